	.target	sm_103a

	.elftype	@"ET_EXEC"


//--------------------- .note.nv.tkinfo           --------------------------
	.section	.note.nv.tkinfo,"",@"SHT_NOTE"
	.sectionflags	@"SHF_NOTE_NV_TKINFO"
	.tkinfo
        /*0018*/ 	.word	0x00000002
        /*0030*/ 	.string	""
        /*0030*/ 	.string	"ptxas"
        /*0030*/ 	.string	"Cuda compilation tools, release 13.0, V13.0.88"
        /*0030*/ 	.string	"Build cuda_13.0.r13.0/compiler.36424714_0"
        /*0030*/ 	.string	"-arch sm_103a -m 64 "



//--------------------- .note.nv.cuinfo           --------------------------
	.section	.note.nv.cuinfo,"",@"SHT_NOTE"
	.sectionflags	@"SHF_NOTE_NV_CUINFO"
        /*0018*/ 	.short	0x0002
        /*001a*/ 	.short	0x0067
        /*001c*/ 	.short	0x0082
	.zero		2


//--------------------- .nv.info                  --------------------------
	.section	.nv.info,"",@"SHT_CUDA_INFO"
	.align	4


	//----- nvinfo : EIATTR_REGCOUNT
	.align		4
        /*0000*/ 	.byte	0x04, 0x2f
        /*0002*/ 	.short	(.L_43 - .L_42)
	.align		4
.L_42:
        /*0004*/ 	.word	index@(_ZN2at6native29vectorized_elementwise_kernelILi8ENS0_13BinaryFunctorIhhhNS0_17BitwiseAndFunctorIhEEEESt5arrayIPcLm3EEEEviT0_T1_)
        /*0008*/ 	.word	0x00000004


	//----- nvinfo : EIATTR_FRAME_SIZE
	.align		4
.L_43:
        /*000c*/ 	.byte	0x04, 0x11
        /*000e*/ 	.short	(.L_45 - .L_44)
	.align		4
.L_44:
        /*0010*/ 	.word	index@(_ZN2at6native29vectorized_elementwise_kernelILi8ENS0_13BinaryFunctorIhhhNS0_17BitwiseAndFunctorIhEEEESt5arrayIPcLm3EEEEviT0_T1_)
        /*0014*/ 	.word	0x00000000


	//----- nvinfo : EIATTR_REGCOUNT
	.align		4
.L_45:
        /*0018*/ 	.byte	0x04, 0x2f
        /*001a*/ 	.short	(.L_47 - .L_46)
	.align		4
.L_46:
        /*001c*/ 	.word	index@(_ZN2at6native29vectorized_elementwise_kernelILi4ENS0_13BinaryFunctorIhhhNS0_17BitwiseAndFunctorIhEEEESt5arrayIPcLm3EEEEviT0_T1_)
        /*0020*/ 	.word	0x00000020


	//----- nvinfo : EIATTR_FRAME_SIZE
	.align		4
.L_47:
        /*0024*/ 	.byte	0x04, 0x11
        /*0026*/ 	.short	(.L_49 - .L_48)
	.align		4
.L_48:
        /*0028*/ 	.word	index@(_ZN2at6native29vectorized_elementwise_kernelILi4ENS0_13BinaryFunctorIhhhNS0_17BitwiseAndFunctorIhEEEESt5arrayIPcLm3EEEEviT0_T1_)
        /*002c*/ 	.word	0x00000000


	//----- nvinfo : EIATTR_REGCOUNT
	.align		4
.L_49:
        /*0030*/ 	.byte	0x04, 0x2f
        /*0032*/ 	.short	(.L_51 - .L_50)
	.align		4
.L_50:
        /*0034*/ 	.word	index@(_ZN2at6native29vectorized_elementwise_kernelILi2ENS0_13BinaryFunctorIhhhNS0_17BitwiseAndFunctorIhEEEESt5arrayIPcLm3EEEEviT0_T1_)
        /*0038*/ 	.word	0x00000020


	//----- nvinfo : EIATTR_FRAME_SIZE
	.align		4
.L_51:
        /*003c*/ 	.byte	0x04, 0x11
        /*003e*/ 	.short	(.L_53 - .L_52)
	.align		4
.L_52:
        /*0040*/ 	.word	index@(_ZN2at6native29vectorized_elementwise_kernelILi2ENS0_13BinaryFunctorIhhhNS0_17BitwiseAndFunctorIhEEEESt5arrayIPcLm3EEEEviT0_T1_)
        /*0044*/ 	.word	0x00000000


	//----- nvinfo : EIATTR_REGCOUNT
	.align		4
.L_53:
        /*0048*/ 	.byte	0x04, 0x2f
        /*004a*/ 	.short	(.L_55 - .L_54)
	.align		4
.L_54:
        /*004c*/ 	.word	index@(_ZN2at6native27unrolled_elementwise_kernelINS0_13BinaryFunctorIhhhNS0_17BitwiseAndFunctorIhEEEESt5arrayIPcLm3EELi4E23TrivialOffsetCalculatorILi2EjES9_ILi1EjENS0_6memory15LoadWithoutCastENSC_16StoreWithoutCastEEEviT_T0_T2_T3_T4_T5_)
        /*0050*/ 	.word	0x0000001e


	//----- nvinfo : EIATTR_FRAME_SIZE
	.align		4
.L_55:
        /*0054*/ 	.byte	0x04, 0x11
        /*0056*/ 	.short	(.L_57 - .L_56)
	.align		4
.L_56:
        /*0058*/ 	.word	index@(_ZN2at6native27unrolled_elementwise_kernelINS0_13BinaryFunctorIhhhNS0_17BitwiseAndFunctorIhEEEESt5arrayIPcLm3EELi4E23TrivialOffsetCalculatorILi2EjES9_ILi1EjENS0_6memory15LoadWithoutCastENSC_16StoreWithoutCastEEEviT_T0_T2_T3_T4_T5_)
        /*005c*/ 	.word	0x00000000


	//----- nvinfo : EIATTR_REGCOUNT
	.align		4
.L_57:
        /*0060*/ 	.byte	0x04, 0x2f
        /*0062*/ 	.short	(.L_59 - .L_58)
	.align		4
.L_58:
        /*0064*/ 	.word	index@(_ZN2at6native18elementwise_kernelILi128ELi4EZNS0_22gpu_kernel_impl_nocastINS0_13BinaryFunctorIhhhNS0_17BitwiseAndFunctorIhEEEEEEvRNS_18TensorIteratorBaseERKT_EUliE_EEviT1_)
        /*0068*/ 	.word	0x00000014


	//----- nvinfo : EIATTR_FRAME_SIZE
	.align		4
.L_59:
        /*006c*/ 	.byte	0x04, 0x11
        /*006e*/ 	.short	(.L_61 - .L_60)
	.align		4
.L_60:
        /*0070*/ 	.word	index@(_ZN2at6native18elementwise_kernelILi128ELi4EZNS0_22gpu_kernel_impl_nocastINS0_13BinaryFunctorIhhhNS0_17BitwiseAndFunctorIhEEEEEEvRNS_18TensorIteratorBaseERKT_EUliE_EEviT1_)
        /*0074*/ 	.word	0x00000000


	//----- nvinfo : EIATTR_REGCOUNT
	.align		4
.L_61:
        /*0078*/ 	.byte	0x04, 0x2f
        /*007a*/ 	.short	(.L_63 - .L_62)
	.align		4
.L_62:
        /*007c*/ 	.word	index@(_ZN2at6native27unrolled_elementwise_kernelINS0_13BinaryFunctorIhhhNS0_17BitwiseAndFunctorIhEEEESt5arrayIPcLm3EELi4E23TrivialOffsetCalculatorILi2EjES9_ILi1EjENS0_6memory12LoadWithCastILi2EEENSC_13StoreWithCastILi1EEEEEviT_T0_T2_T3_T4_T5_)
        /*0080*/ 	.word	0x00000020


	//----- nvinfo : EIATTR_FRAME_SIZE
	.align		4
.L_63:
        /*0084*/ 	.byte	0x04, 0x11
        /*0086*/ 	.short	(.L_65 - .L_64)
	.align		4
.L_64:
        /*0088*/ 	.word	index@(_ZN2at6native27unrolled_elementwise_kernelINS0_13BinaryFunctorIhhhNS0_17BitwiseAndFunctorIhEEEESt5arrayIPcLm3EELi4E23TrivialOffsetCalculatorILi2EjES9_ILi1EjENS0_6memory12LoadWithCastILi2EEENSC_13StoreWithCastILi1EEEEEviT_T0_T2_T3_T4_T5_)
        /*008c*/ 	.word	0x00000000


	//----- nvinfo : EIATTR_REGCOUNT
	.align		4
.L_65:
        /*0090*/ 	.byte	0x04, 0x2f
        /*0092*/ 	.short	(.L_67 - .L_66)
	.align		4
.L_66:
        /*0094*/ 	.word	index@(_ZN2at6native18elementwise_kernelILi128ELi4EZNS0_15gpu_kernel_implINS0_13BinaryFunctorIhhhNS0_17BitwiseAndFunctorIhEEEEEEvRNS_18TensorIteratorBaseERKT_EUliE_EEviT1_)
        /*0098*/ 	.word	0x00000018


	//----- nvinfo : EIATTR_FRAME_SIZE
	.align		4
.L_67:
        /*009c*/ 	.byte	0x04, 0x11
        /*009e*/ 	.short	(.L_69 - .L_68)
	.align		4
.L_68:
        /*00a0*/ 	.word	index@(_ZN2at6native18elementwise_kernelILi128ELi4EZNS0_15gpu_kernel_implINS0_13BinaryFunctorIhhhNS0_17BitwiseAndFunctorIhEEEEEEvRNS_18TensorIteratorBaseERKT_EUliE_EEviT1_)
        /*00a4*/ 	.word	0x00000000


	//----- nvinfo : EIATTR_REGCOUNT
	.align		4
.L_69:
        /*00a8*/ 	.byte	0x04, 0x2f
        /*00aa*/ 	.short	(.L_71 - .L_70)
	.align		4
.L_70:
        /*00ac*/ 	.word	index@(_ZN2at6native29vectorized_elementwise_kernelILi8ENS0_13AUnaryFunctorIhhhNS0_17BitwiseAndFunctorIhEEEESt5arrayIPcLm2EEEEviT0_T1_)
        /*00b0*/ 	.word	0x00000004


	//----- nvinfo : EIATTR_FRAME_SIZE
	.align		4
.L_71:
        /*00b4*/ 	.byte	0x04, 0x11
        /*00b6*/ 	.short	(.L_73 - .L_72)
	.align		4
.L_72:
        /*00b8*/ 	.word	index@(_ZN2at6native29vectorized_elementwise_kernelILi8ENS0_13AUnaryFunctorIhhhNS0_17BitwiseAndFunctorIhEEEESt5arrayIPcLm2EEEEviT0_T1_)
        /*00bc*/ 	.word	0x00000000


	//----- nvinfo : EIATTR_REGCOUNT
	.align		4
.L_73:
        /*00c0*/ 	.byte	0x04, 0x2f
        /*00c2*/ 	.short	(.L_75 - .L_74)
	.align		4
.L_74:
        /*00c4*/ 	.word	index@(_ZN2at6native29vectorized_elementwise_kernelILi4ENS0_13AUnaryFunctorIhhhNS0_17BitwiseAndFunctorIhEEEESt5arrayIPcLm2EEEEviT0_T1_)
        /*00c8*/ 	.word	0x0000001e


	//----- nvinfo : EIATTR_FRAME_SIZE
	.align		4
.L_75:
        /*00cc*/ 	.byte	0x04, 0x11
        /*00ce*/ 	.short	(.L_77 - .L_76)
	.align		4
.L_76:
        /*00d0*/ 	.word	index@(_ZN2at6native29vectorized_elementwise_kernelILi4ENS0_13AUnaryFunctorIhhhNS0_17BitwiseAndFunctorIhEEEESt5arrayIPcLm2EEEEviT0_T1_)
        /*00d4*/ 	.word	0x00000000


	//----- nvinfo : EIATTR_REGCOUNT
	.align		4
.L_77:
        /*00d8*/ 	.byte	0x04, 0x2f
        /*00da*/ 	.short	(.L_79 - .L_78)
	.align		4
.L_78:
        /*00dc*/ 	.word	index@(_ZN2at6native29vectorized_elementwise_kernelILi2ENS0_13AUnaryFunctorIhhhNS0_17BitwiseAndFunctorIhEEEESt5arrayIPcLm2EEEEviT0_T1_)
        /*00e0*/ 	.word	0x0000001e


	//----- nvinfo : EIATTR_FRAME_SIZE
	.align		4
.L_79:
        /*00e4*/ 	.byte	0x04, 0x11
        /*00e6*/ 	.short	(.L_81 - .L_80)
	.align		4
.L_80:
        /*00e8*/ 	.word	index@(_ZN2at6native29vectorized_elementwise_kernelILi2ENS0_13AUnaryFunctorIhhhNS0_17BitwiseAndFunctorIhEEEESt5arrayIPcLm2EEEEviT0_T1_)
        /*00ec*/ 	.word	0x00000000


	//----- nvinfo : EIATTR_REGCOUNT
	.align		4
.L_81:
        /*00f0*/ 	.byte	0x04, 0x2f
        /*00f2*/ 	.short	(.L_83 - .L_82)
	.align		4
.L_82:
        /*00f4*/ 	.word	index@(_ZN2at6native27unrolled_elementwise_kernelINS0_13AUnaryFunctorIhhhNS0_17BitwiseAndFunctorIhEEEESt5arrayIPcLm2EELi4E23TrivialOffsetCalculatorILi1EjESA_NS0_6memory15LoadWithoutCastENSB_16StoreWithoutCastEEEviT_T0_T2_T3_T4_T5_)
        /*00f8*/ 	.word	0x00000016


	//----- nvinfo : EIATTR_FRAME_SIZE
	.align		4
.L_83:
        /*00fc*/ 	.byte	0x04, 0x11
        /*00fe*/ 	.short	(.L_85 - .L_84)
	.align		4
.L_84:
        /*0100*/ 	.word	index@(_ZN2at6native27unrolled_elementwise_kernelINS0_13AUnaryFunctorIhhhNS0_17BitwiseAndFunctorIhEEEESt5arrayIPcLm2EELi4E23TrivialOffsetCalculatorILi1EjESA_NS0_6memory15LoadWithoutCastENSB_16StoreWithoutCastEEEviT_T0_T2_T3_T4_T5_)
        /*0104*/ 	.word	0x00000000


	//----- nvinfo : EIATTR_REGCOUNT
	.align		4
.L_85:
        /*0108*/ 	.byte	0x04, 0x2f
        /*010a*/ 	.short	(.L_87 - .L_86)
	.align		4
.L_86:
        /*010c*/ 	.word	index@(_ZN2at6native18elementwise_kernelILi128ELi4EZNS0_22gpu_kernel_impl_nocastINS0_13AUnaryFunctorIhhhNS0_17BitwiseAndFunctorIhEEEEEEvRNS_18TensorIteratorBaseERKT_EUliE_EEviT1_)
        /*0110*/ 	.word	0x00000014


	//----- nvinfo : EIATTR_FRAME_SIZE
	.align		4
.L_87:
        /*0114*/ 	.byte	0x04, 0x11
        /*0116*/ 	.short	(.L_89 - .L_88)
	.align		4
.L_88:
        /*0118*/ 	.word	index@(_ZN2at6native18elementwise_kernelILi128ELi4EZNS0_22gpu_kernel_impl_nocastINS0_13AUnaryFunctorIhhhNS0_17BitwiseAndFunctorIhEEEEEEvRNS_18TensorIteratorBaseERKT_EUliE_EEviT1_)
        /*011c*/ 	.word	0x00000000


	//----- nvinfo : EIATTR_REGCOUNT
	.align		4
.L_89:
        /*0120*/ 	.byte	0x04, 0x2f
        /*0122*/ 	.short	(.L_91 - .L_90)
	.align		4
.L_90:
        /*0124*/ 	.word	index@(_ZN2at6native27unrolled_elementwise_kernelINS0_13AUnaryFunctorIhhhNS0_17BitwiseAndFunctorIhEEEESt5arrayIPcLm2EELi4E23TrivialOffsetCalculatorILi1EjESA_NS0_6memory12LoadWithCastILi1EEENSB_13StoreWithCastILi1EEEEEviT_T0_T2_T3_T4_T5_)
        /*0128*/ 	.word	0x0000001b


	//----- nvinfo : EIATTR_FRAME_SIZE
	.align		4
.L_91:
        /*012c*/ 	.byte	0x04, 0x11
        /*012e*/ 	.short	(.L_93 - .L_92)
	.align		4
.L_92:
        /*0130*/ 	.word	index@(_ZN2at6native27unrolled_elementwise_kernelINS0_13AUnaryFunctorIhhhNS0_17BitwiseAndFunctorIhEEEESt5arrayIPcLm2EELi4E23TrivialOffsetCalculatorILi1EjESA_NS0_6memory12LoadWithCastILi1EEENSB_13StoreWithCastILi1EEEEEviT_T0_T2_T3_T4_T5_)
        /*0134*/ 	.word	0x00000000


	//----- nvinfo : EIATTR_REGCOUNT
	.align		4
.L_93:
        /*0138*/ 	.byte	0x04, 0x2f
        /*013a*/ 	.short	(.L_95 - .L_94)
	.align		4
.L_94:
        /*013c*/ 	.word	index@(_ZN2at6native18elementwise_kernelILi128ELi4EZNS0_15gpu_kernel_implINS0_13AUnaryFunctorIhhhNS0_17BitwiseAndFunctorIhEEEEEEvRNS_18TensorIteratorBaseERKT_EUliE_EEviT1_)
        /*0140*/ 	.word	0x00000018


	//----- nvinfo : EIATTR_FRAME_SIZE
	.align		4
.L_95:
        /*0144*/ 	.byte	0x04, 0x11
        /*0146*/ 	.short	(.L_97 - .L_96)
	.align		4
.L_96:
        /*0148*/ 	.word	index@(_ZN2at6native18elementwise_kernelILi128ELi4EZNS0_15gpu_kernel_implINS0_13AUnaryFunctorIhhhNS0_17BitwiseAndFunctorIhEEEEEEvRNS_18TensorIteratorBaseERKT_EUliE_EEviT1_)
        /*014c*/ 	.word	0x00000000


	//----- nvinfo : EIATTR_REGCOUNT
	.align		4
.L_97:
        /*0150*/ 	.byte	0x04, 0x2f
        /*0152*/ 	.short	(.L_99 - .L_98)
	.align		4
.L_98:
        /*0154*/ 	.word	index@(_ZN2at6native29vectorized_elementwise_kernelILi8ENS0_13BinaryFunctorIaaaNS0_17BitwiseAndFunctorIaEEEESt5arrayIPcLm3EEEEviT0_T1_)
        /*0158*/ 	.word	0x00000004


	//----- nvinfo : EIATTR_FRAME_SIZE
	.align		4
.L_99:
        /*015c*/ 	.byte	0x04, 0x11
        /*015e*/ 	.short	(.L_101 - .L_100)
	.align		4
.L_100:
        /*0160*/ 	.word	index@(_ZN2at6native29vectorized_elementwise_kernelILi8ENS0_13BinaryFunctorIaaaNS0_17BitwiseAndFunctorIaEEEESt5arrayIPcLm3EEEEviT0_T1_)
        /*0164*/ 	.word	0x00000000


	//----- nvinfo : EIATTR_REGCOUNT
	.align		4
.L_101:
        /*0168*/ 	.byte	0x04, 0x2f
        /*016a*/ 	.short	(.L_103 - .L_102)
	.align		4
.L_102:
        /*016c*/ 	.word	index@(_ZN2at6native29vectorized_elementwise_kernelILi4ENS0_13BinaryFunctorIaaaNS0_17BitwiseAndFunctorIaEEEESt5arrayIPcLm3EEEEviT0_T1_)
        /*0170*/ 	.word	0x00000020


	//----- nvinfo : EIATTR_FRAME_SIZE
	.align		4
.L_103:
        /*0174*/ 	.byte	0x04, 0x11
        /*0176*/ 	.short	(.L_105 - .L_104)
	.align		4
.L_104:
        /*0178*/ 	.word	index@(_ZN2at6native29vectorized_elementwise_kernelILi4ENS0_13BinaryFunctorIaaaNS0_17BitwiseAndFunctorIaEEEESt5arrayIPcLm3EEEEviT0_T1_)
        /*017c*/ 	.word	0x00000000


	//----- nvinfo : EIATTR_REGCOUNT
	.align		4
.L_105:
        /*0180*/ 	.byte	0x04, 0x2f
        /*0182*/ 	.short	(.L_107 - .L_106)
	.align		4
.L_106:
        /*0184*/ 	.word	index@(_ZN2at6native29vectorized_elementwise_kernelILi2ENS0_13BinaryFunctorIaaaNS0_17BitwiseAndFunctorIaEEEESt5arrayIPcLm3EEEEviT0_T1_)
        /*0188*/ 	.word	0x00000020


	//----- nvinfo : EIATTR_FRAME_SIZE
	.align		4
.L_107:
        /*018c*/ 	.byte	0x04, 0x11
        /*018e*/ 	.short	(.L_109 - .L_108)
	.align		4
.L_108:
        /*0190*/ 	.word	index@(_ZN2at6native29vectorized_elementwise_kernelILi2ENS0_13BinaryFunctorIaaaNS0_17BitwiseAndFunctorIaEEEESt5arrayIPcLm3EEEEviT0_T1_)
        /*0194*/ 	.word	0x00000000


	//----- nvinfo : EIATTR_REGCOUNT
	.align		4
.L_109:
        /*0198*/ 	.byte	0x04, 0x2f
        /*019a*/ 	.short	(.L_111 - .L_110)
	.align		4
.L_110:
        /*019c*/ 	.word	index@(_ZN2at6native27unrolled_elementwise_kernelINS0_13BinaryFunctorIaaaNS0_17BitwiseAndFunctorIaEEEESt5arrayIPcLm3EELi4E23TrivialOffsetCalculatorILi2EjES9_ILi1EjENS0_6memory15LoadWithoutCastENSC_16StoreWithoutCastEEEviT_T0_T2_T3_T4_T5_)
        /*01a0*/ 	.word	0x0000001e


	//----- nvinfo : EIATTR_FRAME_SIZE
	.align		4
.L_111:
        /*01a4*/ 	.byte	0x04, 0x11
        /*01a6*/ 	.short	(.L_113 - .L_112)
	.align		4
.L_112:
        /*01a8*/ 	.word	index@(_ZN2at6native27unrolled_elementwise_kernelINS0_13BinaryFunctorIaaaNS0_17BitwiseAndFunctorIaEEEESt5arrayIPcLm3EELi4E23TrivialOffsetCalculatorILi2EjES9_ILi1EjENS0_6memory15LoadWithoutCastENSC_16StoreWithoutCastEEEviT_T0_T2_T3_T4_T5_)
        /*01ac*/ 	.word	0x00000000


	//----- nvinfo : EIATTR_REGCOUNT
	.align		4
.L_113:
        /*01b0*/ 	.byte	0x04, 0x2f
        /*01b2*/ 	.short	(.L_115 - .L_114)
	.align		4
.L_114:
        /*01b4*/ 	.word	index@(_ZN2at6native18elementwise_kernelILi128ELi4EZNS0_22gpu_kernel_impl_nocastINS0_13BinaryFunctorIaaaNS0_17BitwiseAndFunctorIaEEEEEEvRNS_18TensorIteratorBaseERKT_EUliE_EEviT1_)
        /*01b8*/ 	.word	0x00000014


	//----- nvinfo : EIATTR_FRAME_SIZE
	.align		4
.L_115:
        /*01bc*/ 	.byte	0x04, 0x11
        /*01be*/ 	.short	(.L_117 - .L_116)
	.align		4
.L_116:
        /*01c0*/ 	.word	index@(_ZN2at6native18elementwise_kernelILi128ELi4EZNS0_22gpu_kernel_impl_nocastINS0_13BinaryFunctorIaaaNS0_17BitwiseAndFunctorIaEEEEEEvRNS_18TensorIteratorBaseERKT_EUliE_EEviT1_)
        /*01c4*/ 	.word	0x00000000


	//----- nvinfo : EIATTR_REGCOUNT
	.align		4
.L_117:
        /*01c8*/ 	.byte	0x04, 0x2f
        /*01ca*/ 	.short	(.L_119 - .L_118)
	.align		4
.L_118:
        /*01cc*/ 	.word	index@(_ZN2at6native27unrolled_elementwise_kernelINS0_13BinaryFunctorIaaaNS0_17BitwiseAndFunctorIaEEEESt5arrayIPcLm3EELi4E23TrivialOffsetCalculatorILi2EjES9_ILi1EjENS0_6memory12LoadWithCastILi2EEENSC_13StoreWithCastILi1EEEEEviT_T0_T2_T3_T4_T5_)
        /*01d0*/ 	.word	0x00000020


	//----- nvinfo : EIATTR_FRAME_SIZE
	.align		4
.L_119:
        /*01d4*/ 	.byte	0x04, 0x11
        /*01d6*/ 	.short	(.L_121 - .L_120)
	.align		4
.L_120:
        /*01d8*/ 	.word	index@(_ZN2at6native27unrolled_elementwise_kernelINS0_13BinaryFunctorIaaaNS0_17BitwiseAndFunctorIaEEEESt5arrayIPcLm3EELi4E23TrivialOffsetCalculatorILi2EjES9_ILi1EjENS0_6memory12LoadWithCastILi2EEENSC_13StoreWithCastILi1EEEEEviT_T0_T2_T3_T4_T5_)
        /*01dc*/ 	.word	0x00000000


	//----- nvinfo : EIATTR_REGCOUNT
	.align		4
.L_121:
        /*01e0*/ 	.byte	0x04, 0x2f
        /*01e2*/ 	.short	(.L_123 - .L_122)
	.align		4
.L_122:
        /*01e4*/ 	.word	index@(_ZN2at6native18elementwise_kernelILi128ELi4EZNS0_15gpu_kernel_implINS0_13BinaryFunctorIaaaNS0_17BitwiseAndFunctorIaEEEEEEvRNS_18TensorIteratorBaseERKT_EUliE_EEviT1_)
        /*01e8*/ 	.word	0x00000018


	//----- nvinfo : EIATTR_FRAME_SIZE
	.align		4
.L_123:
        /*01ec*/ 	.byte	0x04, 0x11
        /*01ee*/ 	.short	(.L_125 - .L_124)
	.align		4
.L_124:
        /*01f0*/ 	.word	index@(_ZN2at6native18elementwise_kernelILi128ELi4EZNS0_15gpu_kernel_implINS0_13BinaryFunctorIaaaNS0_17BitwiseAndFunctorIaEEEEEEvRNS_18TensorIteratorBaseERKT_EUliE_EEviT1_)
        /*01f4*/ 	.word	0x00000000


	//----- nvinfo : EIATTR_REGCOUNT
	.align		4
.L_125:
        /*01f8*/ 	.byte	0x04, 0x2f
        /*01fa*/ 	.short	(.L_127 - .L_126)
	.align		4
.L_126:
        /*01fc*/ 	.word	index@(_ZN2at6native29vectorized_elementwise_kernelILi8ENS0_13AUnaryFunctorIaaaNS0_17BitwiseAndFunctorIaEEEESt5arrayIPcLm2EEEEviT0_T1_)
        /*0200*/ 	.word	0x00000004


	//----- nvinfo : EIATTR_FRAME_SIZE
	.align		4
.L_127:
        /*0204*/ 	.byte	0x04, 0x11
        /*0206*/ 	.short	(.L_129 - .L_128)
	.align		4
.L_128:
        /*0208*/ 	.word	index@(_ZN2at6native29vectorized_elementwise_kernelILi8ENS0_13AUnaryFunctorIaaaNS0_17BitwiseAndFunctorIaEEEESt5arrayIPcLm2EEEEviT0_T1_)
        /*020c*/ 	.word	0x00000000


	//----- nvinfo : EIATTR_REGCOUNT
	.align		4
.L_129:
        /*0210*/ 	.byte	0x04, 0x2f
        /*0212*/ 	.short	(.L_131 - .L_130)
	.align		4
.L_130:
        /*0214*/ 	.word	index@(_ZN2at6native29vectorized_elementwise_kernelILi4ENS0_13AUnaryFunctorIaaaNS0_17BitwiseAndFunctorIaEEEESt5arrayIPcLm2EEEEviT0_T1_)
        /*0218*/ 	.word	0x0000001e


	//----- nvinfo : EIATTR_FRAME_SIZE
	.align		4
.L_131:
        /*021c*/ 	.byte	0x04, 0x11
        /*021e*/ 	.short	(.L_133 - .L_132)
	.align		4
.L_132:
        /*0220*/ 	.word	index@(_ZN2at6native29vectorized_elementwise_kernelILi4ENS0_13AUnaryFunctorIaaaNS0_17BitwiseAndFunctorIaEEEESt5arrayIPcLm2EEEEviT0_T1_)
        /*0224*/ 	.word	0x00000000


	//----- nvinfo : EIATTR_REGCOUNT
	.align		4
.L_133:
        /*0228*/ 	.byte	0x04, 0x2f
        /*022a*/ 	.short	(.L_135 - .L_134)
	.align		4
.L_134:
        /*022c*/ 	.word	index@(_ZN2at6native29vectorized_elementwise_kernelILi2ENS0_13AUnaryFunctorIaaaNS0_17BitwiseAndFunctorIaEEEESt5arrayIPcLm2EEEEviT0_T1_)
        /*0230*/ 	.word	0x0000001e


	//----- nvinfo : EIATTR_FRAME_SIZE
	.align		4
.L_135:
        /*0234*/ 	.byte	0x04, 0x11
        /*0236*/ 	.short	(.L_137 - .L_136)
	.align		4
.L_136:
        /*0238*/ 	.word	index@(_ZN2at6native29vectorized_elementwise_kernelILi2ENS0_13AUnaryFunctorIaaaNS0_17BitwiseAndFunctorIaEEEESt5arrayIPcLm2EEEEviT0_T1_)
        /*023c*/ 	.word	0x00000000


	//----- nvinfo : EIATTR_REGCOUNT
	.align		4
.L_137:
        /*0240*/ 	.byte	0x04, 0x2f
        /*0242*/ 	.short	(.L_139 - .L_138)
	.align		4
.L_138:
        /*0244*/ 	.word	index@(_ZN2at6native27unrolled_elementwise_kernelINS0_13AUnaryFunctorIaaaNS0_17BitwiseAndFunctorIaEEEESt5arrayIPcLm2EELi4E23TrivialOffsetCalculatorILi1EjESA_NS0_6memory15LoadWithoutCastENSB_16StoreWithoutCastEEEviT_T0_T2_T3_T4_T5_)
        /*0248*/ 	.word	0x00000016


	//----- nvinfo : EIATTR_FRAME_SIZE
	.align		4
.L_139:
        /*024c*/ 	.byte	0x04, 0x11
        /*024e*/ 	.short	(.L_141 - .L_140)
	.align		4
.L_140:
        /*0250*/ 	.word	index@(_ZN2at6native27unrolled_elementwise_kernelINS0_13AUnaryFunctorIaaaNS0_17BitwiseAndFunctorIaEEEESt5arrayIPcLm2EELi4E23TrivialOffsetCalculatorILi1EjESA_NS0_6memory15LoadWithoutCastENSB_16StoreWithoutCastEEEviT_T0_T2_T3_T4_T5_)
        /*0254*/ 	.word	0x00000000


	//----- nvinfo : EIATTR_REGCOUNT
	.align		4
.L_141:
        /*0258*/ 	.byte	0x04, 0x2f
        /*025a*/ 	.short	(.L_143 - .L_142)
	.align		4
.L_142:
        /*025c*/ 	.word	index@(_ZN2at6native18elementwise_kernelILi128ELi4EZNS0_22gpu_kernel_impl_nocastINS0_13AUnaryFunctorIaaaNS0_17BitwiseAndFunctorIaEEEEEEvRNS_18TensorIteratorBaseERKT_EUliE_EEviT1_)
        /*0260*/ 	.word	0x00000014


	//----- nvinfo : EIATTR_FRAME_SIZE
	.align		4
.L_143:
        /*0264*/ 	.byte	0x04, 0x11
        /*0266*/ 	.short	(.L_145 - .L_144)
	.align		4
.L_144:
        /*0268*/ 	.word	index@(_ZN2at6native18elementwise_kernelILi128ELi4EZNS0_22gpu_kernel_impl_nocastINS0_13AUnaryFunctorIaaaNS0_17BitwiseAndFunctorIaEEEEEEvRNS_18TensorIteratorBaseERKT_EUliE_EEviT1_)
        /*026c*/ 	.word	0x00000000


	//----- nvinfo : EIATTR_REGCOUNT
	.align		4
.L_145:
        /*0270*/ 	.byte	0x04, 0x2f
        /*0272*/ 	.short	(.L_147 - .L_146)
	.align		4
.L_146:
        /*0274*/ 	.word	index@(_ZN2at6native27unrolled_elementwise_kernelINS0_13AUnaryFunctorIaaaNS0_17BitwiseAndFunctorIaEEEESt5arrayIPcLm2EELi4E23TrivialOffsetCalculatorILi1EjESA_NS0_6memory12LoadWithCastILi1EEENSB_13StoreWithCastILi1EEEEEviT_T0_T2_T3_T4_T5_)
        /*0278*/ 	.word	0x0000001b


	//----- nvinfo : EIATTR_FRAME_SIZE
	.align		4
.L_147:
        /*027c*/ 	.byte	0x04, 0x11
        /*027e*/ 	.short	(.L_149 - .L_148)
	.align		4
.L_148:
        /*0280*/ 	.word	index@(_ZN2at6native27unrolled_elementwise_kernelINS0_13AUnaryFunctorIaaaNS0_17BitwiseAndFunctorIaEEEESt5arrayIPcLm2EELi4E23TrivialOffsetCalculatorILi1EjESA_NS0_6memory12LoadWithCastILi1EEENSB_13StoreWithCastILi1EEEEEviT_T0_T2_T3_T4_T5_)
        /*0284*/ 	.word	0x00000000


	//----- nvinfo : EIATTR_REGCOUNT
	.align		4
.L_149:
        /*0288*/ 	.byte	0x04, 0x2f
        /*028a*/ 	.short	(.L_151 - .L_150)
	.align		4
.L_150:
        /*028c*/ 	.word	index@(_ZN2at6native18elementwise_kernelILi128ELi4EZNS0_15gpu_kernel_implINS0_13AUnaryFunctorIaaaNS0_17BitwiseAndFunctorIaEEEEEEvRNS_18TensorIteratorBaseERKT_EUliE_EEviT1_)
        /*0290*/ 	.word	0x00000018


	//----- nvinfo : EIATTR_FRAME_SIZE
	.align		4
.L_151:
        /*0294*/ 	.byte	0x04, 0x11
        /*0296*/ 	.short	(.L_153 - .L_152)
	.align		4
.L_152:
        /*0298*/ 	.word	index@(_ZN2at6native18elementwise_kernelILi128ELi4EZNS0_15gpu_kernel_implINS0_13AUnaryFunctorIaaaNS0_17BitwiseAndFunctorIaEEEEEEvRNS_18TensorIteratorBaseERKT_EUliE_EEviT1_)
        /*029c*/ 	.word	0x00000000


	//----- nvinfo : EIATTR_REGCOUNT
	.align		4
.L_153:
        /*02a0*/ 	.byte	0x04, 0x2f
        /*02a2*/ 	.short	(.L_155 - .L_154)
	.align		4
.L_154:
        /*02a4*/ 	.word	index@(_ZN2at6native29vectorized_elementwise_kernelILi8ENS0_13BinaryFunctorIiiiNS0_17BitwiseAndFunctorIiEEEESt5arrayIPcLm3EEEEviT0_T1_)
        /*02a8*/ 	.word	0x00000004


	//----- nvinfo : EIATTR_FRAME_SIZE
	.align		4
.L_155:
        /*02ac*/ 	.byte	0x04, 0x11
        /*02ae*/ 	.short	(.L_157 - .L_156)
	.align		4
.L_156:
        /*02b0*/ 	.word	index@(_ZN2at6native29vectorized_elementwise_kernelILi8ENS0_13BinaryFunctorIiiiNS0_17BitwiseAndFunctorIiEEEESt5arrayIPcLm3EEEEviT0_T1_)
        /*02b4*/ 	.word	0x00000000


	//----- nvinfo : EIATTR_REGCOUNT
	.align		4
.L_157:
        /*02b8*/ 	.byte	0x04, 0x2f
        /*02ba*/ 	.short	(.L_159 - .L_158)
	.align		4
.L_158:
        /*02bc*/ 	.word	index@(_ZN2at6native29vectorized_elementwise_kernelILi4ENS0_13BinaryFunctorIiiiNS0_17BitwiseAndFunctorIiEEEESt5arrayIPcLm3EEEEviT0_T1_)
        /*02c0*/ 	.word	0x00000020


	//----- nvinfo : EIATTR_FRAME_SIZE
	.align		4
.L_159:
        /*02c4*/ 	.byte	0x04, 0x11
        /*02c6*/ 	.short	(.L_161 - .L_160)
	.align		4
.L_160:
        /*02c8*/ 	.word	index@(_ZN2at6native29vectorized_elementwise_kernelILi4ENS0_13BinaryFunctorIiiiNS0_17BitwiseAndFunctorIiEEEESt5arrayIPcLm3EEEEviT0_T1_)
        /*02cc*/ 	.word	0x00000000


	//----- nvinfo : EIATTR_REGCOUNT
	.align		4
.L_161:
        /*02d0*/ 	.byte	0x04, 0x2f
        /*02d2*/ 	.short	(.L_163 - .L_162)
	.align		4
.L_162:
        /*02d4*/ 	.word	index@(_ZN2at6native29vectorized_elementwise_kernelILi2ENS0_13BinaryFunctorIiiiNS0_17BitwiseAndFunctorIiEEEESt5arrayIPcLm3EEEEviT0_T1_)
        /*02d8*/ 	.word	0x00000020


	//----- nvinfo : EIATTR_FRAME_SIZE
	.align		4
.L_163:
        /*02dc*/ 	.byte	0x04, 0x11
        /*02de*/ 	.short	(.L_165 - .L_164)
	.align		4
.L_164:
        /*02e0*/ 	.word	index@(_ZN2at6native29vectorized_elementwise_kernelILi2ENS0_13BinaryFunctorIiiiNS0_17BitwiseAndFunctorIiEEEESt5arrayIPcLm3EEEEviT0_T1_)
        /*02e4*/ 	.word	0x00000000


	//----- nvinfo : EIATTR_REGCOUNT
	.align		4
.L_165:
        /*02e8*/ 	.byte	0x04, 0x2f
        /*02ea*/ 	.short	(.L_167 - .L_166)
	.align		4
.L_166:
        /*02ec*/ 	.word	index@(_ZN2at6native27unrolled_elementwise_kernelINS0_13BinaryFunctorIiiiNS0_17BitwiseAndFunctorIiEEEESt5arrayIPcLm3EELi4E23TrivialOffsetCalculatorILi2EjES9_ILi1EjENS0_6memory15LoadWithoutCastENSC_16StoreWithoutCastEEEviT_T0_T2_T3_T4_T5_)
        /*02f0*/ 	.word	0x0000001e


	//----- nvinfo : EIATTR_FRAME_SIZE
	.align		4
.L_167:
        /*02f4*/ 	.byte	0x04, 0x11
        /*02f6*/ 	.short	(.L_169 - .L_168)
	.align		4
.L_168:
        /*02f8*/ 	.word	index@(_ZN2at6native27unrolled_elementwise_kernelINS0_13BinaryFunctorIiiiNS0_17BitwiseAndFunctorIiEEEESt5arrayIPcLm3EELi4E23TrivialOffsetCalculatorILi2EjES9_ILi1EjENS0_6memory15LoadWithoutCastENSC_16StoreWithoutCastEEEviT_T0_T2_T3_T4_T5_)
        /*02fc*/ 	.word	0x00000000


	//----- nvinfo : EIATTR_REGCOUNT
	.align		4
.L_169:
        /*0300*/ 	.byte	0x04, 0x2f
        /*0302*/ 	.short	(.L_171 - .L_170)
	.align		4
.L_170:
        /*0304*/ 	.word	index@(_ZN2at6native18elementwise_kernelILi128ELi2EZNS0_22gpu_kernel_impl_nocastINS0_13BinaryFunctorIiiiNS0_17BitwiseAndFunctorIiEEEEEEvRNS_18TensorIteratorBaseERKT_EUliE_EEviT1_)
        /*0308*/ 	.word	0x00000014


	//----- nvinfo : EIATTR_FRAME_SIZE
	.align		4
.L_171:
        /*030c*/ 	.byte	0x04, 0x11
        /*030e*/ 	.short	(.L_173 - .L_172)
	.align		4
.L_172:
        /*0310*/ 	.word	index@(_ZN2at6native18elementwise_kernelILi128ELi2EZNS0_22gpu_kernel_impl_nocastINS0_13BinaryFunctorIiiiNS0_17BitwiseAndFunctorIiEEEEEEvRNS_18TensorIteratorBaseERKT_EUliE_EEviT1_)
        /*0314*/ 	.word	0x00000000


	//----- nvinfo : EIATTR_REGCOUNT
	.align		4
.L_173:
        /*0318*/ 	.byte	0x04, 0x2f
        /*031a*/ 	.short	(.L_175 - .L_174)
	.align		4
.L_174:
        /*031c*/ 	.word	index@(_ZN2at6native27unrolled_elementwise_kernelINS0_13BinaryFunctorIiiiNS0_17BitwiseAndFunctorIiEEEESt5arrayIPcLm3EELi4E23TrivialOffsetCalculatorILi2EjES9_ILi1EjENS0_6memory12LoadWithCastILi2EEENSC_13StoreWithCastILi1EEEEEviT_T0_T2_T3_T4_T5_)
        /*0320*/ 	.word	0x00000020


	//----- nvinfo : EIATTR_FRAME_SIZE
	.align		4
.L_175:
        /*0324*/ 	.byte	0x04, 0x11
        /*0326*/ 	.short	(.L_177 - .L_176)
	.align		4
.L_176:
        /*0328*/ 	.word	index@(_ZN2at6native27unrolled_elementwise_kernelINS0_13BinaryFunctorIiiiNS0_17BitwiseAndFunctorIiEEEESt5arrayIPcLm3EELi4E23TrivialOffsetCalculatorILi2EjES9_ILi1EjENS0_6memory12LoadWithCastILi2EEENSC_13StoreWithCastILi1EEEEEviT_T0_T2_T3_T4_T5_)
        /*032c*/ 	.word	0x00000000


	//----- nvinfo : EIATTR_REGCOUNT
	.align		4
.L_177:
        /*0330*/ 	.byte	0x04, 0x2f
        /*0332*/ 	.short	(.L_179 - .L_178)
	.align		4
.L_178:
        /*0334*/ 	.word	index@(_ZN2at6native18elementwise_kernelILi128ELi4EZNS0_15gpu_kernel_implINS0_13BinaryFunctorIiiiNS0_17BitwiseAndFunctorIiEEEEEEvRNS_18TensorIteratorBaseERKT_EUliE_EEviT1_)
        /*0338*/ 	.word	0x00000018


	//----- nvinfo : EIATTR_FRAME_SIZE
	.align		4
.L_179:
        /*033c*/ 	.byte	0x04, 0x11
        /*033e*/ 	.short	(.L_181 - .L_180)
	.align		4
.L_180:
        /*0340*/ 	.word	index@(_ZN2at6native18elementwise_kernelILi128ELi4EZNS0_15gpu_kernel_implINS0_13BinaryFunctorIiiiNS0_17BitwiseAndFunctorIiEEEEEEvRNS_18TensorIteratorBaseERKT_EUliE_EEviT1_)
        /*0344*/ 	.word	0x00000000


	//----- nvinfo : EIATTR_REGCOUNT
	.align		4
.L_181:
        /*0348*/ 	.byte	0x04, 0x2f
        /*034a*/ 	.short	(.L_183 - .L_182)
	.align		4
.L_182:
        /*034c*/ 	.word	index@(_ZN2at6native29vectorized_elementwise_kernelILi8ENS0_13AUnaryFunctorIiiiNS0_17BitwiseAndFunctorIiEEEESt5arrayIPcLm2EEEEviT0_T1_)
        /*0350*/ 	.word	0x00000004


	//----- nvinfo : EIATTR_FRAME_SIZE
	.align		4
.L_183:
        /*0354*/ 	.byte	0x04, 0x11
        /*0356*/ 	.short	(.L_185 - .L_184)
	.align		4
.L_184:
        /*0358*/ 	.word	index@(_ZN2at6native29vectorized_elementwise_kernelILi8ENS0_13AUnaryFunctorIiiiNS0_17BitwiseAndFunctorIiEEEESt5arrayIPcLm2EEEEviT0_T1_)
        /*035c*/ 	.word	0x00000000


	//----- nvinfo : EIATTR_REGCOUNT
	.align		4
.L_185:
        /*0360*/ 	.byte	0x04, 0x2f
        /*0362*/ 	.short	(.L_187 - .L_186)
	.align		4
.L_186:
        /*0364*/ 	.word	index@(_ZN2at6native29vectorized_elementwise_kernelILi4ENS0_13AUnaryFunctorIiiiNS0_17BitwiseAndFunctorIiEEEESt5arrayIPcLm2EEEEviT0_T1_)
        /*0368*/ 	.word	0x00000020


	//----- nvinfo : EIATTR_FRAME_SIZE
	.align		4
.L_187:
        /*036c*/ 	.byte	0x04, 0x11
        /*036e*/ 	.short	(.L_189 - .L_188)
	.align		4
.L_188:
        /*0370*/ 	.word	index@(_ZN2at6native29vectorized_elementwise_kernelILi4ENS0_13AUnaryFunctorIiiiNS0_17BitwiseAndFunctorIiEEEESt5arrayIPcLm2EEEEviT0_T1_)
        /*0374*/ 	.word	0x00000000


	//----- nvinfo : EIATTR_REGCOUNT
	.align		4
.L_189:
        /*0378*/ 	.byte	0x04, 0x2f
        /*037a*/ 	.short	(.L_191 - .L_190)
	.align		4
.L_190:
        /*037c*/ 	.word	index@(_ZN2at6native29vectorized_elementwise_kernelILi2ENS0_13AUnaryFunctorIiiiNS0_17BitwiseAndFunctorIiEEEESt5arrayIPcLm2EEEEviT0_T1_)
        /*0380*/ 	.word	0x00000020


	//----- nvinfo : EIATTR_FRAME_SIZE
	.align		4
.L_191:
        /*0384*/ 	.byte	0x04, 0x11
        /*0386*/ 	.short	(.L_193 - .L_192)
	.align		4
.L_192:
        /*0388*/ 	.word	index@(_ZN2at6native29vectorized_elementwise_kernelILi2ENS0_13AUnaryFunctorIiiiNS0_17BitwiseAndFunctorIiEEEESt5arrayIPcLm2EEEEviT0_T1_)
        /*038c*/ 	.word	0x00000000


	//----- nvinfo : EIATTR_REGCOUNT
	.align		4
.L_193:
        /*0390*/ 	.byte	0x04, 0x2f
        /*0392*/ 	.short	(.L_195 - .L_194)
	.align		4
.L_194:
        /*0394*/ 	.word	index@(_ZN2at6native27unrolled_elementwise_kernelINS0_13AUnaryFunctorIiiiNS0_17BitwiseAndFunctorIiEEEESt5arrayIPcLm2EELi4E23TrivialOffsetCalculatorILi1EjESA_NS0_6memory15LoadWithoutCastENSB_16StoreWithoutCastEEEviT_T0_T2_T3_T4_T5_)
        /*0398*/ 	.word	0x00000016


	//----- nvinfo : EIATTR_FRAME_SIZE
	.align		4
.L_195:
        /*039c*/ 	.byte	0x04, 0x11
        /*039e*/ 	.short	(.L_197 - .L_196)
	.align		4
.L_196:
        /*03a0*/ 	.word	index@(_ZN2at6native27unrolled_elementwise_kernelINS0_13AUnaryFunctorIiiiNS0_17BitwiseAndFunctorIiEEEESt5arrayIPcLm2EELi4E23TrivialOffsetCalculatorILi1EjESA_NS0_6memory15LoadWithoutCastENSB_16StoreWithoutCastEEEviT_T0_T2_T3_T4_T5_)
        /*03a4*/ 	.word	0x00000000


	//----- nvinfo : EIATTR_REGCOUNT
	.align		4
.L_197:
        /*03a8*/ 	.byte	0x04, 0x2f
        /*03aa*/ 	.short	(.L_199 - .L_198)
	.align		4
.L_198:
        /*03ac*/ 	.word	index@(_ZN2at6native18elementwise_kernelILi128ELi2EZNS0_22gpu_kernel_impl_nocastINS0_13AUnaryFunctorIiiiNS0_17BitwiseAndFunctorIiEEEEEEvRNS_18TensorIteratorBaseERKT_EUliE_EEviT1_)
        /*03b0*/ 	.word	0x00000014


	//----- nvinfo : EIATTR_FRAME_SIZE
	.align		4
.L_199:
        /*03b4*/ 	.byte	0x04, 0x11
        /*03b6*/ 	.short	(.L_201 - .L_200)
	.align		4
.L_200:
        /*03b8*/ 	.word	index@(_ZN2at6native18elementwise_kernelILi128ELi2EZNS0_22gpu_kernel_impl_nocastINS0_13AUnaryFunctorIiiiNS0_17BitwiseAndFunctorIiEEEEEEvRNS_18TensorIteratorBaseERKT_EUliE_EEviT1_)
        /*03bc*/ 	.word	0x00000000


	//----- nvinfo : EIATTR_REGCOUNT
	.align		4
.L_201:
        /*03c0*/ 	.byte	0x04, 0x2f
        /*03c2*/ 	.short	(.L_203 - .L_202)
	.align		4
.L_202:
        /*03c4*/ 	.word	index@(_ZN2at6native27unrolled_elementwise_kernelINS0_13AUnaryFunctorIiiiNS0_17BitwiseAndFunctorIiEEEESt5arrayIPcLm2EELi4E23TrivialOffsetCalculatorILi1EjESA_NS0_6memory12LoadWithCastILi1EEENSB_13StoreWithCastILi1EEEEEviT_T0_T2_T3_T4_T5_)
        /*03c8*/ 	.word	0x0000001e


	//----- nvinfo : EIATTR_FRAME_SIZE
	.align		4
.L_203:
        /*03cc*/ 	.byte	0x04, 0x11
        /*03ce*/ 	.short	(.L_205 - .L_204)
	.align		4
.L_204:
        /*03d0*/ 	.word	index@(_ZN2at6native27unrolled_elementwise_kernelINS0_13AUnaryFunctorIiiiNS0_17BitwiseAndFunctorIiEEEESt5arrayIPcLm2EELi4E23TrivialOffsetCalculatorILi1EjESA_NS0_6memory12LoadWithCastILi1EEENSB_13StoreWithCastILi1EEEEEviT_T0_T2_T3_T4_T5_)
        /*03d4*/ 	.word	0x00000000


	//----- nvinfo : EIATTR_REGCOUNT
	.align		4
.L_205:
        /*03d8*/ 	.byte	0x04, 0x2f
        /*03da*/ 	.short	(.L_207 - .L_206)
	.align		4
.L_206:
        /*03dc*/ 	.word	index@(_ZN2at6native18elementwise_kernelILi128ELi4EZNS0_15gpu_kernel_implINS0_13AUnaryFunctorIiiiNS0_17BitwiseAndFunctorIiEEEEEEvRNS_18TensorIteratorBaseERKT_EUliE_EEviT1_)
        /*03e0*/ 	.word	0x00000018


	//----- nvinfo : EIATTR_FRAME_SIZE
	.align		4
.L_207:
        /*03e4*/ 	.byte	0x04, 0x11
        /*03e6*/ 	.short	(.L_209 - .L_208)
	.align		4
.L_208:
        /*03e8*/ 	.word	index@(_ZN2at6native18elementwise_kernelILi128ELi4EZNS0_15gpu_kernel_implINS0_13AUnaryFunctorIiiiNS0_17BitwiseAndFunctorIiEEEEEEvRNS_18TensorIteratorBaseERKT_EUliE_EEviT1_)
        /*03ec*/ 	.word	0x00000000


	//----- nvinfo : EIATTR_REGCOUNT
	.align		4
.L_209:
        /*03f0*/ 	.byte	0x04, 0x2f
        /*03f2*/ 	.short	(.L_211 - .L_210)
	.align		4
.L_210:
        /*03f4*/ 	.word	index@(_ZN2at6native29vectorized_elementwise_kernelILi8ENS0_13BinaryFunctorIlllNS0_17BitwiseAndFunctorIlEEEESt5arrayIPcLm3EEEEviT0_T1_)
        /*03f8*/ 	.word	0x00000004


	//----- nvinfo : EIATTR_FRAME_SIZE
	.align		4
.L_211:
        /*03fc*/ 	.byte	0x04, 0x11
        /*03fe*/ 	.short	(.L_213 - .L_212)
	.align		4
.L_212:
        /*0400*/ 	.word	index@(_ZN2at6native29vectorized_elementwise_kernelILi8ENS0_13BinaryFunctorIlllNS0_17BitwiseAndFunctorIlEEEESt5arrayIPcLm3EEEEviT0_T1_)
        /*0404*/ 	.word	0x00000000


	//----- nvinfo : EIATTR_REGCOUNT
	.align		4
.L_213:
        /*0408*/ 	.byte	0x04, 0x2f
        /*040a*/ 	.short	(.L_215 - .L_214)
	.align		4
.L_214:
        /*040c*/ 	.word	index@(_ZN2at6native29vectorized_elementwise_kernelILi4ENS0_13BinaryFunctorIlllNS0_17BitwiseAndFunctorIlEEEESt5arrayIPcLm3EEEEviT0_T1_)
        /*0410*/ 	.word	0x00000028


	//----- nvinfo : EIATTR_FRAME_SIZE
	.align		4
.L_215:
        /*0414*/ 	.byte	0x04, 0x11
        /*0416*/ 	.short	(.L_217 - .L_216)
	.align		4
.L_216:
        /*0418*/ 	.word	index@(_ZN2at6native29vectorized_elementwise_kernelILi4ENS0_13BinaryFunctorIlllNS0_17BitwiseAndFunctorIlEEEESt5arrayIPcLm3EEEEviT0_T1_)
        /*041c*/ 	.word	0x00000000


	//----- nvinfo : EIATTR_REGCOUNT
	.align		4
.L_217:
        /*0420*/ 	.byte	0x04, 0x2f
        /*0422*/ 	.short	(.L_219 - .L_218)
	.align		4
.L_218:
        /*0424*/ 	.word	index@(_ZN2at6native29vectorized_elementwise_kernelILi2ENS0_13BinaryFunctorIlllNS0_17BitwiseAndFunctorIlEEEESt5arrayIPcLm3EEEEviT0_T1_)
        /*0428*/ 	.word	0x00000028


	//----- nvinfo : EIATTR_FRAME_SIZE
	.align		4
.L_219:
        /*042c*/ 	.byte	0x04, 0x11
        /*042e*/ 	.short	(.L_221 - .L_220)
	.align		4
.L_220:
        /*0430*/ 	.word	index@(_ZN2at6native29vectorized_elementwise_kernelILi2ENS0_13BinaryFunctorIlllNS0_17BitwiseAndFunctorIlEEEESt5arrayIPcLm3EEEEviT0_T1_)
        /*0434*/ 	.word	0x00000000


	//----- nvinfo : EIATTR_REGCOUNT
	.align		4
.L_221:
        /*0438*/ 	.byte	0x04, 0x2f
        /*043a*/ 	.short	(.L_223 - .L_222)
	.align		4
.L_222:
        /*043c*/ 	.word	index@(_ZN2at6native27unrolled_elementwise_kernelINS0_13BinaryFunctorIlllNS0_17BitwiseAndFunctorIlEEEESt5arrayIPcLm3EELi4E23TrivialOffsetCalculatorILi2EjES9_ILi1EjENS0_6memory15LoadWithoutCastENSC_16StoreWithoutCastEEEviT_T0_T2_T3_T4_T5_)
        /*0440*/ 	.word	0x00000020


	//----- nvinfo : EIATTR_FRAME_SIZE
	.align		4
.L_223:
        /*0444*/ 	.byte	0x04, 0x11
        /*0446*/ 	.short	(.L_225 - .L_224)
	.align		4
.L_224:
        /*0448*/ 	.word	index@(_ZN2at6native27unrolled_elementwise_kernelINS0_13BinaryFunctorIlllNS0_17BitwiseAndFunctorIlEEEESt5arrayIPcLm3EELi4E23TrivialOffsetCalculatorILi2EjES9_ILi1EjENS0_6memory15LoadWithoutCastENSC_16StoreWithoutCastEEEviT_T0_T2_T3_T4_T5_)
        /*044c*/ 	.word	0x00000000


	//----- nvinfo : EIATTR_REGCOUNT
	.align		4
.L_225:
        /*0450*/ 	.byte	0x04, 0x2f
        /*0452*/ 	.short	(.L_227 - .L_226)
	.align		4
.L_226:
        /*0454*/ 	.word	index@(_ZN2at6native18elementwise_kernelILi128ELi2EZNS0_22gpu_kernel_impl_nocastINS0_13BinaryFunctorIlllNS0_17BitwiseAndFunctorIlEEEEEEvRNS_18TensorIteratorBaseERKT_EUliE_EEviT1_)
        /*0458*/ 	.word	0x00000014


	//----- nvinfo : EIATTR_FRAME_SIZE
	.align		4
.L_227:
        /*045c*/ 	.byte	0x04, 0x11
        /*045e*/ 	.short	(.L_229 - .L_228)
	.align		4
.L_228:
        /*0460*/ 	.word	index@(_ZN2at6native18elementwise_kernelILi128ELi2EZNS0_22gpu_kernel_impl_nocastINS0_13BinaryFunctorIlllNS0_17BitwiseAndFunctorIlEEEEEEvRNS_18TensorIteratorBaseERKT_EUliE_EEviT1_)
        /*0464*/ 	.word	0x00000000


	//----- nvinfo : EIATTR_REGCOUNT
	.align		4
.L_229:
        /*0468*/ 	.byte	0x04, 0x2f
        /*046a*/ 	.short	(.L_231 - .L_230)
	.align		4
.L_230:
        /*046c*/ 	.word	index@(_ZN2at6native27unrolled_elementwise_kernelINS0_13BinaryFunctorIlllNS0_17BitwiseAndFunctorIlEEEESt5arrayIPcLm3EELi4E23TrivialOffsetCalculatorILi2EjES9_ILi1EjENS0_6memory12LoadWithCastILi2EEENSC_13StoreWithCastILi1EEEEEviT_T0_T2_T3_T4_T5_)
        /*0470*/ 	.word	0x00000028


	//----- nvinfo : EIATTR_FRAME_SIZE
	.align		4
.L_231:
        /*0474*/ 	.byte	0x04, 0x11
        /*0476*/ 	.short	(.L_233 - .L_232)
	.align		4
.L_232:
        /*0478*/ 	.word	index@(_ZN2at6native27unrolled_elementwise_kernelINS0_13BinaryFunctorIlllNS0_17BitwiseAndFunctorIlEEEESt5arrayIPcLm3EELi4E23TrivialOffsetCalculatorILi2EjES9_ILi1EjENS0_6memory12LoadWithCastILi2EEENSC_13StoreWithCastILi1EEEEEviT_T0_T2_T3_T4_T5_)
        /*047c*/ 	.word	0x00000000


	//----- nvinfo : EIATTR_REGCOUNT
	.align		4
.L_233:
        /*0480*/ 	.byte	0x04, 0x2f
        /*0482*/ 	.short	(.L_235 - .L_234)
	.align		4
.L_234:
        /*0484*/ 	.word	index@(_ZN2at6native18elementwise_kernelILi128ELi4EZNS0_15gpu_kernel_implINS0_13BinaryFunctorIlllNS0_17BitwiseAndFunctorIlEEEEEEvRNS_18TensorIteratorBaseERKT_EUliE_EEviT1_)
        /*0488*/ 	.word	0x0000001a


	//----- nvinfo : EIATTR_FRAME_SIZE
	.align		4
.L_235:
        /*048c*/ 	.byte	0x04, 0x11
        /*048e*/ 	.short	(.L_237 - .L_236)
	.align		4
.L_236:
        /*0490*/ 	.word	index@(_ZN2at6native18elementwise_kernelILi128ELi4EZNS0_15gpu_kernel_implINS0_13BinaryFunctorIlllNS0_17BitwiseAndFunctorIlEEEEEEvRNS_18TensorIteratorBaseERKT_EUliE_EEviT1_)
        /*0494*/ 	.word	0x00000000


	//----- nvinfo : EIATTR_REGCOUNT
	.align		4
.L_237:
        /*0498*/ 	.byte	0x04, 0x2f
        /*049a*/ 	.short	(.L_239 - .L_238)
	.align		4
.L_238:
        /*049c*/ 	.word	index@(_ZN2at6native29vectorized_elementwise_kernelILi8ENS0_13AUnaryFunctorIlllNS0_17BitwiseAndFunctorIlEEEESt5arrayIPcLm2EEEEviT0_T1_)
        /*04a0*/ 	.word	0x00000004


	//----- nvinfo : EIATTR_FRAME_SIZE
	.align		4
.L_239:
        /*04a4*/ 	.byte	0x04, 0x11
        /*04a6*/ 	.short	(.L_241 - .L_240)
	.align		4
.L_240:
        /*04a8*/ 	.word	index@(_ZN2at6native29vectorized_elementwise_kernelILi8ENS0_13AUnaryFunctorIlllNS0_17BitwiseAndFunctorIlEEEESt5arrayIPcLm2EEEEviT0_T1_)
        /*04ac*/ 	.word	0x00000000


	//----- nvinfo : EIATTR_REGCOUNT
	.align		4
.L_241:
        /*04b0*/ 	.byte	0x04, 0x2f
        /*04b2*/ 	.short	(.L_243 - .L_242)
	.align		4
.L_242:
        /*04b4*/ 	.word	index@(_ZN2at6native29vectorized_elementwise_kernelILi4ENS0_13AUnaryFunctorIlllNS0_17BitwiseAndFunctorIlEEEESt5arrayIPcLm2EEEEviT0_T1_)
        /*04b8*/ 	.word	0x00000020


	//----- nvinfo : EIATTR_FRAME_SIZE
	.align		4
.L_243:
        /*04bc*/ 	.byte	0x04, 0x11
        /*04be*/ 	.short	(.L_245 - .L_244)
	.align		4
.L_244:
        /*04c0*/ 	.word	index@(_ZN2at6native29vectorized_elementwise_kernelILi4ENS0_13AUnaryFunctorIlllNS0_17BitwiseAndFunctorIlEEEESt5arrayIPcLm2EEEEviT0_T1_)
        /*04c4*/ 	.word	0x00000000


	//----- nvinfo : EIATTR_REGCOUNT
	.align		4
.L_245:
        /*04c8*/ 	.byte	0x04, 0x2f
        /*04ca*/ 	.short	(.L_247 - .L_246)
	.align		4
.L_246:
        /*04cc*/ 	.word	index@(_ZN2at6native29vectorized_elementwise_kernelILi2ENS0_13AUnaryFunctorIlllNS0_17BitwiseAndFunctorIlEEEESt5arrayIPcLm2EEEEviT0_T1_)
        /*04d0*/ 	.word	0x00000020


	//----- nvinfo : EIATTR_FRAME_SIZE
	.align		4
.L_247:
        /*04d4*/ 	.byte	0x04, 0x11
        /*04d6*/ 	.short	(.L_249 - .L_248)
	.align		4
.L_248:
        /*04d8*/ 	.word	index@(_ZN2at6native29vectorized_elementwise_kernelILi2ENS0_13AUnaryFunctorIlllNS0_17BitwiseAndFunctorIlEEEESt5arrayIPcLm2EEEEviT0_T1_)
        /*04dc*/ 	.word	0x00000000


	//----- nvinfo : EIATTR_REGCOUNT
	.align		4
.L_249:
        /*04e0*/ 	.byte	0x04, 0x2f
        /*04e2*/ 	.short	(.L_251 - .L_250)
	.align		4
.L_250:
        /*04e4*/ 	.word	index@(_ZN2at6native27unrolled_elementwise_kernelINS0_13AUnaryFunctorIlllNS0_17BitwiseAndFunctorIlEEEESt5arrayIPcLm2EELi4E23TrivialOffsetCalculatorILi1EjESA_NS0_6memory15LoadWithoutCastENSB_16StoreWithoutCastEEEviT_T0_T2_T3_T4_T5_)
        /*04e8*/ 	.word	0x00000018


	//----- nvinfo : EIATTR_FRAME_SIZE
	.align		4
.L_251:
        /*04ec*/ 	.byte	0x04, 0x11
        /*04ee*/ 	.short	(.L_253 - .L_252)
	.align		4
.L_252:
        /*04f0*/ 	.word	index@(_ZN2at6native27unrolled_elementwise_kernelINS0_13AUnaryFunctorIlllNS0_17BitwiseAndFunctorIlEEEESt5arrayIPcLm2EELi4E23TrivialOffsetCalculatorILi1EjESA_NS0_6memory15LoadWithoutCastENSB_16StoreWithoutCastEEEviT_T0_T2_T3_T4_T5_)
        /*04f4*/ 	.word	0x00000000


	//----- nvinfo : EIATTR_REGCOUNT
	.align		4
.L_253:
        /*04f8*/ 	.byte	0x04, 0x2f
        /*04fa*/ 	.short	(.L_255 - .L_254)
	.align		4
.L_254:
        /*04fc*/ 	.word	index@(_ZN2at6native18elementwise_kernelILi128ELi2EZNS0_22gpu_kernel_impl_nocastINS0_13AUnaryFunctorIlllNS0_17BitwiseAndFunctorIlEEEEEEvRNS_18TensorIteratorBaseERKT_EUliE_EEviT1_)
        /*0500*/ 	.word	0x00000014


	//----- nvinfo : EIATTR_FRAME_SIZE
	.align		4
.L_255:
        /*0504*/ 	.byte	0x04, 0x11
        /*0506*/ 	.short	(.L_257 - .L_256)
	.align		4
.L_256:
        /*0508*/ 	.word	index@(_ZN2at6native18elementwise_kernelILi128ELi2EZNS0_22gpu_kernel_impl_nocastINS0_13AUnaryFunctorIlllNS0_17BitwiseAndFunctorIlEEEEEEvRNS_18TensorIteratorBaseERKT_EUliE_EEviT1_)
        /*050c*/ 	.word	0x00000000


	//----- nvinfo : EIATTR_REGCOUNT
	.align		4
.L_257:
        /*0510*/ 	.byte	0x04, 0x2f
        /*0512*/ 	.short	(.L_259 - .L_258)
	.align		4
.L_258:
        /*0514*/ 	.word	index@(_ZN2at6native27unrolled_elementwise_kernelINS0_13AUnaryFunctorIlllNS0_17BitwiseAndFunctorIlEEEESt5arrayIPcLm2EELi4E23TrivialOffsetCalculatorILi1EjESA_NS0_6memory12LoadWithCastILi1EEENSB_13StoreWithCastILi1EEEEEviT_T0_T2_T3_T4_T5_)
        /*0518*/ 	.word	0x00000020


	//----- nvinfo : EIATTR_FRAME_SIZE
	.align		4
.L_259:
        /*051c*/ 	.byte	0x04, 0x11
        /*051e*/ 	.short	(.L_261 - .L_260)
	.align		4
.L_260:
        /*0520*/ 	.word	index@(_ZN2at6native27unrolled_elementwise_kernelINS0_13AUnaryFunctorIlllNS0_17BitwiseAndFunctorIlEEEESt5arrayIPcLm2EELi4E23TrivialOffsetCalculatorILi1EjESA_NS0_6memory12LoadWithCastILi1EEENSB_13StoreWithCastILi1EEEEEviT_T0_T2_T3_T4_T5_)
        /*0524*/ 	.word	0x00000000


	//----- nvinfo : EIATTR_REGCOUNT
	.align		4
.L_261:
        /*0528*/ 	.byte	0x04, 0x2f
        /*052a*/ 	.short	(.L_263 - .L_262)
	.align		4
.L_262:
        /*052c*/ 	.word	index@(_ZN2at6native18elementwise_kernelILi128ELi4EZNS0_15gpu_kernel_implINS0_13AUnaryFunctorIlllNS0_17BitwiseAndFunctorIlEEEEEEvRNS_18TensorIteratorBaseERKT_EUliE_EEviT1_)
        /*0530*/ 	.word	0x00000018


	//----- nvinfo : EIATTR_FRAME_SIZE
	.align		4
.L_263:
        /*0534*/ 	.byte	0x04, 0x11
        /*0536*/ 	.short	(.L_265 - .L_264)
	.align		4
.L_264:
        /*0538*/ 	.word	index@(_ZN2at6native18elementwise_kernelILi128ELi4EZNS0_15gpu_kernel_implINS0_13AUnaryFunctorIlllNS0_17BitwiseAndFunctorIlEEEEEEvRNS_18TensorIteratorBaseERKT_EUliE_EEviT1_)
        /*053c*/ 	.word	0x00000000


	//----- nvinfo : EIATTR_REGCOUNT
	.align		4
.L_265:
        /*0540*/ 	.byte	0x04, 0x2f
        /*0542*/ 	.short	(.L_267 - .L_266)
	.align		4
.L_266:
        /*0544*/ 	.word	index@(_ZN2at6native29vectorized_elementwise_kernelILi8ENS0_13BinaryFunctorIsssNS0_17BitwiseAndFunctorIsEEEESt5arrayIPcLm3EEEEviT0_T1_)
        /*0548*/ 	.word	0x00000004


	//----- nvinfo : EIATTR_FRAME_SIZE
	.align		4
.L_267:
        /*054c*/ 	.byte	0x04, 0x11
        /*054e*/ 	.short	(.L_269 - .L_268)
	.align		4
.L_268:
        /*0550*/ 	.word	index@(_ZN2at6native29vectorized_elementwise_kernelILi8ENS0_13BinaryFunctorIsssNS0_17BitwiseAndFunctorIsEEEESt5arrayIPcLm3EEEEviT0_T1_)
        /*0554*/ 	.word	0x00000000


	//----- nvinfo : EIATTR_REGCOUNT
	.align		4
.L_269:
        /*0558*/ 	.byte	0x04, 0x2f
        /*055a*/ 	.short	(.L_271 - .L_270)
	.align		4
.L_270:
        /*055c*/ 	.word	index@(_ZN2at6native29vectorized_elementwise_kernelILi4ENS0_13BinaryFunctorIsssNS0_17BitwiseAndFunctorIsEEEESt5arrayIPcLm3EEEEviT0_T1_)
        /*0560*/ 	.word	0x00000020


	//----- nvinfo : EIATTR_FRAME_SIZE
	.align		4
.L_271:
        /*0564*/ 	.byte	0x04, 0x11
        /*0566*/ 	.short	(.L_273 - .L_272)
	.align		4
.L_272:
        /*0568*/ 	.word	index@(_ZN2at6native29vectorized_elementwise_kernelILi4ENS0_13BinaryFunctorIsssNS0_17BitwiseAndFunctorIsEEEESt5arrayIPcLm3EEEEviT0_T1_)
        /*056c*/ 	.word	0x00000000


	//----- nvinfo : EIATTR_REGCOUNT
	.align		4
.L_273:
        /*0570*/ 	.byte	0x04, 0x2f
        /*0572*/ 	.short	(.L_275 - .L_274)
	.align		4
.L_274:
        /*0574*/ 	.word	index@(_ZN2at6native29vectorized_elementwise_kernelILi2ENS0_13BinaryFunctorIsssNS0_17BitwiseAndFunctorIsEEEESt5arrayIPcLm3EEEEviT0_T1_)
        /*0578*/ 	.word	0x00000020


	//----- nvinfo : EIATTR_FRAME_SIZE
	.align		4
.L_275:
        /*057c*/ 	.byte	0x04, 0x11
        /*057e*/ 	.short	(.L_277 - .L_276)
	.align		4
.L_276:
        /*0580*/ 	.word	index@(_ZN2at6native29vectorized_elementwise_kernelILi2ENS0_13BinaryFunctorIsssNS0_17BitwiseAndFunctorIsEEEESt5arrayIPcLm3EEEEviT0_T1_)
        /*0584*/ 	.word	0x00000000


	//----- nvinfo : EIATTR_REGCOUNT
	.align		4
.L_277:
        /*0588*/ 	.byte	0x04, 0x2f
        /*058a*/ 	.short	(.L_279 - .L_278)
	.align		4
.L_278:
        /*058c*/ 	.word	index@(_ZN2at6native27unrolled_elementwise_kernelINS0_13BinaryFunctorIsssNS0_17BitwiseAndFunctorIsEEEESt5arrayIPcLm3EELi4E23TrivialOffsetCalculatorILi2EjES9_ILi1EjENS0_6memory15LoadWithoutCastENSC_16StoreWithoutCastEEEviT_T0_T2_T3_T4_T5_)
        /*0590*/ 	.word	0x0000001e


	//----- nvinfo : EIATTR_FRAME_SIZE
	.align		4
.L_279:
        /*0594*/ 	.byte	0x04, 0x11
        /*0596*/ 	.short	(.L_281 - .L_280)
	.align		4
.L_280:
        /*0598*/ 	.word	index@(_ZN2at6native27unrolled_elementwise_kernelINS0_13BinaryFunctorIsssNS0_17BitwiseAndFunctorIsEEEESt5arrayIPcLm3EELi4E23TrivialOffsetCalculatorILi2EjES9_ILi1EjENS0_6memory15LoadWithoutCastENSC_16StoreWithoutCastEEEviT_T0_T2_T3_T4_T5_)
        /*059c*/ 	.word	0x00000000


	//----- nvinfo : EIATTR_REGCOUNT
	.align		4
.L_281:
        /*05a0*/ 	.byte	0x04, 0x2f
        /*05a2*/ 	.short	(.L_283 - .L_282)
	.align		4
.L_282:
        /*05a4*/ 	.word	index@(_ZN2at6native18elementwise_kernelILi128ELi4EZNS0_22gpu_kernel_impl_nocastINS0_13BinaryFunctorIsssNS0_17BitwiseAndFunctorIsEEEEEEvRNS_18TensorIteratorBaseERKT_EUliE_EEviT1_)
        /*05a8*/ 	.word	0x00000014


	//----- nvinfo : EIATTR_FRAME_SIZE
	.align		4
.L_283:
        /*05ac*/ 	.byte	0x04, 0x11
        /*05ae*/ 	.short	(.L_285 - .L_284)
	.align		4
.L_284:
        /*05b0*/ 	.word	index@(_ZN2at6native18elementwise_kernelILi128ELi4EZNS0_22gpu_kernel_impl_nocastINS0_13BinaryFunctorIsssNS0_17BitwiseAndFunctorIsEEEEEEvRNS_18TensorIteratorBaseERKT_EUliE_EEviT1_)
        /*05b4*/ 	.word	0x00000000


	//----- nvinfo : EIATTR_REGCOUNT
	.align		4
.L_285:
        /*05b8*/ 	.byte	0x04, 0x2f
        /*05ba*/ 	.short	(.L_287 - .L_286)
	.align		4
.L_286:
        /*05bc*/ 	.word	index@(_ZN2at6native27unrolled_elementwise_kernelINS0_13BinaryFunctorIsssNS0_17BitwiseAndFunctorIsEEEESt5arrayIPcLm3EELi4E23TrivialOffsetCalculatorILi2EjES9_ILi1EjENS0_6memory12LoadWithCastILi2EEENSC_13StoreWithCastILi1EEEEEviT_T0_T2_T3_T4_T5_)
        /*05c0*/ 	.word	0x00000020


	//----- nvinfo : EIATTR_FRAME_SIZE
	.align		4
.L_287:
        /*05c4*/ 	.byte	0x04, 0x11
        /*05c6*/ 	.short	(.L_289 - .L_288)
	.align		4
.L_288:
        /*05c8*/ 	.word	index@(_ZN2at6native27unrolled_elementwise_kernelINS0_13BinaryFunctorIsssNS0_17BitwiseAndFunctorIsEEEESt5arrayIPcLm3EELi4E23TrivialOffsetCalculatorILi2EjES9_ILi1EjENS0_6memory12LoadWithCastILi2EEENSC_13StoreWithCastILi1EEEEEviT_T0_T2_T3_T4_T5_)
        /*05cc*/ 	.word	0x00000000


	//----- nvinfo : EIATTR_REGCOUNT
	.align		4
.L_289:
        /*05d0*/ 	.byte	0x04, 0x2f
        /*05d2*/ 	.short	(.L_291 - .L_290)
	.align		4
.L_290:
        /*05d4*/ 	.word	index@(_ZN2at6native18elementwise_kernelILi128ELi4EZNS0_15gpu_kernel_implINS0_13BinaryFunctorIsssNS0_17BitwiseAndFunctorIsEEEEEEvRNS_18TensorIteratorBaseERKT_EUliE_EEviT1_)
        /*05d8*/ 	.word	0x00000018


	//----- nvinfo : EIATTR_FRAME_SIZE
	.align		4
.L_291:
        /*05dc*/ 	.byte	0x04, 0x11
        /*05de*/ 	.short	(.L_293 - .L_292)
	.align		4
.L_292:
        /*05e0*/ 	.word	index@(_ZN2at6native18elementwise_kernelILi128ELi4EZNS0_15gpu_kernel_implINS0_13BinaryFunctorIsssNS0_17BitwiseAndFunctorIsEEEEEEvRNS_18TensorIteratorBaseERKT_EUliE_EEviT1_)
        /*05e4*/ 	.word	0x00000000


	//----- nvinfo : EIATTR_REGCOUNT
	.align		4
.L_293:
        /*05e8*/ 	.byte	0x04, 0x2f
        /*05ea*/ 	.short	(.L_295 - .L_294)
	.align		4
.L_294:
        /*05ec*/ 	.word	index@(_ZN2at6native29vectorized_elementwise_kernelILi8ENS0_13AUnaryFunctorIsssNS0_17BitwiseAndFunctorIsEEEESt5arrayIPcLm2EEEEviT0_T1_)
        /*05f0*/ 	.word	0x00000004


	//----- nvinfo : EIATTR_FRAME_SIZE
	.align		4
.L_295:
        /*05f4*/ 	.byte	0x04, 0x11
        /*05f6*/ 	.short	(.L_297 - .L_296)
	.align		4
.L_296:
        /*05f8*/ 	.word	index@(_ZN2at6native29vectorized_elementwise_kernelILi8ENS0_13AUnaryFunctorIsssNS0_17BitwiseAndFunctorIsEEEESt5arrayIPcLm2EEEEviT0_T1_)
        /*05fc*/ 	.word	0x00000000


	//----- nvinfo : EIATTR_REGCOUNT
	.align		4
.L_297:
        /*0600*/ 	.byte	0x04, 0x2f
        /*0602*/ 	.short	(.L_299 - .L_298)
	.align		4
.L_298:
        /*0604*/ 	.word	index@(_ZN2at6native29vectorized_elementwise_kernelILi4ENS0_13AUnaryFunctorIsssNS0_17BitwiseAndFunctorIsEEEESt5arrayIPcLm2EEEEviT0_T1_)
        /*0608*/ 	.word	0x00000020


	//----- nvinfo : EIATTR_FRAME_SIZE
	.align		4
.L_299:
        /*060c*/ 	.byte	0x04, 0x11
        /*060e*/ 	.short	(.L_301 - .L_300)
	.align		4
.L_300:
        /*0610*/ 	.word	index@(_ZN2at6native29vectorized_elementwise_kernelILi4ENS0_13AUnaryFunctorIsssNS0_17BitwiseAndFunctorIsEEEESt5arrayIPcLm2EEEEviT0_T1_)
        /*0614*/ 	.word	0x00000000


	//----- nvinfo : EIATTR_REGCOUNT
	.align		4
.L_301:
        /*0618*/ 	.byte	0x04, 0x2f
        /*061a*/ 	.short	(.L_303 - .L_302)
	.align		4
.L_302:
        /*061c*/ 	.word	index@(_ZN2at6native29vectorized_elementwise_kernelILi2ENS0_13AUnaryFunctorIsssNS0_17BitwiseAndFunctorIsEEEESt5arrayIPcLm2EEEEviT0_T1_)
        /*0620*/ 	.word	0x00000020


	//----- nvinfo : EIATTR_FRAME_SIZE
	.align		4
.L_303:
        /*0624*/ 	.byte	0x04, 0x11
        /*0626*/ 	.short	(.L_305 - .L_304)
	.align		4
.L_304:
        /*0628*/ 	.word	index@(_ZN2at6native29vectorized_elementwise_kernelILi2ENS0_13AUnaryFunctorIsssNS0_17BitwiseAndFunctorIsEEEESt5arrayIPcLm2EEEEviT0_T1_)
        /*062c*/ 	.word	0x00000000


	//----- nvinfo : EIATTR_REGCOUNT
	.align		4
.L_305:
        /*0630*/ 	.byte	0x04, 0x2f
        /*0632*/ 	.short	(.L_307 - .L_306)
	.align		4
.L_306:
        /*0634*/ 	.word	index@(_ZN2at6native27unrolled_elementwise_kernelINS0_13AUnaryFunctorIsssNS0_17BitwiseAndFunctorIsEEEESt5arrayIPcLm2EELi4E23TrivialOffsetCalculatorILi1EjESA_NS0_6memory15LoadWithoutCastENSB_16StoreWithoutCastEEEviT_T0_T2_T3_T4_T5_)
        /*0638*/ 	.word	0x00000016


	//----- nvinfo : EIATTR_FRAME_SIZE
	.align		4
.L_307:
        /*063c*/ 	.byte	0x04, 0x11
        /*063e*/ 	.short	(.L_309 - .L_308)
	.align		4
.L_308:
        /*0640*/ 	.word	index@(_ZN2at6native27unrolled_elementwise_kernelINS0_13AUnaryFunctorIsssNS0_17BitwiseAndFunctorIsEEEESt5arrayIPcLm2EELi4E23TrivialOffsetCalculatorILi1EjESA_NS0_6memory15LoadWithoutCastENSB_16StoreWithoutCastEEEviT_T0_T2_T3_T4_T5_)
        /*0644*/ 	.word	0x00000000


	//----- nvinfo : EIATTR_REGCOUNT
	.align		4
.L_309:
        /*0648*/ 	.byte	0x04, 0x2f
        /*064a*/ 	.short	(.L_311 - .L_310)
	.align		4
.L_310:
        /*064c*/ 	.word	index@(_ZN2at6native18elementwise_kernelILi128ELi4EZNS0_22gpu_kernel_impl_nocastINS0_13AUnaryFunctorIsssNS0_17BitwiseAndFunctorIsEEEEEEvRNS_18TensorIteratorBaseERKT_EUliE_EEviT1_)
        /*0650*/ 	.word	0x00000014


	//----- nvinfo : EIATTR_FRAME_SIZE
	.align		4
.L_311:
        /*0654*/ 	.byte	0x04, 0x11
        /*0656*/ 	.short	(.L_313 - .L_312)
	.align		4
.L_312:
        /*0658*/ 	.word	index@(_ZN2at6native18elementwise_kernelILi128ELi4EZNS0_22gpu_kernel_impl_nocastINS0_13AUnaryFunctorIsssNS0_17BitwiseAndFunctorIsEEEEEEvRNS_18TensorIteratorBaseERKT_EUliE_EEviT1_)
        /*065c*/ 	.word	0x00000000


	//----- nvinfo : EIATTR_REGCOUNT
	.align		4
.L_313:
        /*0660*/ 	.byte	0x04, 0x2f
        /*0662*/ 	.short	(.L_315 - .L_314)
	.align		4
.L_314:
        /*0664*/ 	.word	index@(_ZN2at6native27unrolled_elementwise_kernelINS0_13AUnaryFunctorIsssNS0_17BitwiseAndFunctorIsEEEESt5arrayIPcLm2EELi4E23TrivialOffsetCalculatorILi1EjESA_NS0_6memory12LoadWithCastILi1EEENSB_13StoreWithCastILi1EEEEEviT_T0_T2_T3_T4_T5_)
        /*0668*/ 	.word	0x0000001c


	//----- nvinfo : EIATTR_FRAME_SIZE
	.align		4
.L_315:
        /*066c*/ 	.byte	0x04, 0x11
        /*066e*/ 	.short	(.L_317 - .L_316)
	.align		4
.L_316:
        /*0670*/ 	.word	index@(_ZN2at6native27unrolled_elementwise_kernelINS0_13AUnaryFunctorIsssNS0_17BitwiseAndFunctorIsEEEESt5arrayIPcLm2EELi4E23TrivialOffsetCalculatorILi1EjESA_NS0_6memory12LoadWithCastILi1EEENSB_13StoreWithCastILi1EEEEEviT_T0_T2_T3_T4_T5_)
        /*0674*/ 	.word	0x00000000


	//----- nvinfo : EIATTR_REGCOUNT
	.align		4
.L_317:
        /*0678*/ 	.byte	0x04, 0x2f
        /*067a*/ 	.short	(.L_319 - .L_318)
	.align		4
.L_318:
        /*067c*/ 	.word	index@(_ZN2at6native18elementwise_kernelILi128ELi4EZNS0_15gpu_kernel_implINS0_13AUnaryFunctorIsssNS0_17BitwiseAndFunctorIsEEEEEEvRNS_18TensorIteratorBaseERKT_EUliE_EEviT1_)
        /*0680*/ 	.word	0x00000018


	//----- nvinfo : EIATTR_FRAME_SIZE
	.align		4
.L_319:
        /*0684*/ 	.byte	0x04, 0x11
        /*0686*/ 	.short	(.L_321 - .L_320)
	.align		4
.L_320:
        /*0688*/ 	.word	index@(_ZN2at6native18elementwise_kernelILi128ELi4EZNS0_15gpu_kernel_implINS0_13AUnaryFunctorIsssNS0_17BitwiseAndFunctorIsEEEEEEvRNS_18TensorIteratorBaseERKT_EUliE_EEviT1_)
        /*068c*/ 	.word	0x00000000


	//----- nvinfo : EIATTR_REGCOUNT
	.align		4
.L_321:
        /*0690*/ 	.byte	0x04, 0x2f
        /*0692*/ 	.short	(.L_323 - .L_322)
	.align		4
.L_322:
        /*0694*/ 	.word	index@(_ZN2at6native29vectorized_elementwise_kernelILi8ENS0_13BinaryFunctorIbbbNS0_17BitwiseAndFunctorIbEEEESt5arrayIPcLm3EEEEviT0_T1_)
        /*0698*/ 	.word	0x00000004


	//----- nvinfo : EIATTR_FRAME_SIZE
	.align		4
.L_323:
        /*069c*/ 	.byte	0x04, 0x11
        /*069e*/ 	.short	(.L_325 - .L_324)
	.align		4
.L_324:
        /*06a0*/ 	.word	index@(_ZN2at6native29vectorized_elementwise_kernelILi8ENS0_13BinaryFunctorIbbbNS0_17BitwiseAndFunctorIbEEEESt5arrayIPcLm3EEEEviT0_T1_)
        /*06a4*/ 	.word	0x00000000


	//----- nvinfo : EIATTR_REGCOUNT
	.align		4
.L_325:
        /*06a8*/ 	.byte	0x04, 0x2f
        /*06aa*/ 	.short	(.L_327 - .L_326)
	.align		4
.L_326:
        /*06ac*/ 	.word	index@(_ZN2at6native29vectorized_elementwise_kernelILi4ENS0_13BinaryFunctorIbbbNS0_17BitwiseAndFunctorIbEEEESt5arrayIPcLm3EEEEviT0_T1_)
        /*06b0*/ 	.word	0x0000001e


	//----- nvinfo : EIATTR_FRAME_SIZE
	.align		4
.L_327:
        /*06b4*/ 	.byte	0x04, 0x11
        /*06b6*/ 	.short	(.L_329 - .L_328)
	.align		4
.L_328:
        /*06b8*/ 	.word	index@(_ZN2at6native29vectorized_elementwise_kernelILi4ENS0_13BinaryFunctorIbbbNS0_17BitwiseAndFunctorIbEEEESt5arrayIPcLm3EEEEviT0_T1_)
        /*06bc*/ 	.word	0x00000000


	//----- nvinfo : EIATTR_REGCOUNT
	.align		4
.L_329:
        /*06c0*/ 	.byte	0x04, 0x2f
        /*06c2*/ 	.short	(.L_331 - .L_330)
	.align		4
.L_330:
        /*06c4*/ 	.word	index@(_ZN2at6native29vectorized_elementwise_kernelILi2ENS0_13BinaryFunctorIbbbNS0_17BitwiseAndFunctorIbEEEESt5arrayIPcLm3EEEEviT0_T1_)
        /*06c8*/ 	.word	0x0000001e


	//----- nvinfo : EIATTR_FRAME_SIZE
	.align		4
.L_331:
        /*06cc*/ 	.byte	0x04, 0x11
        /*06ce*/ 	.short	(.L_333 - .L_332)
	.align		4
.L_332:
        /*06d0*/ 	.word	index@(_ZN2at6native29vectorized_elementwise_kernelILi2ENS0_13BinaryFunctorIbbbNS0_17BitwiseAndFunctorIbEEEESt5arrayIPcLm3EEEEviT0_T1_)
        /*06d4*/ 	.word	0x00000000


	//----- nvinfo : EIATTR_REGCOUNT
	.align		4
.L_333:
        /*06d8*/ 	.byte	0x04, 0x2f
        /*06da*/ 	.short	(.L_335 - .L_334)
	.align		4
.L_334:
        /*06dc*/ 	.word	index@(_ZN2at6native27unrolled_elementwise_kernelINS0_13BinaryFunctorIbbbNS0_17BitwiseAndFunctorIbEEEESt5arrayIPcLm3EELi4E23TrivialOffsetCalculatorILi2EjES9_ILi1EjENS0_6memory15LoadWithoutCastENSC_16StoreWithoutCastEEEviT_T0_T2_T3_T4_T5_)
        /*06e0*/ 	.word	0x0000001e


	//----- nvinfo : EIATTR_FRAME_SIZE
	.align		4
.L_335:
        /*06e4*/ 	.byte	0x04, 0x11
        /*06e6*/ 	.short	(.L_337 - .L_336)
	.align		4
.L_336:
        /*06e8*/ 	.word	index@(_ZN2at6native27unrolled_elementwise_kernelINS0_13BinaryFunctorIbbbNS0_17BitwiseAndFunctorIbEEEESt5arrayIPcLm3EELi4E23TrivialOffsetCalculatorILi2EjES9_ILi1EjENS0_6memory15LoadWithoutCastENSC_16StoreWithoutCastEEEviT_T0_T2_T3_T4_T5_)
        /*06ec*/ 	.word	0x00000000


	//----- nvinfo : EIATTR_REGCOUNT
	.align		4
.L_337:
        /*06f0*/ 	.byte	0x04, 0x2f
        /*06f2*/ 	.short	(.L_339 - .L_338)
	.align		4
.L_338:
        /*06f4*/ 	.word	index@(_ZN2at6native18elementwise_kernelILi128ELi4EZNS0_22gpu_kernel_impl_nocastINS0_13BinaryFunctorIbbbNS0_17BitwiseAndFunctorIbEEEEEEvRNS_18TensorIteratorBaseERKT_EUliE_EEviT1_)
        /*06f8*/ 	.word	0x00000014


	//----- nvinfo : EIATTR_FRAME_SIZE
	.align		4
.L_339:
        /*06fc*/ 	.byte	0x04, 0x11
        /*06fe*/ 	.short	(.L_341 - .L_340)
	.align		4
.L_340:
        /*0700*/ 	.word	index@(_ZN2at6native18elementwise_kernelILi128ELi4EZNS0_22gpu_kernel_impl_nocastINS0_13BinaryFunctorIbbbNS0_17BitwiseAndFunctorIbEEEEEEvRNS_18TensorIteratorBaseERKT_EUliE_EEviT1_)
        /*0704*/ 	.word	0x00000000


	//----- nvinfo : EIATTR_REGCOUNT
	.align		4
.L_341:
        /*0708*/ 	.byte	0x04, 0x2f
        /*070a*/ 	.short	(.L_343 - .L_342)
	.align		4
.L_342:
        /*070c*/ 	.word	index@(_ZN2at6native27unrolled_elementwise_kernelINS0_13BinaryFunctorIbbbNS0_17BitwiseAndFunctorIbEEEESt5arrayIPcLm3EELi4E23TrivialOffsetCalculatorILi2EjES9_ILi1EjENS0_6memory12LoadWithCastILi2EEENSC_13StoreWithCastILi1EEEEEviT_T0_T2_T3_T4_T5_)
        /*0710*/ 	.word	0x0000001c


	//----- nvinfo : EIATTR_FRAME_SIZE
	.align		4
.L_343:
        /*0714*/ 	.byte	0x04, 0x11
        /*0716*/ 	.short	(.L_345 - .L_344)
	.align		4
.L_344:
        /*0718*/ 	.word	index@(_ZN2at6native27unrolled_elementwise_kernelINS0_13BinaryFunctorIbbbNS0_17BitwiseAndFunctorIbEEEESt5arrayIPcLm3EELi4E23TrivialOffsetCalculatorILi2EjES9_ILi1EjENS0_6memory12LoadWithCastILi2EEENSC_13StoreWithCastILi1EEEEEviT_T0_T2_T3_T4_T5_)
        /*071c*/ 	.word	0x00000000


	//----- nvinfo : EIATTR_REGCOUNT
	.align		4
.L_345:
        /*0720*/ 	.byte	0x04, 0x2f
        /*0722*/ 	.short	(.L_347 - .L_346)
	.align		4
.L_346:
        /*0724*/ 	.word	index@(_ZN2at6native18elementwise_kernelILi128ELi4EZNS0_15gpu_kernel_implINS0_13BinaryFunctorIbbbNS0_17BitwiseAndFunctorIbEEEEEEvRNS_18TensorIteratorBaseERKT_EUliE_EEviT1_)
        /*0728*/ 	.word	0x00000018


	//----- nvinfo : EIATTR_FRAME_SIZE
	.align		4
.L_347:
        /*072c*/ 	.byte	0x04, 0x11
        /*072e*/ 	.short	(.L_349 - .L_348)
	.align		4
.L_348:
        /*0730*/ 	.word	index@(_ZN2at6native18elementwise_kernelILi128ELi4EZNS0_15gpu_kernel_implINS0_13BinaryFunctorIbbbNS0_17BitwiseAndFunctorIbEEEEEEvRNS_18TensorIteratorBaseERKT_EUliE_EEviT1_)
        /*0734*/ 	.word	0x00000000


	//----- nvinfo : EIATTR_REGCOUNT
	.align		4
.L_349:
        /*0738*/ 	.byte	0x04, 0x2f
        /*073a*/ 	.short	(.L_351 - .L_350)
	.align		4
.L_350:
        /*073c*/ 	.word	index@(_ZN2at6native29vectorized_elementwise_kernelILi8ENS0_13AUnaryFunctorIbbbNS0_17BitwiseAndFunctorIbEEEESt5arrayIPcLm2EEEEviT0_T1_)
        /*0740*/ 	.word	0x00000004


	//----- nvinfo : EIATTR_FRAME_SIZE
	.align		4
.L_351:
        /*0744*/ 	.byte	0x04, 0x11
        /*0746*/ 	.short	(.L_353 - .L_352)
	.align		4
.L_352:
        /*0748*/ 	.word	index@(_ZN2at6native29vectorized_elementwise_kernelILi8ENS0_13AUnaryFunctorIbbbNS0_17BitwiseAndFunctorIbEEEESt5arrayIPcLm2EEEEviT0_T1_)
        /*074c*/ 	.word	0x00000000


	//----- nvinfo : EIATTR_REGCOUNT
	.align		4
.L_353:
        /*0750*/ 	.byte	0x04, 0x2f
        /*0752*/ 	.short	(.L_355 - .L_354)
	.align		4
.L_354:
        /*0754*/ 	.word	index@(_ZN2at6native29vectorized_elementwise_kernelILi4ENS0_13AUnaryFunctorIbbbNS0_17BitwiseAndFunctorIbEEEESt5arrayIPcLm2EEEEviT0_T1_)
        /*0758*/ 	.word	0x0000001c


	//----- nvinfo : EIATTR_FRAME_SIZE
	.align		4
.L_355:
        /*075c*/ 	.byte	0x04, 0x11
        /*075e*/ 	.short	(.L_357 - .L_356)
	.align		4
.L_356:
        /*0760*/ 	.word	index@(_ZN2at6native29vectorized_elementwise_kernelILi4ENS0_13AUnaryFunctorIbbbNS0_17BitwiseAndFunctorIbEEEESt5arrayIPcLm2EEEEviT0_T1_)
        /*0764*/ 	.word	0x00000000


	//----- nvinfo : EIATTR_REGCOUNT
	.align		4
.L_357:
        /*0768*/ 	.byte	0x04, 0x2f
        /*076a*/ 	.short	(.L_359 - .L_358)
	.align		4
.L_358:
        /*076c*/ 	.word	index@(_ZN2at6native29vectorized_elementwise_kernelILi2ENS0_13AUnaryFunctorIbbbNS0_17BitwiseAndFunctorIbEEEESt5arrayIPcLm2EEEEviT0_T1_)
        /*0770*/ 	.word	0x0000001c


	//----- nvinfo : EIATTR_FRAME_SIZE
	.align		4
.L_359:
        /*0774*/ 	.byte	0x04, 0x11
        /*0776*/ 	.short	(.L_361 - .L_360)
	.align		4
.L_360:
        /*0778*/ 	.word	index@(_ZN2at6native29vectorized_elementwise_kernelILi2ENS0_13AUnaryFunctorIbbbNS0_17BitwiseAndFunctorIbEEEESt5arrayIPcLm2EEEEviT0_T1_)
        /*077c*/ 	.word	0x00000000


	//----- nvinfo : EIATTR_REGCOUNT
	.align		4
.L_361:
        /*0780*/ 	.byte	0x04, 0x2f
        /*0782*/ 	.short	(.L_363 - .L_362)
	.align		4
.L_362:
        /*0784*/ 	.word	index@(_ZN2at6native27unrolled_elementwise_kernelINS0_13AUnaryFunctorIbbbNS0_17BitwiseAndFunctorIbEEEESt5arrayIPcLm2EELi4E23TrivialOffsetCalculatorILi1EjESA_NS0_6memory15LoadWithoutCastENSB_16StoreWithoutCastEEEviT_T0_T2_T3_T4_T5_)
        /*0788*/ 	.word	0x00000016


	//----- nvinfo : EIATTR_FRAME_SIZE
	.align		4
.L_363:
        /*078c*/ 	.byte	0x04, 0x11
        /*078e*/ 	.short	(.L_365 - .L_364)
	.align		4
.L_364:
        /*0790*/ 	.word	index@(_ZN2at6native27unrolled_elementwise_kernelINS0_13AUnaryFunctorIbbbNS0_17BitwiseAndFunctorIbEEEESt5arrayIPcLm2EELi4E23TrivialOffsetCalculatorILi1EjESA_NS0_6memory15LoadWithoutCastENSB_16StoreWithoutCastEEEviT_T0_T2_T3_T4_T5_)
        /*0794*/ 	.word	0x00000000


	//----- nvinfo : EIATTR_REGCOUNT
	.align		4
.L_365:
        /*0798*/ 	.byte	0x04, 0x2f
        /*079a*/ 	.short	(.L_367 - .L_366)
	.align		4
.L_366:
        /*079c*/ 	.word	index@(_ZN2at6native18elementwise_kernelILi128ELi4EZNS0_22gpu_kernel_impl_nocastINS0_13AUnaryFunctorIbbbNS0_17BitwiseAndFunctorIbEEEEEEvRNS_18TensorIteratorBaseERKT_EUliE_EEviT1_)
        /*07a0*/ 	.word	0x00000014


	//----- nvinfo : EIATTR_FRAME_SIZE
	.align		4
.L_367:
        /*07a4*/ 	.byte	0x04, 0x11
        /*07a6*/ 	.short	(.L_369 - .L_368)
	.align		4
.L_368:
        /*07a8*/ 	.word	index@(_ZN2at6native18elementwise_kernelILi128ELi4EZNS0_22gpu_kernel_impl_nocastINS0_13AUnaryFunctorIbbbNS0_17BitwiseAndFunctorIbEEEEEEvRNS_18TensorIteratorBaseERKT_EUliE_EEviT1_)
        /*07ac*/ 	.word	0x00000000


	//----- nvinfo : EIATTR_REGCOUNT
	.align		4
.L_369:
        /*07b0*/ 	.byte	0x04, 0x2f
        /*07b2*/ 	.short	(.L_371 - .L_370)
	.align		4
.L_370:
        /*07b4*/ 	.word	index@(_ZN2at6native27unrolled_elementwise_kernelINS0_13AUnaryFunctorIbbbNS0_17BitwiseAndFunctorIbEEEESt5arrayIPcLm2EELi4E23TrivialOffsetCalculatorILi1EjESA_NS0_6memory12LoadWithCastILi1EEENSB_13StoreWithCastILi1EEEEEviT_T0_T2_T3_T4_T5_)
        /*07b8*/ 	.word	0x0000001e


	//----- nvinfo : EIATTR_FRAME_SIZE
	.align		4
.L_371:
        /*07bc*/ 	.byte	0x04, 0x11
        /*07be*/ 	.short	(.L_373 - .L_372)
	.align		4
.L_372:
        /*07c0*/ 	.word	index@(_ZN2at6native27unrolled_elementwise_kernelINS0_13AUnaryFunctorIbbbNS0_17BitwiseAndFunctorIbEEEESt5arrayIPcLm2EELi4E23TrivialOffsetCalculatorILi1EjESA_NS0_6memory12LoadWithCastILi1EEENSB_13StoreWithCastILi1EEEEEviT_T0_T2_T3_T4_T5_)
        /*07c4*/ 	.word	0x00000000


	//----- nvinfo : EIATTR_REGCOUNT
	.align		4
.L_373:
        /*07c8*/ 	.byte	0x04, 0x2f
        /*07ca*/ 	.short	(.L_375 - .L_374)
	.align		4
.L_374:
        /*07cc*/ 	.word	index@(_ZN2at6native18elementwise_kernelILi128ELi4EZNS0_15gpu_kernel_implINS0_13AUnaryFunctorIbbbNS0_17BitwiseAndFunctorIbEEEEEEvRNS_18TensorIteratorBaseERKT_EUliE_EEviT1_)
        /*07d0*/ 	.word	0x00000018


	//----- nvinfo : EIATTR_FRAME_SIZE
	.align		4
.L_375:
        /*07d4*/ 	.byte	0x04, 0x11
        /*07d6*/ 	.short	(.L_377 - .L_376)
	.align		4
.L_376:
        /*07d8*/ 	.word	index@(_ZN2at6native18elementwise_kernelILi128ELi4EZNS0_15gpu_kernel_implINS0_13AUnaryFunctorIbbbNS0_17BitwiseAndFunctorIbEEEEEEvRNS_18TensorIteratorBaseERKT_EUliE_EEviT1_)
        /*07dc*/ 	.word	0x00000000


	//----- nvinfo : EIATTR_REGCOUNT
	.align		4
.L_377:
        /*07e0*/ 	.byte	0x04, 0x2f
        /*07e2*/ 	.short	(.L_379 - .L_378)
	.align		4
.L_378:
        /*07e4*/ 	.word	index@(_ZN2at6native29vectorized_elementwise_kernelILi8ENS0_13BinaryFunctorIhhhNS0_16BitwiseOrFunctorIhEEEESt5arrayIPcLm3EEEEviT0_T1_)
        /*07e8*/ 	.word	0x00000004


	//----- nvinfo : EIATTR_FRAME_SIZE
	.align		4
.L_379:
        /*07ec*/ 	.byte	0x04, 0x11
        /*07ee*/ 	.short	(.L_381 - .L_380)
	.align		4
.L_380:
        /*07f0*/ 	.word	index@(_ZN2at6native29vectorized_elementwise_kernelILi8ENS0_13BinaryFunctorIhhhNS0_16BitwiseOrFunctorIhEEEESt5arrayIPcLm3EEEEviT0_T1_)
        /*07f4*/ 	.word	0x00000000


	//----- nvinfo : EIATTR_REGCOUNT
	.align		4
.L_381:
        /*07f8*/ 	.byte	0x04, 0x2f
        /*07fa*/ 	.short	(.L_383 - .L_382)
	.align		4
.L_382:
        /*07fc*/ 	.word	index@(_ZN2at6native29vectorized_elementwise_kernelILi4ENS0_13BinaryFunctorIhhhNS0_16BitwiseOrFunctorIhEEEESt5arrayIPcLm3EEEEviT0_T1_)
        /*0800*/ 	.word	0x00000020


	//----- nvinfo : EIATTR_FRAME_SIZE
	.align		4
.L_383:
        /*0804*/ 	.byte	0x04, 0x11
        /*0806*/ 	.short	(.L_385 - .L_384)
	.align		4
.L_384:
        /*0808*/ 	.word	index@(_ZN2at6native29vectorized_elementwise_kernelILi4ENS0_13BinaryFunctorIhhhNS0_16BitwiseOrFunctorIhEEEESt5arrayIPcLm3EEEEviT0_T1_)
        /*080c*/ 	.word	0x00000000


	//----- nvinfo : EIATTR_REGCOUNT
	.align		4
.L_385:
        /*0810*/ 	.byte	0x04, 0x2f
        /*0812*/ 	.short	(.L_387 - .L_386)
	.align		4
.L_386:
        /*0814*/ 	.word	index@(_ZN2at6native29vectorized_elementwise_kernelILi2ENS0_13BinaryFunctorIhhhNS0_16BitwiseOrFunctorIhEEEESt5arrayIPcLm3EEEEviT0_T1_)
        /*0818*/ 	.word	0x00000020


	//----- nvinfo : EIATTR_FRAME_SIZE
	.align		4
.L_387:
        /*081c*/ 	.byte	0x04, 0x11
        /*081e*/ 	.short	(.L_389 - .L_388)
	.align		4
.L_388:
        /*0820*/ 	.word	index@(_ZN2at6native29vectorized_elementwise_kernelILi2ENS0_13BinaryFunctorIhhhNS0_16BitwiseOrFunctorIhEEEESt5arrayIPcLm3EEEEviT0_T1_)
        /*0824*/ 	.word	0x00000000


	//----- nvinfo : EIATTR_REGCOUNT
	.align		4
.L_389:
        /*0828*/ 	.byte	0x04, 0x2f
        /*082a*/ 	.short	(.L_391 - .L_390)
	.align		4
.L_390:
        /*082c*/ 	.word	index@(_ZN2at6native27unrolled_elementwise_kernelINS0_13BinaryFunctorIhhhNS0_16BitwiseOrFunctorIhEEEESt5arrayIPcLm3EELi4E23TrivialOffsetCalculatorILi2EjES9_ILi1EjENS0_6memory15LoadWithoutCastENSC_16StoreWithoutCastEEEviT_T0_T2_T3_T4_T5_)
        /*0830*/ 	.word	0x0000001e


	//----- nvinfo : EIATTR_FRAME_SIZE
	.align		4
.L_391:
        /*0834*/ 	.byte	0x04, 0x11
        /*0836*/ 	.short	(.L_393 - .L_392)
	.align		4
.L_392:
        /*0838*/ 	.word	index@(_ZN2at6native27unrolled_elementwise_kernelINS0_13BinaryFunctorIhhhNS0_16BitwiseOrFunctorIhEEEESt5arrayIPcLm3EELi4E23TrivialOffsetCalculatorILi2EjES9_ILi1EjENS0_6memory15LoadWithoutCastENSC_16StoreWithoutCastEEEviT_T0_T2_T3_T4_T5_)
        /*083c*/ 	.word	0x00000000


	//----- nvinfo : EIATTR_REGCOUNT
	.align		4
.L_393:
        /*0840*/ 	.byte	0x04, 0x2f
        /*0842*/ 	.short	(.L_395 - .L_394)
	.align		4
.L_394:
        /*0844*/ 	.word	index@(_ZN2at6native18elementwise_kernelILi128ELi4EZNS0_22gpu_kernel_impl_nocastINS0_13BinaryFunctorIhhhNS0_16BitwiseOrFunctorIhEEEEEEvRNS_18TensorIteratorBaseERKT_EUliE_EEviT1_)
        /*0848*/ 	.word	0x00000014


	//----- nvinfo : EIATTR_FRAME_SIZE
	.align		4
.L_395:
        /*084c*/ 	.byte	0x04, 0x11
        /*084e*/ 	.short	(.L_397 - .L_396)
	.align		4
.L_396:
        /*0850*/ 	.word	index@(_ZN2at6native18elementwise_kernelILi128ELi4EZNS0_22gpu_kernel_impl_nocastINS0_13BinaryFunctorIhhhNS0_16BitwiseOrFunctorIhEEEEEEvRNS_18TensorIteratorBaseERKT_EUliE_EEviT1_)
        /*0854*/ 	.word	0x00000000


	//----- nvinfo : EIATTR_REGCOUNT
	.align		4
.L_397:
        /*0858*/ 	.byte	0x04, 0x2f
        /*085a*/ 	.short	(.L_399 - .L_398)
	.align		4
.L_398:
        /*085c*/ 	.word	index@(_ZN2at6native27unrolled_elementwise_kernelINS0_13BinaryFunctorIhhhNS0_16BitwiseOrFunctorIhEEEESt5arrayIPcLm3EELi4E23TrivialOffsetCalculatorILi2EjES9_ILi1EjENS0_6memory12LoadWithCastILi2EEENSC_13StoreWithCastILi1EEEEEviT_T0_T2_T3_T4_T5_)
        /*0860*/ 	.word	0x00000020


	//----- nvinfo : EIATTR_FRAME_SIZE
	.align		4
.L_399:
        /*0864*/ 	.byte	0x04, 0x11
        /*0866*/ 	.short	(.L_401 - .L_400)
	.align		4
.L_400:
        /*0868*/ 	.word	index@(_ZN2at6native27unrolled_elementwise_kernelINS0_13BinaryFunctorIhhhNS0_16BitwiseOrFunctorIhEEEESt5arrayIPcLm3EELi4E23TrivialOffsetCalculatorILi2EjES9_ILi1EjENS0_6memory12LoadWithCastILi2EEENSC_13StoreWithCastILi1EEEEEviT_T0_T2_T3_T4_T5_)
        /*086c*/ 	.word	0x00000000


	//----- nvinfo : EIATTR_REGCOUNT
	.align		4
.L_401:
        /*0870*/ 	.byte	0x04, 0x2f
        /*0872*/ 	.short	(.L_403 - .L_402)
	.align		4
.L_402:
        /*0874*/ 	.word	index@(_ZN2at6native18elementwise_kernelILi128ELi4EZNS0_15gpu_kernel_implINS0_13BinaryFunctorIhhhNS0_16BitwiseOrFunctorIhEEEEEEvRNS_18TensorIteratorBaseERKT_EUliE_EEviT1_)
        /*0878*/ 	.word	0x00000018


	//----- nvinfo : EIATTR_FRAME_SIZE
	.align		4
.L_403:
        /*087c*/ 	.byte	0x04, 0x11
        /*087e*/ 	.short	(.L_405 - .L_404)
	.align		4
.L_404:
        /*0880*/ 	.word	index@(_ZN2at6native18elementwise_kernelILi128ELi4EZNS0_15gpu_kernel_implINS0_13BinaryFunctorIhhhNS0_16BitwiseOrFunctorIhEEEEEEvRNS_18TensorIteratorBaseERKT_EUliE_EEviT1_)
        /*0884*/ 	.word	0x00000000


	//----- nvinfo : EIATTR_REGCOUNT
	.align		4
.L_405:
        /*0888*/ 	.byte	0x04, 0x2f
        /*088a*/ 	.short	(.L_407 - .L_406)
	.align		4
.L_406:
        /*088c*/ 	.word	index@(_ZN2at6native29vectorized_elementwise_kernelILi8ENS0_13AUnaryFunctorIhhhNS0_16BitwiseOrFunctorIhEEEESt5arrayIPcLm2EEEEviT0_T1_)
        /*0890*/ 	.word	0x00000004


	//----- nvinfo : EIATTR_FRAME_SIZE
	.align		4
.L_407:
        /*0894*/ 	.byte	0x04, 0x11
        /*0896*/ 	.short	(.L_409 - .L_408)
	.align		4
.L_408:
        /*0898*/ 	.word	index@(_ZN2at6native29vectorized_elementwise_kernelILi8ENS0_13AUnaryFunctorIhhhNS0_16BitwiseOrFunctorIhEEEESt5arrayIPcLm2EEEEviT0_T1_)
        /*089c*/ 	.word	0x00000000


	//----- nvinfo : EIATTR_REGCOUNT
	.align		4
.L_409:
        /*08a0*/ 	.byte	0x04, 0x2f
        /*08a2*/ 	.short	(.L_411 - .L_410)
	.align		4
.L_410:
        /*08a4*/ 	.word	index@(_ZN2at6native29vectorized_elementwise_kernelILi4ENS0_13AUnaryFunctorIhhhNS0_16BitwiseOrFunctorIhEEEESt5arrayIPcLm2EEEEviT0_T1_)
        /*08a8*/ 	.word	0x0000001e


	//----- nvinfo : EIATTR_FRAME_SIZE
	.align		4
.L_411:
        /*08ac*/ 	.byte	0x04, 0x11
        /*08ae*/ 	.short	(.L_413 - .L_412)
	.align		4
.L_412:
        /*08b0*/ 	.word	index@(_ZN2at6native29vectorized_elementwise_kernelILi4ENS0_13AUnaryFunctorIhhhNS0_16BitwiseOrFunctorIhEEEESt5arrayIPcLm2EEEEviT0_T1_)
        /*08b4*/ 	.word	0x00000000


	//----- nvinfo : EIATTR_REGCOUNT
	.align		4
.L_413:
        /*08b8*/ 	.byte	0x04, 0x2f
        /*08ba*/ 	.short	(.L_415 - .L_414)
	.align		4
.L_414:
        /*08bc*/ 	.word	index@(_ZN2at6native29vectorized_elementwise_kernelILi2ENS0_13AUnaryFunctorIhhhNS0_16BitwiseOrFunctorIhEEEESt5arrayIPcLm2EEEEviT0_T1_)
        /*08c0*/ 	.word	0x0000001e


	//----- nvinfo : EIATTR_FRAME_SIZE
	.align		4
.L_415:
        /*08c4*/ 	.byte	0x04, 0x11
        /*08c6*/ 	.short	(.L_417 - .L_416)
	.align		4
.L_416:
        /*08c8*/ 	.word	index@(_ZN2at6native29vectorized_elementwise_kernelILi2ENS0_13AUnaryFunctorIhhhNS0_16BitwiseOrFunctorIhEEEESt5arrayIPcLm2EEEEviT0_T1_)
        /*08cc*/ 	.word	0x00000000


	//----- nvinfo : EIATTR_REGCOUNT
	.align		4
.L_417:
        /*08d0*/ 	.byte	0x04, 0x2f
        /*08d2*/ 	.short	(.L_419 - .L_418)
	.align		4
.L_418:
        /*08d4*/ 	.word	index@(_ZN2at6native27unrolled_elementwise_kernelINS0_13AUnaryFunctorIhhhNS0_16BitwiseOrFunctorIhEEEESt5arrayIPcLm2EELi4E23TrivialOffsetCalculatorILi1EjESA_NS0_6memory15LoadWithoutCastENSB_16StoreWithoutCastEEEviT_T0_T2_T3_T4_T5_)
        /*08d8*/ 	.word	0x00000016


	//----- nvinfo : EIATTR_FRAME_SIZE
	.align		4
.L_419:
        /*08dc*/ 	.byte	0x04, 0x11
        /*08de*/ 	.short	(.L_421 - .L_420)
	.align		4
.L_420:
        /*08e0*/ 	.word	index@(_ZN2at6native27unrolled_elementwise_kernelINS0_13AUnaryFunctorIhhhNS0_16BitwiseOrFunctorIhEEEESt5arrayIPcLm2EELi4E23TrivialOffsetCalculatorILi1EjESA_NS0_6memory15LoadWithoutCastENSB_16StoreWithoutCastEEEviT_T0_T2_T3_T4_T5_)
        /*08e4*/ 	.word	0x00000000


	//----- nvinfo : EIATTR_REGCOUNT
	.align		4
.L_421:
        /*08e8*/ 	.byte	0x04, 0x2f
        /*08ea*/ 	.short	(.L_423 - .L_422)
	.align		4
.L_422:
        /*08ec*/ 	.word	index@(_ZN2at6native18elementwise_kernelILi128ELi4EZNS0_22gpu_kernel_impl_nocastINS0_13AUnaryFunctorIhhhNS0_16BitwiseOrFunctorIhEEEEEEvRNS_18TensorIteratorBaseERKT_EUliE_EEviT1_)
        /*08f0*/ 	.word	0x00000014


	//----- nvinfo : EIATTR_FRAME_SIZE
	.align		4
.L_423:
        /*08f4*/ 	.byte	0x04, 0x11
        /*08f6*/ 	.short	(.L_425 - .L_424)
	.align		4
.L_424:
        /*08f8*/ 	.word	index@(_ZN2at6native18elementwise_kernelILi128ELi4EZNS0_22gpu_kernel_impl_nocastINS0_13AUnaryFunctorIhhhNS0_16BitwiseOrFunctorIhEEEEEEvRNS_18TensorIteratorBaseERKT_EUliE_EEviT1_)
        /*08fc*/ 	.word	0x00000000


	//----- nvinfo : EIATTR_REGCOUNT
	.align		4
.L_425:
        /*0900*/ 	.byte	0x04, 0x2f
        /*0902*/ 	.short	(.L_427 - .L_426)
	.align		4
.L_426:
        /*0904*/ 	.word	index@(_ZN2at6native27unrolled_elementwise_kernelINS0_13AUnaryFunctorIhhhNS0_16BitwiseOrFunctorIhEEEESt5arrayIPcLm2EELi4E23TrivialOffsetCalculatorILi1EjESA_NS0_6memory12LoadWithCastILi1EEENSB_13StoreWithCastILi1EEEEEviT_T0_T2_T3_T4_T5_)
        /*0908*/ 	.word	0x0000001b


	//----- nvinfo : EIATTR_FRAME_SIZE
	.align		4
.L_427:
        /*090c*/ 	.byte	0x04, 0x11
        /*090e*/ 	.short	(.L_429 - .L_428)
	.align		4
.L_428:
        /*0910*/ 	.word	index@(_ZN2at6native27unrolled_elementwise_kernelINS0_13AUnaryFunctorIhhhNS0_16BitwiseOrFunctorIhEEEESt5arrayIPcLm2EELi4E23TrivialOffsetCalculatorILi1EjESA_NS0_6memory12LoadWithCastILi1EEENSB_13StoreWithCastILi1EEEEEviT_T0_T2_T3_T4_T5_)
        /*0914*/ 	.word	0x00000000


	//----- nvinfo : EIATTR_REGCOUNT
	.align		4
.L_429:
        /*0918*/ 	.byte	0x04, 0x2f
        /*091a*/ 	.short	(.L_431 - .L_430)
	.align		4
.L_430:
        /*091c*/ 	.word	index@(_ZN2at6native18elementwise_kernelILi128ELi4EZNS0_15gpu_kernel_implINS0_13AUnaryFunctorIhhhNS0_16BitwiseOrFunctorIhEEEEEEvRNS_18TensorIteratorBaseERKT_EUliE_EEviT1_)
        /*0920*/ 	.word	0x00000018


	//----- nvinfo : EIATTR_FRAME_SIZE
	.align		4
.L_431:
        /*0924*/ 	.byte	0x04, 0x11
        /*0926*/ 	.short	(.L_433 - .L_432)
	.align		4
.L_432:
        /*0928*/ 	.word	index@(_ZN2at6native18elementwise_kernelILi128ELi4EZNS0_15gpu_kernel_implINS0_13AUnaryFunctorIhhhNS0_16BitwiseOrFunctorIhEEEEEEvRNS_18TensorIteratorBaseERKT_EUliE_EEviT1_)
        /*092c*/ 	.word	0x00000000


	//----- nvinfo : EIATTR_REGCOUNT
	.align		4
.L_433:
        /*0930*/ 	.byte	0x04, 0x2f
        /*0932*/ 	.short	(.L_435 - .L_434)
	.align		4
.L_434:
        /*0934*/ 	.word	index@(_ZN2at6native29vectorized_elementwise_kernelILi8ENS0_13BinaryFunctorIaaaNS0_16BitwiseOrFunctorIaEEEESt5arrayIPcLm3EEEEviT0_T1_)
        /*0938*/ 	.word	0x00000004


	//----- nvinfo : EIATTR_FRAME_SIZE
	.align		4
.L_435:
        /*093c*/ 	.byte	0x04, 0x11
        /*093e*/ 	.short	(.L_437 - .L_436)
	.align		4
.L_436:
        /*0940*/ 	.word	index@(_ZN2at6native29vectorized_elementwise_kernelILi8ENS0_13BinaryFunctorIaaaNS0_16BitwiseOrFunctorIaEEEESt5arrayIPcLm3EEEEviT0_T1_)
        /*0944*/ 	.word	0x00000000


	//----- nvinfo : EIATTR_REGCOUNT
	.align		4
.L_437:
        /*0948*/ 	.byte	0x04, 0x2f
        /*094a*/ 	.short	(.L_439 - .L_438)
	.align		4
.L_438:
        /*094c*/ 	.word	index@(_ZN2at6native29vectorized_elementwise_kernelILi4ENS0_13BinaryFunctorIaaaNS0_16BitwiseOrFunctorIaEEEESt5arrayIPcLm3EEEEviT0_T1_)
        /*0950*/ 	.word	0x00000020


	//----- nvinfo : EIATTR_FRAME_SIZE
	.align		4
.L_439:
        /*0954*/ 	.byte	0x04, 0x11
        /*0956*/ 	.short	(.L_441 - .L_440)
	.align		4
.L_440:
        /*0958*/ 	.word	index@(_ZN2at6native29vectorized_elementwise_kernelILi4ENS0_13BinaryFunctorIaaaNS0_16BitwiseOrFunctorIaEEEESt5arrayIPcLm3EEEEviT0_T1_)
        /*095c*/ 	.word	0x00000000


	//----- nvinfo : EIATTR_REGCOUNT
	.align		4
.L_441:
        /*0960*/ 	.byte	0x04, 0x2f
        /*0962*/ 	.short	(.L_443 - .L_442)
	.align		4
.L_442:
        /*0964*/ 	.word	index@(_ZN2at6native29vectorized_elementwise_kernelILi2ENS0_13BinaryFunctorIaaaNS0_16BitwiseOrFunctorIaEEEESt5arrayIPcLm3EEEEviT0_T1_)
        /*0968*/ 	.word	0x00000020


	//----- nvinfo : EIATTR_FRAME_SIZE
	.align		4
.L_443:
        /*096c*/ 	.byte	0x04, 0x11
        /*096e*/ 	.short	(.L_445 - .L_444)
	.align		4
.L_444:
        /*0970*/ 	.word	index@(_ZN2at6native29vectorized_elementwise_kernelILi2ENS0_13BinaryFunctorIaaaNS0_16BitwiseOrFunctorIaEEEESt5arrayIPcLm3EEEEviT0_T1_)
        /*0974*/ 	.word	0x00000000


	//----- nvinfo : EIATTR_REGCOUNT
	.align		4
.L_445:
        /*0978*/ 	.byte	0x04, 0x2f
        /*097a*/ 	.short	(.L_447 - .L_446)
	.align		4
.L_446:
        /*097c*/ 	.word	index@(_ZN2at6native27unrolled_elementwise_kernelINS0_13BinaryFunctorIaaaNS0_16BitwiseOrFunctorIaEEEESt5arrayIPcLm3EELi4E23TrivialOffsetCalculatorILi2EjES9_ILi1EjENS0_6memory15LoadWithoutCastENSC_16StoreWithoutCastEEEviT_T0_T2_T3_T4_T5_)
        /*0980*/ 	.word	0x0000001e


	//----- nvinfo : EIATTR_FRAME_SIZE
	.align		4
.L_447:
        /*0984*/ 	.byte	0x04, 0x11
        /*0986*/ 	.short	(.L_449 - .L_448)
	.align		4
.L_448:
        /*0988*/ 	.word	index@(_ZN2at6native27unrolled_elementwise_kernelINS0_13BinaryFunctorIaaaNS0_16BitwiseOrFunctorIaEEEESt5arrayIPcLm3EELi4E23TrivialOffsetCalculatorILi2EjES9_ILi1EjENS0_6memory15LoadWithoutCastENSC_16StoreWithoutCastEEEviT_T0_T2_T3_T4_T5_)
        /*098c*/ 	.word	0x00000000


	//----- nvinfo : EIATTR_REGCOUNT
	.align		4
.L_449:
        /*0990*/ 	.byte	0x04, 0x2f
        /*0992*/ 	.short	(.L_451 - .L_450)
	.align		4
.L_450:
        /*0994*/ 	.word	index@(_ZN2at6native18elementwise_kernelILi128ELi4EZNS0_22gpu_kernel_impl_nocastINS0_13BinaryFunctorIaaaNS0_16BitwiseOrFunctorIaEEEEEEvRNS_18TensorIteratorBaseERKT_EUliE_EEviT1_)
        /*0998*/ 	.word	0x00000014


	//----- nvinfo : EIATTR_FRAME_SIZE
	.align		4
.L_451:
        /*099c*/ 	.byte	0x04, 0x11
        /*099e*/ 	.short	(.L_453 - .L_452)
	.align		4
.L_452:
        /*09a0*/ 	.word	index@(_ZN2at6native18elementwise_kernelILi128ELi4EZNS0_22gpu_kernel_impl_nocastINS0_13BinaryFunctorIaaaNS0_16BitwiseOrFunctorIaEEEEEEvRNS_18TensorIteratorBaseERKT_EUliE_EEviT1_)
        /*09a4*/ 	.word	0x00000000


	//----- nvinfo : EIATTR_REGCOUNT
	.align		4
.L_453:
        /*09a8*/ 	.byte	0x04, 0x2f
        /*09aa*/ 	.short	(.L_455 - .L_454)
	.align		4
.L_454:
        /*09ac*/ 	.word	index@(_ZN2at6native27unrolled_elementwise_kernelINS0_13BinaryFunctorIaaaNS0_16BitwiseOrFunctorIaEEEESt5arrayIPcLm3EELi4E23TrivialOffsetCalculatorILi2EjES9_ILi1EjENS0_6memory12LoadWithCastILi2EEENSC_13StoreWithCastILi1EEEEEviT_T0_T2_T3_T4_T5_)
        /*09b0*/ 	.word	0x00000020


	//----- nvinfo : EIATTR_FRAME_SIZE
	.align		4
.L_455:
        /*09b4*/ 	.byte	0x04, 0x11
        /*09b6*/ 	.short	(.L_457 - .L_456)
	.align		4
.L_456:
        /*09b8*/ 	.word	index@(_ZN2at6native27unrolled_elementwise_kernelINS0_13BinaryFunctorIaaaNS0_16BitwiseOrFunctorIaEEEESt5arrayIPcLm3EELi4E23TrivialOffsetCalculatorILi2EjES9_ILi1EjENS0_6memory12LoadWithCastILi2EEENSC_13StoreWithCastILi1EEEEEviT_T0_T2_T3_T4_T5_)
        /*09bc*/ 	.word	0x00000000


	//----- nvinfo : EIATTR_REGCOUNT
	.align		4
.L_457:
        /*09c0*/ 	.byte	0x04, 0x2f
        /*09c2*/ 	.short	(.L_459 - .L_458)
	.align		4
.L_458:
        /*09c4*/ 	.word	index@(_ZN2at6native18elementwise_kernelILi128ELi4EZNS0_15gpu_kernel_implINS0_13BinaryFunctorIaaaNS0_16BitwiseOrFunctorIaEEEEEEvRNS_18TensorIteratorBaseERKT_EUliE_EEviT1_)
        /*09c8*/ 	.word	0x00000018


	//----- nvinfo : EIATTR_FRAME_SIZE
	.align		4
.L_459:
        /*09cc*/ 	.byte	0x04, 0x11
        /*09ce*/ 	.short	(.L_461 - .L_460)
	.align		4
.L_460:
        /*09d0*/ 	.word	index@(_ZN2at6native18elementwise_kernelILi128ELi4EZNS0_15gpu_kernel_implINS0_13BinaryFunctorIaaaNS0_16BitwiseOrFunctorIaEEEEEEvRNS_18TensorIteratorBaseERKT_EUliE_EEviT1_)
        /*09d4*/ 	.word	0x00000000


	//----- nvinfo : EIATTR_REGCOUNT
	.align		4
.L_461:
        /*09d8*/ 	.byte	0x04, 0x2f
        /*09da*/ 	.short	(.L_463 - .L_462)
	.align		4
.L_462:
        /*09dc*/ 	.word	index@(_ZN2at6native29vectorized_elementwise_kernelILi8ENS0_13AUnaryFunctorIaaaNS0_16BitwiseOrFunctorIaEEEESt5arrayIPcLm2EEEEviT0_T1_)
        /*09e0*/ 	.word	0x00000004


	//----- nvinfo : EIATTR_FRAME_SIZE
	.align		4
.L_463:
        /*09e4*/ 	.byte	0x04, 0x11
        /*09e6*/ 	.short	(.L_465 - .L_464)
	.align		4
.L_464:
        /*09e8*/ 	.word	index@(_ZN2at6native29vectorized_elementwise_kernelILi8ENS0_13AUnaryFunctorIaaaNS0_16BitwiseOrFunctorIaEEEESt5arrayIPcLm2EEEEviT0_T1_)
        /*09ec*/ 	.word	0x00000000


	//----- nvinfo : EIATTR_REGCOUNT
	.align		4
.L_465:
        /*09f0*/ 	.byte	0x04, 0x2f
        /*09f2*/ 	.short	(.L_467 - .L_466)
	.align		4
.L_466:
        /*09f4*/ 	.word	index@(_ZN2at6native29vectorized_elementwise_kernelILi4ENS0_13AUnaryFunctorIaaaNS0_16BitwiseOrFunctorIaEEEESt5arrayIPcLm2EEEEviT0_T1_)
        /*09f8*/ 	.word	0x0000001e


	//----- nvinfo : EIATTR_FRAME_SIZE
	.align		4
.L_467:
        /*09fc*/ 	.byte	0x04, 0x11
        /*09fe*/ 	.short	(.L_469 - .L_468)
	.align		4
.L_468:
        /*0a00*/ 	.word	index@(_ZN2at6native29vectorized_elementwise_kernelILi4ENS0_13AUnaryFunctorIaaaNS0_16BitwiseOrFunctorIaEEEESt5arrayIPcLm2EEEEviT0_T1_)
        /*0a04*/ 	.word	0x00000000


	//----- nvinfo : EIATTR_REGCOUNT
	.align		4
.L_469:
        /*0a08*/ 	.byte	0x04, 0x2f
        /*0a0a*/ 	.short	(.L_471 - .L_470)
	.align		4
.L_470:
        /*0a0c*/ 	.word	index@(_ZN2at6native29vectorized_elementwise_kernelILi2ENS0_13AUnaryFunctorIaaaNS0_16BitwiseOrFunctorIaEEEESt5arrayIPcLm2EEEEviT0_T1_)
        /*0a10*/ 	.word	0x0000001e


	//----- nvinfo : EIATTR_FRAME_SIZE
	.align		4
.L_471:
        /*0a14*/ 	.byte	0x04, 0x11
        /*0a16*/ 	.short	(.L_473 - .L_472)
	.align		4
.L_472:
        /*0a18*/ 	.word	index@(_ZN2at6native29vectorized_elementwise_kernelILi2ENS0_13AUnaryFunctorIaaaNS0_16BitwiseOrFunctorIaEEEESt5arrayIPcLm2EEEEviT0_T1_)
        /*0a1c*/ 	.word	0x00000000


	//----- nvinfo : EIATTR_REGCOUNT
	.align		4
.L_473:
        /*0a20*/ 	.byte	0x04, 0x2f
        /*0a22*/ 	.short	(.L_475 - .L_474)
	.align		4
.L_474:
        /*0a24*/ 	.word	index@(_ZN2at6native27unrolled_elementwise_kernelINS0_13AUnaryFunctorIaaaNS0_16BitwiseOrFunctorIaEEEESt5arrayIPcLm2EELi4E23TrivialOffsetCalculatorILi1EjESA_NS0_6memory15LoadWithoutCastENSB_16StoreWithoutCastEEEviT_T0_T2_T3_T4_T5_)
        /*0a28*/ 	.word	0x00000016


	//----- nvinfo : EIATTR_FRAME_SIZE
	.align		4
.L_475:
        /*0a2c*/ 	.byte	0x04, 0x11
        /*0a2e*/ 	.short	(.L_477 - .L_476)
	.align		4
.L_476:
        /*0a30*/ 	.word	index@(_ZN2at6native27unrolled_elementwise_kernelINS0_13AUnaryFunctorIaaaNS0_16BitwiseOrFunctorIaEEEESt5arrayIPcLm2EELi4E23TrivialOffsetCalculatorILi1EjESA_NS0_6memory15LoadWithoutCastENSB_16StoreWithoutCastEEEviT_T0_T2_T3_T4_T5_)
        /*0a34*/ 	.word	0x00000000


	//----- nvinfo : EIATTR_REGCOUNT
	.align		4
.L_477:
        /*0a38*/ 	.byte	0x04, 0x2f
        /*0a3a*/ 	.short	(.L_479 - .L_478)
	.align		4
.L_478:
        /*0a3c*/ 	.word	index@(_ZN2at6native18elementwise_kernelILi128ELi4EZNS0_22gpu_kernel_impl_nocastINS0_13AUnaryFunctorIaaaNS0_16BitwiseOrFunctorIaEEEEEEvRNS_18TensorIteratorBaseERKT_EUliE_EEviT1_)
        /*0a40*/ 	.word	0x00000014


	//----- nvinfo : EIATTR_FRAME_SIZE
	.align		4
.L_479:
        /*0a44*/ 	.byte	0x04, 0x11
        /*0a46*/ 	.short	(.L_481 - .L_480)
	.align		4
.L_480:
        /*0a48*/ 	.word	index@(_ZN2at6native18elementwise_kernelILi128ELi4EZNS0_22gpu_kernel_impl_nocastINS0_13AUnaryFunctorIaaaNS0_16BitwiseOrFunctorIaEEEEEEvRNS_18TensorIteratorBaseERKT_EUliE_EEviT1_)
        /*0a4c*/ 	.word	0x00000000


	//----- nvinfo : EIATTR_REGCOUNT
	.align		4
.L_481:
        /*0a50*/ 	.byte	0x04, 0x2f
        /*0a52*/ 	.short	(.L_483 - .L_482)
	.align		4
.L_482:
        /*0a54*/ 	.word	index@(_ZN2at6native27unrolled_elementwise_kernelINS0_13AUnaryFunctorIaaaNS0_16BitwiseOrFunctorIaEEEESt5arrayIPcLm2EELi4E23TrivialOffsetCalculatorILi1EjESA_NS0_6memory12LoadWithCastILi1EEENSB_13StoreWithCastILi1EEEEEviT_T0_T2_T3_T4_T5_)
        /*0a58*/ 	.word	0x0000001b


	//----- nvinfo : EIATTR_FRAME_SIZE
	.align		4
.L_483:
        /*0a5c*/ 	.byte	0x04, 0x11
        /*0a5e*/ 	.short	(.L_485 - .L_484)
	.align		4
.L_484:
        /*0a60*/ 	.word	index@(_ZN2at6native27unrolled_elementwise_kernelINS0_13AUnaryFunctorIaaaNS0_16BitwiseOrFunctorIaEEEESt5arrayIPcLm2EELi4E23TrivialOffsetCalculatorILi1EjESA_NS0_6memory12LoadWithCastILi1EEENSB_13StoreWithCastILi1EEEEEviT_T0_T2_T3_T4_T5_)
        /*0a64*/ 	.word	0x00000000


	//----- nvinfo : EIATTR_REGCOUNT
	.align		4
.L_485:
        /*0a68*/ 	.byte	0x04, 0x2f
        /*0a6a*/ 	.short	(.L_487 - .L_486)
	.align		4
.L_486:
        /*0a6c*/ 	.word	index@(_ZN2at6native18elementwise_kernelILi128ELi4EZNS0_15gpu_kernel_implINS0_13AUnaryFunctorIaaaNS0_16BitwiseOrFunctorIaEEEEEEvRNS_18TensorIteratorBaseERKT_EUliE_EEviT1_)
        /*0a70*/ 	.word	0x00000018


	//----- nvinfo : EIATTR_FRAME_SIZE
	.align		4
.L_487:
        /*0a74*/ 	.byte	0x04, 0x11
        /*0a76*/ 	.short	(.L_489 - .L_488)
	.align		4
.L_488:
        /*0a78*/ 	.word	index@(_ZN2at6native18elementwise_kernelILi128ELi4EZNS0_15gpu_kernel_implINS0_13AUnaryFunctorIaaaNS0_16BitwiseOrFunctorIaEEEEEEvRNS_18TensorIteratorBaseERKT_EUliE_EEviT1_)
        /*0a7c*/ 	.word	0x00000000


	//----- nvinfo : EIATTR_REGCOUNT
	.align		4
.L_489:
        /*0a80*/ 	.byte	0x04, 0x2f
        /*0a82*/ 	.short	(.L_491 - .L_490)
	.align		4
.L_490:
        /*0a84*/ 	.word	index@(_ZN2at6native29vectorized_elementwise_kernelILi8ENS0_13BinaryFunctorIiiiNS0_16BitwiseOrFunctorIiEEEESt5arrayIPcLm3EEEEviT0_T1_)
        /*0a88*/ 	.word	0x00000004


	//----- nvinfo : EIATTR_FRAME_SIZE
	.align		4
.L_491:
        /*0a8c*/ 	.byte	0x04, 0x11
        /*0a8e*/ 	.short	(.L_493 - .L_492)
	.align		4
.L_492:
        /*0a90*/ 	.word	index@(_ZN2at6native29vectorized_elementwise_kernelILi8ENS0_13BinaryFunctorIiiiNS0_16BitwiseOrFunctorIiEEEESt5arrayIPcLm3EEEEviT0_T1_)
        /*0a94*/ 	.word	0x00000000


	//----- nvinfo : EIATTR_REGCOUNT
	.align		4
.L_493:
        /*0a98*/ 	.byte	0x04, 0x2f
        /*0a9a*/ 	.short	(.L_495 - .L_494)
	.align		4
.L_494:
        /*0a9c*/ 	.word	index@(_ZN2at6native29vectorized_elementwise_kernelILi4ENS0_13BinaryFunctorIiiiNS0_16BitwiseOrFunctorIiEEEESt5arrayIPcLm3EEEEviT0_T1_)
        /*0aa0*/ 	.word	0x00000020


	//----- nvinfo : EIATTR_FRAME_SIZE
	.align		4
.L_495:
        /*0aa4*/ 	.byte	0x04, 0x11
        /*0aa6*/ 	.short	(.L_497 - .L_496)
	.align		4
.L_496:
        /*0aa8*/ 	.word	index@(_ZN2at6native29vectorized_elementwise_kernelILi4ENS0_13BinaryFunctorIiiiNS0_16BitwiseOrFunctorIiEEEESt5arrayIPcLm3EEEEviT0_T1_)
        /*0aac*/ 	.word	0x00000000


	//----- nvinfo : EIATTR_REGCOUNT
	.align		4
.L_497:
        /*0ab0*/ 	.byte	0x04, 0x2f
        /*0ab2*/ 	.short	(.L_499 - .L_498)
	.align		4
.L_498:
        /*0ab4*/ 	.word	index@(_ZN2at6native29vectorized_elementwise_kernelILi2ENS0_13BinaryFunctorIiiiNS0_16BitwiseOrFunctorIiEEEESt5arrayIPcLm3EEEEviT0_T1_)
        /*0ab8*/ 	.word	0x00000020


	//----- nvinfo : EIATTR_FRAME_SIZE
	.align		4
.L_499:
        /*0abc*/ 	.byte	0x04, 0x11
        /*0abe*/ 	.short	(.L_501 - .L_500)
	.align		4
.L_500:
        /*0ac0*/ 	.word	index@(_ZN2at6native29vectorized_elementwise_kernelILi2ENS0_13BinaryFunctorIiiiNS0_16BitwiseOrFunctorIiEEEESt5arrayIPcLm3EEEEviT0_T1_)
        /*0ac4*/ 	.word	0x00000000


	//----- nvinfo : EIATTR_REGCOUNT
	.align		4
.L_501:
        /*0ac8*/ 	.byte	0x04, 0x2f
        /*0aca*/ 	.short	(.L_503 - .L_502)
	.align		4
.L_502:
        /*0acc*/ 	.word	index@(_ZN2at6native27unrolled_elementwise_kernelINS0_13BinaryFunctorIiiiNS0_16BitwiseOrFunctorIiEEEESt5arrayIPcLm3EELi4E23TrivialOffsetCalculatorILi2EjES9_ILi1EjENS0_6memory15LoadWithoutCastENSC_16StoreWithoutCastEEEviT_T0_T2_T3_T4_T5_)
        /*0ad0*/ 	.word	0x0000001e


	//----- nvinfo : EIATTR_FRAME_SIZE
	.align		4
.L_503:
        /*0ad4*/ 	.byte	0x04, 0x11
        /*0ad6*/ 	.short	(.L_505 - .L_504)
	.align		4
.L_504:
        /*0ad8*/ 	.word	index@(_ZN2at6native27unrolled_elementwise_kernelINS0_13BinaryFunctorIiiiNS0_16BitwiseOrFunctorIiEEEESt5arrayIPcLm3EELi4E23TrivialOffsetCalculatorILi2EjES9_ILi1EjENS0_6memory15LoadWithoutCastENSC_16StoreWithoutCastEEEviT_T0_T2_T3_T4_T5_)
        /*0adc*/ 	.word	0x00000000


	//----- nvinfo : EIATTR_REGCOUNT
	.align		4
.L_505:
        /*0ae0*/ 	.byte	0x04, 0x2f
        /*0ae2*/ 	.short	(.L_507 - .L_506)
	.align		4
.L_506:
        /*0ae4*/ 	.word	index@(_ZN2at6native18elementwise_kernelILi128ELi2EZNS0_22gpu_kernel_impl_nocastINS0_13BinaryFunctorIiiiNS0_16BitwiseOrFunctorIiEEEEEEvRNS_18TensorIteratorBaseERKT_EUliE_EEviT1_)
        /*0ae8*/ 	.word	0x00000014


	//----- nvinfo : EIATTR_FRAME_SIZE
	.align		4
.L_507:
        /*0aec*/ 	.byte	0x04, 0x11
        /*0aee*/ 	.short	(.L_509 - .L_508)
	.align		4
.L_508:
        /*0af0*/ 	.word	index@(_ZN2at6native18elementwise_kernelILi128ELi2EZNS0_22gpu_kernel_impl_nocastINS0_13BinaryFunctorIiiiNS0_16BitwiseOrFunctorIiEEEEEEvRNS_18TensorIteratorBaseERKT_EUliE_EEviT1_)
        /*0af4*/ 	.word	0x00000000


	//----- nvinfo : EIATTR_REGCOUNT
	.align		4
.L_509:
        /*0af8*/ 	.byte	0x04, 0x2f
        /*0afa*/ 	.short	(.L_511 - .L_510)
	.align		4
.L_510:
        /*0afc*/ 	.word	index@(_ZN2at6native27unrolled_elementwise_kernelINS0_13BinaryFunctorIiiiNS0_16BitwiseOrFunctorIiEEEESt5arrayIPcLm3EELi4E23TrivialOffsetCalculatorILi2EjES9_ILi1EjENS0_6memory12LoadWithCastILi2EEENSC_13StoreWithCastILi1EEEEEviT_T0_T2_T3_T4_T5_)
        /*0b00*/ 	.word	0x00000020


	//----- nvinfo : EIATTR_FRAME_SIZE
	.align		4
.L_511:
        /*0b04*/ 	.byte	0x04, 0x11
        /*0b06*/ 	.short	(.L_513 - .L_512)
	.align		4
.L_512:
        /*0b08*/ 	.word	index@(_ZN2at6native27unrolled_elementwise_kernelINS0_13BinaryFunctorIiiiNS0_16BitwiseOrFunctorIiEEEESt5arrayIPcLm3EELi4E23TrivialOffsetCalculatorILi2EjES9_ILi1EjENS0_6memory12LoadWithCastILi2EEENSC_13StoreWithCastILi1EEEEEviT_T0_T2_T3_T4_T5_)
        /*0b0c*/ 	.word	0x00000000


	//----- nvinfo : EIATTR_REGCOUNT
	.align		4
.L_513:
        /*0b10*/ 	.byte	0x04, 0x2f
        /*0b12*/ 	.short	(.L_515 - .L_514)
	.align		4
.L_514:
        /*0b14*/ 	.word	index@(_ZN2at6native18elementwise_kernelILi128ELi4EZNS0_15gpu_kernel_implINS0_13BinaryFunctorIiiiNS0_16BitwiseOrFunctorIiEEEEEEvRNS_18TensorIteratorBaseERKT_EUliE_EEviT1_)
        /*0b18*/ 	.word	0x00000018


	//----- nvinfo : EIATTR_FRAME_SIZE
	.align		4
.L_515:
        /*0b1c*/ 	.byte	0x04, 0x11
        /*0b1e*/ 	.short	(.L_517 - .L_516)
	.align		4
.L_516:
        /*0b20*/ 	.word	index@(_ZN2at6native18elementwise_kernelILi128ELi4EZNS0_15gpu_kernel_implINS0_13BinaryFunctorIiiiNS0_16BitwiseOrFunctorIiEEEEEEvRNS_18TensorIteratorBaseERKT_EUliE_EEviT1_)
        /*0b24*/ 	.word	0x00000000


	//----- nvinfo : EIATTR_REGCOUNT
	.align		4
.L_517:
        /*0b28*/ 	.byte	0x04, 0x2f
        /*0b2a*/ 	.short	(.L_519 - .L_518)
	.align		4
.L_518:
        /*0b2c*/ 	.word	index@(_ZN2at6native29vectorized_elementwise_kernelILi8ENS0_13AUnaryFunctorIiiiNS0_16BitwiseOrFunctorIiEEEESt5arrayIPcLm2EEEEviT0_T1_)
        /*0b30*/ 	.word	0x00000004


	//----- nvinfo : EIATTR_FRAME_SIZE
	.align		4
.L_519:
        /*0b34*/ 	.byte	0x04, 0x11
        /*0b36*/ 	.short	(.L_521 - .L_520)
	.align		4
.L_520:
        /*0b38*/ 	.word	index@(_ZN2at6native29vectorized_elementwise_kernelILi8ENS0_13AUnaryFunctorIiiiNS0_16BitwiseOrFunctorIiEEEESt5arrayIPcLm2EEEEviT0_T1_)
        /*0b3c*/ 	.word	0x00000000


	//----- nvinfo : EIATTR_REGCOUNT
	.align		4
.L_521:
        /*0b40*/ 	.byte	0x04, 0x2f
        /*0b42*/ 	.short	(.L_523 - .L_522)
	.align		4
.L_522:
        /*0b44*/ 	.word	index@(_ZN2at6native29vectorized_elementwise_kernelILi4ENS0_13AUnaryFunctorIiiiNS0_16BitwiseOrFunctorIiEEEESt5arrayIPcLm2EEEEviT0_T1_)
        /*0b48*/ 	.word	0x00000020


	//----- nvinfo : EIATTR_FRAME_SIZE
	.align		4
.L_523:
        /*0b4c*/ 	.byte	0x04, 0x11
        /*0b4e*/ 	.short	(.L_525 - .L_524)
	.align		4
.L_524:
        /*0b50*/ 	.word	index@(_ZN2at6native29vectorized_elementwise_kernelILi4ENS0_13AUnaryFunctorIiiiNS0_16BitwiseOrFunctorIiEEEESt5arrayIPcLm2EEEEviT0_T1_)
        /*0b54*/ 	.word	0x00000000


	//----- nvinfo : EIATTR_REGCOUNT
	.align		4
.L_525:
        /*0b58*/ 	.byte	0x04, 0x2f
        /*0b5a*/ 	.short	(.L_527 - .L_526)
	.align		4
.L_526:
        /*0b5c*/ 	.word	index@(_ZN2at6native29vectorized_elementwise_kernelILi2ENS0_13AUnaryFunctorIiiiNS0_16BitwiseOrFunctorIiEEEESt5arrayIPcLm2EEEEviT0_T1_)
        /*0b60*/ 	.word	0x00000020


	//----- nvinfo : EIATTR_FRAME_SIZE
	.align		4
.L_527:
        /*0b64*/ 	.byte	0x04, 0x11
        /*0b66*/ 	.short	(.L_529 - .L_528)
	.align		4
.L_528:
        /*0b68*/ 	.word	index@(_ZN2at6native29vectorized_elementwise_kernelILi2ENS0_13AUnaryFunctorIiiiNS0_16BitwiseOrFunctorIiEEEESt5arrayIPcLm2EEEEviT0_T1_)
        /*0b6c*/ 	.word	0x00000000


	//----- nvinfo : EIATTR_REGCOUNT
	.align		4
.L_529:
        /*0b70*/ 	.byte	0x04, 0x2f
        /*0b72*/ 	.short	(.L_531 - .L_530)
	.align		4
.L_530:
        /*0b74*/ 	.word	index@(_ZN2at6native27unrolled_elementwise_kernelINS0_13AUnaryFunctorIiiiNS0_16BitwiseOrFunctorIiEEEESt5arrayIPcLm2EELi4E23TrivialOffsetCalculatorILi1EjESA_NS0_6memory15LoadWithoutCastENSB_16StoreWithoutCastEEEviT_T0_T2_T3_T4_T5_)
        /*0b78*/ 	.word	0x00000016


	//----- nvinfo : EIATTR_FRAME_SIZE
	.align		4
.L_531:
        /*0b7c*/ 	.byte	0x04, 0x11
        /*0b7e*/ 	.short	(.L_533 - .L_532)
	.align		4
.L_532:
        /*0b80*/ 	.word	index@(_ZN2at6native27unrolled_elementwise_kernelINS0_13AUnaryFunctorIiiiNS0_16BitwiseOrFunctorIiEEEESt5arrayIPcLm2EELi4E23TrivialOffsetCalculatorILi1EjESA_NS0_6memory15LoadWithoutCastENSB_16StoreWithoutCastEEEviT_T0_T2_T3_T4_T5_)
        /*0b84*/ 	.word	0x00000000


	//----- nvinfo : EIATTR_REGCOUNT
	.align		4
.L_533:
        /*0b88*/ 	.byte	0x04, 0x2f
        /*0b8a*/ 	.short	(.L_535 - .L_534)
	.align		4
.L_534:
        /*0b8c*/ 	.word	index@(_ZN2at6native18elementwise_kernelILi128ELi2EZNS0_22gpu_kernel_impl_nocastINS0_13AUnaryFunctorIiiiNS0_16BitwiseOrFunctorIiEEEEEEvRNS_18TensorIteratorBaseERKT_EUliE_EEviT1_)
        /*0b90*/ 	.word	0x00000014


	//----- nvinfo : EIATTR_FRAME_SIZE
	.align		4
.L_535:
        /*0b94*/ 	.byte	0x04, 0x11
        /*0b96*/ 	.short	(.L_537 - .L_536)
	.align		4
.L_536:
        /*0b98*/ 	.word	index@(_ZN2at6native18elementwise_kernelILi128ELi2EZNS0_22gpu_kernel_impl_nocastINS0_13AUnaryFunctorIiiiNS0_16BitwiseOrFunctorIiEEEEEEvRNS_18TensorIteratorBaseERKT_EUliE_EEviT1_)
        /*0b9c*/ 	.word	0x00000000


	//----- nvinfo : EIATTR_REGCOUNT
	.align		4
.L_537:
        /*0ba0*/ 	.byte	0x04, 0x2f
        /*0ba2*/ 	.short	(.L_539 - .L_538)
	.align		4
.L_538:
        /*0ba4*/ 	.word	index@(_ZN2at6native27unrolled_elementwise_kernelINS0_13AUnaryFunctorIiiiNS0_16BitwiseOrFunctorIiEEEESt5arrayIPcLm2EELi4E23TrivialOffsetCalculatorILi1EjESA_NS0_6memory12LoadWithCastILi1EEENSB_13StoreWithCastILi1EEEEEviT_T0_T2_T3_T4_T5_)
        /*0ba8*/ 	.word	0x0000001e


	//----- nvinfo : EIATTR_FRAME_SIZE
	.align		4
.L_539:
        /*0bac*/ 	.byte	0x04, 0x11
        /*0bae*/ 	.short	(.L_541 - .L_540)
	.align		4
.L_540:
        /*0bb0*/ 	.word	index@(_ZN2at6native27unrolled_elementwise_kernelINS0_13AUnaryFunctorIiiiNS0_16BitwiseOrFunctorIiEEEESt5arrayIPcLm2EELi4E23TrivialOffsetCalculatorILi1EjESA_NS0_6memory12LoadWithCastILi1EEENSB_13StoreWithCastILi1EEEEEviT_T0_T2_T3_T4_T5_)
        /*0bb4*/ 	.word	0x00000000


	//----- nvinfo : EIATTR_REGCOUNT
	.align		4
.L_541:
        /*0bb8*/ 	.byte	0x04, 0x2f
        /*0bba*/ 	.short	(.L_543 - .L_542)
	.align		4
.L_542:
        /*0bbc*/ 	.word	index@(_ZN2at6native18elementwise_kernelILi128ELi4EZNS0_15gpu_kernel_implINS0_13AUnaryFunctorIiiiNS0_16BitwiseOrFunctorIiEEEEEEvRNS_18TensorIteratorBaseERKT_EUliE_EEviT1_)
        /*0bc0*/ 	.word	0x00000018


	//----- nvinfo : EIATTR_FRAME_SIZE
	.align		4
.L_543:
        /*0bc4*/ 	.byte	0x04, 0x11
        /*0bc6*/ 	.short	(.L_545 - .L_544)
	.align		4
.L_544:
        /*0bc8*/ 	.word	index@(_ZN2at6native18elementwise_kernelILi128ELi4EZNS0_15gpu_kernel_implINS0_13AUnaryFunctorIiiiNS0_16BitwiseOrFunctorIiEEEEEEvRNS_18TensorIteratorBaseERKT_EUliE_EEviT1_)
        /*0bcc*/ 	.word	0x00000000


	//----- nvinfo : EIATTR_REGCOUNT
	.align		4
.L_545:
        /*0bd0*/ 	.byte	0x04, 0x2f
        /*0bd2*/ 	.short	(.L_547 - .L_546)
	.align		4
.L_546:
        /*0bd4*/ 	.word	index@(_ZN2at6native29vectorized_elementwise_kernelILi8ENS0_13BinaryFunctorIlllNS0_16BitwiseOrFunctorIlEEEESt5arrayIPcLm3EEEEviT0_T1_)
        /*0bd8*/ 	.word	0x00000004


	//----- nvinfo : EIATTR_FRAME_SIZE
	.align		4
.L_547:
        /*0bdc*/ 	.byte	0x04, 0x11
        /*0bde*/ 	.short	(.L_549 - .L_548)
	.align		4
.L_548:
        /*0be0*/ 	.word	index@(_ZN2at6native29vectorized_elementwise_kernelILi8ENS0_13BinaryFunctorIlllNS0_16BitwiseOrFunctorIlEEEESt5arrayIPcLm3EEEEviT0_T1_)
        /*0be4*/ 	.word	0x00000000


	//----- nvinfo : EIATTR_REGCOUNT
	.align		4
.L_549:
        /*0be8*/ 	.byte	0x04, 0x2f
        /*0bea*/ 	.short	(.L_551 - .L_550)
	.align		4
.L_550:
        /*0bec*/ 	.word	index@(_ZN2at6native29vectorized_elementwise_kernelILi4ENS0_13BinaryFunctorIlllNS0_16BitwiseOrFunctorIlEEEESt5arrayIPcLm3EEEEviT0_T1_)
        /*0bf0*/ 	.word	0x00000028


	//----- nvinfo : EIATTR_FRAME_SIZE
	.align		4
.L_551:
        /*0bf4*/ 	.byte	0x04, 0x11
        /*0bf6*/ 	.short	(.L_553 - .L_552)
	.align		4
.L_552:
        /*0bf8*/ 	.word	index@(_ZN2at6native29vectorized_elementwise_kernelILi4ENS0_13BinaryFunctorIlllNS0_16BitwiseOrFunctorIlEEEESt5arrayIPcLm3EEEEviT0_T1_)
        /*0bfc*/ 	.word	0x00000000


	//----- nvinfo : EIATTR_REGCOUNT
	.align		4
.L_553:
        /*0c00*/ 	.byte	0x04, 0x2f
        /*0c02*/ 	.short	(.L_555 - .L_554)
	.align		4
.L_554:
        /*0c04*/ 	.word	index@(_ZN2at6native29vectorized_elementwise_kernelILi2ENS0_13BinaryFunctorIlllNS0_16BitwiseOrFunctorIlEEEESt5arrayIPcLm3EEEEviT0_T1_)
        /*0c08*/ 	.word	0x00000028


	//----- nvinfo : EIATTR_FRAME_SIZE
	.align		4
.L_555:
        /*0c0c*/ 	.byte	0x04, 0x11
        /*0c0e*/ 	.short	(.L_557 - .L_556)
	.align		4
.L_556:
        /*0c10*/ 	.word	index@(_ZN2at6native29vectorized_elementwise_kernelILi2ENS0_13BinaryFunctorIlllNS0_16BitwiseOrFunctorIlEEEESt5arrayIPcLm3EEEEviT0_T1_)
        /*0c14*/ 	.word	0x00000000


	//----- nvinfo : EIATTR_REGCOUNT
	.align		4
.L_557:
        /*0c18*/ 	.byte	0x04, 0x2f
        /*0c1a*/ 	.short	(.L_559 - .L_558)
	.align		4
.L_558:
        /*0c1c*/ 	.word	index@(_ZN2at6native27unrolled_elementwise_kernelINS0_13BinaryFunctorIlllNS0_16BitwiseOrFunctorIlEEEESt5arrayIPcLm3EELi4E23TrivialOffsetCalculatorILi2EjES9_ILi1EjENS0_6memory15LoadWithoutCastENSC_16StoreWithoutCastEEEviT_T0_T2_T3_T4_T5_)
        /*0c20*/ 	.word	0x00000020


	//----- nvinfo : EIATTR_FRAME_SIZE
	.align		4
.L_559:
        /*0c24*/ 	.byte	0x04, 0x11
        /*0c26*/ 	.short	(.L_561 - .L_560)
	.align		4
.L_560:
        /*0c28*/ 	.word	index@(_ZN2at6native27unrolled_elementwise_kernelINS0_13BinaryFunctorIlllNS0_16BitwiseOrFunctorIlEEEESt5arrayIPcLm3EELi4E23TrivialOffsetCalculatorILi2EjES9_ILi1EjENS0_6memory15LoadWithoutCastENSC_16StoreWithoutCastEEEviT_T0_T2_T3_T4_T5_)
        /*0c2c*/ 	.word	0x00000000


	//----- nvinfo : EIATTR_REGCOUNT
	.align		4
.L_561:
        /*0c30*/ 	.byte	0x04, 0x2f
        /*0c32*/ 	.short	(.L_563 - .L_562)
	.align		4
.L_562:
        /*0c34*/ 	.word	index@(_ZN2at6native18elementwise_kernelILi128ELi2EZNS0_22gpu_kernel_impl_nocastINS0_13BinaryFunctorIlllNS0_16BitwiseOrFunctorIlEEEEEEvRNS_18TensorIteratorBaseERKT_EUliE_EEviT1_)
        /*0c38*/ 	.word	0x00000014


	//----- nvinfo : EIATTR_FRAME_SIZE
	.align		4
.L_563:
        /*0c3c*/ 	.byte	0x04, 0x11
        /*0c3e*/ 	.short	(.L_565 - .L_564)
	.align		4
.L_564:
        /*0c40*/ 	.word	index@(_ZN2at6native18elementwise_kernelILi128ELi2EZNS0_22gpu_kernel_impl_nocastINS0_13BinaryFunctorIlllNS0_16BitwiseOrFunctorIlEEEEEEvRNS_18TensorIteratorBaseERKT_EUliE_EEviT1_)
        /*0c44*/ 	.word	0x00000000


	//----- nvinfo : EIATTR_REGCOUNT
	.align		4
.L_565:
        /*0c48*/ 	.byte	0x04, 0x2f
        /*0c4a*/ 	.short	(.L_567 - .L_566)
	.align		4
.L_566:
        /*0c4c*/ 	.word	index@(_ZN2at6native27unrolled_elementwise_kernelINS0_13BinaryFunctorIlllNS0_16BitwiseOrFunctorIlEEEESt5arrayIPcLm3EELi4E23TrivialOffsetCalculatorILi2EjES9_ILi1EjENS0_6memory12LoadWithCastILi2EEENSC_13StoreWithCastILi1EEEEEviT_T0_T2_T3_T4_T5_)
        /*0c50*/ 	.word	0x00000028


	//----- nvinfo : EIATTR_FRAME_SIZE
	.align		4
.L_567:
        /*0c54*/ 	.byte	0x04, 0x11
        /*0c56*/ 	.short	(.L_569 - .L_568)
	.align		4
.L_568:
        /*0c58*/ 	.word	index@(_ZN2at6native27unrolled_elementwise_kernelINS0_13BinaryFunctorIlllNS0_16BitwiseOrFunctorIlEEEESt5arrayIPcLm3EELi4E23TrivialOffsetCalculatorILi2EjES9_ILi1EjENS0_6memory12LoadWithCastILi2EEENSC_13StoreWithCastILi1EEEEEviT_T0_T2_T3_T4_T5_)
        /*0c5c*/ 	.word	0x00000000


	//----- nvinfo : EIATTR_REGCOUNT
	.align		4
.L_569:
        /*0c60*/ 	.byte	0x04, 0x2f
        /*0c62*/ 	.short	(.L_571 - .L_570)
	.align		4
.L_570:
        /*0c64*/ 	.word	index@(_ZN2at6native18elementwise_kernelILi128ELi4EZNS0_15gpu_kernel_implINS0_13BinaryFunctorIlllNS0_16BitwiseOrFunctorIlEEEEEEvRNS_18TensorIteratorBaseERKT_EUliE_EEviT1_)
        /*0c68*/ 	.word	0x0000001a


	//----- nvinfo : EIATTR_FRAME_SIZE
	.align		4
.L_571:
        /*0c6c*/ 	.byte	0x04, 0x11
        /*0c6e*/ 	.short	(.L_573 - .L_572)
	.align		4
.L_572:
        /*0c70*/ 	.word	index@(_ZN2at6native18elementwise_kernelILi128ELi4EZNS0_15gpu_kernel_implINS0_13BinaryFunctorIlllNS0_16BitwiseOrFunctorIlEEEEEEvRNS_18TensorIteratorBaseERKT_EUliE_EEviT1_)
        /*0c74*/ 	.word	0x00000000


	//----- nvinfo : EIATTR_REGCOUNT
	.align		4
.L_573:
        /*0c78*/ 	.byte	0x04, 0x2f
        /*0c7a*/ 	.short	(.L_575 - .L_574)
	.align		4
.L_574:
        /*0c7c*/ 	.word	index@(_ZN2at6native29vectorized_elementwise_kernelILi8ENS0_13AUnaryFunctorIlllNS0_16BitwiseOrFunctorIlEEEESt5arrayIPcLm2EEEEviT0_T1_)
        /*0c80*/ 	.word	0x00000004


	//----- nvinfo : EIATTR_FRAME_SIZE
	.align		4
.L_575:
        /*0c84*/ 	.byte	0x04, 0x11
        /*0c86*/ 	.short	(.L_577 - .L_576)
	.align		4
.L_576:
        /*0c88*/ 	.word	index@(_ZN2at6native29vectorized_elementwise_kernelILi8ENS0_13AUnaryFunctorIlllNS0_16BitwiseOrFunctorIlEEEESt5arrayIPcLm2EEEEviT0_T1_)
        /*0c8c*/ 	.word	0x00000000


	//----- nvinfo : EIATTR_REGCOUNT
	.align		4
.L_577:
        /*0c90*/ 	.byte	0x04, 0x2f
        /*0c92*/ 	.short	(.L_579 - .L_578)
	.align		4
.L_578:
        /*0c94*/ 	.word	index@(_ZN2at6native29vectorized_elementwise_kernelILi4ENS0_13AUnaryFunctorIlllNS0_16BitwiseOrFunctorIlEEEESt5arrayIPcLm2EEEEviT0_T1_)
        /*0c98*/ 	.word	0x00000020


	//----- nvinfo : EIATTR_FRAME_SIZE
	.align		4
.L_579:
        /*0c9c*/ 	.byte	0x04, 0x11
        /*0c9e*/ 	.short	(.L_581 - .L_580)
	.align		4
.L_580:
        /*0ca0*/ 	.word	index@(_ZN2at6native29vectorized_elementwise_kernelILi4ENS0_13AUnaryFunctorIlllNS0_16BitwiseOrFunctorIlEEEESt5arrayIPcLm2EEEEviT0_T1_)
        /*0ca4*/ 	.word	0x00000000


	//----- nvinfo : EIATTR_REGCOUNT
	.align		4
.L_581:
        /*0ca8*/ 	.byte	0x04, 0x2f
        /*0caa*/ 	.short	(.L_583 - .L_582)
	.align		4
.L_582:
        /*0cac*/ 	.word	index@(_ZN2at6native29vectorized_elementwise_kernelILi2ENS0_13AUnaryFunctorIlllNS0_16BitwiseOrFunctorIlEEEESt5arrayIPcLm2EEEEviT0_T1_)
        /*0cb0*/ 	.word	0x00000020


	//----- nvinfo : EIATTR_FRAME_SIZE
	.align		4
.L_583:
        /*0cb4*/ 	.byte	0x04, 0x11
        /*0cb6*/ 	.short	(.L_585 - .L_584)
	.align		4
.L_584:
        /*0cb8*/ 	.word	index@(_ZN2at6native29vectorized_elementwise_kernelILi2ENS0_13AUnaryFunctorIlllNS0_16BitwiseOrFunctorIlEEEESt5arrayIPcLm2EEEEviT0_T1_)
        /*0cbc*/ 	.word	0x00000000


	//----- nvinfo : EIATTR_REGCOUNT
	.align		4
.L_585:
        /*0cc0*/ 	.byte	0x04, 0x2f
        /*0cc2*/ 	.short	(.L_587 - .L_586)
	.align		4
.L_586:
        /*0cc4*/ 	.word	index@(_ZN2at6native27unrolled_elementwise_kernelINS0_13AUnaryFunctorIlllNS0_16BitwiseOrFunctorIlEEEESt5arrayIPcLm2EELi4E23TrivialOffsetCalculatorILi1EjESA_NS0_6memory15LoadWithoutCastENSB_16StoreWithoutCastEEEviT_T0_T2_T3_T4_T5_)
        /*0cc8*/ 	.word	0x00000018


	//----- nvinfo : EIATTR_FRAME_SIZE
	.align		4
.L_587:
        /*0ccc*/ 	.byte	0x04, 0x11
        /*0cce*/ 	.short	(.L_589 - .L_588)
	.align		4
.L_588:
        /*0cd0*/ 	.word	index@(_ZN2at6native27unrolled_elementwise_kernelINS0_13AUnaryFunctorIlllNS0_16BitwiseOrFunctorIlEEEESt5arrayIPcLm2EELi4E23TrivialOffsetCalculatorILi1EjESA_NS0_6memory15LoadWithoutCastENSB_16StoreWithoutCastEEEviT_T0_T2_T3_T4_T5_)
        /*0cd4*/ 	.word	0x00000000


	//----- nvinfo : EIATTR_REGCOUNT
	.align		4
.L_589:
        /*0cd8*/ 	.byte	0x04, 0x2f
        /*0cda*/ 	.short	(.L_591 - .L_590)
	.align		4
.L_590:
        /*0cdc*/ 	.word	index@(_ZN2at6native18elementwise_kernelILi128ELi2EZNS0_22gpu_kernel_impl_nocastINS0_13AUnaryFunctorIlllNS0_16BitwiseOrFunctorIlEEEEEEvRNS_18TensorIteratorBaseERKT_EUliE_EEviT1_)
        /*0ce0*/ 	.word	0x00000014


	//----- nvinfo : EIATTR_FRAME_SIZE
	.align		4
.L_591:
        /*0ce4*/ 	.byte	0x04, 0x11
        /*0ce6*/ 	.short	(.L_593 - .L_592)
	.align		4
.L_592:
        /*0ce8*/ 	.word	index@(_ZN2at6native18elementwise_kernelILi128ELi2EZNS0_22gpu_kernel_impl_nocastINS0_13AUnaryFunctorIlllNS0_16BitwiseOrFunctorIlEEEEEEvRNS_18TensorIteratorBaseERKT_EUliE_EEviT1_)
        /*0cec*/ 	.word	0x00000000


	//----- nvinfo : EIATTR_REGCOUNT
	.align		4
.L_593:
        /*0cf0*/ 	.byte	0x04, 0x2f
        /*0cf2*/ 	.short	(.L_595 - .L_594)
	.align		4
.L_594:
        /*0cf4*/ 	.word	index@(_ZN2at6native27unrolled_elementwise_kernelINS0_13AUnaryFunctorIlllNS0_16BitwiseOrFunctorIlEEEESt5arrayIPcLm2EELi4E23TrivialOffsetCalculatorILi1EjESA_NS0_6memory12LoadWithCastILi1EEENSB_13StoreWithCastILi1EEEEEviT_T0_T2_T3_T4_T5_)
        /*0cf8*/ 	.word	0x00000020


	//----- nvinfo : EIATTR_FRAME_SIZE
	.align		4
.L_595:
        /*0cfc*/ 	.byte	0x04, 0x11
        /*0cfe*/ 	.short	(.L_597 - .L_596)
	.align		4
.L_596:
        /*0d00*/ 	.word	index@(_ZN2at6native27unrolled_elementwise_kernelINS0_13AUnaryFunctorIlllNS0_16BitwiseOrFunctorIlEEEESt5arrayIPcLm2EELi4E23TrivialOffsetCalculatorILi1EjESA_NS0_6memory12LoadWithCastILi1EEENSB_13StoreWithCastILi1EEEEEviT_T0_T2_T3_T4_T5_)
        /*0d04*/ 	.word	0x00000000


	//----- nvinfo : EIATTR_REGCOUNT
	.align		4
.L_597:
        /*0d08*/ 	.byte	0x04, 0x2f
        /*0d0a*/ 	.short	(.L_599 - .L_598)
	.align		4
.L_598:
        /*0d0c*/ 	.word	index@(_ZN2at6native18elementwise_kernelILi128ELi4EZNS0_15gpu_kernel_implINS0_13AUnaryFunctorIlllNS0_16BitwiseOrFunctorIlEEEEEEvRNS_18TensorIteratorBaseERKT_EUliE_EEviT1_)
        /*0d10*/ 	.word	0x00000018


	//----- nvinfo : EIATTR_FRAME_SIZE
	.align		4
.L_599:
        /*0d14*/ 	.byte	0x04, 0x11
        /*0d16*/ 	.short	(.L_601 - .L_600)
	.align		4
.L_600:
        /*0d18*/ 	.word	index@(_ZN2at6native18elementwise_kernelILi128ELi4EZNS0_15gpu_kernel_implINS0_13AUnaryFunctorIlllNS0_16BitwiseOrFunctorIlEEEEEEvRNS_18TensorIteratorBaseERKT_EUliE_EEviT1_)
        /*0d1c*/ 	.word	0x00000000


	//----- nvinfo : EIATTR_REGCOUNT
	.align		4
.L_601:
        /*0d20*/ 	.byte	0x04, 0x2f
        /*0d22*/ 	.short	(.L_603 - .L_602)
	.align		4
.L_602:
        /*0d24*/ 	.word	index@(_ZN2at6native29vectorized_elementwise_kernelILi8ENS0_13BinaryFunctorIsssNS0_16BitwiseOrFunctorIsEEEESt5arrayIPcLm3EEEEviT0_T1_)
        /*0d28*/ 	.word	0x00000004


	//----- nvinfo : EIATTR_FRAME_SIZE
	.align		4
.L_603:
        /*0d2c*/ 	.byte	0x04, 0x11
        /*0d2e*/ 	.short	(.L_605 - .L_604)
	.align		4
.L_604:
        /*0d30*/ 	.word	index@(_ZN2at6native29vectorized_elementwise_kernelILi8ENS0_13BinaryFunctorIsssNS0_16BitwiseOrFunctorIsEEEESt5arrayIPcLm3EEEEviT0_T1_)
        /*0d34*/ 	.word	0x00000000


	//----- nvinfo : EIATTR_REGCOUNT
	.align		4
.L_605:
        /*0d38*/ 	.byte	0x04, 0x2f
        /*0d3a*/ 	.short	(.L_607 - .L_606)
	.align		4
.L_606:
        /*0d3c*/ 	.word	index@(_ZN2at6native29vectorized_elementwise_kernelILi4ENS0_13BinaryFunctorIsssNS0_16BitwiseOrFunctorIsEEEESt5arrayIPcLm3EEEEviT0_T1_)
        /*0d40*/ 	.word	0x00000020


	//----- nvinfo : EIATTR_FRAME_SIZE
	.align		4
.L_607:
        /*0d44*/ 	.byte	0x04, 0x11
        /*0d46*/ 	.short	(.L_609 - .L_608)
	.align		4
.L_608:
        /*0d48*/ 	.word	index@(_ZN2at6native29vectorized_elementwise_kernelILi4ENS0_13BinaryFunctorIsssNS0_16BitwiseOrFunctorIsEEEESt5arrayIPcLm3EEEEviT0_T1_)
        /*0d4c*/ 	.word	0x00000000


	//----- nvinfo : EIATTR_REGCOUNT
	.align		4
.L_609:
        /*0d50*/ 	.byte	0x04, 0x2f
        /*0d52*/ 	.short	(.L_611 - .L_610)
	.align		4
.L_610:
        /*0d54*/ 	.word	index@(_ZN2at6native29vectorized_elementwise_kernelILi2ENS0_13BinaryFunctorIsssNS0_16BitwiseOrFunctorIsEEEESt5arrayIPcLm3EEEEviT0_T1_)
        /*0d58*/ 	.word	0x00000020


	//----- nvinfo : EIATTR_FRAME_SIZE
	.align		4
.L_611:
        /*0d5c*/ 	.byte	0x04, 0x11
        /*0d5e*/ 	.short	(.L_613 - .L_612)
	.align		4
.L_612:
        /*0d60*/ 	.word	index@(_ZN2at6native29vectorized_elementwise_kernelILi2ENS0_13BinaryFunctorIsssNS0_16BitwiseOrFunctorIsEEEESt5arrayIPcLm3EEEEviT0_T1_)
        /*0d64*/ 	.word	0x00000000


	//----- nvinfo : EIATTR_REGCOUNT
	.align		4
.L_613:
        /*0d68*/ 	.byte	0x04, 0x2f
        /*0d6a*/ 	.short	(.L_615 - .L_614)
	.align		4
.L_614:
        /*0d6c*/ 	.word	index@(_ZN2at6native27unrolled_elementwise_kernelINS0_13BinaryFunctorIsssNS0_16BitwiseOrFunctorIsEEEESt5arrayIPcLm3EELi4E23TrivialOffsetCalculatorILi2EjES9_ILi1EjENS0_6memory15LoadWithoutCastENSC_16StoreWithoutCastEEEviT_T0_T2_T3_T4_T5_)
        /*0d70*/ 	.word	0x0000001e


	//----- nvinfo : EIATTR_FRAME_SIZE
	.align		4
.L_615:
        /*0d74*/ 	.byte	0x04, 0x11
        /*0d76*/ 	.short	(.L_617 - .L_616)
	.align		4
.L_616:
        /*0d78*/ 	.word	index@(_ZN2at6native27unrolled_elementwise_kernelINS0_13BinaryFunctorIsssNS0_16BitwiseOrFunctorIsEEEESt5arrayIPcLm3EELi4E23TrivialOffsetCalculatorILi2EjES9_ILi1EjENS0_6memory15LoadWithoutCastENSC_16StoreWithoutCastEEEviT_T0_T2_T3_T4_T5_)
        /*0d7c*/ 	.word	0x00000000


	//----- nvinfo : EIATTR_REGCOUNT
	.align		4
.L_617:
        /*0d80*/ 	.byte	0x04, 0x2f
        /*0d82*/ 	.short	(.L_619 - .L_618)
	.align		4
.L_618:
        /*0d84*/ 	.word	index@(_ZN2at6native18elementwise_kernelILi128ELi4EZNS0_22gpu_kernel_impl_nocastINS0_13BinaryFunctorIsssNS0_16BitwiseOrFunctorIsEEEEEEvRNS_18TensorIteratorBaseERKT_EUliE_EEviT1_)
        /*0d88*/ 	.word	0x00000014


	//----- nvinfo : EIATTR_FRAME_SIZE
	.align		4
.L_619:
        /*0d8c*/ 	.byte	0x04, 0x11
        /*0d8e*/ 	.short	(.L_621 - .L_620)
	.align		4
.L_620:
        /*0d90*/ 	.word	index@(_ZN2at6native18elementwise_kernelILi128ELi4EZNS0_22gpu_kernel_impl_nocastINS0_13BinaryFunctorIsssNS0_16BitwiseOrFunctorIsEEEEEEvRNS_18TensorIteratorBaseERKT_EUliE_EEviT1_)
        /*0d94*/ 	.word	0x00000000


	//----- nvinfo : EIATTR_REGCOUNT
	.align		4
.L_621:
        /*0d98*/ 	.byte	0x04, 0x2f
        /*0d9a*/ 	.short	(.L_623 - .L_622)
	.align		4
.L_622:
        /*0d9c*/ 	.word	index@(_ZN2at6native27unrolled_elementwise_kernelINS0_13BinaryFunctorIsssNS0_16BitwiseOrFunctorIsEEEESt5arrayIPcLm3EELi4E23TrivialOffsetCalculatorILi2EjES9_ILi1EjENS0_6memory12LoadWithCastILi2EEENSC_13StoreWithCastILi1EEEEEviT_T0_T2_T3_T4_T5_)
        /*0da0*/ 	.word	0x00000020


	//----- nvinfo : EIATTR_FRAME_SIZE
	.align		4
.L_623:
        /*0da4*/ 	.byte	0x04, 0x11
        /*0da6*/ 	.short	(.L_625 - .L_624)
	.align		4
.L_624:
        /*0da8*/ 	.word	index@(_ZN2at6native27unrolled_elementwise_kernelINS0_13BinaryFunctorIsssNS0_16BitwiseOrFunctorIsEEEESt5arrayIPcLm3EELi4E23TrivialOffsetCalculatorILi2EjES9_ILi1EjENS0_6memory12LoadWithCastILi2EEENSC_13StoreWithCastILi1EEEEEviT_T0_T2_T3_T4_T5_)
        /*0dac*/ 	.word	0x00000000


	//----- nvinfo : EIATTR_REGCOUNT
	.align		4
.L_625:
        /*0db0*/ 	.byte	0x04, 0x2f
        /*0db2*/ 	.short	(.L_627 - .L_626)
	.align		4
.L_626:
        /*0db4*/ 	.word	index@(_ZN2at6native18elementwise_kernelILi128ELi4EZNS0_15gpu_kernel_implINS0_13BinaryFunctorIsssNS0_16BitwiseOrFunctorIsEEEEEEvRNS_18TensorIteratorBaseERKT_EUliE_EEviT1_)
        /*0db8*/ 	.word	0x00000018


	//----- nvinfo : EIATTR_FRAME_SIZE
	.align		4
.L_627:
        /*0dbc*/ 	.byte	0x04, 0x11
        /*0dbe*/ 	.short	(.L_629 - .L_628)
	.align		4
.L_628:
        /*0dc0*/ 	.word	index@(_ZN2at6native18elementwise_kernelILi128ELi4EZNS0_15gpu_kernel_implINS0_13BinaryFunctorIsssNS0_16BitwiseOrFunctorIsEEEEEEvRNS_18TensorIteratorBaseERKT_EUliE_EEviT1_)
        /*0dc4*/ 	.word	0x00000000


	//----- nvinfo : EIATTR_REGCOUNT
	.align		4
.L_629:
        /*0dc8*/ 	.byte	0x04, 0x2f
        /*0dca*/ 	.short	(.L_631 - .L_630)
	.align		4
.L_630:
        /*0dcc*/ 	.word	index@(_ZN2at6native29vectorized_elementwise_kernelILi8ENS0_13AUnaryFunctorIsssNS0_16BitwiseOrFunctorIsEEEESt5arrayIPcLm2EEEEviT0_T1_)
        /*0dd0*/ 	.word	0x00000004


	//----- nvinfo : EIATTR_FRAME_SIZE
	.align		4
.L_631:
        /*0dd4*/ 	.byte	0x04, 0x11
        /*0dd6*/ 	.short	(.L_633 - .L_632)
	.align		4
.L_632:
        /*0dd8*/ 	.word	index@(_ZN2at6native29vectorized_elementwise_kernelILi8ENS0_13AUnaryFunctorIsssNS0_16BitwiseOrFunctorIsEEEESt5arrayIPcLm2EEEEviT0_T1_)
        /*0ddc*/ 	.word	0x00000000


	//----- nvinfo : EIATTR_REGCOUNT
	.align		4
.L_633:
        /*0de0*/ 	.byte	0x04, 0x2f
        /*0de2*/ 	.short	(.L_635 - .L_634)
	.align		4
.L_634:
        /*0de4*/ 	.word	index@(_ZN2at6native29vectorized_elementwise_kernelILi4ENS0_13AUnaryFunctorIsssNS0_16BitwiseOrFunctorIsEEEESt5arrayIPcLm2EEEEviT0_T1_)
        /*0de8*/ 	.word	0x00000020


	//----- nvinfo : EIATTR_FRAME_SIZE
	.align		4
.L_635:
        /*0dec*/ 	.byte	0x04, 0x11
        /*0dee*/ 	.short	(.L_637 - .L_636)
	.align		4
.L_636:
        /*0df0*/ 	.word	index@(_ZN2at6native29vectorized_elementwise_kernelILi4ENS0_13AUnaryFunctorIsssNS0_16BitwiseOrFunctorIsEEEESt5arrayIPcLm2EEEEviT0_T1_)
        /*0df4*/ 	.word	0x00000000


	//----- nvinfo : EIATTR_REGCOUNT
	.align		4
.L_637:
        /*0df8*/ 	.byte	0x04, 0x2f
        /*0dfa*/ 	.short	(.L_639 - .L_638)
	.align		4
.L_638:
        /*0dfc*/ 	.word	index@(_ZN2at6native29vectorized_elementwise_kernelILi2ENS0_13AUnaryFunctorIsssNS0_16BitwiseOrFunctorIsEEEESt5arrayIPcLm2EEEEviT0_T1_)
        /*0e00*/ 	.word	0x00000020


	//----- nvinfo : EIATTR_FRAME_SIZE
	.align		4
.L_639:
        /*0e04*/ 	.byte	0x04, 0x11
        /*0e06*/ 	.short	(.L_641 - .L_640)
	.align		4
.L_640:
        /*0e08*/ 	.word	index@(_ZN2at6native29vectorized_elementwise_kernelILi2ENS0_13AUnaryFunctorIsssNS0_16BitwiseOrFunctorIsEEEESt5arrayIPcLm2EEEEviT0_T1_)
        /*0e0c*/ 	.word	0x00000000


	//----- nvinfo : EIATTR_REGCOUNT
	.align		4
.L_641:
        /*0e10*/ 	.byte	0x04, 0x2f
        /*0e12*/ 	.short	(.L_643 - .L_642)
	.align		4
.L_642:
        /*0e14*/ 	.word	index@(_ZN2at6native27unrolled_elementwise_kernelINS0_13AUnaryFunctorIsssNS0_16BitwiseOrFunctorIsEEEESt5arrayIPcLm2EELi4E23TrivialOffsetCalculatorILi1EjESA_NS0_6memory15LoadWithoutCastENSB_16StoreWithoutCastEEEviT_T0_T2_T3_T4_T5_)
        /*0e18*/ 	.word	0x00000016


	//----- nvinfo : EIATTR_FRAME_SIZE
	.align		4
.L_643:
        /*0e1c*/ 	.byte	0x04, 0x11
        /*0e1e*/ 	.short	(.L_645 - .L_644)
	.align		4
.L_644:
        /*0e20*/ 	.word	index@(_ZN2at6native27unrolled_elementwise_kernelINS0_13AUnaryFunctorIsssNS0_16BitwiseOrFunctorIsEEEESt5arrayIPcLm2EELi4E23TrivialOffsetCalculatorILi1EjESA_NS0_6memory15LoadWithoutCastENSB_16StoreWithoutCastEEEviT_T0_T2_T3_T4_T5_)
        /*0e24*/ 	.word	0x00000000


	//----- nvinfo : EIATTR_REGCOUNT
	.align		4
.L_645:
        /*0e28*/ 	.byte	0x04, 0x2f
        /*0e2a*/ 	.short	(.L_647 - .L_646)
	.align		4
.L_646:
        /*0e2c*/ 	.word	index@(_ZN2at6native18elementwise_kernelILi128ELi4EZNS0_22gpu_kernel_impl_nocastINS0_13AUnaryFunctorIsssNS0_16BitwiseOrFunctorIsEEEEEEvRNS_18TensorIteratorBaseERKT_EUliE_EEviT1_)
        /*0e30*/ 	.word	0x00000014


	//----- nvinfo : EIATTR_FRAME_SIZE
	.align		4
.L_647:
        /*0e34*/ 	.byte	0x04, 0x11
        /*0e36*/ 	.short	(.L_649 - .L_648)
	.align		4
.L_648:
        /*0e38*/ 	.word	index@(_ZN2at6native18elementwise_kernelILi128ELi4EZNS0_22gpu_kernel_impl_nocastINS0_13AUnaryFunctorIsssNS0_16BitwiseOrFunctorIsEEEEEEvRNS_18TensorIteratorBaseERKT_EUliE_EEviT1_)
        /*0e3c*/ 	.word	0x00000000


	//----- nvinfo : EIATTR_REGCOUNT
	.align		4
.L_649:
        /*0e40*/ 	.byte	0x04, 0x2f
        /*0e42*/ 	.short	(.L_651 - .L_650)
	.align		4
.L_650:
        /*0e44*/ 	.word	index@(_ZN2at6native27unrolled_elementwise_kernelINS0_13AUnaryFunctorIsssNS0_16BitwiseOrFunctorIsEEEESt5arrayIPcLm2EELi4E23TrivialOffsetCalculatorILi1EjESA_NS0_6memory12LoadWithCastILi1EEENSB_13StoreWithCastILi1EEEEEviT_T0_T2_T3_T4_T5_)
        /*0e48*/ 	.word	0x0000001c


	//----- nvinfo : EIATTR_FRAME_SIZE
	.align		4
.L_651:
        /*0e4c*/ 	.byte	0x04, 0x11
        /*0e4e*/ 	.short	(.L_653 - .L_652)
	.align		4
.L_652:
        /*0e50*/ 	.word	index@(_ZN2at6native27unrolled_elementwise_kernelINS0_13AUnaryFunctorIsssNS0_16BitwiseOrFunctorIsEEEESt5arrayIPcLm2EELi4E23TrivialOffsetCalculatorILi1EjESA_NS0_6memory12LoadWithCastILi1EEENSB_13StoreWithCastILi1EEEEEviT_T0_T2_T3_T4_T5_)
        /*0e54*/ 	.word	0x00000000


	//----- nvinfo : EIATTR_REGCOUNT
	.align		4
.L_653:
        /*0e58*/ 	.byte	0x04, 0x2f
        /*0e5a*/ 	.short	(.L_655 - .L_654)
	.align		4
.L_654:
        /*0e5c*/ 	.word	index@(_ZN2at6native18elementwise_kernelILi128ELi4EZNS0_15gpu_kernel_implINS0_13AUnaryFunctorIsssNS0_16BitwiseOrFunctorIsEEEEEEvRNS_18TensorIteratorBaseERKT_EUliE_EEviT1_)
        /*0e60*/ 	.word	0x00000018


	//----- nvinfo : EIATTR_FRAME_SIZE
	.align		4
.L_655:
        /*0e64*/ 	.byte	0x04, 0x11
        /*0e66*/ 	.short	(.L_657 - .L_656)
	.align		4
.L_656:
        /*0e68*/ 	.word	index@(_ZN2at6native18elementwise_kernelILi128ELi4EZNS0_15gpu_kernel_implINS0_13AUnaryFunctorIsssNS0_16BitwiseOrFunctorIsEEEEEEvRNS_18TensorIteratorBaseERKT_EUliE_EEviT1_)
        /*0e6c*/ 	.word	0x00000000


	//----- nvinfo : EIATTR_REGCOUNT
	.align		4
.L_657:
        /*0e70*/ 	.byte	0x04, 0x2f
        /*0e72*/ 	.short	(.L_659 - .L_658)
	.align		4
.L_658:
        /*0e74*/ 	.word	index@(_ZN2at6native29vectorized_elementwise_kernelILi8ENS0_13BinaryFunctorIbbbNS0_16BitwiseOrFunctorIbEEEESt5arrayIPcLm3EEEEviT0_T1_)
        /*0e78*/ 	.word	0x00000004


	//----- nvinfo : EIATTR_FRAME_SIZE
	.align		4
.L_659:
        /*0e7c*/ 	.byte	0x04, 0x11
        /*0e7e*/ 	.short	(.L_661 - .L_660)
	.align		4
.L_660:
        /*0e80*/ 	.word	index@(_ZN2at6native29vectorized_elementwise_kernelILi8ENS0_13BinaryFunctorIbbbNS0_16BitwiseOrFunctorIbEEEESt5arrayIPcLm3EEEEviT0_T1_)
        /*0e84*/ 	.word	0x00000000


	//----- nvinfo : EIATTR_REGCOUNT
	.align		4
.L_661:
        /*0e88*/ 	.byte	0x04, 0x2f
        /*0e8a*/ 	.short	(.L_663 - .L_662)
	.align		4
.L_662:
        /*0e8c*/ 	.word	index@(_ZN2at6native29vectorized_elementwise_kernelILi4ENS0_13BinaryFunctorIbbbNS0_16BitwiseOrFunctorIbEEEESt5arrayIPcLm3EEEEviT0_T1_)
        /*0e90*/ 	.word	0x0000001e


	//----- nvinfo : EIATTR_FRAME_SIZE
	.align		4
.L_663:
        /*0e94*/ 	.byte	0x04, 0x11
        /*0e96*/ 	.short	(.L_665 - .L_664)
	.align		4
.L_664:
        /*0e98*/ 	.word	index@(_ZN2at6native29vectorized_elementwise_kernelILi4ENS0_13BinaryFunctorIbbbNS0_16BitwiseOrFunctorIbEEEESt5arrayIPcLm3EEEEviT0_T1_)
        /*0e9c*/ 	.word	0x00000000


	//----- nvinfo : EIATTR_REGCOUNT
	.align		4
.L_665:
        /*0ea0*/ 	.byte	0x04, 0x2f
        /*0ea2*/ 	.short	(.L_667 - .L_666)
	.align		4
.L_666:
        /*0ea4*/ 	.word	index@(_ZN2at6native29vectorized_elementwise_kernelILi2ENS0_13BinaryFunctorIbbbNS0_16BitwiseOrFunctorIbEEEESt5arrayIPcLm3EEEEviT0_T1_)
        /*0ea8*/ 	.word	0x0000001e


	//----- nvinfo : EIATTR_FRAME_SIZE
	.align		4
.L_667:
        /*0eac*/ 	.byte	0x04, 0x11
        /*0eae*/ 	.short	(.L_669 - .L_668)
	.align		4
.L_668:
        /*0eb0*/ 	.word	index@(_ZN2at6native29vectorized_elementwise_kernelILi2ENS0_13BinaryFunctorIbbbNS0_16BitwiseOrFunctorIbEEEESt5arrayIPcLm3EEEEviT0_T1_)
        /*0eb4*/ 	.word	0x00000000


	//----- nvinfo : EIATTR_REGCOUNT
	.align		4
.L_669:
        /*0eb8*/ 	.byte	0x04, 0x2f
        /*0eba*/ 	.short	(.L_671 - .L_670)
	.align		4
.L_670:
        /*0ebc*/ 	.word	index@(_ZN2at6native27unrolled_elementwise_kernelINS0_13BinaryFunctorIbbbNS0_16BitwiseOrFunctorIbEEEESt5arrayIPcLm3EELi4E23TrivialOffsetCalculatorILi2EjES9_ILi1EjENS0_6memory15LoadWithoutCastENSC_16StoreWithoutCastEEEviT_T0_T2_T3_T4_T5_)
        /*0ec0*/ 	.word	0x0000001e


	//----- nvinfo : EIATTR_FRAME_SIZE
	.align		4
.L_671:
        /*0ec4*/ 	.byte	0x04, 0x11
        /*0ec6*/ 	.short	(.L_673 - .L_672)
	.align		4
.L_672:
        /*0ec8*/ 	.word	index@(_ZN2at6native27unrolled_elementwise_kernelINS0_13BinaryFunctorIbbbNS0_16BitwiseOrFunctorIbEEEESt5arrayIPcLm3EELi4E23TrivialOffsetCalculatorILi2EjES9_ILi1EjENS0_6memory15LoadWithoutCastENSC_16StoreWithoutCastEEEviT_T0_T2_T3_T4_T5_)
        /*0ecc*/ 	.word	0x00000000


	//----- nvinfo : EIATTR_REGCOUNT
	.align		4
.L_673:
        /*0ed0*/ 	.byte	0x04, 0x2f
        /*0ed2*/ 	.short	(.L_675 - .L_674)
	.align		4
.L_674:
        /*0ed4*/ 	.word	index@(_ZN2at6native18elementwise_kernelILi128ELi4EZNS0_22gpu_kernel_impl_nocastINS0_13BinaryFunctorIbbbNS0_16BitwiseOrFunctorIbEEEEEEvRNS_18TensorIteratorBaseERKT_EUliE_EEviT1_)
        /*0ed8*/ 	.word	0x00000014


	//----- nvinfo : EIATTR_FRAME_SIZE
	.align		4
.L_675:
        /*0edc*/ 	.byte	0x04, 0x11
        /*0ede*/ 	.short	(.L_677 - .L_676)
	.align		4
.L_676:
        /*0ee0*/ 	.word	index@(_ZN2at6native18elementwise_kernelILi128ELi4EZNS0_22gpu_kernel_impl_nocastINS0_13BinaryFunctorIbbbNS0_16BitwiseOrFunctorIbEEEEEEvRNS_18TensorIteratorBaseERKT_EUliE_EEviT1_)
        /*0ee4*/ 	.word	0x00000000


	//----- nvinfo : EIATTR_REGCOUNT
	.align		4
.L_677:
        /*0ee8*/ 	.byte	0x04, 0x2f
        /*0eea*/ 	.short	(.L_679 - .L_678)
	.align		4
.L_678:
        /*0eec*/ 	.word	index@(_ZN2at6native27unrolled_elementwise_kernelINS0_13BinaryFunctorIbbbNS0_16BitwiseOrFunctorIbEEEESt5arrayIPcLm3EELi4E23TrivialOffsetCalculatorILi2EjES9_ILi1EjENS0_6memory12LoadWithCastILi2EEENSC_13StoreWithCastILi1EEEEEviT_T0_T2_T3_T4_T5_)
        /*0ef0*/ 	.word	0x0000001c


	//----- nvinfo : EIATTR_FRAME_SIZE
	.align		4
.L_679:
        /*0ef4*/ 	.byte	0x04, 0x11
        /*0ef6*/ 	.short	(.L_681 - .L_680)
	.align		4
.L_680:
        /*0ef8*/ 	.word	index@(_ZN2at6native27unrolled_elementwise_kernelINS0_13BinaryFunctorIbbbNS0_16BitwiseOrFunctorIbEEEESt5arrayIPcLm3EELi4E23TrivialOffsetCalculatorILi2EjES9_ILi1EjENS0_6memory12LoadWithCastILi2EEENSC_13StoreWithCastILi1EEEEEviT_T0_T2_T3_T4_T5_)
        /*0efc*/ 	.word	0x00000000


	//----- nvinfo : EIATTR_REGCOUNT
	.align		4
.L_681:
        /*0f00*/ 	.byte	0x04, 0x2f
        /*0f02*/ 	.short	(.L_683 - .L_682)
	.align		4
.L_682:
        /*0f04*/ 	.word	index@(_ZN2at6native18elementwise_kernelILi128ELi4EZNS0_15gpu_kernel_implINS0_13BinaryFunctorIbbbNS0_16BitwiseOrFunctorIbEEEEEEvRNS_18TensorIteratorBaseERKT_EUliE_EEviT1_)
        /*0f08*/ 	.word	0x00000018


	//----- nvinfo : EIATTR_FRAME_SIZE
	.align		4
.L_683:
        /*0f0c*/ 	.byte	0x04, 0x11
        /*0f0e*/ 	.short	(.L_685 - .L_684)
	.align		4
.L_684:
        /*0f10*/ 	.word	index@(_ZN2at6native18elementwise_kernelILi128ELi4EZNS0_15gpu_kernel_implINS0_13BinaryFunctorIbbbNS0_16BitwiseOrFunctorIbEEEEEEvRNS_18TensorIteratorBaseERKT_EUliE_EEviT1_)
        /*0f14*/ 	.word	0x00000000


	//----- nvinfo : EIATTR_REGCOUNT
	.align		4
.L_685:
        /*0f18*/ 	.byte	0x04, 0x2f
        /*0f1a*/ 	.short	(.L_687 - .L_686)
	.align		4
.L_686:
        /*0f1c*/ 	.word	index@(_ZN2at6native29vectorized_elementwise_kernelILi8ENS0_13AUnaryFunctorIbbbNS0_16BitwiseOrFunctorIbEEEESt5arrayIPcLm2EEEEviT0_T1_)
        /*0f20*/ 	.word	0x00000004


	//----- nvinfo : EIATTR_FRAME_SIZE
	.align		4
.L_687:
        /*0f24*/ 	.byte	0x04, 0x11
        /*0f26*/ 	.short	(.L_689 - .L_688)
	.align		4
.L_688:
        /*0f28*/ 	.word	index@(_ZN2at6native29vectorized_elementwise_kernelILi8ENS0_13AUnaryFunctorIbbbNS0_16BitwiseOrFunctorIbEEEESt5arrayIPcLm2EEEEviT0_T1_)
        /*0f2c*/ 	.word	0x00000000


	//----- nvinfo : EIATTR_REGCOUNT
	.align		4
.L_689:
        /*0f30*/ 	.byte	0x04, 0x2f
        /*0f32*/ 	.short	(.L_691 - .L_690)
	.align		4
.L_690:
        /*0f34*/ 	.word	index@(_ZN2at6native29vectorized_elementwise_kernelILi4ENS0_13AUnaryFunctorIbbbNS0_16BitwiseOrFunctorIbEEEESt5arrayIPcLm2EEEEviT0_T1_)
        /*0f38*/ 	.word	0x0000001c


	//----- nvinfo : EIATTR_FRAME_SIZE
	.align		4
.L_691:
        /*0f3c*/ 	.byte	0x04, 0x11
        /*0f3e*/ 	.short	(.L_693 - .L_692)
	.align		4
.L_692:
        /*0f40*/ 	.word	index@(_ZN2at6native29vectorized_elementwise_kernelILi4ENS0_13AUnaryFunctorIbbbNS0_16BitwiseOrFunctorIbEEEESt5arrayIPcLm2EEEEviT0_T1_)
        /*0f44*/ 	.word	0x00000000


	//----- nvinfo : EIATTR_REGCOUNT
	.align		4
.L_693:
        /*0f48*/ 	.byte	0x04, 0x2f
        /*0f4a*/ 	.short	(.L_695 - .L_694)
	.align		4
.L_694:
        /*0f4c*/ 	.word	index@(_ZN2at6native29vectorized_elementwise_kernelILi2ENS0_13AUnaryFunctorIbbbNS0_16BitwiseOrFunctorIbEEEESt5arrayIPcLm2EEEEviT0_T1_)
        /*0f50*/ 	.word	0x0000001c


	//----- nvinfo : EIATTR_FRAME_SIZE
	.align		4
.L_695:
        /*0f54*/ 	.byte	0x04, 0x11
        /*0f56*/ 	.short	(.L_697 - .L_696)
	.align		4
.L_696:
        /*0f58*/ 	.word	index@(_ZN2at6native29vectorized_elementwise_kernelILi2ENS0_13AUnaryFunctorIbbbNS0_16BitwiseOrFunctorIbEEEESt5arrayIPcLm2EEEEviT0_T1_)
        /*0f5c*/ 	.word	0x00000000


	//----- nvinfo : EIATTR_REGCOUNT
	.align		4
.L_697:
        /*0f60*/ 	.byte	0x04, 0x2f
        /*0f62*/ 	.short	(.L_699 - .L_698)
	.align		4
.L_698:
        /*0f64*/ 	.word	index@(_ZN2at6native27unrolled_elementwise_kernelINS0_13AUnaryFunctorIbbbNS0_16BitwiseOrFunctorIbEEEESt5arrayIPcLm2EELi4E23TrivialOffsetCalculatorILi1EjESA_NS0_6memory15LoadWithoutCastENSB_16StoreWithoutCastEEEviT_T0_T2_T3_T4_T5_)
        /*0f68*/ 	.word	0x00000016


	//----- nvinfo : EIATTR_FRAME_SIZE
	.align		4
.L_699:
        /*0f6c*/ 	.byte	0x04, 0x11
        /*0f6e*/ 	.short	(.L_701 - .L_700)
	.align		4
.L_700:
        /*0f70*/ 	.word	index@(_ZN2at6native27unrolled_elementwise_kernelINS0_13AUnaryFunctorIbbbNS0_16BitwiseOrFunctorIbEEEESt5arrayIPcLm2EELi4E23TrivialOffsetCalculatorILi1EjESA_NS0_6memory15LoadWithoutCastENSB_16StoreWithoutCastEEEviT_T0_T2_T3_T4_T5_)
        /*0f74*/ 	.word	0x00000000


	//----- nvinfo : EIATTR_REGCOUNT
	.align		4
.L_701:
        /*0f78*/ 	.byte	0x04, 0x2f
        /*0f7a*/ 	.short	(.L_703 - .L_702)
	.align		4
.L_702:
        /*0f7c*/ 	.word	index@(_ZN2at6native18elementwise_kernelILi128ELi4EZNS0_22gpu_kernel_impl_nocastINS0_13AUnaryFunctorIbbbNS0_16BitwiseOrFunctorIbEEEEEEvRNS_18TensorIteratorBaseERKT_EUliE_EEviT1_)
        /*0f80*/ 	.word	0x00000014


	//----- nvinfo : EIATTR_FRAME_SIZE
	.align		4
.L_703:
        /*0f84*/ 	.byte	0x04, 0x11
        /*0f86*/ 	.short	(.L_705 - .L_704)
	.align		4
.L_704:
        /*0f88*/ 	.word	index@(_ZN2at6native18elementwise_kernelILi128ELi4EZNS0_22gpu_kernel_impl_nocastINS0_13AUnaryFunctorIbbbNS0_16BitwiseOrFunctorIbEEEEEEvRNS_18TensorIteratorBaseERKT_EUliE_EEviT1_)
        /*0f8c*/ 	.word	0x00000000


	//----- nvinfo : EIATTR_REGCOUNT
	.align		4
.L_705:
        /*0f90*/ 	.byte	0x04, 0x2f
        /*0f92*/ 	.short	(.L_707 - .L_706)
	.align		4
.L_706:
        /*0f94*/ 	.word	index@(_ZN2at6native27unrolled_elementwise_kernelINS0_13AUnaryFunctorIbbbNS0_16BitwiseOrFunctorIbEEEESt5arrayIPcLm2EELi4E23TrivialOffsetCalculatorILi1EjESA_NS0_6memory12LoadWithCastILi1EEENSB_13StoreWithCastILi1EEEEEviT_T0_T2_T3_T4_T5_)
        /*0f98*/ 	.word	0x0000001e


	//----- nvinfo : EIATTR_FRAME_SIZE
	.align		4
.L_707:
        /*0f9c*/ 	.byte	0x04, 0x11
        /*0f9e*/ 	.short	(.L_709 - .L_708)
	.align		4
.L_708:
        /*0fa0*/ 	.word	index@(_ZN2at6native27unrolled_elementwise_kernelINS0_13AUnaryFunctorIbbbNS0_16BitwiseOrFunctorIbEEEESt5arrayIPcLm2EELi4E23TrivialOffsetCalculatorILi1EjESA_NS0_6memory12LoadWithCastILi1EEENSB_13StoreWithCastILi1EEEEEviT_T0_T2_T3_T4_T5_)
        /*0fa4*/ 	.word	0x00000000


	//----- nvinfo : EIATTR_REGCOUNT
	.align		4
.L_709:
        /*0fa8*/ 	.byte	0x04, 0x2f
        /*0faa*/ 	.short	(.L_711 - .L_710)
	.align		4
.L_710:
        /*0fac*/ 	.word	index@(_ZN2at6native18elementwise_kernelILi128ELi4EZNS0_15gpu_kernel_implINS0_13AUnaryFunctorIbbbNS0_16BitwiseOrFunctorIbEEEEEEvRNS_18TensorIteratorBaseERKT_EUliE_EEviT1_)
        /*0fb0*/ 	.word	0x00000018


	//----- nvinfo : EIATTR_FRAME_SIZE
	.align		4
.L_711:
        /*0fb4*/ 	.byte	0x04, 0x11
        /*0fb6*/ 	.short	(.L_713 - .L_712)
	.align		4
.L_712:
        /*0fb8*/ 	.word	index@(_ZN2at6native18elementwise_kernelILi128ELi4EZNS0_15gpu_kernel_implINS0_13AUnaryFunctorIbbbNS0_16BitwiseOrFunctorIbEEEEEEvRNS_18TensorIteratorBaseERKT_EUliE_EEviT1_)
        /*0fbc*/ 	.word	0x00000000


	//----- nvinfo : EIATTR_REGCOUNT
	.align		4
.L_713:
        /*0fc0*/ 	.byte	0x04, 0x2f
        /*0fc2*/ 	.short	(.L_715 - .L_714)
	.align		4
.L_714:
        /*0fc4*/ 	.word	index@(_ZN2at6native29vectorized_elementwise_kernelILi8ENS0_13BinaryFunctorIhhhNS0_17BitwiseXorFunctorIhEEEESt5arrayIPcLm3EEEEviT0_T1_)
        /*0fc8*/ 	.word	0x00000004


	//----- nvinfo : EIATTR_FRAME_SIZE
	.align		4
.L_715:
        /*0fcc*/ 	.byte	0x04, 0x11
        /*0fce*/ 	.short	(.L_717 - .L_716)
	.align		4
.L_716:
        /*0fd0*/ 	.word	index@(_ZN2at6native29vectorized_elementwise_kernelILi8ENS0_13BinaryFunctorIhhhNS0_17BitwiseXorFunctorIhEEEESt5arrayIPcLm3EEEEviT0_T1_)
        /*0fd4*/ 	.word	0x00000000


	//----- nvinfo : EIATTR_REGCOUNT
	.align		4
.L_717:
        /*0fd8*/ 	.byte	0x04, 0x2f
        /*0fda*/ 	.short	(.L_719 - .L_718)
	.align		4
.L_718:
        /*0fdc*/ 	.word	index@(_ZN2at6native29vectorized_elementwise_kernelILi4ENS0_13BinaryFunctorIhhhNS0_17BitwiseXorFunctorIhEEEESt5arrayIPcLm3EEEEviT0_T1_)
        /*0fe0*/ 	.word	0x00000020


	//----- nvinfo : EIATTR_FRAME_SIZE
	.align		4
.L_719:
        /*0fe4*/ 	.byte	0x04, 0x11
        /*0fe6*/ 	.short	(.L_721 - .L_720)
	.align		4
.L_720:
        /*0fe8*/ 	.word	index@(_ZN2at6native29vectorized_elementwise_kernelILi4ENS0_13BinaryFunctorIhhhNS0_17BitwiseXorFunctorIhEEEESt5arrayIPcLm3EEEEviT0_T1_)
        /*0fec*/ 	.word	0x00000000


	//----- nvinfo : EIATTR_REGCOUNT
	.align		4
.L_721:
        /*0ff0*/ 	.byte	0x04, 0x2f
        /*0ff2*/ 	.short	(.L_723 - .L_722)
	.align		4
.L_722:
        /*0ff4*/ 	.word	index@(_ZN2at6native29vectorized_elementwise_kernelILi2ENS0_13BinaryFunctorIhhhNS0_17BitwiseXorFunctorIhEEEESt5arrayIPcLm3EEEEviT0_T1_)
        /*0ff8*/ 	.word	0x00000020


	//----- nvinfo : EIATTR_FRAME_SIZE
	.align		4
.L_723:
        /*0ffc*/ 	.byte	0x04, 0x11
        /*0ffe*/ 	.short	(.L_725 - .L_724)
	.align		4
.L_724:
        /*1000*/ 	.word	index@(_ZN2at6native29vectorized_elementwise_kernelILi2ENS0_13BinaryFunctorIhhhNS0_17BitwiseXorFunctorIhEEEESt5arrayIPcLm3EEEEviT0_T1_)
        /*1004*/ 	.word	0x00000000


	//----- nvinfo : EIATTR_REGCOUNT
	.align		4
.L_725:
        /*1008*/ 	.byte	0x04, 0x2f
        /*100a*/ 	.short	(.L_727 - .L_726)
	.align		4
.L_726:
        /*100c*/ 	.word	index@(_ZN2at6native27unrolled_elementwise_kernelINS0_13BinaryFunctorIhhhNS0_17BitwiseXorFunctorIhEEEESt5arrayIPcLm3EELi4E23TrivialOffsetCalculatorILi2EjES9_ILi1EjENS0_6memory15LoadWithoutCastENSC_16StoreWithoutCastEEEviT_T0_T2_T3_T4_T5_)
        /*1010*/ 	.word	0x0000001e


	//----- nvinfo : EIATTR_FRAME_SIZE
	.align		4
.L_727:
        /*1014*/ 	.byte	0x04, 0x11
        /*1016*/ 	.short	(.L_729 - .L_728)
	.align		4
.L_728:
        /*1018*/ 	.word	index@(_ZN2at6native27unrolled_elementwise_kernelINS0_13BinaryFunctorIhhhNS0_17BitwiseXorFunctorIhEEEESt5arrayIPcLm3EELi4E23TrivialOffsetCalculatorILi2EjES9_ILi1EjENS0_6memory15LoadWithoutCastENSC_16StoreWithoutCastEEEviT_T0_T2_T3_T4_T5_)
        /*101c*/ 	.word	0x00000000


	//----- nvinfo : EIATTR_REGCOUNT
	.align		4
.L_729:
        /*1020*/ 	.byte	0x04, 0x2f
        /*1022*/ 	.short	(.L_731 - .L_730)
	.align		4
.L_730:
        /*1024*/ 	.word	index@(_ZN2at6native18elementwise_kernelILi128ELi4EZNS0_22gpu_kernel_impl_nocastINS0_13BinaryFunctorIhhhNS0_17BitwiseXorFunctorIhEEEEEEvRNS_18TensorIteratorBaseERKT_EUliE_EEviT1_)
        /*1028*/ 	.word	0x00000014


	//----- nvinfo : EIATTR_FRAME_SIZE
	.align		4
.L_731:
        /*102c*/ 	.byte	0x04, 0x11
        /*102e*/ 	.short	(.L_733 - .L_732)
	.align		4
.L_732:
        /*1030*/ 	.word	index@(_ZN2at6native18elementwise_kernelILi128ELi4EZNS0_22gpu_kernel_impl_nocastINS0_13BinaryFunctorIhhhNS0_17BitwiseXorFunctorIhEEEEEEvRNS_18TensorIteratorBaseERKT_EUliE_EEviT1_)
        /*1034*/ 	.word	0x00000000


	//----- nvinfo : EIATTR_REGCOUNT
	.align		4
.L_733:
        /*1038*/ 	.byte	0x04, 0x2f
        /*103a*/ 	.short	(.L_735 - .L_734)
	.align		4
.L_734:
        /*103c*/ 	.word	index@(_ZN2at6native27unrolled_elementwise_kernelINS0_13BinaryFunctorIhhhNS0_17BitwiseXorFunctorIhEEEESt5arrayIPcLm3EELi4E23TrivialOffsetCalculatorILi2EjES9_ILi1EjENS0_6memory12LoadWithCastILi2EEENSC_13StoreWithCastILi1EEEEEviT_T0_T2_T3_T4_T5_)
        /*1040*/ 	.word	0x00000020


	//----- nvinfo : EIATTR_FRAME_SIZE
	.align		4
.L_735:
        /*1044*/ 	.byte	0x04, 0x11
        /*1046*/ 	.short	(.L_737 - .L_736)
	.align		4
.L_736:
        /*1048*/ 	.word	index@(_ZN2at6native27unrolled_elementwise_kernelINS0_13BinaryFunctorIhhhNS0_17BitwiseXorFunctorIhEEEESt5arrayIPcLm3EELi4E23TrivialOffsetCalculatorILi2EjES9_ILi1EjENS0_6memory12LoadWithCastILi2EEENSC_13StoreWithCastILi1EEEEEviT_T0_T2_T3_T4_T5_)
        /*104c*/ 	.word	0x00000000


	//----- nvinfo : EIATTR_REGCOUNT
	.align		4
.L_737:
        /*1050*/ 	.byte	0x04, 0x2f
        /*1052*/ 	.short	(.L_739 - .L_738)
	.align		4
.L_738:
        /*1054*/ 	.word	index@(_ZN2at6native18elementwise_kernelILi128ELi4EZNS0_15gpu_kernel_implINS0_13BinaryFunctorIhhhNS0_17BitwiseXorFunctorIhEEEEEEvRNS_18TensorIteratorBaseERKT_EUliE_EEviT1_)
        /*1058*/ 	.word	0x00000018


	//----- nvinfo : EIATTR_FRAME_SIZE
	.align		4
.L_739:
        /*105c*/ 	.byte	0x04, 0x11
        /*105e*/ 	.short	(.L_741 - .L_740)
	.align		4
.L_740:
        /*1060*/ 	.word	index@(_ZN2at6native18elementwise_kernelILi128ELi4EZNS0_15gpu_kernel_implINS0_13BinaryFunctorIhhhNS0_17BitwiseXorFunctorIhEEEEEEvRNS_18TensorIteratorBaseERKT_EUliE_EEviT1_)
        /*1064*/ 	.word	0x00000000


	//----- nvinfo : EIATTR_REGCOUNT
	.align		4
.L_741:
        /*1068*/ 	.byte	0x04, 0x2f
        /*106a*/ 	.short	(.L_743 - .L_742)
	.align		4
.L_742:
        /*106c*/ 	.word	index@(_ZN2at6native29vectorized_elementwise_kernelILi8ENS0_13AUnaryFunctorIhhhNS0_17BitwiseXorFunctorIhEEEESt5arrayIPcLm2EEEEviT0_T1_)
        /*1070*/ 	.word	0x00000004


	//----- nvinfo : EIATTR_FRAME_SIZE
	.align		4
.L_743:
        /*1074*/ 	.byte	0x04, 0x11
        /*1076*/ 	.short	(.L_745 - .L_744)
	.align		4
.L_744:
        /*1078*/ 	.word	index@(_ZN2at6native29vectorized_elementwise_kernelILi8ENS0_13AUnaryFunctorIhhhNS0_17BitwiseXorFunctorIhEEEESt5arrayIPcLm2EEEEviT0_T1_)
        /*107c*/ 	.word	0x00000000


	//----- nvinfo : EIATTR_REGCOUNT
	.align		4
.L_745:
        /*1080*/ 	.byte	0x04, 0x2f
        /*1082*/ 	.short	(.L_747 - .L_746)
	.align		4
.L_746:
        /*1084*/ 	.word	index@(_ZN2at6native29vectorized_elementwise_kernelILi4ENS0_13AUnaryFunctorIhhhNS0_17BitwiseXorFunctorIhEEEESt5arrayIPcLm2EEEEviT0_T1_)
        /*1088*/ 	.word	0x0000001e


	//----- nvinfo : EIATTR_FRAME_SIZE
	.align		4
.L_747:
        /*108c*/ 	.byte	0x04, 0x11
        /*108e*/ 	.short	(.L_749 - .L_748)
	.align		4
.L_748:
        /*1090*/ 	.word	index@(_ZN2at6native29vectorized_elementwise_kernelILi4ENS0_13AUnaryFunctorIhhhNS0_17BitwiseXorFunctorIhEEEESt5arrayIPcLm2EEEEviT0_T1_)
        /*1094*/ 	.word	0x00000000


	//----- nvinfo : EIATTR_REGCOUNT
	.align		4
.L_749:
        /*1098*/ 	.byte	0x04, 0x2f
        /*109a*/ 	.short	(.L_751 - .L_750)
	.align		4
.L_750:
        /*109c*/ 	.word	index@(_ZN2at6native29vectorized_elementwise_kernelILi2ENS0_13AUnaryFunctorIhhhNS0_17BitwiseXorFunctorIhEEEESt5arrayIPcLm2EEEEviT0_T1_)
        /*10a0*/ 	.word	0x0000001e


	//----- nvinfo : EIATTR_FRAME_SIZE
	.align		4
.L_751:
        /*10a4*/ 	.byte	0x04, 0x11
        /*10a6*/ 	.short	(.L_753 - .L_752)
	.align		4
.L_752:
        /*10a8*/ 	.word	index@(_ZN2at6native29vectorized_elementwise_kernelILi2ENS0_13AUnaryFunctorIhhhNS0_17BitwiseXorFunctorIhEEEESt5arrayIPcLm2EEEEviT0_T1_)
        /*10ac*/ 	.word	0x00000000


	//----- nvinfo : EIATTR_REGCOUNT
	.align		4
.L_753:
        /*10b0*/ 	.byte	0x04, 0x2f
        /*10b2*/ 	.short	(.L_755 - .L_754)
	.align		4
.L_754:
        /*10b4*/ 	.word	index@(_ZN2at6native27unrolled_elementwise_kernelINS0_13AUnaryFunctorIhhhNS0_17BitwiseXorFunctorIhEEEESt5arrayIPcLm2EELi4E23TrivialOffsetCalculatorILi1EjESA_NS0_6memory15LoadWithoutCastENSB_16StoreWithoutCastEEEviT_T0_T2_T3_T4_T5_)
        /*10b8*/ 	.word	0x00000016


	//----- nvinfo : EIATTR_FRAME_SIZE
	.align		4
.L_755:
        /*10bc*/ 	.byte	0x04, 0x11
        /*10be*/ 	.short	(.L_757 - .L_756)
	.align		4
.L_756:
        /*10c0*/ 	.word	index@(_ZN2at6native27unrolled_elementwise_kernelINS0_13AUnaryFunctorIhhhNS0_17BitwiseXorFunctorIhEEEESt5arrayIPcLm2EELi4E23TrivialOffsetCalculatorILi1EjESA_NS0_6memory15LoadWithoutCastENSB_16StoreWithoutCastEEEviT_T0_T2_T3_T4_T5_)
        /*10c4*/ 	.word	0x00000000


	//----- nvinfo : EIATTR_REGCOUNT
	.align		4
.L_757:
        /*10c8*/ 	.byte	0x04, 0x2f
        /*10ca*/ 	.short	(.L_759 - .L_758)
	.align		4
.L_758:
        /*10cc*/ 	.word	index@(_ZN2at6native18elementwise_kernelILi128ELi4EZNS0_22gpu_kernel_impl_nocastINS0_13AUnaryFunctorIhhhNS0_17BitwiseXorFunctorIhEEEEEEvRNS_18TensorIteratorBaseERKT_EUliE_EEviT1_)
        /*10d0*/ 	.word	0x00000014


	//----- nvinfo : EIATTR_FRAME_SIZE
	.align		4
.L_759:
        /*10d4*/ 	.byte	0x04, 0x11
        /*10d6*/ 	.short	(.L_761 - .L_760)
	.align		4
.L_760:
        /*10d8*/ 	.word	index@(_ZN2at6native18elementwise_kernelILi128ELi4EZNS0_22gpu_kernel_impl_nocastINS0_13AUnaryFunctorIhhhNS0_17BitwiseXorFunctorIhEEEEEEvRNS_18TensorIteratorBaseERKT_EUliE_EEviT1_)
        /*10dc*/ 	.word	0x00000000


	//----- nvinfo : EIATTR_REGCOUNT
	.align		4
.L_761:
        /*10e0*/ 	.byte	0x04, 0x2f
        /*10e2*/ 	.short	(.L_763 - .L_762)
	.align		4
.L_762:
        /*10e4*/ 	.word	index@(_ZN2at6native27unrolled_elementwise_kernelINS0_13AUnaryFunctorIhhhNS0_17BitwiseXorFunctorIhEEEESt5arrayIPcLm2EELi4E23TrivialOffsetCalculatorILi1EjESA_NS0_6memory12LoadWithCastILi1EEENSB_13StoreWithCastILi1EEEEEviT_T0_T2_T3_T4_T5_)
        /*10e8*/ 	.word	0x0000001b


	//----- nvinfo : EIATTR_FRAME_SIZE
	.align		4
.L_763:
        /*10ec*/ 	.byte	0x04, 0x11
        /*10ee*/ 	.short	(.L_765 - .L_764)
	.align		4
.L_764:
        /*10f0*/ 	.word	index@(_ZN2at6native27unrolled_elementwise_kernelINS0_13AUnaryFunctorIhhhNS0_17BitwiseXorFunctorIhEEEESt5arrayIPcLm2EELi4E23TrivialOffsetCalculatorILi1EjESA_NS0_6memory12LoadWithCastILi1EEENSB_13StoreWithCastILi1EEEEEviT_T0_T2_T3_T4_T5_)
        /*10f4*/ 	.word	0x00000000


	//----- nvinfo : EIATTR_REGCOUNT
	.align		4
.L_765:
        /*10f8*/ 	.byte	0x04, 0x2f
        /*10fa*/ 	.short	(.L_767 - .L_766)
	.align		4
.L_766:
        /*10fc*/ 	.word	index@(_ZN2at6native18elementwise_kernelILi128ELi4EZNS0_15gpu_kernel_implINS0_13AUnaryFunctorIhhhNS0_17BitwiseXorFunctorIhEEEEEEvRNS_18TensorIteratorBaseERKT_EUliE_EEviT1_)
        /*1100*/ 	.word	0x00000018


	//----- nvinfo : EIATTR_FRAME_SIZE
	.align		4
.L_767:
        /*1104*/ 	.byte	0x04, 0x11
        /*1106*/ 	.short	(.L_769 - .L_768)
	.align		4
.L_768:
        /*1108*/ 	.word	index@(_ZN2at6native18elementwise_kernelILi128ELi4EZNS0_15gpu_kernel_implINS0_13AUnaryFunctorIhhhNS0_17BitwiseXorFunctorIhEEEEEEvRNS_18TensorIteratorBaseERKT_EUliE_EEviT1_)
        /*110c*/ 	.word	0x00000000


	//----- nvinfo : EIATTR_REGCOUNT
	.align		4
.L_769:
        /*1110*/ 	.byte	0x04, 0x2f
        /*1112*/ 	.short	(.L_771 - .L_770)
	.align		4
.L_770:
        /*1114*/ 	.word	index@(_ZN2at6native29vectorized_elementwise_kernelILi8ENS0_13BinaryFunctorIaaaNS0_17BitwiseXorFunctorIaEEEESt5arrayIPcLm3EEEEviT0_T1_)
        /*1118*/ 	.word	0x00000004


	//----- nvinfo : EIATTR_FRAME_SIZE
	.align		4
.L_771:
        /*111c*/ 	.byte	0x04, 0x11
        /*111e*/ 	.short	(.L_773 - .L_772)
	.align		4
.L_772:
        /*1120*/ 	.word	index@(_ZN2at6native29vectorized_elementwise_kernelILi8ENS0_13BinaryFunctorIaaaNS0_17BitwiseXorFunctorIaEEEESt5arrayIPcLm3EEEEviT0_T1_)
        /*1124*/ 	.word	0x00000000


	//----- nvinfo : EIATTR_REGCOUNT
	.align		4
.L_773:
        /*1128*/ 	.byte	0x04, 0x2f
        /*112a*/ 	.short	(.L_775 - .L_774)
	.align		4
.L_774:
        /*112c*/ 	.word	index@(_ZN2at6native29vectorized_elementwise_kernelILi4ENS0_13BinaryFunctorIaaaNS0_17BitwiseXorFunctorIaEEEESt5arrayIPcLm3EEEEviT0_T1_)
        /*1130*/ 	.word	0x00000020


	//----- nvinfo : EIATTR_FRAME_SIZE
	.align		4
.L_775:
        /*1134*/ 	.byte	0x04, 0x11
        /*1136*/ 	.short	(.L_777 - .L_776)
	.align		4
.L_776:
        /*1138*/ 	.word	index@(_ZN2at6native29vectorized_elementwise_kernelILi4ENS0_13BinaryFunctorIaaaNS0_17BitwiseXorFunctorIaEEEESt5arrayIPcLm3EEEEviT0_T1_)
        /*113c*/ 	.word	0x00000000


	//----- nvinfo : EIATTR_REGCOUNT
	.align		4
.L_777:
        /*1140*/ 	.byte	0x04, 0x2f
        /*1142*/ 	.short	(.L_779 - .L_778)
	.align		4
.L_778:
        /*1144*/ 	.word	index@(_ZN2at6native29vectorized_elementwise_kernelILi2ENS0_13BinaryFunctorIaaaNS0_17BitwiseXorFunctorIaEEEESt5arrayIPcLm3EEEEviT0_T1_)
        /*1148*/ 	.word	0x00000020


	//----- nvinfo : EIATTR_FRAME_SIZE
	.align		4
.L_779:
        /*114c*/ 	.byte	0x04, 0x11
        /*114e*/ 	.short	(.L_781 - .L_780)
	.align		4
.L_780:
        /*1150*/ 	.word	index@(_ZN2at6native29vectorized_elementwise_kernelILi2ENS0_13BinaryFunctorIaaaNS0_17BitwiseXorFunctorIaEEEESt5arrayIPcLm3EEEEviT0_T1_)
        /*1154*/ 	.word	0x00000000


	//----- nvinfo : EIATTR_REGCOUNT
	.align		4
.L_781:
        /*1158*/ 	.byte	0x04, 0x2f
        /*115a*/ 	.short	(.L_783 - .L_782)
	.align		4
.L_782:
        /*115c*/ 	.word	index@(_ZN2at6native27unrolled_elementwise_kernelINS0_13BinaryFunctorIaaaNS0_17BitwiseXorFunctorIaEEEESt5arrayIPcLm3EELi4E23TrivialOffsetCalculatorILi2EjES9_ILi1EjENS0_6memory15LoadWithoutCastENSC_16StoreWithoutCastEEEviT_T0_T2_T3_T4_T5_)
        /*1160*/ 	.word	0x0000001e


	//----- nvinfo : EIATTR_FRAME_SIZE
	.align		4
.L_783:
        /*1164*/ 	.byte	0x04, 0x11
        /*1166*/ 	.short	(.L_785 - .L_784)
	.align		4
.L_784:
        /*1168*/ 	.word	index@(_ZN2at6native27unrolled_elementwise_kernelINS0_13BinaryFunctorIaaaNS0_17BitwiseXorFunctorIaEEEESt5arrayIPcLm3EELi4E23TrivialOffsetCalculatorILi2EjES9_ILi1EjENS0_6memory15LoadWithoutCastENSC_16StoreWithoutCastEEEviT_T0_T2_T3_T4_T5_)
        /*116c*/ 	.word	0x00000000


	//----- nvinfo : EIATTR_REGCOUNT
	.align		4
.L_785:
        /*1170*/ 	.byte	0x04, 0x2f
        /*1172*/ 	.short	(.L_787 - .L_786)
	.align		4
.L_786:
        /*1174*/ 	.word	index@(_ZN2at6native18elementwise_kernelILi128ELi4EZNS0_22gpu_kernel_impl_nocastINS0_13BinaryFunctorIaaaNS0_17BitwiseXorFunctorIaEEEEEEvRNS_18TensorIteratorBaseERKT_EUliE_EEviT1_)
        /*1178*/ 	.word	0x00000014


	//----- nvinfo : EIATTR_FRAME_SIZE
	.align		4
.L_787:
        /*117c*/ 	.byte	0x04, 0x11
        /*117e*/ 	.short	(.L_789 - .L_788)
	.align		4
.L_788:
        /*1180*/ 	.word	index@(_ZN2at6native18elementwise_kernelILi128ELi4EZNS0_22gpu_kernel_impl_nocastINS0_13BinaryFunctorIaaaNS0_17BitwiseXorFunctorIaEEEEEEvRNS_18TensorIteratorBaseERKT_EUliE_EEviT1_)
        /*1184*/ 	.word	0x00000000


	//----- nvinfo : EIATTR_REGCOUNT
	.align		4
.L_789:
        /*1188*/ 	.byte	0x04, 0x2f
        /*118a*/ 	.short	(.L_791 - .L_790)
	.align		4
.L_790:
        /*118c*/ 	.word	index@(_ZN2at6native27unrolled_elementwise_kernelINS0_13BinaryFunctorIaaaNS0_17BitwiseXorFunctorIaEEEESt5arrayIPcLm3EELi4E23TrivialOffsetCalculatorILi2EjES9_ILi1EjENS0_6memory12LoadWithCastILi2EEENSC_13StoreWithCastILi1EEEEEviT_T0_T2_T3_T4_T5_)
        /*1190*/ 	.word	0x00000020


	//----- nvinfo : EIATTR_FRAME_SIZE
	.align		4
.L_791:
        /*1194*/ 	.byte	0x04, 0x11
        /*1196*/ 	.short	(.L_793 - .L_792)
	.align		4
.L_792:
        /*1198*/ 	.word	index@(_ZN2at6native27unrolled_elementwise_kernelINS0_13BinaryFunctorIaaaNS0_17BitwiseXorFunctorIaEEEESt5arrayIPcLm3EELi4E23TrivialOffsetCalculatorILi2EjES9_ILi1EjENS0_6memory12LoadWithCastILi2EEENSC_13StoreWithCastILi1EEEEEviT_T0_T2_T3_T4_T5_)
        /*119c*/ 	.word	0x00000000


	//----- nvinfo : EIATTR_REGCOUNT
	.align		4
.L_793:
        /*11a0*/ 	.byte	0x04, 0x2f
        /*11a2*/ 	.short	(.L_795 - .L_794)
	.align		4
.L_794:
        /*11a4*/ 	.word	index@(_ZN2at6native18elementwise_kernelILi128ELi4EZNS0_15gpu_kernel_implINS0_13BinaryFunctorIaaaNS0_17BitwiseXorFunctorIaEEEEEEvRNS_18TensorIteratorBaseERKT_EUliE_EEviT1_)
        /*11a8*/ 	.word	0x00000018


	//----- nvinfo : EIATTR_FRAME_SIZE
	.align		4
.L_795:
        /*11ac*/ 	.byte	0x04, 0x11
        /*11ae*/ 	.short	(.L_797 - .L_796)
	.align		4
.L_796:
        /*11b0*/ 	.word	index@(_ZN2at6native18elementwise_kernelILi128ELi4EZNS0_15gpu_kernel_implINS0_13BinaryFunctorIaaaNS0_17BitwiseXorFunctorIaEEEEEEvRNS_18TensorIteratorBaseERKT_EUliE_EEviT1_)
        /*11b4*/ 	.word	0x00000000


	//----- nvinfo : EIATTR_REGCOUNT
	.align		4
.L_797:
        /*11b8*/ 	.byte	0x04, 0x2f
        /*11ba*/ 	.short	(.L_799 - .L_798)
	.align		4
.L_798:
        /*11bc*/ 	.word	index@(_ZN2at6native29vectorized_elementwise_kernelILi8ENS0_13AUnaryFunctorIaaaNS0_17BitwiseXorFunctorIaEEEESt5arrayIPcLm2EEEEviT0_T1_)
        /*11c0*/ 	.word	0x00000004


	//----- nvinfo : EIATTR_FRAME_SIZE
	.align		4
.L_799:
        /*11c4*/ 	.byte	0x04, 0x11
        /*11c6*/ 	.short	(.L_801 - .L_800)
	.align		4
.L_800:
        /*11c8*/ 	.word	index@(_ZN2at6native29vectorized_elementwise_kernelILi8ENS0_13AUnaryFunctorIaaaNS0_17BitwiseXorFunctorIaEEEESt5arrayIPcLm2EEEEviT0_T1_)
        /*11cc*/ 	.word	0x00000000


	//----- nvinfo : EIATTR_REGCOUNT
	.align		4
.L_801:
        /*11d0*/ 	.byte	0x04, 0x2f
        /*11d2*/ 	.short	(.L_803 - .L_802)
	.align		4
.L_802:
        /*11d4*/ 	.word	index@(_ZN2at6native29vectorized_elementwise_kernelILi4ENS0_13AUnaryFunctorIaaaNS0_17BitwiseXorFunctorIaEEEESt5arrayIPcLm2EEEEviT0_T1_)
        /*11d8*/ 	.word	0x0000001e


	//----- nvinfo : EIATTR_FRAME_SIZE
	.align		4
.L_803:
        /*11dc*/ 	.byte	0x04, 0x11
        /*11de*/ 	.short	(.L_805 - .L_804)
	.align		4
.L_804:
        /*11e0*/ 	.word	index@(_ZN2at6native29vectorized_elementwise_kernelILi4ENS0_13AUnaryFunctorIaaaNS0_17BitwiseXorFunctorIaEEEESt5arrayIPcLm2EEEEviT0_T1_)
        /*11e4*/ 	.word	0x00000000


	//----- nvinfo : EIATTR_REGCOUNT
	.align		4
.L_805:
        /*11e8*/ 	.byte	0x04, 0x2f
        /*11ea*/ 	.short	(.L_807 - .L_806)
	.align		4
.L_806:
        /*11ec*/ 	.word	index@(_ZN2at6native29vectorized_elementwise_kernelILi2ENS0_13AUnaryFunctorIaaaNS0_17BitwiseXorFunctorIaEEEESt5arrayIPcLm2EEEEviT0_T1_)
        /*11f0*/ 	.word	0x0000001e


	//----- nvinfo : EIATTR_FRAME_SIZE
	.align		4
.L_807:
        /*11f4*/ 	.byte	0x04, 0x11
        /*11f6*/ 	.short	(.L_809 - .L_808)
	.align		4
.L_808:
        /*11f8*/ 	.word	index@(_ZN2at6native29vectorized_elementwise_kernelILi2ENS0_13AUnaryFunctorIaaaNS0_17BitwiseXorFunctorIaEEEESt5arrayIPcLm2EEEEviT0_T1_)
        /*11fc*/ 	.word	0x00000000


	//----- nvinfo : EIATTR_REGCOUNT
	.align		4
.L_809:
        /*1200*/ 	.byte	0x04, 0x2f
        /*1202*/ 	.short	(.L_811 - .L_810)
	.align		4
.L_810:
        /*1204*/ 	.word	index@(_ZN2at6native27unrolled_elementwise_kernelINS0_13AUnaryFunctorIaaaNS0_17BitwiseXorFunctorIaEEEESt5arrayIPcLm2EELi4E23TrivialOffsetCalculatorILi1EjESA_NS0_6memory15LoadWithoutCastENSB_16StoreWithoutCastEEEviT_T0_T2_T3_T4_T5_)
        /*1208*/ 	.word	0x00000016


	//----- nvinfo : EIATTR_FRAME_SIZE
	.align		4
.L_811:
        /*120c*/ 	.byte	0x04, 0x11
        /*120e*/ 	.short	(.L_813 - .L_812)
	.align		4
.L_812:
        /*1210*/ 	.word	index@(_ZN2at6native27unrolled_elementwise_kernelINS0_13AUnaryFunctorIaaaNS0_17BitwiseXorFunctorIaEEEESt5arrayIPcLm2EELi4E23TrivialOffsetCalculatorILi1EjESA_NS0_6memory15LoadWithoutCastENSB_16StoreWithoutCastEEEviT_T0_T2_T3_T4_T5_)
        /*1214*/ 	.word	0x00000000


	//----- nvinfo : EIATTR_REGCOUNT
	.align		4
.L_813:
        /*1218*/ 	.byte	0x04, 0x2f
        /*121a*/ 	.short	(.L_815 - .L_814)
	.align		4
.L_814:
        /*121c*/ 	.word	index@(_ZN2at6native18elementwise_kernelILi128ELi4EZNS0_22gpu_kernel_impl_nocastINS0_13AUnaryFunctorIaaaNS0_17BitwiseXorFunctorIaEEEEEEvRNS_18TensorIteratorBaseERKT_EUliE_EEviT1_)
        /*1220*/ 	.word	0x00000014


	//----- nvinfo : EIATTR_FRAME_SIZE
	.align		4
.L_815:
        /*1224*/ 	.byte	0x04, 0x11
        /*1226*/ 	.short	(.L_817 - .L_816)
	.align		4
.L_816:
        /*1228*/ 	.word	index@(_ZN2at6native18elementwise_kernelILi128ELi4EZNS0_22gpu_kernel_impl_nocastINS0_13AUnaryFunctorIaaaNS0_17BitwiseXorFunctorIaEEEEEEvRNS_18TensorIteratorBaseERKT_EUliE_EEviT1_)
        /*122c*/ 	.word	0x00000000


	//----- nvinfo : EIATTR_REGCOUNT
	.align		4
.L_817:
        /*1230*/ 	.byte	0x04, 0x2f
        /*1232*/ 	.short	(.L_819 - .L_818)
	.align		4
.L_818:
        /*1234*/ 	.word	index@(_ZN2at6native27unrolled_elementwise_kernelINS0_13AUnaryFunctorIaaaNS0_17BitwiseXorFunctorIaEEEESt5arrayIPcLm2EELi4E23TrivialOffsetCalculatorILi1EjESA_NS0_6memory12LoadWithCastILi1EEENSB_13StoreWithCastILi1EEEEEviT_T0_T2_T3_T4_T5_)
        /*1238*/ 	.word	0x0000001b


	//----- nvinfo : EIATTR_FRAME_SIZE
	.align		4
.L_819:
        /*123c*/ 	.byte	0x04, 0x11
        /*123e*/ 	.short	(.L_821 - .L_820)
	.align		4
.L_820:
        /*1240*/ 	.word	index@(_ZN2at6native27unrolled_elementwise_kernelINS0_13AUnaryFunctorIaaaNS0_17BitwiseXorFunctorIaEEEESt5arrayIPcLm2EELi4E23TrivialOffsetCalculatorILi1EjESA_NS0_6memory12LoadWithCastILi1EEENSB_13StoreWithCastILi1EEEEEviT_T0_T2_T3_T4_T5_)
        /*1244*/ 	.word	0x00000000


	//----- nvinfo : EIATTR_REGCOUNT
	.align		4
.L_821:
        /*1248*/ 	.byte	0x04, 0x2f
        /*124a*/ 	.short	(.L_823 - .L_822)
	.align		4
.L_822:
        /*124c*/ 	.word	index@(_ZN2at6native18elementwise_kernelILi128ELi4EZNS0_15gpu_kernel_implINS0_13AUnaryFunctorIaaaNS0_17BitwiseXorFunctorIaEEEEEEvRNS_18TensorIteratorBaseERKT_EUliE_EEviT1_)
        /*1250*/ 	.word	0x00000018


	//----- nvinfo : EIATTR_FRAME_SIZE
	.align		4
.L_823:
        /*1254*/ 	.byte	0x04, 0x11
        /*1256*/ 	.short	(.L_825 - .L_824)
	.align		4
.L_824:
        /*1258*/ 	.word	index@(_ZN2at6native18elementwise_kernelILi128ELi4EZNS0_15gpu_kernel_implINS0_13AUnaryFunctorIaaaNS0_17BitwiseXorFunctorIaEEEEEEvRNS_18TensorIteratorBaseERKT_EUliE_EEviT1_)
        /*125c*/ 	.word	0x00000000


	//----- nvinfo : EIATTR_REGCOUNT
	.align		4
.L_825:
        /*1260*/ 	.byte	0x04, 0x2f
        /*1262*/ 	.short	(.L_827 - .L_826)
	.align		4
.L_826:
        /*1264*/ 	.word	index@(_ZN2at6native29vectorized_elementwise_kernelILi8ENS0_13BinaryFunctorIiiiNS0_17BitwiseXorFunctorIiEEEESt5arrayIPcLm3EEEEviT0_T1_)
        /*1268*/ 	.word	0x00000004


	//----- nvinfo : EIATTR_FRAME_SIZE
	.align		4
.L_827:
        /*126c*/ 	.byte	0x04, 0x11
        /*126e*/ 	.short	(.L_829 - .L_828)
	.align		4
.L_828:
        /*1270*/ 	.word	index@(_ZN2at6native29vectorized_elementwise_kernelILi8ENS0_13BinaryFunctorIiiiNS0_17BitwiseXorFunctorIiEEEESt5arrayIPcLm3EEEEviT0_T1_)
        /*1274*/ 	.word	0x00000000


	//----- nvinfo : EIATTR_REGCOUNT
	.align		4
.L_829:
        /*1278*/ 	.byte	0x04, 0x2f
        /*127a*/ 	.short	(.L_831 - .L_830)
	.align		4
.L_830:
        /*127c*/ 	.word	index@(_ZN2at6native29vectorized_elementwise_kernelILi4ENS0_13BinaryFunctorIiiiNS0_17BitwiseXorFunctorIiEEEESt5arrayIPcLm3EEEEviT0_T1_)
        /*1280*/ 	.word	0x00000020


	//----- nvinfo : EIATTR_FRAME_SIZE
	.align		4
.L_831:
        /*1284*/ 	.byte	0x04, 0x11
        /*1286*/ 	.short	(.L_833 - .L_832)
	.align		4
.L_832:
        /*1288*/ 	.word	index@(_ZN2at6native29vectorized_elementwise_kernelILi4ENS0_13BinaryFunctorIiiiNS0_17BitwiseXorFunctorIiEEEESt5arrayIPcLm3EEEEviT0_T1_)
        /*128c*/ 	.word	0x00000000


	//----- nvinfo : EIATTR_REGCOUNT
	.align		4
.L_833:
        /*1290*/ 	.byte	0x04, 0x2f
        /*1292*/ 	.short	(.L_835 - .L_834)
	.align		4
.L_834:
        /*1294*/ 	.word	index@(_ZN2at6native29vectorized_elementwise_kernelILi2ENS0_13BinaryFunctorIiiiNS0_17BitwiseXorFunctorIiEEEESt5arrayIPcLm3EEEEviT0_T1_)
        /*1298*/ 	.word	0x00000020


	//----- nvinfo : EIATTR_FRAME_SIZE
	.align		4
.L_835:
        /*129c*/ 	.byte	0x04, 0x11
        /*129e*/ 	.short	(.L_837 - .L_836)
	.align		4
.L_836:
        /*12a0*/ 	.word	index@(_ZN2at6native29vectorized_elementwise_kernelILi2ENS0_13BinaryFunctorIiiiNS0_17BitwiseXorFunctorIiEEEESt5arrayIPcLm3EEEEviT0_T1_)
        /*12a4*/ 	.word	0x00000000


	//----- nvinfo : EIATTR_REGCOUNT
	.align		4
.L_837:
        /*12a8*/ 	.byte	0x04, 0x2f
        /*12aa*/ 	.short	(.L_839 - .L_838)
	.align		4
.L_838:
        /*12ac*/ 	.word	index@(_ZN2at6native27unrolled_elementwise_kernelINS0_13BinaryFunctorIiiiNS0_17BitwiseXorFunctorIiEEEESt5arrayIPcLm3EELi4E23TrivialOffsetCalculatorILi2EjES9_ILi1EjENS0_6memory15LoadWithoutCastENSC_16StoreWithoutCastEEEviT_T0_T2_T3_T4_T5_)
        /*12b0*/ 	.word	0x0000001e


	//----- nvinfo : EIATTR_FRAME_SIZE
	.align		4
.L_839:
        /*12b4*/ 	.byte	0x04, 0x11
        /*12b6*/ 	.short	(.L_841 - .L_840)
	.align		4
.L_840:
        /*12b8*/ 	.word	index@(_ZN2at6native27unrolled_elementwise_kernelINS0_13BinaryFunctorIiiiNS0_17BitwiseXorFunctorIiEEEESt5arrayIPcLm3EELi4E23TrivialOffsetCalculatorILi2EjES9_ILi1EjENS0_6memory15LoadWithoutCastENSC_16StoreWithoutCastEEEviT_T0_T2_T3_T4_T5_)
        /*12bc*/ 	.word	0x00000000


	//----- nvinfo : EIATTR_REGCOUNT
	.align		4
.L_841:
        /*12c0*/ 	.byte	0x04, 0x2f
        /*12c2*/ 	.short	(.L_843 - .L_842)
	.align		4
.L_842:
        /*12c4*/ 	.word	index@(_ZN2at6native18elementwise_kernelILi128ELi2EZNS0_22gpu_kernel_impl_nocastINS0_13BinaryFunctorIiiiNS0_17BitwiseXorFunctorIiEEEEEEvRNS_18TensorIteratorBaseERKT_EUliE_EEviT1_)
        /*12c8*/ 	.word	0x00000014


	//----- nvinfo : EIATTR_FRAME_SIZE
	.align		4
.L_843:
        /*12cc*/ 	.byte	0x04, 0x11
        /*12ce*/ 	.short	(.L_845 - .L_844)
	.align		4
.L_844:
        /*12d0*/ 	.word	index@(_ZN2at6native18elementwise_kernelILi128ELi2EZNS0_22gpu_kernel_impl_nocastINS0_13BinaryFunctorIiiiNS0_17BitwiseXorFunctorIiEEEEEEvRNS_18TensorIteratorBaseERKT_EUliE_EEviT1_)
        /*12d4*/ 	.word	0x00000000


	//----- nvinfo : EIATTR_REGCOUNT
	.align		4
.L_845:
        /*12d8*/ 	.byte	0x04, 0x2f
        /*12da*/ 	.short	(.L_847 - .L_846)
	.align		4
.L_846:
        /*12dc*/ 	.word	index@(_ZN2at6native27unrolled_elementwise_kernelINS0_13BinaryFunctorIiiiNS0_17BitwiseXorFunctorIiEEEESt5arrayIPcLm3EELi4E23TrivialOffsetCalculatorILi2EjES9_ILi1EjENS0_6memory12LoadWithCastILi2EEENSC_13StoreWithCastILi1EEEEEviT_T0_T2_T3_T4_T5_)
        /*12e0*/ 	.word	0x00000020


	//----- nvinfo : EIATTR_FRAME_SIZE
	.align		4
.L_847:
        /*12e4*/ 	.byte	0x04, 0x11
        /*12e6*/ 	.short	(.L_849 - .L_848)
	.align		4
.L_848:
        /*12e8*/ 	.word	index@(_ZN2at6native27unrolled_elementwise_kernelINS0_13BinaryFunctorIiiiNS0_17BitwiseXorFunctorIiEEEESt5arrayIPcLm3EELi4E23TrivialOffsetCalculatorILi2EjES9_ILi1EjENS0_6memory12LoadWithCastILi2EEENSC_13StoreWithCastILi1EEEEEviT_T0_T2_T3_T4_T5_)
        /*12ec*/ 	.word	0x00000000


	//----- nvinfo : EIATTR_REGCOUNT
	.align		4
.L_849:
        /*12f0*/ 	.byte	0x04, 0x2f
        /*12f2*/ 	.short	(.L_851 - .L_850)
	.align		4
.L_850:
        /*12f4*/ 	.word	index@(_ZN2at6native18elementwise_kernelILi128ELi4EZNS0_15gpu_kernel_implINS0_13BinaryFunctorIiiiNS0_17BitwiseXorFunctorIiEEEEEEvRNS_18TensorIteratorBaseERKT_EUliE_EEviT1_)
        /*12f8*/ 	.word	0x00000018


	//----- nvinfo : EIATTR_FRAME_SIZE
	.align		4
.L_851:
        /*12fc*/ 	.byte	0x04, 0x11
        /*12fe*/ 	.short	(.L_853 - .L_852)
	.align		4
.L_852:
        /*1300*/ 	.word	index@(_ZN2at6native18elementwise_kernelILi128ELi4EZNS0_15gpu_kernel_implINS0_13BinaryFunctorIiiiNS0_17BitwiseXorFunctorIiEEEEEEvRNS_18TensorIteratorBaseERKT_EUliE_EEviT1_)
        /*1304*/ 	.word	0x00000000


	//----- nvinfo : EIATTR_REGCOUNT
	.align		4
.L_853:
        /*1308*/ 	.byte	0x04, 0x2f
        /*130a*/ 	.short	(.L_855 - .L_854)
	.align		4
.L_854:
        /*130c*/ 	.word	index@(_ZN2at6native29vectorized_elementwise_kernelILi8ENS0_13AUnaryFunctorIiiiNS0_17BitwiseXorFunctorIiEEEESt5arrayIPcLm2EEEEviT0_T1_)
        /*1310*/ 	.word	0x00000004


	//----- nvinfo : EIATTR_FRAME_SIZE
	.align		4
.L_855:
        /*1314*/ 	.byte	0x04, 0x11
        /*1316*/ 	.short	(.L_857 - .L_856)
	.align		4
.L_856:
        /*1318*/ 	.word	index@(_ZN2at6native29vectorized_elementwise_kernelILi8ENS0_13AUnaryFunctorIiiiNS0_17BitwiseXorFunctorIiEEEESt5arrayIPcLm2EEEEviT0_T1_)
        /*131c*/ 	.word	0x00000000


	//----- nvinfo : EIATTR_REGCOUNT
	.align		4
.L_857:
        /*1320*/ 	.byte	0x04, 0x2f
        /*1322*/ 	.short	(.L_859 - .L_858)
	.align		4
.L_858:
        /*1324*/ 	.word	index@(_ZN2at6native29vectorized_elementwise_kernelILi4ENS0_13AUnaryFunctorIiiiNS0_17BitwiseXorFunctorIiEEEESt5arrayIPcLm2EEEEviT0_T1_)
        /*1328*/ 	.word	0x00000020


	//----- nvinfo : EIATTR_FRAME_SIZE
	.align		4
.L_859:
        /*132c*/ 	.byte	0x04, 0x11
        /*132e*/ 	.short	(.L_861 - .L_860)
	.align		4
.L_860:
        /*1330*/ 	.word	index@(_ZN2at6native29vectorized_elementwise_kernelILi4ENS0_13AUnaryFunctorIiiiNS0_17BitwiseXorFunctorIiEEEESt5arrayIPcLm2EEEEviT0_T1_)
        /*1334*/ 	.word	0x00000000


	//----- nvinfo : EIATTR_REGCOUNT
	.align		4
.L_861:
        /*1338*/ 	.byte	0x04, 0x2f
        /*133a*/ 	.short	(.L_863 - .L_862)
	.align		4
.L_862:
        /*133c*/ 	.word	index@(_ZN2at6native29vectorized_elementwise_kernelILi2ENS0_13AUnaryFunctorIiiiNS0_17BitwiseXorFunctorIiEEEESt5arrayIPcLm2EEEEviT0_T1_)
        /*1340*/ 	.word	0x00000020


	//----- nvinfo : EIATTR_FRAME_SIZE
	.align		4
.L_863:
        /*1344*/ 	.byte	0x04, 0x11
        /*1346*/ 	.short	(.L_865 - .L_864)
	.align		4
.L_864:
        /*1348*/ 	.word	index@(_ZN2at6native29vectorized_elementwise_kernelILi2ENS0_13AUnaryFunctorIiiiNS0_17BitwiseXorFunctorIiEEEESt5arrayIPcLm2EEEEviT0_T1_)
        /*134c*/ 	.word	0x00000000


	//----- nvinfo : EIATTR_REGCOUNT
	.align		4
.L_865:
        /*1350*/ 	.byte	0x04, 0x2f
        /*1352*/ 	.short	(.L_867 - .L_866)
	.align		4
.L_866:
        /*1354*/ 	.word	index@(_ZN2at6native27unrolled_elementwise_kernelINS0_13AUnaryFunctorIiiiNS0_17BitwiseXorFunctorIiEEEESt5arrayIPcLm2EELi4E23TrivialOffsetCalculatorILi1EjESA_NS0_6memory15LoadWithoutCastENSB_16StoreWithoutCastEEEviT_T0_T2_T3_T4_T5_)
        /*1358*/ 	.word	0x00000016


	//----- nvinfo : EIATTR_FRAME_SIZE
	.align		4
.L_867:
        /*135c*/ 	.byte	0x04, 0x11
        /*135e*/ 	.short	(.L_869 - .L_868)
	.align		4
.L_868:
        /*1360*/ 	.word	index@(_ZN2at6native27unrolled_elementwise_kernelINS0_13AUnaryFunctorIiiiNS0_17BitwiseXorFunctorIiEEEESt5arrayIPcLm2EELi4E23TrivialOffsetCalculatorILi1EjESA_NS0_6memory15LoadWithoutCastENSB_16StoreWithoutCastEEEviT_T0_T2_T3_T4_T5_)
        /*1364*/ 	.word	0x00000000


	//----- nvinfo : EIATTR_REGCOUNT
	.align		4
.L_869:
        /*1368*/ 	.byte	0x04, 0x2f
        /*136a*/ 	.short	(.L_871 - .L_870)
	.align		4
.L_870:
        /*136c*/ 	.word	index@(_ZN2at6native18elementwise_kernelILi128ELi2EZNS0_22gpu_kernel_impl_nocastINS0_13AUnaryFunctorIiiiNS0_17BitwiseXorFunctorIiEEEEEEvRNS_18TensorIteratorBaseERKT_EUliE_EEviT1_)
        /*1370*/ 	.word	0x00000014


	//----- nvinfo : EIATTR_FRAME_SIZE
	.align		4
.L_871:
        /*1374*/ 	.byte	0x04, 0x11
        /*1376*/ 	.short	(.L_873 - .L_872)
	.align		4
.L_872:
        /*1378*/ 	.word	index@(_ZN2at6native18elementwise_kernelILi128ELi2EZNS0_22gpu_kernel_impl_nocastINS0_13AUnaryFunctorIiiiNS0_17BitwiseXorFunctorIiEEEEEEvRNS_18TensorIteratorBaseERKT_EUliE_EEviT1_)
        /*137c*/ 	.word	0x00000000


	//----- nvinfo : EIATTR_REGCOUNT
	.align		4
.L_873:
        /*1380*/ 	.byte	0x04, 0x2f
        /*1382*/ 	.short	(.L_875 - .L_874)
	.align		4
.L_874:
        /*1384*/ 	.word	index@(_ZN2at6native27unrolled_elementwise_kernelINS0_13AUnaryFunctorIiiiNS0_17BitwiseXorFunctorIiEEEESt5arrayIPcLm2EELi4E23TrivialOffsetCalculatorILi1EjESA_NS0_6memory12LoadWithCastILi1EEENSB_13StoreWithCastILi1EEEEEviT_T0_T2_T3_T4_T5_)
        /*1388*/ 	.word	0x0000001e


	//----- nvinfo : EIATTR_FRAME_SIZE
	.align		4
.L_875:
        /*138c*/ 	.byte	0x04, 0x11
        /*138e*/ 	.short	(.L_877 - .L_876)
	.align		4
.L_876:
        /*1390*/ 	.word	index@(_ZN2at6native27unrolled_elementwise_kernelINS0_13AUnaryFunctorIiiiNS0_17BitwiseXorFunctorIiEEEESt5arrayIPcLm2EELi4E23TrivialOffsetCalculatorILi1EjESA_NS0_6memory12LoadWithCastILi1EEENSB_13StoreWithCastILi1EEEEEviT_T0_T2_T3_T4_T5_)
        /*1394*/ 	.word	0x00000000


	//----- nvinfo : EIATTR_REGCOUNT
	.align		4
.L_877:
        /*1398*/ 	.byte	0x04, 0x2f
        /*139a*/ 	.short	(.L_879 - .L_878)
	.align		4
.L_878:
        /*139c*/ 	.word	index@(_ZN2at6native18elementwise_kernelILi128ELi4EZNS0_15gpu_kernel_implINS0_13AUnaryFunctorIiiiNS0_17BitwiseXorFunctorIiEEEEEEvRNS_18TensorIteratorBaseERKT_EUliE_EEviT1_)
        /*13a0*/ 	.word	0x00000018


	//----- nvinfo : EIATTR_FRAME_SIZE
	.align		4
.L_879:
        /*13a4*/ 	.byte	0x04, 0x11
        /*13a6*/ 	.short	(.L_881 - .L_880)
	.align		4
.L_880:
        /*13a8*/ 	.word	index@(_ZN2at6native18elementwise_kernelILi128ELi4EZNS0_15gpu_kernel_implINS0_13AUnaryFunctorIiiiNS0_17BitwiseXorFunctorIiEEEEEEvRNS_18TensorIteratorBaseERKT_EUliE_EEviT1_)
        /*13ac*/ 	.word	0x00000000


	//----- nvinfo : EIATTR_REGCOUNT
	.align		4
.L_881:
        /*13b0*/ 	.byte	0x04, 0x2f
        /*13b2*/ 	.short	(.L_883 - .L_882)
	.align		4
.L_882:
        /*13b4*/ 	.word	index@(_ZN2at6native29vectorized_elementwise_kernelILi8ENS0_13BinaryFunctorIlllNS0_17BitwiseXorFunctorIlEEEESt5arrayIPcLm3EEEEviT0_T1_)
        /*13b8*/ 	.word	0x00000004


	//----- nvinfo : EIATTR_FRAME_SIZE
	.align		4
.L_883:
        /*13bc*/ 	.byte	0x04, 0x11
        /*13be*/ 	.short	(.L_885 - .L_884)
	.align		4
.L_884:
        /*13c0*/ 	.word	index@(_ZN2at6native29vectorized_elementwise_kernelILi8ENS0_13BinaryFunctorIlllNS0_17BitwiseXorFunctorIlEEEESt5arrayIPcLm3EEEEviT0_T1_)
        /*13c4*/ 	.word	0x00000000


	//----- nvinfo : EIATTR_REGCOUNT
	.align		4
.L_885:
        /*13c8*/ 	.byte	0x04, 0x2f
        /*13ca*/ 	.short	(.L_887 - .L_886)
	.align		4
.L_886:
        /*13cc*/ 	.word	index@(_ZN2at6native29vectorized_elementwise_kernelILi4ENS0_13BinaryFunctorIlllNS0_17BitwiseXorFunctorIlEEEESt5arrayIPcLm3EEEEviT0_T1_)
        /*13d0*/ 	.word	0x00000028


	//----- nvinfo : EIATTR_FRAME_SIZE
	.align		4
.L_887:
        /*13d4*/ 	.byte	0x04, 0x11
        /*13d6*/ 	.short	(.L_889 - .L_888)
	.align		4
.L_888:
        /*13d8*/ 	.word	index@(_ZN2at6native29vectorized_elementwise_kernelILi4ENS0_13BinaryFunctorIlllNS0_17BitwiseXorFunctorIlEEEESt5arrayIPcLm3EEEEviT0_T1_)
        /*13dc*/ 	.word	0x00000000


	//----- nvinfo : EIATTR_REGCOUNT
	.align		4
.L_889:
        /*13e0*/ 	.byte	0x04, 0x2f
        /*13e2*/ 	.short	(.L_891 - .L_890)
	.align		4
.L_890:
        /*13e4*/ 	.word	index@(_ZN2at6native29vectorized_elementwise_kernelILi2ENS0_13BinaryFunctorIlllNS0_17BitwiseXorFunctorIlEEEESt5arrayIPcLm3EEEEviT0_T1_)
        /*13e8*/ 	.word	0x00000028


	//----- nvinfo : EIATTR_FRAME_SIZE
	.align		4
.L_891:
        /*13ec*/ 	.byte	0x04, 0x11
        /*13ee*/ 	.short	(.L_893 - .L_892)
	.align		4
.L_892:
        /*13f0*/ 	.word	index@(_ZN2at6native29vectorized_elementwise_kernelILi2ENS0_13BinaryFunctorIlllNS0_17BitwiseXorFunctorIlEEEESt5arrayIPcLm3EEEEviT0_T1_)
        /*13f4*/ 	.word	0x00000000


	//----- nvinfo : EIATTR_REGCOUNT
	.align		4
.L_893:
        /*13f8*/ 	.byte	0x04, 0x2f
        /*13fa*/ 	.short	(.L_895 - .L_894)
	.align		4
.L_894:
        /*13fc*/ 	.word	index@(_ZN2at6native27unrolled_elementwise_kernelINS0_13BinaryFunctorIlllNS0_17BitwiseXorFunctorIlEEEESt5arrayIPcLm3EELi4E23TrivialOffsetCalculatorILi2EjES9_ILi1EjENS0_6memory15LoadWithoutCastENSC_16StoreWithoutCastEEEviT_T0_T2_T3_T4_T5_)
        /*1400*/ 	.word	0x00000020


	//----- nvinfo : EIATTR_FRAME_SIZE
	.align		4
.L_895:
        /*1404*/ 	.byte	0x04, 0x11
        /*1406*/ 	.short	(.L_897 - .L_896)
	.align		4
.L_896:
        /*1408*/ 	.word	index@(_ZN2at6native27unrolled_elementwise_kernelINS0_13BinaryFunctorIlllNS0_17BitwiseXorFunctorIlEEEESt5arrayIPcLm3EELi4E23TrivialOffsetCalculatorILi2EjES9_ILi1EjENS0_6memory15LoadWithoutCastENSC_16StoreWithoutCastEEEviT_T0_T2_T3_T4_T5_)
        /*140c*/ 	.word	0x00000000


	//----- nvinfo : EIATTR_REGCOUNT
	.align		4
.L_897:
        /*1410*/ 	.byte	0x04, 0x2f
        /*1412*/ 	.short	(.L_899 - .L_898)
	.align		4
.L_898:
        /*1414*/ 	.word	index@(_ZN2at6native18elementwise_kernelILi128ELi2EZNS0_22gpu_kernel_impl_nocastINS0_13BinaryFunctorIlllNS0_17BitwiseXorFunctorIlEEEEEEvRNS_18TensorIteratorBaseERKT_EUliE_EEviT1_)
        /*1418*/ 	.word	0x00000014


	//----- nvinfo : EIATTR_FRAME_SIZE
	.align		4
.L_899:
        /*141c*/ 	.byte	0x04, 0x11
        /*141e*/ 	.short	(.L_901 - .L_900)
	.align		4
.L_900:
        /*1420*/ 	.word	index@(_ZN2at6native18elementwise_kernelILi128ELi2EZNS0_22gpu_kernel_impl_nocastINS0_13BinaryFunctorIlllNS0_17BitwiseXorFunctorIlEEEEEEvRNS_18TensorIteratorBaseERKT_EUliE_EEviT1_)
        /*1424*/ 	.word	0x00000000


	//----- nvinfo : EIATTR_REGCOUNT
	.align		4
.L_901:
        /*1428*/ 	.byte	0x04, 0x2f
        /*142a*/ 	.short	(.L_903 - .L_902)
	.align		4
.L_902:
        /*142c*/ 	.word	index@(_ZN2at6native27unrolled_elementwise_kernelINS0_13BinaryFunctorIlllNS0_17BitwiseXorFunctorIlEEEESt5arrayIPcLm3EELi4E23TrivialOffsetCalculatorILi2EjES9_ILi1EjENS0_6memory12LoadWithCastILi2EEENSC_13StoreWithCastILi1EEEEEviT_T0_T2_T3_T4_T5_)
        /*1430*/ 	.word	0x00000028


	//----- nvinfo : EIATTR_FRAME_SIZE
	.align		4
.L_903:
        /*1434*/ 	.byte	0x04, 0x11
        /*1436*/ 	.short	(.L_905 - .L_904)
	.align		4
.L_904:
        /*1438*/ 	.word	index@(_ZN2at6native27unrolled_elementwise_kernelINS0_13BinaryFunctorIlllNS0_17BitwiseXorFunctorIlEEEESt5arrayIPcLm3EELi4E23TrivialOffsetCalculatorILi2EjES9_ILi1EjENS0_6memory12LoadWithCastILi2EEENSC_13StoreWithCastILi1EEEEEviT_T0_T2_T3_T4_T5_)
        /*143c*/ 	.word	0x00000000


	//----- nvinfo : EIATTR_REGCOUNT
	.align		4
.L_905:
        /*1440*/ 	.byte	0x04, 0x2f
        /*1442*/ 	.short	(.L_907 - .L_906)
	.align		4
.L_906:
        /*1444*/ 	.word	index@(_ZN2at6native18elementwise_kernelILi128ELi4EZNS0_15gpu_kernel_implINS0_13BinaryFunctorIlllNS0_17BitwiseXorFunctorIlEEEEEEvRNS_18TensorIteratorBaseERKT_EUliE_EEviT1_)
        /*1448*/ 	.word	0x0000001a


	//----- nvinfo : EIATTR_FRAME_SIZE
	.align		4
.L_907:
        /*144c*/ 	.byte	0x04, 0x11
        /*144e*/ 	.short	(.L_909 - .L_908)
	.align		4
.L_908:
        /*1450*/ 	.word	index@(_ZN2at6native18elementwise_kernelILi128ELi4EZNS0_15gpu_kernel_implINS0_13BinaryFunctorIlllNS0_17BitwiseXorFunctorIlEEEEEEvRNS_18TensorIteratorBaseERKT_EUliE_EEviT1_)
        /*1454*/ 	.word	0x00000000


	//----- nvinfo : EIATTR_REGCOUNT
	.align		4
.L_909:
        /*1458*/ 	.byte	0x04, 0x2f
        /*145a*/ 	.short	(.L_911 - .L_910)
	.align		4
.L_910:
        /*145c*/ 	.word	index@(_ZN2at6native29vectorized_elementwise_kernelILi8ENS0_13AUnaryFunctorIlllNS0_17BitwiseXorFunctorIlEEEESt5arrayIPcLm2EEEEviT0_T1_)
        /*1460*/ 	.word	0x00000004


	//----- nvinfo : EIATTR_FRAME_SIZE
	.align		4
.L_911:
        /*1464*/ 	.byte	0x04, 0x11
        /*1466*/ 	.short	(.L_913 - .L_912)
	.align		4
.L_912:
        /*1468*/ 	.word	index@(_ZN2at6native29vectorized_elementwise_kernelILi8ENS0_13AUnaryFunctorIlllNS0_17BitwiseXorFunctorIlEEEESt5arrayIPcLm2EEEEviT0_T1_)
        /*146c*/ 	.word	0x00000000


	//----- nvinfo : EIATTR_REGCOUNT
	.align		4
.L_913:
        /*1470*/ 	.byte	0x04, 0x2f
        /*1472*/ 	.short	(.L_915 - .L_914)
	.align		4
.L_914:
        /*1474*/ 	.word	index@(_ZN2at6native29vectorized_elementwise_kernelILi4ENS0_13AUnaryFunctorIlllNS0_17BitwiseXorFunctorIlEEEESt5arrayIPcLm2EEEEviT0_T1_)
        /*1478*/ 	.word	0x00000020


	//----- nvinfo : EIATTR_FRAME_SIZE
	.align		4
.L_915:
        /*147c*/ 	.byte	0x04, 0x11
        /*147e*/ 	.short	(.L_917 - .L_916)
	.align		4
.L_916:
        /*1480*/ 	.word	index@(_ZN2at6native29vectorized_elementwise_kernelILi4ENS0_13AUnaryFunctorIlllNS0_17BitwiseXorFunctorIlEEEESt5arrayIPcLm2EEEEviT0_T1_)
        /*1484*/ 	.word	0x00000000


	//----- nvinfo : EIATTR_REGCOUNT
	.align		4
.L_917:
        /*1488*/ 	.byte	0x04, 0x2f
        /*148a*/ 	.short	(.L_919 - .L_918)
	.align		4
.L_918:
        /*148c*/ 	.word	index@(_ZN2at6native29vectorized_elementwise_kernelILi2ENS0_13AUnaryFunctorIlllNS0_17BitwiseXorFunctorIlEEEESt5arrayIPcLm2EEEEviT0_T1_)
        /*1490*/ 	.word	0x00000020


	//----- nvinfo : EIATTR_FRAME_SIZE
	.align		4
.L_919:
        /*1494*/ 	.byte	0x04, 0x11
        /*1496*/ 	.short	(.L_921 - .L_920)
	.align		4
.L_920:
        /*1498*/ 	.word	index@(_ZN2at6native29vectorized_elementwise_kernelILi2ENS0_13AUnaryFunctorIlllNS0_17BitwiseXorFunctorIlEEEESt5arrayIPcLm2EEEEviT0_T1_)
        /*149c*/ 	.word	0x00000000


	//----- nvinfo : EIATTR_REGCOUNT
	.align		4
.L_921:
        /*14a0*/ 	.byte	0x04, 0x2f
        /*14a2*/ 	.short	(.L_923 - .L_922)
	.align		4
.L_922:
        /*14a4*/ 	.word	index@(_ZN2at6native27unrolled_elementwise_kernelINS0_13AUnaryFunctorIlllNS0_17BitwiseXorFunctorIlEEEESt5arrayIPcLm2EELi4E23TrivialOffsetCalculatorILi1EjESA_NS0_6memory15LoadWithoutCastENSB_16StoreWithoutCastEEEviT_T0_T2_T3_T4_T5_)
        /*14a8*/ 	.word	0x00000018


	//----- nvinfo : EIATTR_FRAME_SIZE
	.align		4
.L_923:
        /*14ac*/ 	.byte	0x04, 0x11
        /*14ae*/ 	.short	(.L_925 - .L_924)
	.align		4
.L_924:
        /*14b0*/ 	.word	index@(_ZN2at6native27unrolled_elementwise_kernelINS0_13AUnaryFunctorIlllNS0_17BitwiseXorFunctorIlEEEESt5arrayIPcLm2EELi4E23TrivialOffsetCalculatorILi1EjESA_NS0_6memory15LoadWithoutCastENSB_16StoreWithoutCastEEEviT_T0_T2_T3_T4_T5_)
        /*14b4*/ 	.word	0x00000000


	//----- nvinfo : EIATTR_REGCOUNT
	.align		4
.L_925:
        /*14b8*/ 	.byte	0x04, 0x2f
        /*14ba*/ 	.short	(.L_927 - .L_926)
	.align		4
.L_926:
        /*14bc*/ 	.word	index@(_ZN2at6native18elementwise_kernelILi128ELi2EZNS0_22gpu_kernel_impl_nocastINS0_13AUnaryFunctorIlllNS0_17BitwiseXorFunctorIlEEEEEEvRNS_18TensorIteratorBaseERKT_EUliE_EEviT1_)
        /*14c0*/ 	.word	0x00000014


	//----- nvinfo : EIATTR_FRAME_SIZE
	.align		4
.L_927:
        /*14c4*/ 	.byte	0x04, 0x11
        /*14c6*/ 	.short	(.L_929 - .L_928)
	.align		4
.L_928:
        /*14c8*/ 	.word	index@(_ZN2at6native18elementwise_kernelILi128ELi2EZNS0_22gpu_kernel_impl_nocastINS0_13AUnaryFunctorIlllNS0_17BitwiseXorFunctorIlEEEEEEvRNS_18TensorIteratorBaseERKT_EUliE_EEviT1_)
        /*14cc*/ 	.word	0x00000000


	//----- nvinfo : EIATTR_REGCOUNT
	.align		4
.L_929:
        /*14d0*/ 	.byte	0x04, 0x2f
        /*14d2*/ 	.short	(.L_931 - .L_930)
	.align		4
.L_930:
        /*14d4*/ 	.word	index@(_ZN2at6native27unrolled_elementwise_kernelINS0_13AUnaryFunctorIlllNS0_17BitwiseXorFunctorIlEEEESt5arrayIPcLm2EELi4E23TrivialOffsetCalculatorILi1EjESA_NS0_6memory12LoadWithCastILi1EEENSB_13StoreWithCastILi1EEEEEviT_T0_T2_T3_T4_T5_)
        /*14d8*/ 	.word	0x00000020


	//----- nvinfo : EIATTR_FRAME_SIZE
	.align		4
.L_931:
        /*14dc*/ 	.byte	0x04, 0x11
        /*14de*/ 	.short	(.L_933 - .L_932)
	.align		4
.L_932:
        /*14e0*/ 	.word	index@(_ZN2at6native27unrolled_elementwise_kernelINS0_13AUnaryFunctorIlllNS0_17BitwiseXorFunctorIlEEEESt5arrayIPcLm2EELi4E23TrivialOffsetCalculatorILi1EjESA_NS0_6memory12LoadWithCastILi1EEENSB_13StoreWithCastILi1EEEEEviT_T0_T2_T3_T4_T5_)
        /*14e4*/ 	.word	0x00000000


	//----- nvinfo : EIATTR_REGCOUNT
	.align		4
.L_933:
        /*14e8*/ 	.byte	0x04, 0x2f
        /*14ea*/ 	.short	(.L_935 - .L_934)
	.align		4
.L_934:
        /*14ec*/ 	.word	index@(_ZN2at6native18elementwise_kernelILi128ELi4EZNS0_15gpu_kernel_implINS0_13AUnaryFunctorIlllNS0_17BitwiseXorFunctorIlEEEEEEvRNS_18TensorIteratorBaseERKT_EUliE_EEviT1_)
        /*14f0*/ 	.word	0x00000018


	//----- nvinfo : EIATTR_FRAME_SIZE
	.align		4
.L_935:
        /*14f4*/ 	.byte	0x04, 0x11
        /*14f6*/ 	.short	(.L_937 - .L_936)
	.align		4
.L_936:
        /*14f8*/ 	.word	index@(_ZN2at6native18elementwise_kernelILi128ELi4EZNS0_15gpu_kernel_implINS0_13AUnaryFunctorIlllNS0_17BitwiseXorFunctorIlEEEEEEvRNS_18TensorIteratorBaseERKT_EUliE_EEviT1_)
        /*14fc*/ 	.word	0x00000000


	//----- nvinfo : EIATTR_REGCOUNT
	.align		4
.L_937:
        /*1500*/ 	.byte	0x04, 0x2f
        /*1502*/ 	.short	(.L_939 - .L_938)
	.align		4
.L_938:
        /*1504*/ 	.word	index@(_ZN2at6native29vectorized_elementwise_kernelILi8ENS0_13BinaryFunctorIsssNS0_17BitwiseXorFunctorIsEEEESt5arrayIPcLm3EEEEviT0_T1_)
        /*1508*/ 	.word	0x00000004


	//----- nvinfo : EIATTR_FRAME_SIZE
	.align		4
.L_939:
        /*150c*/ 	.byte	0x04, 0x11
        /*150e*/ 	.short	(.L_941 - .L_940)
	.align		4
.L_940:
        /*1510*/ 	.word	index@(_ZN2at6native29vectorized_elementwise_kernelILi8ENS0_13BinaryFunctorIsssNS0_17BitwiseXorFunctorIsEEEESt5arrayIPcLm3EEEEviT0_T1_)
        /*1514*/ 	.word	0x00000000


	//----- nvinfo : EIATTR_REGCOUNT
	.align		4
.L_941:
        /*1518*/ 	.byte	0x04, 0x2f
        /*151a*/ 	.short	(.L_943 - .L_942)
	.align		4
.L_942:
        /*151c*/ 	.word	index@(_ZN2at6native29vectorized_elementwise_kernelILi4ENS0_13BinaryFunctorIsssNS0_17BitwiseXorFunctorIsEEEESt5arrayIPcLm3EEEEviT0_T1_)
        /*1520*/ 	.word	0x00000020


	//----- nvinfo : EIATTR_FRAME_SIZE
	.align		4
.L_943:
        /*1524*/ 	.byte	0x04, 0x11
        /*1526*/ 	.short	(.L_945 - .L_944)
	.align		4
.L_944:
        /*1528*/ 	.word	index@(_ZN2at6native29vectorized_elementwise_kernelILi4ENS0_13BinaryFunctorIsssNS0_17BitwiseXorFunctorIsEEEESt5arrayIPcLm3EEEEviT0_T1_)
        /*152c*/ 	.word	0x00000000


	//----- nvinfo : EIATTR_REGCOUNT
	.align		4
.L_945:
        /*1530*/ 	.byte	0x04, 0x2f
        /*1532*/ 	.short	(.L_947 - .L_946)
	.align		4
.L_946:
        /*1534*/ 	.word	index@(_ZN2at6native29vectorized_elementwise_kernelILi2ENS0_13BinaryFunctorIsssNS0_17BitwiseXorFunctorIsEEEESt5arrayIPcLm3EEEEviT0_T1_)
        /*1538*/ 	.word	0x00000020


	//----- nvinfo : EIATTR_FRAME_SIZE
	.align		4
.L_947:
        /*153c*/ 	.byte	0x04, 0x11
        /*153e*/ 	.short	(.L_949 - .L_948)
	.align		4
.L_948:
        /*1540*/ 	.word	index@(_ZN2at6native29vectorized_elementwise_kernelILi2ENS0_13BinaryFunctorIsssNS0_17BitwiseXorFunctorIsEEEESt5arrayIPcLm3EEEEviT0_T1_)
        /*1544*/ 	.word	0x00000000


	//----- nvinfo : EIATTR_REGCOUNT
	.align		4
.L_949:
        /*1548*/ 	.byte	0x04, 0x2f
        /*154a*/ 	.short	(.L_951 - .L_950)
	.align		4
.L_950:
        /*154c*/ 	.word	index@(_ZN2at6native27unrolled_elementwise_kernelINS0_13BinaryFunctorIsssNS0_17BitwiseXorFunctorIsEEEESt5arrayIPcLm3EELi4E23TrivialOffsetCalculatorILi2EjES9_ILi1EjENS0_6memory15LoadWithoutCastENSC_16StoreWithoutCastEEEviT_T0_T2_T3_T4_T5_)
        /*1550*/ 	.word	0x0000001e


	//----- nvinfo : EIATTR_FRAME_SIZE
	.align		4
.L_951:
        /*1554*/ 	.byte	0x04, 0x11
        /*1556*/ 	.short	(.L_953 - .L_952)
	.align		4
.L_952:
        /*1558*/ 	.word	index@(_ZN2at6native27unrolled_elementwise_kernelINS0_13BinaryFunctorIsssNS0_17BitwiseXorFunctorIsEEEESt5arrayIPcLm3EELi4E23TrivialOffsetCalculatorILi2EjES9_ILi1EjENS0_6memory15LoadWithoutCastENSC_16StoreWithoutCastEEEviT_T0_T2_T3_T4_T5_)
        /*155c*/ 	.word	0x00000000


	//----- nvinfo : EIATTR_REGCOUNT
	.align		4
.L_953:
        /*1560*/ 	.byte	0x04, 0x2f
        /*1562*/ 	.short	(.L_955 - .L_954)
	.align		4
.L_954:
        /*1564*/ 	.word	index@(_ZN2at6native18elementwise_kernelILi128ELi4EZNS0_22gpu_kernel_impl_nocastINS0_13BinaryFunctorIsssNS0_17BitwiseXorFunctorIsEEEEEEvRNS_18TensorIteratorBaseERKT_EUliE_EEviT1_)
        /*1568*/ 	.word	0x00000014


	//----- nvinfo : EIATTR_FRAME_SIZE
	.align		4
.L_955:
        /*156c*/ 	.byte	0x04, 0x11
        /*156e*/ 	.short	(.L_957 - .L_956)
	.align		4
.L_956:
        /*1570*/ 	.word	index@(_ZN2at6native18elementwise_kernelILi128ELi4EZNS0_22gpu_kernel_impl_nocastINS0_13BinaryFunctorIsssNS0_17BitwiseXorFunctorIsEEEEEEvRNS_18TensorIteratorBaseERKT_EUliE_EEviT1_)
        /*1574*/ 	.word	0x00000000


	//----- nvinfo : EIATTR_REGCOUNT
	.align		4
.L_957:
        /*1578*/ 	.byte	0x04, 0x2f
        /*157a*/ 	.short	(.L_959 - .L_958)
	.align		4
.L_958:
        /*157c*/ 	.word	index@(_ZN2at6native27unrolled_elementwise_kernelINS0_13BinaryFunctorIsssNS0_17BitwiseXorFunctorIsEEEESt5arrayIPcLm3EELi4E23TrivialOffsetCalculatorILi2EjES9_ILi1EjENS0_6memory12LoadWithCastILi2EEENSC_13StoreWithCastILi1EEEEEviT_T0_T2_T3_T4_T5_)
        /*1580*/ 	.word	0x00000020


	//----- nvinfo : EIATTR_FRAME_SIZE
	.align		4
.L_959:
        /*1584*/ 	.byte	0x04, 0x11
        /*1586*/ 	.short	(.L_961 - .L_960)
	.align		4
.L_960:
        /*1588*/ 	.word	index@(_ZN2at6native27unrolled_elementwise_kernelINS0_13BinaryFunctorIsssNS0_17BitwiseXorFunctorIsEEEESt5arrayIPcLm3EELi4E23TrivialOffsetCalculatorILi2EjES9_ILi1EjENS0_6memory12LoadWithCastILi2EEENSC_13StoreWithCastILi1EEEEEviT_T0_T2_T3_T4_T5_)
        /*158c*/ 	.word	0x00000000


	//----- nvinfo : EIATTR_REGCOUNT
	.align		4
.L_961:
        /*1590*/ 	.byte	0x04, 0x2f
        /*1592*/ 	.short	(.L_963 - .L_962)
	.align		4
.L_962:
        /*1594*/ 	.word	index@(_ZN2at6native18elementwise_kernelILi128ELi4EZNS0_15gpu_kernel_implINS0_13BinaryFunctorIsssNS0_17BitwiseXorFunctorIsEEEEEEvRNS_18TensorIteratorBaseERKT_EUliE_EEviT1_)
        /*1598*/ 	.word	0x00000018


	//----- nvinfo : EIATTR_FRAME_SIZE
	.align		4
.L_963:
        /*159c*/ 	.byte	0x04, 0x11
        /*159e*/ 	.short	(.L_965 - .L_964)
	.align		4
.L_964:
        /*15a0*/ 	.word	index@(_ZN2at6native18elementwise_kernelILi128ELi4EZNS0_15gpu_kernel_implINS0_13BinaryFunctorIsssNS0_17BitwiseXorFunctorIsEEEEEEvRNS_18TensorIteratorBaseERKT_EUliE_EEviT1_)
        /*15a4*/ 	.word	0x00000000


	//----- nvinfo : EIATTR_REGCOUNT
	.align		4
.L_965:
        /*15a8*/ 	.byte	0x04, 0x2f
        /*15aa*/ 	.short	(.L_967 - .L_966)
	.align		4
.L_966:
        /*15ac*/ 	.word	index@(_ZN2at6native29vectorized_elementwise_kernelILi8ENS0_13AUnaryFunctorIsssNS0_17BitwiseXorFunctorIsEEEESt5arrayIPcLm2EEEEviT0_T1_)
        /*15b0*/ 	.word	0x00000004


	//----- nvinfo : EIATTR_FRAME_SIZE
	.align		4
.L_967:
        /*15b4*/ 	.byte	0x04, 0x11
        /*15b6*/ 	.short	(.L_969 - .L_968)
	.align		4
.L_968:
        /*15b8*/ 	.word	index@(_ZN2at6native29vectorized_elementwise_kernelILi8ENS0_13AUnaryFunctorIsssNS0_17BitwiseXorFunctorIsEEEESt5arrayIPcLm2EEEEviT0_T1_)
        /*15bc*/ 	.word	0x00000000


	//----- nvinfo : EIATTR_REGCOUNT
	.align		4
.L_969:
        /*15c0*/ 	.byte	0x04, 0x2f
        /*15c2*/ 	.short	(.L_971 - .L_970)
	.align		4
.L_970:
        /*15c4*/ 	.word	index@(_ZN2at6native29vectorized_elementwise_kernelILi4ENS0_13AUnaryFunctorIsssNS0_17BitwiseXorFunctorIsEEEESt5arrayIPcLm2EEEEviT0_T1_)
        /*15c8*/ 	.word	0x00000020


	//----- nvinfo : EIATTR_FRAME_SIZE
	.align		4
.L_971:
        /*15cc*/ 	.byte	0x04, 0x11
        /*15ce*/ 	.short	(.L_973 - .L_972)
	.align		4
.L_972:
        /*15d0*/ 	.word	index@(_ZN2at6native29vectorized_elementwise_kernelILi4ENS0_13AUnaryFunctorIsssNS0_17BitwiseXorFunctorIsEEEESt5arrayIPcLm2EEEEviT0_T1_)
        /*15d4*/ 	.word	0x00000000


	//----- nvinfo : EIATTR_REGCOUNT
	.align		4
.L_973:
        /*15d8*/ 	.byte	0x04, 0x2f
        /*15da*/ 	.short	(.L_975 - .L_974)
	.align		4
.L_974:
        /*15dc*/ 	.word	index@(_ZN2at6native29vectorized_elementwise_kernelILi2ENS0_13AUnaryFunctorIsssNS0_17BitwiseXorFunctorIsEEEESt5arrayIPcLm2EEEEviT0_T1_)
        /*15e0*/ 	.word	0x00000020


	//----- nvinfo : EIATTR_FRAME_SIZE
	.align		4
.L_975:
        /*15e4*/ 	.byte	0x04, 0x11
        /*15e6*/ 	.short	(.L_977 - .L_976)
	.align		4
.L_976:
        /*15e8*/ 	.word	index@(_ZN2at6native29vectorized_elementwise_kernelILi2ENS0_13AUnaryFunctorIsssNS0_17BitwiseXorFunctorIsEEEESt5arrayIPcLm2EEEEviT0_T1_)
        /*15ec*/ 	.word	0x00000000


	//----- nvinfo : EIATTR_REGCOUNT
	.align		4
.L_977:
        /*15f0*/ 	.byte	0x04, 0x2f
        /*15f2*/ 	.short	(.L_979 - .L_978)
	.align		4
.L_978:
        /*15f4*/ 	.word	index@(_ZN2at6native27unrolled_elementwise_kernelINS0_13AUnaryFunctorIsssNS0_17BitwiseXorFunctorIsEEEESt5arrayIPcLm2EELi4E23TrivialOffsetCalculatorILi1EjESA_NS0_6memory15LoadWithoutCastENSB_16StoreWithoutCastEEEviT_T0_T2_T3_T4_T5_)
        /*15f8*/ 	.word	0x00000016


	//----- nvinfo : EIATTR_FRAME_SIZE
	.align		4
.L_979:
        /*15fc*/ 	.byte	0x04, 0x11
        /*15fe*/ 	.short	(.L_981 - .L_980)
	.align		4
.L_980:
        /*1600*/ 	.word	index@(_ZN2at6native27unrolled_elementwise_kernelINS0_13AUnaryFunctorIsssNS0_17BitwiseXorFunctorIsEEEESt5arrayIPcLm2EELi4E23TrivialOffsetCalculatorILi1EjESA_NS0_6memory15LoadWithoutCastENSB_16StoreWithoutCastEEEviT_T0_T2_T3_T4_T5_)
        /*1604*/ 	.word	0x00000000


	//----- nvinfo : EIATTR_REGCOUNT
	.align		4
.L_981:
        /*1608*/ 	.byte	0x04, 0x2f
        /*160a*/ 	.short	(.L_983 - .L_982)
	.align		4
.L_982:
        /*160c*/ 	.word	index@(_ZN2at6native18elementwise_kernelILi128ELi4EZNS0_22gpu_kernel_impl_nocastINS0_13AUnaryFunctorIsssNS0_17BitwiseXorFunctorIsEEEEEEvRNS_18TensorIteratorBaseERKT_EUliE_EEviT1_)
        /*1610*/ 	.word	0x00000014


	//----- nvinfo : EIATTR_FRAME_SIZE
	.align		4
.L_983:
        /*1614*/ 	.byte	0x04, 0x11
        /*1616*/ 	.short	(.L_985 - .L_984)
	.align		4
.L_984:
        /*1618*/ 	.word	index@(_ZN2at6native18elementwise_kernelILi128ELi4EZNS0_22gpu_kernel_impl_nocastINS0_13AUnaryFunctorIsssNS0_17BitwiseXorFunctorIsEEEEEEvRNS_18TensorIteratorBaseERKT_EUliE_EEviT1_)
        /*161c*/ 	.word	0x00000000


	//----- nvinfo : EIATTR_REGCOUNT
	.align		4
.L_985:
        /*1620*/ 	.byte	0x04, 0x2f
        /*1622*/ 	.short	(.L_987 - .L_986)
	.align		4
.L_986:
        /*1624*/ 	.word	index@(_ZN2at6native27unrolled_elementwise_kernelINS0_13AUnaryFunctorIsssNS0_17BitwiseXorFunctorIsEEEESt5arrayIPcLm2EELi4E23TrivialOffsetCalculatorILi1EjESA_NS0_6memory12LoadWithCastILi1EEENSB_13StoreWithCastILi1EEEEEviT_T0_T2_T3_T4_T5_)
        /*1628*/ 	.word	0x0000001c


	//----- nvinfo : EIATTR_FRAME_SIZE
	.align		4
.L_987:
        /*162c*/ 	.byte	0x04, 0x11
        /*162e*/ 	.short	(.L_989 - .L_988)
	.align		4
.L_988:
        /*1630*/ 	.word	index@(_ZN2at6native27unrolled_elementwise_kernelINS0_13AUnaryFunctorIsssNS0_17BitwiseXorFunctorIsEEEESt5arrayIPcLm2EELi4E23TrivialOffsetCalculatorILi1EjESA_NS0_6memory12LoadWithCastILi1EEENSB_13StoreWithCastILi1EEEEEviT_T0_T2_T3_T4_T5_)
        /*1634*/ 	.word	0x00000000


	//----- nvinfo : EIATTR_REGCOUNT
	.align		4
.L_989:
        /*1638*/ 	.byte	0x04, 0x2f
        /*163a*/ 	.short	(.L_991 - .L_990)
	.align		4
.L_990:
        /*163c*/ 	.word	index@(_ZN2at6native18elementwise_kernelILi128ELi4EZNS0_15gpu_kernel_implINS0_13AUnaryFunctorIsssNS0_17BitwiseXorFunctorIsEEEEEEvRNS_18TensorIteratorBaseERKT_EUliE_EEviT1_)
        /*1640*/ 	.word	0x00000018


	//----- nvinfo : EIATTR_FRAME_SIZE
	.align		4
.L_991:
        /*1644*/ 	.byte	0x04, 0x11
        /*1646*/ 	.short	(.L_993 - .L_992)
	.align		4
.L_992:
        /*1648*/ 	.word	index@(_ZN2at6native18elementwise_kernelILi128ELi4EZNS0_15gpu_kernel_implINS0_13AUnaryFunctorIsssNS0_17BitwiseXorFunctorIsEEEEEEvRNS_18TensorIteratorBaseERKT_EUliE_EEviT1_)
        /*164c*/ 	.word	0x00000000


	//----- nvinfo : EIATTR_REGCOUNT
	.align		4
.L_993:
        /*1650*/ 	.byte	0x04, 0x2f
        /*1652*/ 	.short	(.L_995 - .L_994)
	.align		4
.L_994:
        /*1654*/ 	.word	index@(_ZN2at6native29vectorized_elementwise_kernelILi8ENS0_13BinaryFunctorIbbbNS0_17BitwiseXorFunctorIbEEEESt5arrayIPcLm3EEEEviT0_T1_)
        /*1658*/ 	.word	0x00000004


	//----- nvinfo : EIATTR_FRAME_SIZE
	.align		4
.L_995:
        /*165c*/ 	.byte	0x04, 0x11
        /*165e*/ 	.short	(.L_997 - .L_996)
	.align		4
.L_996:
        /*1660*/ 	.word	index@(_ZN2at6native29vectorized_elementwise_kernelILi8ENS0_13BinaryFunctorIbbbNS0_17BitwiseXorFunctorIbEEEESt5arrayIPcLm3EEEEviT0_T1_)
        /*1664*/ 	.word	0x00000000


	//----- nvinfo : EIATTR_REGCOUNT
	.align		4
.L_997:
        /*1668*/ 	.byte	0x04, 0x2f
        /*166a*/ 	.short	(.L_999 - .L_998)
	.align		4
.L_998:
        /*166c*/ 	.word	index@(_ZN2at6native29vectorized_elementwise_kernelILi4ENS0_13BinaryFunctorIbbbNS0_17BitwiseXorFunctorIbEEEESt5arrayIPcLm3EEEEviT0_T1_)
        /*1670*/ 	.word	0x00000020


	//----- nvinfo : EIATTR_FRAME_SIZE
	.align		4
.L_999:
        /*1674*/ 	.byte	0x04, 0x11
        /*1676*/ 	.short	(.L_1001 - .L_1000)
	.align		4
.L_1000:
        /*1678*/ 	.word	index@(_ZN2at6native29vectorized_elementwise_kernelILi4ENS0_13BinaryFunctorIbbbNS0_17BitwiseXorFunctorIbEEEESt5arrayIPcLm3EEEEviT0_T1_)
        /*167c*/ 	.word	0x00000000


	//----- nvinfo : EIATTR_REGCOUNT
	.align		4
.L_1001:
        /*1680*/ 	.byte	0x04, 0x2f
        /*1682*/ 	.short	(.L_1003 - .L_1002)
	.align		4
.L_1002:
        /*1684*/ 	.word	index@(_ZN2at6native29vectorized_elementwise_kernelILi2ENS0_13BinaryFunctorIbbbNS0_17BitwiseXorFunctorIbEEEESt5arrayIPcLm3EEEEviT0_T1_)
        /*1688*/ 	.word	0x00000020


	//----- nvinfo : EIATTR_FRAME_SIZE
	.align		4
.L_1003:
        /*168c*/ 	.byte	0x04, 0x11
        /*168e*/ 	.short	(.L_1005 - .L_1004)
	.align		4
.L_1004:
        /*1690*/ 	.word	index@(_ZN2at6native29vectorized_elementwise_kernelILi2ENS0_13BinaryFunctorIbbbNS0_17BitwiseXorFunctorIbEEEESt5arrayIPcLm3EEEEviT0_T1_)
        /*1694*/ 	.word	0x00000000


	//----- nvinfo : EIATTR_REGCOUNT
	.align		4
.L_1005:
        /*1698*/ 	.byte	0x04, 0x2f
        /*169a*/ 	.short	(.L_1007 - .L_1006)
	.align		4
.L_1006:
        /*169c*/ 	.word	index@(_ZN2at6native27unrolled_elementwise_kernelINS0_13BinaryFunctorIbbbNS0_17BitwiseXorFunctorIbEEEESt5arrayIPcLm3EELi4E23TrivialOffsetCalculatorILi2EjES9_ILi1EjENS0_6memory15LoadWithoutCastENSC_16StoreWithoutCastEEEviT_T0_T2_T3_T4_T5_)
        /*16a0*/ 	.word	0x0000001e


	//----- nvinfo : EIATTR_FRAME_SIZE
	.align		4
.L_1007:
        /*16a4*/ 	.byte	0x04, 0x11
        /*16a6*/ 	.short	(.L_1009 - .L_1008)
	.align		4
.L_1008:
        /*16a8*/ 	.word	index@(_ZN2at6native27unrolled_elementwise_kernelINS0_13BinaryFunctorIbbbNS0_17BitwiseXorFunctorIbEEEESt5arrayIPcLm3EELi4E23TrivialOffsetCalculatorILi2EjES9_ILi1EjENS0_6memory15LoadWithoutCastENSC_16StoreWithoutCastEEEviT_T0_T2_T3_T4_T5_)
        /*16ac*/ 	.word	0x00000000


	//----- nvinfo : EIATTR_REGCOUNT
	.align		4
.L_1009:
        /*16b0*/ 	.byte	0x04, 0x2f
        /*16b2*/ 	.short	(.L_1011 - .L_1010)
	.align		4
.L_1010:
        /*16b4*/ 	.word	index@(_ZN2at6native18elementwise_kernelILi128ELi4EZNS0_22gpu_kernel_impl_nocastINS0_13BinaryFunctorIbbbNS0_17BitwiseXorFunctorIbEEEEEEvRNS_18TensorIteratorBaseERKT_EUliE_EEviT1_)
        /*16b8*/ 	.word	0x00000014


	//----- nvinfo : EIATTR_FRAME_SIZE
	.align		4
.L_1011:
        /*16bc*/ 	.byte	0x04, 0x11
        /*16be*/ 	.short	(.L_1013 - .L_1012)
	.align		4
.L_1012:
        /*16c0*/ 	.word	index@(_ZN2at6native18elementwise_kernelILi128ELi4EZNS0_22gpu_kernel_impl_nocastINS0_13BinaryFunctorIbbbNS0_17BitwiseXorFunctorIbEEEEEEvRNS_18TensorIteratorBaseERKT_EUliE_EEviT1_)
        /*16c4*/ 	.word	0x00000000


	//----- nvinfo : EIATTR_REGCOUNT
	.align		4
.L_1013:
        /*16c8*/ 	.byte	0x04, 0x2f
        /*16ca*/ 	.short	(.L_1015 - .L_1014)
	.align		4
.L_1014:
        /*16cc*/ 	.word	index@(_ZN2at6native27unrolled_elementwise_kernelINS0_13BinaryFunctorIbbbNS0_17BitwiseXorFunctorIbEEEESt5arrayIPcLm3EELi4E23TrivialOffsetCalculatorILi2EjES9_ILi1EjENS0_6memory12LoadWithCastILi2EEENSC_13StoreWithCastILi1EEEEEviT_T0_T2_T3_T4_T5_)
        /*16d0*/ 	.word	0x0000001e


	//----- nvinfo : EIATTR_FRAME_SIZE
	.align		4
.L_1015:
        /*16d4*/ 	.byte	0x04, 0x11
        /*16d6*/ 	.short	(.L_1017 - .L_1016)
	.align		4
.L_1016:
        /*16d8*/ 	.word	index@(_ZN2at6native27unrolled_elementwise_kernelINS0_13BinaryFunctorIbbbNS0_17BitwiseXorFunctorIbEEEESt5arrayIPcLm3EELi4E23TrivialOffsetCalculatorILi2EjES9_ILi1EjENS0_6memory12LoadWithCastILi2EEENSC_13StoreWithCastILi1EEEEEviT_T0_T2_T3_T4_T5_)
        /*16dc*/ 	.word	0x00000000


	//----- nvinfo : EIATTR_REGCOUNT
	.align		4
.L_1017:
        /*16e0*/ 	.byte	0x04, 0x2f
        /*16e2*/ 	.short	(.L_1019 - .L_1018)
	.align		4
.L_1018:
        /*16e4*/ 	.word	index@(_ZN2at6native18elementwise_kernelILi128ELi4EZNS0_15gpu_kernel_implINS0_13BinaryFunctorIbbbNS0_17BitwiseXorFunctorIbEEEEEEvRNS_18TensorIteratorBaseERKT_EUliE_EEviT1_)
        /*16e8*/ 	.word	0x00000018


	//----- nvinfo : EIATTR_FRAME_SIZE
	.align		4
.L_1019:
        /*16ec*/ 	.byte	0x04, 0x11
        /*16ee*/ 	.short	(.L_1021 - .L_1020)
	.align		4
.L_1020:
        /*16f0*/ 	.word	index@(_ZN2at6native18elementwise_kernelILi128ELi4EZNS0_15gpu_kernel_implINS0_13BinaryFunctorIbbbNS0_17BitwiseXorFunctorIbEEEEEEvRNS_18TensorIteratorBaseERKT_EUliE_EEviT1_)
        /*16f4*/ 	.word	0x00000000


	//----- nvinfo : EIATTR_REGCOUNT
	.align		4
.L_1021:
        /*16f8*/ 	.byte	0x04, 0x2f
        /*16fa*/ 	.short	(.L_1023 - .L_1022)
	.align		4
.L_1022:
        /*16fc*/ 	.word	index@(_ZN2at6native29vectorized_elementwise_kernelILi8ENS0_13AUnaryFunctorIbbbNS0_17BitwiseXorFunctorIbEEEESt5arrayIPcLm2EEEEviT0_T1_)
        /*1700*/ 	.word	0x00000004


	//----- nvinfo : EIATTR_FRAME_SIZE
	.align		4
.L_1023:
        /*1704*/ 	.byte	0x04, 0x11
        /*1706*/ 	.short	(.L_1025 - .L_1024)
	.align		4
.L_1024:
        /*1708*/ 	.word	index@(_ZN2at6native29vectorized_elementwise_kernelILi8ENS0_13AUnaryFunctorIbbbNS0_17BitwiseXorFunctorIbEEEESt5arrayIPcLm2EEEEviT0_T1_)
        /*170c*/ 	.word	0x00000000


	//----- nvinfo : EIATTR_REGCOUNT
	.align		4
.L_1025:
        /*1710*/ 	.byte	0x04, 0x2f
        /*1712*/ 	.short	(.L_1027 - .L_1026)
	.align		4
.L_1026:
        /*1714*/ 	.word	index@(_ZN2at6native29vectorized_elementwise_kernelILi4ENS0_13AUnaryFunctorIbbbNS0_17BitwiseXorFunctorIbEEEESt5arrayIPcLm2EEEEviT0_T1_)
        /*1718*/ 	.word	0x0000001a


	//----- nvinfo : EIATTR_FRAME_SIZE
	.align		4
.L_1027:
        /*171c*/ 	.byte	0x04, 0x11
        /*171e*/ 	.short	(.L_1029 - .L_1028)
	.align		4
.L_1028:
        /*1720*/ 	.word	index@(_ZN2at6native29vectorized_elementwise_kernelILi4ENS0_13AUnaryFunctorIbbbNS0_17BitwiseXorFunctorIbEEEESt5arrayIPcLm2EEEEviT0_T1_)
        /*1724*/ 	.word	0x00000000


	//----- nvinfo : EIATTR_REGCOUNT
	.align		4
.L_1029:
        /*1728*/ 	.byte	0x04, 0x2f
        /*172a*/ 	.short	(.L_1031 - .L_1030)
	.align		4
.L_1030:
        /*172c*/ 	.word	index@(_ZN2at6native29vectorized_elementwise_kernelILi2ENS0_13AUnaryFunctorIbbbNS0_17BitwiseXorFunctorIbEEEESt5arrayIPcLm2EEEEviT0_T1_)
        /*1730*/ 	.word	0x0000001a


	//----- nvinfo : EIATTR_FRAME_SIZE
	.align		4
.L_1031:
        /*1734*/ 	.byte	0x04, 0x11
        /*1736*/ 	.short	(.L_1033 - .L_1032)
	.align		4
.L_1032:
        /*1738*/ 	.word	index@(_ZN2at6native29vectorized_elementwise_kernelILi2ENS0_13AUnaryFunctorIbbbNS0_17BitwiseXorFunctorIbEEEESt5arrayIPcLm2EEEEviT0_T1_)
        /*173c*/ 	.word	0x00000000


	//----- nvinfo : EIATTR_REGCOUNT
	.align		4
.L_1033:
        /*1740*/ 	.byte	0x04, 0x2f
        /*1742*/ 	.short	(.L_1035 - .L_1034)
	.align		4
.L_1034:
        /*1744*/ 	.word	index@(_ZN2at6native27unrolled_elementwise_kernelINS0_13AUnaryFunctorIbbbNS0_17BitwiseXorFunctorIbEEEESt5arrayIPcLm2EELi4E23TrivialOffsetCalculatorILi1EjESA_NS0_6memory15LoadWithoutCastENSB_16StoreWithoutCastEEEviT_T0_T2_T3_T4_T5_)
        /*1748*/ 	.word	0x00000016


	//----- nvinfo : EIATTR_FRAME_SIZE
	.align		4
.L_1035:
        /*174c*/ 	.byte	0x04, 0x11
        /*174e*/ 	.short	(.L_1037 - .L_1036)
	.align		4
.L_1036:
        /*1750*/ 	.word	index@(_ZN2at6native27unrolled_elementwise_kernelINS0_13AUnaryFunctorIbbbNS0_17BitwiseXorFunctorIbEEEESt5arrayIPcLm2EELi4E23TrivialOffsetCalculatorILi1EjESA_NS0_6memory15LoadWithoutCastENSB_16StoreWithoutCastEEEviT_T0_T2_T3_T4_T5_)
        /*1754*/ 	.word	0x00000000


	//----- nvinfo : EIATTR_REGCOUNT
	.align		4
.L_1037:
        /*1758*/ 	.byte	0x04, 0x2f
        /*175a*/ 	.short	(.L_1039 - .L_1038)
	.align		4
.L_1038:
        /*175c*/ 	.word	index@(_ZN2at6native18elementwise_kernelILi128ELi4EZNS0_22gpu_kernel_impl_nocastINS0_13AUnaryFunctorIbbbNS0_17BitwiseXorFunctorIbEEEEEEvRNS_18TensorIteratorBaseERKT_EUliE_EEviT1_)
        /*1760*/ 	.word	0x00000014


	//----- nvinfo : EIATTR_FRAME_SIZE
	.align		4
.L_1039:
        /*1764*/ 	.byte	0x04, 0x11
        /*1766*/ 	.short	(.L_1041 - .L_1040)
	.align		4
.L_1040:
        /*1768*/ 	.word	index@(_ZN2at6native18elementwise_kernelILi128ELi4EZNS0_22gpu_kernel_impl_nocastINS0_13AUnaryFunctorIbbbNS0_17BitwiseXorFunctorIbEEEEEEvRNS_18TensorIteratorBaseERKT_EUliE_EEviT1_)
        /*176c*/ 	.word	0x00000000


	//----- nvinfo : EIATTR_REGCOUNT
	.align		4
.L_1041:
        /*1770*/ 	.byte	0x04, 0x2f
        /*1772*/ 	.short	(.L_1043 - .L_1042)
	.align		4
.L_1042:
        /*1774*/ 	.word	index@(_ZN2at6native27unrolled_elementwise_kernelINS0_13AUnaryFunctorIbbbNS0_17BitwiseXorFunctorIbEEEESt5arrayIPcLm2EELi4E23TrivialOffsetCalculatorILi1EjESA_NS0_6memory12LoadWithCastILi1EEENSB_13StoreWithCastILi1EEEEEviT_T0_T2_T3_T4_T5_)
        /*1778*/ 	.word	0x0000001e


	//----- nvinfo : EIATTR_FRAME_SIZE
	.align		4
.L_1043:
        /*177c*/ 	.byte	0x04, 0x11
        /*177e*/ 	.short	(.L_1045 - .L_1044)
	.align		4
.L_1044:
        /*1780*/ 	.word	index@(_ZN2at6native27unrolled_elementwise_kernelINS0_13AUnaryFunctorIbbbNS0_17BitwiseXorFunctorIbEEEESt5arrayIPcLm2EELi4E23TrivialOffsetCalculatorILi1EjESA_NS0_6memory12LoadWithCastILi1EEENSB_13StoreWithCastILi1EEEEEviT_T0_T2_T3_T4_T5_)
        /*1784*/ 	.word	0x00000000


	//----- nvinfo : EIATTR_REGCOUNT
	.align		4
.L_1045:
        /*1788*/ 	.byte	0x04, 0x2f
        /*178a*/ 	.short	(.L_1047 - .L_1046)
	.align		4
.L_1046:
        /*178c*/ 	.word	index@(_ZN2at6native18elementwise_kernelILi128ELi4EZNS0_15gpu_kernel_implINS0_13AUnaryFunctorIbbbNS0_17BitwiseXorFunctorIbEEEEEEvRNS_18TensorIteratorBaseERKT_EUliE_EEviT1_)
        /*1790*/ 	.word	0x00000018


	//----- nvinfo : EIATTR_FRAME_SIZE
	.align		4
.L_1047:
        /*1794*/ 	.byte	0x04, 0x11
        /*1796*/ 	.short	(.L_1049 - .L_1048)
	.align		4
.L_1048:
        /*1798*/ 	.word	index@(_ZN2at6native18elementwise_kernelILi128ELi4EZNS0_15gpu_kernel_implINS0_13AUnaryFunctorIbbbNS0_17BitwiseXorFunctorIbEEEEEEvRNS_18TensorIteratorBaseERKT_EUliE_EEviT1_)
        /*179c*/ 	.word	0x00000000


	//----- nvinfo : EIATTR_MIN_STACK_SIZE
	.align		4
.L_1049:
        /*17a0*/ 	.byte	0x04, 0x12
        /*17a2*/ 	.short	(.L_1051 - .L_1050)
	.align		4
.L_1050:
        /*17a4*/ 	.word	index@(_ZN2at6native18elementwise_kernelILi128ELi4EZNS0_15gpu_kernel_implINS0_13AUnaryFunctorIbbbNS0_17BitwiseXorFunctorIbEEEEEEvRNS_18TensorIteratorBaseERKT_EUliE_EEviT1_)
        /*17a8*/ 	.word	0x00000000


	//----- nvinfo : EIATTR_MIN_STACK_SIZE
	.align		4
.L_1051:
        /*17ac*/ 	.byte	0x04, 0x12
        /*17ae*/ 	.short	(.L_1053 - .L_1052)
	.align		4
.L_1052:
        /*17b0*/ 	.word	index@(_ZN2at6native27unrolled_elementwise_kernelINS0_13AUnaryFunctorIbbbNS0_17BitwiseXorFunctorIbEEEESt5arrayIPcLm2EELi4E23TrivialOffsetCalculatorILi1EjESA_NS0_6memory12LoadWithCastILi1EEENSB_13StoreWithCastILi1EEEEEviT_T0_T2_T3_T4_T5_)
        /*17b4*/ 	.word	0x00000000


	//----- nvinfo : EIATTR_MIN_STACK_SIZE
	.align		4
.L_1053:
        /*17b8*/ 	.byte	0x04, 0x12
        /*17ba*/ 	.short	(.L_1055 - .L_1054)
	.align		4
.L_1054:
        /*17bc*/ 	.word	index@(_ZN2at6native18elementwise_kernelILi128ELi4EZNS0_22gpu_kernel_impl_nocastINS0_13AUnaryFunctorIbbbNS0_17BitwiseXorFunctorIbEEEEEEvRNS_18TensorIteratorBaseERKT_EUliE_EEviT1_)
        /*17c0*/ 	.word	0x00000000


	//----- nvinfo : EIATTR_MIN_STACK_SIZE
	.align		4
.L_1055:
        /*17c4*/ 	.byte	0x04, 0x12
        /*17c6*/ 	.short	(.L_1057 - .L_1056)
	.align		4
.L_1056:
        /*17c8*/ 	.word	index@(_ZN2at6native27unrolled_elementwise_kernelINS0_13AUnaryFunctorIbbbNS0_17BitwiseXorFunctorIbEEEESt5arrayIPcLm2EELi4E23TrivialOffsetCalculatorILi1EjESA_NS0_6memory15LoadWithoutCastENSB_16StoreWithoutCastEEEviT_T0_T2_T3_T4_T5_)
        /*17cc*/ 	.word	0x00000000


	//----- nvinfo : EIATTR_MIN_STACK_SIZE
	.align		4
.L_1057:
        /*17d0*/ 	.byte	0x04, 0x12
        /*17d2*/ 	.short	(.L_1059 - .L_1058)
	.align		4
.L_1058:
        /*17d4*/ 	.word	index@(_ZN2at6native29vectorized_elementwise_kernelILi2ENS0_13AUnaryFunctorIbbbNS0_17BitwiseXorFunctorIbEEEESt5arrayIPcLm2EEEEviT0_T1_)
        /*17d8*/ 	.word	0x00000000


	//----- nvinfo : EIATTR_MIN_STACK_SIZE
	.align		4
.L_1059:
        /*17dc*/ 	.byte	0x04, 0x12
        /*17de*/ 	.short	(.L_1061 - .L_1060)
	.align		4
.L_1060:
        /*17e0*/ 	.word	index@(_ZN2at6native29vectorized_elementwise_kernelILi4ENS0_13AUnaryFunctorIbbbNS0_17BitwiseXorFunctorIbEEEESt5arrayIPcLm2EEEEviT0_T1_)
        /*17e4*/ 	.word	0x00000000


	//----- nvinfo : EIATTR_MIN_STACK_SIZE
	.align		4
.L_1061:
        /*17e8*/ 	.byte	0x04, 0x12
        /*17ea*/ 	.short	(.L_1063 - .L_1062)
	.align		4
.L_1062:
        /*17ec*/ 	.word	index@(_ZN2at6native29vectorized_elementwise_kernelILi8ENS0_13AUnaryFunctorIbbbNS0_17BitwiseXorFunctorIbEEEESt5arrayIPcLm2EEEEviT0_T1_)
        /*17f0*/ 	.word	0x00000000


	//----- nvinfo : EIATTR_MIN_STACK_SIZE
	.align		4
.L_1063:
        /*17f4*/ 	.byte	0x04, 0x12
        /*17f6*/ 	.short	(.L_1065 - .L_1064)
	.align		4
.L_1064:
        /*17f8*/ 	.word	index@(_ZN2at6native18elementwise_kernelILi128ELi4EZNS0_15gpu_kernel_implINS0_13BinaryFunctorIbbbNS0_17BitwiseXorFunctorIbEEEEEEvRNS_18TensorIteratorBaseERKT_EUliE_EEviT1_)
        /*17fc*/ 	.word	0x00000000


	//----- nvinfo : EIATTR_MIN_STACK_SIZE
	.align		4
.L_1065:
        /*1800*/ 	.byte	0x04, 0x12
        /*1802*/ 	.short	(.L_1067 - .L_1066)
	.align		4
.L_1066:
        /*1804*/ 	.word	index@(_ZN2at6native27unrolled_elementwise_kernelINS0_13BinaryFunctorIbbbNS0_17BitwiseXorFunctorIbEEEESt5arrayIPcLm3EELi4E23TrivialOffsetCalculatorILi2EjES9_ILi1EjENS0_6memory12LoadWithCastILi2EEENSC_13StoreWithCastILi1EEEEEviT_T0_T2_T3_T4_T5_)
        /*1808*/ 	.word	0x00000000


	//----- nvinfo : EIATTR_MIN_STACK_SIZE
	.align		4
.L_1067:
        /*180c*/ 	.byte	0x04, 0x12
        /*180e*/ 	.short	(.L_1069 - .L_1068)
	.align		4
.L_1068:
        /*1810*/ 	.word	index@(_ZN2at6native18elementwise_kernelILi128ELi4EZNS0_22gpu_kernel_impl_nocastINS0_13BinaryFunctorIbbbNS0_17BitwiseXorFunctorIbEEEEEEvRNS_18TensorIteratorBaseERKT_EUliE_EEviT1_)
        /*1814*/ 	.word	0x00000000


	//----- nvinfo : EIATTR_MIN_STACK_SIZE
	.align		4
.L_1069:
        /*1818*/ 	.byte	0x04, 0x12
        /*181a*/ 	.short	(.L_1071 - .L_1070)
	.align		4
.L_1070:
        /*181c*/ 	.word	index@(_ZN2at6native27unrolled_elementwise_kernelINS0_13BinaryFunctorIbbbNS0_17BitwiseXorFunctorIbEEEESt5arrayIPcLm3EELi4E23TrivialOffsetCalculatorILi2EjES9_ILi1EjENS0_6memory15LoadWithoutCastENSC_16StoreWithoutCastEEEviT_T0_T2_T3_T4_T5_)
        /*1820*/ 	.word	0x00000000


	//----- nvinfo : EIATTR_MIN_STACK_SIZE
	.align		4
.L_1071:
        /*1824*/ 	.byte	0x04, 0x12
        /*1826*/ 	.short	(.L_1073 - .L_1072)
	.align		4
.L_1072:
        /*1828*/ 	.word	index@(_ZN2at6native29vectorized_elementwise_kernelILi2ENS0_13BinaryFunctorIbbbNS0_17BitwiseXorFunctorIbEEEESt5arrayIPcLm3EEEEviT0_T1_)
        /*182c*/ 	.word	0x00000000


	//----- nvinfo : EIATTR_MIN_STACK_SIZE
	.align		4
.L_1073:
        /*1830*/ 	.byte	0x04, 0x12
        /*1832*/ 	.short	(.L_1075 - .L_1074)
	.align		4
.L_1074:
        /*1834*/ 	.word	index@(_ZN2at6native29vectorized_elementwise_kernelILi4ENS0_13BinaryFunctorIbbbNS0_17BitwiseXorFunctorIbEEEESt5arrayIPcLm3EEEEviT0_T1_)
        /*1838*/ 	.word	0x00000000


	//----- nvinfo : EIATTR_MIN_STACK_SIZE
	.align		4
.L_1075:
        /*183c*/ 	.byte	0x04, 0x12
        /*183e*/ 	.short	(.L_1077 - .L_1076)
	.align		4
.L_1076:
        /*1840*/ 	.word	index@(_ZN2at6native29vectorized_elementwise_kernelILi8ENS0_13BinaryFunctorIbbbNS0_17BitwiseXorFunctorIbEEEESt5arrayIPcLm3EEEEviT0_T1_)
        /*1844*/ 	.word	0x00000000


	//----- nvinfo : EIATTR_MIN_STACK_SIZE
	.align		4
.L_1077:
        /*1848*/ 	.byte	0x04, 0x12
        /*184a*/ 	.short	(.L_1079 - .L_1078)
	.align		4
.L_1078:
        /*184c*/ 	.word	index@(_ZN2at6native18elementwise_kernelILi128ELi4EZNS0_15gpu_kernel_implINS0_13AUnaryFunctorIsssNS0_17BitwiseXorFunctorIsEEEEEEvRNS_18TensorIteratorBaseERKT_EUliE_EEviT1_)
        /*1850*/ 	.word	0x00000000


	//----- nvinfo : EIATTR_MIN_STACK_SIZE
	.align		4
.L_1079:
        /*1854*/ 	.byte	0x04, 0x12
        /*1856*/ 	.short	(.L_1081 - .L_1080)
	.align		4
.L_1080:
        /*1858*/ 	.word	index@(_ZN2at6native27unrolled_elementwise_kernelINS0_13AUnaryFunctorIsssNS0_17BitwiseXorFunctorIsEEEESt5arrayIPcLm2EELi4E23TrivialOffsetCalculatorILi1EjESA_NS0_6memory12LoadWithCastILi1EEENSB_13StoreWithCastILi1EEEEEviT_T0_T2_T3_T4_T5_)
        /*185c*/ 	.word	0x00000000


	//----- nvinfo : EIATTR_MIN_STACK_SIZE
	.align		4
.L_1081:
        /*1860*/ 	.byte	0x04, 0x12
        /*1862*/ 	.short	(.L_1083 - .L_1082)
	.align		4
.L_1082:
        /*1864*/ 	.word	index@(_ZN2at6native18elementwise_kernelILi128ELi4EZNS0_22gpu_kernel_impl_nocastINS0_13AUnaryFunctorIsssNS0_17BitwiseXorFunctorIsEEEEEEvRNS_18TensorIteratorBaseERKT_EUliE_EEviT1_)
        /*1868*/ 	.word	0x00000000


	//----- nvinfo : EIATTR_MIN_STACK_SIZE
	.align		4
.L_1083:
        /*186c*/ 	.byte	0x04, 0x12
        /*186e*/ 	.short	(.L_1085 - .L_1084)
	.align		4
.L_1084:
        /*1870*/ 	.word	index@(_ZN2at6native27unrolled_elementwise_kernelINS0_13AUnaryFunctorIsssNS0_17BitwiseXorFunctorIsEEEESt5arrayIPcLm2EELi4E23TrivialOffsetCalculatorILi1EjESA_NS0_6memory15LoadWithoutCastENSB_16StoreWithoutCastEEEviT_T0_T2_T3_T4_T5_)
        /*1874*/ 	.word	0x00000000


	//----- nvinfo : EIATTR_MIN_STACK_SIZE
	.align		4
.L_1085:
        /*1878*/ 	.byte	0x04, 0x12
        /*187a*/ 	.short	(.L_1087 - .L_1086)
	.align		4
.L_1086:
        /*187c*/ 	.word	index@(_ZN2at6native29vectorized_elementwise_kernelILi2ENS0_13AUnaryFunctorIsssNS0_17BitwiseXorFunctorIsEEEESt5arrayIPcLm2EEEEviT0_T1_)
        /*1880*/ 	.word	0x00000000


	//----- nvinfo : EIATTR_MIN_STACK_SIZE
	.align		4
.L_1087:
        /*1884*/ 	.byte	0x04, 0x12
        /*1886*/ 	.short	(.L_1089 - .L_1088)
	.align		4
.L_1088:
        /*1888*/ 	.word	index@(_ZN2at6native29vectorized_elementwise_kernelILi4ENS0_13AUnaryFunctorIsssNS0_17BitwiseXorFunctorIsEEEESt5arrayIPcLm2EEEEviT0_T1_)
        /*188c*/ 	.word	0x00000000


	//----- nvinfo : EIATTR_MIN_STACK_SIZE
	.align		4
.L_1089:
        /*1890*/ 	.byte	0x04, 0x12
        /*1892*/ 	.short	(.L_1091 - .L_1090)
	.align		4
.L_1090:
        /*1894*/ 	.word	index@(_ZN2at6native29vectorized_elementwise_kernelILi8ENS0_13AUnaryFunctorIsssNS0_17BitwiseXorFunctorIsEEEESt5arrayIPcLm2EEEEviT0_T1_)
        /*1898*/ 	.word	0x00000000


	//----- nvinfo : EIATTR_MIN_STACK_SIZE
	.align		4
.L_1091:
        /*189c*/ 	.byte	0x04, 0x12
        /*189e*/ 	.short	(.L_1093 - .L_1092)
	.align		4
.L_1092:
        /*18a0*/ 	.word	index@(_ZN2at6native18elementwise_kernelILi128ELi4EZNS0_15gpu_kernel_implINS0_13BinaryFunctorIsssNS0_17BitwiseXorFunctorIsEEEEEEvRNS_18TensorIteratorBaseERKT_EUliE_EEviT1_)
        /*18a4*/ 	.word	0x00000000


	//----- nvinfo : EIATTR_MIN_STACK_SIZE
	.align		4
.L_1093:
        /*18a8*/ 	.byte	0x04, 0x12
        /*18aa*/ 	.short	(.L_1095 - .L_1094)
	.align		4
.L_1094:
        /*18ac*/ 	.word	index@(_ZN2at6native27unrolled_elementwise_kernelINS0_13BinaryFunctorIsssNS0_17BitwiseXorFunctorIsEEEESt5arrayIPcLm3EELi4E23TrivialOffsetCalculatorILi2EjES9_ILi1EjENS0_6memory12LoadWithCastILi2EEENSC_13StoreWithCastILi1EEEEEviT_T0_T2_T3_T4_T5_)
        /*18b0*/ 	.word	0x00000000


	//----- nvinfo : EIATTR_MIN_STACK_SIZE
	.align		4
.L_1095:
        /*18b4*/ 	.byte	0x04, 0x12
        /*18b6*/ 	.short	(.L_1097 - .L_1096)
	.align		4
.L_1096:
        /*18b8*/ 	.word	index@(_ZN2at6native18elementwise_kernelILi128ELi4EZNS0_22gpu_kernel_impl_nocastINS0_13BinaryFunctorIsssNS0_17BitwiseXorFunctorIsEEEEEEvRNS_18TensorIteratorBaseERKT_EUliE_EEviT1_)
        /*18bc*/ 	.word	0x00000000


	//----- nvinfo : EIATTR_MIN_STACK_SIZE
	.align		4
.L_1097:
        /*18c0*/ 	.byte	0x04, 0x12
        /*18c2*/ 	.short	(.L_1099 - .L_1098)
	.align		4
.L_1098:
        /*18c4*/ 	.word	index@(_ZN2at6native27unrolled_elementwise_kernelINS0_13BinaryFunctorIsssNS0_17BitwiseXorFunctorIsEEEESt5arrayIPcLm3EELi4E23TrivialOffsetCalculatorILi2EjES9_ILi1EjENS0_6memory15LoadWithoutCastENSC_16StoreWithoutCastEEEviT_T0_T2_T3_T4_T5_)
        /*18c8*/ 	.word	0x00000000


	//----- nvinfo : EIATTR_MIN_STACK_SIZE
	.align		4
.L_1099:
        /*18cc*/ 	.byte	0x04, 0x12
        /*18ce*/ 	.short	(.L_1101 - .L_1100)
	.align		4
.L_1100:
        /*18d0*/ 	.word	index@(_ZN2at6native29vectorized_elementwise_kernelILi2ENS0_13BinaryFunctorIsssNS0_17BitwiseXorFunctorIsEEEESt5arrayIPcLm3EEEEviT0_T1_)
        /*18d4*/ 	.word	0x00000000


	//----- nvinfo : EIATTR_MIN_STACK_SIZE
	.align		4
.L_1101:
        /*18d8*/ 	.byte	0x04, 0x12
        /*18da*/ 	.short	(.L_1103 - .L_1102)
	.align		4
.L_1102:
        /*18dc*/ 	.word	index@(_ZN2at6native29vectorized_elementwise_kernelILi4ENS0_13BinaryFunctorIsssNS0_17BitwiseXorFunctorIsEEEESt5arrayIPcLm3EEEEviT0_T1_)
        /*18e0*/ 	.word	0x00000000


	//----- nvinfo : EIATTR_MIN_STACK_SIZE
	.align		4
.L_1103:
        /*18e4*/ 	.byte	0x04, 0x12
        /*18e6*/ 	.short	(.L_1105 - .L_1104)
	.align		4
.L_1104:
        /*18e8*/ 	.word	index@(_ZN2at6native29vectorized_elementwise_kernelILi8ENS0_13BinaryFunctorIsssNS0_17BitwiseXorFunctorIsEEEESt5arrayIPcLm3EEEEviT0_T1_)
        /*18ec*/ 	.word	0x00000000


	//----- nvinfo : EIATTR_MIN_STACK_SIZE
	.align		4
.L_1105:
        /*18f0*/ 	.byte	0x04, 0x12
        /*18f2*/ 	.short	(.L_1107 - .L_1106)
	.align		4
.L_1106:
        /*18f4*/ 	.word	index@(_ZN2at6native18elementwise_kernelILi128ELi4EZNS0_15gpu_kernel_implINS0_13AUnaryFunctorIlllNS0_17BitwiseXorFunctorIlEEEEEEvRNS_18TensorIteratorBaseERKT_EUliE_EEviT1_)
        /*18f8*/ 	.word	0x00000000


	//----- nvinfo : EIATTR_MIN_STACK_SIZE
	.align		4
.L_1107:
        /*18fc*/ 	.byte	0x04, 0x12
        /*18fe*/ 	.short	(.L_1109 - .L_1108)
	.align		4
.L_1108:
        /*1900*/ 	.word	index@(_ZN2at6native27unrolled_elementwise_kernelINS0_13AUnaryFunctorIlllNS0_17BitwiseXorFunctorIlEEEESt5arrayIPcLm2EELi4E23TrivialOffsetCalculatorILi1EjESA_NS0_6memory12LoadWithCastILi1EEENSB_13StoreWithCastILi1EEEEEviT_T0_T2_T3_T4_T5_)
        /*1904*/ 	.word	0x00000000


	//----- nvinfo : EIATTR_MIN_STACK_SIZE
	.align		4
.L_1109:
        /*1908*/ 	.byte	0x04, 0x12
        /*190a*/ 	.short	(.L_1111 - .L_1110)
	.align		4
.L_1110:
        /*190c*/ 	.word	index@(_ZN2at6native18elementwise_kernelILi128ELi2EZNS0_22gpu_kernel_impl_nocastINS0_13AUnaryFunctorIlllNS0_17BitwiseXorFunctorIlEEEEEEvRNS_18TensorIteratorBaseERKT_EUliE_EEviT1_)
        /*1910*/ 	.word	0x00000000


	//----- nvinfo : EIATTR_MIN_STACK_SIZE
	.align		4
.L_1111:
        /*1914*/ 	.byte	0x04, 0x12
        /*1916*/ 	.short	(.L_1113 - .L_1112)
	.align		4
.L_1112:
        /*1918*/ 	.word	index@(_ZN2at6native27unrolled_elementwise_kernelINS0_13AUnaryFunctorIlllNS0_17BitwiseXorFunctorIlEEEESt5arrayIPcLm2EELi4E23TrivialOffsetCalculatorILi1EjESA_NS0_6memory15LoadWithoutCastENSB_16StoreWithoutCastEEEviT_T0_T2_T3_T4_T5_)
        /*191c*/ 	.word	0x00000000


	//----- nvinfo : EIATTR_MIN_STACK_SIZE
	.align		4
.L_1113:
        /*1920*/ 	.byte	0x04, 0x12
        /*1922*/ 	.short	(.L_1115 - .L_1114)
	.align		4
.L_1114:
        /*1924*/ 	.word	index@(_ZN2at6native29vectorized_elementwise_kernelILi2ENS0_13AUnaryFunctorIlllNS0_17BitwiseXorFunctorIlEEEESt5arrayIPcLm2EEEEviT0_T1_)
        /*1928*/ 	.word	0x00000000


	//----- nvinfo : EIATTR_MIN_STACK_SIZE
	.align		4
.L_1115:
        /*192c*/ 	.byte	0x04, 0x12
        /*192e*/ 	.short	(.L_1117 - .L_1116)
	.align		4
.L_1116:
        /*1930*/ 	.word	index@(_ZN2at6native29vectorized_elementwise_kernelILi4ENS0_13AUnaryFunctorIlllNS0_17BitwiseXorFunctorIlEEEESt5arrayIPcLm2EEEEviT0_T1_)
        /*1934*/ 	.word	0x00000000


	//----- nvinfo : EIATTR_MIN_STACK_SIZE
	.align		4
.L_1117:
        /*1938*/ 	.byte	0x04, 0x12
        /*193a*/ 	.short	(.L_1119 - .L_1118)
	.align		4
.L_1118:
        /*193c*/ 	.word	index@(_ZN2at6native29vectorized_elementwise_kernelILi8ENS0_13AUnaryFunctorIlllNS0_17BitwiseXorFunctorIlEEEESt5arrayIPcLm2EEEEviT0_T1_)
        /*1940*/ 	.word	0x00000000


	//----- nvinfo : EIATTR_MIN_STACK_SIZE
	.align		4
.L_1119:
        /*1944*/ 	.byte	0x04, 0x12
        /*1946*/ 	.short	(.L_1121 - .L_1120)
	.align		4
.L_1120:
        /*1948*/ 	.word	index@(_ZN2at6native18elementwise_kernelILi128ELi4EZNS0_15gpu_kernel_implINS0_13BinaryFunctorIlllNS0_17BitwiseXorFunctorIlEEEEEEvRNS_18TensorIteratorBaseERKT_EUliE_EEviT1_)
        /*194c*/ 	.word	0x00000000


	//----- nvinfo : EIATTR_MIN_STACK_SIZE
	.align		4
.L_1121:
        /*1950*/ 	.byte	0x04, 0x12
        /*1952*/ 	.short	(.L_1123 - .L_1122)
	.align		4
.L_1122:
        /*1954*/ 	.word	index@(_ZN2at6native27unrolled_elementwise_kernelINS0_13BinaryFunctorIlllNS0_17BitwiseXorFunctorIlEEEESt5arrayIPcLm3EELi4E23TrivialOffsetCalculatorILi2EjES9_ILi1EjENS0_6memory12LoadWithCastILi2EEENSC_13StoreWithCastILi1EEEEEviT_T0_T2_T3_T4_T5_)
        /*1958*/ 	.word	0x00000000


	//----- nvinfo : EIATTR_MIN_STACK_SIZE
	.align		4
.L_1123:
        /*195c*/ 	.byte	0x04, 0x12
        /*195e*/ 	.short	(.L_1125 - .L_1124)
	.align		4
.L_1124:
        /*1960*/ 	.word	index@(_ZN2at6native18elementwise_kernelILi128ELi2EZNS0_22gpu_kernel_impl_nocastINS0_13BinaryFunctorIlllNS0_17BitwiseXorFunctorIlEEEEEEvRNS_18TensorIteratorBaseERKT_EUliE_EEviT1_)
        /*1964*/ 	.word	0x00000000


	//----- nvinfo : EIATTR_MIN_STACK_SIZE
	.align		4
.L_1125:
        /*1968*/ 	.byte	0x04, 0x12
        /*196a*/ 	.short	(.L_1127 - .L_1126)
	.align		4
.L_1126:
        /*196c*/ 	.word	index@(_ZN2at6native27unrolled_elementwise_kernelINS0_13BinaryFunctorIlllNS0_17BitwiseXorFunctorIlEEEESt5arrayIPcLm3EELi4E23TrivialOffsetCalculatorILi2EjES9_ILi1EjENS0_6memory15LoadWithoutCastENSC_16StoreWithoutCastEEEviT_T0_T2_T3_T4_T5_)
        /*1970*/ 	.word	0x00000000


	//----- nvinfo : EIATTR_MIN_STACK_SIZE
	.align		4
.L_1127:
        /*1974*/ 	.byte	0x04, 0x12
        /*1976*/ 	.short	(.L_1129 - .L_1128)
	.align		4
.L_1128:
        /*1978*/ 	.word	index@(_ZN2at6native29vectorized_elementwise_kernelILi2ENS0_13BinaryFunctorIlllNS0_17BitwiseXorFunctorIlEEEESt5arrayIPcLm3EEEEviT0_T1_)
        /*197c*/ 	.word	0x00000000


	//----- nvinfo : EIATTR_MIN_STACK_SIZE
	.align		4
.L_1129:
        /*1980*/ 	.byte	0x04, 0x12
        /*1982*/ 	.short	(.L_1131 - .L_1130)
	.align		4
.L_1130:
        /*1984*/ 	.word	index@(_ZN2at6native29vectorized_elementwise_kernelILi4ENS0_13BinaryFunctorIlllNS0_17BitwiseXorFunctorIlEEEESt5arrayIPcLm3EEEEviT0_T1_)
        /*1988*/ 	.word	0x00000000


	//----- nvinfo : EIATTR_MIN_STACK_SIZE
	.align		4
.L_1131:
        /*198c*/ 	.byte	0x04, 0x12
        /*198e*/ 	.short	(.L_1133 - .L_1132)
	.align		4
.L_1132:
        /*1990*/ 	.word	index@(_ZN2at6native29vectorized_elementwise_kernelILi8ENS0_13BinaryFunctorIlllNS0_17BitwiseXorFunctorIlEEEESt5arrayIPcLm3EEEEviT0_T1_)
        /*1994*/ 	.word	0x00000000


	//----- nvinfo : EIATTR_MIN_STACK_SIZE
	.align		4
.L_1133:
        /*1998*/ 	.byte	0x04, 0x12
        /*199a*/ 	.short	(.L_1135 - .L_1134)
	.align		4
.L_1134:
        /*199c*/ 	.word	index@(_ZN2at6native18elementwise_kernelILi128ELi4EZNS0_15gpu_kernel_implINS0_13AUnaryFunctorIiiiNS0_17BitwiseXorFunctorIiEEEEEEvRNS_18TensorIteratorBaseERKT_EUliE_EEviT1_)
        /*19a0*/ 	.word	0x00000000


	//----- nvinfo : EIATTR_MIN_STACK_SIZE
	.align		4
.L_1135:
        /*19a4*/ 	.byte	0x04, 0x12
        /*19a6*/ 	.short	(.L_1137 - .L_1136)
	.align		4
.L_1136:
        /*19a8*/ 	.word	index@(_ZN2at6native27unrolled_elementwise_kernelINS0_13AUnaryFunctorIiiiNS0_17BitwiseXorFunctorIiEEEESt5arrayIPcLm2EELi4E23TrivialOffsetCalculatorILi1EjESA_NS0_6memory12LoadWithCastILi1EEENSB_13StoreWithCastILi1EEEEEviT_T0_T2_T3_T4_T5_)
        /*19ac*/ 	.word	0x00000000


	//----- nvinfo : EIATTR_MIN_STACK_SIZE
	.align		4
.L_1137:
        /*19b0*/ 	.byte	0x04, 0x12
        /*19b2*/ 	.short	(.L_1139 - .L_1138)
	.align		4
.L_1138:
        /*19b4*/ 	.word	index@(_ZN2at6native18elementwise_kernelILi128ELi2EZNS0_22gpu_kernel_impl_nocastINS0_13AUnaryFunctorIiiiNS0_17BitwiseXorFunctorIiEEEEEEvRNS_18TensorIteratorBaseERKT_EUliE_EEviT1_)
        /*19b8*/ 	.word	0x00000000


	//----- nvinfo : EIATTR_MIN_STACK_SIZE
	.align		4
.L_1139:
        /*19bc*/ 	.byte	0x04, 0x12
        /*19be*/ 	.short	(.L_1141 - .L_1140)
	.align		4
.L_1140:
        /*19c0*/ 	.word	index@(_ZN2at6native27unrolled_elementwise_kernelINS0_13AUnaryFunctorIiiiNS0_17BitwiseXorFunctorIiEEEESt5arrayIPcLm2EELi4E23TrivialOffsetCalculatorILi1EjESA_NS0_6memory15LoadWithoutCastENSB_16StoreWithoutCastEEEviT_T0_T2_T3_T4_T5_)
        /*19c4*/ 	.word	0x00000000


	//----- nvinfo : EIATTR_MIN_STACK_SIZE
	.align		4
.L_1141:
        /*19c8*/ 	.byte	0x04, 0x12
        /*19ca*/ 	.short	(.L_1143 - .L_1142)
	.align		4
.L_1142:
        /*19cc*/ 	.word	index@(_ZN2at6native29vectorized_elementwise_kernelILi2ENS0_13AUnaryFunctorIiiiNS0_17BitwiseXorFunctorIiEEEESt5arrayIPcLm2EEEEviT0_T1_)
        /*19d0*/ 	.word	0x00000000


	//----- nvinfo : EIATTR_MIN_STACK_SIZE
	.align		4
.L_1143:
        /*19d4*/ 	.byte	0x04, 0x12
        /*19d6*/ 	.short	(.L_1145 - .L_1144)
	.align		4
.L_1144:
        /*19d8*/ 	.word	index@(_ZN2at6native29vectorized_elementwise_kernelILi4ENS0_13AUnaryFunctorIiiiNS0_17BitwiseXorFunctorIiEEEESt5arrayIPcLm2EEEEviT0_T1_)
        /*19dc*/ 	.word	0x00000000


	//----- nvinfo : EIATTR_MIN_STACK_SIZE
	.align		4
.L_1145:
        /*19e0*/ 	.byte	0x04, 0x12
        /*19e2*/ 	.short	(.L_1147 - .L_1146)
	.align		4
.L_1146:
        /*19e4*/ 	.word	index@(_ZN2at6native29vectorized_elementwise_kernelILi8ENS0_13AUnaryFunctorIiiiNS0_17BitwiseXorFunctorIiEEEESt5arrayIPcLm2EEEEviT0_T1_)
        /*19e8*/ 	.word	0x00000000


	//----- nvinfo : EIATTR_MIN_STACK_SIZE
	.align		4
.L_1147:
        /*19ec*/ 	.byte	0x04, 0x12
        /*19ee*/ 	.short	(.L_1149 - .L_1148)
	.align		4
.L_1148:
        /*19f0*/ 	.word	index@(_ZN2at6native18elementwise_kernelILi128ELi4EZNS0_15gpu_kernel_implINS0_13BinaryFunctorIiiiNS0_17BitwiseXorFunctorIiEEEEEEvRNS_18TensorIteratorBaseERKT_EUliE_EEviT1_)
        /*19f4*/ 	.word	0x00000000


	//----- nvinfo : EIATTR_MIN_STACK_SIZE
	.align		4
.L_1149:
        /*19f8*/ 	.byte	0x04, 0x12
        /*19fa*/ 	.short	(.L_1151 - .L_1150)
	.align		4
.L_1150:
        /*19fc*/ 	.word	index@(_ZN2at6native27unrolled_elementwise_kernelINS0_13BinaryFunctorIiiiNS0_17BitwiseXorFunctorIiEEEESt5arrayIPcLm3EELi4E23TrivialOffsetCalculatorILi2EjES9_ILi1EjENS0_6memory12LoadWithCastILi2EEENSC_13StoreWithCastILi1EEEEEviT_T0_T2_T3_T4_T5_)
        /*1a00*/ 	.word	0x00000000


	//----- nvinfo : EIATTR_MIN_STACK_SIZE
	.align		4
.L_1151:
        /*1a04*/ 	.byte	0x04, 0x12
        /*1a06*/ 	.short	(.L_1153 - .L_1152)
	.align		4
.L_1152:
        /*1a08*/ 	.word	index@(_ZN2at6native18elementwise_kernelILi128ELi2EZNS0_22gpu_kernel_impl_nocastINS0_13BinaryFunctorIiiiNS0_17BitwiseXorFunctorIiEEEEEEvRNS_18TensorIteratorBaseERKT_EUliE_EEviT1_)
        /*1a0c*/ 	.word	0x00000000


	//----- nvinfo : EIATTR_MIN_STACK_SIZE
	.align		4
.L_1153:
        /*1a10*/ 	.byte	0x04, 0x12
        /*1a12*/ 	.short	(.L_1155 - .L_1154)
	.align		4
.L_1154:
        /*1a14*/ 	.word	index@(_ZN2at6native27unrolled_elementwise_kernelINS0_13BinaryFunctorIiiiNS0_17BitwiseXorFunctorIiEEEESt5arrayIPcLm3EELi4E23TrivialOffsetCalculatorILi2EjES9_ILi1EjENS0_6memory15LoadWithoutCastENSC_16StoreWithoutCastEEEviT_T0_T2_T3_T4_T5_)
        /*1a18*/ 	.word	0x00000000


	//----- nvinfo : EIATTR_MIN_STACK_SIZE
	.align		4
.L_1155:
        /*1a1c*/ 	.byte	0x04, 0x12
        /*1a1e*/ 	.short	(.L_1157 - .L_1156)
	.align		4
.L_1156:
        /*1a20*/ 	.word	index@(_ZN2at6native29vectorized_elementwise_kernelILi2ENS0_13BinaryFunctorIiiiNS0_17BitwiseXorFunctorIiEEEESt5arrayIPcLm3EEEEviT0_T1_)
        /*1a24*/ 	.word	0x00000000


	//----- nvinfo : EIATTR_MIN_STACK_SIZE
	.align		4
.L_1157:
        /*1a28*/ 	.byte	0x04, 0x12
        /*1a2a*/ 	.short	(.L_1159 - .L_1158)
	.align		4
.L_1158:
        /*1a2c*/ 	.word	index@(_ZN2at6native29vectorized_elementwise_kernelILi4ENS0_13BinaryFunctorIiiiNS0_17BitwiseXorFunctorIiEEEESt5arrayIPcLm3EEEEviT0_T1_)
        /*1a30*/ 	.word	0x00000000


	//----- nvinfo : EIATTR_MIN_STACK_SIZE
	.align		4
.L_1159:
        /*1a34*/ 	.byte	0x04, 0x12
        /*1a36*/ 	.short	(.L_1161 - .L_1160)
	.align		4
.L_1160:
        /*1a38*/ 	.word	index@(_ZN2at6native29vectorized_elementwise_kernelILi8ENS0_13BinaryFunctorIiiiNS0_17BitwiseXorFunctorIiEEEESt5arrayIPcLm3EEEEviT0_T1_)
        /*1a3c*/ 	.word	0x00000000


	//----- nvinfo : EIATTR_MIN_STACK_SIZE
	.align		4
.L_1161:
        /*1a40*/ 	.byte	0x04, 0x12
        /*1a42*/ 	.short	(.L_1163 - .L_1162)
	.align		4
.L_1162:
        /*1a44*/ 	.word	index@(_ZN2at6native18elementwise_kernelILi128ELi4EZNS0_15gpu_kernel_implINS0_13AUnaryFunctorIaaaNS0_17BitwiseXorFunctorIaEEEEEEvRNS_18TensorIteratorBaseERKT_EUliE_EEviT1_)
        /*1a48*/ 	.word	0x00000000


	//----- nvinfo : EIATTR_MIN_STACK_SIZE
	.align		4
.L_1163:
        /*1a4c*/ 	.byte	0x04, 0x12
        /*1a4e*/ 	.short	(.L_1165 - .L_1164)
	.align		4
.L_1164:
        /*1a50*/ 	.word	index@(_ZN2at6native27unrolled_elementwise_kernelINS0_13AUnaryFunctorIaaaNS0_17BitwiseXorFunctorIaEEEESt5arrayIPcLm2EELi4E23TrivialOffsetCalculatorILi1EjESA_NS0_6memory12LoadWithCastILi1EEENSB_13StoreWithCastILi1EEEEEviT_T0_T2_T3_T4_T5_)
        /*1a54*/ 	.word	0x00000000


	//----- nvinfo : EIATTR_MIN_STACK_SIZE
	.align		4
.L_1165:
        /*1a58*/ 	.byte	0x04, 0x12
        /*1a5a*/ 	.short	(.L_1167 - .L_1166)
	.align		4
.L_1166:
        /*1a5c*/ 	.word	index@(_ZN2at6native18elementwise_kernelILi128ELi4EZNS0_22gpu_kernel_impl_nocastINS0_13AUnaryFunctorIaaaNS0_17BitwiseXorFunctorIaEEEEEEvRNS_18TensorIteratorBaseERKT_EUliE_EEviT1_)
        /*1a60*/ 	.word	0x00000000


	//----- nvinfo : EIATTR_MIN_STACK_SIZE
	.align		4
.L_1167:
        /*1a64*/ 	.byte	0x04, 0x12
        /*1a66*/ 	.short	(.L_1169 - .L_1168)
	.align		4
.L_1168:
        /*1a68*/ 	.word	index@(_ZN2at6native27unrolled_elementwise_kernelINS0_13AUnaryFunctorIaaaNS0_17BitwiseXorFunctorIaEEEESt5arrayIPcLm2EELi4E23TrivialOffsetCalculatorILi1EjESA_NS0_6memory15LoadWithoutCastENSB_16StoreWithoutCastEEEviT_T0_T2_T3_T4_T5_)
        /*1a6c*/ 	.word	0x00000000


	//----- nvinfo : EIATTR_MIN_STACK_SIZE
	.align		4
.L_1169:
        /*1a70*/ 	.byte	0x04, 0x12
        /*1a72*/ 	.short	(.L_1171 - .L_1170)
	.align		4
.L_1170:
        /*1a74*/ 	.word	index@(_ZN2at6native29vectorized_elementwise_kernelILi2ENS0_13AUnaryFunctorIaaaNS0_17BitwiseXorFunctorIaEEEESt5arrayIPcLm2EEEEviT0_T1_)
        /*1a78*/ 	.word	0x00000000


	//----- nvinfo : EIATTR_MIN_STACK_SIZE
	.align		4
.L_1171:
        /*1a7c*/ 	.byte	0x04, 0x12
        /*1a7e*/ 	.short	(.L_1173 - .L_1172)
	.align		4
.L_1172:
        /*1a80*/ 	.word	index@(_ZN2at6native29vectorized_elementwise_kernelILi4ENS0_13AUnaryFunctorIaaaNS0_17BitwiseXorFunctorIaEEEESt5arrayIPcLm2EEEEviT0_T1_)
        /*1a84*/ 	.word	0x00000000


	//----- nvinfo : EIATTR_MIN_STACK_SIZE
	.align		4
.L_1173:
        /*1a88*/ 	.byte	0x04, 0x12
        /*1a8a*/ 	.short	(.L_1175 - .L_1174)
	.align		4
.L_1174:
        /*1a8c*/ 	.word	index@(_ZN2at6native29vectorized_elementwise_kernelILi8ENS0_13AUnaryFunctorIaaaNS0_17BitwiseXorFunctorIaEEEESt5arrayIPcLm2EEEEviT0_T1_)
        /*1a90*/ 	.word	0x00000000


	//----- nvinfo : EIATTR_MIN_STACK_SIZE
	.align		4
.L_1175:
        /*1a94*/ 	.byte	0x04, 0x12
        /*1a96*/ 	.short	(.L_1177 - .L_1176)
	.align		4
.L_1176:
        /*1a98*/ 	.word	index@(_ZN2at6native18elementwise_kernelILi128ELi4EZNS0_15gpu_kernel_implINS0_13BinaryFunctorIaaaNS0_17BitwiseXorFunctorIaEEEEEEvRNS_18TensorIteratorBaseERKT_EUliE_EEviT1_)
        /*1a9c*/ 	.word	0x00000000


	//----- nvinfo : EIATTR_MIN_STACK_SIZE
	.align		4
.L_1177:
        /*1aa0*/ 	.byte	0x04, 0x12
        /*1aa2*/ 	.short	(.L_1179 - .L_1178)
	.align		4
.L_1178:
        /*1aa4*/ 	.word	index@(_ZN2at6native27unrolled_elementwise_kernelINS0_13BinaryFunctorIaaaNS0_17BitwiseXorFunctorIaEEEESt5arrayIPcLm3EELi4E23TrivialOffsetCalculatorILi2EjES9_ILi1EjENS0_6memory12LoadWithCastILi2EEENSC_13StoreWithCastILi1EEEEEviT_T0_T2_T3_T4_T5_)
        /*1aa8*/ 	.word	0x00000000


	//----- nvinfo : EIATTR_MIN_STACK_SIZE
	.align		4
.L_1179:
        /*1aac*/ 	.byte	0x04, 0x12
        /*1aae*/ 	.short	(.L_1181 - .L_1180)
	.align		4
.L_1180:
        /*1ab0*/ 	.word	index@(_ZN2at6native18elementwise_kernelILi128ELi4EZNS0_22gpu_kernel_impl_nocastINS0_13BinaryFunctorIaaaNS0_17BitwiseXorFunctorIaEEEEEEvRNS_18TensorIteratorBaseERKT_EUliE_EEviT1_)
        /*1ab4*/ 	.word	0x00000000


	//----- nvinfo : EIATTR_MIN_STACK_SIZE
	.align		4
.L_1181:
        /*1ab8*/ 	.byte	0x04, 0x12
        /*1aba*/ 	.short	(.L_1183 - .L_1182)
	.align		4
.L_1182:
        /*1abc*/ 	.word	index@(_ZN2at6native27unrolled_elementwise_kernelINS0_13BinaryFunctorIaaaNS0_17BitwiseXorFunctorIaEEEESt5arrayIPcLm3EELi4E23TrivialOffsetCalculatorILi2EjES9_ILi1EjENS0_6memory15LoadWithoutCastENSC_16StoreWithoutCastEEEviT_T0_T2_T3_T4_T5_)
        /*1ac0*/ 	.word	0x00000000


	//----- nvinfo : EIATTR_MIN_STACK_SIZE
	.align		4
.L_1183:
        /*1ac4*/ 	.byte	0x04, 0x12
        /*1ac6*/ 	.short	(.L_1185 - .L_1184)
	.align		4
.L_1184:
        /*1ac8*/ 	.word	index@(_ZN2at6native29vectorized_elementwise_kernelILi2ENS0_13BinaryFunctorIaaaNS0_17BitwiseXorFunctorIaEEEESt5arrayIPcLm3EEEEviT0_T1_)
        /*1acc*/ 	.word	0x00000000


	//----- nvinfo : EIATTR_MIN_STACK_SIZE
	.align		4
.L_1185:
        /*1ad0*/ 	.byte	0x04, 0x12
        /*1ad2*/ 	.short	(.L_1187 - .L_1186)
	.align		4
.L_1186:
        /*1ad4*/ 	.word	index@(_ZN2at6native29vectorized_elementwise_kernelILi4ENS0_13BinaryFunctorIaaaNS0_17BitwiseXorFunctorIaEEEESt5arrayIPcLm3EEEEviT0_T1_)
        /*1ad8*/ 	.word	0x00000000


	//----- nvinfo : EIATTR_MIN_STACK_SIZE
	.align		4
.L_1187:
        /*1adc*/ 	.byte	0x04, 0x12
        /*1ade*/ 	.short	(.L_1189 - .L_1188)
	.align		4
.L_1188:
        /*1ae0*/ 	.word	index@(_ZN2at6native29vectorized_elementwise_kernelILi8ENS0_13BinaryFunctorIaaaNS0_17BitwiseXorFunctorIaEEEESt5arrayIPcLm3EEEEviT0_T1_)
        /*1ae4*/ 	.word	0x00000000


	//----- nvinfo : EIATTR_MIN_STACK_SIZE
	.align		4
.L_1189:
        /*1ae8*/ 	.byte	0x04, 0x12
        /*1aea*/ 	.short	(.L_1191 - .L_1190)
	.align		4
.L_1190:
        /*1aec*/ 	.word	index@(_ZN2at6native18elementwise_kernelILi128ELi4EZNS0_15gpu_kernel_implINS0_13AUnaryFunctorIhhhNS0_17BitwiseXorFunctorIhEEEEEEvRNS_18TensorIteratorBaseERKT_EUliE_EEviT1_)
        /*1af0*/ 	.word	0x00000000


	//----- nvinfo : EIATTR_MIN_STACK_SIZE
	.align		4
.L_1191:
        /*1af4*/ 	.byte	0x04, 0x12
        /*1af6*/ 	.short	(.L_1193 - .L_1192)
	.align		4
.L_1192:
        /*1af8*/ 	.word	index@(_ZN2at6native27unrolled_elementwise_kernelINS0_13AUnaryFunctorIhhhNS0_17BitwiseXorFunctorIhEEEESt5arrayIPcLm2EELi4E23TrivialOffsetCalculatorILi1EjESA_NS0_6memory12LoadWithCastILi1EEENSB_13StoreWithCastILi1EEEEEviT_T0_T2_T3_T4_T5_)
        /*1afc*/ 	.word	0x00000000


	//----- nvinfo : EIATTR_MIN_STACK_SIZE
	.align		4
.L_1193:
        /*1b00*/ 	.byte	0x04, 0x12
        /*1b02*/ 	.short	(.L_1195 - .L_1194)
	.align		4
.L_1194:
        /*1b04*/ 	.word	index@(_ZN2at6native18elementwise_kernelILi128ELi4EZNS0_22gpu_kernel_impl_nocastINS0_13AUnaryFunctorIhhhNS0_17BitwiseXorFunctorIhEEEEEEvRNS_18TensorIteratorBaseERKT_EUliE_EEviT1_)
        /*1b08*/ 	.word	0x00000000


	//----- nvinfo : EIATTR_MIN_STACK_SIZE
	.align		4
.L_1195:
        /*1b0c*/ 	.byte	0x04, 0x12
        /*1b0e*/ 	.short	(.L_1197 - .L_1196)
	.align		4
.L_1196:
        /*1b10*/ 	.word	index@(_ZN2at6native27unrolled_elementwise_kernelINS0_13AUnaryFunctorIhhhNS0_17BitwiseXorFunctorIhEEEESt5arrayIPcLm2EELi4E23TrivialOffsetCalculatorILi1EjESA_NS0_6memory15LoadWithoutCastENSB_16StoreWithoutCastEEEviT_T0_T2_T3_T4_T5_)
        /*1b14*/ 	.word	0x00000000


	//----- nvinfo : EIATTR_MIN_STACK_SIZE
	.align		4
.L_1197:
        /*1b18*/ 	.byte	0x04, 0x12
        /*1b1a*/ 	.short	(.L_1199 - .L_1198)
	.align		4
.L_1198:
        /*1b1c*/ 	.word	index@(_ZN2at6native29vectorized_elementwise_kernelILi2ENS0_13AUnaryFunctorIhhhNS0_17BitwiseXorFunctorIhEEEESt5arrayIPcLm2EEEEviT0_T1_)
        /*1b20*/ 	.word	0x00000000


	//----- nvinfo : EIATTR_MIN_STACK_SIZE
	.align		4
.L_1199:
        /*1b24*/ 	.byte	0x04, 0x12
        /*1b26*/ 	.short	(.L_1201 - .L_1200)
	.align		4
.L_1200:
        /*1b28*/ 	.word	index@(_ZN2at6native29vectorized_elementwise_kernelILi4ENS0_13AUnaryFunctorIhhhNS0_17BitwiseXorFunctorIhEEEESt5arrayIPcLm2EEEEviT0_T1_)
        /*1b2c*/ 	.word	0x00000000


	//----- nvinfo : EIATTR_MIN_STACK_SIZE
	.align		4
.L_1201:
        /*1b30*/ 	.byte	0x04, 0x12
        /*1b32*/ 	.short	(.L_1203 - .L_1202)
	.align		4
.L_1202:
        /*1b34*/ 	.word	index@(_ZN2at6native29vectorized_elementwise_kernelILi8ENS0_13AUnaryFunctorIhhhNS0_17BitwiseXorFunctorIhEEEESt5arrayIPcLm2EEEEviT0_T1_)
        /*1b38*/ 	.word	0x00000000


	//----- nvinfo : EIATTR_MIN_STACK_SIZE
	.align		4
.L_1203:
        /*1b3c*/ 	.byte	0x04, 0x12
        /*1b3e*/ 	.short	(.L_1205 - .L_1204)
	.align		4
.L_1204:
        /*1b40*/ 	.word	index@(_ZN2at6native18elementwise_kernelILi128ELi4EZNS0_15gpu_kernel_implINS0_13BinaryFunctorIhhhNS0_17BitwiseXorFunctorIhEEEEEEvRNS_18TensorIteratorBaseERKT_EUliE_EEviT1_)
        /*1b44*/ 	.word	0x00000000


	//----- nvinfo : EIATTR_MIN_STACK_SIZE
	.align		4
.L_1205:
        /*1b48*/ 	.byte	0x04, 0x12
        /*1b4a*/ 	.short	(.L_1207 - .L_1206)
	.align		4
.L_1206:
        /*1b4c*/ 	.word	index@(_ZN2at6native27unrolled_elementwise_kernelINS0_13BinaryFunctorIhhhNS0_17BitwiseXorFunctorIhEEEESt5arrayIPcLm3EELi4E23TrivialOffsetCalculatorILi2EjES9_ILi1EjENS0_6memory12LoadWithCastILi2EEENSC_13StoreWithCastILi1EEEEEviT_T0_T2_T3_T4_T5_)
        /*1b50*/ 	.word	0x00000000


	//----- nvinfo : EIATTR_MIN_STACK_SIZE
	.align		4
.L_1207:
        /*1b54*/ 	.byte	0x04, 0x12
        /*1b56*/ 	.short	(.L_1209 - .L_1208)
	.align		4
.L_1208:
        /*1b58*/ 	.word	index@(_ZN2at6native18elementwise_kernelILi128ELi4EZNS0_22gpu_kernel_impl_nocastINS0_13BinaryFunctorIhhhNS0_17BitwiseXorFunctorIhEEEEEEvRNS_18TensorIteratorBaseERKT_EUliE_EEviT1_)
        /*1b5c*/ 	.word	0x00000000


	//----- nvinfo : EIATTR_MIN_STACK_SIZE
	.align		4
.L_1209:
        /*1b60*/ 	.byte	0x04, 0x12
        /*1b62*/ 	.short	(.L_1211 - .L_1210)
	.align		4
.L_1210:
        /*1b64*/ 	.word	index@(_ZN2at6native27unrolled_elementwise_kernelINS0_13BinaryFunctorIhhhNS0_17BitwiseXorFunctorIhEEEESt5arrayIPcLm3EELi4E23TrivialOffsetCalculatorILi2EjES9_ILi1EjENS0_6memory15LoadWithoutCastENSC_16StoreWithoutCastEEEviT_T0_T2_T3_T4_T5_)
        /*1b68*/ 	.word	0x00000000


	//----- nvinfo : EIATTR_MIN_STACK_SIZE
	.align		4
.L_1211:
        /*1b6c*/ 	.byte	0x04, 0x12
        /*1b6e*/ 	.short	(.L_1213 - .L_1212)
	.align		4
.L_1212:
        /*1b70*/ 	.word	index@(_ZN2at6native29vectorized_elementwise_kernelILi2ENS0_13BinaryFunctorIhhhNS0_17BitwiseXorFunctorIhEEEESt5arrayIPcLm3EEEEviT0_T1_)
        /*1b74*/ 	.word	0x00000000


	//----- nvinfo : EIATTR_MIN_STACK_SIZE
	.align		4
.L_1213:
        /*1b78*/ 	.byte	0x04, 0x12
        /*1b7a*/ 	.short	(.L_1215 - .L_1214)
	.align		4
.L_1214:
        /*1b7c*/ 	.word	index@(_ZN2at6native29vectorized_elementwise_kernelILi4ENS0_13BinaryFunctorIhhhNS0_17BitwiseXorFunctorIhEEEESt5arrayIPcLm3EEEEviT0_T1_)
        /*1b80*/ 	.word	0x00000000


	//----- nvinfo : EIATTR_MIN_STACK_SIZE
	.align		4
.L_1215:
        /*1b84*/ 	.byte	0x04, 0x12
        /*1b86*/ 	.short	(.L_1217 - .L_1216)
	.align		4
.L_1216:
        /*1b88*/ 	.word	index@(_ZN2at6native29vectorized_elementwise_kernelILi8ENS0_13BinaryFunctorIhhhNS0_17BitwiseXorFunctorIhEEEESt5arrayIPcLm3EEEEviT0_T1_)
        /*1b8c*/ 	.word	0x00000000


	//----- nvinfo : EIATTR_MIN_STACK_SIZE
	.align		4
.L_1217:
        /*1b90*/ 	.byte	0x04, 0x12
        /*1b92*/ 	.short	(.L_1219 - .L_1218)
	.align		4
.L_1218:
        /*1b94*/ 	.word	index@(_ZN2at6native18elementwise_kernelILi128ELi4EZNS0_15gpu_kernel_implINS0_13AUnaryFunctorIbbbNS0_16BitwiseOrFunctorIbEEEEEEvRNS_18TensorIteratorBaseERKT_EUliE_EEviT1_)
        /*1b98*/ 	.word	0x00000000


	//----- nvinfo : EIATTR_MIN_STACK_SIZE
	.align		4
.L_1219:
        /*1b9c*/ 	.byte	0x04, 0x12
        /*1b9e*/ 	.short	(.L_1221 - .L_1220)
	.align		4
.L_1220:
        /*1ba0*/ 	.word	index@(_ZN2at6native27unrolled_elementwise_kernelINS0_13AUnaryFunctorIbbbNS0_16BitwiseOrFunctorIbEEEESt5arrayIPcLm2EELi4E23TrivialOffsetCalculatorILi1EjESA_NS0_6memory12LoadWithCastILi1EEENSB_13StoreWithCastILi1EEEEEviT_T0_T2_T3_T4_T5_)
        /*1ba4*/ 	.word	0x00000000


	//----- nvinfo : EIATTR_MIN_STACK_SIZE
	.align		4
.L_1221:
        /*1ba8*/ 	.byte	0x04, 0x12
        /*1baa*/ 	.short	(.L_1223 - .L_1222)
	.align		4
.L_1222:
        /*1bac*/ 	.word	index@(_ZN2at6native18elementwise_kernelILi128ELi4EZNS0_22gpu_kernel_impl_nocastINS0_13AUnaryFunctorIbbbNS0_16BitwiseOrFunctorIbEEEEEEvRNS_18TensorIteratorBaseERKT_EUliE_EEviT1_)
        /*1bb0*/ 	.word	0x00000000


	//----- nvinfo : EIATTR_MIN_STACK_SIZE
	.align		4
.L_1223:
        /*1bb4*/ 	.byte	0x04, 0x12
        /*1bb6*/ 	.short	(.L_1225 - .L_1224)
	.align		4
.L_1224:
        /*1bb8*/ 	.word	index@(_ZN2at6native27unrolled_elementwise_kernelINS0_13AUnaryFunctorIbbbNS0_16BitwiseOrFunctorIbEEEESt5arrayIPcLm2EELi4E23TrivialOffsetCalculatorILi1EjESA_NS0_6memory15LoadWithoutCastENSB_16StoreWithoutCastEEEviT_T0_T2_T3_T4_T5_)
        /*1bbc*/ 	.word	0x00000000


	//----- nvinfo : EIATTR_MIN_STACK_SIZE
	.align		4
.L_1225:
        /*1bc0*/ 	.byte	0x04, 0x12
        /*1bc2*/ 	.short	(.L_1227 - .L_1226)
	.align		4
.L_1226:
        /*1bc4*/ 	.word	index@(_ZN2at6native29vectorized_elementwise_kernelILi2ENS0_13AUnaryFunctorIbbbNS0_16BitwiseOrFunctorIbEEEESt5arrayIPcLm2EEEEviT0_T1_)
        /*1bc8*/ 	.word	0x00000000


	//----- nvinfo : EIATTR_MIN_STACK_SIZE
	.align		4
.L_1227:
        /*1bcc*/ 	.byte	0x04, 0x12
        /*1bce*/ 	.short	(.L_1229 - .L_1228)
	.align		4
.L_1228:
        /*1bd0*/ 	.word	index@(_ZN2at6native29vectorized_elementwise_kernelILi4ENS0_13AUnaryFunctorIbbbNS0_16BitwiseOrFunctorIbEEEESt5arrayIPcLm2EEEEviT0_T1_)
        /*1bd4*/ 	.word	0x00000000


	//----- nvinfo : EIATTR_MIN_STACK_SIZE
	.align		4
.L_1229:
        /*1bd8*/ 	.byte	0x04, 0x12
        /*1bda*/ 	.short	(.L_1231 - .L_1230)
	.align		4
.L_1230:
        /*1bdc*/ 	.word	index@(_ZN2at6native29vectorized_elementwise_kernelILi8ENS0_13AUnaryFunctorIbbbNS0_16BitwiseOrFunctorIbEEEESt5arrayIPcLm2EEEEviT0_T1_)
        /*1be0*/ 	.word	0x00000000


	//----- nvinfo : EIATTR_MIN_STACK_SIZE
	.align		4
.L_1231:
        /*1be4*/ 	.byte	0x04, 0x12
        /*1be6*/ 	.short	(.L_1233 - .L_1232)
	.align		4
.L_1232:
        /*1be8*/ 	.word	index@(_ZN2at6native18elementwise_kernelILi128ELi4EZNS0_15gpu_kernel_implINS0_13BinaryFunctorIbbbNS0_16BitwiseOrFunctorIbEEEEEEvRNS_18TensorIteratorBaseERKT_EUliE_EEviT1_)
        /*1bec*/ 	.word	0x00000000


	//----- nvinfo : EIATTR_MIN_STACK_SIZE
	.align		4
.L_1233:
        /*1bf0*/ 	.byte	0x04, 0x12
        /*1bf2*/ 	.short	(.L_1235 - .L_1234)
	.align		4
.L_1234:
        /*1bf4*/ 	.word	index@(_ZN2at6native27unrolled_elementwise_kernelINS0_13BinaryFunctorIbbbNS0_16BitwiseOrFunctorIbEEEESt5arrayIPcLm3EELi4E23TrivialOffsetCalculatorILi2EjES9_ILi1EjENS0_6memory12LoadWithCastILi2EEENSC_13StoreWithCastILi1EEEEEviT_T0_T2_T3_T4_T5_)
        /*1bf8*/ 	.word	0x00000000


	//----- nvinfo : EIATTR_MIN_STACK_SIZE
	.align		4
.L_1235:
        /*1bfc*/ 	.byte	0x04, 0x12
        /*1bfe*/ 	.short	(.L_1237 - .L_1236)
	.align		4
.L_1236:
        /*1c00*/ 	.word	index@(_ZN2at6native18elementwise_kernelILi128ELi4EZNS0_22gpu_kernel_impl_nocastINS0_13BinaryFunctorIbbbNS0_16BitwiseOrFunctorIbEEEEEEvRNS_18TensorIteratorBaseERKT_EUliE_EEviT1_)
        /*1c04*/ 	.word	0x00000000


	//----- nvinfo : EIATTR_MIN_STACK_SIZE
	.align		4
.L_1237:
        /*1c08*/ 	.byte	0x04, 0x12
        /*1c0a*/ 	.short	(.L_1239 - .L_1238)
	.align		4
.L_1238:
        /*1c0c*/ 	.word	index@(_ZN2at6native27unrolled_elementwise_kernelINS0_13BinaryFunctorIbbbNS0_16BitwiseOrFunctorIbEEEESt5arrayIPcLm3EELi4E23TrivialOffsetCalculatorILi2EjES9_ILi1EjENS0_6memory15LoadWithoutCastENSC_16StoreWithoutCastEEEviT_T0_T2_T3_T4_T5_)
        /*1c10*/ 	.word	0x00000000


	//----- nvinfo : EIATTR_MIN_STACK_SIZE
	.align		4
.L_1239:
        /*1c14*/ 	.byte	0x04, 0x12
        /*1c16*/ 	.short	(.L_1241 - .L_1240)
	.align		4
.L_1240:
        /*1c18*/ 	.word	index@(_ZN2at6native29vectorized_elementwise_kernelILi2ENS0_13BinaryFunctorIbbbNS0_16BitwiseOrFunctorIbEEEESt5arrayIPcLm3EEEEviT0_T1_)
        /*1c1c*/ 	.word	0x00000000


	//----- nvinfo : EIATTR_MIN_STACK_SIZE
	.align		4
.L_1241:
        /*1c20*/ 	.byte	0x04, 0x12
        /*1c22*/ 	.short	(.L_1243 - .L_1242)
	.align		4
.L_1242:
        /*1c24*/ 	.word	index@(_ZN2at6native29vectorized_elementwise_kernelILi4ENS0_13BinaryFunctorIbbbNS0_16BitwiseOrFunctorIbEEEESt5arrayIPcLm3EEEEviT0_T1_)
        /*1c28*/ 	.word	0x00000000


	//----- nvinfo : EIATTR_MIN_STACK_SIZE
	.align		4
.L_1243:
        /*1c2c*/ 	.byte	0x04, 0x12
        /*1c2e*/ 	.short	(.L_1245 - .L_1244)
	.align		4
.L_1244:
        /*1c30*/ 	.word	index@(_ZN2at6native29vectorized_elementwise_kernelILi8ENS0_13BinaryFunctorIbbbNS0_16BitwiseOrFunctorIbEEEESt5arrayIPcLm3EEEEviT0_T1_)
        /*1c34*/ 	.word	0x00000000


	//----- nvinfo : EIATTR_MIN_STACK_SIZE
	.align		4
.L_1245:
        /*1c38*/ 	.byte	0x04, 0x12
        /*1c3a*/ 	.short	(.L_1247 - .L_1246)
	.align		4
.L_1246:
        /*1c3c*/ 	.word	index@(_ZN2at6native18elementwise_kernelILi128ELi4EZNS0_15gpu_kernel_implINS0_13AUnaryFunctorIsssNS0_16BitwiseOrFunctorIsEEEEEEvRNS_18TensorIteratorBaseERKT_EUliE_EEviT1_)
        /*1c40*/ 	.word	0x00000000


	//----- nvinfo : EIATTR_MIN_STACK_SIZE
	.align		4
.L_1247:
        /*1c44*/ 	.byte	0x04, 0x12
        /*1c46*/ 	.short	(.L_1249 - .L_1248)
	.align		4
.L_1248:
        /*1c48*/ 	.word	index@(_ZN2at6native27unrolled_elementwise_kernelINS0_13AUnaryFunctorIsssNS0_16BitwiseOrFunctorIsEEEESt5arrayIPcLm2EELi4E23TrivialOffsetCalculatorILi1EjESA_NS0_6memory12LoadWithCastILi1EEENSB_13StoreWithCastILi1EEEEEviT_T0_T2_T3_T4_T5_)
        /*1c4c*/ 	.word	0x00000000


	//----- nvinfo : EIATTR_MIN_STACK_SIZE
	.align		4
.L_1249:
        /*1c50*/ 	.byte	0x04, 0x12
        /*1c52*/ 	.short	(.L_1251 - .L_1250)
	.align		4
.L_1250:
        /*1c54*/ 	.word	index@(_ZN2at6native18elementwise_kernelILi128ELi4EZNS0_22gpu_kernel_impl_nocastINS0_13AUnaryFunctorIsssNS0_16BitwiseOrFunctorIsEEEEEEvRNS_18TensorIteratorBaseERKT_EUliE_EEviT1_)
        /*1c58*/ 	.word	0x00000000


	//----- nvinfo : EIATTR_MIN_STACK_SIZE
	.align		4
.L_1251:
        /*1c5c*/ 	.byte	0x04, 0x12
        /*1c5e*/ 	.short	(.L_1253 - .L_1252)
	.align		4
.L_1252:
        /*1c60*/ 	.word	index@(_ZN2at6native27unrolled_elementwise_kernelINS0_13AUnaryFunctorIsssNS0_16BitwiseOrFunctorIsEEEESt5arrayIPcLm2EELi4E23TrivialOffsetCalculatorILi1EjESA_NS0_6memory15LoadWithoutCastENSB_16StoreWithoutCastEEEviT_T0_T2_T3_T4_T5_)
        /*1c64*/ 	.word	0x00000000


	//----- nvinfo : EIATTR_MIN_STACK_SIZE
	.align		4
.L_1253:
        /*1c68*/ 	.byte	0x04, 0x12
        /*1c6a*/ 	.short	(.L_1255 - .L_1254)
	.align		4
.L_1254:
        /*1c6c*/ 	.word	index@(_ZN2at6native29vectorized_elementwise_kernelILi2ENS0_13AUnaryFunctorIsssNS0_16BitwiseOrFunctorIsEEEESt5arrayIPcLm2EEEEviT0_T1_)
        /*1c70*/ 	.word	0x00000000


	//----- nvinfo : EIATTR_MIN_STACK_SIZE
	.align		4
.L_1255:
        /*1c74*/ 	.byte	0x04, 0x12
        /*1c76*/ 	.short	(.L_1257 - .L_1256)
	.align		4
.L_1256:
        /*1c78*/ 	.word	index@(_ZN2at6native29vectorized_elementwise_kernelILi4ENS0_13AUnaryFunctorIsssNS0_16BitwiseOrFunctorIsEEEESt5arrayIPcLm2EEEEviT0_T1_)
        /*1c7c*/ 	.word	0x00000000


	//----- nvinfo : EIATTR_MIN_STACK_SIZE
	.align		4
.L_1257:
        /*1c80*/ 	.byte	0x04, 0x12
        /*1c82*/ 	.short	(.L_1259 - .L_1258)
	.align		4
.L_1258:
        /*1c84*/ 	.word	index@(_ZN2at6native29vectorized_elementwise_kernelILi8ENS0_13AUnaryFunctorIsssNS0_16BitwiseOrFunctorIsEEEESt5arrayIPcLm2EEEEviT0_T1_)
        /*1c88*/ 	.word	0x00000000


	//----- nvinfo : EIATTR_MIN_STACK_SIZE
	.align		4
.L_1259:
        /*1c8c*/ 	.byte	0x04, 0x12
        /*1c8e*/ 	.short	(.L_1261 - .L_1260)
	.align		4
.L_1260:
        /*1c90*/ 	.word	index@(_ZN2at6native18elementwise_kernelILi128ELi4EZNS0_15gpu_kernel_implINS0_13BinaryFunctorIsssNS0_16BitwiseOrFunctorIsEEEEEEvRNS_18TensorIteratorBaseERKT_EUliE_EEviT1_)
        /*1c94*/ 	.word	0x00000000


	//----- nvinfo : EIATTR_MIN_STACK_SIZE
	.align		4
.L_1261:
        /*1c98*/ 	.byte	0x04, 0x12
        /*1c9a*/ 	.short	(.L_1263 - .L_1262)
	.align		4
.L_1262:
        /*1c9c*/ 	.word	index@(_ZN2at6native27unrolled_elementwise_kernelINS0_13BinaryFunctorIsssNS0_16BitwiseOrFunctorIsEEEESt5arrayIPcLm3EELi4E23TrivialOffsetCalculatorILi2EjES9_ILi1EjENS0_6memory12LoadWithCastILi2EEENSC_13StoreWithCastILi1EEEEEviT_T0_T2_T3_T4_T5_)
        /*1ca0*/ 	.word	0x00000000


	//----- nvinfo : EIATTR_MIN_STACK_SIZE
	.align		4
.L_1263:
        /*1ca4*/ 	.byte	0x04, 0x12
        /*1ca6*/ 	.short	(.L_1265 - .L_1264)
	.align		4
.L_1264:
        /*1ca8*/ 	.word	index@(_ZN2at6native18elementwise_kernelILi128ELi4EZNS0_22gpu_kernel_impl_nocastINS0_13BinaryFunctorIsssNS0_16BitwiseOrFunctorIsEEEEEEvRNS_18TensorIteratorBaseERKT_EUliE_EEviT1_)
        /*1cac*/ 	.word	0x00000000


	//----- nvinfo : EIATTR_MIN_STACK_SIZE
	.align		4
.L_1265:
        /*1cb0*/ 	.byte	0x04, 0x12
        /*1cb2*/ 	.short	(.L_1267 - .L_1266)
	.align		4
.L_1266:
        /*1cb4*/ 	.word	index@(_ZN2at6native27unrolled_elementwise_kernelINS0_13BinaryFunctorIsssNS0_16BitwiseOrFunctorIsEEEESt5arrayIPcLm3EELi4E23TrivialOffsetCalculatorILi2EjES9_ILi1EjENS0_6memory15LoadWithoutCastENSC_16StoreWithoutCastEEEviT_T0_T2_T3_T4_T5_)
        /*1cb8*/ 	.word	0x00000000


	//----- nvinfo : EIATTR_MIN_STACK_SIZE
	.align		4
.L_1267:
        /*1cbc*/ 	.byte	0x04, 0x12
        /*1cbe*/ 	.short	(.L_1269 - .L_1268)
	.align		4
.L_1268:
        /*1cc0*/ 	.word	index@(_ZN2at6native29vectorized_elementwise_kernelILi2ENS0_13BinaryFunctorIsssNS0_16BitwiseOrFunctorIsEEEESt5arrayIPcLm3EEEEviT0_T1_)
        /*1cc4*/ 	.word	0x00000000


	//----- nvinfo : EIATTR_MIN_STACK_SIZE
	.align		4
.L_1269:
        /*1cc8*/ 	.byte	0x04, 0x12
        /*1cca*/ 	.short	(.L_1271 - .L_1270)
	.align		4
.L_1270:
        /*1ccc*/ 	.word	index@(_ZN2at6native29vectorized_elementwise_kernelILi4ENS0_13BinaryFunctorIsssNS0_16BitwiseOrFunctorIsEEEESt5arrayIPcLm3EEEEviT0_T1_)
        /*1cd0*/ 	.word	0x00000000


	//----- nvinfo : EIATTR_MIN_STACK_SIZE
	.align		4
.L_1271:
        /*1cd4*/ 	.byte	0x04, 0x12
        /*1cd6*/ 	.short	(.L_1273 - .L_1272)
	.align		4
.L_1272:
        /*1cd8*/ 	.word	index@(_ZN2at6native29vectorized_elementwise_kernelILi8ENS0_13BinaryFunctorIsssNS0_16BitwiseOrFunctorIsEEEESt5arrayIPcLm3EEEEviT0_T1_)
        /*1cdc*/ 	.word	0x00000000


	//----- nvinfo : EIATTR_MIN_STACK_SIZE
	.align		4
.L_1273:
        /*1ce0*/ 	.byte	0x04, 0x12
        /*1ce2*/ 	.short	(.L_1275 - .L_1274)
	.align		4
.L_1274:
        /*1ce4*/ 	.word	index@(_ZN2at6native18elementwise_kernelILi128ELi4EZNS0_15gpu_kernel_implINS0_13AUnaryFunctorIlllNS0_16BitwiseOrFunctorIlEEEEEEvRNS_18TensorIteratorBaseERKT_EUliE_EEviT1_)
        /*1ce8*/ 	.word	0x00000000


	//----- nvinfo : EIATTR_MIN_STACK_SIZE
	.align		4
.L_1275:
        /*1cec*/ 	.byte	0x04, 0x12
        /*1cee*/ 	.short	(.L_1277 - .L_1276)
	.align		4
.L_1276:
        /*1cf0*/ 	.word	index@(_ZN2at6native27unrolled_elementwise_kernelINS0_13AUnaryFunctorIlllNS0_16BitwiseOrFunctorIlEEEESt5arrayIPcLm2EELi4E23TrivialOffsetCalculatorILi1EjESA_NS0_6memory12LoadWithCastILi1EEENSB_13StoreWithCastILi1EEEEEviT_T0_T2_T3_T4_T5_)
        /*1cf4*/ 	.word	0x00000000


	//----- nvinfo : EIATTR_MIN_STACK_SIZE
	.align		4
.L_1277:
        /*1cf8*/ 	.byte	0x04, 0x12
        /*1cfa*/ 	.short	(.L_1279 - .L_1278)
	.align		4
.L_1278:
        /*1cfc*/ 	.word	index@(_ZN2at6native18elementwise_kernelILi128ELi2EZNS0_22gpu_kernel_impl_nocastINS0_13AUnaryFunctorIlllNS0_16BitwiseOrFunctorIlEEEEEEvRNS_18TensorIteratorBaseERKT_EUliE_EEviT1_)
        /*1d00*/ 	.word	0x00000000


	//----- nvinfo : EIATTR_MIN_STACK_SIZE
	.align		4
.L_1279:
        /*1d04*/ 	.byte	0x04, 0x12
        /*1d06*/ 	.short	(.L_1281 - .L_1280)
	.align		4
.L_1280:
        /*1d08*/ 	.word	index@(_ZN2at6native27unrolled_elementwise_kernelINS0_13AUnaryFunctorIlllNS0_16BitwiseOrFunctorIlEEEESt5arrayIPcLm2EELi4E23TrivialOffsetCalculatorILi1EjESA_NS0_6memory15LoadWithoutCastENSB_16StoreWithoutCastEEEviT_T0_T2_T3_T4_T5_)
        /*1d0c*/ 	.word	0x00000000


	//----- nvinfo : EIATTR_MIN_STACK_SIZE
	.align		4
.L_1281:
        /*1d10*/ 	.byte	0x04, 0x12
        /*1d12*/ 	.short	(.L_1283 - .L_1282)
	.align		4
.L_1282:
        /*1d14*/ 	.word	index@(_ZN2at6native29vectorized_elementwise_kernelILi2ENS0_13AUnaryFunctorIlllNS0_16BitwiseOrFunctorIlEEEESt5arrayIPcLm2EEEEviT0_T1_)
        /*1d18*/ 	.word	0x00000000


	//----- nvinfo : EIATTR_MIN_STACK_SIZE
	.align		4
.L_1283:
        /*1d1c*/ 	.byte	0x04, 0x12
        /*1d1e*/ 	.short	(.L_1285 - .L_1284)
	.align		4
.L_1284:
        /*1d20*/ 	.word	index@(_ZN2at6native29vectorized_elementwise_kernelILi4ENS0_13AUnaryFunctorIlllNS0_16BitwiseOrFunctorIlEEEESt5arrayIPcLm2EEEEviT0_T1_)
        /*1d24*/ 	.word	0x00000000


	//----- nvinfo : EIATTR_MIN_STACK_SIZE
	.align		4
.L_1285:
        /*1d28*/ 	.byte	0x04, 0x12
        /*1d2a*/ 	.short	(.L_1287 - .L_1286)
	.align		4
.L_1286:
        /*1d2c*/ 	.word	index@(_ZN2at6native29vectorized_elementwise_kernelILi8ENS0_13AUnaryFunctorIlllNS0_16BitwiseOrFunctorIlEEEESt5arrayIPcLm2EEEEviT0_T1_)
        /*1d30*/ 	.word	0x00000000


	//----- nvinfo : EIATTR_MIN_STACK_SIZE
	.align		4
.L_1287:
        /*1d34*/ 	.byte	0x04, 0x12
        /*1d36*/ 	.short	(.L_1289 - .L_1288)
	.align		4
.L_1288:
        /*1d38*/ 	.word	index@(_ZN2at6native18elementwise_kernelILi128ELi4EZNS0_15gpu_kernel_implINS0_13BinaryFunctorIlllNS0_16BitwiseOrFunctorIlEEEEEEvRNS_18TensorIteratorBaseERKT_EUliE_EEviT1_)
        /*1d3c*/ 	.word	0x00000000


	//----- nvinfo : EIATTR_MIN_STACK_SIZE
	.align		4
.L_1289:
        /*1d40*/ 	.byte	0x04, 0x12
        /*1d42*/ 	.short	(.L_1291 - .L_1290)
	.align		4
.L_1290:
        /*1d44*/ 	.word	index@(_ZN2at6native27unrolled_elementwise_kernelINS0_13BinaryFunctorIlllNS0_16BitwiseOrFunctorIlEEEESt5arrayIPcLm3EELi4E23TrivialOffsetCalculatorILi2EjES9_ILi1EjENS0_6memory12LoadWithCastILi2EEENSC_13StoreWithCastILi1EEEEEviT_T0_T2_T3_T4_T5_)
        /*1d48*/ 	.word	0x00000000


	//----- nvinfo : EIATTR_MIN_STACK_SIZE
	.align		4
.L_1291:
        /*1d4c*/ 	.byte	0x04, 0x12
        /*1d4e*/ 	.short	(.L_1293 - .L_1292)
	.align		4
.L_1292:
        /*1d50*/ 	.word	index@(_ZN2at6native18elementwise_kernelILi128ELi2EZNS0_22gpu_kernel_impl_nocastINS0_13BinaryFunctorIlllNS0_16BitwiseOrFunctorIlEEEEEEvRNS_18TensorIteratorBaseERKT_EUliE_EEviT1_)
        /*1d54*/ 	.word	0x00000000


	//----- nvinfo : EIATTR_MIN_STACK_SIZE
	.align		4
.L_1293:
        /*1d58*/ 	.byte	0x04, 0x12
        /*1d5a*/ 	.short	(.L_1295 - .L_1294)
	.align		4
.L_1294:
        /*1d5c*/ 	.word	index@(_ZN2at6native27unrolled_elementwise_kernelINS0_13BinaryFunctorIlllNS0_16BitwiseOrFunctorIlEEEESt5arrayIPcLm3EELi4E23TrivialOffsetCalculatorILi2EjES9_ILi1EjENS0_6memory15LoadWithoutCastENSC_16StoreWithoutCastEEEviT_T0_T2_T3_T4_T5_)
        /*1d60*/ 	.word	0x00000000


	//----- nvinfo : EIATTR_MIN_STACK_SIZE
	.align		4
.L_1295:
        /*1d64*/ 	.byte	0x04, 0x12
        /*1d66*/ 	.short	(.L_1297 - .L_1296)
	.align		4
.L_1296:
        /*1d68*/ 	.word	index@(_ZN2at6native29vectorized_elementwise_kernelILi2ENS0_13BinaryFunctorIlllNS0_16BitwiseOrFunctorIlEEEESt5arrayIPcLm3EEEEviT0_T1_)
        /*1d6c*/ 	.word	0x00000000


	//----- nvinfo : EIATTR_MIN_STACK_SIZE
	.align		4
.L_1297:
        /*1d70*/ 	.byte	0x04, 0x12
        /*1d72*/ 	.short	(.L_1299 - .L_1298)
	.align		4
.L_1298:
        /*1d74*/ 	.word	index@(_ZN2at6native29vectorized_elementwise_kernelILi4ENS0_13BinaryFunctorIlllNS0_16BitwiseOrFunctorIlEEEESt5arrayIPcLm3EEEEviT0_T1_)
        /*1d78*/ 	.word	0x00000000


	//----- nvinfo : EIATTR_MIN_STACK_SIZE
	.align		4
.L_1299:
        /*1d7c*/ 	.byte	0x04, 0x12
        /*1d7e*/ 	.short	(.L_1301 - .L_1300)
	.align		4
.L_1300:
        /*1d80*/ 	.word	index@(_ZN2at6native29vectorized_elementwise_kernelILi8ENS0_13BinaryFunctorIlllNS0_16BitwiseOrFunctorIlEEEESt5arrayIPcLm3EEEEviT0_T1_)
        /*1d84*/ 	.word	0x00000000


	//----- nvinfo : EIATTR_MIN_STACK_SIZE
	.align		4
.L_1301:
        /*1d88*/ 	.byte	0x04, 0x12
        /*1d8a*/ 	.short	(.L_1303 - .L_1302)
	.align		4
.L_1302:
        /*1d8c*/ 	.word	index@(_ZN2at6native18elementwise_kernelILi128ELi4EZNS0_15gpu_kernel_implINS0_13AUnaryFunctorIiiiNS0_16BitwiseOrFunctorIiEEEEEEvRNS_18TensorIteratorBaseERKT_EUliE_EEviT1_)
        /*1d90*/ 	.word	0x00000000


	//----- nvinfo : EIATTR_MIN_STACK_SIZE
	.align		4
.L_1303:
        /*1d94*/ 	.byte	0x04, 0x12
        /*1d96*/ 	.short	(.L_1305 - .L_1304)
	.align		4
.L_1304:
        /*1d98*/ 	.word	index@(_ZN2at6native27unrolled_elementwise_kernelINS0_13AUnaryFunctorIiiiNS0_16BitwiseOrFunctorIiEEEESt5arrayIPcLm2EELi4E23TrivialOffsetCalculatorILi1EjESA_NS0_6memory12LoadWithCastILi1EEENSB_13StoreWithCastILi1EEEEEviT_T0_T2_T3_T4_T5_)
        /*1d9c*/ 	.word	0x00000000


	//----- nvinfo : EIATTR_MIN_STACK_SIZE
	.align		4
.L_1305:
        /*1da0*/ 	.byte	0x04, 0x12
        /*1da2*/ 	.short	(.L_1307 - .L_1306)
	.align		4
.L_1306:
        /*1da4*/ 	.word	index@(_ZN2at6native18elementwise_kernelILi128ELi2EZNS0_22gpu_kernel_impl_nocastINS0_13AUnaryFunctorIiiiNS0_16BitwiseOrFunctorIiEEEEEEvRNS_18TensorIteratorBaseERKT_EUliE_EEviT1_)
        /*1da8*/ 	.word	0x00000000


	//----- nvinfo : EIATTR_MIN_STACK_SIZE
	.align		4
.L_1307:
        /*1dac*/ 	.byte	0x04, 0x12
        /*1dae*/ 	.short	(.L_1309 - .L_1308)
	.align		4
.L_1308:
        /*1db0*/ 	.word	index@(_ZN2at6native27unrolled_elementwise_kernelINS0_13AUnaryFunctorIiiiNS0_16BitwiseOrFunctorIiEEEESt5arrayIPcLm2EELi4E23TrivialOffsetCalculatorILi1EjESA_NS0_6memory15LoadWithoutCastENSB_16StoreWithoutCastEEEviT_T0_T2_T3_T4_T5_)
        /*1db4*/ 	.word	0x00000000


	//----- nvinfo : EIATTR_MIN_STACK_SIZE
	.align		4
.L_1309:
        /*1db8*/ 	.byte	0x04, 0x12
        /*1dba*/ 	.short	(.L_1311 - .L_1310)
	.align		4
.L_1310:
        /*1dbc*/ 	.word	index@(_ZN2at6native29vectorized_elementwise_kernelILi2ENS0_13AUnaryFunctorIiiiNS0_16BitwiseOrFunctorIiEEEESt5arrayIPcLm2EEEEviT0_T1_)
        /*1dc0*/ 	.word	0x00000000


	//----- nvinfo : EIATTR_MIN_STACK_SIZE
	.align		4
.L_1311:
        /*1dc4*/ 	.byte	0x04, 0x12
        /*1dc6*/ 	.short	(.L_1313 - .L_1312)
	.align		4
.L_1312:
        /*1dc8*/ 	.word	index@(_ZN2at6native29vectorized_elementwise_kernelILi4ENS0_13AUnaryFunctorIiiiNS0_16BitwiseOrFunctorIiEEEESt5arrayIPcLm2EEEEviT0_T1_)
        /*1dcc*/ 	.word	0x00000000


	//----- nvinfo : EIATTR_MIN_STACK_SIZE
	.align		4
.L_1313:
        /*1dd0*/ 	.byte	0x04, 0x12
        /*1dd2*/ 	.short	(.L_1315 - .L_1314)
	.align		4
.L_1314:
        /*1dd4*/ 	.word	index@(_ZN2at6native29vectorized_elementwise_kernelILi8ENS0_13AUnaryFunctorIiiiNS0_16BitwiseOrFunctorIiEEEESt5arrayIPcLm2EEEEviT0_T1_)
        /*1dd8*/ 	.word	0x00000000


	//----- nvinfo : EIATTR_MIN_STACK_SIZE
	.align		4
.L_1315:
        /*1ddc*/ 	.byte	0x04, 0x12
        /*1dde*/ 	.short	(.L_1317 - .L_1316)
	.align		4
.L_1316:
        /*1de0*/ 	.word	index@(_ZN2at6native18elementwise_kernelILi128ELi4EZNS0_15gpu_kernel_implINS0_13BinaryFunctorIiiiNS0_16BitwiseOrFunctorIiEEEEEEvRNS_18TensorIteratorBaseERKT_EUliE_EEviT1_)
        /*1de4*/ 	.word	0x00000000


	//----- nvinfo : EIATTR_MIN_STACK_SIZE
	.align		4
.L_1317:
        /*1de8*/ 	.byte	0x04, 0x12
        /*1dea*/ 	.short	(.L_1319 - .L_1318)
	.align		4
.L_1318:
        /*1dec*/ 	.word	index@(_ZN2at6native27unrolled_elementwise_kernelINS0_13BinaryFunctorIiiiNS0_16BitwiseOrFunctorIiEEEESt5arrayIPcLm3EELi4E23TrivialOffsetCalculatorILi2EjES9_ILi1EjENS0_6memory12LoadWithCastILi2EEENSC_13StoreWithCastILi1EEEEEviT_T0_T2_T3_T4_T5_)
        /*1df0*/ 	.word	0x00000000


	//----- nvinfo : EIATTR_MIN_STACK_SIZE
	.align		4
.L_1319:
        /*1df4*/ 	.byte	0x04, 0x12
        /*1df6*/ 	.short	(.L_1321 - .L_1320)
	.align		4
.L_1320:
        /*1df8*/ 	.word	index@(_ZN2at6native18elementwise_kernelILi128ELi2EZNS0_22gpu_kernel_impl_nocastINS0_13BinaryFunctorIiiiNS0_16BitwiseOrFunctorIiEEEEEEvRNS_18TensorIteratorBaseERKT_EUliE_EEviT1_)
        /*1dfc*/ 	.word	0x00000000


	//----- nvinfo : EIATTR_MIN_STACK_SIZE
	.align		4
.L_1321:
        /*1e00*/ 	.byte	0x04, 0x12
        /*1e02*/ 	.short	(.L_1323 - .L_1322)
	.align		4
.L_1322:
        /*1e04*/ 	.word	index@(_ZN2at6native27unrolled_elementwise_kernelINS0_13BinaryFunctorIiiiNS0_16BitwiseOrFunctorIiEEEESt5arrayIPcLm3EELi4E23TrivialOffsetCalculatorILi2EjES9_ILi1EjENS0_6memory15LoadWithoutCastENSC_16StoreWithoutCastEEEviT_T0_T2_T3_T4_T5_)
        /*1e08*/ 	.word	0x00000000


	//----- nvinfo : EIATTR_MIN_STACK_SIZE
	.align		4
.L_1323:
        /*1e0c*/ 	.byte	0x04, 0x12
        /*1e0e*/ 	.short	(.L_1325 - .L_1324)
	.align		4
.L_1324:
        /*1e10*/ 	.word	index@(_ZN2at6native29vectorized_elementwise_kernelILi2ENS0_13BinaryFunctorIiiiNS0_16BitwiseOrFunctorIiEEEESt5arrayIPcLm3EEEEviT0_T1_)
        /*1e14*/ 	.word	0x00000000


	//----- nvinfo : EIATTR_MIN_STACK_SIZE
	.align		4
.L_1325:
        /*1e18*/ 	.byte	0x04, 0x12
        /*1e1a*/ 	.short	(.L_1327 - .L_1326)
	.align		4
.L_1326:
        /*1e1c*/ 	.word	index@(_ZN2at6native29vectorized_elementwise_kernelILi4ENS0_13BinaryFunctorIiiiNS0_16BitwiseOrFunctorIiEEEESt5arrayIPcLm3EEEEviT0_T1_)
        /*1e20*/ 	.word	0x00000000


	//----- nvinfo : EIATTR_MIN_STACK_SIZE
	.align		4
.L_1327:
        /*1e24*/ 	.byte	0x04, 0x12
        /*1e26*/ 	.short	(.L_1329 - .L_1328)
	.align		4
.L_1328:
        /*1e28*/ 	.word	index@(_ZN2at6native29vectorized_elementwise_kernelILi8ENS0_13BinaryFunctorIiiiNS0_16BitwiseOrFunctorIiEEEESt5arrayIPcLm3EEEEviT0_T1_)
        /*1e2c*/ 	.word	0x00000000


	//----- nvinfo : EIATTR_MIN_STACK_SIZE
	.align		4
.L_1329:
        /*1e30*/ 	.byte	0x04, 0x12
        /*1e32*/ 	.short	(.L_1331 - .L_1330)
	.align		4
.L_1330:
        /*1e34*/ 	.word	index@(_ZN2at6native18elementwise_kernelILi128ELi4EZNS0_15gpu_kernel_implINS0_13AUnaryFunctorIaaaNS0_16BitwiseOrFunctorIaEEEEEEvRNS_18TensorIteratorBaseERKT_EUliE_EEviT1_)
        /*1e38*/ 	.word	0x00000000


	//----- nvinfo : EIATTR_MIN_STACK_SIZE
	.align		4
.L_1331:
        /*1e3c*/ 	.byte	0x04, 0x12
        /*1e3e*/ 	.short	(.L_1333 - .L_1332)
	.align		4
.L_1332:
        /*1e40*/ 	.word	index@(_ZN2at6native27unrolled_elementwise_kernelINS0_13AUnaryFunctorIaaaNS0_16BitwiseOrFunctorIaEEEESt5arrayIPcLm2EELi4E23TrivialOffsetCalculatorILi1EjESA_NS0_6memory12LoadWithCastILi1EEENSB_13StoreWithCastILi1EEEEEviT_T0_T2_T3_T4_T5_)
        /*1e44*/ 	.word	0x00000000


	//----- nvinfo : EIATTR_MIN_STACK_SIZE
	.align		4
.L_1333:
        /*1e48*/ 	.byte	0x04, 0x12
        /*1e4a*/ 	.short	(.L_1335 - .L_1334)
	.align		4
.L_1334:
        /*1e4c*/ 	.word	index@(_ZN2at6native18elementwise_kernelILi128ELi4EZNS0_22gpu_kernel_impl_nocastINS0_13AUnaryFunctorIaaaNS0_16BitwiseOrFunctorIaEEEEEEvRNS_18TensorIteratorBaseERKT_EUliE_EEviT1_)
        /*1e50*/ 	.word	0x00000000


	//----- nvinfo : EIATTR_MIN_STACK_SIZE
	.align		4
.L_1335:
        /*1e54*/ 	.byte	0x04, 0x12
        /*1e56*/ 	.short	(.L_1337 - .L_1336)
	.align		4
.L_1336:
        /*1e58*/ 	.word	index@(_ZN2at6native27unrolled_elementwise_kernelINS0_13AUnaryFunctorIaaaNS0_16BitwiseOrFunctorIaEEEESt5arrayIPcLm2EELi4E23TrivialOffsetCalculatorILi1EjESA_NS0_6memory15LoadWithoutCastENSB_16StoreWithoutCastEEEviT_T0_T2_T3_T4_T5_)
        /*1e5c*/ 	.word	0x00000000


	//----- nvinfo : EIATTR_MIN_STACK_SIZE
	.align		4
.L_1337:
        /*1e60*/ 	.byte	0x04, 0x12
        /*1e62*/ 	.short	(.L_1339 - .L_1338)
	.align		4
.L_1338:
        /*1e64*/ 	.word	index@(_ZN2at6native29vectorized_elementwise_kernelILi2ENS0_13AUnaryFunctorIaaaNS0_16BitwiseOrFunctorIaEEEESt5arrayIPcLm2EEEEviT0_T1_)
        /*1e68*/ 	.word	0x00000000


	//----- nvinfo : EIATTR_MIN_STACK_SIZE
	.align		4
.L_1339:
        /*1e6c*/ 	.byte	0x04, 0x12
        /*1e6e*/ 	.short	(.L_1341 - .L_1340)
	.align		4
.L_1340:
        /*1e70*/ 	.word	index@(_ZN2at6native29vectorized_elementwise_kernelILi4ENS0_13AUnaryFunctorIaaaNS0_16BitwiseOrFunctorIaEEEESt5arrayIPcLm2EEEEviT0_T1_)
        /*1e74*/ 	.word	0x00000000


	//----- nvinfo : EIATTR_MIN_STACK_SIZE
	.align		4
.L_1341:
        /*1e78*/ 	.byte	0x04, 0x12
        /*1e7a*/ 	.short	(.L_1343 - .L_1342)
	.align		4
.L_1342:
        /*1e7c*/ 	.word	index@(_ZN2at6native29vectorized_elementwise_kernelILi8ENS0_13AUnaryFunctorIaaaNS0_16BitwiseOrFunctorIaEEEESt5arrayIPcLm2EEEEviT0_T1_)
        /*1e80*/ 	.word	0x00000000


	//----- nvinfo : EIATTR_MIN_STACK_SIZE
	.align		4
.L_1343:
        /*1e84*/ 	.byte	0x04, 0x12
        /*1e86*/ 	.short	(.L_1345 - .L_1344)
	.align		4
.L_1344:
        /*1e88*/ 	.word	index@(_ZN2at6native18elementwise_kernelILi128ELi4EZNS0_15gpu_kernel_implINS0_13BinaryFunctorIaaaNS0_16BitwiseOrFunctorIaEEEEEEvRNS_18TensorIteratorBaseERKT_EUliE_EEviT1_)
        /*1e8c*/ 	.word	0x00000000


	//----- nvinfo : EIATTR_MIN_STACK_SIZE
	.align		4
.L_1345:
        /*1e90*/ 	.byte	0x04, 0x12
        /*1e92*/ 	.short	(.L_1347 - .L_1346)
	.align		4
.L_1346:
        /*1e94*/ 	.word	index@(_ZN2at6native27unrolled_elementwise_kernelINS0_13BinaryFunctorIaaaNS0_16BitwiseOrFunctorIaEEEESt5arrayIPcLm3EELi4E23TrivialOffsetCalculatorILi2EjES9_ILi1EjENS0_6memory12LoadWithCastILi2EEENSC_13StoreWithCastILi1EEEEEviT_T0_T2_T3_T4_T5_)
        /*1e98*/ 	.word	0x00000000


	//----- nvinfo : EIATTR_MIN_STACK_SIZE
	.align		4
.L_1347:
        /*1e9c*/ 	.byte	0x04, 0x12
        /*1e9e*/ 	.short	(.L_1349 - .L_1348)
	.align		4
.L_1348:
        /*1ea0*/ 	.word	index@(_ZN2at6native18elementwise_kernelILi128ELi4EZNS0_22gpu_kernel_impl_nocastINS0_13BinaryFunctorIaaaNS0_16BitwiseOrFunctorIaEEEEEEvRNS_18TensorIteratorBaseERKT_EUliE_EEviT1_)
        /*1ea4*/ 	.word	0x00000000


	//----- nvinfo : EIATTR_MIN_STACK_SIZE
	.align		4
.L_1349:
        /*1ea8*/ 	.byte	0x04, 0x12
        /*1eaa*/ 	.short	(.L_1351 - .L_1350)
	.align		4
.L_1350:
        /*1eac*/ 	.word	index@(_ZN2at6native27unrolled_elementwise_kernelINS0_13BinaryFunctorIaaaNS0_16BitwiseOrFunctorIaEEEESt5arrayIPcLm3EELi4E23TrivialOffsetCalculatorILi2EjES9_ILi1EjENS0_6memory15LoadWithoutCastENSC_16StoreWithoutCastEEEviT_T0_T2_T3_T4_T5_)
        /*1eb0*/ 	.word	0x00000000


	//----- nvinfo : EIATTR_MIN_STACK_SIZE
	.align		4
.L_1351:
        /*1eb4*/ 	.byte	0x04, 0x12
        /*1eb6*/ 	.short	(.L_1353 - .L_1352)
	.align		4
.L_1352:
        /*1eb8*/ 	.word	index@(_ZN2at6native29vectorized_elementwise_kernelILi2ENS0_13BinaryFunctorIaaaNS0_16BitwiseOrFunctorIaEEEESt5arrayIPcLm3EEEEviT0_T1_)
        /*1ebc*/ 	.word	0x00000000


	//----- nvinfo : EIATTR_MIN_STACK_SIZE
	.align		4
.L_1353:
        /*1ec0*/ 	.byte	0x04, 0x12
        /*1ec2*/ 	.short	(.L_1355 - .L_1354)
	.align		4
.L_1354:
        /*1ec4*/ 	.word	index@(_ZN2at6native29vectorized_elementwise_kernelILi4ENS0_13BinaryFunctorIaaaNS0_16BitwiseOrFunctorIaEEEESt5arrayIPcLm3EEEEviT0_T1_)
        /*1ec8*/ 	.word	0x00000000


	//----- nvinfo : EIATTR_MIN_STACK_SIZE
	.align		4
.L_1355:
        /*1ecc*/ 	.byte	0x04, 0x12
        /*1ece*/ 	.short	(.L_1357 - .L_1356)
	.align		4
.L_1356:
        /*1ed0*/ 	.word	index@(_ZN2at6native29vectorized_elementwise_kernelILi8ENS0_13BinaryFunctorIaaaNS0_16BitwiseOrFunctorIaEEEESt5arrayIPcLm3EEEEviT0_T1_)
        /*1ed4*/ 	.word	0x00000000


	//----- nvinfo : EIATTR_MIN_STACK_SIZE
	.align		4
.L_1357:
        /*1ed8*/ 	.byte	0x04, 0x12
        /*1eda*/ 	.short	(.L_1359 - .L_1358)
	.align		4
.L_1358:
        /*1edc*/ 	.word	index@(_ZN2at6native18elementwise_kernelILi128ELi4EZNS0_15gpu_kernel_implINS0_13AUnaryFunctorIhhhNS0_16BitwiseOrFunctorIhEEEEEEvRNS_18TensorIteratorBaseERKT_EUliE_EEviT1_)
        /*1ee0*/ 	.word	0x00000000


	//----- nvinfo : EIATTR_MIN_STACK_SIZE
	.align		4
.L_1359:
        /*1ee4*/ 	.byte	0x04, 0x12
        /*1ee6*/ 	.short	(.L_1361 - .L_1360)
	.align		4
.L_1360:
        /*1ee8*/ 	.word	index@(_ZN2at6native27unrolled_elementwise_kernelINS0_13AUnaryFunctorIhhhNS0_16BitwiseOrFunctorIhEEEESt5arrayIPcLm2EELi4E23TrivialOffsetCalculatorILi1EjESA_NS0_6memory12LoadWithCastILi1EEENSB_13StoreWithCastILi1EEEEEviT_T0_T2_T3_T4_T5_)
        /*1eec*/ 	.word	0x00000000


	//----- nvinfo : EIATTR_MIN_STACK_SIZE
	.align		4
.L_1361:
        /*1ef0*/ 	.byte	0x04, 0x12
        /*1ef2*/ 	.short	(.L_1363 - .L_1362)
	.align		4
.L_1362:
        /*1ef4*/ 	.word	index@(_ZN2at6native18elementwise_kernelILi128ELi4EZNS0_22gpu_kernel_impl_nocastINS0_13AUnaryFunctorIhhhNS0_16BitwiseOrFunctorIhEEEEEEvRNS_18TensorIteratorBaseERKT_EUliE_EEviT1_)
        /*1ef8*/ 	.word	0x00000000


	//----- nvinfo : EIATTR_MIN_STACK_SIZE
	.align		4
.L_1363:
        /*1efc*/ 	.byte	0x04, 0x12
        /*1efe*/ 	.short	(.L_1365 - .L_1364)
	.align		4
.L_1364:
        /*1f00*/ 	.word	index@(_ZN2at6native27unrolled_elementwise_kernelINS0_13AUnaryFunctorIhhhNS0_16BitwiseOrFunctorIhEEEESt5arrayIPcLm2EELi4E23TrivialOffsetCalculatorILi1EjESA_NS0_6memory15LoadWithoutCastENSB_16StoreWithoutCastEEEviT_T0_T2_T3_T4_T5_)
        /*1f04*/ 	.word	0x00000000


	//----- nvinfo : EIATTR_MIN_STACK_SIZE
	.align		4
.L_1365:
        /*1f08*/ 	.byte	0x04, 0x12
        /*1f0a*/ 	.short	(.L_1367 - .L_1366)
	.align		4
.L_1366:
        /*1f0c*/ 	.word	index@(_ZN2at6native29vectorized_elementwise_kernelILi2ENS0_13AUnaryFunctorIhhhNS0_16BitwiseOrFunctorIhEEEESt5arrayIPcLm2EEEEviT0_T1_)
        /*1f10*/ 	.word	0x00000000


	//----- nvinfo : EIATTR_MIN_STACK_SIZE
	.align		4
.L_1367:
        /*1f14*/ 	.byte	0x04, 0x12
        /*1f16*/ 	.short	(.L_1369 - .L_1368)
	.align		4
.L_1368:
        /*1f18*/ 	.word	index@(_ZN2at6native29vectorized_elementwise_kernelILi4ENS0_13AUnaryFunctorIhhhNS0_16BitwiseOrFunctorIhEEEESt5arrayIPcLm2EEEEviT0_T1_)
        /*1f1c*/ 	.word	0x00000000


	//----- nvinfo : EIATTR_MIN_STACK_SIZE
	.align		4
.L_1369:
        /*1f20*/ 	.byte	0x04, 0x12
        /*1f22*/ 	.short	(.L_1371 - .L_1370)
	.align		4
.L_1370:
        /*1f24*/ 	.word	index@(_ZN2at6native29vectorized_elementwise_kernelILi8ENS0_13AUnaryFunctorIhhhNS0_16BitwiseOrFunctorIhEEEESt5arrayIPcLm2EEEEviT0_T1_)
        /*1f28*/ 	.word	0x00000000


	//----- nvinfo : EIATTR_MIN_STACK_SIZE
	.align		4
.L_1371:
        /*1f2c*/ 	.byte	0x04, 0x12
        /*1f2e*/ 	.short	(.L_1373 - .L_1372)
	.align		4
.L_1372:
        /*1f30*/ 	.word	index@(_ZN2at6native18elementwise_kernelILi128ELi4EZNS0_15gpu_kernel_implINS0_13BinaryFunctorIhhhNS0_16BitwiseOrFunctorIhEEEEEEvRNS_18TensorIteratorBaseERKT_EUliE_EEviT1_)
        /*1f34*/ 	.word	0x00000000


	//----- nvinfo : EIATTR_MIN_STACK_SIZE
	.align		4
.L_1373:
        /*1f38*/ 	.byte	0x04, 0x12
        /*1f3a*/ 	.short	(.L_1375 - .L_1374)
	.align		4
.L_1374:
        /*1f3c*/ 	.word	index@(_ZN2at6native27unrolled_elementwise_kernelINS0_13BinaryFunctorIhhhNS0_16BitwiseOrFunctorIhEEEESt5arrayIPcLm3EELi4E23TrivialOffsetCalculatorILi2EjES9_ILi1EjENS0_6memory12LoadWithCastILi2EEENSC_13StoreWithCastILi1EEEEEviT_T0_T2_T3_T4_T5_)
        /*1f40*/ 	.word	0x00000000


	//----- nvinfo : EIATTR_MIN_STACK_SIZE
	.align		4
.L_1375:
        /*1f44*/ 	.byte	0x04, 0x12
        /*1f46*/ 	.short	(.L_1377 - .L_1376)
	.align		4
.L_1376:
        /*1f48*/ 	.word	index@(_ZN2at6native18elementwise_kernelILi128ELi4EZNS0_22gpu_kernel_impl_nocastINS0_13BinaryFunctorIhhhNS0_16BitwiseOrFunctorIhEEEEEEvRNS_18TensorIteratorBaseERKT_EUliE_EEviT1_)
        /*1f4c*/ 	.word	0x00000000


	//----- nvinfo : EIATTR_MIN_STACK_SIZE
	.align		4
.L_1377:
        /*1f50*/ 	.byte	0x04, 0x12
        /*1f52*/ 	.short	(.L_1379 - .L_1378)
	.align		4
.L_1378:
        /*1f54*/ 	.word	index@(_ZN2at6native27unrolled_elementwise_kernelINS0_13BinaryFunctorIhhhNS0_16BitwiseOrFunctorIhEEEESt5arrayIPcLm3EELi4E23TrivialOffsetCalculatorILi2EjES9_ILi1EjENS0_6memory15LoadWithoutCastENSC_16StoreWithoutCastEEEviT_T0_T2_T3_T4_T5_)
        /*1f58*/ 	.word	0x00000000


	//----- nvinfo : EIATTR_MIN_STACK_SIZE
	.align		4
.L_1379:
        /*1f5c*/ 	.byte	0x04, 0x12
        /*1f5e*/ 	.short	(.L_1381 - .L_1380)
	.align		4
.L_1380:
        /*1f60*/ 	.word	index@(_ZN2at6native29vectorized_elementwise_kernelILi2ENS0_13BinaryFunctorIhhhNS0_16BitwiseOrFunctorIhEEEESt5arrayIPcLm3EEEEviT0_T1_)
        /*1f64*/ 	.word	0x00000000


	//----- nvinfo : EIATTR_MIN_STACK_SIZE
	.align		4
.L_1381:
        /*1f68*/ 	.byte	0x04, 0x12
        /*1f6a*/ 	.short	(.L_1383 - .L_1382)
	.align		4
.L_1382:
        /*1f6c*/ 	.word	index@(_ZN2at6native29vectorized_elementwise_kernelILi4ENS0_13BinaryFunctorIhhhNS0_16BitwiseOrFunctorIhEEEESt5arrayIPcLm3EEEEviT0_T1_)
        /*1f70*/ 	.word	0x00000000


	//----- nvinfo : EIATTR_MIN_STACK_SIZE
	.align		4
.L_1383:
        /*1f74*/ 	.byte	0x04, 0x12
        /*1f76*/ 	.short	(.L_1385 - .L_1384)
	.align		4
.L_1384:
        /*1f78*/ 	.word	index@(_ZN2at6native29vectorized_elementwise_kernelILi8ENS0_13BinaryFunctorIhhhNS0_16BitwiseOrFunctorIhEEEESt5arrayIPcLm3EEEEviT0_T1_)
        /*1f7c*/ 	.word	0x00000000


	//----- nvinfo : EIATTR_MIN_STACK_SIZE
	.align		4
.L_1385:
        /*1f80*/ 	.byte	0x04, 0x12
        /*1f82*/ 	.short	(.L_1387 - .L_1386)
	.align		4
.L_1386:
        /*1f84*/ 	.word	index@(_ZN2at6native18elementwise_kernelILi128ELi4EZNS0_15gpu_kernel_implINS0_13AUnaryFunctorIbbbNS0_17BitwiseAndFunctorIbEEEEEEvRNS_18TensorIteratorBaseERKT_EUliE_EEviT1_)
        /*1f88*/ 	.word	0x00000000


	//----- nvinfo : EIATTR_MIN_STACK_SIZE
	.align		4
.L_1387:
        /*1f8c*/ 	.byte	0x04, 0x12
        /*1f8e*/ 	.short	(.L_1389 - .L_1388)
	.align		4
.L_1388:
        /*1f90*/ 	.word	index@(_ZN2at6native27unrolled_elementwise_kernelINS0_13AUnaryFunctorIbbbNS0_17BitwiseAndFunctorIbEEEESt5arrayIPcLm2EELi4E23TrivialOffsetCalculatorILi1EjESA_NS0_6memory12LoadWithCastILi1EEENSB_13StoreWithCastILi1EEEEEviT_T0_T2_T3_T4_T5_)
        /*1f94*/ 	.word	0x00000000


	//----- nvinfo : EIATTR_MIN_STACK_SIZE
	.align		4
.L_1389:
        /*1f98*/ 	.byte	0x04, 0x12
        /*1f9a*/ 	.short	(.L_1391 - .L_1390)
	.align		4
.L_1390:
        /*1f9c*/ 	.word	index@(_ZN2at6native18elementwise_kernelILi128ELi4EZNS0_22gpu_kernel_impl_nocastINS0_13AUnaryFunctorIbbbNS0_17BitwiseAndFunctorIbEEEEEEvRNS_18TensorIteratorBaseERKT_EUliE_EEviT1_)
        /*1fa0*/ 	.word	0x00000000


	//----- nvinfo : EIATTR_MIN_STACK_SIZE
	.align		4
.L_1391:
        /*1fa4*/ 	.byte	0x04, 0x12
        /*1fa6*/ 	.short	(.L_1393 - .L_1392)
	.align		4
.L_1392:
        /*1fa8*/ 	.word	index@(_ZN2at6native27unrolled_elementwise_kernelINS0_13AUnaryFunctorIbbbNS0_17BitwiseAndFunctorIbEEEESt5arrayIPcLm2EELi4E23TrivialOffsetCalculatorILi1EjESA_NS0_6memory15LoadWithoutCastENSB_16StoreWithoutCastEEEviT_T0_T2_T3_T4_T5_)
        /*1fac*/ 	.word	0x00000000


	//----- nvinfo : EIATTR_MIN_STACK_SIZE
	.align		4
.L_1393:
        /*1fb0*/ 	.byte	0x04, 0x12
        /*1fb2*/ 	.short	(.L_1395 - .L_1394)
	.align		4
.L_1394:
        /*1fb4*/ 	.word	index@(_ZN2at6native29vectorized_elementwise_kernelILi2ENS0_13AUnaryFunctorIbbbNS0_17BitwiseAndFunctorIbEEEESt5arrayIPcLm2EEEEviT0_T1_)
        /*1fb8*/ 	.word	0x00000000


	//----- nvinfo : EIATTR_MIN_STACK_SIZE
	.align		4
.L_1395:
        /*1fbc*/ 	.byte	0x04, 0x12
        /*1fbe*/ 	.short	(.L_1397 - .L_1396)
	.align		4
.L_1396:
        /*1fc0*/ 	.word	index@(_ZN2at6native29vectorized_elementwise_kernelILi4ENS0_13AUnaryFunctorIbbbNS0_17BitwiseAndFunctorIbEEEESt5arrayIPcLm2EEEEviT0_T1_)
        /*1fc4*/ 	.word	0x00000000


	//----- nvinfo : EIATTR_MIN_STACK_SIZE
	.align		4
.L_1397:
        /*1fc8*/ 	.byte	0x04, 0x12
        /*1fca*/ 	.short	(.L_1399 - .L_1398)
	.align		4
.L_1398:
        /*1fcc*/ 	.word	index@(_ZN2at6native29vectorized_elementwise_kernelILi8ENS0_13AUnaryFunctorIbbbNS0_17BitwiseAndFunctorIbEEEESt5arrayIPcLm2EEEEviT0_T1_)
        /*1fd0*/ 	.word	0x00000000


	//----- nvinfo : EIATTR_MIN_STACK_SIZE
	.align		4
.L_1399:
        /*1fd4*/ 	.byte	0x04, 0x12
        /*1fd6*/ 	.short	(.L_1401 - .L_1400)
	.align		4
.L_1400:
        /*1fd8*/ 	.word	index@(_ZN2at6native18elementwise_kernelILi128ELi4EZNS0_15gpu_kernel_implINS0_13BinaryFunctorIbbbNS0_17BitwiseAndFunctorIbEEEEEEvRNS_18TensorIteratorBaseERKT_EUliE_EEviT1_)
        /*1fdc*/ 	.word	0x00000000


	//----- nvinfo : EIATTR_MIN_STACK_SIZE
	.align		4
.L_1401:
        /*1fe0*/ 	.byte	0x04, 0x12
        /*1fe2*/ 	.short	(.L_1403 - .L_1402)
	.align		4
.L_1402:
        /*1fe4*/ 	.word	index@(_ZN2at6native27unrolled_elementwise_kernelINS0_13BinaryFunctorIbbbNS0_17BitwiseAndFunctorIbEEEESt5arrayIPcLm3EELi4E23TrivialOffsetCalculatorILi2EjES9_ILi1EjENS0_6memory12LoadWithCastILi2EEENSC_13StoreWithCastILi1EEEEEviT_T0_T2_T3_T4_T5_)
        /*1fe8*/ 	.word	0x00000000


	//----- nvinfo : EIATTR_MIN_STACK_SIZE
	.align		4
.L_1403:
        /*1fec*/ 	.byte	0x04, 0x12
        /*1fee*/ 	.short	(.L_1405 - .L_1404)
	.align		4
.L_1404:
        /*1ff0*/ 	.word	index@(_ZN2at6native18elementwise_kernelILi128ELi4EZNS0_22gpu_kernel_impl_nocastINS0_13BinaryFunctorIbbbNS0_17BitwiseAndFunctorIbEEEEEEvRNS_18TensorIteratorBaseERKT_EUliE_EEviT1_)
        /*1ff4*/ 	.word	0x00000000


	//----- nvinfo : EIATTR_MIN_STACK_SIZE
	.align		4
.L_1405:
        /*1ff8*/ 	.byte	0x04, 0x12
        /*1ffa*/ 	.short	(.L_1407 - .L_1406)
	.align		4
.L_1406:
        /*1ffc*/ 	.word	index@(_ZN2at6native27unrolled_elementwise_kernelINS0_13BinaryFunctorIbbbNS0_17BitwiseAndFunctorIbEEEESt5arrayIPcLm3EELi4E23TrivialOffsetCalculatorILi2EjES9_ILi1EjENS0_6memory15LoadWithoutCastENSC_16StoreWithoutCastEEEviT_T0_T2_T3_T4_T5_)
        /*2000*/ 	.word	0x00000000


	//----- nvinfo : EIATTR_MIN_STACK_SIZE
	.align		4
.L_1407:
        /*2004*/ 	.byte	0x04, 0x12
        /*2006*/ 	.short	(.L_1409 - .L_1408)
	.align		4
.L_1408:
        /*2008*/ 	.word	index@(_ZN2at6native29vectorized_elementwise_kernelILi2ENS0_13BinaryFunctorIbbbNS0_17BitwiseAndFunctorIbEEEESt5arrayIPcLm3EEEEviT0_T1_)
        /*200c*/ 	.word	0x00000000


	//----- nvinfo : EIATTR_MIN_STACK_SIZE
	.align		4
.L_1409:
        /*2010*/ 	.byte	0x04, 0x12
        /*2012*/ 	.short	(.L_1411 - .L_1410)
	.align		4
.L_1410:
        /*2014*/ 	.word	index@(_ZN2at6native29vectorized_elementwise_kernelILi4ENS0_13BinaryFunctorIbbbNS0_17BitwiseAndFunctorIbEEEESt5arrayIPcLm3EEEEviT0_T1_)
        /*2018*/ 	.word	0x00000000


	//----- nvinfo : EIATTR_MIN_STACK_SIZE
	.align		4
.L_1411:
        /*201c*/ 	.byte	0x04, 0x12
        /*201e*/ 	.short	(.L_1413 - .L_1412)
	.align		4
.L_1412:
        /*2020*/ 	.word	index@(_ZN2at6native29vectorized_elementwise_kernelILi8ENS0_13BinaryFunctorIbbbNS0_17BitwiseAndFunctorIbEEEESt5arrayIPcLm3EEEEviT0_T1_)
        /*2024*/ 	.word	0x00000000


	//----- nvinfo : EIATTR_MIN_STACK_SIZE
	.align		4
.L_1413:
        /*2028*/ 	.byte	0x04, 0x12
        /*202a*/ 	.short	(.L_1415 - .L_1414)
	.align		4
.L_1414:
        /*202c*/ 	.word	index@(_ZN2at6native18elementwise_kernelILi128ELi4EZNS0_15gpu_kernel_implINS0_13AUnaryFunctorIsssNS0_17BitwiseAndFunctorIsEEEEEEvRNS_18TensorIteratorBaseERKT_EUliE_EEviT1_)
        /*2030*/ 	.word	0x00000000


	//----- nvinfo : EIATTR_MIN_STACK_SIZE
	.align		4
.L_1415:
        /*2034*/ 	.byte	0x04, 0x12
        /*2036*/ 	.short	(.L_1417 - .L_1416)
	.align		4
.L_1416:
        /*2038*/ 	.word	index@(_ZN2at6native27unrolled_elementwise_kernelINS0_13AUnaryFunctorIsssNS0_17BitwiseAndFunctorIsEEEESt5arrayIPcLm2EELi4E23TrivialOffsetCalculatorILi1EjESA_NS0_6memory12LoadWithCastILi1EEENSB_13StoreWithCastILi1EEEEEviT_T0_T2_T3_T4_T5_)
        /*203c*/ 	.word	0x00000000


	//----- nvinfo : EIATTR_MIN_STACK_SIZE
	.align		4
.L_1417:
        /*2040*/ 	.byte	0x04, 0x12
        /*2042*/ 	.short	(.L_1419 - .L_1418)
	.align		4
.L_1418:
        /*2044*/ 	.word	index@(_ZN2at6native18elementwise_kernelILi128ELi4EZNS0_22gpu_kernel_impl_nocastINS0_13AUnaryFunctorIsssNS0_17BitwiseAndFunctorIsEEEEEEvRNS_18TensorIteratorBaseERKT_EUliE_EEviT1_)
        /*2048*/ 	.word	0x00000000


	//----- nvinfo : EIATTR_MIN_STACK_SIZE
	.align		4
.L_1419:
        /*204c*/ 	.byte	0x04, 0x12
        /*204e*/ 	.short	(.L_1421 - .L_1420)
	.align		4
.L_1420:
        /*2050*/ 	.word	index@(_ZN2at6native27unrolled_elementwise_kernelINS0_13AUnaryFunctorIsssNS0_17BitwiseAndFunctorIsEEEESt5arrayIPcLm2EELi4E23TrivialOffsetCalculatorILi1EjESA_NS0_6memory15LoadWithoutCastENSB_16StoreWithoutCastEEEviT_T0_T2_T3_T4_T5_)
        /*2054*/ 	.word	0x00000000


	//----- nvinfo : EIATTR_MIN_STACK_SIZE
	.align		4
.L_1421:
        /*2058*/ 	.byte	0x04, 0x12
        /*205a*/ 	.short	(.L_1423 - .L_1422)
	.align		4
.L_1422:
        /*205c*/ 	.word	index@(_ZN2at6native29vectorized_elementwise_kernelILi2ENS0_13AUnaryFunctorIsssNS0_17BitwiseAndFunctorIsEEEESt5arrayIPcLm2EEEEviT0_T1_)
        /*2060*/ 	.word	0x00000000


	//----- nvinfo : EIATTR_MIN_STACK_SIZE
	.align		4
.L_1423:
        /*2064*/ 	.byte	0x04, 0x12
        /*2066*/ 	.short	(.L_1425 - .L_1424)
	.align		4
.L_1424:
        /*2068*/ 	.word	index@(_ZN2at6native29vectorized_elementwise_kernelILi4ENS0_13AUnaryFunctorIsssNS0_17BitwiseAndFunctorIsEEEESt5arrayIPcLm2EEEEviT0_T1_)
        /*206c*/ 	.word	0x00000000


	//----- nvinfo : EIATTR_MIN_STACK_SIZE
	.align		4
.L_1425:
        /*2070*/ 	.byte	0x04, 0x12
        /*2072*/ 	.short	(.L_1427 - .L_1426)
	.align		4
.L_1426:
        /*2074*/ 	.word	index@(_ZN2at6native29vectorized_elementwise_kernelILi8ENS0_13AUnaryFunctorIsssNS0_17BitwiseAndFunctorIsEEEESt5arrayIPcLm2EEEEviT0_T1_)
        /*2078*/ 	.word	0x00000000


	//----- nvinfo : EIATTR_MIN_STACK_SIZE
	.align		4
.L_1427:
        /*207c*/ 	.byte	0x04, 0x12
        /*207e*/ 	.short	(.L_1429 - .L_1428)
	.align		4
.L_1428:
        /*2080*/ 	.word	index@(_ZN2at6native18elementwise_kernelILi128ELi4EZNS0_15gpu_kernel_implINS0_13BinaryFunctorIsssNS0_17BitwiseAndFunctorIsEEEEEEvRNS_18TensorIteratorBaseERKT_EUliE_EEviT1_)
        /*2084*/ 	.word	0x00000000


	//----- nvinfo : EIATTR_MIN_STACK_SIZE
	.align		4
.L_1429:
        /*2088*/ 	.byte	0x04, 0x12
        /*208a*/ 	.short	(.L_1431 - .L_1430)
	.align		4
.L_1430:
        /*208c*/ 	.word	index@(_ZN2at6native27unrolled_elementwise_kernelINS0_13BinaryFunctorIsssNS0_17BitwiseAndFunctorIsEEEESt5arrayIPcLm3EELi4E23TrivialOffsetCalculatorILi2EjES9_ILi1EjENS0_6memory12LoadWithCastILi2EEENSC_13StoreWithCastILi1EEEEEviT_T0_T2_T3_T4_T5_)
        /*2090*/ 	.word	0x00000000


	//----- nvinfo : EIATTR_MIN_STACK_SIZE
	.align		4
.L_1431:
        /*2094*/ 	.byte	0x04, 0x12
        /*2096*/ 	.short	(.L_1433 - .L_1432)
	.align		4
.L_1432:
        /*2098*/ 	.word	index@(_ZN2at6native18elementwise_kernelILi128ELi4EZNS0_22gpu_kernel_impl_nocastINS0_13BinaryFunctorIsssNS0_17BitwiseAndFunctorIsEEEEEEvRNS_18TensorIteratorBaseERKT_EUliE_EEviT1_)
        /*209c*/ 	.word	0x00000000


	//----- nvinfo : EIATTR_MIN_STACK_SIZE
	.align		4
.L_1433:
        /*20a0*/ 	.byte	0x04, 0x12
        /*20a2*/ 	.short	(.L_1435 - .L_1434)
	.align		4
.L_1434:
        /*20a4*/ 	.word	index@(_ZN2at6native27unrolled_elementwise_kernelINS0_13BinaryFunctorIsssNS0_17BitwiseAndFunctorIsEEEESt5arrayIPcLm3EELi4E23TrivialOffsetCalculatorILi2EjES9_ILi1EjENS0_6memory15LoadWithoutCastENSC_16StoreWithoutCastEEEviT_T0_T2_T3_T4_T5_)
        /*20a8*/ 	.word	0x00000000


	//----- nvinfo : EIATTR_MIN_STACK_SIZE
	.align		4
.L_1435:
        /*20ac*/ 	.byte	0x04, 0x12
        /*20ae*/ 	.short	(.L_1437 - .L_1436)
	.align		4
.L_1436:
        /*20b0*/ 	.word	index@(_ZN2at6native29vectorized_elementwise_kernelILi2ENS0_13BinaryFunctorIsssNS0_17BitwiseAndFunctorIsEEEESt5arrayIPcLm3EEEEviT0_T1_)
        /*20b4*/ 	.word	0x00000000


	//----- nvinfo : EIATTR_MIN_STACK_SIZE
	.align		4
.L_1437:
        /*20b8*/ 	.byte	0x04, 0x12
        /*20ba*/ 	.short	(.L_1439 - .L_1438)
	.align		4
.L_1438:
        /*20bc*/ 	.word	index@(_ZN2at6native29vectorized_elementwise_kernelILi4ENS0_13BinaryFunctorIsssNS0_17BitwiseAndFunctorIsEEEESt5arrayIPcLm3EEEEviT0_T1_)
        /*20c0*/ 	.word	0x00000000


	//----- nvinfo : EIATTR_MIN_STACK_SIZE
	.align		4
.L_1439:
        /*20c4*/ 	.byte	0x04, 0x12
        /*20c6*/ 	.short	(.L_1441 - .L_1440)
	.align		4
.L_1440:
        /*20c8*/ 	.word	index@(_ZN2at6native29vectorized_elementwise_kernelILi8ENS0_13BinaryFunctorIsssNS0_17BitwiseAndFunctorIsEEEESt5arrayIPcLm3EEEEviT0_T1_)
        /*20cc*/ 	.word	0x00000000


	//----- nvinfo : EIATTR_MIN_STACK_SIZE
	.align		4
.L_1441:
        /*20d0*/ 	.byte	0x04, 0x12
        /*20d2*/ 	.short	(.L_1443 - .L_1442)
	.align		4
.L_1442:
        /*20d4*/ 	.word	index@(_ZN2at6native18elementwise_kernelILi128ELi4EZNS0_15gpu_kernel_implINS0_13AUnaryFunctorIlllNS0_17BitwiseAndFunctorIlEEEEEEvRNS_18TensorIteratorBaseERKT_EUliE_EEviT1_)
        /*20d8*/ 	.word	0x00000000


	//----- nvinfo : EIATTR_MIN_STACK_SIZE
	.align		4
.L_1443:
        /*20dc*/ 	.byte	0x04, 0x12
        /*20de*/ 	.short	(.L_1445 - .L_1444)
	.align		4
.L_1444:
        /*20e0*/ 	.word	index@(_ZN2at6native27unrolled_elementwise_kernelINS0_13AUnaryFunctorIlllNS0_17BitwiseAndFunctorIlEEEESt5arrayIPcLm2EELi4E23TrivialOffsetCalculatorILi1EjESA_NS0_6memory12LoadWithCastILi1EEENSB_13StoreWithCastILi1EEEEEviT_T0_T2_T3_T4_T5_)
        /*20e4*/ 	.word	0x00000000


	//----- nvinfo : EIATTR_MIN_STACK_SIZE
	.align		4
.L_1445:
        /*20e8*/ 	.byte	0x04, 0x12
        /*20ea*/ 	.short	(.L_1447 - .L_1446)
	.align		4
.L_1446:
        /*20ec*/ 	.word	index@(_ZN2at6native18elementwise_kernelILi128ELi2EZNS0_22gpu_kernel_impl_nocastINS0_13AUnaryFunctorIlllNS0_17BitwiseAndFunctorIlEEEEEEvRNS_18TensorIteratorBaseERKT_EUliE_EEviT1_)
        /*20f0*/ 	.word	0x00000000


	//----- nvinfo : EIATTR_MIN_STACK_SIZE
	.align		4
.L_1447:
        /*20f4*/ 	.byte	0x04, 0x12
        /*20f6*/ 	.short	(.L_1449 - .L_1448)
	.align		4
.L_1448:
        /*20f8*/ 	.word	index@(_ZN2at6native27unrolled_elementwise_kernelINS0_13AUnaryFunctorIlllNS0_17BitwiseAndFunctorIlEEEESt5arrayIPcLm2EELi4E23TrivialOffsetCalculatorILi1EjESA_NS0_6memory15LoadWithoutCastENSB_16StoreWithoutCastEEEviT_T0_T2_T3_T4_T5_)
        /*20fc*/ 	.word	0x00000000


	//----- nvinfo : EIATTR_MIN_STACK_SIZE
	.align		4
.L_1449:
        /*2100*/ 	.byte	0x04, 0x12
        /*2102*/ 	.short	(.L_1451 - .L_1450)
	.align		4
.L_1450:
        /*2104*/ 	.word	index@(_ZN2at6native29vectorized_elementwise_kernelILi2ENS0_13AUnaryFunctorIlllNS0_17BitwiseAndFunctorIlEEEESt5arrayIPcLm2EEEEviT0_T1_)
        /*2108*/ 	.word	0x00000000


	//----- nvinfo : EIATTR_MIN_STACK_SIZE
	.align		4
.L_1451:
        /*210c*/ 	.byte	0x04, 0x12
        /*210e*/ 	.short	(.L_1453 - .L_1452)
	.align		4
.L_1452:
        /*2110*/ 	.word	index@(_ZN2at6native29vectorized_elementwise_kernelILi4ENS0_13AUnaryFunctorIlllNS0_17BitwiseAndFunctorIlEEEESt5arrayIPcLm2EEEEviT0_T1_)
        /*2114*/ 	.word	0x00000000


	//----- nvinfo : EIATTR_MIN_STACK_SIZE
	.align		4
.L_1453:
        /*2118*/ 	.byte	0x04, 0x12
        /*211a*/ 	.short	(.L_1455 - .L_1454)
	.align		4
.L_1454:
        /*211c*/ 	.word	index@(_ZN2at6native29vectorized_elementwise_kernelILi8ENS0_13AUnaryFunctorIlllNS0_17BitwiseAndFunctorIlEEEESt5arrayIPcLm2EEEEviT0_T1_)
        /*2120*/ 	.word	0x00000000


	//----- nvinfo : EIATTR_MIN_STACK_SIZE
	.align		4
.L_1455:
        /*2124*/ 	.byte	0x04, 0x12
        /*2126*/ 	.short	(.L_1457 - .L_1456)
	.align		4
.L_1456:
        /*2128*/ 	.word	index@(_ZN2at6native18elementwise_kernelILi128ELi4EZNS0_15gpu_kernel_implINS0_13BinaryFunctorIlllNS0_17BitwiseAndFunctorIlEEEEEEvRNS_18TensorIteratorBaseERKT_EUliE_EEviT1_)
        /*212c*/ 	.word	0x00000000


	//----- nvinfo : EIATTR_MIN_STACK_SIZE
	.align		4
.L_1457:
        /*2130*/ 	.byte	0x04, 0x12
        /*2132*/ 	.short	(.L_1459 - .L_1458)
	.align		4
.L_1458:
        /*2134*/ 	.word	index@(_ZN2at6native27unrolled_elementwise_kernelINS0_13BinaryFunctorIlllNS0_17BitwiseAndFunctorIlEEEESt5arrayIPcLm3EELi4E23TrivialOffsetCalculatorILi2EjES9_ILi1EjENS0_6memory12LoadWithCastILi2EEENSC_13StoreWithCastILi1EEEEEviT_T0_T2_T3_T4_T5_)
        /*2138*/ 	.word	0x00000000


	//----- nvinfo : EIATTR_MIN_STACK_SIZE
	.align		4
.L_1459:
        /*213c*/ 	.byte	0x04, 0x12
        /*213e*/ 	.short	(.L_1461 - .L_1460)
	.align		4
.L_1460:
        /*2140*/ 	.word	index@(_ZN2at6native18elementwise_kernelILi128ELi2EZNS0_22gpu_kernel_impl_nocastINS0_13BinaryFunctorIlllNS0_17BitwiseAndFunctorIlEEEEEEvRNS_18TensorIteratorBaseERKT_EUliE_EEviT1_)
        /*2144*/ 	.word	0x00000000


	//----- nvinfo : EIATTR_MIN_STACK_SIZE
	.align		4
.L_1461:
        /*2148*/ 	.byte	0x04, 0x12
        /*214a*/ 	.short	(.L_1463 - .L_1462)
	.align		4
.L_1462:
        /*214c*/ 	.word	index@(_ZN2at6native27unrolled_elementwise_kernelINS0_13BinaryFunctorIlllNS0_17BitwiseAndFunctorIlEEEESt5arrayIPcLm3EELi4E23TrivialOffsetCalculatorILi2EjES9_ILi1EjENS0_6memory15LoadWithoutCastENSC_16StoreWithoutCastEEEviT_T0_T2_T3_T4_T5_)
        /*2150*/ 	.word	0x00000000


	//----- nvinfo : EIATTR_MIN_STACK_SIZE
	.align		4
.L_1463:
        /*2154*/ 	.byte	0x04, 0x12
        /*2156*/ 	.short	(.L_1465 - .L_1464)
	.align		4
.L_1464:
        /*2158*/ 	.word	index@(_ZN2at6native29vectorized_elementwise_kernelILi2ENS0_13BinaryFunctorIlllNS0_17BitwiseAndFunctorIlEEEESt5arrayIPcLm3EEEEviT0_T1_)
        /*215c*/ 	.word	0x00000000


	//----- nvinfo : EIATTR_MIN_STACK_SIZE
	.align		4
.L_1465:
        /*2160*/ 	.byte	0x04, 0x12
        /*2162*/ 	.short	(.L_1467 - .L_1466)
	.align		4
.L_1466:
        /*2164*/ 	.word	index@(_ZN2at6native29vectorized_elementwise_kernelILi4ENS0_13BinaryFunctorIlllNS0_17BitwiseAndFunctorIlEEEESt5arrayIPcLm3EEEEviT0_T1_)
        /*2168*/ 	.word	0x00000000


	//----- nvinfo : EIATTR_MIN_STACK_SIZE
	.align		4
.L_1467:
        /*216c*/ 	.byte	0x04, 0x12
        /*216e*/ 	.short	(.L_1469 - .L_1468)
	.align		4
.L_1468:
        /*2170*/ 	.word	index@(_ZN2at6native29vectorized_elementwise_kernelILi8ENS0_13BinaryFunctorIlllNS0_17BitwiseAndFunctorIlEEEESt5arrayIPcLm3EEEEviT0_T1_)
        /*2174*/ 	.word	0x00000000


	//----- nvinfo : EIATTR_MIN_STACK_SIZE
	.align		4
.L_1469:
        /*2178*/ 	.byte	0x04, 0x12
        /*217a*/ 	.short	(.L_1471 - .L_1470)
	.align		4
.L_1470:
        /*217c*/ 	.word	index@(_ZN2at6native18elementwise_kernelILi128ELi4EZNS0_15gpu_kernel_implINS0_13AUnaryFunctorIiiiNS0_17BitwiseAndFunctorIiEEEEEEvRNS_18TensorIteratorBaseERKT_EUliE_EEviT1_)
        /*2180*/ 	.word	0x00000000


	//----- nvinfo : EIATTR_MIN_STACK_SIZE
	.align		4
.L_1471:
        /*2184*/ 	.byte	0x04, 0x12
        /*2186*/ 	.short	(.L_1473 - .L_1472)
	.align		4
.L_1472:
        /*2188*/ 	.word	index@(_ZN2at6native27unrolled_elementwise_kernelINS0_13AUnaryFunctorIiiiNS0_17BitwiseAndFunctorIiEEEESt5arrayIPcLm2EELi4E23TrivialOffsetCalculatorILi1EjESA_NS0_6memory12LoadWithCastILi1EEENSB_13StoreWithCastILi1EEEEEviT_T0_T2_T3_T4_T5_)
        /*218c*/ 	.word	0x00000000


	//----- nvinfo : EIATTR_MIN_STACK_SIZE
	.align		4
.L_1473:
        /*2190*/ 	.byte	0x04, 0x12
        /*2192*/ 	.short	(.L_1475 - .L_1474)
	.align		4
.L_1474:
        /*2194*/ 	.word	index@(_ZN2at6native18elementwise_kernelILi128ELi2EZNS0_22gpu_kernel_impl_nocastINS0_13AUnaryFunctorIiiiNS0_17BitwiseAndFunctorIiEEEEEEvRNS_18TensorIteratorBaseERKT_EUliE_EEviT1_)
        /*2198*/ 	.word	0x00000000


	//----- nvinfo : EIATTR_MIN_STACK_SIZE
	.align		4
.L_1475:
        /*219c*/ 	.byte	0x04, 0x12
        /*219e*/ 	.short	(.L_1477 - .L_1476)
	.align		4
.L_1476:
        /*21a0*/ 	.word	index@(_ZN2at6native27unrolled_elementwise_kernelINS0_13AUnaryFunctorIiiiNS0_17BitwiseAndFunctorIiEEEESt5arrayIPcLm2EELi4E23TrivialOffsetCalculatorILi1EjESA_NS0_6memory15LoadWithoutCastENSB_16StoreWithoutCastEEEviT_T0_T2_T3_T4_T5_)
        /*21a4*/ 	.word	0x00000000


	//----- nvinfo : EIATTR_MIN_STACK_SIZE
	.align		4
.L_1477:
        /*21a8*/ 	.byte	0x04, 0x12
        /*21aa*/ 	.short	(.L_1479 - .L_1478)
	.align		4
.L_1478:
        /*21ac*/ 	.word	index@(_ZN2at6native29vectorized_elementwise_kernelILi2ENS0_13AUnaryFunctorIiiiNS0_17BitwiseAndFunctorIiEEEESt5arrayIPcLm2EEEEviT0_T1_)
        /*21b0*/ 	.word	0x00000000


	//----- nvinfo : EIATTR_MIN_STACK_SIZE
	.align		4
.L_1479:
        /*21b4*/ 	.byte	0x04, 0x12
        /*21b6*/ 	.short	(.L_1481 - .L_1480)
	.align		4
.L_1480:
        /*21b8*/ 	.word	index@(_ZN2at6native29vectorized_elementwise_kernelILi4ENS0_13AUnaryFunctorIiiiNS0_17BitwiseAndFunctorIiEEEESt5arrayIPcLm2EEEEviT0_T1_)
        /*21bc*/ 	.word	0x00000000


	//----- nvinfo : EIATTR_MIN_STACK_SIZE
	.align		4
.L_1481:
        /*21c0*/ 	.byte	0x04, 0x12
        /*21c2*/ 	.short	(.L_1483 - .L_1482)
	.align		4
.L_1482:
        /*21c4*/ 	.word	index@(_ZN2at6native29vectorized_elementwise_kernelILi8ENS0_13AUnaryFunctorIiiiNS0_17BitwiseAndFunctorIiEEEESt5arrayIPcLm2EEEEviT0_T1_)
        /*21c8*/ 	.word	0x00000000


	//----- nvinfo : EIATTR_MIN_STACK_SIZE
	.align		4
.L_1483:
        /*21cc*/ 	.byte	0x04, 0x12
        /*21ce*/ 	.short	(.L_1485 - .L_1484)
	.align		4
.L_1484:
        /*21d0*/ 	.word	index@(_ZN2at6native18elementwise_kernelILi128ELi4EZNS0_15gpu_kernel_implINS0_13BinaryFunctorIiiiNS0_17BitwiseAndFunctorIiEEEEEEvRNS_18TensorIteratorBaseERKT_EUliE_EEviT1_)
        /*21d4*/ 	.word	0x00000000


	//----- nvinfo : EIATTR_MIN_STACK_SIZE
	.align		4
.L_1485:
        /*21d8*/ 	.byte	0x04, 0x12
        /*21da*/ 	.short	(.L_1487 - .L_1486)
	.align		4
.L_1486:
        /*21dc*/ 	.word	index@(_ZN2at6native27unrolled_elementwise_kernelINS0_13BinaryFunctorIiiiNS0_17BitwiseAndFunctorIiEEEESt5arrayIPcLm3EELi4E23TrivialOffsetCalculatorILi2EjES9_ILi1EjENS0_6memory12LoadWithCastILi2EEENSC_13StoreWithCastILi1EEEEEviT_T0_T2_T3_T4_T5_)
        /*21e0*/ 	.word	0x00000000


	//----- nvinfo : EIATTR_MIN_STACK_SIZE
	.align		4
.L_1487:
        /*21e4*/ 	.byte	0x04, 0x12
        /*21e6*/ 	.short	(.L_1489 - .L_1488)
	.align		4
.L_1488:
        /*21e8*/ 	.word	index@(_ZN2at6native18elementwise_kernelILi128ELi2EZNS0_22gpu_kernel_impl_nocastINS0_13BinaryFunctorIiiiNS0_17BitwiseAndFunctorIiEEEEEEvRNS_18TensorIteratorBaseERKT_EUliE_EEviT1_)
        /*21ec*/ 	.word	0x00000000


	//----- nvinfo : EIATTR_MIN_STACK_SIZE
	.align		4
.L_1489:
        /*21f0*/ 	.byte	0x04, 0x12
        /*21f2*/ 	.short	(.L_1491 - .L_1490)
	.align		4
.L_1490:
        /*21f4*/ 	.word	index@(_ZN2at6native27unrolled_elementwise_kernelINS0_13BinaryFunctorIiiiNS0_17BitwiseAndFunctorIiEEEESt5arrayIPcLm3EELi4E23TrivialOffsetCalculatorILi2EjES9_ILi1EjENS0_6memory15LoadWithoutCastENSC_16StoreWithoutCastEEEviT_T0_T2_T3_T4_T5_)
        /*21f8*/ 	.word	0x00000000


	//----- nvinfo : EIATTR_MIN_STACK_SIZE
	.align		4
.L_1491:
        /*21fc*/ 	.byte	0x04, 0x12
        /*21fe*/ 	.short	(.L_1493 - .L_1492)
	.align		4
.L_1492:
        /*2200*/ 	.word	index@(_ZN2at6native29vectorized_elementwise_kernelILi2ENS0_13BinaryFunctorIiiiNS0_17BitwiseAndFunctorIiEEEESt5arrayIPcLm3EEEEviT0_T1_)
        /*2204*/ 	.word	0x00000000


	//----- nvinfo : EIATTR_MIN_STACK_SIZE
	.align		4
.L_1493:
        /*2208*/ 	.byte	0x04, 0x12
        /*220a*/ 	.short	(.L_1495 - .L_1494)
	.align		4
.L_1494:
        /*220c*/ 	.word	index@(_ZN2at6native29vectorized_elementwise_kernelILi4ENS0_13BinaryFunctorIiiiNS0_17BitwiseAndFunctorIiEEEESt5arrayIPcLm3EEEEviT0_T1_)
        /*2210*/ 	.word	0x00000000


	//----- nvinfo : EIATTR_MIN_STACK_SIZE
	.align		4
.L_1495:
        /*2214*/ 	.byte	0x04, 0x12
        /*2216*/ 	.short	(.L_1497 - .L_1496)
	.align		4
.L_1496:
        /*2218*/ 	.word	index@(_ZN2at6native29vectorized_elementwise_kernelILi8ENS0_13BinaryFunctorIiiiNS0_17BitwiseAndFunctorIiEEEESt5arrayIPcLm3EEEEviT0_T1_)
        /*221c*/ 	.word	0x00000000


	//----- nvinfo : EIATTR_MIN_STACK_SIZE
	.align		4
.L_1497:
        /*2220*/ 	.byte	0x04, 0x12
        /*2222*/ 	.short	(.L_1499 - .L_1498)
	.align		4
.L_1498:
        /*2224*/ 	.word	index@(_ZN2at6native18elementwise_kernelILi128ELi4EZNS0_15gpu_kernel_implINS0_13AUnaryFunctorIaaaNS0_17BitwiseAndFunctorIaEEEEEEvRNS_18TensorIteratorBaseERKT_EUliE_EEviT1_)
        /*2228*/ 	.word	0x00000000


	//----- nvinfo : EIATTR_MIN_STACK_SIZE
	.align		4
.L_1499:
        /*222c*/ 	.byte	0x04, 0x12
        /*222e*/ 	.short	(.L_1501 - .L_1500)
	.align		4
.L_1500:
        /*2230*/ 	.word	index@(_ZN2at6native27unrolled_elementwise_kernelINS0_13AUnaryFunctorIaaaNS0_17BitwiseAndFunctorIaEEEESt5arrayIPcLm2EELi4E23TrivialOffsetCalculatorILi1EjESA_NS0_6memory12LoadWithCastILi1EEENSB_13StoreWithCastILi1EEEEEviT_T0_T2_T3_T4_T5_)
        /*2234*/ 	.word	0x00000000


	//----- nvinfo : EIATTR_MIN_STACK_SIZE
	.align		4
.L_1501:
        /*2238*/ 	.byte	0x04, 0x12
        /*223a*/ 	.short	(.L_1503 - .L_1502)
	.align		4
.L_1502:
        /*223c*/ 	.word	index@(_ZN2at6native18elementwise_kernelILi128ELi4EZNS0_22gpu_kernel_impl_nocastINS0_13AUnaryFunctorIaaaNS0_17BitwiseAndFunctorIaEEEEEEvRNS_18TensorIteratorBaseERKT_EUliE_EEviT1_)
        /*2240*/ 	.word	0x00000000


	//----- nvinfo : EIATTR_MIN_STACK_SIZE
	.align		4
.L_1503:
        /*2244*/ 	.byte	0x04, 0x12
        /*2246*/ 	.short	(.L_1505 - .L_1504)
	.align		4
.L_1504:
        /*2248*/ 	.word	index@(_ZN2at6native27unrolled_elementwise_kernelINS0_13AUnaryFunctorIaaaNS0_17BitwiseAndFunctorIaEEEESt5arrayIPcLm2EELi4E23TrivialOffsetCalculatorILi1EjESA_NS0_6memory15LoadWithoutCastENSB_16StoreWithoutCastEEEviT_T0_T2_T3_T4_T5_)
        /*224c*/ 	.word	0x00000000


	//----- nvinfo : EIATTR_MIN_STACK_SIZE
	.align		4
.L_1505:
        /*2250*/ 	.byte	0x04, 0x12
        /*2252*/ 	.short	(.L_1507 - .L_1506)
	.align		4
.L_1506:
        /*2254*/ 	.word	index@(_ZN2at6native29vectorized_elementwise_kernelILi2ENS0_13AUnaryFunctorIaaaNS0_17BitwiseAndFunctorIaEEEESt5arrayIPcLm2EEEEviT0_T1_)
        /*2258*/ 	.word	0x00000000


	//----- nvinfo : EIATTR_MIN_STACK_SIZE
	.align		4
.L_1507:
        /*225c*/ 	.byte	0x04, 0x12
        /*225e*/ 	.short	(.L_1509 - .L_1508)
	.align		4
.L_1508:
        /*2260*/ 	.word	index@(_ZN2at6native29vectorized_elementwise_kernelILi4ENS0_13AUnaryFunctorIaaaNS0_17BitwiseAndFunctorIaEEEESt5arrayIPcLm2EEEEviT0_T1_)
        /*2264*/ 	.word	0x00000000


	//----- nvinfo : EIATTR_MIN_STACK_SIZE
	.align		4
.L_1509:
        /*2268*/ 	.byte	0x04, 0x12
        /*226a*/ 	.short	(.L_1511 - .L_1510)
	.align		4
.L_1510:
        /*226c*/ 	.word	index@(_ZN2at6native29vectorized_elementwise_kernelILi8ENS0_13AUnaryFunctorIaaaNS0_17BitwiseAndFunctorIaEEEESt5arrayIPcLm2EEEEviT0_T1_)
        /*2270*/ 	.word	0x00000000


	//----- nvinfo : EIATTR_MIN_STACK_SIZE
	.align		4
.L_1511:
        /*2274*/ 	.byte	0x04, 0x12
        /*2276*/ 	.short	(.L_1513 - .L_1512)
	.align		4
.L_1512:
        /*2278*/ 	.word	index@(_ZN2at6native18elementwise_kernelILi128ELi4EZNS0_15gpu_kernel_implINS0_13BinaryFunctorIaaaNS0_17BitwiseAndFunctorIaEEEEEEvRNS_18TensorIteratorBaseERKT_EUliE_EEviT1_)
        /*227c*/ 	.word	0x00000000


	//----- nvinfo : EIATTR_MIN_STACK_SIZE
	.align		4
.L_1513:
        /*2280*/ 	.byte	0x04, 0x12
        /*2282*/ 	.short	(.L_1515 - .L_1514)
	.align		4
.L_1514:
        /*2284*/ 	.word	index@(_ZN2at6native27unrolled_elementwise_kernelINS0_13BinaryFunctorIaaaNS0_17BitwiseAndFunctorIaEEEESt5arrayIPcLm3EELi4E23TrivialOffsetCalculatorILi2EjES9_ILi1EjENS0_6memory12LoadWithCastILi2EEENSC_13StoreWithCastILi1EEEEEviT_T0_T2_T3_T4_T5_)
        /*2288*/ 	.word	0x00000000


	//----- nvinfo : EIATTR_MIN_STACK_SIZE
	.align		4
.L_1515:
        /*228c*/ 	.byte	0x04, 0x12
        /*228e*/ 	.short	(.L_1517 - .L_1516)
	.align		4
.L_1516:
        /*2290*/ 	.word	index@(_ZN2at6native18elementwise_kernelILi128ELi4EZNS0_22gpu_kernel_impl_nocastINS0_13BinaryFunctorIaaaNS0_17BitwiseAndFunctorIaEEEEEEvRNS_18TensorIteratorBaseERKT_EUliE_EEviT1_)
        /*2294*/ 	.word	0x00000000


	//----- nvinfo : EIATTR_MIN_STACK_SIZE
	.align		4
.L_1517:
        /*2298*/ 	.byte	0x04, 0x12
        /*229a*/ 	.short	(.L_1519 - .L_1518)
	.align		4
.L_1518:
        /*229c*/ 	.word	index@(_ZN2at6native27unrolled_elementwise_kernelINS0_13BinaryFunctorIaaaNS0_17BitwiseAndFunctorIaEEEESt5arrayIPcLm3EELi4E23TrivialOffsetCalculatorILi2EjES9_ILi1EjENS0_6memory15LoadWithoutCastENSC_16StoreWithoutCastEEEviT_T0_T2_T3_T4_T5_)
        /*22a0*/ 	.word	0x00000000


	//----- nvinfo : EIATTR_MIN_STACK_SIZE
	.align		4
.L_1519:
        /*22a4*/ 	.byte	0x04, 0x12
        /*22a6*/ 	.short	(.L_1521 - .L_1520)
	.align		4
.L_1520:
        /*22a8*/ 	.word	index@(_ZN2at6native29vectorized_elementwise_kernelILi2ENS0_13BinaryFunctorIaaaNS0_17BitwiseAndFunctorIaEEEESt5arrayIPcLm3EEEEviT0_T1_)
        /*22ac*/ 	.word	0x00000000


	//----- nvinfo : EIATTR_MIN_STACK_SIZE
	.align		4
.L_1521:
        /*22b0*/ 	.byte	0x04, 0x12
        /*22b2*/ 	.short	(.L_1523 - .L_1522)
	.align		4
.L_1522:
        /*22b4*/ 	.word	index@(_ZN2at6native29vectorized_elementwise_kernelILi4ENS0_13BinaryFunctorIaaaNS0_17BitwiseAndFunctorIaEEEESt5arrayIPcLm3EEEEviT0_T1_)
        /*22b8*/ 	.word	0x00000000


	//----- nvinfo : EIATTR_MIN_STACK_SIZE
	.align		4
.L_1523:
        /*22bc*/ 	.byte	0x04, 0x12
        /*22be*/ 	.short	(.L_1525 - .L_1524)
	.align		4
.L_1524:
        /*22c0*/ 	.word	index@(_ZN2at6native29vectorized_elementwise_kernelILi8ENS0_13BinaryFunctorIaaaNS0_17BitwiseAndFunctorIaEEEESt5arrayIPcLm3EEEEviT0_T1_)
        /*22c4*/ 	.word	0x00000000


	//----- nvinfo : EIATTR_MIN_STACK_SIZE
	.align		4
.L_1525:
        /*22c8*/ 	.byte	0x04, 0x12
        /*22ca*/ 	.short	(.L_1527 - .L_1526)
	.align		4
.L_1526:
        /*22cc*/ 	.word	index@(_ZN2at6native18elementwise_kernelILi128ELi4EZNS0_15gpu_kernel_implINS0_13AUnaryFunctorIhhhNS0_17BitwiseAndFunctorIhEEEEEEvRNS_18TensorIteratorBaseERKT_EUliE_EEviT1_)
        /*22d0*/ 	.word	0x00000000


	//----- nvinfo : EIATTR_MIN_STACK_SIZE
	.align		4
.L_1527:
        /*22d4*/ 	.byte	0x04, 0x12
        /*22d6*/ 	.short	(.L_1529 - .L_1528)
	.align		4
.L_1528:
        /*22d8*/ 	.word	index@(_ZN2at6native27unrolled_elementwise_kernelINS0_13AUnaryFunctorIhhhNS0_17BitwiseAndFunctorIhEEEESt5arrayIPcLm2EELi4E23TrivialOffsetCalculatorILi1EjESA_NS0_6memory12LoadWithCastILi1EEENSB_13StoreWithCastILi1EEEEEviT_T0_T2_T3_T4_T5_)
        /*22dc*/ 	.word	0x00000000


	//----- nvinfo : EIATTR_MIN_STACK_SIZE
	.align		4
.L_1529:
        /*22e0*/ 	.byte	0x04, 0x12
        /*22e2*/ 	.short	(.L_1531 - .L_1530)
	.align		4
.L_1530:
        /*22e4*/ 	.word	index@(_ZN2at6native18elementwise_kernelILi128ELi4EZNS0_22gpu_kernel_impl_nocastINS0_13AUnaryFunctorIhhhNS0_17BitwiseAndFunctorIhEEEEEEvRNS_18TensorIteratorBaseERKT_EUliE_EEviT1_)
        /*22e8*/ 	.word	0x00000000


	//----- nvinfo : EIATTR_MIN_STACK_SIZE
	.align		4
.L_1531:
        /*22ec*/ 	.byte	0x04, 0x12
        /*22ee*/ 	.short	(.L_1533 - .L_1532)
	.align		4
.L_1532:
        /*22f0*/ 	.word	index@(_ZN2at6native27unrolled_elementwise_kernelINS0_13AUnaryFunctorIhhhNS0_17BitwiseAndFunctorIhEEEESt5arrayIPcLm2EELi4E23TrivialOffsetCalculatorILi1EjESA_NS0_6memory15LoadWithoutCastENSB_16StoreWithoutCastEEEviT_T0_T2_T3_T4_T5_)
        /*22f4*/ 	.word	0x00000000


	//----- nvinfo : EIATTR_MIN_STACK_SIZE
	.align		4
.L_1533:
        /*22f8*/ 	.byte	0x04, 0x12
        /*22fa*/ 	.short	(.L_1535 - .L_1534)
	.align		4
.L_1534:
        /*22fc*/ 	.word	index@(_ZN2at6native29vectorized_elementwise_kernelILi2ENS0_13AUnaryFunctorIhhhNS0_17BitwiseAndFunctorIhEEEESt5arrayIPcLm2EEEEviT0_T1_)
        /*2300*/ 	.word	0x00000000


	//----- nvinfo : EIATTR_MIN_STACK_SIZE
	.align		4
.L_1535:
        /*2304*/ 	.byte	0x04, 0x12
        /*2306*/ 	.short	(.L_1537 - .L_1536)
	.align		4
.L_1536:
        /*2308*/ 	.word	index@(_ZN2at6native29vectorized_elementwise_kernelILi4ENS0_13AUnaryFunctorIhhhNS0_17BitwiseAndFunctorIhEEEESt5arrayIPcLm2EEEEviT0_T1_)
        /*230c*/ 	.word	0x00000000


	//----- nvinfo : EIATTR_MIN_STACK_SIZE
	.align		4
.L_1537:
        /*2310*/ 	.byte	0x04, 0x12
        /*2312*/ 	.short	(.L_1539 - .L_1538)
	.align		4
.L_1538:
        /*2314*/ 	.word	index@(_ZN2at6native29vectorized_elementwise_kernelILi8ENS0_13AUnaryFunctorIhhhNS0_17BitwiseAndFunctorIhEEEESt5arrayIPcLm2EEEEviT0_T1_)
        /*2318*/ 	.word	0x00000000


	//----- nvinfo : EIATTR_MIN_STACK_SIZE
	.align		4
.L_1539:
        /*231c*/ 	.byte	0x04, 0x12
        /*231e*/ 	.short	(.L_1541 - .L_1540)
	.align		4
.L_1540:
        /*2320*/ 	.word	index@(_ZN2at6native18elementwise_kernelILi128ELi4EZNS0_15gpu_kernel_implINS0_13BinaryFunctorIhhhNS0_17BitwiseAndFunctorIhEEEEEEvRNS_18TensorIteratorBaseERKT_EUliE_EEviT1_)
        /*2324*/ 	.word	0x00000000


	//----- nvinfo : EIATTR_MIN_STACK_SIZE
	.align		4
.L_1541:
        /*2328*/ 	.byte	0x04, 0x12
        /*232a*/ 	.short	(.L_1543 - .L_1542)
	.align		4
.L_1542:
        /*232c*/ 	.word	index@(_ZN2at6native27unrolled_elementwise_kernelINS0_13BinaryFunctorIhhhNS0_17BitwiseAndFunctorIhEEEESt5arrayIPcLm3EELi4E23TrivialOffsetCalculatorILi2EjES9_ILi1EjENS0_6memory12LoadWithCastILi2EEENSC_13StoreWithCastILi1EEEEEviT_T0_T2_T3_T4_T5_)
        /*2330*/ 	.word	0x00000000


	//----- nvinfo : EIATTR_MIN_STACK_SIZE
	.align		4
.L_1543:
        /*2334*/ 	.byte	0x04, 0x12
        /*2336*/ 	.short	(.L_1545 - .L_1544)
	.align		4
.L_1544:
        /*2338*/ 	.word	index@(_ZN2at6native18elementwise_kernelILi128ELi4EZNS0_22gpu_kernel_impl_nocastINS0_13BinaryFunctorIhhhNS0_17BitwiseAndFunctorIhEEEEEEvRNS_18TensorIteratorBaseERKT_EUliE_EEviT1_)
        /*233c*/ 	.word	0x00000000


	//----- nvinfo : EIATTR_MIN_STACK_SIZE
	.align		4
.L_1545:
        /*2340*/ 	.byte	0x04, 0x12
        /*2342*/ 	.short	(.L_1547 - .L_1546)
	.align		4
.L_1546:
        /*2344*/ 	.word	index@(_ZN2at6native27unrolled_elementwise_kernelINS0_13BinaryFunctorIhhhNS0_17BitwiseAndFunctorIhEEEESt5arrayIPcLm3EELi4E23TrivialOffsetCalculatorILi2EjES9_ILi1EjENS0_6memory15LoadWithoutCastENSC_16StoreWithoutCastEEEviT_T0_T2_T3_T4_T5_)
        /*2348*/ 	.word	0x00000000


	//----- nvinfo : EIATTR_MIN_STACK_SIZE
	.align		4
.L_1547:
        /*234c*/ 	.byte	0x04, 0x12
        /*234e*/ 	.short	(.L_1549 - .L_1548)
	.align		4
.L_1548:
        /*2350*/ 	.word	index@(_ZN2at6native29vectorized_elementwise_kernelILi2ENS0_13BinaryFunctorIhhhNS0_17BitwiseAndFunctorIhEEEESt5arrayIPcLm3EEEEviT0_T1_)
        /*2354*/ 	.word	0x00000000


	//----- nvinfo : EIATTR_MIN_STACK_SIZE
	.align		4
.L_1549:
        /*2358*/ 	.byte	0x04, 0x12
        /*235a*/ 	.short	(.L_1551 - .L_1550)
	.align		4
.L_1550:
        /*235c*/ 	.word	index@(_ZN2at6native29vectorized_elementwise_kernelILi4ENS0_13BinaryFunctorIhhhNS0_17BitwiseAndFunctorIhEEEESt5arrayIPcLm3EEEEviT0_T1_)
        /*2360*/ 	.word	0x00000000


	//----- nvinfo : EIATTR_MIN_STACK_SIZE
	.align		4
.L_1551:
        /*2364*/ 	.byte	0x04, 0x12
        /*2366*/ 	.short	(.L_1553 - .L_1552)
	.align		4
.L_1552:
        /*2368*/ 	.word	index@(_ZN2at6native29vectorized_elementwise_kernelILi8ENS0_13BinaryFunctorIhhhNS0_17BitwiseAndFunctorIhEEEESt5arrayIPcLm3EEEEviT0_T1_)
        /*236c*/ 	.word	0x00000000
.L_1553:


//--------------------- .nv.compat                --------------------------
	.section	.nv.compat,"",@"SHT_CUDA_COMPAT_INFO"
	.align	4
        /*0000*/ 	.byte	0x02, 0x09, 0x01, 0x00, 0x02, 0x02, 0x01, 0x00, 0x02, 0x05, 0x05, 0x00, 0x03, 0x07, 0x01, 0x01
        /*0010*/ 	.byte	0x02, 0x03, 0x00, 0x00, 0x02, 0x06, 0x01, 0x00, 0x04, 0x0b, 0x08, 0x00, 0x00, 0x00, 0x00, 0x00
        /*0020*/ 	.byte	0x00, 0x00, 0x00, 0x00


//--------------------- .nv.info._ZN2at6native18elementwise_kernelILi128ELi4EZNS0_15gpu_kernel_implINS0_13AUnaryFunctorIbbbNS0_17BitwiseXorFunctorIbEEEEEEvRNS_18TensorIteratorBaseERKT_EUliE_EEviT1_ --------------------------
	.section	.nv.info._ZN2at6native18elementwise_kernelILi128ELi4EZNS0_15gpu_kernel_implINS0_13AUnaryFunctorIbbbNS0_17BitwiseXorFunctorIbEEEEEEvRNS_18TensorIteratorBaseERKT_EUliE_EEviT1_,"",@"SHT_CUDA_INFO"
	.sectionflags	@""
	.align	4


	//----- nvinfo : EIATTR_CUDA_API_VERSION
	.align		4
        /*0000*/ 	.byte	0x04, 0x37
        /*0002*/ 	.short	(.L_1555 - .L_1554)
.L_1554:
        /*0004*/ 	.word	0x00000082


	//----- nvinfo : EIATTR_KPARAM_INFO
	.align		4
.L_1555:
        /*0008*/ 	.byte	0x04, 0x17
        /*000a*/ 	.short	(.L_1557 - .L_1556)
.L_1556:
        /*000c*/ 	.word	0x00000000
        /*0010*/ 	.short	0x0001
        /*0012*/ 	.short	0x0008
        /*0014*/ 	.byte	0x00, 0xf0, 0x61, 0x08


	//----- nvinfo : EIATTR_KPARAM_INFO
	.align		4
.L_1557:
        /*0018*/ 	.byte	0x04, 0x17
        /*001a*/ 	.short	(.L_1559 - .L_1558)
.L_1558:
        /*001c*/ 	.word	0x00000000
        /*0020*/ 	.short	0x0000
        /*0022*/ 	.short	0x0000
        /*0024*/ 	.byte	0x00, 0xf0, 0x11, 0x00


	//----- nvinfo : EIATTR_SPARSE_MMA_MASK
	.align		4
.L_1559:
        /*0028*/ 	.byte	0x03, 0x50
        /*002a*/ 	.short	0x0000


	//----- nvinfo : EIATTR_MAXREG_COUNT
	.align		4
        /*002c*/ 	.byte	0x03, 0x1b
        /*002e*/ 	.short	0x0080


	//----- nvinfo : EIATTR_EXTERNS
	.align		4
        /*0030*/ 	.byte	0x04, 0x0f
        /*0032*/ 	.short	(.L_1561 - .L_1560)


	//   ....[0]....
	.align		4
.L_1560:
        /*0034*/ 	.word	index@(__assertfail)


	//----- nvinfo : EIATTR_MERCURY_ISA_VERSION
	.align		4
.L_1561:
        /*0038*/ 	.byte	0x03, 0x5f
        /*003a*/ 	.short	0x0101


	//----- nvinfo : EIATTR_VRC_CTA_INIT_COUNT
	.align		4
        /*003c*/ 	.byte	0x02, 0x4a
	.zero		1
	.zero		1


	//----- nvinfo : EIATTR_SYSCALL_OFFSETS
	.align		4
        /*0040*/ 	.byte	0x04, 0x46
        /*0042*/ 	.short	(.L_1563 - .L_1562)


	//   ....[0]....
.L_1562:
        /*0044*/ 	.word	0x00001d90


	//   ....[1]....
        /*0048*/ 	.word	0x00002aa0


	//   ....[2]....
        /*004c*/ 	.word	0x00004910


	//   ....[3]....
        /*0050*/ 	.word	0x000054f0


	//   ....[4]....
        /*0054*/ 	.word	0x00007450


	//   ....[5]....
        /*0058*/ 	.word	0x00008030


	//   ....[6]....
        /*005c*/ 	.word	0x00009fa0


	//   ....[7]....
        /*0060*/ 	.word	0x0000ab40


	//----- nvinfo : EIATTR_EXIT_INSTR_OFFSETS
	.align		4
.L_1563:
        /*0064*/ 	.byte	0x04, 0x1c
        /*0066*/ 	.short	(.L_1565 - .L_1564)


	//   ....[0]....
.L_1564:
        /*0068*/ 	.word	0x000082c0


	//   ....[1]....
        /*006c*/ 	.word	0x0000a140


	//   ....[2]....
        /*0070*/ 	.word	0x0000a160


	//   ....[3]....
        /*0074*/ 	.word	0x0000a1f0


	//   ....[4]....
        /*0078*/ 	.word	0x0000a210


	//   ....[5]....
        /*007c*/ 	.word	0x0000a230


	//   ....[6]....
        /*0080*/ 	.word	0x0000a2c0


	//   ....[7]....
        /*0084*/ 	.word	0x0000a300


	//   ....[8]....
        /*0088*/ 	.word	0x0000a3a0


	//   ....[9]....
        /*008c*/ 	.word	0x0000a3f0


	//   ....[10]....
        /*0090*/ 	.word	0x0000a430


	//   ....[11]....
        /*0094*/ 	.word	0x0000a4f0


	//   ....[12]....
        /*0098*/ 	.word	0x0000a630


	//   ....[13]....
        /*009c*/ 	.word	0x0000a770


	//   ....[14]....
        /*00a0*/ 	.word	0x0000a8c0


	//   ....[15]....
        /*00a4*/ 	.word	0x0000a8f0


	//   ....[16]....
        /*00a8*/ 	.word	0x0000a910


	//   ....[17]....
        /*00ac*/ 	.word	0x0000a990


	//   ....[18]....
        /*00b0*/ 	.word	0x0000a9e0


	//   ....[19]....
        /*00b4*/ 	.word	0x0000ab50


	//   ....[20]....
        /*00b8*/ 	.word	0x0000ac30


	//   ....[21]....
        /*00bc*/ 	.word	0x0000acd0


	//   ....[22]....
        /*00c0*/ 	.word	0x0000ad00


	//   ....[23]....
        /*00c4*/ 	.word	0x0000ad50


	//   ....[24]....
        /*00c8*/ 	.word	0x0000ad90


	//----- nvinfo : EIATTR_MAX_THREADS
	.align		4
.L_1565:
        /*00cc*/ 	.byte	0x04, 0x05
        /*00ce*/ 	.short	(.L_1567 - .L_1566)
.L_1566:
        /*00d0*/ 	.word	0x00000080
        /*00d4*/ 	.word	0x00000001
        /*00d8*/ 	.word	0x00000001


	//----- nvinfo : EIATTR_CRS_STACK_SIZE
	.align		4
.L_1567:
        /*00dc*/ 	.byte	0x04, 0x1e
        /*00de*/ 	.short	(.L_1569 - .L_1568)
.L_1568:
        /*00e0*/ 	.word	0x00000000


	//----- nvinfo : EIATTR_CBANK_PARAM_SIZE
	.align		4
.L_1569:
        /*00e4*/ 	.byte	0x03, 0x19
        /*00e6*/ 	.short	0x0220


	//----- nvinfo : EIATTR_PARAM_CBANK
	.align		4
        /*00e8*/ 	.byte	0x04, 0x0a
        /*00ea*/ 	.short	(.L_1571 - .L_1570)
	.align		4
.L_1570:
        /*00ec*/ 	.word	index@(.nv.constant0._ZN2at6native18elementwise_kernelILi128ELi4EZNS0_15gpu_kernel_implINS0_13AUnaryFunctorIbbbNS0_17BitwiseXorFunctorIbEEEEEEvRNS_18TensorIteratorBaseERKT_EUliE_EEviT1_)
        /*00f0*/ 	.short	0x0380
        /*00f2*/ 	.short	0x0220


	//----- nvinfo : EIATTR_SW_WAR
	.align		4
.L_1571:
        /*00f4*/ 	.byte	0x04, 0x36
        /*00f6*/ 	.short	(.L_1573 - .L_1572)
.L_1572:
        /*00f8*/ 	.word	0x00000008
.L_1573:


//--------------------- .nv.info._ZN2at6native27unrolled_elementwise_kernelINS0_13AUnaryFunctorIbbbNS0_17BitwiseXorFunctorIbEEEESt5arrayIPcLm2EELi4E23TrivialOffsetCalculatorILi1EjESA_NS0_6memory12LoadWithCastILi1EEENSB_13StoreWithCastILi1EEEEEviT_T0_T2_T3_T4_T5_ --------------------------
	.section	.nv.info._ZN2at6native27unrolled_elementwise_kernelINS0_13AUnaryFunctorIbbbNS0_17BitwiseXorFunctorIbEEEESt5arrayIPcLm2EELi4E23TrivialOffsetCalculatorILi1EjESA_NS0_6memory12LoadWithCastILi1EEENSB_13StoreWithCastILi1EEEEEviT_T0_T2_T3_T4_T5_,"",@"SHT_CUDA_INFO"
	.sectionflags	@""
	.align	4


	//----- nvinfo : EIATTR_CUDA_API_VERSION
	.align		4
        /*0000*/ 	.byte	0x04, 0x37
        /*0002*/ 	.short	(.L_1575 - .L_1574)
.L_1574:
        /*0004*/ 	.word	0x00000082


	//----- nvinfo : EIATTR_KPARAM_INFO
	.align		4
.L_1575:
        /*0008*/ 	.byte	0x04, 0x17
        /*000a*/ 	.short	(.L_1577 - .L_1576)
.L_1576:
        /*000c*/ 	.word	0x00000000
        /*0010*/ 	.short	0x0006
        /*0012*/ 	.short	0x0024
        /*0014*/ 	.byte	0x00, 0xf0, 0x21, 0x00


	//----- nvinfo : EIATTR_KPARAM_INFO
	.align		4
.L_1577:
        /*0018*/ 	.byte	0x04, 0x17
        /*001a*/ 	.short	(.L_1579 - .L_1578)
.L_1578:
        /*001c*/ 	.word	0x00000000
        /*0020*/ 	.short	0x0005
        /*0022*/ 	.short	0x001c
        /*0024*/ 	.byte	0x00, 0xf0, 0x21, 0x00


	//----- nvinfo : EIATTR_KPARAM_INFO
	.align		4
.L_1579:
        /*0028*/ 	.byte	0x04, 0x17
        /*002a*/ 	.short	(.L_1581 - .L_1580)
.L_1580:
        /*002c*/ 	.word	0x00000000
        /*0030*/ 	.short	0x0004
        /*0032*/ 	.short	0x0019
        /*0034*/ 	.byte	0x00, 0xf0, 0x05, 0x00


	//----- nvinfo : EIATTR_KPARAM_INFO
	.align		4
.L_1581:
        /*0038*/ 	.byte	0x04, 0x17
        /*003a*/ 	.short	(.L_1583 - .L_1582)
.L_1582:
        /*003c*/ 	.word	0x00000000
        /*0040*/ 	.short	0x0003
        /*0042*/ 	.short	0x0018
        /*0044*/ 	.byte	0x00, 0xf0, 0x05, 0x00


	//----- nvinfo : EIATTR_KPARAM_INFO
	.align		4
.L_1583:
        /*0048*/ 	.byte	0x04, 0x17
        /*004a*/ 	.short	(.L_1585 - .L_1584)
.L_1584:
        /*004c*/ 	.word	0x00000000
        /*0050*/ 	.short	0x0002
        /*0052*/ 	.short	0x0008
        /*0054*/ 	.byte	0x00, 0xf0, 0x41, 0x00


	//----- nvinfo : EIATTR_KPARAM_INFO
	.align		4
.L_1585:
        /*0058*/ 	.byte	0x04, 0x17
        /*005a*/ 	.short	(.L_1587 - .L_1586)
.L_1586:
        /*005c*/ 	.word	0x00000000
        /*0060*/ 	.short	0x0001
        /*0062*/ 	.short	0x0004
        /*0064*/ 	.byte	0x00, 0xf0, 0x09, 0x00


	//----- nvinfo : EIATTR_KPARAM_INFO
	.align		4
.L_1587:
        /*0068*/ 	.byte	0x04, 0x17
        /*006a*/ 	.short	(.L_1589 - .L_1588)
.L_1588:
        /*006c*/ 	.word	0x00000000
        /*0070*/ 	.short	0x0000
        /*0072*/ 	.short	0x0000
        /*0074*/ 	.byte	0x00, 0xf0, 0x11, 0x00


	//----- nvinfo : EIATTR_SPARSE_MMA_MASK
	.align		4
.L_1589:
        /*0078*/ 	.byte	0x03, 0x50
        /*007a*/ 	.short	0x0000


	//----- nvinfo : EIATTR_MAXREG_COUNT
	.align		4
        /*007c*/ 	.byte	0x03, 0x1b
        /*007e*/ 	.short	0x00ff


	//----- nvinfo : EIATTR_EXTERNS
	.align		4
        /*0080*/ 	.byte	0x04, 0x0f
        /*0082*/ 	.short	(.L_1591 - .L_1590)


	//   ....[0]....
	.align		4
.L_1590:
        /*0084*/ 	.word	index@(__assertfail)


	//----- nvinfo : EIATTR_MERCURY_ISA_VERSION
	.align		4
.L_1591:
        /*0088*/ 	.byte	0x03, 0x5f
        /*008a*/ 	.short	0x0101


	//----- nvinfo : EIATTR_VRC_CTA_INIT_COUNT
	.align		4
        /*008c*/ 	.byte	0x02, 0x4a
	.zero		1
	.zero		1


	//----- nvinfo : EIATTR_SYSCALL_OFFSETS
	.align		4
        /*0090*/ 	.byte	0x04, 0x46
        /*0092*/ 	.short	(.L_1593 - .L_1592)


	//   ....[0]....
.L_1592:
        /*0094*/ 	.word	0x00000a80


	//   ....[1]....
        /*0098*/ 	.word	0x000015b0


	//   ....[2]....
        /*009c*/ 	.word	0x000020b0


	//   ....[3]....
        /*00a0*/ 	.word	0x00002bc0


	//   ....[4]....
        /*00a4*/ 	.word	0x00003a00


	//   ....[5]....
        /*00a8*/ 	.word	0x000046c0


	//   ....[6]....
        /*00ac*/ 	.word	0x00005480


	//   ....[7]....
        /*00b0*/ 	.word	0x00006210


	//----- nvinfo : EIATTR_EXIT_INSTR_OFFSETS
	.align		4
.L_1593:
        /*00b4*/ 	.byte	0x04, 0x1c
        /*00b6*/ 	.short	(.L_1595 - .L_1594)


	//   ....[0]....
.L_1594:
        /*00b8*/ 	.word	0x00005700


	//   ....[1]....
        /*00bc*/ 	.word	0x00005830


	//   ....[2]....
        /*00c0*/ 	.word	0x00005850


	//   ....[3]....
        /*00c4*/ 	.word	0x000058e0


	//   ....[4]....
        /*00c8*/ 	.word	0x00005900


	//   ....[5]....
        /*00cc*/ 	.word	0x00005920


	//   ....[6]....
        /*00d0*/ 	.word	0x000059b0


	//   ....[7]....
        /*00d4*/ 	.word	0x000059f0


	//   ....[8]....
        /*00d8*/ 	.word	0x00005a90


	//   ....[9]....
        /*00dc*/ 	.word	0x00005ae0


	//   ....[10]....
        /*00e0*/ 	.word	0x00005b10


	//   ....[11]....
        /*00e4*/ 	.word	0x00005bd0


	//   ....[12]....
        /*00e8*/ 	.word	0x00005d10


	//   ....[13]....
        /*00ec*/ 	.word	0x00005e50


	//   ....[14]....
        /*00f0*/ 	.word	0x00005fa0


	//   ....[15]....
        /*00f4*/ 	.word	0x00005fd0


	//   ....[16]....
        /*00f8*/ 	.word	0x00005ff0


	//   ....[17]....
        /*00fc*/ 	.word	0x00006070


	//   ....[18]....
        /*0100*/ 	.word	0x000060b0


	//   ....[19]....
        /*0104*/ 	.word	0x00006220


	//   ....[20]....
        /*0108*/ 	.word	0x00006300


	//   ....[21]....
        /*010c*/ 	.word	0x000063a0


	//   ....[22]....
        /*0110*/ 	.word	0x000063d0


	//   ....[23]....
        /*0114*/ 	.word	0x00006420


	//   ....[24]....
        /*0118*/ 	.word	0x00006460


	//----- nvinfo : EIATTR_MAX_THREADS
	.align		4
.L_1595:
        /*011c*/ 	.byte	0x04, 0x05
        /*011e*/ 	.short	(.L_1597 - .L_1596)
.L_1596:
        /*0120*/ 	.word	0x00000080
        /*0124*/ 	.word	0x00000001
        /*0128*/ 	.word	0x00000001


	//----- nvinfo : EIATTR_CRS_STACK_SIZE
	.align		4
.L_1597:
        /*012c*/ 	.byte	0x04, 0x1e
        /*012e*/ 	.short	(.L_1599 - .L_1598)
.L_1598:
        /*0130*/ 	.word	0x00000000


	//----- nvinfo : EIATTR_CBANK_PARAM_SIZE
	.align		4
.L_1599:
        /*0134*/ 	.byte	0x03, 0x19
        /*0136*/ 	.short	0x002c


	//----- nvinfo : EIATTR_PARAM_CBANK
	.align		4
        /*0138*/ 	.byte	0x04, 0x0a
        /*013a*/ 	.short	(.L_1601 - .L_1600)
	.align		4
.L_1600:
        /*013c*/ 	.word	index@(.nv.constant0._ZN2at6native27unrolled_elementwise_kernelINS0_13AUnaryFunctorIbbbNS0_17BitwiseXorFunctorIbEEEESt5arrayIPcLm2EELi4E23TrivialOffsetCalculatorILi1EjESA_NS0_6memory12LoadWithCastILi1EEENSB_13StoreWithCastILi1EEEEEviT_T0_T2_T3_T4_T5_)
        /*0140*/ 	.short	0x0380
        /*0142*/ 	.short	0x002c


	//----- nvinfo : EIATTR_SW_WAR
	.align		4
.L_1601:
        /*0144*/ 	.byte	0x04, 0x36
        /*0146*/ 	.short	(.L_1603 - .L_1602)
.L_1602:
        /*0148*/ 	.word	0x00000008
.L_1603:


//--------------------- .nv.info._ZN2at6native18elementwise_kernelILi128ELi4EZNS0_22gpu_kernel_impl_nocastINS0_13AUnaryFunctorIbbbNS0_17BitwiseXorFunctorIbEEEEEEvRNS_18TensorIteratorBaseERKT_EUliE_EEviT1_ --------------------------
	.section	.nv.info._ZN2at6native18elementwise_kernelILi128ELi4EZNS0_22gpu_kernel_impl_nocastINS0_13AUnaryFunctorIbbbNS0_17BitwiseXorFunctorIbEEEEEEvRNS_18TensorIteratorBaseERKT_EUliE_EEviT1_,"",@"SHT_CUDA_INFO"
	.sectionflags	@""
	.align	4


	//----- nvinfo : EIATTR_CUDA_API_VERSION
	.align		4
        /*0000*/ 	.byte	0x04, 0x37
        /*0002*/ 	.short	(.L_1605 - .L_1604)
.L_1604:
        /*0004*/ 	.word	0x00000082


	//----- nvinfo : EIATTR_KPARAM_INFO
	.align		4
.L_1605:
        /*0008*/ 	.byte	0x04, 0x17
        /*000a*/ 	.short	(.L_1607 - .L_1606)
.L_1606:
        /*000c*/ 	.word	0x00000000
        /*0010*/ 	.short	0x0001
        /*0012*/ 	.short	0x0008
        /*0014*/ 	.byte	0x00, 0xf0, 0x61, 0x08


	//----- nvinfo : EIATTR_KPARAM_INFO
	.align		4
.L_1607:
        /*0018*/ 	.byte	0x04, 0x17
        /*001a*/ 	.short	(.L_1609 - .L_1608)
.L_1608:
        /*001c*/ 	.word	0x00000000
        /*0020*/ 	.short	0x0000
        /*0022*/ 	.short	0x0000
        /*0024*/ 	.byte	0x00, 0xf0, 0x11, 0x00


	//----- nvinfo : EIATTR_SPARSE_MMA_MASK
	.align		4
.L_1609:
        /*0028*/ 	.byte	0x03, 0x50
        /*002a*/ 	.short	0x0000


	//----- nvinfo : EIATTR_MAXREG_COUNT
	.align		4
        /*002c*/ 	.byte	0x03, 0x1b
        /*002e*/ 	.short	0x0080


	//----- nvinfo : EIATTR_MERCURY_ISA_VERSION
	.align		4
        /*0030*/ 	.byte	0x03, 0x5f
        /*0032*/ 	.short	0x0101


	//----- nvinfo : EIATTR_VRC_CTA_INIT_COUNT
	.align		4
        /*0034*/ 	.byte	0x02, 0x4a
	.zero		1
	.zero		1


	//----- nvinfo : EIATTR_EXIT_INSTR_OFFSETS
	.align		4
        /*0038*/ 	.byte	0x04, 0x1c
        /*003a*/ 	.short	(.L_1611 - .L_1610)


	//   ....[0]....
.L_1610:
        /*003c*/ 	.word	0x00000370


	//   ....[1]....
        /*0040*/ 	.word	0x00000410


	//   ....[2]....
        /*0044*/ 	.word	0x00003f90


	//   ....[3]....
        /*0048*/ 	.word	0x00005300


	//----- nvinfo : EIATTR_MAX_THREADS
	.align		4
.L_1611:
        /*004c*/ 	.byte	0x04, 0x05
        /*004e*/ 	.short	(.L_1613 - .L_1612)
.L_1612:
        /*0050*/ 	.word	0x00000080
        /*0054*/ 	.word	0x00000001
        /*0058*/ 	.word	0x00000001


	//----- nvinfo : EIATTR_CRS_STACK_SIZE
	.align		4
.L_1613:
        /*005c*/ 	.byte	0x04, 0x1e
        /*005e*/ 	.short	(.L_1615 - .L_1614)
.L_1614:
        /*0060*/ 	.word	0x00000000


	//----- nvinfo : EIATTR_CBANK_PARAM_SIZE
	.align		4
.L_1615:
        /*0064*/ 	.byte	0x03, 0x19
        /*0066*/ 	.short	0x0220


	//----- nvinfo : EIATTR_PARAM_CBANK
	.align		4
        /*0068*/ 	.byte	0x04, 0x0a
        /*006a*/ 	.short	(.L_1617 - .L_1616)
	.align		4
.L_1616:
        /*006c*/ 	.word	index@(.nv.constant0._ZN2at6native18elementwise_kernelILi128ELi4EZNS0_22gpu_kernel_impl_nocastINS0_13AUnaryFunctorIbbbNS0_17BitwiseXorFunctorIbEEEEEEvRNS_18TensorIteratorBaseERKT_EUliE_EEviT1_)
        /*0070*/ 	.short	0x0380
        /*0072*/ 	.short	0x0220


	//----- nvinfo : EIATTR_SW_WAR
	.align		4
.L_1617:
        /*0074*/ 	.byte	0x04, 0x36
        /*0076*/ 	.short	(.L_1619 - .L_1618)
.L_1618:
        /*0078*/ 	.word	0x00000008
.L_1619:


//--------------------- .nv.info._ZN2at6native27unrolled_elementwise_kernelINS0_13AUnaryFunctorIbbbNS0_17BitwiseXorFunctorIbEEEESt5arrayIPcLm2EELi4E23TrivialOffsetCalculatorILi1EjESA_NS0_6memory15LoadWithoutCastENSB_16StoreWithoutCastEEEviT_T0_T2_T3_T4_T5_ --------------------------
	.section	.nv.info._ZN2at6native27unrolled_elementwise_kernelINS0_13AUnaryFunctorIbbbNS0_17BitwiseXorFunctorIbEEEESt5arrayIPcLm2EELi4E23TrivialOffsetCalculatorILi1EjESA_NS0_6memory15LoadWithoutCastENSB_16StoreWithoutCastEEEviT_T0_T2_T3_T4_T5_,"",@"SHT_CUDA_INFO"
	.sectionflags	@""
	.align	4


	//----- nvinfo : EIATTR_CUDA_API_VERSION
	.align		4
        /*0000*/ 	.byte	0x04, 0x37
        /*0002*/ 	.short	(.L_1621 - .L_1620)
.L_1620:
        /*0004*/ 	.word	0x00000082


	//----- nvinfo : EIATTR_KPARAM_INFO
	.align		4
.L_1621:
        /*0008*/ 	.byte	0x04, 0x17
        /*000a*/ 	.short	(.L_1623 - .L_1622)
.L_1622:
        /*000c*/ 	.word	0x00000000
        /*0010*/ 	.short	0x0006
        /*0012*/ 	.short	0x001b
        /*0014*/ 	.byte	0x00, 0xf0, 0x05, 0x00


	//----- nvinfo : EIATTR_KPARAM_INFO
	.align		4
.L_1623:
        /*0018*/ 	.byte	0x04, 0x17
        /*001a*/ 	.short	(.L_1625 - .L_1624)
.L_1624:
        /*001c*/ 	.word	0x00000000
        /*0020*/ 	.short	0x0005
        /*0022*/ 	.short	0x001a
        /*0024*/ 	.byte	0x00, 0xf0, 0x05, 0x00


	//----- nvinfo : EIATTR_KPARAM_INFO
	.align		4
.L_1625:
        /*0028*/ 	.byte	0x04, 0x17
        /*002a*/ 	.short	(.L_1627 - .L_1626)
.L_1626:
        /*002c*/ 	.word	0x00000000
        /*0030*/ 	.short	0x0004
        /*0032*/ 	.short	0x0019
        /*0034*/ 	.byte	0x00, 0xf0, 0x05, 0x00


	//----- nvinfo : EIATTR_KPARAM_INFO
	.align		4
.L_1627:
        /*0038*/ 	.byte	0x04, 0x17
        /*003a*/ 	.short	(.L_1629 - .L_1628)
.L_1628:
        /*003c*/ 	.word	0x00000000
        /*0040*/ 	.short	0x0003
        /*0042*/ 	.short	0x0018
        /*0044*/ 	.byte	0x00, 0xf0, 0x05, 0x00


	//----- nvinfo : EIATTR_KPARAM_INFO
	.align		4
.L_1629:
        /*0048*/ 	.byte	0x04, 0x17
        /*004a*/ 	.short	(.L_1631 - .L_1630)
.L_1630:
        /*004c*/ 	.word	0x00000000
        /*0050*/ 	.short	0x0002
        /*0052*/ 	.short	0x0008
        /*0054*/ 	.byte	0x00, 0xf0, 0x41, 0x00


	//----- nvinfo : EIATTR_KPARAM_INFO
	.align		4
.L_1631:
        /*0058*/ 	.byte	0x04, 0x17
        /*005a*/ 	.short	(.L_1633 - .L_1632)
.L_1632:
        /*005c*/ 	.word	0x00000000
        /*0060*/ 	.short	0x0001
        /*0062*/ 	.short	0x0004
        /*0064*/ 	.byte	0x00, 0xf0, 0x09, 0x00


	//----- nvinfo : EIATTR_KPARAM_INFO
	.align		4
.L_1633:
        /*0068*/ 	.byte	0x04, 0x17
        /*006a*/ 	.short	(.L_1635 - .L_1634)
.L_1634:
        /*006c*/ 	.word	0x00000000
        /*0070*/ 	.short	0x0000
        /*0072*/ 	.short	0x0000
        /*0074*/ 	.byte	0x00, 0xf0, 0x11, 0x00


	//----- nvinfo : EIATTR_SPARSE_MMA_MASK
	.align		4
.L_1635:
        /*0078*/ 	.byte	0x03, 0x50
        /*007a*/ 	.short	0x0000


	//----- nvinfo : EIATTR_MAXREG_COUNT
	.align		4
        /*007c*/ 	.byte	0x03, 0x1b
        /*007e*/ 	.short	0x00ff


	//----- nvinfo : EIATTR_MERCURY_ISA_VERSION
	.align		4
        /*0080*/ 	.byte	0x03, 0x5f
        /*0082*/ 	.short	0x0101


	//----- nvinfo : EIATTR_VRC_CTA_INIT_COUNT
	.align		4
        /*0084*/ 	.byte	0x02, 0x4a
	.zero		1
	.zero		1


	//----- nvinfo : EIATTR_EXIT_INSTR_OFFSETS
	.align		4
        /*0088*/ 	.byte	0x04, 0x1c
        /*008a*/ 	.short	(.L_1637 - .L_1636)


	//   ....[0]....
.L_1636:
        /*008c*/ 	.word	0x000005b0


	//   ....[1]....
        /*0090*/ 	.word	0x00000610


	//----- nvinfo : EIATTR_MAX_THREADS
	.align		4
.L_1637:
        /*0094*/ 	.byte	0x04, 0x05
        /*0096*/ 	.short	(.L_1639 - .L_1638)
.L_1638:
        /*0098*/ 	.word	0x00000080
        /*009c*/ 	.word	0x00000001
        /*00a0*/ 	.word	0x00000001


	//----- nvinfo : EIATTR_CRS_STACK_SIZE
	.align		4
.L_1639:
        /*00a4*/ 	.byte	0x04, 0x1e
        /*00a6*/ 	.short	(.L_1641 - .L_1640)
.L_1640:
        /*00a8*/ 	.word	0x00000000


	//----- nvinfo : EIATTR_CBANK_PARAM_SIZE
	.align		4
.L_1641:
        /*00ac*/ 	.byte	0x03, 0x19
        /*00ae*/ 	.short	0x001c


	//----- nvinfo : EIATTR_PARAM_CBANK
	.align		4
        /*00b0*/ 	.byte	0x04, 0x0a
        /*00b2*/ 	.short	(.L_1643 - .L_1642)
	.align		4
.L_1642:
        /*00b4*/ 	.word	index@(.nv.constant0._ZN2at6native27unrolled_elementwise_kernelINS0_13AUnaryFunctorIbbbNS0_17BitwiseXorFunctorIbEEEESt5arrayIPcLm2EELi4E23TrivialOffsetCalculatorILi1EjESA_NS0_6memory15LoadWithoutCastENSB_16StoreWithoutCastEEEviT_T0_T2_T3_T4_T5_)
        /*00b8*/ 	.short	0x0380
        /*00ba*/ 	.short	0x001c


	//----- nvinfo : EIATTR_SW_WAR
	.align		4
.L_1643:
        /*00bc*/ 	.byte	0x04, 0x36
        /*00be*/ 	.short	(.L_1645 - .L_1644)
.L_1644:
        /*00c0*/ 	.word	0x00000008
.L_1645:


//--------------------- .nv.info._ZN2at6native29vectorized_elementwise_kernelILi2ENS0_13AUnaryFunctorIbbbNS0_17BitwiseXorFunctorIbEEEESt5arrayIPcLm2EEEEviT0_T1_ --------------------------
	.section	.nv.info._ZN2at6native29vectorized_elementwise_kernelILi2ENS0_13AUnaryFunctorIbbbNS0_17BitwiseXorFunctorIbEEEESt5arrayIPcLm2EEEEviT0_T1_,"",@"SHT_CUDA_INFO"
	.sectionflags	@""
	.align	4


	//----- nvinfo : EIATTR_CUDA_API_VERSION
	.align		4
        /*0000*/ 	.byte	0x04, 0x37
        /*0002*/ 	.short	(.L_1647 - .L_1646)
.L_1646:
        /*0004*/ 	.word	0x00000082


	//----- nvinfo : EIATTR_KPARAM_INFO
	.align		4
.L_1647:
        /*0008*/ 	.byte	0x04, 0x17
        /*000a*/ 	.short	(.L_1649 - .L_1648)
.L_1648:
        /*000c*/ 	.word	0x00000000
        /*0010*/ 	.short	0x0002
        /*0012*/ 	.short	0x0008
        /*0014*/ 	.byte	0x00, 0xf0, 0x41, 0x00


	//----- nvinfo : EIATTR_KPARAM_INFO
	.align		4
.L_1649:
        /*0018*/ 	.byte	0x04, 0x17
        /*001a*/ 	.short	(.L_1651 - .L_1650)
.L_1650:
        /*001c*/ 	.word	0x00000000
        /*0020*/ 	.short	0x0001
        /*0022*/ 	.short	0x0004
        /*0024*/ 	.byte	0x00, 0xf0, 0x09, 0x00


	//----- nvinfo : EIATTR_KPARAM_INFO
	.align		4
.L_1651:
        /*0028*/ 	.byte	0x04, 0x17
        /*002a*/ 	.short	(.L_1653 - .L_1652)
.L_1652:
        /*002c*/ 	.word	0x00000000
        /*0030*/ 	.short	0x0000
        /*0032*/ 	.short	0x0000
        /*0034*/ 	.byte	0x00, 0xf0, 0x11, 0x00


	//----- nvinfo : EIATTR_SPARSE_MMA_MASK
	.align		4
.L_1653:
        /*0038*/ 	.byte	0x03, 0x50
        /*003a*/ 	.short	0x0000


	//----- nvinfo : EIATTR_MAXREG_COUNT
	.align		4
        /*003c*/ 	.byte	0x03, 0x1b
        /*003e*/ 	.short	0x00ff


	//----- nvinfo : EIATTR_MERCURY_ISA_VERSION
	.align		4
        /*0040*/ 	.byte	0x03, 0x5f
        /*0042*/ 	.short	0x0101


	//----- nvinfo : EIATTR_VRC_CTA_INIT_COUNT
	.align		4
        /*0044*/ 	.byte	0x02, 0x4a
	.zero		1
	.zero		1


	//----- nvinfo : EIATTR_EXIT_INSTR_OFFSETS
	.align		4
        /*0048*/ 	.byte	0x04, 0x1c
        /*004a*/ 	.short	(.L_1655 - .L_1654)


	//   ....[0]....
.L_1654:
        /*004c*/ 	.word	0x00000b50


	//   ....[1]....
        /*0050*/ 	.word	0x00000bb0


	//   ....[2]....
        /*0054*/ 	.word	0x00000fe0


	//----- nvinfo : EIATTR_MAX_THREADS
	.align		4
.L_1655:
        /*0058*/ 	.byte	0x04, 0x05
        /*005a*/ 	.short	(.L_1657 - .L_1656)
.L_1656:
        /*005c*/ 	.word	0x00000080
        /*0060*/ 	.word	0x00000001
        /*0064*/ 	.word	0x00000001


	//----- nvinfo : EIATTR_CRS_STACK_SIZE
	.align		4
.L_1657:
        /*0068*/ 	.byte	0x04, 0x1e
        /*006a*/ 	.short	(.L_1659 - .L_1658)
.L_1658:
        /*006c*/ 	.word	0x00000000


	//----- nvinfo : EIATTR_CBANK_PARAM_SIZE
	.align		4
.L_1659:
        /*0070*/ 	.byte	0x03, 0x19
        /*0072*/ 	.short	0x0018


	//----- nvinfo : EIATTR_PARAM_CBANK
	.align		4
        /*0074*/ 	.byte	0x04, 0x0a
        /*0076*/ 	.short	(.L_1661 - .L_1660)
	.align		4
.L_1660:
        /*0078*/ 	.word	index@(.nv.constant0._ZN2at6native29vectorized_elementwise_kernelILi2ENS0_13AUnaryFunctorIbbbNS0_17BitwiseXorFunctorIbEEEESt5arrayIPcLm2EEEEviT0_T1_)
        /*007c*/ 	.short	0x0380
        /*007e*/ 	.short	0x0018


	//----- nvinfo : EIATTR_SW_WAR
	.align		4
.L_1661:
        /*0080*/ 	.byte	0x04, 0x36
        /*0082*/ 	.short	(.L_1663 - .L_1662)
.L_1662:
        /*0084*/ 	.word	0x00000008
.L_1663:


//--------------------- .nv.info._ZN2at6native29vectorized_elementwise_kernelILi4ENS0_13AUnaryFunctorIbbbNS0_17BitwiseXorFunctorIbEEEESt5arrayIPcLm2EEEEviT0_T1_ --------------------------
	.section	.nv.info._ZN2at6native29vectorized_elementwise_kernelILi4ENS0_13AUnaryFunctorIbbbNS0_17BitwiseXorFunctorIbEEEESt5arrayIPcLm2EEEEviT0_T1_,"",@"SHT_CUDA_INFO"
	.sectionflags	@""
	.align	4


	//----- nvinfo : EIATTR_CUDA_API_VERSION
	.align		4
        /*0000*/ 	.byte	0x04, 0x37
        /*0002*/ 	.short	(.L_1665 - .L_1664)
.L_1664:
        /*0004*/ 	.word	0x00000082


	//----- nvinfo : EIATTR_KPARAM_INFO
	.align		4
.L_1665:
        /*0008*/ 	.byte	0x04, 0x17
        /*000a*/ 	.short	(.L_1667 - .L_1666)
.L_1666:
        /*000c*/ 	.word	0x00000000
        /*0010*/ 	.short	0x0002
        /*0012*/ 	.short	0x0008
        /*0014*/ 	.byte	0x00, 0xf0, 0x41, 0x00


	//----- nvinfo : EIATTR_KPARAM_INFO
	.align		4
.L_1667:
        /*0018*/ 	.byte	0x04, 0x17
        /*001a*/ 	.short	(.L_1669 - .L_1668)
.L_1668:
        /*001c*/ 	.word	0x00000000
        /*0020*/ 	.short	0x0001
        /*0022*/ 	.short	0x0004
        /*0024*/ 	.byte	0x00, 0xf0, 0x09, 0x00


	//----- nvinfo : EIATTR_KPARAM_INFO
	.align		4
.L_1669:
        /*0028*/ 	.byte	0x04, 0x17
        /*002a*/ 	.short	(.L_1671 - .L_1670)
.L_1670:
        /*002c*/ 	.word	0x00000000
        /*0030*/ 	.short	0x0000
        /*0032*/ 	.short	0x0000
        /*0034*/ 	.byte	0x00, 0xf0, 0x11, 0x00


	//----- nvinfo : EIATTR_SPARSE_MMA_MASK
	.align		4
.L_1671:
        /*0038*/ 	.byte	0x03, 0x50
        /*003a*/ 	.short	0x0000


	//----- nvinfo : EIATTR_MAXREG_COUNT
	.align		4
        /*003c*/ 	.byte	0x03, 0x1b
        /*003e*/ 	.short	0x00ff


	//----- nvinfo : EIATTR_MERCURY_ISA_VERSION
	.align		4
        /*0040*/ 	.byte	0x03, 0x5f
        /*0042*/ 	.short	0x0101


	//----- nvinfo : EIATTR_VRC_CTA_INIT_COUNT
	.align		4
        /*0044*/ 	.byte	0x02, 0x4a
	.zero		1
	.zero		1


	//----- nvinfo : EIATTR_EXIT_INSTR_OFFSETS
	.align		4
        /*0048*/ 	.byte	0x04, 0x1c
        /*004a*/ 	.short	(.L_1673 - .L_1672)


	//   ....[0]....
.L_1672:
        /*004c*/ 	.word	0x00000b50


	//   ....[1]....
        /*0050*/ 	.word	0x00000bb0


	//   ....[2]....
        /*0054*/ 	.word	0x00000fc0


	//----- nvinfo : EIATTR_MAX_THREADS
	.align		4
.L_1673:
        /*0058*/ 	.byte	0x04, 0x05
        /*005a*/ 	.short	(.L_1675 - .L_1674)
.L_1674:
        /*005c*/ 	.word	0x00000080
        /*0060*/ 	.word	0x00000001
        /*0064*/ 	.word	0x00000001


	//----- nvinfo : EIATTR_CRS_STACK_SIZE
	.align		4
.L_1675:
        /*0068*/ 	.byte	0x04, 0x1e
        /*006a*/ 	.short	(.L_1677 - .L_1676)
.L_1676:
        /*006c*/ 	.word	0x00000000


	//----- nvinfo : EIATTR_CBANK_PARAM_SIZE
	.align		4
.L_1677:
        /*0070*/ 	.byte	0x03, 0x19
        /*0072*/ 	.short	0x0018


	//----- nvinfo : EIATTR_PARAM_CBANK
	.align		4
        /*0074*/ 	.byte	0x04, 0x0a
        /*0076*/ 	.short	(.L_1679 - .L_1678)
	.align		4
.L_1678:
        /*0078*/ 	.word	index@(.nv.constant0._ZN2at6native29vectorized_elementwise_kernelILi4ENS0_13AUnaryFunctorIbbbNS0_17BitwiseXorFunctorIbEEEESt5arrayIPcLm2EEEEviT0_T1_)
        /*007c*/ 	.short	0x0380
        /*007e*/ 	.short	0x0018


	//----- nvinfo : EIATTR_SW_WAR
	.align		4
.L_1679:
        /*0080*/ 	.byte	0x04, 0x36
        /*0082*/ 	.short	(.L_1681 - .L_1680)
.L_1680:
        /*0084*/ 	.word	0x00000008
.L_1681:


//--------------------- .nv.info._ZN2at6native29vectorized_elementwise_kernelILi8ENS0_13AUnaryFunctorIbbbNS0_17BitwiseXorFunctorIbEEEESt5arrayIPcLm2EEEEviT0_T1_ --------------------------
	.section	.nv.info._ZN2at6native29vectorized_elementwise_kernelILi8ENS0_13AUnaryFunctorIbbbNS0_17BitwiseXorFunctorIbEEEESt5arrayIPcLm2EEEEviT0_T1_,"",@"SHT_CUDA_INFO"
	.sectionflags	@""
	.align	4


	//----- nvinfo : EIATTR_CUDA_API_VERSION
	.align		4
        /*0000*/ 	.byte	0x04, 0x37
        /*0002*/ 	.short	(.L_1683 - .L_1682)
.L_1682:
        /*0004*/ 	.word	0x00000082


	//----- nvinfo : EIATTR_KPARAM_INFO
	.align		4
.L_1683:
        /*0008*/ 	.byte	0x04, 0x17
        /*000a*/ 	.short	(.L_1685 - .L_1684)
.L_1684:
        /*000c*/ 	.word	0x00000000
        /*0010*/ 	.short	0x0002
        /*0012*/ 	.short	0x0008
        /*0014*/ 	.byte	0x00, 0xf0, 0x41, 0x00


	//----- nvinfo : EIATTR_KPARAM_INFO
	.align		4
.L_1685:
        /*0018*/ 	.byte	0x04, 0x17
        /*001a*/ 	.short	(.L_1687 - .L_1686)
.L_1686:
        /*001c*/ 	.word	0x00000000
        /*0020*/ 	.short	0x0001
        /*0022*/ 	.short	0x0004
        /*0024*/ 	.byte	0x00, 0xf0, 0x09, 0x00


	//----- nvinfo : EIATTR_KPARAM_INFO
	.align		4
.L_1687:
        /*0028*/ 	.byte	0x04, 0x17
        /*002a*/ 	.short	(.L_1689 - .L_1688)
.L_1688:
        /*002c*/ 	.word	0x00000000
        /*0030*/ 	.short	0x0000
        /*0032*/ 	.short	0x0000
        /*0034*/ 	.byte	0x00, 0xf0, 0x11, 0x00


	//----- nvinfo : EIATTR_SPARSE_MMA_MASK
	.align		4
.L_1689:
        /*0038*/ 	.byte	0x03, 0x50
        /*003a*/ 	.short	0x0000


	//----- nvinfo : EIATTR_MAXREG_COUNT
	.align		4
        /*003c*/ 	.byte	0x03, 0x1b
        /*003e*/ 	.short	0x00ff


	//----- nvinfo : EIATTR_MERCURY_ISA_VERSION
	.align		4
        /*0040*/ 	.byte	0x03, 0x5f
        /*0042*/ 	.short	0x0101


	//----- nvinfo : EIATTR_VRC_CTA_INIT_COUNT
	.align		4
        /*0044*/ 	.byte	0x02, 0x4a
	.zero		1
	.zero		1


	//----- nvinfo : EIATTR_EXIT_INSTR_OFFSETS
	.align		4
        /*0048*/ 	.byte	0x04, 0x1c
        /*004a*/ 	.short	(.L_1691 - .L_1690)


	//   ....[0]....
.L_1690:
        /*004c*/ 	.word	0x00000010


	//----- nvinfo : EIATTR_MAX_THREADS
	.align		4
.L_1691:
        /*0050*/ 	.byte	0x04, 0x05
        /*0052*/ 	.short	(.L_1693 - .L_1692)
.L_1692:
        /*0054*/ 	.word	0x00000080
        /*0058*/ 	.word	0x00000001
        /*005c*/ 	.word	0x00000001


	//----- nvinfo : EIATTR_CBANK_PARAM_SIZE
	.align		4
.L_1693:
        /*0060*/ 	.byte	0x03, 0x19
        /*0062*/ 	.short	0x0018


	//----- nvinfo : EIATTR_PARAM_CBANK
	.align		4
        /*0064*/ 	.byte	0x04, 0x0a
        /*0066*/ 	.short	(.L_1695 - .L_1694)
	.align		4
.L_1694:
        /*0068*/ 	.word	index@(.nv.constant0._ZN2at6native29vectorized_elementwise_kernelILi8ENS0_13AUnaryFunctorIbbbNS0_17BitwiseXorFunctorIbEEEESt5arrayIPcLm2EEEEviT0_T1_)
        /*006c*/ 	.short	0x0380
        /*006e*/ 	.short	0x0018


	//----- nvinfo : EIATTR_SW_WAR
	.align		4
.L_1695:
        /*0070*/ 	.byte	0x04, 0x36
        /*0072*/ 	.short	(.L_1697 - .L_1696)
.L_1696:
        /*0074*/ 	.word	0x00000008
.L_1697:


//--------------------- .nv.info._ZN2at6native18elementwise_kernelILi128ELi4EZNS0_15gpu_kernel_implINS0_13BinaryFunctorIbbbNS0_17BitwiseXorFunctorIbEEEEEEvRNS_18TensorIteratorBaseERKT_EUliE_EEviT1_ --------------------------
	.section	.nv.info._ZN2at6native18elementwise_kernelILi128ELi4EZNS0_15gpu_kernel_implINS0_13BinaryFunctorIbbbNS0_17BitwiseXorFunctorIbEEEEEEvRNS_18TensorIteratorBaseERKT_EUliE_EEviT1_,"",@"SHT_CUDA_INFO"
	.sectionflags	@""
	.align	4


	//----- nvinfo : EIATTR_CUDA_API_VERSION
	.align		4
        /*0000*/ 	.byte	0x04, 0x37
        /*0002*/ 	.short	(.L_1699 - .L_1698)
.L_1698:
        /*0004*/ 	.word	0x00000082


	//----- nvinfo : EIATTR_KPARAM_INFO
	.align		4
.L_1699:
        /*0008*/ 	.byte	0x04, 0x17
        /*000a*/ 	.short	(.L_1701 - .L_1700)
.L_1700:
        /*000c*/ 	.word	0x00000000
        /*0010*/ 	.short	0x0001
        /*0012*/ 	.short	0x0008
        /*0014*/ 	.byte	0x00, 0xf0, 0x21, 0x0a


	//----- nvinfo : EIATTR_KPARAM_INFO
	.align		4
.L_1701:
        /*0018*/ 	.byte	0x04, 0x17
        /*001a*/ 	.short	(.L_1703 - .L_1702)
.L_1702:
        /*001c*/ 	.word	0x00000000
        /*0020*/ 	.short	0x0000
        /*0022*/ 	.short	0x0000
        /*0024*/ 	.byte	0x00, 0xf0, 0x11, 0x00


	//----- nvinfo : EIATTR_SPARSE_MMA_MASK
	.align		4
.L_1703:
        /*0028*/ 	.byte	0x03, 0x50
        /*002a*/ 	.short	0x0000


	//----- nvinfo : EIATTR_MAXREG_COUNT
	.align		4
        /*002c*/ 	.byte	0x03, 0x1b
        /*002e*/ 	.short	0x0080


	//----- nvinfo : EIATTR_EXTERNS
	.align		4
        /*0030*/ 	.byte	0x04, 0x0f
        /*0032*/ 	.short	(.L_1705 - .L_1704)


	//   ....[0]....
	.align		4
.L_1704:
        /*0034*/ 	.word	index@(__assertfail)


	//----- nvinfo : EIATTR_MERCURY_ISA_VERSION
	.align		4
.L_1705:
        /*0038*/ 	.byte	0x03, 0x5f
        /*003a*/ 	.short	0x0101


	//----- nvinfo : EIATTR_VRC_CTA_INIT_COUNT
	.align		4
        /*003c*/ 	.byte	0x02, 0x4a
	.zero		1
	.zero		1


	//----- nvinfo : EIATTR_SYSCALL_OFFSETS
	.align		4
        /*0040*/ 	.byte	0x04, 0x46
        /*0042*/ 	.short	(.L_1707 - .L_1706)


	//   ....[0]....
.L_1706:
        /*0044*/ 	.word	0x000021f0


	//   ....[1]....
        /*0048*/ 	.word	0x00002c90


	//   ....[2]....
        /*004c*/ 	.word	0x00003970


	//   ....[3]....
        /*0050*/ 	.word	0x00005c50


	//   ....[4]....
        /*0054*/ 	.word	0x000066e0


	//   ....[5]....
        /*0058*/ 	.word	0x00007290


	//   ....[6]....
        /*005c*/ 	.word	0x00009660


	//   ....[7]....
        /*0060*/ 	.word	0x0000a0f0


	//   ....[8]....
        /*0064*/ 	.word	0x0000aca0


	//   ....[9]....
        /*0068*/ 	.word	0x0000d090


	//   ....[10]....
        /*006c*/ 	.word	0x0000db20


	//   ....[11]....
        /*0070*/ 	.word	0x0000e690


	//----- nvinfo : EIATTR_EXIT_INSTR_OFFSETS
	.align		4
.L_1707:
        /*0074*/ 	.byte	0x04, 0x1c
        /*0076*/ 	.short	(.L_1709 - .L_1708)


	//   ....[0]....
.L_1708:
        /*0078*/ 	.word	0x0000af30


	//   ....[1]....
        /*007c*/ 	.word	0x0000dcb0


	//   ....[2]....
        /*0080*/ 	.word	0x0000dcd0


	//   ....[3]....
        /*0084*/ 	.word	0x0000dd60


	//   ....[4]....
        /*0088*/ 	.word	0x0000dd80


	//   ....[5]....
        /*008c*/ 	.word	0x0000dda0


	//   ....[6]....
        /*0090*/ 	.word	0x0000de30


	//   ....[7]....
        /*0094*/ 	.word	0x0000de70


	//   ....[8]....
        /*0098*/ 	.word	0x0000df10


	//   ....[9]....
        /*009c*/ 	.word	0x0000df60


	//   ....[10]....
        /*00a0*/ 	.word	0x0000df90


	//   ....[11]....
        /*00a4*/ 	.word	0x0000e050


	//   ....[12]....
        /*00a8*/ 	.word	0x0000e190


	//   ....[13]....
        /*00ac*/ 	.word	0x0000e2d0


	//   ....[14]....
        /*00b0*/ 	.word	0x0000e420


	//   ....[15]....
        /*00b4*/ 	.word	0x0000e450


	//   ....[16]....
        /*00b8*/ 	.word	0x0000e470


	//   ....[17]....
        /*00bc*/ 	.word	0x0000e4f0


	//   ....[18]....
        /*00c0*/ 	.word	0x0000e530


	//   ....[19]....
        /*00c4*/ 	.word	0x0000e6a0


	//   ....[20]....
        /*00c8*/ 	.word	0x0000e780


	//   ....[21]....
        /*00cc*/ 	.word	0x0000e820


	//   ....[22]....
        /*00d0*/ 	.word	0x0000e850


	//   ....[23]....
        /*00d4*/ 	.word	0x0000e8a0


	//   ....[24]....
        /*00d8*/ 	.word	0x0000e8e0


	//----- nvinfo : EIATTR_MAX_THREADS
	.align		4
.L_1709:
        /*00dc*/ 	.byte	0x04, 0x05
        /*00de*/ 	.short	(.L_1711 - .L_1710)
.L_1710:
        /*00e0*/ 	.word	0x00000080
        /*00e4*/ 	.word	0x00000001
        /*00e8*/ 	.word	0x00000001


	//----- nvinfo : EIATTR_CRS_STACK_SIZE
	.align		4
.L_1711:
        /*00ec*/ 	.byte	0x04, 0x1e
        /*00ee*/ 	.short	(.L_1713 - .L_1712)
.L_1712:
        /*00f0*/ 	.word	0x00000000


	//----- nvinfo : EIATTR_CBANK_PARAM_SIZE
	.align		4
.L_1713:
        /*00f4*/ 	.byte	0x03, 0x19
        /*00f6*/ 	.short	0x0290


	//----- nvinfo : EIATTR_PARAM_CBANK
	.align		4
        /*00f8*/ 	.byte	0x04, 0x0a
        /*00fa*/ 	.short	(.L_1715 - .L_1714)
	.align		4
.L_1714:
        /*00fc*/ 	.word	index@(.nv.constant0._ZN2at6native18elementwise_kernelILi128ELi4EZNS0_15gpu_kernel_implINS0_13BinaryFunctorIbbbNS0_17BitwiseXorFunctorIbEEEEEEvRNS_18TensorIteratorBaseERKT_EUliE_EEviT1_)
        /*0100*/ 	.short	0x0380
        /*0102*/ 	.short	0x0290


	//----- nvinfo : EIATTR_SW_WAR
	.align		4
.L_1715:
        /*0104*/ 	.byte	0x04, 0x36
        /*0106*/ 	.short	(.L_1717 - .L_1716)
.L_1716:
        /*0108*/ 	.word	0x00000008
.L_1717:


//--------------------- .nv.info._ZN2at6native27unrolled_elementwise_kernelINS0_13BinaryFunctorIbbbNS0_17BitwiseXorFunctorIbEEEESt5arrayIPcLm3EELi4E23TrivialOffsetCalculatorILi2EjES9_ILi1EjENS0_6memory12LoadWithCastILi2EEENSC_13StoreWithCastILi1EEEEEviT_T0_T2_T3_T4_T5_ --------------------------
	.section	.nv.info._ZN2at6native27unrolled_elementwise_kernelINS0_13BinaryFunctorIbbbNS0_17BitwiseXorFunctorIbEEEESt5arrayIPcLm3EELi4E23TrivialOffsetCalculatorILi2EjES9_ILi1EjENS0_6memory12LoadWithCastILi2EEENSC_13StoreWithCastILi1EEEEEviT_T0_T2_T3_T4_T5_,"",@"SHT_CUDA_INFO"
	.sectionflags	@""
	.align	4


	//----- nvinfo : EIATTR_CUDA_API_VERSION
	.align		4
        /*0000*/ 	.byte	0x04, 0x37
        /*0002*/ 	.short	(.L_1719 - .L_1718)
.L_1718:
        /*0004*/ 	.word	0x00000082


	//----- nvinfo : EIATTR_KPARAM_INFO
	.align		4
.L_1719:
        /*0008*/ 	.byte	0x04, 0x17
        /*000a*/ 	.short	(.L_1721 - .L_1720)
.L_1720:
        /*000c*/ 	.word	0x00000000
        /*0010*/ 	.short	0x0006
        /*0012*/ 	.short	0x0030
        /*0014*/ 	.byte	0x00, 0xf0, 0x21, 0x00


	//----- nvinfo : EIATTR_KPARAM_INFO
	.align		4
.L_1721:
        /*0018*/ 	.byte	0x04, 0x17
        /*001a*/ 	.short	(.L_1723 - .L_1722)
.L_1722:
        /*001c*/ 	.word	0x00000000
        /*0020*/ 	.short	0x0005
        /*0022*/ 	.short	0x0024
        /*0024*/ 	.byte	0x00, 0xf0, 0x31, 0x00


	//----- nvinfo : EIATTR_KPARAM_INFO
	.align		4
.L_1723:
        /*0028*/ 	.byte	0x04, 0x17
        /*002a*/ 	.short	(.L_1725 - .L_1724)
.L_1724:
        /*002c*/ 	.word	0x00000000
        /*0030*/ 	.short	0x0004
        /*0032*/ 	.short	0x0021
        /*0034*/ 	.byte	0x00, 0xf0, 0x05, 0x00


	//----- nvinfo : EIATTR_KPARAM_INFO
	.align		4
.L_1725:
        /*0038*/ 	.byte	0x04, 0x17
        /*003a*/ 	.short	(.L_1727 - .L_1726)
.L_1726:
        /*003c*/ 	.word	0x00000000
        /*0040*/ 	.short	0x0003
        /*0042*/ 	.short	0x0020
        /*0044*/ 	.byte	0x00, 0xf0, 0x05, 0x00


	//----- nvinfo : EIATTR_KPARAM_INFO
	.align		4
.L_1727:
        /*0048*/ 	.byte	0x04, 0x17
        /*004a*/ 	.short	(.L_1729 - .L_1728)
.L_1728:
        /*004c*/ 	.word	0x00000000
        /*0050*/ 	.short	0x0002
        /*0052*/ 	.short	0x0008
        /*0054*/ 	.byte	0x00, 0xf0, 0x61, 0x00


	//----- nvinfo : EIATTR_KPARAM_INFO
	.align		4
.L_1729:
        /*0058*/ 	.byte	0x04, 0x17
        /*005a*/ 	.short	(.L_1731 - .L_1730)
.L_1730:
        /*005c*/ 	.word	0x00000000
        /*0060*/ 	.short	0x0001
        /*0062*/ 	.short	0x0004
        /*0064*/ 	.byte	0x00, 0xf0, 0x05, 0x00


	//----- nvinfo : EIATTR_KPARAM_INFO
	.align		4
.L_1731:
        /*0068*/ 	.byte	0x04, 0x17
        /*006a*/ 	.short	(.L_1733 - .L_1732)
.L_1732:
        /*006c*/ 	.word	0x00000000
        /*0070*/ 	.short	0x0000
        /*0072*/ 	.short	0x0000
        /*0074*/ 	.byte	0x00, 0xf0, 0x11, 0x00


	//----- nvinfo : EIATTR_SPARSE_MMA_MASK
	.align		4
.L_1733:
        /*0078*/ 	.byte	0x03, 0x50
        /*007a*/ 	.short	0x0000


	//----- nvinfo : EIATTR_MAXREG_COUNT
	.align		4
        /*007c*/ 	.byte	0x03, 0x1b
        /*007e*/ 	.short	0x00ff


	//----- nvinfo : EIATTR_EXTERNS
	.align		4
        /*0080*/ 	.byte	0x04, 0x0f
        /*0082*/ 	.short	(.L_1735 - .L_1734)


	//   ....[0]....
	.align		4
.L_1734:
        /*0084*/ 	.word	index@(__assertfail)


	//----- nvinfo : EIATTR_MERCURY_ISA_VERSION
	.align		4
.L_1735:
        /*0088*/ 	.byte	0x03, 0x5f
        /*008a*/ 	.short	0x0101


	//----- nvinfo : EIATTR_VRC_CTA_INIT_COUNT
	.align		4
        /*008c*/ 	.byte	0x02, 0x4a
	.zero		1
	.zero		1


	//----- nvinfo : EIATTR_SYSCALL_OFFSETS
	.align		4
        /*0090*/ 	.byte	0x04, 0x46
        /*0092*/ 	.short	(.L_1737 - .L_1736)


	//   ....[0]....
.L_1736:
        /*0094*/ 	.word	0x00000aa0


	//   ....[1]....
        /*0098*/ 	.word	0x00001530


	//   ....[2]....
        /*009c*/ 	.word	0x00002070


	//   ....[3]....
        /*00a0*/ 	.word	0x00002b00


	//   ....[4]....
        /*00a4*/ 	.word	0x00003610


	//   ....[5]....
        /*00a8*/ 	.word	0x000040b0


	//   ....[6]....
        /*00ac*/ 	.word	0x00004bc0


	//   ....[7]....
        /*00b0*/ 	.word	0x00005660


	//   ....[8]....
        /*00b4*/ 	.word	0x000064c0


	//   ....[9]....
        /*00b8*/ 	.word	0x00007180


	//   ....[10]....
        /*00bc*/ 	.word	0x00007f40


	//   ....[11]....
        /*00c0*/ 	.word	0x00008cd0


	//----- nvinfo : EIATTR_EXIT_INSTR_OFFSETS
	.align		4
.L_1737:
        /*00c4*/ 	.byte	0x04, 0x1c
        /*00c6*/ 	.short	(.L_1739 - .L_1738)


	//   ....[0]....
.L_1738:
        /*00c8*/ 	.word	0x000081c0


	//   ....[1]....
        /*00cc*/ 	.word	0x000082f0


	//   ....[2]....
        /*00d0*/ 	.word	0x00008310


	//   ....[3]....
        /*00d4*/ 	.word	0x000083a0


	//   ....[4]....
        /*00d8*/ 	.word	0x000083c0


	//   ....[5]....
        /*00dc*/ 	.word	0x000083e0


	//   ....[6]....
        /*00e0*/ 	.word	0x00008470


	//   ....[7]....
        /*00e4*/ 	.word	0x000084b0


	//   ....[8]....
        /*00e8*/ 	.word	0x00008550


	//   ....[9]....
        /*00ec*/ 	.word	0x000085a0


	//   ....[10]....
        /*00f0*/ 	.word	0x000085d0


	//   ....[11]....
        /*00f4*/ 	.word	0x00008690


	//   ....[12]....
        /*00f8*/ 	.word	0x000087d0


	//   ....[13]....
        /*00fc*/ 	.word	0x00008910


	//   ....[14]....
        /*0100*/ 	.word	0x00008a60


	//   ....[15]....
        /*0104*/ 	.word	0x00008a90


	//   ....[16]....
        /*0108*/ 	.word	0x00008ab0


	//   ....[17]....
        /*010c*/ 	.word	0x00008b30


	//   ....[18]....
        /*0110*/ 	.word	0x00008b70


	//   ....[19]....
        /*0114*/ 	.word	0x00008ce0


	//   ....[20]....
        /*0118*/ 	.word	0x00008dc0


	//   ....[21]....
        /*011c*/ 	.word	0x00008e60


	//   ....[22]....
        /*0120*/ 	.word	0x00008e90


	//   ....[23]....
        /*0124*/ 	.word	0x00008ee0


	//   ....[24]....
        /*0128*/ 	.word	0x00008f20


	//----- nvinfo : EIATTR_MAX_THREADS
	.align		4
.L_1739:
        /*012c*/ 	.byte	0x04, 0x05
        /*012e*/ 	.short	(.L_1741 - .L_1740)
.L_1740:
        /*0130*/ 	.word	0x00000080
        /*0134*/ 	.word	0x00000001
        /*0138*/ 	.word	0x00000001


	//----- nvinfo : EIATTR_CRS_STACK_SIZE
	.align		4
.L_1741:
        /*013c*/ 	.byte	0x04, 0x1e
        /*013e*/ 	.short	(.L_1743 - .L_1742)
.L_1742:
        /*0140*/ 	.word	0x00000000


	//----- nvinfo : EIATTR_CBANK_PARAM_SIZE
	.align		4
.L_1743:
        /*0144*/ 	.byte	0x03, 0x19
        /*0146*/ 	.short	0x0038


	//----- nvinfo : EIATTR_PARAM_CBANK
	.align		4
        /*0148*/ 	.byte	0x04, 0x0a
        /*014a*/ 	.short	(.L_1745 - .L_1744)
	.align		4
.L_1744:
        /*014c*/ 	.word	index@(.nv.constant0._ZN2at6native27unrolled_elementwise_kernelINS0_13BinaryFunctorIbbbNS0_17BitwiseXorFunctorIbEEEESt5arrayIPcLm3EELi4E23TrivialOffsetCalculatorILi2EjES9_ILi1EjENS0_6memory12LoadWithCastILi2EEENSC_13StoreWithCastILi1EEEEEviT_T0_T2_T3_T4_T5_)
        /*0150*/ 	.short	0x0380
        /*0152*/ 	.short	0x0038


	//----- nvinfo : EIATTR_SW_WAR
	.align		4
.L_1745:
        /*0154*/ 	.byte	0x04, 0x36
        /*0156*/ 	.short	(.L_1747 - .L_1746)
.L_1746:
        /*0158*/ 	.word	0x00000008
.L_1747:


//--------------------- .nv.info._ZN2at6native18elementwise_kernelILi128ELi4EZNS0_22gpu_kernel_impl_nocastINS0_13BinaryFunctorIbbbNS0_17BitwiseXorFunctorIbEEEEEEvRNS_18TensorIteratorBaseERKT_EUliE_EEviT1_ --------------------------
	.section	.nv.info._ZN2at6native18elementwise_kernelILi128ELi4EZNS0_22gpu_kernel_impl_nocastINS0_13BinaryFunctorIbbbNS0_17BitwiseXorFunctorIbEEEEEEvRNS_18TensorIteratorBaseERKT_EUliE_EEviT1_,"",@"SHT_CUDA_INFO"
	.sectionflags	@""
	.align	4


	//----- nvinfo : EIATTR_CUDA_API_VERSION
	.align		4
        /*0000*/ 	.byte	0x04, 0x37
        /*0002*/ 	.short	(.L_1749 - .L_1748)
.L_1748:
        /*0004*/ 	.word	0x00000082


	//----- nvinfo : EIATTR_KPARAM_INFO
	.align		4
.L_1749:
        /*0008*/ 	.byte	0x04, 0x17
        /*000a*/ 	.short	(.L_1751 - .L_1750)
.L_1750:
        /*000c*/ 	.word	0x00000000
        /*0010*/ 	.short	0x0001
        /*0012*/ 	.short	0x0008
        /*0014*/ 	.byte	0x00, 0xf0, 0x21, 0x0a


	//----- nvinfo : EIATTR_KPARAM_INFO
	.align		4
.L_1751:
        /*0018*/ 	.byte	0x04, 0x17
        /*001a*/ 	.short	(.L_1753 - .L_1752)
.L_1752:
        /*001c*/ 	.word	0x00000000
        /*0020*/ 	.short	0x0000
        /*0022*/ 	.short	0x0000
        /*0024*/ 	.byte	0x00, 0xf0, 0x11, 0x00


	//----- nvinfo : EIATTR_SPARSE_MMA_MASK
	.align		4
.L_1753:
        /*0028*/ 	.byte	0x03, 0x50
        /*002a*/ 	.short	0x0000


	//----- nvinfo : EIATTR_MAXREG_COUNT
	.align		4
        /*002c*/ 	.byte	0x03, 0x1b
        /*002e*/ 	.short	0x0080


	//----- nvinfo : EIATTR_MERCURY_ISA_VERSION
	.align		4
        /*0030*/ 	.byte	0x03, 0x5f
        /*0032*/ 	.short	0x0101


	//----- nvinfo : EIATTR_VRC_CTA_INIT_COUNT
	.align		4
        /*0034*/ 	.byte	0x02, 0x4a
	.zero		1
	.zero		1


	//----- nvinfo : EIATTR_EXIT_INSTR_OFFSETS
	.align		4
        /*0038*/ 	.byte	0x04, 0x1c
        /*003a*/ 	.short	(.L_1755 - .L_1754)


	//   ....[0]....
.L_1754:
        /*003c*/ 	.word	0x00000360


	//   ....[1]....
        /*0040*/ 	.word	0x00000400


	//   ....[2]....
        /*0044*/ 	.word	0x00004940


	//   ....[3]....
        /*0048*/ 	.word	0x00005ff0


	//----- nvinfo : EIATTR_MAX_THREADS
	.align		4
.L_1755:
        /*004c*/ 	.byte	0x04, 0x05
        /*004e*/ 	.short	(.L_1757 - .L_1756)
.L_1756:
        /*0050*/ 	.word	0x00000080
        /*0054*/ 	.word	0x00000001
        /*0058*/ 	.word	0x00000001


	//----- nvinfo : EIATTR_CRS_STACK_SIZE
	.align		4
.L_1757:
        /*005c*/ 	.byte	0x04, 0x1e
        /*005e*/ 	.short	(.L_1759 - .L_1758)
.L_1758:
        /*0060*/ 	.word	0x00000000


	//----- nvinfo : EIATTR_CBANK_PARAM_SIZE
	.align		4
.L_1759:
        /*0064*/ 	.byte	0x03, 0x19
        /*0066*/ 	.short	0x0290


	//----- nvinfo : EIATTR_PARAM_CBANK
	.align		4
        /*0068*/ 	.byte	0x04, 0x0a
        /*006a*/ 	.short	(.L_1761 - .L_1760)
	.align		4
.L_1760:
        /*006c*/ 	.word	index@(.nv.constant0._ZN2at6native18elementwise_kernelILi128ELi4EZNS0_22gpu_kernel_impl_nocastINS0_13BinaryFunctorIbbbNS0_17BitwiseXorFunctorIbEEEEEEvRNS_18TensorIteratorBaseERKT_EUliE_EEviT1_)
        /*0070*/ 	.short	0x0380
        /*0072*/ 	.short	0x0290


	//----- nvinfo : EIATTR_SW_WAR
	.align		4
.L_1761:
        /*0074*/ 	.byte	0x04, 0x36
        /*0076*/ 	.short	(.L_1763 - .L_1762)
.L_1762:
        /*0078*/ 	.word	0x00000008
.L_1763:


//--------------------- .nv.info._ZN2at6native27unrolled_elementwise_kernelINS0_13BinaryFunctorIbbbNS0_17BitwiseXorFunctorIbEEEESt5arrayIPcLm3EELi4E23TrivialOffsetCalculatorILi2EjES9_ILi1EjENS0_6memory15LoadWithoutCastENSC_16StoreWithoutCastEEEviT_T0_T2_T3_T4_T5_ --------------------------
	.section	.nv.info._ZN2at6native27unrolled_elementwise_kernelINS0_13BinaryFunctorIbbbNS0_17BitwiseXorFunctorIbEEEESt5arrayIPcLm3EELi4E23TrivialOffsetCalculatorILi2EjES9_ILi1EjENS0_6memory15LoadWithoutCastENSC_16StoreWithoutCastEEEviT_T0_T2_T3_T4_T5_,"",@"SHT_CUDA_INFO"
	.sectionflags	@""
	.align	4


	//----- nvinfo : EIATTR_CUDA_API_VERSION
	.align		4
        /*0000*/ 	.byte	0x04, 0x37
        /*0002*/ 	.short	(.L_1765 - .L_1764)
.L_1764:
        /*0004*/ 	.word	0x00000082


	//----- nvinfo : EIATTR_KPARAM_INFO
	.align		4
.L_1765:
        /*0008*/ 	.byte	0x04, 0x17
        /*000a*/ 	.short	(.L_1767 - .L_1766)
.L_1766:
        /*000c*/ 	.word	0x00000000
        /*0010*/ 	.short	0x0006
        /*0012*/ 	.short	0x0023
        /*0014*/ 	.byte	0x00, 0xf0, 0x05, 0x00


	//----- nvinfo : EIATTR_KPARAM_INFO
	.align		4
.L_1767:
        /*0018*/ 	.byte	0x04, 0x17
        /*001a*/ 	.short	(.L_1769 - .L_1768)
.L_1768:
        /*001c*/ 	.word	0x00000000
        /*0020*/ 	.short	0x0005
        /*0022*/ 	.short	0x0022
        /*0024*/ 	.byte	0x00, 0xf0, 0x05, 0x00


	//----- nvinfo : EIATTR_KPARAM_INFO
	.align		4
.L_1769:
        /*0028*/ 	.byte	0x04, 0x17
        /*002a*/ 	.short	(.L_1771 - .L_1770)
.L_1770:
        /*002c*/ 	.word	0x00000000
        /*0030*/ 	.short	0x0004
        /*0032*/ 	.short	0x0021
        /*0034*/ 	.byte	0x00, 0xf0, 0x05, 0x00


	//----- nvinfo : EIATTR_KPARAM_INFO
	.align		4
.L_1771:
        /*0038*/ 	.byte	0x04, 0x17
        /*003a*/ 	.short	(.L_1773 - .L_1772)
.L_1772:
        /*003c*/ 	.word	0x00000000
        /*0040*/ 	.short	0x0003
        /*0042*/ 	.short	0x0020
        /*0044*/ 	.byte	0x00, 0xf0, 0x05, 0x00


	//----- nvinfo : EIATTR_KPARAM_INFO
	.align		4
.L_1773:
        /*0048*/ 	.byte	0x04, 0x17
        /*004a*/ 	.short	(.L_1775 - .L_1774)
.L_1774:
        /*004c*/ 	.word	0x00000000
        /*0050*/ 	.short	0x0002
        /*0052*/ 	.short	0x0008
        /*0054*/ 	.byte	0x00, 0xf0, 0x61, 0x00


	//----- nvinfo : EIATTR_KPARAM_INFO
	.align		4
.L_1775:
        /*0058*/ 	.byte	0x04, 0x17
        /*005a*/ 	.short	(.L_1777 - .L_1776)
.L_1776:
        /*005c*/ 	.word	0x00000000
        /*0060*/ 	.short	0x0001
        /*0062*/ 	.short	0x0004
        /*0064*/ 	.byte	0x00, 0xf0, 0x05, 0x00


	//----- nvinfo : EIATTR_KPARAM_INFO
	.align		4
.L_1777:
        /*0068*/ 	.byte	0x04, 0x17
        /*006a*/ 	.short	(.L_1779 - .L_1778)
.L_1778:
        /*006c*/ 	.word	0x00000000
        /*0070*/ 	.short	0x0000
        /*0072*/ 	.short	0x0000
        /*0074*/ 	.byte	0x00, 0xf0, 0x11, 0x00


	//----- nvinfo : EIATTR_SPARSE_MMA_MASK
	.align		4
.L_1779:
        /*0078*/ 	.byte	0x03, 0x50
        /*007a*/ 	.short	0x0000


	//----- nvinfo : EIATTR_MAXREG_COUNT
	.align		4
        /*007c*/ 	.byte	0x03, 0x1b
        /*007e*/ 	.short	0x00ff


	//----- nvinfo : EIATTR_MERCURY_ISA_VERSION
	.align		4
        /*0080*/ 	.byte	0x03, 0x5f
        /*0082*/ 	.short	0x0101


	//----- nvinfo : EIATTR_VRC_CTA_INIT_COUNT
	.align		4
        /*0084*/ 	.byte	0x02, 0x4a
	.zero		1
	.zero		1


	//----- nvinfo : EIATTR_EXIT_INSTR_OFFSETS
	.align		4
        /*0088*/ 	.byte	0x04, 0x1c
        /*008a*/ 	.short	(.L_1781 - .L_1780)


	//   ....[0]....
.L_1780:
        /*008c*/ 	.word	0x000007b0


	//   ....[1]....
        /*0090*/ 	.word	0x00000810


	//----- nvinfo : EIATTR_MAX_THREADS
	.align		4
.L_1781:
        /*0094*/ 	.byte	0x04, 0x05
        /*0096*/ 	.short	(.L_1783 - .L_1782)
.L_1782:
        /*0098*/ 	.word	0x00000080
        /*009c*/ 	.word	0x00000001
        /*00a0*/ 	.word	0x00000001


	//----- nvinfo : EIATTR_CRS_STACK_SIZE
	.align		4
.L_1783:
        /*00a4*/ 	.byte	0x04, 0x1e
        /*00a6*/ 	.short	(.L_1785 - .L_1784)
.L_1784:
        /*00a8*/ 	.word	0x00000000


	//----- nvinfo : EIATTR_CBANK_PARAM_SIZE
	.align		4
.L_1785:
        /*00ac*/ 	.byte	0x03, 0x19
        /*00ae*/ 	.short	0x0024


	//----- nvinfo : EIATTR_PARAM_CBANK
	.align		4
        /*00b0*/ 	.byte	0x04, 0x0a
        /*00b2*/ 	.short	(.L_1787 - .L_1786)
	.align		4
.L_1786:
        /*00b4*/ 	.word	index@(.nv.constant0._ZN2at6native27unrolled_elementwise_kernelINS0_13BinaryFunctorIbbbNS0_17BitwiseXorFunctorIbEEEESt5arrayIPcLm3EELi4E23TrivialOffsetCalculatorILi2EjES9_ILi1EjENS0_6memory15LoadWithoutCastENSC_16StoreWithoutCastEEEviT_T0_T2_T3_T4_T5_)
        /*00b8*/ 	.short	0x0380
        /*00ba*/ 	.short	0x0024


	//----- nvinfo : EIATTR_SW_WAR
	.align		4
.L_1787:
        /*00bc*/ 	.byte	0x04, 0x36
        /*00be*/ 	.short	(.L_1789 - .L_1788)
.L_1788:
        /*00c0*/ 	.word	0x00000008
.L_1789:


//--------------------- .nv.info._ZN2at6native29vectorized_elementwise_kernelILi2ENS0_13BinaryFunctorIbbbNS0_17BitwiseXorFunctorIbEEEESt5arrayIPcLm3EEEEviT0_T1_ --------------------------
	.section	.nv.info._ZN2at6native29vectorized_elementwise_kernelILi2ENS0_13BinaryFunctorIbbbNS0_17BitwiseXorFunctorIbEEEESt5arrayIPcLm3EEEEviT0_T1_,"",@"SHT_CUDA_INFO"
	.sectionflags	@""
	.align	4


	//----- nvinfo : EIATTR_CUDA_API_VERSION
	.align		4
        /*0000*/ 	.byte	0x04, 0x37
        /*0002*/ 	.short	(.L_1791 - .L_1790)
.L_1790:
        /*0004*/ 	.word	0x00000082


	//----- nvinfo : EIATTR_KPARAM_INFO
	.align		4
.L_1791:
        /*0008*/ 	.byte	0x04, 0x17
        /*000a*/ 	.short	(.L_1793 - .L_1792)
.L_1792:
        /*000c*/ 	.word	0x00000000
        /*0010*/ 	.short	0x0002
        /*0012*/ 	.short	0x0008
        /*0014*/ 	.byte	0x00, 0xf0, 0x61, 0x00


	//----- nvinfo : EIATTR_KPARAM_INFO
	.align		4
.L_1793:
        /*0018*/ 	.byte	0x04, 0x17
        /*001a*/ 	.short	(.L_1795 - .L_1794)
.L_1794:
        /*001c*/ 	.word	0x00000000
        /*0020*/ 	.short	0x0001
        /*0022*/ 	.short	0x0004
        /*0024*/ 	.byte	0x00, 0xf0, 0x05, 0x00


	//----- nvinfo : EIATTR_KPARAM_INFO
	.align		4
.L_1795:
        /*0028*/ 	.byte	0x04, 0x17
        /*002a*/ 	.short	(.L_1797 - .L_1796)
.L_1796:
        /*002c*/ 	.word	0x00000000
        /*0030*/ 	.short	0x0000
        /*0032*/ 	.short	0x0000
        /*0034*/ 	.byte	0x00, 0xf0, 0x11, 0x00


	//----- nvinfo : EIATTR_SPARSE_MMA_MASK
	.align		4
.L_1797:
        /*0038*/ 	.byte	0x03, 0x50
        /*003a*/ 	.short	0x0000


	//----- nvinfo : EIATTR_MAXREG_COUNT
	.align		4
        /*003c*/ 	.byte	0x03, 0x1b
        /*003e*/ 	.short	0x00ff


	//----- nvinfo : EIATTR_MERCURY_ISA_VERSION
	.align		4
        /*0040*/ 	.byte	0x03, 0x5f
        /*0042*/ 	.short	0x0101


	//----- nvinfo : EIATTR_VRC_CTA_INIT_COUNT
	.align		4
        /*0044*/ 	.byte	0x02, 0x4a
	.zero		1
	.zero		1


	//----- nvinfo : EIATTR_EXIT_INSTR_OFFSETS
	.align		4
        /*0048*/ 	.byte	0x04, 0x1c
        /*004a*/ 	.short	(.L_1799 - .L_1798)


	//   ....[0]....
.L_1798:
        /*004c*/ 	.word	0x00000f40


	//   ....[1]....
        /*0050*/ 	.word	0x00000fa0


	//   ....[2]....
        /*0054*/ 	.word	0x00001450


	//----- nvinfo : EIATTR_MAX_THREADS
	.align		4
.L_1799:
        /*0058*/ 	.byte	0x04, 0x05
        /*005a*/ 	.short	(.L_1801 - .L_1800)
.L_1800:
        /*005c*/ 	.word	0x00000080
        /*0060*/ 	.word	0x00000001
        /*0064*/ 	.word	0x00000001


	//----- nvinfo : EIATTR_CRS_STACK_SIZE
	.align		4
.L_1801:
        /*0068*/ 	.byte	0x04, 0x1e
        /*006a*/ 	.short	(.L_1803 - .L_1802)
.L_1802:
        /*006c*/ 	.word	0x00000000


	//----- nvinfo : EIATTR_CBANK_PARAM_SIZE
	.align		4
.L_1803:
        /*0070*/ 	.byte	0x03, 0x19
        /*0072*/ 	.short	0x0020


	//----- nvinfo : EIATTR_PARAM_CBANK
	.align		4
        /*0074*/ 	.byte	0x04, 0x0a
        /*0076*/ 	.short	(.L_1805 - .L_1804)
	.align		4
.L_1804:
        /*0078*/ 	.word	index@(.nv.constant0._ZN2at6native29vectorized_elementwise_kernelILi2ENS0_13BinaryFunctorIbbbNS0_17BitwiseXorFunctorIbEEEESt5arrayIPcLm3EEEEviT0_T1_)
        /*007c*/ 	.short	0x0380
        /*007e*/ 	.short	0x0020


	//----- nvinfo : EIATTR_SW_WAR
	.align		4
.L_1805:
        /*0080*/ 	.byte	0x04, 0x36
        /*0082*/ 	.short	(.L_1807 - .L_1806)
.L_1806:
        /*0084*/ 	.word	0x00000008
.L_1807:


//--------------------- .nv.info._ZN2at6native29vectorized_elementwise_kernelILi4ENS0_13BinaryFunctorIbbbNS0_17BitwiseXorFunctorIbEEEESt5arrayIPcLm3EEEEviT0_T1_ --------------------------
	.section	.nv.info._ZN2at6native29vectorized_elementwise_kernelILi4ENS0_13BinaryFunctorIbbbNS0_17BitwiseXorFunctorIbEEEESt5arrayIPcLm3EEEEviT0_T1_,"",@"SHT_CUDA_INFO"
	.sectionflags	@""
	.align	4


	//----- nvinfo : EIATTR_CUDA_API_VERSION
	.align		4
        /*0000*/ 	.byte	0x04, 0x37
        /*0002*/ 	.short	(.L_1809 - .L_1808)
.L_1808:
        /*0004*/ 	.word	0x00000082


	//----- nvinfo : EIATTR_KPARAM_INFO
	.align		4
.L_1809:
        /*0008*/ 	.byte	0x04, 0x17
        /*000a*/ 	.short	(.L_1811 - .L_1810)
.L_1810:
        /*000c*/ 	.word	0x00000000
        /*0010*/ 	.short	0x0002
        /*0012*/ 	.short	0x0008
        /*0014*/ 	.byte	0x00, 0xf0, 0x61, 0x00


	//----- nvinfo : EIATTR_KPARAM_INFO
	.align		4
.L_1811:
        /*0018*/ 	.byte	0x04, 0x17
        /*001a*/ 	.short	(.L_1813 - .L_1812)
.L_1812:
        /*001c*/ 	.word	0x00000000
        /*0020*/ 	.short	0x0001
        /*0022*/ 	.short	0x0004
        /*0024*/ 	.byte	0x00, 0xf0, 0x05, 0x00


	//----- nvinfo : EIATTR_KPARAM_INFO
	.align		4
.L_1813:
        /*0028*/ 	.byte	0x04, 0x17
        /*002a*/ 	.short	(.L_1815 - .L_1814)
.L_1814:
        /*002c*/ 	.word	0x00000000
        /*0030*/ 	.short	0x0000
        /*0032*/ 	.short	0x0000
        /*0034*/ 	.byte	0x00, 0xf0, 0x11, 0x00


	//----- nvinfo : EIATTR_SPARSE_MMA_MASK
	.align		4
.L_1815:
        /*0038*/ 	.byte	0x03, 0x50
        /*003a*/ 	.short	0x0000


	//----- nvinfo : EIATTR_MAXREG_COUNT
	.align		4
        /*003c*/ 	.byte	0x03, 0x1b
        /*003e*/ 	.short	0x00ff


	//----- nvinfo : EIATTR_MERCURY_ISA_VERSION
	.align		4
        /*0040*/ 	.byte	0x03, 0x5f
        /*0042*/ 	.short	0x0101


	//----- nvinfo : EIATTR_VRC_CTA_INIT_COUNT
	.align		4
        /*0044*/ 	.byte	0x02, 0x4a
	.zero		1
	.zero		1


	//----- nvinfo : EIATTR_EXIT_INSTR_OFFSETS
	.align		4
        /*0048*/ 	.byte	0x04, 0x1c
        /*004a*/ 	.short	(.L_1817 - .L_1816)


	//   ....[0]....
.L_1816:
        /*004c*/ 	.word	0x00000f40


	//   ....[1]....
        /*0050*/ 	.word	0x00000fa0


	//   ....[2]....
        /*0054*/ 	.word	0x00001410


	//----- nvinfo : EIATTR_MAX_THREADS
	.align		4
.L_1817:
        /*0058*/ 	.byte	0x04, 0x05
        /*005a*/ 	.short	(.L_1819 - .L_1818)
.L_1818:
        /*005c*/ 	.word	0x00000080
        /*0060*/ 	.word	0x00000001
        /*0064*/ 	.word	0x00000001


	//----- nvinfo : EIATTR_CRS_STACK_SIZE
	.align		4
.L_1819:
        /*0068*/ 	.byte	0x04, 0x1e
        /*006a*/ 	.short	(.L_1821 - .L_1820)
.L_1820:
        /*006c*/ 	.word	0x00000000


	//----- nvinfo : EIATTR_CBANK_PARAM_SIZE
	.align		4
.L_1821:
        /*0070*/ 	.byte	0x03, 0x19
        /*0072*/ 	.short	0x0020


	//----- nvinfo : EIATTR_PARAM_CBANK
	.align		4
        /*0074*/ 	.byte	0x04, 0x0a
        /*0076*/ 	.short	(.L_1823 - .L_1822)
	.align		4
.L_1822:
        /*0078*/ 	.word	index@(.nv.constant0._ZN2at6native29vectorized_elementwise_kernelILi4ENS0_13BinaryFunctorIbbbNS0_17BitwiseXorFunctorIbEEEESt5arrayIPcLm3EEEEviT0_T1_)
        /*007c*/ 	.short	0x0380
        /*007e*/ 	.short	0x0020


	//----- nvinfo : EIATTR_SW_WAR
	.align		4
.L_1823:
        /*0080*/ 	.byte	0x04, 0x36
        /*0082*/ 	.short	(.L_1825 - .L_1824)
.L_1824:
        /*0084*/ 	.word	0x00000008
.L_1825:


//--------------------- .nv.info._ZN2at6native29vectorized_elementwise_kernelILi8ENS0_13BinaryFunctorIbbbNS0_17BitwiseXorFunctorIbEEEESt5arrayIPcLm3EEEEviT0_T1_ --------------------------
	.section	.nv.info._ZN2at6native29vectorized_elementwise_kernelILi8ENS0_13BinaryFunctorIbbbNS0_17BitwiseXorFunctorIbEEEESt5arrayIPcLm3EEEEviT0_T1_,"",@"SHT_CUDA_INFO"
	.sectionflags	@""
	.align	4


	//----- nvinfo : EIATTR_CUDA_API_VERSION
	.align		4
        /*0000*/ 	.byte	0x04, 0x37
        /*0002*/ 	.short	(.L_1827 - .L_1826)
.L_1826:
        /*0004*/ 	.word	0x00000082


	//----- nvinfo : EIATTR_KPARAM_INFO
	.align		4
.L_1827:
        /*0008*/ 	.byte	0x04, 0x17
        /*000a*/ 	.short	(.L_1829 - .L_1828)
.L_1828:
        /*000c*/ 	.word	0x00000000
        /*0010*/ 	.short	0x0002
        /*0012*/ 	.short	0x0008
        /*0014*/ 	.byte	0x00, 0xf0, 0x61, 0x00


	//----- nvinfo : EIATTR_KPARAM_INFO
	.align		4
.L_1829:
        /*0018*/ 	.byte	0x04, 0x17
        /*001a*/ 	.short	(.L_1831 - .L_1830)
.L_1830:
        /*001c*/ 	.word	0x00000000
        /*0020*/ 	.short	0x0001
        /*0022*/ 	.short	0x0004
        /*0024*/ 	.byte	0x00, 0xf0, 0x05, 0x00


	//----- nvinfo : EIATTR_KPARAM_INFO
	.align		4
.L_1831:
        /*0028*/ 	.byte	0x04, 0x17
        /*002a*/ 	.short	(.L_1833 - .L_1832)
.L_1832:
        /*002c*/ 	.word	0x00000000
        /*0030*/ 	.short	0x0000
        /*0032*/ 	.short	0x0000
        /*0034*/ 	.byte	0x00, 0xf0, 0x11, 0x00


	//----- nvinfo : EIATTR_SPARSE_MMA_MASK
	.align		4
.L_1833:
        /*0038*/ 	.byte	0x03, 0x50
        /*003a*/ 	.short	0x0000


	//----- nvinfo : EIATTR_MAXREG_COUNT
	.align		4
        /*003c*/ 	.byte	0x03, 0x1b
        /*003e*/ 	.short	0x00ff


	//----- nvinfo : EIATTR_MERCURY_ISA_VERSION
	.align		4
        /*0040*/ 	.byte	0x03, 0x5f
        /*0042*/ 	.short	0x0101


	//----- nvinfo : EIATTR_VRC_CTA_INIT_COUNT
	.align		4
        /*0044*/ 	.byte	0x02, 0x4a
	.zero		1
	.zero		1


	//----- nvinfo : EIATTR_EXIT_INSTR_OFFSETS
	.align		4
        /*0048*/ 	.byte	0x04, 0x1c
        /*004a*/ 	.short	(.L_1835 - .L_1834)


	//   ....[0]....
.L_1834:
        /*004c*/ 	.word	0x00000010


	//----- nvinfo : EIATTR_MAX_THREADS
	.align		4
.L_1835:
        /*0050*/ 	.byte	0x04, 0x05
        /*0052*/ 	.short	(.L_1837 - .L_1836)
.L_1836:
        /*0054*/ 	.word	0x00000080
        /*0058*/ 	.word	0x00000001
        /*005c*/ 	.word	0x00000001


	//----- nvinfo : EIATTR_CBANK_PARAM_SIZE
	.align		4
.L_1837:
        /*0060*/ 	.byte	0x03, 0x19
        /*0062*/ 	.short	0x0020


	//----- nvinfo : EIATTR_PARAM_CBANK
	.align		4
        /*0064*/ 	.byte	0x04, 0x0a
        /*0066*/ 	.short	(.L_1839 - .L_1838)
	.align		4
.L_1838:
        /*0068*/ 	.word	index@(.nv.constant0._ZN2at6native29vectorized_elementwise_kernelILi8ENS0_13BinaryFunctorIbbbNS0_17BitwiseXorFunctorIbEEEESt5arrayIPcLm3EEEEviT0_T1_)
        /*006c*/ 	.short	0x0380
        /*006e*/ 	.short	0x0020


	//----- nvinfo : EIATTR_SW_WAR
	.align		4
.L_1839:
        /*0070*/ 	.byte	0x04, 0x36
        /*0072*/ 	.short	(.L_1841 - .L_1840)
.L_1840:
        /*0074*/ 	.word	0x00000008
.L_1841:


//--------------------- .nv.info._ZN2at6native18elementwise_kernelILi128ELi4EZNS0_15gpu_kernel_implINS0_13AUnaryFunctorIsssNS0_17BitwiseXorFunctorIsEEEEEEvRNS_18TensorIteratorBaseERKT_EUliE_EEviT1_ --------------------------
	.section	.nv.info._ZN2at6native18elementwise_kernelILi128ELi4EZNS0_15gpu_kernel_implINS0_13AUnaryFunctorIsssNS0_17BitwiseXorFunctorIsEEEEEEvRNS_18TensorIteratorBaseERKT_EUliE_EEviT1_,"",@"SHT_CUDA_INFO"
	.sectionflags	@""
	.align	4


	//----- nvinfo : EIATTR_CUDA_API_VERSION
	.align		4
        /*0000*/ 	.byte	0x04, 0x37
        /*0002*/ 	.short	(.L_1843 - .L_1842)
.L_1842:
        /*0004*/ 	.word	0x00000082


	//----- nvinfo : EIATTR_KPARAM_INFO
	.align		4
.L_1843:
        /*0008*/ 	.byte	0x04, 0x17
        /*000a*/ 	.short	(.L_1845 - .L_1844)
.L_1844:
        /*000c*/ 	.word	0x00000000
        /*0010*/ 	.short	0x0001
        /*0012*/ 	.short	0x0008
        /*0014*/ 	.byte	0x00, 0xf0, 0x61, 0x08


	//----- nvinfo : EIATTR_KPARAM_INFO
	.align		4
.L_1845:
        /*0018*/ 	.byte	0x04, 0x17
        /*001a*/ 	.short	(.L_1847 - .L_1846)
.L_1846:
        /*001c*/ 	.word	0x00000000
        /*0020*/ 	.short	0x0000
        /*0022*/ 	.short	0x0000
        /*0024*/ 	.byte	0x00, 0xf0, 0x11, 0x00


	//----- nvinfo : EIATTR_SPARSE_MMA_MASK
	.align		4
.L_1847:
        /*0028*/ 	.byte	0x03, 0x50
        /*002a*/ 	.short	0x0000


	//----- nvinfo : EIATTR_MAXREG_COUNT
	.align		4
        /*002c*/ 	.byte	0x03, 0x1b
        /*002e*/ 	.short	0x0080


	//----- nvinfo : EIATTR_EXTERNS
	.align		4
        /*0030*/ 	.byte	0x04, 0x0f
        /*0032*/ 	.short	(.L_1849 - .L_1848)


	//   ....[0]....
	.align		4
.L_1848:
        /*0034*/ 	.word	index@(__assertfail)


	//----- nvinfo : EIATTR_MERCURY_ISA_VERSION
	.align		4
.L_1849:
        /*0038*/ 	.byte	0x03, 0x5f
        /*003a*/ 	.short	0x0101


	//----- nvinfo : EIATTR_VRC_CTA_INIT_COUNT
	.align		4
        /*003c*/ 	.byte	0x02, 0x4a
	.zero		1
	.zero		1


	//----- nvinfo : EIATTR_SYSCALL_OFFSETS
	.align		4
        /*0040*/ 	.byte	0x04, 0x46
        /*0042*/ 	.short	(.L_1851 - .L_1850)


	//   ....[0]....
.L_1850:
        /*0044*/ 	.word	0x00002130


	//   ....[1]....
        /*0048*/ 	.word	0x00002f50


	//   ....[2]....
        /*004c*/ 	.word	0x00005210


	//   ....[3]....
        /*0050*/ 	.word	0x00005e40


	//   ....[4]....
        /*0054*/ 	.word	0x00008220


	//   ....[5]....
        /*0058*/ 	.word	0x00008e50


	//   ....[6]....
        /*005c*/ 	.word	0x0000b240


	//   ....[7]....
        /*0060*/ 	.word	0x0000be50


	//----- nvinfo : EIATTR_EXIT_INSTR_OFFSETS
	.align		4
.L_1851:
        /*0064*/ 	.byte	0x04, 0x1c
        /*0066*/ 	.short	(.L_1853 - .L_1852)


	//   ....[0]....
.L_1852:
        /*0068*/ 	.word	0x00009130


	//   ....[1]....
        /*006c*/ 	.word	0x0000b370


	//   ....[2]....
        /*0070*/ 	.word	0x0000b390


	//   ....[3]....
        /*0074*/ 	.word	0x0000b430


	//   ....[4]....
        /*0078*/ 	.word	0x0000b460


	//   ....[5]....
        /*007c*/ 	.word	0x0000b480


	//   ....[6]....
        /*0080*/ 	.word	0x0000b510


	//   ....[7]....
        /*0084*/ 	.word	0x0000b550


	//   ....[8]....
        /*0088*/ 	.word	0x0000b5f0


	//   ....[9]....
        /*008c*/ 	.word	0x0000b640


	//   ....[10]....
        /*0090*/ 	.word	0x0000b670


	//   ....[11]....
        /*0094*/ 	.word	0x0000b730


	//   ....[12]....
        /*0098*/ 	.word	0x0000b8a0


	//   ....[13]....
        /*009c*/ 	.word	0x0000ba10


	//   ....[14]....
        /*00a0*/ 	.word	0x0000bb70


	//   ....[15]....
        /*00a4*/ 	.word	0x0000bbb0


	//   ....[16]....
        /*00a8*/ 	.word	0x0000bbe0


	//   ....[17]....
        /*00ac*/ 	.word	0x0000bcb0


	//   ....[18]....
        /*00b0*/ 	.word	0x0000bcf0


	//   ....[19]....
        /*00b4*/ 	.word	0x0000be60


	//   ....[20]....
        /*00b8*/ 	.word	0x0000bf70


	//   ....[21]....
        /*00bc*/ 	.word	0x0000c0b0


	//   ....[22]....
        /*00c0*/ 	.word	0x0000c0f0


	//----- nvinfo : EIATTR_MAX_THREADS
	.align		4
.L_1853:
        /*00c4*/ 	.byte	0x04, 0x05
        /*00c6*/ 	.short	(.L_1855 - .L_1854)
.L_1854:
        /*00c8*/ 	.word	0x00000080
        /*00cc*/ 	.word	0x00000001
        /*00d0*/ 	.word	0x00000001


	//----- nvinfo : EIATTR_CRS_STACK_SIZE
	.align		4
.L_1855:
        /*00d4*/ 	.byte	0x04, 0x1e
        /*00d6*/ 	.short	(.L_1857 - .L_1856)
.L_1856:
        /*00d8*/ 	.word	0x00000000


	//----- nvinfo : EIATTR_CBANK_PARAM_SIZE
	.align		4
.L_1857:
        /*00dc*/ 	.byte	0x03, 0x19
        /*00de*/ 	.short	0x0220


	//----- nvinfo : EIATTR_PARAM_CBANK
	.align		4
        /*00e0*/ 	.byte	0x04, 0x0a
        /*00e2*/ 	.short	(.L_1859 - .L_1858)
	.align		4
.L_1858:
        /*00e4*/ 	.word	index@(.nv.constant0._ZN2at6native18elementwise_kernelILi128ELi4EZNS0_15gpu_kernel_implINS0_13AUnaryFunctorIsssNS0_17BitwiseXorFunctorIsEEEEEEvRNS_18TensorIteratorBaseERKT_EUliE_EEviT1_)
        /*00e8*/ 	.short	0x0380
        /*00ea*/ 	.short	0x0220


	//----- nvinfo : EIATTR_SW_WAR
	.align		4
.L_1859:
        /*00ec*/ 	.byte	0x04, 0x36
        /*00ee*/ 	.short	(.L_1861 - .L_1860)
.L_1860:
        /*00f0*/ 	.word	0x00000008
.L_1861:


//--------------------- .nv.info._ZN2at6native27unrolled_elementwise_kernelINS0_13AUnaryFunctorIsssNS0_17BitwiseXorFunctorIsEEEESt5arrayIPcLm2EELi4E23TrivialOffsetCalculatorILi1EjESA_NS0_6memory12LoadWithCastILi1EEENSB_13StoreWithCastILi1EEEEEviT_T0_T2_T3_T4_T5_ --------------------------
	.section	.nv.info._ZN2at6native27unrolled_elementwise_kernelINS0_13AUnaryFunctorIsssNS0_17BitwiseXorFunctorIsEEEESt5arrayIPcLm2EELi4E23TrivialOffsetCalculatorILi1EjESA_NS0_6memory12LoadWithCastILi1EEENSB_13StoreWithCastILi1EEEEEviT_T0_T2_T3_T4_T5_,"",@"SHT_CUDA_INFO"
	.sectionflags	@""
	.align	4


	//----- nvinfo : EIATTR_CUDA_API_VERSION
	.align		4
        /*0000*/ 	.byte	0x04, 0x37
        /*0002*/ 	.short	(.L_1863 - .L_1862)
.L_1862:
        /*0004*/ 	.word	0x00000082


	//----- nvinfo : EIATTR_KPARAM_INFO
	.align		4
.L_1863:
        /*0008*/ 	.byte	0x04, 0x17
        /*000a*/ 	.short	(.L_1865 - .L_1864)
.L_1864:
        /*000c*/ 	.word	0x00000000
        /*0010*/ 	.short	0x0006
        /*0012*/ 	.short	0x0024
        /*0014*/ 	.byte	0x00, 0xf0, 0x21, 0x00


	//----- nvinfo : EIATTR_KPARAM_INFO
	.align		4
.L_1865:
        /*0018*/ 	.byte	0x04, 0x17
        /*001a*/ 	.short	(.L_1867 - .L_1866)
.L_1866:
        /*001c*/ 	.word	0x00000000
        /*0020*/ 	.short	0x0005
        /*0022*/ 	.short	0x001c
        /*0024*/ 	.byte	0x00, 0xf0, 0x21, 0x00


	//----- nvinfo : EIATTR_KPARAM_INFO
	.align		4
.L_1867:
        /*0028*/ 	.byte	0x04, 0x17
        /*002a*/ 	.short	(.L_1869 - .L_1868)
.L_1868:
        /*002c*/ 	.word	0x00000000
        /*0030*/ 	.short	0x0004
        /*0032*/ 	.short	0x0019
        /*0034*/ 	.byte	0x00, 0xf0, 0x05, 0x00


	//----- nvinfo : EIATTR_KPARAM_INFO
	.align		4
.L_1869:
        /*0038*/ 	.byte	0x04, 0x17
        /*003a*/ 	.short	(.L_1871 - .L_1870)
.L_1870:
        /*003c*/ 	.word	0x00000000
        /*0040*/ 	.short	0x0003
        /*0042*/ 	.short	0x0018
        /*0044*/ 	.byte	0x00, 0xf0, 0x05, 0x00


	//----- nvinfo : EIATTR_KPARAM_INFO
	.align		4
.L_1871:
        /*0048*/ 	.byte	0x04, 0x17
        /*004a*/ 	.short	(.L_1873 - .L_1872)
.L_1872:
        /*004c*/ 	.word	0x00000000
        /*0050*/ 	.short	0x0002
        /*0052*/ 	.short	0x0008
        /*0054*/ 	.byte	0x00, 0xf0, 0x41, 0x00


	//----- nvinfo : EIATTR_KPARAM_INFO
	.align		4
.L_1873:
        /*0058*/ 	.byte	0x04, 0x17
        /*005a*/ 	.short	(.L_1875 - .L_1874)
.L_1874:
        /*005c*/ 	.word	0x00000000
        /*0060*/ 	.short	0x0001
        /*0062*/ 	.short	0x0004
        /*0064*/ 	.byte	0x00, 0xf0, 0x11, 0x00


	//----- nvinfo : EIATTR_KPARAM_INFO
	.align		4
.L_1875:
        /*0068*/ 	.byte	0x04, 0x17
        /*006a*/ 	.short	(.L_1877 - .L_1876)
.L_1876:
        /*006c*/ 	.word	0x00000000
        /*0070*/ 	.short	0x0000
        /*0072*/ 	.short	0x0000
        /*0074*/ 	.byte	0x00, 0xf0, 0x11, 0x00


	//----- nvinfo : EIATTR_SPARSE_MMA_MASK
	.align		4
.L_1877:
        /*0078*/ 	.byte	0x03, 0x50
        /*007a*/ 	.short	0x0000


	//----- nvinfo : EIATTR_MAXREG_COUNT
	.align		4
        /*007c*/ 	.byte	0x03, 0x1b
        /*007e*/ 	.short	0x00ff


	//----- nvinfo : EIATTR_EXTERNS
	.align		4
        /*0080*/ 	.byte	0x04, 0x0f
        /*0082*/ 	.short	(.L_1879 - .L_1878)


	//   ....[0]....
	.align		4
.L_1878:
        /*0084*/ 	.word	index@(__assertfail)


	//----- nvinfo : EIATTR_MERCURY_ISA_VERSION
	.align		4
.L_1879:
        /*0088*/ 	.byte	0x03, 0x5f
        /*008a*/ 	.short	0x0101


	//----- nvinfo : EIATTR_VRC_CTA_INIT_COUNT
	.align		4
        /*008c*/ 	.byte	0x02, 0x4a
	.zero		1
	.zero		1


	//----- nvinfo : EIATTR_SYSCALL_OFFSETS
	.align		4
        /*0090*/ 	.byte	0x04, 0x46
        /*0092*/ 	.short	(.L_1881 - .L_1880)


	//   ....[0]....
.L_1880:
        /*0094*/ 	.word	0x00000e30


	//   ....[1]....
        /*0098*/ 	.word	0x00001de0


	//   ....[2]....
        /*009c*/ 	.word	0x00002cd0


	//   ....[3]....
        /*00a0*/ 	.word	0x00003bc0


	//   ....[4]....
        /*00a4*/ 	.word	0x00004a00


	//   ....[5]....
        /*00a8*/ 	.word	0x000057c0


	//   ....[6]....
        /*00ac*/ 	.word	0x000066a0


	//   ....[7]....
        /*00b0*/ 	.word	0x00007560


	//----- nvinfo : EIATTR_EXIT_INSTR_OFFSETS
	.align		4
.L_1881:
        /*00b4*/ 	.byte	0x04, 0x1c
        /*00b6*/ 	.short	(.L_1883 - .L_1882)


	//   ....[0]....
.L_1882:
        /*00b8*/ 	.word	0x00006970


	//   ....[1]....
        /*00bc*/ 	.word	0x00006aa0


	//   ....[2]....
        /*00c0*/ 	.word	0x00006ac0


	//   ....[3]....
        /*00c4*/ 	.word	0x00006b60


	//   ....[4]....
        /*00c8*/ 	.word	0x00006b90


	//   ....[5]....
        /*00cc*/ 	.word	0x00006bb0


	//   ....[6]....
        /*00d0*/ 	.word	0x00006c40


	//   ....[7]....
        /*00d4*/ 	.word	0x00006c80


	//   ....[8]....
        /*00d8*/ 	.word	0x00006d20


	//   ....[9]....
        /*00dc*/ 	.word	0x00006d70


	//   ....[10]....
        /*00e0*/ 	.word	0x00006da0


	//   ....[11]....
        /*00e4*/ 	.word	0x00006e60


	//   ....[12]....
        /*00e8*/ 	.word	0x00006fd0


	//   ....[13]....
        /*00ec*/ 	.word	0x00007140


	//   ....[14]....
        /*00f0*/ 	.word	0x000072a0


	//   ....[15]....
        /*00f4*/ 	.word	0x000072e0


	//   ....[16]....
        /*00f8*/ 	.word	0x00007310


	//   ....[17]....
        /*00fc*/ 	.word	0x000073c0


	//   ....[18]....
        /*0100*/ 	.word	0x00007400


	//   ....[19]....
        /*0104*/ 	.word	0x00007570


	//   ....[20]....
        /*0108*/ 	.word	0x00007680


	//   ....[21]....
        /*010c*/ 	.word	0x000077c0


	//   ....[22]....
        /*0110*/ 	.word	0x00007800


	//----- nvinfo : EIATTR_MAX_THREADS
	.align		4
.L_1883:
        /*0114*/ 	.byte	0x04, 0x05
        /*0116*/ 	.short	(.L_1885 - .L_1884)
.L_1884:
        /*0118*/ 	.word	0x00000080
        /*011c*/ 	.word	0x00000001
        /*0120*/ 	.word	0x00000001


	//----- nvinfo : EIATTR_CRS_STACK_SIZE
	.align		4
.L_1885:
        /*0124*/ 	.byte	0x04, 0x1e
        /*0126*/ 	.short	(.L_1887 - .L_1886)
.L_1886:
        /*0128*/ 	.word	0x00000000


	//----- nvinfo : EIATTR_CBANK_PARAM_SIZE
	.align		4
.L_1887:
        /*012c*/ 	.byte	0x03, 0x19
        /*012e*/ 	.short	0x002c


	//----- nvinfo : EIATTR_PARAM_CBANK
	.align		4
        /*0130*/ 	.byte	0x04, 0x0a
        /*0132*/ 	.short	(.L_1889 - .L_1888)
	.align		4
.L_1888:
        /*0134*/ 	.word	index@(.nv.constant0._ZN2at6native27unrolled_elementwise_kernelINS0_13AUnaryFunctorIsssNS0_17BitwiseXorFunctorIsEEEESt5arrayIPcLm2EELi4E23TrivialOffsetCalculatorILi1EjESA_NS0_6memory12LoadWithCastILi1EEENSB_13StoreWithCastILi1EEEEEviT_T0_T2_T3_T4_T5_)
        /*0138*/ 	.short	0x0380
        /*013a*/ 	.short	0x002c


	//----- nvinfo : EIATTR_SW_WAR
	.align		4
.L_1889:
        /*013c*/ 	.byte	0x04, 0x36
        /*013e*/ 	.short	(.L_1891 - .L_1890)
.L_1890:
        /*0140*/ 	.word	0x00000008
.L_1891:


//--------------------- .nv.info._ZN2at6native18elementwise_kernelILi128ELi4EZNS0_22gpu_kernel_impl_nocastINS0_13AUnaryFunctorIsssNS0_17BitwiseXorFunctorIsEEEEEEvRNS_18TensorIteratorBaseERKT_EUliE_EEviT1_ --------------------------
	.section	.nv.info._ZN2at6native18elementwise_kernelILi128ELi4EZNS0_22gpu_kernel_impl_nocastINS0_13AUnaryFunctorIsssNS0_17BitwiseXorFunctorIsEEEEEEvRNS_18TensorIteratorBaseERKT_EUliE_EEviT1_,"",@"SHT_CUDA_INFO"
	.sectionflags	@""
	.align	4


	//----- nvinfo : EIATTR_CUDA_API_VERSION
	.align		4
        /*0000*/ 	.byte	0x04, 0x37
        /*0002*/ 	.short	(.L_1893 - .L_1892)
.L_1892:
        /*0004*/ 	.word	0x00000082


	//----- nvinfo : EIATTR_KPARAM_INFO
	.align		4
.L_1893:
        /*0008*/ 	.byte	0x04, 0x17
        /*000a*/ 	.short	(.L_1895 - .L_1894)
.L_1894:
        /*000c*/ 	.word	0x00000000
        /*0010*/ 	.short	0x0001
        /*0012*/ 	.short	0x0008
        /*0014*/ 	.byte	0x00, 0xf0, 0x61, 0x08


	//----- nvinfo : EIATTR_KPARAM_INFO
	.align		4
.L_1895:
        /*0018*/ 	.byte	0x04, 0x17
        /*001a*/ 	.short	(.L_1897 - .L_1896)
.L_1896:
        /*001c*/ 	.word	0x00000000
        /*0020*/ 	.short	0x0000
        /*0022*/ 	.short	0x0000
        /*0024*/ 	.byte	0x00, 0xf0, 0x11, 0x00


	//----- nvinfo : EIATTR_SPARSE_MMA_MASK
	.align		4
.L_1897:
        /*0028*/ 	.byte	0x03, 0x50
        /*002a*/ 	.short	0x0000


	//----- nvinfo : EIATTR_MAXREG_COUNT
	.align		4
        /*002c*/ 	.byte	0x03, 0x1b
        /*002e*/ 	.short	0x0080


	//----- nvinfo : EIATTR_MERCURY_ISA_VERSION
	.align		4
        /*0030*/ 	.byte	0x03, 0x5f
        /*0032*/ 	.short	0x0101


	//----- nvinfo : EIATTR_VRC_CTA_INIT_COUNT
	.align		4
        /*0034*/ 	.byte	0x02, 0x4a
	.zero		1
	.zero		1


	//----- nvinfo : EIATTR_EXIT_INSTR_OFFSETS
	.align		4
        /*0038*/ 	.byte	0x04, 0x1c
        /*003a*/ 	.short	(.L_1899 - .L_1898)


	//   ....[0]....
.L_1898:
        /*003c*/ 	.word	0x000002b0


	//   ....[1]....
        /*0040*/ 	.word	0x00000310


	//   ....[2]....
        /*0044*/ 	.word	0x00003dd0


	//   ....[3]....
        /*0048*/ 	.word	0x00005100


	//----- nvinfo : EIATTR_MAX_THREADS
	.align		4
.L_1899:
        /*004c*/ 	.byte	0x04, 0x05
        /*004e*/ 	.short	(.L_1901 - .L_1900)
.L_1900:
        /*0050*/ 	.word	0x00000080
        /*0054*/ 	.word	0x00000001
        /*0058*/ 	.word	0x00000001


	//----- nvinfo : EIATTR_CRS_STACK_SIZE
	.align		4
.L_1901:
        /*005c*/ 	.byte	0x04, 0x1e
        /*005e*/ 	.short	(.L_1903 - .L_1902)
.L_1902:
        /*0060*/ 	.word	0x00000000


	//----- nvinfo : EIATTR_CBANK_PARAM_SIZE
	.align		4
.L_1903:
        /*0064*/ 	.byte	0x03, 0x19
        /*0066*/ 	.short	0x0220


	//----- nvinfo : EIATTR_PARAM_CBANK
	.align		4
        /*0068*/ 	.byte	0x04, 0x0a
        /*006a*/ 	.short	(.L_1905 - .L_1904)
	.align		4
.L_1904:
        /*006c*/ 	.word	index@(.nv.constant0._ZN2at6native18elementwise_kernelILi128ELi4EZNS0_22gpu_kernel_impl_nocastINS0_13AUnaryFunctorIsssNS0_17BitwiseXorFunctorIsEEEEEEvRNS_18TensorIteratorBaseERKT_EUliE_EEviT1_)
        /*0070*/ 	.short	0x0380
        /*0072*/ 	.short	0x0220


	//----- nvinfo : EIATTR_SW_WAR
	.align		4
.L_1905:
        /*0074*/ 	.byte	0x04, 0x36
        /*0076*/ 	.short	(.L_1907 - .L_1906)
.L_1906:
        /*0078*/ 	.word	0x00000008
.L_1907:


//--------------------- .nv.info._ZN2at6native27unrolled_elementwise_kernelINS0_13AUnaryFunctorIsssNS0_17BitwiseXorFunctorIsEEEESt5arrayIPcLm2EELi4E23TrivialOffsetCalculatorILi1EjESA_NS0_6memory15LoadWithoutCastENSB_16StoreWithoutCastEEEviT_T0_T2_T3_T4_T5_ --------------------------
	.section	.nv.info._ZN2at6native27unrolled_elementwise_kernelINS0_13AUnaryFunctorIsssNS0_17BitwiseXorFunctorIsEEEESt5arrayIPcLm2EELi4E23TrivialOffsetCalculatorILi1EjESA_NS0_6memory15LoadWithoutCastENSB_16StoreWithoutCastEEEviT_T0_T2_T3_T4_T5_,"",@"SHT_CUDA_INFO"
	.sectionflags	@""
	.align	4


	//----- nvinfo : EIATTR_CUDA_API_VERSION
	.align		4
        /*0000*/ 	.byte	0x04, 0x37
        /*0002*/ 	.short	(.L_1909 - .L_1908)
.L_1908:
        /*0004*/ 	.word	0x00000082


	//----- nvinfo : EIATTR_KPARAM_INFO
	.align		4
.L_1909:
        /*0008*/ 	.byte	0x04, 0x17
        /*000a*/ 	.short	(.L_1911 - .L_1910)
.L_1910:
        /*000c*/ 	.word	0x00000000
        /*0010*/ 	.short	0x0006
        /*0012*/ 	.short	0x001b
        /*0014*/ 	.byte	0x00, 0xf0, 0x05, 0x00


	//----- nvinfo : EIATTR_KPARAM_INFO
	.align		4
.L_1911:
        /*0018*/ 	.byte	0x04, 0x17
        /*001a*/ 	.short	(.L_1913 - .L_1912)
.L_1912:
        /*001c*/ 	.word	0x00000000
        /*0020*/ 	.short	0x0005
        /*0022*/ 	.short	0x001a
        /*0024*/ 	.byte	0x00, 0xf0, 0x05, 0x00


	//----- nvinfo : EIATTR_KPARAM_INFO
	.align		4
.L_1913:
        /*0028*/ 	.byte	0x04, 0x17
        /*002a*/ 	.short	(.L_1915 - .L_1914)
.L_1914:
        /*002c*/ 	.word	0x00000000
        /*0030*/ 	.short	0x0004
        /*0032*/ 	.short	0x0019
        /*0034*/ 	.byte	0x00, 0xf0, 0x05, 0x00


	//----- nvinfo : EIATTR_KPARAM_INFO
	.align		4
.L_1915:
        /*0038*/ 	.byte	0x04, 0x17
        /*003a*/ 	.short	(.L_1917 - .L_1916)
.L_1916:
        /*003c*/ 	.word	0x00000000
        /*0040*/ 	.short	0x0003
        /*0042*/ 	.short	0x0018
        /*0044*/ 	.byte	0x00, 0xf0, 0x05, 0x00


	//----- nvinfo : EIATTR_KPARAM_INFO
	.align		4
.L_1917:
        /*0048*/ 	.byte	0x04, 0x17
        /*004a*/ 	.short	(.L_1919 - .L_1918)
.L_1918:
        /*004c*/ 	.word	0x00000000
        /*0050*/ 	.short	0x0002
        /*0052*/ 	.short	0x0008
        /*0054*/ 	.byte	0x00, 0xf0, 0x41, 0x00


	//----- nvinfo : EIATTR_KPARAM_INFO
	.align		4
.L_1919:
        /*0058*/ 	.byte	0x04, 0x17
        /*005a*/ 	.short	(.L_1921 - .L_1920)
.L_1920:
        /*005c*/ 	.word	0x00000000
        /*0060*/ 	.short	0x0001
        /*0062*/ 	.short	0x0004
        /*0064*/ 	.byte	0x00, 0xf0, 0x11, 0x00


	//----- nvinfo : EIATTR_KPARAM_INFO
	.align		4
.L_1921:
        /*0068*/ 	.byte	0x04, 0x17
        /*006a*/ 	.short	(.L_1923 - .L_1922)
.L_1922:
        /*006c*/ 	.word	0x00000000
        /*0070*/ 	.short	0x0000
        /*0072*/ 	.short	0x0000
        /*0074*/ 	.byte	0x00, 0xf0, 0x11, 0x00


	//----- nvinfo : EIATTR_SPARSE_MMA_MASK
	.align		4
.L_1923:
        /*0078*/ 	.byte	0x03, 0x50
        /*007a*/ 	.short	0x0000


	//----- nvinfo : EIATTR_MAXREG_COUNT
	.align		4
        /*007c*/ 	.byte	0x03, 0x1b
        /*007e*/ 	.short	0x00ff


	//----- nvinfo : EIATTR_MERCURY_ISA_VERSION
	.align		4
        /*0080*/ 	.byte	0x03, 0x5f
        /*0082*/ 	.short	0x0101


	//----- nvinfo : EIATTR_VRC_CTA_INIT_COUNT
	.align		4
        /*0084*/ 	.byte	0x02, 0x4a
	.zero		1
	.zero		1


	//----- nvinfo : EIATTR_EXIT_INSTR_OFFSETS
	.align		4
        /*0088*/ 	.byte	0x04, 0x1c
        /*008a*/ 	.short	(.L_1925 - .L_1924)


	//   ....[0]....
.L_1924:
        /*008c*/ 	.word	0x00000420


	//   ....[1]....
        /*0090*/ 	.word	0x00000470


	//----- nvinfo : EIATTR_MAX_THREADS
	.align		4
.L_1925:
        /*0094*/ 	.byte	0x04, 0x05
        /*0096*/ 	.short	(.L_1927 - .L_1926)
.L_1926:
        /*0098*/ 	.word	0x00000080
        /*009c*/ 	.word	0x00000001
        /*00a0*/ 	.word	0x00000001


	//----- nvinfo : EIATTR_CRS_STACK_SIZE
	.align		4
.L_1927:
        /*00a4*/ 	.byte	0x04, 0x1e
        /*00a6*/ 	.short	(.L_1929 - .L_1928)
.L_1928:
        /*00a8*/ 	.word	0x00000000


	//----- nvinfo : EIATTR_CBANK_PARAM_SIZE
	.align		4
.L_1929:
        /*00ac*/ 	.byte	0x03, 0x19
        /*00ae*/ 	.short	0x001c


	//----- nvinfo : EIATTR_PARAM_CBANK
	.align		4
        /*00b0*/ 	.byte	0x04, 0x0a
        /*00b2*/ 	.short	(.L_1931 - .L_1930)
	.align		4
.L_1930:
        /*00b4*/ 	.word	index@(.nv.constant0._ZN2at6native27unrolled_elementwise_kernelINS0_13AUnaryFunctorIsssNS0_17BitwiseXorFunctorIsEEEESt5arrayIPcLm2EELi4E23TrivialOffsetCalculatorILi1EjESA_NS0_6memory15LoadWithoutCastENSB_16StoreWithoutCastEEEviT_T0_T2_T3_T4_T5_)
        /*00b8*/ 	.short	0x0380
        /*00ba*/ 	.short	0x001c


	//----- nvinfo : EIATTR_SW_WAR
	.align		4
.L_1931:
        /*00bc*/ 	.byte	0x04, 0x36
        /*00be*/ 	.short	(.L_1933 - .L_1932)
.L_1932:
        /*00c0*/ 	.word	0x00000008
.L_1933:


//--------------------- .nv.info._ZN2at6native29vectorized_elementwise_kernelILi2ENS0_13AUnaryFunctorIsssNS0_17BitwiseXorFunctorIsEEEESt5arrayIPcLm2EEEEviT0_T1_ --------------------------
	.section	.nv.info._ZN2at6native29vectorized_elementwise_kernelILi2ENS0_13AUnaryFunctorIsssNS0_17BitwiseXorFunctorIsEEEESt5arrayIPcLm2EEEEviT0_T1_,"",@"SHT_CUDA_INFO"
	.sectionflags	@""
	.align	4


	//----- nvinfo : EIATTR_CUDA_API_VERSION
	.align		4
        /*0000*/ 	.byte	0x04, 0x37
        /*0002*/ 	.short	(.L_1935 - .L_1934)
.L_1934:
        /*0004*/ 	.word	0x00000082


	//----- nvinfo : EIATTR_KPARAM_INFO
	.align		4
.L_1935:
        /*0008*/ 	.byte	0x04, 0x17
        /*000a*/ 	.short	(.L_1937 - .L_1936)
.L_1936:
        /*000c*/ 	.word	0x00000000
        /*0010*/ 	.short	0x0002
        /*0012*/ 	.short	0x0008
        /*0014*/ 	.byte	0x00, 0xf0, 0x41, 0x00


	//----- nvinfo : EIATTR_KPARAM_INFO
	.align		4
.L_1937:
        /*0018*/ 	.byte	0x04, 0x17
        /*001a*/ 	.short	(.L_1939 - .L_1938)
.L_1938:
        /*001c*/ 	.word	0x00000000
        /*0020*/ 	.short	0x0001
        /*0022*/ 	.short	0x0004
        /*0024*/ 	.byte	0x00, 0xf0, 0x11, 0x00


	//----- nvinfo : EIATTR_KPARAM_INFO
	.align		4
.L_1939:
        /*0028*/ 	.byte	0x04, 0x17
        /*002a*/ 	.short	(.L_1941 - .L_1940)
.L_1940:
        /*002c*/ 	.word	0x00000000
        /*0030*/ 	.short	0x0000
        /*0032*/ 	.short	0x0000
        /*0034*/ 	.byte	0x00, 0xf0, 0x11, 0x00


	//----- nvinfo : EIATTR_SPARSE_MMA_MASK
	.align		4
.L_1941:
        /*0038*/ 	.byte	0x03, 0x50
        /*003a*/ 	.short	0x0000


	//----- nvinfo : EIATTR_MAXREG_COUNT
	.align		4
        /*003c*/ 	.byte	0x03, 0x1b
        /*003e*/ 	.short	0x00ff


	//----- nvinfo : EIATTR_MERCURY_ISA_VERSION
	.align		4
        /*0040*/ 	.byte	0x03, 0x5f
        /*0042*/ 	.short	0x0101


	//----- nvinfo : EIATTR_VRC_CTA_INIT_COUNT
	.align		4
        /*0044*/ 	.byte	0x02, 0x4a
	.zero		1
	.zero		1


	//----- nvinfo : EIATTR_EXIT_INSTR_OFFSETS
	.align		4
        /*0048*/ 	.byte	0x04, 0x1c
        /*004a*/ 	.short	(.L_1943 - .L_1942)


	//   ....[0]....
.L_1942:
        /*004c*/ 	.word	0x00000810


	//   ....[1]....
        /*0050*/ 	.word	0x00000860


	//   ....[2]....
        /*0054*/ 	.word	0x00000a60


	//----- nvinfo : EIATTR_MAX_THREADS
	.align		4
.L_1943:
        /*0058*/ 	.byte	0x04, 0x05
        /*005a*/ 	.short	(.L_1945 - .L_1944)
.L_1944:
        /*005c*/ 	.word	0x00000080
        /*0060*/ 	.word	0x00000001
        /*0064*/ 	.word	0x00000001


	//----- nvinfo : EIATTR_CRS_STACK_SIZE
	.align		4
.L_1945:
        /*0068*/ 	.byte	0x04, 0x1e
        /*006a*/ 	.short	(.L_1947 - .L_1946)
.L_1946:
        /*006c*/ 	.word	0x00000000


	//----- nvinfo : EIATTR_CBANK_PARAM_SIZE
	.align		4
.L_1947:
        /*0070*/ 	.byte	0x03, 0x19
        /*0072*/ 	.short	0x0018


	//----- nvinfo : EIATTR_PARAM_CBANK
	.align		4
        /*0074*/ 	.byte	0x04, 0x0a
        /*0076*/ 	.short	(.L_1949 - .L_1948)
	.align		4
.L_1948:
        /*0078*/ 	.word	index@(.nv.constant0._ZN2at6native29vectorized_elementwise_kernelILi2ENS0_13AUnaryFunctorIsssNS0_17BitwiseXorFunctorIsEEEESt5arrayIPcLm2EEEEviT0_T1_)
        /*007c*/ 	.short	0x0380
        /*007e*/ 	.short	0x0018


	//----- nvinfo : EIATTR_SW_WAR
	.align		4
.L_1949:
        /*0080*/ 	.byte	0x04, 0x36
        /*0082*/ 	.short	(.L_1951 - .L_1950)
.L_1950:
        /*0084*/ 	.word	0x00000008
.L_1951:


//--------------------- .nv.info._ZN2at6native29vectorized_elementwise_kernelILi4ENS0_13AUnaryFunctorIsssNS0_17BitwiseXorFunctorIsEEEESt5arrayIPcLm2EEEEviT0_T1_ --------------------------
	.section	.nv.info._ZN2at6native29vectorized_elementwise_kernelILi4ENS0_13AUnaryFunctorIsssNS0_17BitwiseXorFunctorIsEEEESt5arrayIPcLm2EEEEviT0_T1_,"",@"SHT_CUDA_INFO"
	.sectionflags	@""
	.align	4


	//----- nvinfo : EIATTR_CUDA_API_VERSION
	.align		4
        /*0000*/ 	.byte	0x04, 0x37
        /*0002*/ 	.short	(.L_1953 - .L_1952)
.L_1952:
        /*0004*/ 	.word	0x00000082


	//----- nvinfo : EIATTR_KPARAM_INFO
	.align		4
.L_1953:
        /*0008*/ 	.byte	0x04, 0x17
        /*000a*/ 	.short	(.L_1955 - .L_1954)
.L_1954:
        /*000c*/ 	.word	0x00000000
        /*0010*/ 	.short	0x0002
        /*0012*/ 	.short	0x0008
        /*0014*/ 	.byte	0x00, 0xf0, 0x41, 0x00


	//----- nvinfo : EIATTR_KPARAM_INFO
	.align		4
.L_1955:
        /*0018*/ 	.byte	0x04, 0x17
        /*001a*/ 	.short	(.L_1957 - .L_1956)
.L_1956:
        /*001c*/ 	.word	0x00000000
        /*0020*/ 	.short	0x0001
        /*0022*/ 	.short	0x0004
        /*0024*/ 	.byte	0x00, 0xf0, 0x11, 0x00


	//----- nvinfo : EIATTR_KPARAM_INFO
	.align		4
.L_1957:
        /*0028*/ 	.byte	0x04, 0x17
        /*002a*/ 	.short	(.L_1959 - .L_1958)
.L_1958:
        /*002c*/ 	.word	0x00000000
        /*0030*/ 	.short	0x0000
        /*0032*/ 	.short	0x0000
        /*0034*/ 	.byte	0x00, 0xf0, 0x11, 0x00


	//----- nvinfo : EIATTR_SPARSE_MMA_MASK
	.align		4
.L_1959:
        /*0038*/ 	.byte	0x03, 0x50
        /*003a*/ 	.short	0x0000


	//----- nvinfo : EIATTR_MAXREG_COUNT
	.align		4
        /*003c*/ 	.byte	0x03, 0x1b
        /*003e*/ 	.short	0x00ff


	//----- nvinfo : EIATTR_MERCURY_ISA_VERSION
	.align		4
        /*0040*/ 	.byte	0x03, 0x5f
        /*0042*/ 	.short	0x0101


	//----- nvinfo : EIATTR_VRC_CTA_INIT_COUNT
	.align		4
        /*0044*/ 	.byte	0x02, 0x4a
	.zero		1
	.zero		1


	//----- nvinfo : EIATTR_EXIT_INSTR_OFFSETS
	.align		4
        /*0048*/ 	.byte	0x04, 0x1c
        /*004a*/ 	.short	(.L_1961 - .L_1960)


	//   ....[0]....
.L_1960:
        /*004c*/ 	.word	0x00000810


	//   ....[1]....
        /*0050*/ 	.word	0x00000860


	//   ....[2]....
        /*0054*/ 	.word	0x00000a20


	//----- nvinfo : EIATTR_MAX_THREADS
	.align		4
.L_1961:
        /*0058*/ 	.byte	0x04, 0x05
        /*005a*/ 	.short	(.L_1963 - .L_1962)
.L_1962:
        /*005c*/ 	.word	0x00000080
        /*0060*/ 	.word	0x00000001
        /*0064*/ 	.word	0x00000001


	//----- nvinfo : EIATTR_CRS_STACK_SIZE
	.align		4
.L_1963:
        /*0068*/ 	.byte	0x04, 0x1e
        /*006a*/ 	.short	(.L_1965 - .L_1964)
.L_1964:
        /*006c*/ 	.word	0x00000000


	//----- nvinfo : EIATTR_CBANK_PARAM_SIZE
	.align		4
.L_1965:
        /*0070*/ 	.byte	0x03, 0x19
        /*0072*/ 	.short	0x0018


	//----- nvinfo : EIATTR_PARAM_CBANK
	.align		4
        /*0074*/ 	.byte	0x04, 0x0a
        /*0076*/ 	.short	(.L_1967 - .L_1966)
	.align		4
.L_1966:
        /*0078*/ 	.word	index@(.nv.constant0._ZN2at6native29vectorized_elementwise_kernelILi4ENS0_13AUnaryFunctorIsssNS0_17BitwiseXorFunctorIsEEEESt5arrayIPcLm2EEEEviT0_T1_)
        /*007c*/ 	.short	0x0380
        /*007e*/ 	.short	0x0018


	//----- nvinfo : EIATTR_SW_WAR
	.align		4
.L_1967:
        /*0080*/ 	.byte	0x04, 0x36
        /*0082*/ 	.short	(.L_1969 - .L_1968)
.L_1968:
        /*0084*/ 	.word	0x00000008
.L_1969:


//--------------------- .nv.info._ZN2at6native29vectorized_elementwise_kernelILi8ENS0_13AUnaryFunctorIsssNS0_17BitwiseXorFunctorIsEEEESt5arrayIPcLm2EEEEviT0_T1_ --------------------------
	.section	.nv.info._ZN2at6native29vectorized_elementwise_kernelILi8ENS0_13AUnaryFunctorIsssNS0_17BitwiseXorFunctorIsEEEESt5arrayIPcLm2EEEEviT0_T1_,"",@"SHT_CUDA_INFO"
	.sectionflags	@""
	.align	4


	//----- nvinfo : EIATTR_CUDA_API_VERSION
	.align		4
        /*0000*/ 	.byte	0x04, 0x37
        /*0002*/ 	.short	(.L_1971 - .L_1970)
.L_1970:
        /*0004*/ 	.word	0x00000082


	//----- nvinfo : EIATTR_KPARAM_INFO
	.align		4
.L_1971:
        /*0008*/ 	.byte	0x04, 0x17
        /*000a*/ 	.short	(.L_1973 - .L_1972)
.L_1972:
        /*000c*/ 	.word	0x00000000
        /*0010*/ 	.short	0x0002
        /*0012*/ 	.short	0x0008
        /*0014*/ 	.byte	0x00, 0xf0, 0x41, 0x00


	//----- nvinfo : EIATTR_KPARAM_INFO
	.align		4
.L_1973:
        /*0018*/ 	.byte	0x04, 0x17
        /*001a*/ 	.short	(.L_1975 - .L_1974)
.L_1974:
        /*001c*/ 	.word	0x00000000
        /*0020*/ 	.short	0x0001
        /*0022*/ 	.short	0x0004
        /*0024*/ 	.byte	0x00, 0xf0, 0x11, 0x00


	//----- nvinfo : EIATTR_KPARAM_INFO
	.align		4
.L_1975:
        /*0028*/ 	.byte	0x04, 0x17
        /*002a*/ 	.short	(.L_1977 - .L_1976)
.L_1976:
        /*002c*/ 	.word	0x00000000
        /*0030*/ 	.short	0x0000
        /*0032*/ 	.short	0x0000
        /*0034*/ 	.byte	0x00, 0xf0, 0x11, 0x00


	//----- nvinfo : EIATTR_SPARSE_MMA_MASK
	.align		4
.L_1977:
        /*0038*/ 	.byte	0x03, 0x50
        /*003a*/ 	.short	0x0000


	//----- nvinfo : EIATTR_MAXREG_COUNT
	.align		4
        /*003c*/ 	.byte	0x03, 0x1b
        /*003e*/ 	.short	0x00ff


	//----- nvinfo : EIATTR_MERCURY_ISA_VERSION
	.align		4
        /*0040*/ 	.byte	0x03, 0x5f
        /*0042*/ 	.short	0x0101


	//----- nvinfo : EIATTR_VRC_CTA_INIT_COUNT
	.align		4
        /*0044*/ 	.byte	0x02, 0x4a
	.zero		1
	.zero		1


	//----- nvinfo : EIATTR_EXIT_INSTR_OFFSETS
	.align		4
        /*0048*/ 	.byte	0x04, 0x1c
        /*004a*/ 	.short	(.L_1979 - .L_1978)


	//   ....[0]....
.L_1978:
        /*004c*/ 	.word	0x00000010


	//----- nvinfo : EIATTR_MAX_THREADS
	.align		4
.L_1979:
        /*0050*/ 	.byte	0x04, 0x05
        /*0052*/ 	.short	(.L_1981 - .L_1980)
.L_1980:
        /*0054*/ 	.word	0x00000080
        /*0058*/ 	.word	0x00000001
        /*005c*/ 	.word	0x00000001


	//----- nvinfo : EIATTR_CBANK_PARAM_SIZE
	.align		4
.L_1981:
        /*0060*/ 	.byte	0x03, 0x19
        /*0062*/ 	.short	0x0018


	//----- nvinfo : EIATTR_PARAM_CBANK
	.align		4
        /*0064*/ 	.byte	0x04, 0x0a
        /*0066*/ 	.short	(.L_1983 - .L_1982)
	.align		4
.L_1982:
        /*0068*/ 	.word	index@(.nv.constant0._ZN2at6native29vectorized_elementwise_kernelILi8ENS0_13AUnaryFunctorIsssNS0_17BitwiseXorFunctorIsEEEESt5arrayIPcLm2EEEEviT0_T1_)
        /*006c*/ 	.short	0x0380
        /*006e*/ 	.short	0x0018


	//----- nvinfo : EIATTR_SW_WAR
	.align		4
.L_1983:
        /*0070*/ 	.byte	0x04, 0x36
        /*0072*/ 	.short	(.L_1985 - .L_1984)
.L_1984:
        /*0074*/ 	.word	0x00000008
.L_1985:


//--------------------- .nv.info._ZN2at6native18elementwise_kernelILi128ELi4EZNS0_15gpu_kernel_implINS0_13BinaryFunctorIsssNS0_17BitwiseXorFunctorIsEEEEEEvRNS_18TensorIteratorBaseERKT_EUliE_EEviT1_ --------------------------
	.section	.nv.info._ZN2at6native18elementwise_kernelILi128ELi4EZNS0_15gpu_kernel_implINS0_13BinaryFunctorIsssNS0_17BitwiseXorFunctorIsEEEEEEvRNS_18TensorIteratorBaseERKT_EUliE_EEviT1_,"",@"SHT_CUDA_INFO"
	.sectionflags	@""
	.align	4


	//----- nvinfo : EIATTR_CUDA_API_VERSION
	.align		4
        /*0000*/ 	.byte	0x04, 0x37
        /*0002*/ 	.short	(.L_1987 - .L_1986)
.L_1986:
        /*0004*/ 	.word	0x00000082


	//----- nvinfo : EIATTR_KPARAM_INFO
	.align		4
.L_1987:
        /*0008*/ 	.byte	0x04, 0x17
        /*000a*/ 	.short	(.L_1989 - .L_1988)
.L_1988:
        /*000c*/ 	.word	0x00000000
        /*0010*/ 	.short	0x0001
        /*0012*/ 	.short	0x0008
        /*0014*/ 	.byte	0x00, 0xf0, 0x21, 0x0a


	//----- nvinfo : EIATTR_KPARAM_INFO
	.align		4
.L_1989:
        /*0018*/ 	.byte	0x04, 0x17
        /*001a*/ 	.short	(.L_1991 - .L_1990)
.L_1990:
        /*001c*/ 	.word	0x00000000
        /*0020*/ 	.short	0x0000
        /*0022*/ 	.short	0x0000
        /*0024*/ 	.byte	0x00, 0xf0, 0x11, 0x00


	//----- nvinfo : EIATTR_SPARSE_MMA_MASK
	.align		4
.L_1991:
        /*0028*/ 	.byte	0x03, 0x50
        /*002a*/ 	.short	0x0000


	//----- nvinfo : EIATTR_MAXREG_COUNT
	.align		4
        /*002c*/ 	.byte	0x03, 0x1b
        /*002e*/ 	.short	0x0080


	//----- nvinfo : EIATTR_EXTERNS
	.align		4
        /*0030*/ 	.byte	0x04, 0x0f
        /*0032*/ 	.short	(.L_1993 - .L_1992)


	//   ....[0]....
	.align		4
.L_1992:
        /*0034*/ 	.word	index@(__assertfail)


	//----- nvinfo : EIATTR_MERCURY_ISA_VERSION
	.align		4
.L_1993:
        /*0038*/ 	.byte	0x03, 0x5f
        /*003a*/ 	.short	0x0101


	//----- nvinfo : EIATTR_VRC_CTA_INIT_COUNT
	.align		4
        /*003c*/ 	.byte	0x02, 0x4a
	.zero		1
	.zero		1


	//----- nvinfo : EIATTR_SYSCALL_OFFSETS
	.align		4
        /*0040*/ 	.byte	0x04, 0x46
        /*0042*/ 	.short	(.L_1995 - .L_1994)


	//   ....[0]....
.L_1994:
        /*0044*/ 	.word	0x00002460


	//   ....[1]....
        /*0048*/ 	.word	0x000032b0


	//   ....[2]....
        /*004c*/ 	.word	0x000040d0


	//   ....[3]....
        /*0050*/ 	.word	0x000066c0


	//   ....[4]....
        /*0054*/ 	.word	0x00007510


	//   ....[5]....
        /*0058*/ 	.word	0x00008140


	//   ....[6]....
        /*005c*/ 	.word	0x0000a850


	//   ....[7]....
        /*0060*/ 	.word	0x0000b6a0


	//   ....[8]....
        /*0064*/ 	.word	0x0000c2d0


	//   ....[9]....
        /*0068*/ 	.word	0x0000ea00


	//   ....[10]....
        /*006c*/ 	.word	0x0000f850


	//   ....[11]....
        /*0070*/ 	.word	0x00010450


	//----- nvinfo : EIATTR_EXIT_INSTR_OFFSETS
	.align		4
.L_1995:
        /*0074*/ 	.byte	0x04, 0x1c
        /*0076*/ 	.short	(.L_1997 - .L_1996)


	//   ....[0]....
.L_1996:
        /*0078*/ 	.word	0x0000c5b0


	//   ....[1]....
        /*007c*/ 	.word	0x0000f980


	//   ....[2]....
        /*0080*/ 	.word	0x0000f9a0


	//   ....[3]....
        /*0084*/ 	.word	0x0000fa40


	//   ....[4]....
        /*0088*/ 	.word	0x0000fa70


	//   ....[5]....
        /*008c*/ 	.word	0x0000fa90


	//   ....[6]....
        /*0090*/ 	.word	0x0000fb20


	//   ....[7]....
        /*0094*/ 	.word	0x0000fb60


	//   ....[8]....
        /*0098*/ 	.word	0x0000fc00


	//   ....[9]....
        /*009c*/ 	.word	0x0000fc50


	//   ....[10]....
        /*00a0*/ 	.word	0x0000fc80


	//   ....[11]....
        /*00a4*/ 	.word	0x0000fd40


	//   ....[12]....
        /*00a8*/ 	.word	0x0000feb0


	//   ....[13]....
        /*00ac*/ 	.word	0x00010020


	//   ....[14]....
        /*00b0*/ 	.word	0x00010180


	//   ....[15]....
        /*00b4*/ 	.word	0x000101c0


	//   ....[16]....
        /*00b8*/ 	.word	0x000101f0


	//   ....[17]....
        /*00bc*/ 	.word	0x000102b0


	//   ....[18]....
        /*00c0*/ 	.word	0x000102f0


	//   ....[19]....
        /*00c4*/ 	.word	0x00010460


	//   ....[20]....
        /*00c8*/ 	.word	0x00010570


	//   ....[21]....
        /*00cc*/ 	.word	0x000106b0


	//   ....[22]....
        /*00d0*/ 	.word	0x000106f0


	//----- nvinfo : EIATTR_MAX_THREADS
	.align		4
.L_1997:
        /*00d4*/ 	.byte	0x04, 0x05
        /*00d6*/ 	.short	(.L_1999 - .L_1998)
.L_1998:
        /*00d8*/ 	.word	0x00000080
        /*00dc*/ 	.word	0x00000001
        /*00e0*/ 	.word	0x00000001


	//----- nvinfo : EIATTR_CRS_STACK_SIZE
	.align		4
.L_1999:
        /*00e4*/ 	.byte	0x04, 0x1e
        /*00e6*/ 	.short	(.L_2001 - .L_2000)
.L_2000:
        /*00e8*/ 	.word	0x00000000


	//----- nvinfo : EIATTR_CBANK_PARAM_SIZE
	.align		4
.L_2001:
        /*00ec*/ 	.byte	0x03, 0x19
        /*00ee*/ 	.short	0x0290


	//----- nvinfo : EIATTR_PARAM_CBANK
	.align		4
        /*00f0*/ 	.byte	0x04, 0x0a
        /*00f2*/ 	.short	(.L_2003 - .L_2002)
	.align		4
.L_2002:
        /*00f4*/ 	.word	index@(.nv.constant0._ZN2at6native18elementwise_kernelILi128ELi4EZNS0_15gpu_kernel_implINS0_13BinaryFunctorIsssNS0_17BitwiseXorFunctorIsEEEEEEvRNS_18TensorIteratorBaseERKT_EUliE_EEviT1_)
        /*00f8*/ 	.short	0x0380
        /*00fa*/ 	.short	0x0290


	//----- nvinfo : EIATTR_SW_WAR
	.align		4
.L_2003:
        /*00fc*/ 	.byte	0x04, 0x36
        /*00fe*/ 	.short	(.L_2005 - .L_2004)
.L_2004:
        /*0100*/ 	.word	0x00000008
.L_2005:


//--------------------- .nv.info._ZN2at6native27unrolled_elementwise_kernelINS0_13BinaryFunctorIsssNS0_17BitwiseXorFunctorIsEEEESt5arrayIPcLm3EELi4E23TrivialOffsetCalculatorILi2EjES9_ILi1EjENS0_6memory12LoadWithCastILi2EEENSC_13StoreWithCastILi1EEEEEviT_T0_T2_T3_T4_T5_ --------------------------
	.section	.nv.info._ZN2at6native27unrolled_elementwise_kernelINS0_13BinaryFunctorIsssNS0_17BitwiseXorFunctorIsEEEESt5arrayIPcLm3EELi4E23TrivialOffsetCalculatorILi2EjES9_ILi1EjENS0_6memory12LoadWithCastILi2EEENSC_13StoreWithCastILi1EEEEEviT_T0_T2_T3_T4_T5_,"",@"SHT_CUDA_INFO"
	.sectionflags	@""
	.align	4


	//----- nvinfo : EIATTR_CUDA_API_VERSION
	.align		4
        /*0000*/ 	.byte	0x04, 0x37
        /*0002*/ 	.short	(.L_2007 - .L_2006)
.L_2006:
        /*0004*/ 	.word	0x00000082


	//----- nvinfo : EIATTR_KPARAM_INFO
	.align		4
.L_2007:
        /*0008*/ 	.byte	0x04, 0x17
        /*000a*/ 	.short	(.L_2009 - .L_2008)
.L_2008:
        /*000c*/ 	.word	0x00000000
        /*0010*/ 	.short	0x0006
        /*0012*/ 	.short	0x0030
        /*0014*/ 	.byte	0x00, 0xf0, 0x21, 0x00


	//----- nvinfo : EIATTR_KPARAM_INFO
	.align		4
.L_2009:
        /*0018*/ 	.byte	0x04, 0x17
        /*001a*/ 	.short	(.L_2011 - .L_2010)
.L_2010:
        /*001c*/ 	.word	0x00000000
        /*0020*/ 	.short	0x0005
        /*0022*/ 	.short	0x0024
        /*0024*/ 	.byte	0x00, 0xf0, 0x31, 0x00


	//----- nvinfo : EIATTR_KPARAM_INFO
	.align		4
.L_2011:
        /*0028*/ 	.byte	0x04, 0x17
        /*002a*/ 	.short	(.L_2013 - .L_2012)
.L_2012:
        /*002c*/ 	.word	0x00000000
        /*0030*/ 	.short	0x0004
        /*0032*/ 	.short	0x0021
        /*0034*/ 	.byte	0x00, 0xf0, 0x05, 0x00


	//----- nvinfo : EIATTR_KPARAM_INFO
	.align		4
.L_2013:
        /*0038*/ 	.byte	0x04, 0x17
        /*003a*/ 	.short	(.L_2015 - .L_2014)
.L_2014:
        /*003c*/ 	.word	0x00000000
        /*0040*/ 	.short	0x0003
        /*0042*/ 	.short	0x0020
        /*0044*/ 	.byte	0x00, 0xf0, 0x05, 0x00


	//----- nvinfo : EIATTR_KPARAM_INFO
	.align		4
.L_2015:
        /*0048*/ 	.byte	0x04, 0x17
        /*004a*/ 	.short	(.L_2017 - .L_2016)
.L_2016:
        /*004c*/ 	.word	0x00000000
        /*0050*/ 	.short	0x0002
        /*0052*/ 	.short	0x0008
        /*0054*/ 	.byte	0x00, 0xf0, 0x61, 0x00


	//----- nvinfo : EIATTR_KPARAM_INFO
	.align		4
.L_2017:
        /*0058*/ 	.byte	0x04, 0x17
        /*005a*/ 	.short	(.L_2019 - .L_2018)
.L_2018:
        /*005c*/ 	.word	0x00000000
        /*0060*/ 	.short	0x0001
        /*0062*/ 	.short	0x0004
        /*0064*/ 	.byte	0x00, 0xf0, 0x05, 0x00


	//----- nvinfo : EIATTR_KPARAM_INFO
	.align		4
.L_2019:
        /*0068*/ 	.byte	0x04, 0x17
        /*006a*/ 	.short	(.L_2021 - .L_2020)
.L_2020:
        /*006c*/ 	.word	0x00000000
        /*0070*/ 	.short	0x0000
        /*0072*/ 	.short	0x0000
        /*0074*/ 	.byte	0x00, 0xf0, 0x11, 0x00


	//----- nvinfo : EIATTR_SPARSE_MMA_MASK
	.align		4
.L_2021:
        /*0078*/ 	.byte	0x03, 0x50
        /*007a*/ 	.short	0x0000


	//----- nvinfo : EIATTR_MAXREG_COUNT
	.align		4
        /*007c*/ 	.byte	0x03, 0x1b
        /*007e*/ 	.short	0x00ff


	//----- nvinfo : EIATTR_EXTERNS
	.align		4
        /*0080*/ 	.byte	0x04, 0x0f
        /*0082*/ 	.short	(.L_2023 - .L_2022)


	//   ....[0]....
	.align		4
.L_2022:
        /*0084*/ 	.word	index@(__assertfail)


	//----- nvinfo : EIATTR_MERCURY_ISA_VERSION
	.align		4
.L_2023:
        /*0088*/ 	.byte	0x03, 0x5f
        /*008a*/ 	.short	0x0101


	//----- nvinfo : EIATTR_VRC_CTA_INIT_COUNT
	.align		4
        /*008c*/ 	.byte	0x02, 0x4a
	.zero		1
	.zero		1


	//----- nvinfo : EIATTR_SYSCALL_OFFSETS
	.align		4
        /*0090*/ 	.byte	0x04, 0x46
        /*0092*/ 	.short	(.L_2025 - .L_2024)


	//   ....[0]....
.L_2024:
        /*0094*/ 	.word	0x00000e50


	//   ....[1]....
        /*0098*/ 	.word	0x00001cd0


	//   ....[2]....
        /*009c*/ 	.word	0x00002c90


	//   ....[3]....
        /*00a0*/ 	.word	0x00003b10


	//   ....[4]....
        /*00a4*/ 	.word	0x00004a10


	//   ....[5]....
        /*00a8*/ 	.word	0x00005890


	//   ....[6]....
        /*00ac*/ 	.word	0x00006790


	//   ....[7]....
        /*00b0*/ 	.word	0x00007620


	//   ....[8]....
        /*00b4*/ 	.word	0x00008450


	//   ....[9]....
        /*00b8*/ 	.word	0x00009210


	//   ....[10]....
        /*00bc*/ 	.word	0x0000a0f0


	//   ....[11]....
        /*00c0*/ 	.word	0x0000afb0


	//----- nvinfo : EIATTR_EXIT_INSTR_OFFSETS
	.align		4
.L_2025:
        /*00c4*/ 	.byte	0x04, 0x1c
        /*00c6*/ 	.short	(.L_2027 - .L_2026)


	//   ....[0]....
.L_2026:
        /*00c8*/ 	.word	0x0000a3c0


	//   ....[1]....
        /*00cc*/ 	.word	0x0000a4f0


	//   ....[2]....
        /*00d0*/ 	.word	0x0000a510


	//   ....[3]....
        /*00d4*/ 	.word	0x0000a5b0


	//   ....[4]....
        /*00d8*/ 	.word	0x0000a5e0


	//   ....[5]....
        /*00dc*/ 	.word	0x0000a600


	//   ....[6]....
        /*00e0*/ 	.word	0x0000a690


	//   ....[7]....
        /*00e4*/ 	.word	0x0000a6d0


	//   ....[8]....
        /*00e8*/ 	.word	0x0000a770


	//   ....[9]....
        /*00ec*/ 	.word	0x0000a7c0


	//   ....[10]....
        /*00f0*/ 	.word	0x0000a7f0


	//   ....[11]....
        /*00f4*/ 	.word	0x0000a8b0


	//   ....[12]....
        /*00f8*/ 	.word	0x0000aa20


	//   ....[13]....
        /*00fc*/ 	.word	0x0000ab90


	//   ....[14]....
        /*0100*/ 	.word	0x0000acf0


	//   ....[15]....
        /*0104*/ 	.word	0x0000ad30


	//   ....[16]....
        /*0108*/ 	.word	0x0000ad60


	//   ....[17]....
        /*010c*/ 	.word	0x0000ae10


	//   ....[18]....
        /*0110*/ 	.word	0x0000ae50


	//   ....[19]....
        /*0114*/ 	.word	0x0000afc0


	//   ....[20]....
        /*0118*/ 	.word	0x0000b0d0


	//   ....[21]....
        /*011c*/ 	.word	0x0000b210


	//   ....[22]....
        /*0120*/ 	.word	0x0000b250


	//----- nvinfo : EIATTR_MAX_THREADS
	.align		4
.L_2027:
        /*0124*/ 	.byte	0x04, 0x05
        /*0126*/ 	.short	(.L_2029 - .L_2028)
.L_2028:
        /*0128*/ 	.word	0x00000080
        /*012c*/ 	.word	0x00000001
        /*0130*/ 	.word	0x00000001


	//----- nvinfo : EIATTR_CRS_STACK_SIZE
	.align		4
.L_2029:
        /*0134*/ 	.byte	0x04, 0x1e
        /*0136*/ 	.short	(.L_2031 - .L_2030)
.L_2030:
        /*0138*/ 	.word	0x00000000


	//----- nvinfo : EIATTR_CBANK_PARAM_SIZE
	.align		4
.L_2031:
        /*013c*/ 	.byte	0x03, 0x19
        /*013e*/ 	.short	0x0038


	//----- nvinfo : EIATTR_PARAM_CBANK
	.align		4
        /*0140*/ 	.byte	0x04, 0x0a
        /*0142*/ 	.short	(.L_2033 - .L_2032)
	.align		4
.L_2032:
        /*0144*/ 	.word	index@(.nv.constant0._ZN2at6native27unrolled_elementwise_kernelINS0_13BinaryFunctorIsssNS0_17BitwiseXorFunctorIsEEEESt5arrayIPcLm3EELi4E23TrivialOffsetCalculatorILi2EjES9_ILi1EjENS0_6memory12LoadWithCastILi2EEENSC_13StoreWithCastILi1EEEEEviT_T0_T2_T3_T4_T5_)
        /*0148*/ 	.short	0x0380
        /*014a*/ 	.short	0x0038


	//----- nvinfo : EIATTR_SW_WAR
	.align		4
.L_2033:
        /*014c*/ 	.byte	0x04, 0x36
        /*014e*/ 	.short	(.L_2035 - .L_2034)
.L_2034:
        /*0150*/ 	.word	0x00000008
.L_2035:


//--------------------- .nv.info._ZN2at6native18elementwise_kernelILi128ELi4EZNS0_22gpu_kernel_impl_nocastINS0_13BinaryFunctorIsssNS0_17BitwiseXorFunctorIsEEEEEEvRNS_18TensorIteratorBaseERKT_EUliE_EEviT1_ --------------------------
	.section	.nv.info._ZN2at6native18elementwise_kernelILi128ELi4EZNS0_22gpu_kernel_impl_nocastINS0_13BinaryFunctorIsssNS0_17BitwiseXorFunctorIsEEEEEEvRNS_18TensorIteratorBaseERKT_EUliE_EEviT1_,"",@"SHT_CUDA_INFO"
	.sectionflags	@""
	.align	4


	//----- nvinfo : EIATTR_CUDA_API_VERSION
	.align		4
        /*0000*/ 	.byte	0x04, 0x37
        /*0002*/ 	.short	(.L_2037 - .L_2036)
.L_2036:
        /*0004*/ 	.word	0x00000082


	//----- nvinfo : EIATTR_KPARAM_INFO
	.align		4
.L_2037:
        /*0008*/ 	.byte	0x04, 0x17
        /*000a*/ 	.short	(.L_2039 - .L_2038)
.L_2038:
        /*000c*/ 	.word	0x00000000
        /*0010*/ 	.short	0x0001
        /*0012*/ 	.short	0x0008
        /*0014*/ 	.byte	0x00, 0xf0, 0x21, 0x0a


	//----- nvinfo : EIATTR_KPARAM_INFO
	.align		4
.L_2039:
        /*0018*/ 	.byte	0x04, 0x17
        /*001a*/ 	.short	(.L_2041 - .L_2040)
.L_2040:
        /*001c*/ 	.word	0x00000000
        /*0020*/ 	.short	0x0000
        /*0022*/ 	.short	0x0000
        /*0024*/ 	.byte	0x00, 0xf0, 0x11, 0x00


	//----- nvinfo : EIATTR_SPARSE_MMA_MASK
	.align		4
.L_2041:
        /*0028*/ 	.byte	0x03, 0x50
        /*002a*/ 	.short	0x0000


	//----- nvinfo : EIATTR_MAXREG_COUNT
	.align		4
        /*002c*/ 	.byte	0x03, 0x1b
        /*002e*/ 	.short	0x0080


	//----- nvinfo : EIATTR_MERCURY_ISA_VERSION
	.align		4
        /*0030*/ 	.byte	0x03, 0x5f
        /*0032*/ 	.short	0x0101


	//----- nvinfo : EIATTR_VRC_CTA_INIT_COUNT
	.align		4
        /*0034*/ 	.byte	0x02, 0x4a
	.zero		1
	.zero		1


	//----- nvinfo : EIATTR_EXIT_INSTR_OFFSETS
	.align		4
        /*0038*/ 	.byte	0x04, 0x1c
        /*003a*/ 	.short	(.L_2043 - .L_2042)


	//   ....[0]....
.L_2042:
        /*003c*/ 	.word	0x00000300


	//   ....[1]....
        /*0040*/ 	.word	0x00000380


	//   ....[2]....
        /*0044*/ 	.word	0x00004860


	//   ....[3]....
        /*0048*/ 	.word	0x00005ef0


	//----- nvinfo : EIATTR_MAX_THREADS
	.align		4
.L_2043:
        /*004c*/ 	.byte	0x04, 0x05
        /*004e*/ 	.short	(.L_2045 - .L_2044)
.L_2044:
        /*0050*/ 	.word	0x00000080
        /*0054*/ 	.word	0x00000001
        /*0058*/ 	.word	0x00000001


	//----- nvinfo : EIATTR_CRS_STACK_SIZE
	.align		4
.L_2045:
        /*005c*/ 	.byte	0x04, 0x1e
        /*005e*/ 	.short	(.L_2047 - .L_2046)
.L_2046:
        /*0060*/ 	.word	0x00000000


	//----- nvinfo : EIATTR_CBANK_PARAM_SIZE
	.align		4
.L_2047:
        /*0064*/ 	.byte	0x03, 0x19
        /*0066*/ 	.short	0x0290


	//----- nvinfo : EIATTR_PARAM_CBANK
	.align		4
        /*0068*/ 	.byte	0x04, 0x0a
        /*006a*/ 	.short	(.L_2049 - .L_2048)
	.align		4
.L_2048:
        /*006c*/ 	.word	index@(.nv.constant0._ZN2at6native18elementwise_kernelILi128ELi4EZNS0_22gpu_kernel_impl_nocastINS0_13BinaryFunctorIsssNS0_17BitwiseXorFunctorIsEEEEEEvRNS_18TensorIteratorBaseERKT_EUliE_EEviT1_)
        /*0070*/ 	.short	0x0380
        /*0072*/ 	.short	0x0290


	//----- nvinfo : EIATTR_SW_WAR
	.align		4
.L_2049:
        /*0074*/ 	.byte	0x04, 0x36
        /*0076*/ 	.short	(.L_2051 - .L_2050)
.L_2050:
        /*0078*/ 	.word	0x00000008
.L_2051:


//--------------------- .nv.info._ZN2at6native27unrolled_elementwise_kernelINS0_13BinaryFunctorIsssNS0_17BitwiseXorFunctorIsEEEESt5arrayIPcLm3EELi4E23TrivialOffsetCalculatorILi2EjES9_ILi1EjENS0_6memory15LoadWithoutCastENSC_16StoreWithoutCastEEEviT_T0_T2_T3_T4_T5_ --------------------------
	.section	.nv.info._ZN2at6native27unrolled_elementwise_kernelINS0_13BinaryFunctorIsssNS0_17BitwiseXorFunctorIsEEEESt5arrayIPcLm3EELi4E23TrivialOffsetCalculatorILi2EjES9_ILi1EjENS0_6memory15LoadWithoutCastENSC_16StoreWithoutCastEEEviT_T0_T2_T3_T4_T5_,"",@"SHT_CUDA_INFO"
	.sectionflags	@""
	.align	4


	//----- nvinfo : EIATTR_CUDA_API_VERSION
	.align		4
        /*0000*/ 	.byte	0x04, 0x37
        /*0002*/ 	.short	(.L_2053 - .L_2052)
.L_2052:
        /*0004*/ 	.word	0x00000082


	//----- nvinfo : EIATTR_KPARAM_INFO
	.align		4
.L_2053:
        /*0008*/ 	.byte	0x04, 0x17
        /*000a*/ 	.short	(.L_2055 - .L_2054)
.L_2054:
        /*000c*/ 	.word	0x00000000
        /*0010*/ 	.short	0x0006
        /*0012*/ 	.short	0x0023
        /*0014*/ 	.byte	0x00, 0xf0, 0x05, 0x00


	//----- nvinfo : EIATTR_KPARAM_INFO
	.align		4
.L_2055:
        /*0018*/ 	.byte	0x04, 0x17
        /*001a*/ 	.short	(.L_2057 - .L_2056)
.L_2056:
        /*001c*/ 	.word	0x00000000
        /*0020*/ 	.short	0x0005
        /*0022*/ 	.short	0x0022
        /*0024*/ 	.byte	0x00, 0xf0, 0x05, 0x00


	//----- nvinfo : EIATTR_KPARAM_INFO
	.align		4
.L_2057:
        /*0028*/ 	.byte	0x04, 0x17
        /*002a*/ 	.short	(.L_2059 - .L_2058)
.L_2058:
        /*002c*/ 	.word	0x00000000
        /*0030*/ 	.short	0x0004
        /*0032*/ 	.short	0x0021
        /*0034*/ 	.byte	0x00, 0xf0, 0x05, 0x00


	//----- nvinfo : EIATTR_KPARAM_INFO
	.align		4
.L_2059:
        /*0038*/ 	.byte	0x04, 0x17
        /*003a*/ 	.short	(.L_2061 - .L_2060)
.L_2060:
        /*003c*/ 	.word	0x00000000
        /*0040*/ 	.short	0x0003
        /*0042*/ 	.short	0x0020
        /*0044*/ 	.byte	0x00, 0xf0, 0x05, 0x00


	//----- nvinfo : EIATTR_KPARAM_INFO
	.align		4
.L_2061:
        /*0048*/ 	.byte	0x04, 0x17
        /*004a*/ 	.short	(.L_2063 - .L_2062)
.L_2062:
        /*004c*/ 	.word	0x00000000
        /*0050*/ 	.short	0x0002
        /*0052*/ 	.short	0x0008
        /*0054*/ 	.byte	0x00, 0xf0, 0x61, 0x00


	//----- nvinfo : EIATTR_KPARAM_INFO
	.align		4
.L_2063:
        /*0058*/ 	.byte	0x04, 0x17
        /*005a*/ 	.short	(.L_2065 - .L_2064)
.L_2064:
        /*005c*/ 	.word	0x00000000
        /*0060*/ 	.short	0x0001
        /*0062*/ 	.short	0x0004
        /*0064*/ 	.byte	0x00, 0xf0, 0x05, 0x00


	//----- nvinfo : EIATTR_KPARAM_INFO
	.align		4
.L_2065:
        /*0068*/ 	.byte	0x04, 0x17
        /*006a*/ 	.short	(.L_2067 - .L_2066)
.L_2066:
        /*006c*/ 	.word	0x00000000
        /*0070*/ 	.short	0x0000
        /*0072*/ 	.short	0x0000
        /*0074*/ 	.byte	0x00, 0xf0, 0x11, 0x00


	//----- nvinfo : EIATTR_SPARSE_MMA_MASK
	.align		4
.L_2067:
        /*0078*/ 	.byte	0x03, 0x50
        /*007a*/ 	.short	0x0000


	//----- nvinfo : EIATTR_MAXREG_COUNT
	.align		4
        /*007c*/ 	.byte	0x03, 0x1b
        /*007e*/ 	.short	0x00ff


	//----- nvinfo : EIATTR_MERCURY_ISA_VERSION
	.align		4
        /*0080*/ 	.byte	0x03, 0x5f
        /*0082*/ 	.short	0x0101


	//----- nvinfo : EIATTR_VRC_CTA_INIT_COUNT
	.align		4
        /*0084*/ 	.byte	0x02, 0x4a
	.zero		1
	.zero		1


	//----- nvinfo : EIATTR_EXIT_INSTR_OFFSETS
	.align		4
        /*0088*/ 	.byte	0x04, 0x1c
        /*008a*/ 	.short	(.L_2069 - .L_2068)


	//   ....[0]....
.L_2068:
        /*008c*/ 	.word	0x00000510


	//   ....[1]....
        /*0090*/ 	.word	0x00000560


	//----- nvinfo : EIATTR_MAX_THREADS
	.align		4
.L_2069:
        /*0094*/ 	.byte	0x04, 0x05
        /*0096*/ 	.short	(.L_2071 - .L_2070)
.L_2070:
        /*0098*/ 	.word	0x00000080
        /*009c*/ 	.word	0x00000001
        /*00a0*/ 	.word	0x00000001


	//----- nvinfo : EIATTR_CRS_STACK_SIZE
	.align		4
.L_2071:
        /*00a4*/ 	.byte	0x04, 0x1e
        /*00a6*/ 	.short	(.L_2073 - .L_2072)
.L_2072:
        /*00a8*/ 	.word	0x00000000


	//----- nvinfo : EIATTR_CBANK_PARAM_SIZE
	.align		4
.L_2073:
        /*00ac*/ 	.byte	0x03, 0x19
        /*00ae*/ 	.short	0x0024


	//----- nvinfo : EIATTR_PARAM_CBANK
	.align		4
        /*00b0*/ 	.byte	0x04, 0x0a
        /*00b2*/ 	.short	(.L_2075 - .L_2074)
	.align		4
.L_2074:
        /*00b4*/ 	.word	index@(.nv.constant0._ZN2at6native27unrolled_elementwise_kernelINS0_13BinaryFunctorIsssNS0_17BitwiseXorFunctorIsEEEESt5arrayIPcLm3EELi4E23TrivialOffsetCalculatorILi2EjES9_ILi1EjENS0_6memory15LoadWithoutCastENSC_16StoreWithoutCastEEEviT_T0_T2_T3_T4_T5_)
        /*00b8*/ 	.short	0x0380
        /*00ba*/ 	.short	0x0024


	//----- nvinfo : EIATTR_SW_WAR
	.align		4
.L_2075:
        /*00bc*/ 	.byte	0x04, 0x36
        /*00be*/ 	.short	(.L_2077 - .L_2076)
.L_2076:
        /*00c0*/ 	.word	0x00000008
.L_2077:


//--------------------- .nv.info._ZN2at6native29vectorized_elementwise_kernelILi2ENS0_13BinaryFunctorIsssNS0_17BitwiseXorFunctorIsEEEESt5arrayIPcLm3EEEEviT0_T1_ --------------------------
	.section	.nv.info._ZN2at6native29vectorized_elementwise_kernelILi2ENS0_13BinaryFunctorIsssNS0_17BitwiseXorFunctorIsEEEESt5arrayIPcLm3EEEEviT0_T1_,"",@"SHT_CUDA_INFO"
	.sectionflags	@""
	.align	4


	//----- nvinfo : EIATTR_CUDA_API_VERSION
	.align		4
        /*0000*/ 	.byte	0x04, 0x37
        /*0002*/ 	.short	(.L_2079 - .L_2078)
.L_2078:
        /*0004*/ 	.word	0x00000082


	//----- nvinfo : EIATTR_KPARAM_INFO
	.align		4
.L_2079:
        /*0008*/ 	.byte	0x04, 0x17
        /*000a*/ 	.short	(.L_2081 - .L_2080)
.L_2080:
        /*000c*/ 	.word	0x00000000
        /*0010*/ 	.short	0x0002
        /*0012*/ 	.short	0x0008
        /*0014*/ 	.byte	0x00, 0xf0, 0x61, 0x00


	//----- nvinfo : EIATTR_KPARAM_INFO
	.align		4
.L_2081:
        /*0018*/ 	.byte	0x04, 0x17
        /*001a*/ 	.short	(.L_2083 - .L_2082)
.L_2082:
        /*001c*/ 	.word	0x00000000
        /*0020*/ 	.short	0x0001
        /*0022*/ 	.short	0x0004
        /*0024*/ 	.byte	0x00, 0xf0, 0x05, 0x00


	//----- nvinfo : EIATTR_KPARAM_INFO
	.align		4
.L_2083:
        /*0028*/ 	.byte	0x04, 0x17
        /*002a*/ 	.short	(.L_2085 - .L_2084)
.L_2084:
        /*002c*/ 	.word	0x00000000
        /*0030*/ 	.short	0x0000
        /*0032*/ 	.short	0x0000
        /*0034*/ 	.byte	0x00, 0xf0, 0x11, 0x00


	//----- nvinfo : EIATTR_SPARSE_MMA_MASK
	.align		4
.L_2085:
        /*0038*/ 	.byte	0x03, 0x50
        /*003a*/ 	.short	0x0000


	//----- nvinfo : EIATTR_MAXREG_COUNT
	.align		4
        /*003c*/ 	.byte	0x03, 0x1b
        /*003e*/ 	.short	0x00ff


	//----- nvinfo : EIATTR_MERCURY_ISA_VERSION
	.align		4
        /*0040*/ 	.byte	0x03, 0x5f
        /*0042*/ 	.short	0x0101


	//----- nvinfo : EIATTR_VRC_CTA_INIT_COUNT
	.align		4
        /*0044*/ 	.byte	0x02, 0x4a
	.zero		1
	.zero		1


	//----- nvinfo : EIATTR_EXIT_INSTR_OFFSETS
	.align		4
        /*0048*/ 	.byte	0x04, 0x1c
        /*004a*/ 	.short	(.L_2087 - .L_2086)


	//   ....[0]....
.L_2086:
        /*004c*/ 	.word	0x00000a00


	//   ....[1]....
        /*0050*/ 	.word	0x00000a50


	//   ....[2]....
        /*0054*/ 	.word	0x00000d00


	//----- nvinfo : EIATTR_MAX_THREADS
	.align		4
.L_2087:
        /*0058*/ 	.byte	0x04, 0x05
        /*005a*/ 	.short	(.L_2089 - .L_2088)
.L_2088:
        /*005c*/ 	.word	0x00000080
        /*0060*/ 	.word	0x00000001
        /*0064*/ 	.word	0x00000001


	//----- nvinfo : EIATTR_CRS_STACK_SIZE
	.align		4
.L_2089:
        /*0068*/ 	.byte	0x04, 0x1e
        /*006a*/ 	.short	(.L_2091 - .L_2090)
.L_2090:
        /*006c*/ 	.word	0x00000000


	//----- nvinfo : EIATTR_CBANK_PARAM_SIZE
	.align		4
.L_2091:
        /*0070*/ 	.byte	0x03, 0x19
        /*0072*/ 	.short	0x0020


	//----- nvinfo : EIATTR_PARAM_CBANK
	.align		4
        /*0074*/ 	.byte	0x04, 0x0a
        /*0076*/ 	.short	(.L_2093 - .L_2092)
	.align		4
.L_2092:
        /*0078*/ 	.word	index@(.nv.constant0._ZN2at6native29vectorized_elementwise_kernelILi2ENS0_13BinaryFunctorIsssNS0_17BitwiseXorFunctorIsEEEESt5arrayIPcLm3EEEEviT0_T1_)
        /*007c*/ 	.short	0x0380
        /*007e*/ 	.short	0x0020


	//----- nvinfo : EIATTR_SW_WAR
	.align		4
.L_2093:
        /*0080*/ 	.byte	0x04, 0x36
        /*0082*/ 	.short	(.L_2095 - .L_2094)
.L_2094:
        /*0084*/ 	.word	0x00000008
.L_2095:


//--------------------- .nv.info._ZN2at6native29vectorized_elementwise_kernelILi4ENS0_13BinaryFunctorIsssNS0_17BitwiseXorFunctorIsEEEESt5arrayIPcLm3EEEEviT0_T1_ --------------------------
	.section	.nv.info._ZN2at6native29vectorized_elementwise_kernelILi4ENS0_13BinaryFunctorIsssNS0_17BitwiseXorFunctorIsEEEESt5arrayIPcLm3EEEEviT0_T1_,"",@"SHT_CUDA_INFO"
	.sectionflags	@""
	.align	4


	//----- nvinfo : EIATTR_CUDA_API_VERSION
	.align		4
        /*0000*/ 	.byte	0x04, 0x37
        /*0002*/ 	.short	(.L_2097 - .L_2096)
.L_2096:
        /*0004*/ 	.word	0x00000082


	//----- nvinfo : EIATTR_KPARAM_INFO
	.align		4
.L_2097:
        /*0008*/ 	.byte	0x04, 0x17
        /*000a*/ 	.short	(.L_2099 - .L_2098)
.L_2098:
        /*000c*/ 	.word	0x00000000
        /*0010*/ 	.short	0x0002
        /*0012*/ 	.short	0x0008
        /*0014*/ 	.byte	0x00, 0xf0, 0x61, 0x00


	//----- nvinfo : EIATTR_KPARAM_INFO
	.align		4
.L_2099:
        /*0018*/ 	.byte	0x04, 0x17
        /*001a*/ 	.short	(.L_2101 - .L_2100)
.L_2100:
        /*001c*/ 	.word	0x00000000
        /*0020*/ 	.short	0x0001
        /*0022*/ 	.short	0x0004
        /*0024*/ 	.byte	0x00, 0xf0, 0x05, 0x00


	//----- nvinfo : EIATTR_KPARAM_INFO
	.align		4
.L_2101:
        /*0028*/ 	.byte	0x04, 0x17
        /*002a*/ 	.short	(.L_2103 - .L_2102)
.L_2102:
        /*002c*/ 	.word	0x00000000
        /*0030*/ 	.short	0x0000
        /*0032*/ 	.short	0x0000
        /*0034*/ 	.byte	0x00, 0xf0, 0x11, 0x00


	//----- nvinfo : EIATTR_SPARSE_MMA_MASK
	.align		4
.L_2103:
        /*0038*/ 	.byte	0x03, 0x50
        /*003a*/ 	.short	0x0000


	//----- nvinfo : EIATTR_MAXREG_COUNT
	.align		4
        /*003c*/ 	.byte	0x03, 0x1b
        /*003e*/ 	.short	0x00ff


	//----- nvinfo : EIATTR_MERCURY_ISA_VERSION
	.align		4
        /*0040*/ 	.byte	0x03, 0x5f
        /*0042*/ 	.short	0x0101


	//----- nvinfo : EIATTR_VRC_CTA_INIT_COUNT
	.align		4
        /*0044*/ 	.byte	0x02, 0x4a
	.zero		1
	.zero		1


	//----- nvinfo : EIATTR_EXIT_INSTR_OFFSETS
	.align		4
        /*0048*/ 	.byte	0x04, 0x1c
        /*004a*/ 	.short	(.L_2105 - .L_2104)


	//   ....[0]....
.L_2104:
        /*004c*/ 	.word	0x00000a00


	//   ....[1]....
        /*0050*/ 	.word	0x00000a50


	//   ....[2]....
        /*0054*/ 	.word	0x00000ca0


	//----- nvinfo : EIATTR_MAX_THREADS
	.align		4
.L_2105:
        /*0058*/ 	.byte	0x04, 0x05
        /*005a*/ 	.short	(.L_2107 - .L_2106)
.L_2106:
        /*005c*/ 	.word	0x00000080
        /*0060*/ 	.word	0x00000001
        /*0064*/ 	.word	0x00000001


	//----- nvinfo : EIATTR_CRS_STACK_SIZE
	.align		4
.L_2107:
        /*0068*/ 	.byte	0x04, 0x1e
        /*006a*/ 	.short	(.L_2109 - .L_2108)
.L_2108:
        /*006c*/ 	.word	0x00000000


	//----- nvinfo : EIATTR_CBANK_PARAM_SIZE
	.align		4
.L_2109:
        /*0070*/ 	.byte	0x03, 0x19
        /*0072*/ 	.short	0x0020


	//----- nvinfo : EIATTR_PARAM_CBANK
	.align		4
        /*0074*/ 	.byte	0x04, 0x0a
        /*0076*/ 	.short	(.L_2111 - .L_2110)
	.align		4
.L_2110:
        /*0078*/ 	.word	index@(.nv.constant0._ZN2at6native29vectorized_elementwise_kernelILi4ENS0_13BinaryFunctorIsssNS0_17BitwiseXorFunctorIsEEEESt5arrayIPcLm3EEEEviT0_T1_)
        /*007c*/ 	.short	0x0380
        /*007e*/ 	.short	0x0020


	//----- nvinfo : EIATTR_SW_WAR
	.align		4
.L_2111:
        /*0080*/ 	.byte	0x04, 0x36
        /*0082*/ 	.short	(.L_2113 - .L_2112)
.L_2112:
        /*0084*/ 	.word	0x00000008
.L_2113:


//--------------------- .nv.info._ZN2at6native29vectorized_elementwise_kernelILi8ENS0_13BinaryFunctorIsssNS0_17BitwiseXorFunctorIsEEEESt5arrayIPcLm3EEEEviT0_T1_ --------------------------
	.section	.nv.info._ZN2at6native29vectorized_elementwise_kernelILi8ENS0_13BinaryFunctorIsssNS0_17BitwiseXorFunctorIsEEEESt5arrayIPcLm3EEEEviT0_T1_,"",@"SHT_CUDA_INFO"
	.sectionflags	@""
	.align	4


	//----- nvinfo : EIATTR_CUDA_API_VERSION
	.align		4
        /*0000*/ 	.byte	0x04, 0x37
        /*0002*/ 	.short	(.L_2115 - .L_2114)
.L_2114:
        /*0004*/ 	.word	0x00000082


	//----- nvinfo : EIATTR_KPARAM_INFO
	.align		4
.L_2115:
        /*0008*/ 	.byte	0x04, 0x17
        /*000a*/ 	.short	(.L_2117 - .L_2116)
.L_2116:
        /*000c*/ 	.word	0x00000000
        /*0010*/ 	.short	0x0002
        /*0012*/ 	.short	0x0008
        /*0014*/ 	.byte	0x00, 0xf0, 0x61, 0x00


	//----- nvinfo : EIATTR_KPARAM_INFO
	.align		4
.L_2117:
        /*0018*/ 	.byte	0x04, 0x17
        /*001a*/ 	.short	(.L_2119 - .L_2118)
.L_2118:
        /*001c*/ 	.word	0x00000000
        /*0020*/ 	.short	0x0001
        /*0022*/ 	.short	0x0004
        /*0024*/ 	.byte	0x00, 0xf0, 0x05, 0x00


	//----- nvinfo : EIATTR_KPARAM_INFO
	.align		4
.L_2119:
        /*0028*/ 	.byte	0x04, 0x17
        /*002a*/ 	.short	(.L_2121 - .L_2120)
.L_2120:
        /*002c*/ 	.word	0x00000000
        /*0030*/ 	.short	0x0000
        /*0032*/ 	.short	0x0000
        /*0034*/ 	.byte	0x00, 0xf0, 0x11, 0x00


	//----- nvinfo : EIATTR_SPARSE_MMA_MASK
	.align		4
.L_2121:
        /*0038*/ 	.byte	0x03, 0x50
        /*003a*/ 	.short	0x0000


	//----- nvinfo : EIATTR_MAXREG_COUNT
	.align		4
        /*003c*/ 	.byte	0x03, 0x1b
        /*003e*/ 	.short	0x00ff


	//----- nvinfo : EIATTR_MERCURY_ISA_VERSION
	.align		4
        /*0040*/ 	.byte	0x03, 0x5f
        /*0042*/ 	.short	0x0101


	//----- nvinfo : EIATTR_VRC_CTA_INIT_COUNT
	.align		4
        /*0044*/ 	.byte	0x02, 0x4a
	.zero		1
	.zero		1


	//----- nvinfo : EIATTR_EXIT_INSTR_OFFSETS
	.align		4
        /*0048*/ 	.byte	0x04, 0x1c
        /*004a*/ 	.short	(.L_2123 - .L_2122)


	//   ....[0]....
.L_2122:
        /*004c*/ 	.word	0x00000010


	//----- nvinfo : EIATTR_MAX_THREADS
	.align		4
.L_2123:
        /*0050*/ 	.byte	0x04, 0x05
        /*0052*/ 	.short	(.L_2125 - .L_2124)
.L_2124:
        /*0054*/ 	.word	0x00000080
        /*0058*/ 	.word	0x00000001
        /*005c*/ 	.word	0x00000001


	//----- nvinfo : EIATTR_CBANK_PARAM_SIZE
	.align		4
.L_2125:
        /*0060*/ 	.byte	0x03, 0x19
        /*0062*/ 	.short	0x0020


	//----- nvinfo : EIATTR_PARAM_CBANK
	.align		4
        /*0064*/ 	.byte	0x04, 0x0a
        /*0066*/ 	.short	(.L_2127 - .L_2126)
	.align		4
.L_2126:
        /*0068*/ 	.word	index@(.nv.constant0._ZN2at6native29vectorized_elementwise_kernelILi8ENS0_13BinaryFunctorIsssNS0_17BitwiseXorFunctorIsEEEESt5arrayIPcLm3EEEEviT0_T1_)
        /*006c*/ 	.short	0x0380
        /*006e*/ 	.short	0x0020


	//----- nvinfo : EIATTR_SW_WAR
	.align		4
.L_2127:
        /*0070*/ 	.byte	0x04, 0x36
        /*0072*/ 	.short	(.L_2129 - .L_2128)
.L_2128:
        /*0074*/ 	.word	0x00000008
.L_2129:


//--------------------- .nv.info._ZN2at6native18elementwise_kernelILi128ELi4EZNS0_15gpu_kernel_implINS0_13AUnaryFunctorIlllNS0_17BitwiseXorFunctorIlEEEEEEvRNS_18TensorIteratorBaseERKT_EUliE_EEviT1_ --------------------------
	.section	.nv.info._ZN2at6native18elementwise_kernelILi128ELi4EZNS0_15gpu_kernel_implINS0_13AUnaryFunctorIlllNS0_17BitwiseXorFunctorIlEEEEEEvRNS_18TensorIteratorBaseERKT_EUliE_EEviT1_,"",@"SHT_CUDA_INFO"
	.sectionflags	@""
	.align	4


	//----- nvinfo : EIATTR_CUDA_API_VERSION
	.align		4
        /*0000*/ 	.byte	0x04, 0x37
        /*0002*/ 	.short	(.L_2131 - .L_2130)
.L_2130:
        /*0004*/ 	.word	0x00000082


	//----- nvinfo : EIATTR_KPARAM_INFO
	.align		4
.L_2131:
        /*0008*/ 	.byte	0x04, 0x17
        /*000a*/ 	.short	(.L_2133 - .L_2132)
.L_2132:
        /*000c*/ 	.word	0x00000000
        /*0010*/ 	.short	0x0001
        /*0012*/ 	.short	0x0008
        /*0014*/ 	.byte	0x00, 0xf0, 0xa1, 0x08


	//----- nvinfo : EIATTR_KPARAM_INFO
	.align		4
.L_2133:
        /*0018*/ 	.byte	0x04, 0x17
        /*001a*/ 	.short	(.L_2135 - .L_2134)
.L_2134:
        /*001c*/ 	.word	0x00000000
        /*0020*/ 	.short	0x0000
        /*0022*/ 	.short	0x0000
        /*0024*/ 	.byte	0x00, 0xf0, 0x11, 0x00


	//----- nvinfo : EIATTR_SPARSE_MMA_MASK
	.align		4
.L_2135:
        /*0028*/ 	.byte	0x03, 0x50
        /*002a*/ 	.short	0x0000


	//----- nvinfo : EIATTR_MAXREG_COUNT
	.align		4
        /*002c*/ 	.byte	0x03, 0x1b
        /*002e*/ 	.short	0x0080


	//----- nvinfo : EIATTR_EXTERNS
	.align		4
        /*0030*/ 	.byte	0x04, 0x0f
        /*0032*/ 	.short	(.L_2137 - .L_2136)


	//   ....[0]....
	.align		4
.L_2136:
        /*0034*/ 	.word	index@(__assertfail)


	//----- nvinfo : EIATTR_MERCURY_ISA_VERSION
	.align		4
.L_2137:
        /*0038*/ 	.byte	0x03, 0x5f
        /*003a*/ 	.short	0x0101


	//----- nvinfo : EIATTR_VRC_CTA_INIT_COUNT
	.align		4
        /*003c*/ 	.byte	0x02, 0x4a
	.zero		1
	.zero		1


	//----- nvinfo : EIATTR_SYSCALL_OFFSETS
	.align		4
        /*0040*/ 	.byte	0x04, 0x46
        /*0042*/ 	.short	(.L_2139 - .L_2138)


	//   ....[0]....
.L_2138:
        /*0044*/ 	.word	0x00002110


	//   ....[1]....
        /*0048*/ 	.word	0x00002f20


	//   ....[2]....
        /*004c*/ 	.word	0x00005190


	//   ....[3]....
        /*0050*/ 	.word	0x00005d90


	//   ....[4]....
        /*0054*/ 	.word	0x00008150


	//   ....[5]....
        /*0058*/ 	.word	0x00008d50


	//   ....[6]....
        /*005c*/ 	.word	0x0000b120


	//   ....[7]....
        /*0060*/ 	.word	0x0000bcf0


	//----- nvinfo : EIATTR_EXIT_INSTR_OFFSETS
	.align		4
.L_2139:
        /*0064*/ 	.byte	0x04, 0x1c
        /*0066*/ 	.short	(.L_2141 - .L_2140)


	//   ....[0]....
.L_2140:
        /*0068*/ 	.word	0x00009030


	//   ....[1]....
        /*006c*/ 	.word	0x0000b290


	//   ....[2]....
        /*0070*/ 	.word	0x0000b2b0


	//   ....[3]....
        /*0074*/ 	.word	0x0000b330


	//   ....[4]....
        /*0078*/ 	.word	0x0000b350


	//   ....[5]....
        /*007c*/ 	.word	0x0000b370


	//   ....[6]....
        /*0080*/ 	.word	0x0000b400


	//   ....[7]....
        /*0084*/ 	.word	0x0000b440


	//   ....[8]....
        /*0088*/ 	.word	0x0000b4e0


	//   ....[9]....
        /*008c*/ 	.word	0x0000b530


	//   ....[10]....
        /*0090*/ 	.word	0x0000b560


	//   ....[11]....
        /*0094*/ 	.word	0x0000b620


	//   ....[12]....
        /*0098*/ 	.word	0x0000b790


	//   ....[13]....
        /*009c*/ 	.word	0x0000b900


	//   ....[14]....
        /*00a0*/ 	.word	0x0000ba60


	//   ....[15]....
        /*00a4*/ 	.word	0x0000ba80


	//   ....[16]....
        /*00a8*/ 	.word	0x0000baa0


	//   ....[17]....
        /*00ac*/ 	.word	0x0000bb50


	//   ....[18]....
        /*00b0*/ 	.word	0x0000bb90


	//   ....[19]....
        /*00b4*/ 	.word	0x0000bd00


	//   ....[20]....
        /*00b8*/ 	.word	0x0000be10


	//   ....[21]....
        /*00bc*/ 	.word	0x0000bf50


	//   ....[22]....
        /*00c0*/ 	.word	0x0000bf90


	//----- nvinfo : EIATTR_MAX_THREADS
	.align		4
.L_2141:
        /*00c4*/ 	.byte	0x04, 0x05
        /*00c6*/ 	.short	(.L_2143 - .L_2142)
.L_2142:
        /*00c8*/ 	.word	0x00000080
        /*00cc*/ 	.word	0x00000001
        /*00d0*/ 	.word	0x00000001


	//----- nvinfo : EIATTR_CRS_STACK_SIZE
	.align		4
.L_2143:
        /*00d4*/ 	.byte	0x04, 0x1e
        /*00d6*/ 	.short	(.L_2145 - .L_2144)
.L_2144:
        /*00d8*/ 	.word	0x00000000


	//----- nvinfo : EIATTR_CBANK_PARAM_SIZE
	.align		4
.L_2145:
        /*00dc*/ 	.byte	0x03, 0x19
        /*00de*/ 	.short	0x0230


	//----- nvinfo : EIATTR_PARAM_CBANK
	.align		4
        /*00e0*/ 	.byte	0x04, 0x0a
        /*00e2*/ 	.short	(.L_2147 - .L_2146)
	.align		4
.L_2146:
        /*00e4*/ 	.word	index@(.nv.constant0._ZN2at6native18elementwise_kernelILi128ELi4EZNS0_15gpu_kernel_implINS0_13AUnaryFunctorIlllNS0_17BitwiseXorFunctorIlEEEEEEvRNS_18TensorIteratorBaseERKT_EUliE_EEviT1_)
        /*00e8*/ 	.short	0x0380
        /*00ea*/ 	.short	0x0230


	//----- nvinfo : EIATTR_SW_WAR
	.align		4
.L_2147:
        /*00ec*/ 	.byte	0x04, 0x36
        /*00ee*/ 	.short	(.L_2149 - .L_2148)
.L_2148:
        /*00f0*/ 	.word	0x00000008
.L_2149:


//--------------------- .nv.info._ZN2at6native27unrolled_elementwise_kernelINS0_13AUnaryFunctorIlllNS0_17BitwiseXorFunctorIlEEEESt5arrayIPcLm2EELi4E23TrivialOffsetCalculatorILi1EjESA_NS0_6memory12LoadWithCastILi1EEENSB_13StoreWithCastILi1EEEEEviT_T0_T2_T3_T4_T5_ --------------------------
	.section	.nv.info._ZN2at6native27unrolled_elementwise_kernelINS0_13AUnaryFunctorIlllNS0_17BitwiseXorFunctorIlEEEESt5arrayIPcLm2EELi4E23TrivialOffsetCalculatorILi1EjESA_NS0_6memory12LoadWithCastILi1EEENSB_13StoreWithCastILi1EEEEEviT_T0_T2_T3_T4_T5_,"",@"SHT_CUDA_INFO"
	.sectionflags	@""
	.align	4


	//----- nvinfo : EIATTR_CUDA_API_VERSION
	.align		4
        /*0000*/ 	.byte	0x04, 0x37
        /*0002*/ 	.short	(.L_2151 - .L_2150)
.L_2150:
        /*0004*/ 	.word	0x00000082


	//----- nvinfo : EIATTR_KPARAM_INFO
	.align		4
.L_2151:
        /*0008*/ 	.byte	0x04, 0x17
        /*000a*/ 	.short	(.L_2153 - .L_2152)
.L_2152:
        /*000c*/ 	.word	0x00000000
        /*0010*/ 	.short	0x0006
        /*0012*/ 	.short	0x0034
        /*0014*/ 	.byte	0x00, 0xf0, 0x21, 0x00


	//----- nvinfo : EIATTR_KPARAM_INFO
	.align		4
.L_2153:
        /*0018*/ 	.byte	0x04, 0x17
        /*001a*/ 	.short	(.L_2155 - .L_2154)
.L_2154:
        /*001c*/ 	.word	0x00000000
        /*0020*/ 	.short	0x0005
        /*0022*/ 	.short	0x002c
        /*0024*/ 	.byte	0x00, 0xf0, 0x21, 0x00


	//----- nvinfo : EIATTR_KPARAM_INFO
	.align		4
.L_2155:
        /*0028*/ 	.byte	0x04, 0x17
        /*002a*/ 	.short	(.L_2157 - .L_2156)
.L_2156:
        /*002c*/ 	.word	0x00000000
        /*0030*/ 	.short	0x0004
        /*0032*/ 	.short	0x0029
        /*0034*/ 	.byte	0x00, 0xf0, 0x05, 0x00


	//----- nvinfo : EIATTR_KPARAM_INFO
	.align		4
.L_2157:
        /*0038*/ 	.byte	0x04, 0x17
        /*003a*/ 	.short	(.L_2159 - .L_2158)
.L_2158:
        /*003c*/ 	.word	0x00000000
        /*0040*/ 	.short	0x0003
        /*0042*/ 	.short	0x0028
        /*0044*/ 	.byte	0x00, 0xf0, 0x05, 0x00


	//----- nvinfo : EIATTR_KPARAM_INFO
	.align		4
.L_2159:
        /*0048*/ 	.byte	0x04, 0x17
        /*004a*/ 	.short	(.L_2161 - .L_2160)
.L_2160:
        /*004c*/ 	.word	0x00000000
        /*0050*/ 	.short	0x0002
        /*0052*/ 	.short	0x0018
        /*0054*/ 	.byte	0x00, 0xf0, 0x41, 0x00


	//----- nvinfo : EIATTR_KPARAM_INFO
	.align		4
.L_2161:
        /*0058*/ 	.byte	0x04, 0x17
        /*005a*/ 	.short	(.L_2163 - .L_2162)
.L_2162:
        /*005c*/ 	.word	0x00000000
        /*0060*/ 	.short	0x0001
        /*0062*/ 	.short	0x0008
        /*0064*/ 	.byte	0x00, 0xf0, 0x41, 0x00


	//----- nvinfo : EIATTR_KPARAM_INFO
	.align		4
.L_2163:
        /*0068*/ 	.byte	0x04, 0x17
        /*006a*/ 	.short	(.L_2165 - .L_2164)
.L_2164:
        /*006c*/ 	.word	0x00000000
        /*0070*/ 	.short	0x0000
        /*0072*/ 	.short	0x0000
        /*0074*/ 	.byte	0x00, 0xf0, 0x11, 0x00


	//----- nvinfo : EIATTR_SPARSE_MMA_MASK
	.align		4
.L_2165:
        /*0078*/ 	.byte	0x03, 0x50
        /*007a*/ 	.short	0x0000


	//----- nvinfo : EIATTR_MAXREG_COUNT
	.align		4
        /*007c*/ 	.byte	0x03, 0x1b
        /*007e*/ 	.short	0x00ff


	//----- nvinfo : EIATTR_EXTERNS
	.align		4
        /*0080*/ 	.byte	0x04, 0x0f
        /*0082*/ 	.short	(.L_2167 - .L_2166)


	//   ....[0]....
	.align		4
.L_2166:
        /*0084*/ 	.word	index@(__assertfail)


	//----- nvinfo : EIATTR_MERCURY_ISA_VERSION
	.align		4
.L_2167:
        /*0088*/ 	.byte	0x03, 0x5f
        /*008a*/ 	.short	0x0101


	//----- nvinfo : EIATTR_VRC_CTA_INIT_COUNT
	.align		4
        /*008c*/ 	.byte	0x02, 0x4a
	.zero		1
	.zero		1


	//----- nvinfo : EIATTR_SYSCALL_OFFSETS
	.align		4
        /*0090*/ 	.byte	0x04, 0x46
        /*0092*/ 	.short	(.L_2169 - .L_2168)


	//   ....[0]....
.L_2168:
        /*0094*/ 	.word	0x00000e20


	//   ....[1]....
        /*0098*/ 	.word	0x00001db0


	//   ....[2]....
        /*009c*/ 	.word	0x00002c90


	//   ....[3]....
        /*00a0*/ 	.word	0x00003b70


	//   ....[4]....
        /*00a4*/ 	.word	0x000049d0


	//   ....[5]....
        /*00a8*/ 	.word	0x000056e0


	//   ....[6]....
        /*00ac*/ 	.word	0x00006560


	//   ....[7]....
        /*00b0*/ 	.word	0x000073c0


	//----- nvinfo : EIATTR_EXIT_INSTR_OFFSETS
	.align		4
.L_2169:
        /*00b4*/ 	.byte	0x04, 0x1c
        /*00b6*/ 	.short	(.L_2171 - .L_2170)


	//   ....[0]....
.L_2170:
        /*00b8*/ 	.word	0x00006830


	//   ....[1]....
        /*00bc*/ 	.word	0x00006960


	//   ....[2]....
        /*00c0*/ 	.word	0x00006980


	//   ....[3]....
        /*00c4*/ 	.word	0x00006a00


	//   ....[4]....
        /*00c8*/ 	.word	0x00006a20


	//   ....[5]....
        /*00cc*/ 	.word	0x00006a40


	//   ....[6]....
        /*00d0*/ 	.word	0x00006ad0


	//   ....[7]....
        /*00d4*/ 	.word	0x00006b10


	//   ....[8]....
        /*00d8*/ 	.word	0x00006bb0


	//   ....[9]....
        /*00dc*/ 	.word	0x00006c00


	//   ....[10]....
        /*00e0*/ 	.word	0x00006c30


	//   ....[11]....
        /*00e4*/ 	.word	0x00006cf0


	//   ....[12]....
        /*00e8*/ 	.word	0x00006e60


	//   ....[13]....
        /*00ec*/ 	.word	0x00006fd0


	//   ....[14]....
        /*00f0*/ 	.word	0x00007130


	//   ....[15]....
        /*00f4*/ 	.word	0x00007150


	//   ....[16]....
        /*00f8*/ 	.word	0x00007170


	//   ....[17]....
        /*00fc*/ 	.word	0x00007220


	//   ....[18]....
        /*0100*/ 	.word	0x00007260


	//   ....[19]....
        /*0104*/ 	.word	0x000073d0


	//   ....[20]....
        /*0108*/ 	.word	0x000074e0


	//   ....[21]....
        /*010c*/ 	.word	0x00007620


	//   ....[22]....
        /*0110*/ 	.word	0x00007660


	//----- nvinfo : EIATTR_MAX_THREADS
	.align		4
.L_2171:
        /*0114*/ 	.byte	0x04, 0x05
        /*0116*/ 	.short	(.L_2173 - .L_2172)
.L_2172:
        /*0118*/ 	.word	0x00000080
        /*011c*/ 	.word	0x00000001
        /*0120*/ 	.word	0x00000001


	//----- nvinfo : EIATTR_CRS_STACK_SIZE
	.align		4
.L_2173:
        /*0124*/ 	.byte	0x04, 0x1e
        /*0126*/ 	.short	(.L_2175 - .L_2174)
.L_2174:
        /*0128*/ 	.word	0x00000000


	//----- nvinfo : EIATTR_CBANK_PARAM_SIZE
	.align		4
.L_2175:
        /*012c*/ 	.byte	0x03, 0x19
        /*012e*/ 	.short	0x003c


	//----- nvinfo : EIATTR_PARAM_CBANK
	.align		4
        /*0130*/ 	.byte	0x04, 0x0a
        /*0132*/ 	.short	(.L_2177 - .L_2176)
	.align		4
.L_2176:
        /*0134*/ 	.word	index@(.nv.constant0._ZN2at6native27unrolled_elementwise_kernelINS0_13AUnaryFunctorIlllNS0_17BitwiseXorFunctorIlEEEESt5arrayIPcLm2EELi4E23TrivialOffsetCalculatorILi1EjESA_NS0_6memory12LoadWithCastILi1EEENSB_13StoreWithCastILi1EEEEEviT_T0_T2_T3_T4_T5_)
        /*0138*/ 	.short	0x0380
        /*013a*/ 	.short	0x003c


	//----- nvinfo : EIATTR_SW_WAR
	.align		4
.L_2177:
        /*013c*/ 	.byte	0x04, 0x36
        /*013e*/ 	.short	(.L_2179 - .L_2178)
.L_2178:
        /*0140*/ 	.word	0x00000008
.L_2179:


//--------------------- .nv.info._ZN2at6native18elementwise_kernelILi128ELi2EZNS0_22gpu_kernel_impl_nocastINS0_13AUnaryFunctorIlllNS0_17BitwiseXorFunctorIlEEEEEEvRNS_18TensorIteratorBaseERKT_EUliE_EEviT1_ --------------------------
	.section	.nv.info._ZN2at6native18elementwise_kernelILi128ELi2EZNS0_22gpu_kernel_impl_nocastINS0_13AUnaryFunctorIlllNS0_17BitwiseXorFunctorIlEEEEEEvRNS_18TensorIteratorBaseERKT_EUliE_EEviT1_,"",@"SHT_CUDA_INFO"
	.sectionflags	@""
	.align	4


	//----- nvinfo : EIATTR_CUDA_API_VERSION
	.align		4
        /*0000*/ 	.byte	0x04, 0x37
        /*0002*/ 	.short	(.L_2181 - .L_2180)
.L_2180:
        /*0004*/ 	.word	0x00000082


	//----- nvinfo : EIATTR_KPARAM_INFO
	.align		4
.L_2181:
        /*0008*/ 	.byte	0x04, 0x17
        /*000a*/ 	.short	(.L_2183 - .L_2182)
.L_2182:
        /*000c*/ 	.word	0x00000000
        /*0010*/ 	.short	0x0001
        /*0012*/ 	.short	0x0008
        /*0014*/ 	.byte	0x00, 0xf0, 0x81, 0x08


	//----- nvinfo : EIATTR_KPARAM_INFO
	.align		4
.L_2183:
        /*0018*/ 	.byte	0x04, 0x17
        /*001a*/ 	.short	(.L_2185 - .L_2184)
.L_2184:
        /*001c*/ 	.word	0x00000000
        /*0020*/ 	.short	0x0000
        /*0022*/ 	.short	0x0000
        /*0024*/ 	.byte	0x00, 0xf0, 0x11, 0x00


	//----- nvinfo : EIATTR_SPARSE_MMA_MASK
	.align		4
.L_2185:
        /*0028*/ 	.byte	0x03, 0x50
        /*002a*/ 	.short	0x0000


	//----- nvinfo : EIATTR_MAXREG_COUNT
	.align		4
        /*002c*/ 	.byte	0x03, 0x1b
        /*002e*/ 	.short	0x0080


	//----- nvinfo : EIATTR_MERCURY_ISA_VERSION
	.align		4
        /*0030*/ 	.byte	0x03, 0x5f
        /*0032*/ 	.short	0x0101


	//----- nvinfo : EIATTR_VRC_CTA_INIT_COUNT
	.align		4
        /*0034*/ 	.byte	0x02, 0x4a
	.zero		1
	.zero		1


	//----- nvinfo : EIATTR_EXIT_INSTR_OFFSETS
	.align		4
        /*0038*/ 	.byte	0x04, 0x1c
        /*003a*/ 	.short	(.L_2187 - .L_2186)


	//   ....[0]....
.L_2186:
        /*003c*/ 	.word	0x00000170


	//   ....[1]....
        /*0040*/ 	.word	0x000001f0


	//   ....[2]....
        /*0044*/ 	.word	0x000015e0


	//   ....[3]....
        /*0048*/ 	.word	0x00002930


	//----- nvinfo : EIATTR_MAX_THREADS
	.align		4
.L_2187:
        /*004c*/ 	.byte	0x04, 0x05
        /*004e*/ 	.short	(.L_2189 - .L_2188)
.L_2188:
        /*0050*/ 	.word	0x00000080
        /*0054*/ 	.word	0x00000001
        /*0058*/ 	.word	0x00000001


	//----- nvinfo : EIATTR_CRS_STACK_SIZE
	.align		4
.L_2189:
        /*005c*/ 	.byte	0x04, 0x1e
        /*005e*/ 	.short	(.L_2191 - .L_2190)
.L_2190:
        /*0060*/ 	.word	0x00000000


	//----- nvinfo : EIATTR_CBANK_PARAM_SIZE
	.align		4
.L_2191:
        /*0064*/ 	.byte	0x03, 0x19
        /*0066*/ 	.short	0x0228


	//----- nvinfo : EIATTR_PARAM_CBANK
	.align		4
        /*0068*/ 	.byte	0x04, 0x0a
        /*006a*/ 	.short	(.L_2193 - .L_2192)
	.align		4
.L_2192:
        /*006c*/ 	.word	index@(.nv.constant0._ZN2at6native18elementwise_kernelILi128ELi2EZNS0_22gpu_kernel_impl_nocastINS0_13AUnaryFunctorIlllNS0_17BitwiseXorFunctorIlEEEEEEvRNS_18TensorIteratorBaseERKT_EUliE_EEviT1_)
        /*0070*/ 	.short	0x0380
        /*0072*/ 	.short	0x0228


	//----- nvinfo : EIATTR_SW_WAR
	.align		4
.L_2193:
        /*0074*/ 	.byte	0x04, 0x36
        /*0076*/ 	.short	(.L_2195 - .L_2194)
.L_2194:
        /*0078*/ 	.word	0x00000008
.L_2195:


//--------------------- .nv.info._ZN2at6native27unrolled_elementwise_kernelINS0_13AUnaryFunctorIlllNS0_17BitwiseXorFunctorIlEEEESt5arrayIPcLm2EELi4E23TrivialOffsetCalculatorILi1EjESA_NS0_6memory15LoadWithoutCastENSB_16StoreWithoutCastEEEviT_T0_T2_T3_T4_T5_ --------------------------
	.section	.nv.info._ZN2at6native27unrolled_elementwise_kernelINS0_13AUnaryFunctorIlllNS0_17BitwiseXorFunctorIlEEEESt5arrayIPcLm2EELi4E23TrivialOffsetCalculatorILi1EjESA_NS0_6memory15LoadWithoutCastENSB_16StoreWithoutCastEEEviT_T0_T2_T3_T4_T5_,"",@"SHT_CUDA_INFO"
	.sectionflags	@""
	.align	4


	//----- nvinfo : EIATTR_CUDA_API_VERSION
	.align		4
        /*0000*/ 	.byte	0x04, 0x37
        /*0002*/ 	.short	(.L_2197 - .L_2196)
.L_2196:
        /*0004*/ 	.word	0x00000082


	//----- nvinfo : EIATTR_KPARAM_INFO
	.align		4
.L_2197:
        /*0008*/ 	.byte	0x04, 0x17
        /*000a*/ 	.short	(.L_2199 - .L_2198)
.L_2198:
        /*000c*/ 	.word	0x00000000
        /*0010*/ 	.short	0x0006
        /*0012*/ 	.short	0x002b
        /*0014*/ 	.byte	0x00, 0xf0, 0x05, 0x00


	//----- nvinfo : EIATTR_KPARAM_INFO
	.align		4
.L_2199:
        /*0018*/ 	.byte	0x04, 0x17
        /*001a*/ 	.short	(.L_2201 - .L_2200)
.L_2200:
        /*001c*/ 	.word	0x00000000
        /*0020*/ 	.short	0x0005
        /*0022*/ 	.short	0x002a
        /*0024*/ 	.byte	0x00, 0xf0, 0x05, 0x00


	//----- nvinfo : EIATTR_KPARAM_INFO
	.align		4
.L_2201:
        /*0028*/ 	.byte	0x04, 0x17
        /*002a*/ 	.short	(.L_2203 - .L_2202)
.L_2202:
        /*002c*/ 	.word	0x00000000
        /*0030*/ 	.short	0x0004
        /*0032*/ 	.short	0x0029
        /*0034*/ 	.byte	0x00, 0xf0, 0x05, 0x00


	//----- nvinfo : EIATTR_KPARAM_INFO
	.align		4
.L_2203:
        /*0038*/ 	.byte	0x04, 0x17
        /*003a*/ 	.short	(.L_2205 - .L_2204)
.L_2204:
        /*003c*/ 	.word	0x00000000
        /*0040*/ 	.short	0x0003
        /*0042*/ 	.short	0x0028
        /*0044*/ 	.byte	0x00, 0xf0, 0x05, 0x00


	//----- nvinfo : EIATTR_KPARAM_INFO
	.align		4
.L_2205:
        /*0048*/ 	.byte	0x04, 0x17
        /*004a*/ 	.short	(.L_2207 - .L_2206)
.L_2206:
        /*004c*/ 	.word	0x00000000
        /*0050*/ 	.short	0x0002
        /*0052*/ 	.short	0x0018
        /*0054*/ 	.byte	0x00, 0xf0, 0x41, 0x00


	//----- nvinfo : EIATTR_KPARAM_INFO
	.align		4
.L_2207:
        /*0058*/ 	.byte	0x04, 0x17
        /*005a*/ 	.short	(.L_2209 - .L_2208)
.L_2208:
        /*005c*/ 	.word	0x00000000
        /*0060*/ 	.short	0x0001
        /*0062*/ 	.short	0x0008
        /*0064*/ 	.byte	0x00, 0xf0, 0x41, 0x00


	//----- nvinfo : EIATTR_KPARAM_INFO
	.align		4
.L_2209:
        /*0068*/ 	.byte	0x04, 0x17
        /*006a*/ 	.short	(.L_2211 - .L_2210)
.L_2210:
        /*006c*/ 	.word	0x00000000
        /*0070*/ 	.short	0x0000
        /*0072*/ 	.short	0x0000
        /*0074*/ 	.byte	0x00, 0xf0, 0x11, 0x00


	//----- nvinfo : EIATTR_SPARSE_MMA_MASK
	.align		4
.L_2211:
        /*0078*/ 	.byte	0x03, 0x50
        /*007a*/ 	.short	0x0000


	//----- nvinfo : EIATTR_MAXREG_COUNT
	.align		4
        /*007c*/ 	.byte	0x03, 0x1b
        /*007e*/ 	.short	0x00ff


	//----- nvinfo : EIATTR_MERCURY_ISA_VERSION
	.align		4
        /*0080*/ 	.byte	0x03, 0x5f
        /*0082*/ 	.short	0x0101


	//----- nvinfo : EIATTR_VRC_CTA_INIT_COUNT
	.align		4
        /*0084*/ 	.byte	0x02, 0x4a
	.zero		1
	.zero		1


	//----- nvinfo : EIATTR_EXIT_INSTR_OFFSETS
	.align		4
        /*0088*/ 	.byte	0x04, 0x1c
        /*008a*/ 	.short	(.L_2213 - .L_2212)


	//   ....[0]....
.L_2212:
        /*008c*/ 	.word	0x00000460


	//   ....[1]....
        /*0090*/ 	.word	0x000004b0


	//----- nvinfo : EIATTR_MAX_THREADS
	.align		4
.L_2213:
        /*0094*/ 	.byte	0x04, 0x05
        /*0096*/ 	.short	(.L_2215 - .L_2214)
.L_2214:
        /*0098*/ 	.word	0x00000080
        /*009c*/ 	.word	0x00000001
        /*00a0*/ 	.word	0x00000001


	//----- nvinfo : EIATTR_CRS_STACK_SIZE
	.align		4
.L_2215:
        /*00a4*/ 	.byte	0x04, 0x1e
        /*00a6*/ 	.short	(.L_2217 - .L_2216)
.L_2216:
        /*00a8*/ 	.word	0x00000000


	//----- nvinfo : EIATTR_CBANK_PARAM_SIZE
	.align		4
.L_2217:
        /*00ac*/ 	.byte	0x03, 0x19
        /*00ae*/ 	.short	0x002c


	//----- nvinfo : EIATTR_PARAM_CBANK
	.align		4
        /*00b0*/ 	.byte	0x04, 0x0a
        /*00b2*/ 	.short	(.L_2219 - .L_2218)
	.align		4
.L_2218:
        /*00b4*/ 	.word	index@(.nv.constant0._ZN2at6native27unrolled_elementwise_kernelINS0_13AUnaryFunctorIlllNS0_17BitwiseXorFunctorIlEEEESt5arrayIPcLm2EELi4E23TrivialOffsetCalculatorILi1EjESA_NS0_6memory15LoadWithoutCastENSB_16StoreWithoutCastEEEviT_T0_T2_T3_T4_T5_)
        /*00b8*/ 	.short	0x0380
        /*00ba*/ 	.short	0x002c


	//----- nvinfo : EIATTR_SW_WAR
	.align		4
.L_2219:
        /*00bc*/ 	.byte	0x04, 0x36
        /*00be*/ 	.short	(.L_2221 - .L_2220)
.L_2220:
        /*00c0*/ 	.word	0x00000008
.L_2221:


//--------------------- .nv.info._ZN2at6native29vectorized_elementwise_kernelILi2ENS0_13AUnaryFunctorIlllNS0_17BitwiseXorFunctorIlEEEESt5arrayIPcLm2EEEEviT0_T1_ --------------------------
	.section	.nv.info._ZN2at6native29vectorized_elementwise_kernelILi2ENS0_13AUnaryFunctorIlllNS0_17BitwiseXorFunctorIlEEEESt5arrayIPcLm2EEEEviT0_T1_,"",@"SHT_CUDA_INFO"
	.sectionflags	@""
	.align	4


	//----- nvinfo : EIATTR_CUDA_API_VERSION
	.align		4
        /*0000*/ 	.byte	0x04, 0x37
        /*0002*/ 	.short	(.L_2223 - .L_2222)
.L_2222:
        /*0004*/ 	.word	0x00000082


	//----- nvinfo : EIATTR_KPARAM_INFO
	.align		4
.L_2223:
        /*0008*/ 	.byte	0x04, 0x17
        /*000a*/ 	.short	(.L_2225 - .L_2224)
.L_2224:
        /*000c*/ 	.word	0x00000000
        /*0010*/ 	.short	0x0002
        /*0012*/ 	.short	0x0018
        /*0014*/ 	.byte	0x00, 0xf0, 0x41, 0x00


	//----- nvinfo : EIATTR_KPARAM_INFO
	.align		4
.L_2225:
        /*0018*/ 	.byte	0x04, 0x17
        /*001a*/ 	.short	(.L_2227 - .L_2226)
.L_2226:
        /*001c*/ 	.word	0x00000000
        /*0020*/ 	.short	0x0001
        /*0022*/ 	.short	0x0008
        /*0024*/ 	.byte	0x00, 0xf0, 0x41, 0x00


	//----- nvinfo : EIATTR_KPARAM_INFO
	.align		4
.L_2227:
        /*0028*/ 	.byte	0x04, 0x17
        /*002a*/ 	.short	(.L_2229 - .L_2228)
.L_2228:
        /*002c*/ 	.word	0x00000000
        /*0030*/ 	.short	0x0000
        /*0032*/ 	.short	0x0000
        /*0034*/ 	.byte	0x00, 0xf0, 0x11, 0x00


	//----- nvinfo : EIATTR_SPARSE_MMA_MASK
	.align		4
.L_2229:
        /*0038*/ 	.byte	0x03, 0x50
        /*003a*/ 	.short	0x0000


	//----- nvinfo : EIATTR_MAXREG_COUNT
	.align		4
        /*003c*/ 	.byte	0x03, 0x1b
        /*003e*/ 	.short	0x00ff


	//----- nvinfo : EIATTR_MERCURY_ISA_VERSION
	.align		4
        /*0040*/ 	.byte	0x03, 0x5f
        /*0042*/ 	.short	0x0101


	//----- nvinfo : EIATTR_VRC_CTA_INIT_COUNT
	.align		4
        /*0044*/ 	.byte	0x02, 0x4a
	.zero		1
	.zero		1


	//----- nvinfo : EIATTR_EXIT_INSTR_OFFSETS
	.align		4
        /*0048*/ 	.byte	0x04, 0x1c
        /*004a*/ 	.short	(.L_2231 - .L_2230)


	//   ....[0]....
.L_2230:
        /*004c*/ 	.word	0x00000890


	//   ....[1]....
        /*0050*/ 	.word	0x000008e0


	//   ....[2]....
        /*0054*/ 	.word	0x00000b50


	//----- nvinfo : EIATTR_MAX_THREADS
	.align		4
.L_2231:
        /*0058*/ 	.byte	0x04, 0x05
        /*005a*/ 	.short	(.L_2233 - .L_2232)
.L_2232:
        /*005c*/ 	.word	0x00000080
        /*0060*/ 	.word	0x00000001
        /*0064*/ 	.word	0x00000001


	//----- nvinfo : EIATTR_CRS_STACK_SIZE
	.align		4
.L_2233:
        /*0068*/ 	.byte	0x04, 0x1e
        /*006a*/ 	.short	(.L_2235 - .L_2234)
.L_2234:
        /*006c*/ 	.word	0x00000000


	//----- nvinfo : EIATTR_CBANK_PARAM_SIZE
	.align		4
.L_2235:
        /*0070*/ 	.byte	0x03, 0x19
        /*0072*/ 	.short	0x0028


	//----- nvinfo : EIATTR_PARAM_CBANK
	.align		4
        /*0074*/ 	.byte	0x04, 0x0a
        /*0076*/ 	.short	(.L_2237 - .L_2236)
	.align		4
.L_2236:
        /*0078*/ 	.word	index@(.nv.constant0._ZN2at6native29vectorized_elementwise_kernelILi2ENS0_13AUnaryFunctorIlllNS0_17BitwiseXorFunctorIlEEEESt5arrayIPcLm2EEEEviT0_T1_)
        /*007c*/ 	.short	0x0380
        /*007e*/ 	.short	0x0028


	//----- nvinfo : EIATTR_SW_WAR
	.align		4
.L_2237:
        /*0080*/ 	.byte	0x04, 0x36
        /*0082*/ 	.short	(.L_2239 - .L_2238)
.L_2238:
        /*0084*/ 	.word	0x00000008
.L_2239:


//--------------------- .nv.info._ZN2at6native29vectorized_elementwise_kernelILi4ENS0_13AUnaryFunctorIlllNS0_17BitwiseXorFunctorIlEEEESt5arrayIPcLm2EEEEviT0_T1_ --------------------------
	.section	.nv.info._ZN2at6native29vectorized_elementwise_kernelILi4ENS0_13AUnaryFunctorIlllNS0_17BitwiseXorFunctorIlEEEESt5arrayIPcLm2EEEEviT0_T1_,"",@"SHT_CUDA_INFO"
	.sectionflags	@""
	.align	4


	//----- nvinfo : EIATTR_CUDA_API_VERSION
	.align		4
        /*0000*/ 	.byte	0x04, 0x37
        /*0002*/ 	.short	(.L_2241 - .L_2240)
.L_2240:
        /*0004*/ 	.word	0x00000082


	//----- nvinfo : EIATTR_KPARAM_INFO
	.align		4
.L_2241:
        /*0008*/ 	.byte	0x04, 0x17
        /*000a*/ 	.short	(.L_2243 - .L_2242)
.L_2242:
        /*000c*/ 	.word	0x00000000
        /*0010*/ 	.short	0x0002
        /*0012*/ 	.short	0x0018
        /*0014*/ 	.byte	0x00, 0xf0, 0x41, 0x00


	//----- nvinfo : EIATTR_KPARAM_INFO
	.align		4
.L_2243:
        /*0018*/ 	.byte	0x04, 0x17
        /*001a*/ 	.short	(.L_2245 - .L_2244)
.L_2244:
        /*001c*/ 	.word	0x00000000
        /*0020*/ 	.short	0x0001
        /*0022*/ 	.short	0x0008
        /*0024*/ 	.byte	0x00, 0xf0, 0x41, 0x00


	//----- nvinfo : EIATTR_KPARAM_INFO
	.align		4
.L_2245:
        /*0028*/ 	.byte	0x04, 0x17
        /*002a*/ 	.short	(.L_2247 - .L_2246)
.L_2246:
        /*002c*/ 	.word	0x00000000
        /*0030*/ 	.short	0x0000
        /*0032*/ 	.short	0x0000
        /*0034*/ 	.byte	0x00, 0xf0, 0x11, 0x00


	//----- nvinfo : EIATTR_SPARSE_MMA_MASK
	.align		4
.L_2247:
        /*0038*/ 	.byte	0x03, 0x50
        /*003a*/ 	.short	0x0000


	//----- nvinfo : EIATTR_MAXREG_COUNT
	.align		4
        /*003c*/ 	.byte	0x03, 0x1b
        /*003e*/ 	.short	0x00ff


	//----- nvinfo : EIATTR_MERCURY_ISA_VERSION
	.align		4
        /*0040*/ 	.byte	0x03, 0x5f
        /*0042*/ 	.short	0x0101


	//----- nvinfo : EIATTR_VRC_CTA_INIT_COUNT
	.align		4
        /*0044*/ 	.byte	0x02, 0x4a
	.zero		1
	.zero		1


	//----- nvinfo : EIATTR_EXIT_INSTR_OFFSETS
	.align		4
        /*0048*/ 	.byte	0x04, 0x1c
        /*004a*/ 	.short	(.L_2249 - .L_2248)


	//   ....[0]....
.L_2248:
        /*004c*/ 	.word	0x00000890


	//   ....[1]....
        /*0050*/ 	.word	0x000008e0


	//   ....[2]....
        /*0054*/ 	.word	0x00000b10


	//----- nvinfo : EIATTR_MAX_THREADS
	.align		4
.L_2249:
        /*0058*/ 	.byte	0x04, 0x05
        /*005a*/ 	.short	(.L_2251 - .L_2250)
.L_2250:
        /*005c*/ 	.word	0x00000080
        /*0060*/ 	.word	0x00000001
        /*0064*/ 	.word	0x00000001


	//----- nvinfo : EIATTR_CRS_STACK_SIZE
	.align		4
.L_2251:
        /*0068*/ 	.byte	0x04, 0x1e
        /*006a*/ 	.short	(.L_2253 - .L_2252)
.L_2252:
        /*006c*/ 	.word	0x00000000


	//----- nvinfo : EIATTR_CBANK_PARAM_SIZE
	.align		4
.L_2253:
        /*0070*/ 	.byte	0x03, 0x19
        /*0072*/ 	.short	0x0028


	//----- nvinfo : EIATTR_PARAM_CBANK
	.align		4
        /*0074*/ 	.byte	0x04, 0x0a
        /*0076*/ 	.short	(.L_2255 - .L_2254)
	.align		4
.L_2254:
        /*0078*/ 	.word	index@(.nv.constant0._ZN2at6native29vectorized_elementwise_kernelILi4ENS0_13AUnaryFunctorIlllNS0_17BitwiseXorFunctorIlEEEESt5arrayIPcLm2EEEEviT0_T1_)
        /*007c*/ 	.short	0x0380
        /*007e*/ 	.short	0x0028


	//----- nvinfo : EIATTR_SW_WAR
	.align		4
.L_2255:
        /*0080*/ 	.byte	0x04, 0x36
        /*0082*/ 	.short	(.L_2257 - .L_2256)
.L_2256:
        /*0084*/ 	.word	0x00000008
.L_2257:


//--------------------- .nv.info._ZN2at6native29vectorized_elementwise_kernelILi8ENS0_13AUnaryFunctorIlllNS0_17BitwiseXorFunctorIlEEEESt5arrayIPcLm2EEEEviT0_T1_ --------------------------
	.section	.nv.info._ZN2at6native29vectorized_elementwise_kernelILi8ENS0_13AUnaryFunctorIlllNS0_17BitwiseXorFunctorIlEEEESt5arrayIPcLm2EEEEviT0_T1_,"",@"SHT_CUDA_INFO"
	.sectionflags	@""
	.align	4


	//----- nvinfo : EIATTR_CUDA_API_VERSION
	.align		4
        /*0000*/ 	.byte	0x04, 0x37
        /*0002*/ 	.short	(.L_2259 - .L_2258)
.L_2258:
        /*0004*/ 	.word	0x00000082


	//----- nvinfo : EIATTR_KPARAM_INFO
	.align		4
.L_2259:
        /*0008*/ 	.byte	0x04, 0x17
        /*000a*/ 	.short	(.L_2261 - .L_2260)
.L_2260:
        /*000c*/ 	.word	0x00000000
        /*0010*/ 	.short	0x0002
        /*0012*/ 	.short	0x0018
        /*0014*/ 	.byte	0x00, 0xf0, 0x41, 0x00


	//----- nvinfo : EIATTR_KPARAM_INFO
	.align		4
.L_2261:
        /*0018*/ 	.byte	0x04, 0x17
        /*001a*/ 	.short	(.L_2263 - .L_2262)
.L_2262:
        /*001c*/ 	.word	0x00000000
        /*0020*/ 	.short	0x0001
        /*0022*/ 	.short	0x0008
        /*0024*/ 	.byte	0x00, 0xf0, 0x41, 0x00


	//----- nvinfo : EIATTR_KPARAM_INFO
	.align		4
.L_2263:
        /*0028*/ 	.byte	0x04, 0x17
        /*002a*/ 	.short	(.L_2265 - .L_2264)
.L_2264:
        /*002c*/ 	.word	0x00000000
        /*0030*/ 	.short	0x0000
        /*0032*/ 	.short	0x0000
        /*0034*/ 	.byte	0x00, 0xf0, 0x11, 0x00


	//----- nvinfo : EIATTR_SPARSE_MMA_MASK
	.align		4
.L_2265:
        /*0038*/ 	.byte	0x03, 0x50
        /*003a*/ 	.short	0x0000


	//----- nvinfo : EIATTR_MAXREG_COUNT
	.align		4
        /*003c*/ 	.byte	0x03, 0x1b
        /*003e*/ 	.short	0x00ff


	//----- nvinfo : EIATTR_MERCURY_ISA_VERSION
	.align		4
        /*0040*/ 	.byte	0x03, 0x5f
        /*0042*/ 	.short	0x0101


	//----- nvinfo : EIATTR_VRC_CTA_INIT_COUNT
	.align		4
        /*0044*/ 	.byte	0x02, 0x4a
	.zero		1
	.zero		1


	//----- nvinfo : EIATTR_EXIT_INSTR_OFFSETS
	.align		4
        /*0048*/ 	.byte	0x04, 0x1c
        /*004a*/ 	.short	(.L_2267 - .L_2266)


	//   ....[0]....
.L_2266:
        /*004c*/ 	.word	0x00000010


	//----- nvinfo : EIATTR_MAX_THREADS
	.align		4
.L_2267:
        /*0050*/ 	.byte	0x04, 0x05
        /*0052*/ 	.short	(.L_2269 - .L_2268)
.L_2268:
        /*0054*/ 	.word	0x00000080
        /*0058*/ 	.word	0x00000001
        /*005c*/ 	.word	0x00000001


	//----- nvinfo : EIATTR_CBANK_PARAM_SIZE
	.align		4
.L_2269:
        /*0060*/ 	.byte	0x03, 0x19
        /*0062*/ 	.short	0x0028


	//----- nvinfo : EIATTR_PARAM_CBANK
	.align		4
        /*0064*/ 	.byte	0x04, 0x0a
        /*0066*/ 	.short	(.L_2271 - .L_2270)
	.align		4
.L_2270:
        /*0068*/ 	.word	index@(.nv.constant0._ZN2at6native29vectorized_elementwise_kernelILi8ENS0_13AUnaryFunctorIlllNS0_17BitwiseXorFunctorIlEEEESt5arrayIPcLm2EEEEviT0_T1_)
        /*006c*/ 	.short	0x0380
        /*006e*/ 	.short	0x0028


	//----- nvinfo : EIATTR_SW_WAR
	.align		4
.L_2271:
        /*0070*/ 	.byte	0x04, 0x36
        /*0072*/ 	.short	(.L_2273 - .L_2272)
.L_2272:
        /*0074*/ 	.word	0x00000008
.L_2273:


//--------------------- .nv.info._ZN2at6native18elementwise_kernelILi128ELi4EZNS0_15gpu_kernel_implINS0_13BinaryFunctorIlllNS0_17BitwiseXorFunctorIlEEEEEEvRNS_18TensorIteratorBaseERKT_EUliE_EEviT1_ --------------------------
	.section	.nv.info._ZN2at6native18elementwise_kernelILi128ELi4EZNS0_15gpu_kernel_implINS0_13BinaryFunctorIlllNS0_17BitwiseXorFunctorIlEEEEEEvRNS_18TensorIteratorBaseERKT_EUliE_EEviT1_,"",@"SHT_CUDA_INFO"
	.sectionflags	@""
	.align	4


	//----- nvinfo : EIATTR_CUDA_API_VERSION
	.align		4
        /*0000*/ 	.byte	0x04, 0x37
        /*0002*/ 	.short	(.L_2275 - .L_2274)
.L_2274:
        /*0004*/ 	.word	0x00000082


	//----- nvinfo : EIATTR_KPARAM_INFO
	.align		4
.L_2275:
        /*0008*/ 	.byte	0x04, 0x17
        /*000a*/ 	.short	(.L_2277 - .L_2276)
.L_2276:
        /*000c*/ 	.word	0x00000000
        /*0010*/ 	.short	0x0001
        /*0012*/ 	.short	0x0008
        /*0014*/ 	.byte	0x00, 0xf0, 0x21, 0x0a


	//----- nvinfo : EIATTR_KPARAM_INFO
	.align		4
.L_2277:
        /*0018*/ 	.byte	0x04, 0x17
        /*001a*/ 	.short	(.L_2279 - .L_2278)
.L_2278:
        /*001c*/ 	.word	0x00000000
        /*0020*/ 	.short	0x0000
        /*0022*/ 	.short	0x0000
        /*0024*/ 	.byte	0x00, 0xf0, 0x11, 0x00


	//----- nvinfo : EIATTR_SPARSE_MMA_MASK
	.align		4
.L_2279:
        /*0028*/ 	.byte	0x03, 0x50
        /*002a*/ 	.short	0x0000


	//----- nvinfo : EIATTR_MAXREG_COUNT
	.align		4
        /*002c*/ 	.byte	0x03, 0x1b
        /*002e*/ 	.short	0x0080


	//----- nvinfo : EIATTR_EXTERNS
	.align		4
        /*0030*/ 	.byte	0x04, 0x0f
        /*0032*/ 	.short	(.L_2281 - .L_2280)


	//   ....[0]....
	.align		4
.L_2280:
        /*0034*/ 	.word	index@(__assertfail)


	//----- nvinfo : EIATTR_MERCURY_ISA_VERSION
	.align		4
.L_2281:
        /*0038*/ 	.byte	0x03, 0x5f
        /*003a*/ 	.short	0x0101


	//----- nvinfo : EIATTR_VRC_CTA_INIT_COUNT
	.align		4
        /*003c*/ 	.byte	0x02, 0x4a
	.zero		1
	.zero		1


	//----- nvinfo : EIATTR_SYSCALL_OFFSETS
	.align		4
        /*0040*/ 	.byte	0x04, 0x46
        /*0042*/ 	.short	(.L_2283 - .L_2282)


	//   ....[0]....
.L_2282:
        /*0044*/ 	.word	0x00002450


	//   ....[1]....
        /*0048*/ 	.word	0x00003290


	//   ....[2]....
        /*004c*/ 	.word	0x00004090


	//   ....[3]....
        /*0050*/ 	.word	0x00006630


	//   ....[4]....
        /*0054*/ 	.word	0x00007470


	//   ....[5]....
        /*0058*/ 	.word	0x00008060


	//   ....[6]....
        /*005c*/ 	.word	0x0000a750


	//   ....[7]....
        /*0060*/ 	.word	0x0000b590


	//   ....[8]....
        /*0064*/ 	.word	0x0000c180


	//   ....[9]....
        /*0068*/ 	.word	0x0000e890


	//   ....[10]....
        /*006c*/ 	.word	0x0000f6d0


	//   ....[11]....
        /*0070*/ 	.word	0x00010290


	//----- nvinfo : EIATTR_EXIT_INSTR_OFFSETS
	.align		4
.L_2283:
        /*0074*/ 	.byte	0x04, 0x1c
        /*0076*/ 	.short	(.L_2285 - .L_2284)


	//   ....[0]....
.L_2284:
        /*0078*/ 	.word	0x0000c460


	//   ....[1]....
        /*007c*/ 	.word	0x0000f830


	//   ....[2]....
        /*0080*/ 	.word	0x0000f850


	//   ....[3]....
        /*0084*/ 	.word	0x0000f8d0


	//   ....[4]....
        /*0088*/ 	.word	0x0000f8f0


	//   ....[5]....
        /*008c*/ 	.word	0x0000f910


	//   ....[6]....
        /*0090*/ 	.word	0x0000f9a0


	//   ....[7]....
        /*0094*/ 	.word	0x0000f9e0


	//   ....[8]....
        /*0098*/ 	.word	0x0000fa80


	//   ....[9]....
        /*009c*/ 	.word	0x0000fad0


	//   ....[10]....
        /*00a0*/ 	.word	0x0000fb00


	//   ....[11]....
        /*00a4*/ 	.word	0x0000fbc0


	//   ....[12]....
        /*00a8*/ 	.word	0x0000fd30


	//   ....[13]....
        /*00ac*/ 	.word	0x0000fea0


	//   ....[14]....
        /*00b0*/ 	.word	0x00010000


	//   ....[15]....
        /*00b4*/ 	.word	0x00010020


	//   ....[16]....
        /*00b8*/ 	.word	0x00010040


	//   ....[17]....
        /*00bc*/ 	.word	0x000100f0


	//   ....[18]....
        /*00c0*/ 	.word	0x00010130


	//   ....[19]....
        /*00c4*/ 	.word	0x000102a0


	//   ....[20]....
        /*00c8*/ 	.word	0x000103b0


	//   ....[21]....
        /*00cc*/ 	.word	0x000104f0


	//   ....[22]....
        /*00d0*/ 	.word	0x00010530


	//----- nvinfo : EIATTR_MAX_THREADS
	.align		4
.L_2285:
        /*00d4*/ 	.byte	0x04, 0x05
        /*00d6*/ 	.short	(.L_2287 - .L_2286)
.L_2286:
        /*00d8*/ 	.word	0x00000080
        /*00dc*/ 	.word	0x00000001
        /*00e0*/ 	.word	0x00000001


	//----- nvinfo : EIATTR_CRS_STACK_SIZE
	.align		4
.L_2287:
        /*00e4*/ 	.byte	0x04, 0x1e
        /*00e6*/ 	.short	(.L_2289 - .L_2288)
.L_2288:
        /*00e8*/ 	.word	0x00000000


	//----- nvinfo : EIATTR_CBANK_PARAM_SIZE
	.align		4
.L_2289:
        /*00ec*/ 	.byte	0x03, 0x19
        /*00ee*/ 	.short	0x0290


	//----- nvinfo : EIATTR_PARAM_CBANK
	.align		4
        /*00f0*/ 	.byte	0x04, 0x0a
        /*00f2*/ 	.short	(.L_2291 - .L_2290)
	.align		4
.L_2290:
        /*00f4*/ 	.word	index@(.nv.constant0._ZN2at6native18elementwise_kernelILi128ELi4EZNS0_15gpu_kernel_implINS0_13BinaryFunctorIlllNS0_17BitwiseXorFunctorIlEEEEEEvRNS_18TensorIteratorBaseERKT_EUliE_EEviT1_)
        /*00f8*/ 	.short	0x0380
        /*00fa*/ 	.short	0x0290


	//----- nvinfo : EIATTR_SW_WAR
	.align		4
.L_2291:
        /*00fc*/ 	.byte	0x04, 0x36
        /*00fe*/ 	.short	(.L_2293 - .L_2292)
.L_2292:
        /*0100*/ 	.word	0x00000008
.L_2293:


//--------------------- .nv.info._ZN2at6native27unrolled_elementwise_kernelINS0_13BinaryFunctorIlllNS0_17BitwiseXorFunctorIlEEEESt5arrayIPcLm3EELi4E23TrivialOffsetCalculatorILi2EjES9_ILi1EjENS0_6memory12LoadWithCastILi2EEENSC_13StoreWithCastILi1EEEEEviT_T0_T2_T3_T4_T5_ --------------------------
	.section	.nv.info._ZN2at6native27unrolled_elementwise_kernelINS0_13BinaryFunctorIlllNS0_17BitwiseXorFunctorIlEEEESt5arrayIPcLm3EELi4E23TrivialOffsetCalculatorILi2EjES9_ILi1EjENS0_6memory12LoadWithCastILi2EEENSC_13StoreWithCastILi1EEEEEviT_T0_T2_T3_T4_T5_,"",@"SHT_CUDA_INFO"
	.sectionflags	@""
	.align	4


	//----- nvinfo : EIATTR_CUDA_API_VERSION
	.align		4
        /*0000*/ 	.byte	0x04, 0x37
        /*0002*/ 	.short	(.L_2295 - .L_2294)
.L_2294:
        /*0004*/ 	.word	0x00000082


	//----- nvinfo : EIATTR_KPARAM_INFO
	.align		4
.L_2295:
        /*0008*/ 	.byte	0x04, 0x17
        /*000a*/ 	.short	(.L_2297 - .L_2296)
.L_2296:
        /*000c*/ 	.word	0x00000000
        /*0010*/ 	.short	0x0006
        /*0012*/ 	.short	0x0030
        /*0014*/ 	.byte	0x00, 0xf0, 0x21, 0x00


	//----- nvinfo : EIATTR_KPARAM_INFO
	.align		4
.L_2297:
        /*0018*/ 	.byte	0x04, 0x17
        /*001a*/ 	.short	(.L_2299 - .L_2298)
.L_2298:
        /*001c*/ 	.word	0x00000000
        /*0020*/ 	.short	0x0005
        /*0022*/ 	.short	0x0024
        /*0024*/ 	.byte	0x00, 0xf0, 0x31, 0x00


	//----- nvinfo : EIATTR_KPARAM_INFO
	.align		4
.L_2299:
        /*0028*/ 	.byte	0x04, 0x17
        /*002a*/ 	.short	(.L_2301 - .L_2300)
.L_2300:
        /*002c*/ 	.word	0x00000000
        /*0030*/ 	.short	0x0004
        /*0032*/ 	.short	0x0021
        /*0034*/ 	.byte	0x00, 0xf0, 0x05, 0x00


	//----- nvinfo : EIATTR_KPARAM_INFO
	.align		4
.L_2301:
        /*0038*/ 	.byte	0x04, 0x17
        /*003a*/ 	.short	(.L_2303 - .L_2302)
.L_2302:
        /*003c*/ 	.word	0x00000000
        /*0040*/ 	.short	0x0003
        /*0042*/ 	.short	0x0020
        /*0044*/ 	.byte	0x00, 0xf0, 0x05, 0x00


	//----- nvinfo : EIATTR_KPARAM_INFO
	.align		4
.L_2303:
        /*0048*/ 	.byte	0x04, 0x17
        /*004a*/ 	.short	(.L_2305 - .L_2304)
.L_2304:
        /*004c*/ 	.word	0x00000000
        /*0050*/ 	.short	0x0002
        /*0052*/ 	.short	0x0008
        /*0054*/ 	.byte	0x00, 0xf0, 0x61, 0x00


	//----- nvinfo : EIATTR_KPARAM_INFO
	.align		4
.L_2305:
        /*0058*/ 	.byte	0x04, 0x17
        /*005a*/ 	.short	(.L_2307 - .L_2306)
.L_2306:
        /*005c*/ 	.word	0x00000000
        /*0060*/ 	.short	0x0001
        /*0062*/ 	.short	0x0004
        /*0064*/ 	.byte	0x00, 0xf0, 0x05, 0x00


	//----- nvinfo : EIATTR_KPARAM_INFO
	.align		4
.L_2307:
        /*0068*/ 	.byte	0x04, 0x17
        /*006a*/ 	.short	(.L_2309 - .L_2308)
.L_2308:
        /*006c*/ 	.word	0x00000000
        /*0070*/ 	.short	0x0000
        /*0072*/ 	.short	0x0000
        /*0074*/ 	.byte	0x00, 0xf0, 0x11, 0x00


	//----- nvinfo : EIATTR_SPARSE_MMA_MASK
	.align		4
.L_2309:
        /*0078*/ 	.byte	0x03, 0x50
        /*007a*/ 	.short	0x0000


	//----- nvinfo : EIATTR_MAXREG_COUNT
	.align		4
        /*007c*/ 	.byte	0x03, 0x1b
        /*007e*/ 	.short	0x00ff


	//----- nvinfo : EIATTR_EXTERNS
	.align		4
        /*0080*/ 	.byte	0x04, 0x0f
        /*0082*/ 	.short	(.L_2311 - .L_2310)


	//   ....[0]....
	.align		4
.L_2310:
        /*0084*/ 	.word	index@(__assertfail)


	//----- nvinfo : EIATTR_MERCURY_ISA_VERSION
	.align		4
.L_2311:
        /*0088*/ 	.byte	0x03, 0x5f
        /*008a*/ 	.short	0x0101


	//----- nvinfo : EIATTR_VRC_CTA_INIT_COUNT
	.align		4
        /*008c*/ 	.byte	0x02, 0x4a
	.zero		1
	.zero		1


	//----- nvinfo : EIATTR_SYSCALL_OFFSETS
	.align		4
        /*0090*/ 	.byte	0x04, 0x46
        /*0092*/ 	.short	(.L_2313 - .L_2312)


	//   ....[0]....
.L_2312:
        /*0094*/ 	.word	0x00000e40


	//   ....[1]....
        /*0098*/ 	.word	0x00001cb0


	//   ....[2]....
        /*009c*/ 	.word	0x00002c50


	//   ....[3]....
        /*00a0*/ 	.word	0x00003ac0


	//   ....[4]....
        /*00a4*/ 	.word	0x000049b0


	//   ....[5]....
        /*00a8*/ 	.word	0x00005820


	//   ....[6]....
        /*00ac*/ 	.word	0x00006710


	//   ....[7]....
        /*00b0*/ 	.word	0x00007580


	//   ....[8]....
        /*00b4*/ 	.word	0x000083c0


	//   ....[9]....
        /*00b8*/ 	.word	0x000090d0


	//   ....[10]....
        /*00bc*/ 	.word	0x00009f50


	//   ....[11]....
        /*00c0*/ 	.word	0x0000adb0


	//----- nvinfo : EIATTR_EXIT_INSTR_OFFSETS
	.align		4
.L_2313:
        /*00c4*/ 	.byte	0x04, 0x1c
        /*00c6*/ 	.short	(.L_2315 - .L_2314)


	//   ....[0]....
.L_2314:
        /*00c8*/ 	.word	0x0000a220


	//   ....[1]....
        /*00cc*/ 	.word	0x0000a350


	//   ....[2]....
        /*00d0*/ 	.word	0x0000a370


	//   ....[3]....
        /*00d4*/ 	.word	0x0000a3f0


	//   ....[4]....
        /*00d8*/ 	.word	0x0000a410


	//   ....[5]....
        /*00dc*/ 	.word	0x0000a430


	//   ....[6]....
        /*00e0*/ 	.word	0x0000a4c0


	//   ....[7]....
        /*00e4*/ 	.word	0x0000a500


	//   ....[8]....
        /*00e8*/ 	.word	0x0000a5a0


	//   ....[9]....
        /*00ec*/ 	.word	0x0000a5f0


	//   ....[10]....
        /*00f0*/ 	.word	0x0000a620


	//   ....[11]....
        /*00f4*/ 	.word	0x0000a6e0


	//   ....[12]....
        /*00f8*/ 	.word	0x0000a850


	//   ....[13]....
        /*00fc*/ 	.word	0x0000a9c0


	//   ....[14]....
        /*0100*/ 	.word	0x0000ab20


	//   ....[15]....
        /*0104*/ 	.word	0x0000ab40


	//   ....[16]....
        /*0108*/ 	.word	0x0000ab60


	//   ....[17]....
        /*010c*/ 	.word	0x0000ac10


	//   ....[18]....
        /*0110*/ 	.word	0x0000ac50


	//   ....[19]....
        /*0114*/ 	.word	0x0000adc0


	//   ....[20]....
        /*0118*/ 	.word	0x0000aed0


	//   ....[21]....
        /*011c*/ 	.word	0x0000b010


	//   ....[22]....
        /*0120*/ 	.word	0x0000b050


	//----- nvinfo : EIATTR_MAX_THREADS
	.align		4
.L_2315:
        /*0124*/ 	.byte	0x04, 0x05
        /*0126*/ 	.short	(.L_2317 - .L_2316)
.L_2316:
        /*0128*/ 	.word	0x00000080
        /*012c*/ 	.word	0x00000001
        /*0130*/ 	.word	0x00000001


	//----- nvinfo : EIATTR_CRS_STACK_SIZE
	.align		4
.L_2317:
        /*0134*/ 	.byte	0x04, 0x1e
        /*0136*/ 	.short	(.L_2319 - .L_2318)
.L_2318:
        /*0138*/ 	.word	0x00000000


	//----- nvinfo : EIATTR_CBANK_PARAM_SIZE
	.align		4
.L_2319:
        /*013c*/ 	.byte	0x03, 0x19
        /*013e*/ 	.short	0x0038


	//----- nvinfo : EIATTR_PARAM_CBANK
	.align		4
        /*0140*/ 	.byte	0x04, 0x0a
        /*0142*/ 	.short	(.L_2321 - .L_2320)
	.align		4
.L_2320:
        /*0144*/ 	.word	index@(.nv.constant0._ZN2at6native27unrolled_elementwise_kernelINS0_13BinaryFunctorIlllNS0_17BitwiseXorFunctorIlEEEESt5arrayIPcLm3EELi4E23TrivialOffsetCalculatorILi2EjES9_ILi1EjENS0_6memory12LoadWithCastILi2EEENSC_13StoreWithCastILi1EEEEEviT_T0_T2_T3_T4_T5_)
        /*0148*/ 	.short	0x0380
        /*014a*/ 	.short	0x0038


	//----- nvinfo : EIATTR_SW_WAR
	.align		4
.L_2321:
        /*014c*/ 	.byte	0x04, 0x36
        /*014e*/ 	.short	(.L_2323 - .L_2322)
.L_2322:
        /*0150*/ 	.word	0x00000008
.L_2323:


//--------------------- .nv.info._ZN2at6native18elementwise_kernelILi128ELi2EZNS0_22gpu_kernel_impl_nocastINS0_13BinaryFunctorIlllNS0_17BitwiseXorFunctorIlEEEEEEvRNS_18TensorIteratorBaseERKT_EUliE_EEviT1_ --------------------------
	.section	.nv.info._ZN2at6native18elementwise_kernelILi128ELi2EZNS0_22gpu_kernel_impl_nocastINS0_13BinaryFunctorIlllNS0_17BitwiseXorFunctorIlEEEEEEvRNS_18TensorIteratorBaseERKT_EUliE_EEviT1_,"",@"SHT_CUDA_INFO"
	.sectionflags	@""
	.align	4


	//----- nvinfo : EIATTR_CUDA_API_VERSION
	.align		4
        /*0000*/ 	.byte	0x04, 0x37
        /*0002*/ 	.short	(.L_2325 - .L_2324)
.L_2324:
        /*0004*/ 	.word	0x00000082


	//----- nvinfo : EIATTR_KPARAM_INFO
	.align		4
.L_2325:
        /*0008*/ 	.byte	0x04, 0x17
        /*000a*/ 	.short	(.L_2327 - .L_2326)
.L_2326:
        /*000c*/ 	.word	0x00000000
        /*0010*/ 	.short	0x0001
        /*0012*/ 	.short	0x0008
        /*0014*/ 	.byte	0x00, 0xf0, 0x21, 0x0a


	//----- nvinfo : EIATTR_KPARAM_INFO
	.align		4
.L_2327:
        /*0018*/ 	.byte	0x04, 0x17
        /*001a*/ 	.short	(.L_2329 - .L_2328)
.L_2328:
        /*001c*/ 	.word	0x00000000
        /*0020*/ 	.short	0x0000
        /*0022*/ 	.short	0x0000
        /*0024*/ 	.byte	0x00, 0xf0, 0x11, 0x00


	//----- nvinfo : EIATTR_SPARSE_MMA_MASK
	.align		4
.L_2329:
        /*0028*/ 	.byte	0x03, 0x50
        /*002a*/ 	.short	0x0000


	//----- nvinfo : EIATTR_MAXREG_COUNT
	.align		4
        /*002c*/ 	.byte	0x03, 0x1b
        /*002e*/ 	.short	0x0080


	//----- nvinfo : EIATTR_MERCURY_ISA_VERSION
	.align		4
        /*0030*/ 	.byte	0x03, 0x5f
        /*0032*/ 	.short	0x0101


	//----- nvinfo : EIATTR_VRC_CTA_INIT_COUNT
	.align		4
        /*0034*/ 	.byte	0x02, 0x4a
	.zero		1
	.zero		1


	//----- nvinfo : EIATTR_EXIT_INSTR_OFFSETS
	.align		4
        /*0038*/ 	.byte	0x04, 0x1c
        /*003a*/ 	.short	(.L_2331 - .L_2330)


	//   ....[0]....
.L_2330:
        /*003c*/ 	.word	0x00000180


	//   ....[1]....
        /*0040*/ 	.word	0x00000210


	//   ....[2]....
        /*0044*/ 	.word	0x00001950


	//   ....[3]....
        /*0048*/ 	.word	0x00002ff0


	//----- nvinfo : EIATTR_MAX_THREADS
	.align		4
.L_2331:
        /*004c*/ 	.byte	0x04, 0x05
        /*004e*/ 	.short	(.L_2333 - .L_2332)
.L_2332:
        /*0050*/ 	.word	0x00000080
        /*0054*/ 	.word	0x00000001
        /*0058*/ 	.word	0x00000001


	//----- nvinfo : EIATTR_CRS_STACK_SIZE
	.align		4
.L_2333:
        /*005c*/ 	.byte	0x04, 0x1e
        /*005e*/ 	.short	(.L_2335 - .L_2334)
.L_2334:
        /*0060*/ 	.word	0x00000000


	//----- nvinfo : EIATTR_CBANK_PARAM_SIZE
	.align		4
.L_2335:
        /*0064*/ 	.byte	0x03, 0x19
        /*0066*/ 	.short	0x0290


	//----- nvinfo : EIATTR_PARAM_CBANK
	.align		4
        /*0068*/ 	.byte	0x04, 0x0a
        /*006a*/ 	.short	(.L_2337 - .L_2336)
	.align		4
.L_2336:
        /*006c*/ 	.word	index@(.nv.constant0._ZN2at6native18elementwise_kernelILi128ELi2EZNS0_22gpu_kernel_impl_nocastINS0_13BinaryFunctorIlllNS0_17BitwiseXorFunctorIlEEEEEEvRNS_18TensorIteratorBaseERKT_EUliE_EEviT1_)
        /*0070*/ 	.short	0x0380
        /*0072*/ 	.short	0x0290


	//----- nvinfo : EIATTR_SW_WAR
	.align		4
.L_2337:
        /*0074*/ 	.byte	0x04, 0x36
        /*0076*/ 	.short	(.L_2339 - .L_2338)
.L_2338:
        /*0078*/ 	.word	0x00000008
.L_2339:


//--------------------- .nv.info._ZN2at6native27unrolled_elementwise_kernelINS0_13BinaryFunctorIlllNS0_17BitwiseXorFunctorIlEEEESt5arrayIPcLm3EELi4E23TrivialOffsetCalculatorILi2EjES9_ILi1EjENS0_6memory15LoadWithoutCastENSC_16StoreWithoutCastEEEviT_T0_T2_T3_T4_T5_ --------------------------
	.section	.nv.info._ZN2at6native27unrolled_elementwise_kernelINS0_13BinaryFunctorIlllNS0_17BitwiseXorFunctorIlEEEESt5arrayIPcLm3EELi4E23TrivialOffsetCalculatorILi2EjES9_ILi1EjENS0_6memory15LoadWithoutCastENSC_16StoreWithoutCastEEEviT_T0_T2_T3_T4_T5_,"",@"SHT_CUDA_INFO"
	.sectionflags	@""
	.align	4


	//----- nvinfo : EIATTR_CUDA_API_VERSION
	.align		4
        /*0000*/ 	.byte	0x04, 0x37
        /*0002*/ 	.short	(.L_2341 - .L_2340)
.L_2340:
        /*0004*/ 	.word	0x00000082


	//----- nvinfo : EIATTR_KPARAM_INFO
	.align		4
.L_2341:
        /*0008*/ 	.byte	0x04, 0x17
        /*000a*/ 	.short	(.L_2343 - .L_2342)
.L_2342:
        /*000c*/ 	.word	0x00000000
        /*0010*/ 	.short	0x0006
        /*0012*/ 	.short	0x0023
        /*0014*/ 	.byte	0x00, 0xf0, 0x05, 0x00


	//----- nvinfo : EIATTR_KPARAM_INFO
	.align		4
.L_2343:
        /*0018*/ 	.byte	0x04, 0x17
        /*001a*/ 	.short	(.L_2345 - .L_2344)
.L_2344:
        /*001c*/ 	.word	0x00000000
        /*0020*/ 	.short	0x0005
        /*0022*/ 	.short	0x0022
        /*0024*/ 	.byte	0x00, 0xf0, 0x05, 0x00


	//----- nvinfo : EIATTR_KPARAM_INFO
	.align		4
.L_2345:
        /*0028*/ 	.byte	0x04, 0x17
        /*002a*/ 	.short	(.L_2347 - .L_2346)
.L_2346:
        /*002c*/ 	.word	0x00000000
        /*0030*/ 	.short	0x0004
        /*0032*/ 	.short	0x0021
        /*0034*/ 	.byte	0x00, 0xf0, 0x05, 0x00


	//----- nvinfo : EIATTR_KPARAM_INFO
	.align		4
.L_2347:
        /*0038*/ 	.byte	0x04, 0x17
        /*003a*/ 	.short	(.L_2349 - .L_2348)
.L_2348:
        /*003c*/ 	.word	0x00000000
        /*0040*/ 	.short	0x0003
        /*0042*/ 	.short	0x0020
        /*0044*/ 	.byte	0x00, 0xf0, 0x05, 0x00


	//----- nvinfo : EIATTR_KPARAM_INFO
	.align		4
.L_2349:
        /*0048*/ 	.byte	0x04, 0x17
        /*004a*/ 	.short	(.L_2351 - .L_2350)
.L_2350:
        /*004c*/ 	.word	0x00000000
        /*0050*/ 	.short	0x0002
        /*0052*/ 	.short	0x0008
        /*0054*/ 	.byte	0x00, 0xf0, 0x61, 0x00


	//----- nvinfo : EIATTR_KPARAM_INFO
	.align		4
.L_2351:
        /*0058*/ 	.byte	0x04, 0x17
        /*005a*/ 	.short	(.L_2353 - .L_2352)
.L_2352:
        /*005c*/ 	.word	0x00000000
        /*0060*/ 	.short	0x0001
        /*0062*/ 	.short	0x0004
        /*0064*/ 	.byte	0x00, 0xf0, 0x05, 0x00


	//----- nvinfo : EIATTR_KPARAM_INFO
	.align		4
.L_2353:
        /*0068*/ 	.byte	0x04, 0x17
        /*006a*/ 	.short	(.L_2355 - .L_2354)
.L_2354:
        /*006c*/ 	.word	0x00000000
        /*0070*/ 	.short	0x0000
        /*0072*/ 	.short	0x0000
        /*0074*/ 	.byte	0x00, 0xf0, 0x11, 0x00


	//----- nvinfo : EIATTR_SPARSE_MMA_MASK
	.align		4
.L_2355:
        /*0078*/ 	.byte	0x03, 0x50
        /*007a*/ 	.short	0x0000


	//----- nvinfo : EIATTR_MAXREG_COUNT
	.align		4
        /*007c*/ 	.byte	0x03, 0x1b
        /*007e*/ 	.short	0x00ff


	//----- nvinfo : EIATTR_MERCURY_ISA_VERSION
	.align		4
        /*0080*/ 	.byte	0x03, 0x5f
        /*0082*/ 	.short	0x0101


	//----- nvinfo : EIATTR_VRC_CTA_INIT_COUNT
	.align		4
        /*0084*/ 	.byte	0x02, 0x4a
	.zero		1
	.zero		1


	//----- nvinfo : EIATTR_EXIT_INSTR_OFFSETS
	.align		4
        /*0088*/ 	.byte	0x04, 0x1c
        /*008a*/ 	.short	(.L_2357 - .L_2356)


	//   ....[0]....
.L_2356:
        /*008c*/ 	.word	0x00000560


	//   ....[1]....
        /*0090*/ 	.word	0x000005b0


	//----- nvinfo : EIATTR_MAX_THREADS
	.align		4
.L_2357:
        /*0094*/ 	.byte	0x04, 0x05
        /*0096*/ 	.short	(.L_2359 - .L_2358)
.L_2358:
        /*0098*/ 	.word	0x00000080
        /*009c*/ 	.word	0x00000001
        /*00a0*/ 	.word	0x00000001


	//----- nvinfo : EIATTR_CRS_STACK_SIZE
	.align		4
.L_2359:
        /*00a4*/ 	.byte	0x04, 0x1e
        /*00a6*/ 	.short	(.L_2361 - .L_2360)
.L_2360:
        /*00a8*/ 	.word	0x00000000


	//----- nvinfo : EIATTR_CBANK_PARAM_SIZE
	.align		4
.L_2361:
        /*00ac*/ 	.byte	0x03, 0x19
        /*00ae*/ 	.short	0x0024


	//----- nvinfo : EIATTR_PARAM_CBANK
	.align		4
        /*00b0*/ 	.byte	0x04, 0x0a
        /*00b2*/ 	.short	(.L_2363 - .L_2362)
	.align		4
.L_2362:
        /*00b4*/ 	.word	index@(.nv.constant0._ZN2at6native27unrolled_elementwise_kernelINS0_13BinaryFunctorIlllNS0_17BitwiseXorFunctorIlEEEESt5arrayIPcLm3EELi4E23TrivialOffsetCalculatorILi2EjES9_ILi1EjENS0_6memory15LoadWithoutCastENSC_16StoreWithoutCastEEEviT_T0_T2_T3_T4_T5_)
        /*00b8*/ 	.short	0x0380
        /*00ba*/ 	.short	0x0024


	//----- nvinfo : EIATTR_SW_WAR
	.align		4
.L_2363:
        /*00bc*/ 	.byte	0x04, 0x36
        /*00be*/ 	.short	(.L_2365 - .L_2364)
.L_2364:
        /*00c0*/ 	.word	0x00000008
.L_2365:


//--------------------- .nv.info._ZN2at6native29vectorized_elementwise_kernelILi2ENS0_13BinaryFunctorIlllNS0_17BitwiseXorFunctorIlEEEESt5arrayIPcLm3EEEEviT0_T1_ --------------------------
	.section	.nv.info._ZN2at6native29vectorized_elementwise_kernelILi2ENS0_13BinaryFunctorIlllNS0_17BitwiseXorFunctorIlEEEESt5arrayIPcLm3EEEEviT0_T1_,"",@"SHT_CUDA_INFO"
	.sectionflags	@""
	.align	4


	//----- nvinfo : EIATTR_CUDA_API_VERSION
	.align		4
        /*0000*/ 	.byte	0x04, 0x37
        /*0002*/ 	.short	(.L_2367 - .L_2366)
.L_2366:
        /*0004*/ 	.word	0x00000082


	//----- nvinfo : EIATTR_KPARAM_INFO
	.align		4
.L_2367:
        /*0008*/ 	.byte	0x04, 0x17
        /*000a*/ 	.short	(.L_2369 - .L_2368)
.L_2368:
        /*000c*/ 	.word	0x00000000
        /*0010*/ 	.short	0x0002
        /*0012*/ 	.short	0x0008
        /*0014*/ 	.byte	0x00, 0xf0, 0x61, 0x00


	//----- nvinfo : EIATTR_KPARAM_INFO
	.align		4
.L_2369:
        /*0018*/ 	.byte	0x04, 0x17
        /*001a*/ 	.short	(.L_2371 - .L_2370)
.L_2370:
        /*001c*/ 	.word	0x00000000
        /*0020*/ 	.short	0x0001
        /*0022*/ 	.short	0x0004
        /*0024*/ 	.byte	0x00, 0xf0, 0x05, 0x00


	//----- nvinfo : EIATTR_KPARAM_INFO
	.align		4
.L_2371:
        /*0028*/ 	.byte	0x04, 0x17
        /*002a*/ 	.short	(.L_2373 - .L_2372)
.L_2372:
        /*002c*/ 	.word	0x00000000
        /*0030*/ 	.short	0x0000
        /*0032*/ 	.short	0x0000
        /*0034*/ 	.byte	0x00, 0xf0, 0x11, 0x00


	//----- nvinfo : EIATTR_SPARSE_MMA_MASK
	.align		4
.L_2373:
        /*0038*/ 	.byte	0x03, 0x50
        /*003a*/ 	.short	0x0000


	//----- nvinfo : EIATTR_MAXREG_COUNT
	.align		4
        /*003c*/ 	.byte	0x03, 0x1b
        /*003e*/ 	.short	0x00ff


	//----- nvinfo : EIATTR_MERCURY_ISA_VERSION
	.align		4
        /*0040*/ 	.byte	0x03, 0x5f
        /*0042*/ 	.short	0x0101


	//----- nvinfo : EIATTR_VRC_CTA_INIT_COUNT
	.align		4
        /*0044*/ 	.byte	0x02, 0x4a
	.zero		1
	.zero		1


	//----- nvinfo : EIATTR_EXIT_INSTR_OFFSETS
	.align		4
        /*0048*/ 	.byte	0x04, 0x1c
        /*004a*/ 	.short	(.L_2375 - .L_2374)


	//   ....[0]....
.L_2374:
        /*004c*/ 	.word	0x00000a90


	//   ....[1]....
        /*0050*/ 	.word	0x00000ae0


	//   ....[2]....
        /*0054*/ 	.word	0x00000e40


	//----- nvinfo : EIATTR_MAX_THREADS
	.align		4
.L_2375:
        /*0058*/ 	.byte	0x04, 0x05
        /*005a*/ 	.short	(.L_2377 - .L_2376)
.L_2376:
        /*005c*/ 	.word	0x00000080
        /*0060*/ 	.word	0x00000001
        /*0064*/ 	.word	0x00000001


	//----- nvinfo : EIATTR_CRS_STACK_SIZE
	.align		4
.L_2377:
        /*0068*/ 	.byte	0x04, 0x1e
        /*006a*/ 	.short	(.L_2379 - .L_2378)
.L_2378:
        /*006c*/ 	.word	0x00000000


	//----- nvinfo : EIATTR_CBANK_PARAM_SIZE
	.align		4
.L_2379:
        /*0070*/ 	.byte	0x03, 0x19
        /*0072*/ 	.short	0x0020


	//----- nvinfo : EIATTR_PARAM_CBANK
	.align		4
        /*0074*/ 	.byte	0x04, 0x0a
        /*0076*/ 	.short	(.L_2381 - .L_2380)
	.align		4
.L_2380:
        /*0078*/ 	.word	index@(.nv.constant0._ZN2at6native29vectorized_elementwise_kernelILi2ENS0_13BinaryFunctorIlllNS0_17BitwiseXorFunctorIlEEEESt5arrayIPcLm3EEEEviT0_T1_)
        /*007c*/ 	.short	0x0380
        /*007e*/ 	.short	0x0020


	//----- nvinfo : EIATTR_SW_WAR
	.align		4
.L_2381:
        /*0080*/ 	.byte	0x04, 0x36
        /*0082*/ 	.short	(.L_2383 - .L_2382)
.L_2382:
        /*0084*/ 	.word	0x00000008
.L_2383:


//--------------------- .nv.info._ZN2at6native29vectorized_elementwise_kernelILi4ENS0_13BinaryFunctorIlllNS0_17BitwiseXorFunctorIlEEEESt5arrayIPcLm3EEEEviT0_T1_ --------------------------
	.section	.nv.info._ZN2at6native29vectorized_elementwise_kernelILi4ENS0_13BinaryFunctorIlllNS0_17BitwiseXorFunctorIlEEEESt5arrayIPcLm3EEEEviT0_T1_,"",@"SHT_CUDA_INFO"
	.sectionflags	@""
	.align	4


	//----- nvinfo : EIATTR_CUDA_API_VERSION
	.align		4
        /*0000*/ 	.byte	0x04, 0x37
        /*0002*/ 	.short	(.L_2385 - .L_2384)
.L_2384:
        /*0004*/ 	.word	0x00000082


	//----- nvinfo : EIATTR_KPARAM_INFO
	.align		4
.L_2385:
        /*0008*/ 	.byte	0x04, 0x17
        /*000a*/ 	.short	(.L_2387 - .L_2386)
.L_2386:
        /*000c*/ 	.word	0x00000000
        /*0010*/ 	.short	0x0002
        /*0012*/ 	.short	0x0008
        /*0014*/ 	.byte	0x00, 0xf0, 0x61, 0x00


	//----- nvinfo : EIATTR_KPARAM_INFO
	.align		4
.L_2387:
        /*0018*/ 	.byte	0x04, 0x17
        /*001a*/ 	.short	(.L_2389 - .L_2388)
.L_2388:
        /*001c*/ 	.word	0x00000000
        /*0020*/ 	.short	0x0001
        /*0022*/ 	.short	0x0004
        /*0024*/ 	.byte	0x00, 0xf0, 0x05, 0x00


	//----- nvinfo : EIATTR_KPARAM_INFO
	.align		4
.L_2389:
        /*0028*/ 	.byte	0x04, 0x17
        /*002a*/ 	.short	(.L_2391 - .L_2390)
.L_2390:
        /*002c*/ 	.word	0x00000000
        /*0030*/ 	.short	0x0000
        /*0032*/ 	.short	0x0000
        /*0034*/ 	.byte	0x00, 0xf0, 0x11, 0x00


	//----- nvinfo : EIATTR_SPARSE_MMA_MASK
	.align		4
.L_2391:
        /*0038*/ 	.byte	0x03, 0x50
        /*003a*/ 	.short	0x0000


	//----- nvinfo : EIATTR_MAXREG_COUNT
	.align		4
        /*003c*/ 	.byte	0x03, 0x1b
        /*003e*/ 	.short	0x00ff


	//----- nvinfo : EIATTR_MERCURY_ISA_VERSION
	.align		4
        /*0040*/ 	.byte	0x03, 0x5f
        /*0042*/ 	.short	0x0101


	//----- nvinfo : EIATTR_VRC_CTA_INIT_COUNT
	.align		4
        /*0044*/ 	.byte	0x02, 0x4a
	.zero		1
	.zero		1


	//----- nvinfo : EIATTR_EXIT_INSTR_OFFSETS
	.align		4
        /*0048*/ 	.byte	0x04, 0x1c
        /*004a*/ 	.short	(.L_2393 - .L_2392)


	//   ....[0]....
.L_2392:
        /*004c*/ 	.word	0x00000a90


	//   ....[1]....
        /*0050*/ 	.word	0x00000ae0


	//   ....[2]....
        /*0054*/ 	.word	0x00000de0


	//----- nvinfo : EIATTR_MAX_THREADS
	.align		4
.L_2393:
        /*0058*/ 	.byte	0x04, 0x05
        /*005a*/ 	.short	(.L_2395 - .L_2394)
.L_2394:
        /*005c*/ 	.word	0x00000080
        /*0060*/ 	.word	0x00000001
        /*0064*/ 	.word	0x00000001


	//----- nvinfo : EIATTR_CRS_STACK_SIZE
	.align		4
.L_2395:
        /*0068*/ 	.byte	0x04, 0x1e
        /*006a*/ 	.short	(.L_2397 - .L_2396)
.L_2396:
        /*006c*/ 	.word	0x00000000


	//----- nvinfo : EIATTR_CBANK_PARAM_SIZE
	.align		4
.L_2397:
        /*0070*/ 	.byte	0x03, 0x19
        /*0072*/ 	.short	0x0020


	//----- nvinfo : EIATTR_PARAM_CBANK
	.align		4
        /*0074*/ 	.byte	0x04, 0x0a
        /*0076*/ 	.short	(.L_2399 - .L_2398)
	.align		4
.L_2398:
        /*0078*/ 	.word	index@(.nv.constant0._ZN2at6native29vectorized_elementwise_kernelILi4ENS0_13BinaryFunctorIlllNS0_17BitwiseXorFunctorIlEEEESt5arrayIPcLm3EEEEviT0_T1_)
        /*007c*/ 	.short	0x0380
        /*007e*/ 	.short	0x0020


	//----- nvinfo : EIATTR_SW_WAR
	.align		4
.L_2399:
        /*0080*/ 	.byte	0x04, 0x36
        /*0082*/ 	.short	(.L_2401 - .L_2400)
.L_2400:
        /*0084*/ 	.word	0x00000008
.L_2401:


//--------------------- .nv.info._ZN2at6native29vectorized_elementwise_kernelILi8ENS0_13BinaryFunctorIlllNS0_17BitwiseXorFunctorIlEEEESt5arrayIPcLm3EEEEviT0_T1_ --------------------------
	.section	.nv.info._ZN2at6native29vectorized_elementwise_kernelILi8ENS0_13BinaryFunctorIlllNS0_17BitwiseXorFunctorIlEEEESt5arrayIPcLm3EEEEviT0_T1_,"",@"SHT_CUDA_INFO"
	.sectionflags	@""
	.align	4


	//----- nvinfo : EIATTR_CUDA_API_VERSION
	.align		4
        /*0000*/ 	.byte	0x04, 0x37
        /*0002*/ 	.short	(.L_2403 - .L_2402)
.L_2402:
        /*0004*/ 	.word	0x00000082


	//----- nvinfo : EIATTR_KPARAM_INFO
	.align		4
.L_2403:
        /*0008*/ 	.byte	0x04, 0x17
        /*000a*/ 	.short	(.L_2405 - .L_2404)
.L_2404:
        /*000c*/ 	.word	0x00000000
        /*0010*/ 	.short	0x0002
        /*0012*/ 	.short	0x0008
        /*0014*/ 	.byte	0x00, 0xf0, 0x61, 0x00


	//----- nvinfo : EIATTR_KPARAM_INFO
	.align		4
.L_2405:
        /*0018*/ 	.byte	0x04, 0x17
        /*001a*/ 	.short	(.L_2407 - .L_2406)
.L_2406:
        /*001c*/ 	.word	0x00000000
        /*0020*/ 	.short	0x0001
        /*0022*/ 	.short	0x0004
        /*0024*/ 	.byte	0x00, 0xf0, 0x05, 0x00


	//----- nvinfo : EIATTR_KPARAM_INFO
	.align		4
.L_2407:
        /*0028*/ 	.byte	0x04, 0x17
        /*002a*/ 	.short	(.L_2409 - .L_2408)
.L_2408:
        /*002c*/ 	.word	0x00000000
        /*0030*/ 	.short	0x0000
        /*0032*/ 	.short	0x0000
        /*0034*/ 	.byte	0x00, 0xf0, 0x11, 0x00


	//----- nvinfo : EIATTR_SPARSE_MMA_MASK
	.align		4
.L_2409:
        /*0038*/ 	.byte	0x03, 0x50
        /*003a*/ 	.short	0x0000


	//----- nvinfo : EIATTR_MAXREG_COUNT
	.align		4
        /*003c*/ 	.byte	0x03, 0x1b
        /*003e*/ 	.short	0x00ff


	//----- nvinfo : EIATTR_MERCURY_ISA_VERSION
	.align		4
        /*0040*/ 	.byte	0x03, 0x5f
        /*0042*/ 	.short	0x0101


	//----- nvinfo : EIATTR_VRC_CTA_INIT_COUNT
	.align		4
        /*0044*/ 	.byte	0x02, 0x4a
	.zero		1
	.zero		1


	//----- nvinfo : EIATTR_EXIT_INSTR_OFFSETS
	.align		4
        /*0048*/ 	.byte	0x04, 0x1c
        /*004a*/ 	.short	(.L_2411 - .L_2410)


	//   ....[0]....
.L_2410:
        /*004c*/ 	.word	0x00000010


	//----- nvinfo : EIATTR_MAX_THREADS
	.align		4
.L_2411:
        /*0050*/ 	.byte	0x04, 0x05
        /*0052*/ 	.short	(.L_2413 - .L_2412)
.L_2412:
        /*0054*/ 	.word	0x00000080
        /*0058*/ 	.word	0x00000001
        /*005c*/ 	.word	0x00000001


	//----- nvinfo : EIATTR_CBANK_PARAM_SIZE
	.align		4
.L_2413:
        /*0060*/ 	.byte	0x03, 0x19
        /*0062*/ 	.short	0x0020


	//----- nvinfo : EIATTR_PARAM_CBANK
	.align		4
        /*0064*/ 	.byte	0x04, 0x0a
        /*0066*/ 	.short	(.L_2415 - .L_2414)
	.align		4
.L_2414:
        /*0068*/ 	.word	index@(.nv.constant0._ZN2at6native29vectorized_elementwise_kernelILi8ENS0_13BinaryFunctorIlllNS0_17BitwiseXorFunctorIlEEEESt5arrayIPcLm3EEEEviT0_T1_)
        /*006c*/ 	.short	0x0380
        /*006e*/ 	.short	0x0020


	//----- nvinfo : EIATTR_SW_WAR
	.align		4
.L_2415:
        /*0070*/ 	.byte	0x04, 0x36
        /*0072*/ 	.short	(.L_2417 - .L_2416)
.L_2416:
        /*0074*/ 	.word	0x00000008
.L_2417:


//--------------------- .nv.info._ZN2at6native18elementwise_kernelILi128ELi4EZNS0_15gpu_kernel_implINS0_13AUnaryFunctorIiiiNS0_17BitwiseXorFunctorIiEEEEEEvRNS_18TensorIteratorBaseERKT_EUliE_EEviT1_ --------------------------
	.section	.nv.info._ZN2at6native18elementwise_kernelILi128ELi4EZNS0_15gpu_kernel_implINS0_13AUnaryFunctorIiiiNS0_17BitwiseXorFunctorIiEEEEEEvRNS_18TensorIteratorBaseERKT_EUliE_EEviT1_,"",@"SHT_CUDA_INFO"
	.sectionflags	@""
	.align	4


	//----- nvinfo : EIATTR_CUDA_API_VERSION
	.align		4
        /*0000*/ 	.byte	0x04, 0x37
        /*0002*/ 	.short	(.L_2419 - .L_2418)
.L_2418:
        /*0004*/ 	.word	0x00000082


	//----- nvinfo : EIATTR_KPARAM_INFO
	.align		4
.L_2419:
        /*0008*/ 	.byte	0x04, 0x17
        /*000a*/ 	.short	(.L_2421 - .L_2420)
.L_2420:
        /*000c*/ 	.word	0x00000000
        /*0010*/ 	.short	0x0001
        /*0012*/ 	.short	0x0008
        /*0014*/ 	.byte	0x00, 0xf0, 0x81, 0x08


	//----- nvinfo : EIATTR_KPARAM_INFO
	.align		4
.L_2421:
        /*0018*/ 	.byte	0x04, 0x17
        /*001a*/ 	.short	(.L_2423 - .L_2422)
.L_2422:
        /*001c*/ 	.word	0x00000000
        /*0020*/ 	.short	0x0000
        /*0022*/ 	.short	0x0000
        /*0024*/ 	.byte	0x00, 0xf0, 0x11, 0x00


	//----- nvinfo : EIATTR_SPARSE_MMA_MASK
	.align		4
.L_2423:
        /*0028*/ 	.byte	0x03, 0x50
        /*002a*/ 	.short	0x0000


	//----- nvinfo : EIATTR_MAXREG_COUNT
	.align		4
        /*002c*/ 	.byte	0x03, 0x1b
        /*002e*/ 	.short	0x0080


	//----- nvinfo : EIATTR_EXTERNS
	.align		4
        /*0030*/ 	.byte	0x04, 0x0f
        /*0032*/ 	.short	(.L_2425 - .L_2424)


	//   ....[0]....
	.align		4
.L_2424:
        /*0034*/ 	.word	index@(__assertfail)


	//----- nvinfo : EIATTR_MERCURY_ISA_VERSION
	.align		4
.L_2425:
        /*0038*/ 	.byte	0x03, 0x5f
        /*003a*/ 	.short	0x0101


	//----- nvinfo : EIATTR_VRC_CTA_INIT_COUNT
	.align		4
        /*003c*/ 	.byte	0x02, 0x4a
	.zero		1
	.zero		1


	//----- nvinfo : EIATTR_SYSCALL_OFFSETS
	.align		4
        /*0040*/ 	.byte	0x04, 0x46
        /*0042*/ 	.short	(.L_2427 - .L_2426)


	//   ....[0]....
.L_2426:
        /*0044*/ 	.word	0x000020b0


	//   ....[1]....
        /*0048*/ 	.word	0x00002e90


	//   ....[2]....
        /*004c*/ 	.word	0x000050b0


	//   ....[3]....
        /*0050*/ 	.word	0x00005c90


	//   ....[4]....
        /*0054*/ 	.word	0x00007ff0


	//   ....[5]....
        /*0058*/ 	.word	0x00008bd0


	//   ....[6]....
        /*005c*/ 	.word	0x0000af40


	//   ....[7]....
        /*0060*/ 	.word	0x0000baf0


	//----- nvinfo : EIATTR_EXIT_INSTR_OFFSETS
	.align		4
.L_2427:
        /*0064*/ 	.byte	0x04, 0x1c
        /*0066*/ 	.short	(.L_2429 - .L_2428)


	//   ....[0]....
.L_2428:
        /*0068*/ 	.word	0x00008eb0


	//   ....[1]....
        /*006c*/ 	.word	0x0000b080


	//   ....[2]....
        /*0070*/ 	.word	0x0000b0a0


	//   ....[3]....
        /*0074*/ 	.word	0x0000b130


	//   ....[4]....
        /*0078*/ 	.word	0x0000b150


	//   ....[5]....
        /*007c*/ 	.word	0x0000b170


	//   ....[6]....
        /*0080*/ 	.word	0x0000b200


	//   ....[7]....
        /*0084*/ 	.word	0x0000b240


	//   ....[8]....
        /*0088*/ 	.word	0x0000b2e0


	//   ....[9]....
        /*008c*/ 	.word	0x0000b330


	//   ....[10]....
        /*0090*/ 	.word	0x0000b360


	//   ....[11]....
        /*0094*/ 	.word	0x0000b420


	//   ....[12]....
        /*0098*/ 	.word	0x0000b590


	//   ....[13]....
        /*009c*/ 	.word	0x0000b700


	//   ....[14]....
        /*00a0*/ 	.word	0x0000b860


	//   ....[15]....
        /*00a4*/ 	.word	0x0000b890


	//   ....[16]....
        /*00a8*/ 	.word	0x0000b8b0


	//   ....[17]....
        /*00ac*/ 	.word	0x0000b950


	//   ....[18]....
        /*00b0*/ 	.word	0x0000b990


	//   ....[19]....
        /*00b4*/ 	.word	0x0000bb00


	//   ....[20]....
        /*00b8*/ 	.word	0x0000bc10


	//   ....[21]....
        /*00bc*/ 	.word	0x0000bd50


	//   ....[22]....
        /*00c0*/ 	.word	0x0000bd90


	//----- nvinfo : EIATTR_MAX_THREADS
	.align		4
.L_2429:
        /*00c4*/ 	.byte	0x04, 0x05
        /*00c6*/ 	.short	(.L_2431 - .L_2430)
.L_2430:
        /*00c8*/ 	.word	0x00000080
        /*00cc*/ 	.word	0x00000001
        /*00d0*/ 	.word	0x00000001


	//----- nvinfo : EIATTR_CRS_STACK_SIZE
	.align		4
.L_2431:
        /*00d4*/ 	.byte	0x04, 0x1e
        /*00d6*/ 	.short	(.L_2433 - .L_2432)
.L_2432:
        /*00d8*/ 	.word	0x00000000


	//----- nvinfo : EIATTR_CBANK_PARAM_SIZE
	.align		4
.L_2433:
        /*00dc*/ 	.byte	0x03, 0x19
        /*00de*/ 	.short	0x0228


	//----- nvinfo : EIATTR_PARAM_CBANK
	.align		4
        /*00e0*/ 	.byte	0x04, 0x0a
        /*00e2*/ 	.short	(.L_2435 - .L_2434)
	.align		4
.L_2434:
        /*00e4*/ 	.word	index@(.nv.constant0._ZN2at6native18elementwise_kernelILi128ELi4EZNS0_15gpu_kernel_implINS0_13AUnaryFunctorIiiiNS0_17BitwiseXorFunctorIiEEEEEEvRNS_18TensorIteratorBaseERKT_EUliE_EEviT1_)
        /*00e8*/ 	.short	0x0380
        /*00ea*/ 	.short	0x0228


	//----- nvinfo : EIATTR_SW_WAR
	.align		4
.L_2435:
        /*00ec*/ 	.byte	0x04, 0x36
        /*00ee*/ 	.short	(.L_2437 - .L_2436)
.L_2436:
        /*00f0*/ 	.word	0x00000008
.L_2437:


//--------------------- .nv.info._ZN2at6native27unrolled_elementwise_kernelINS0_13AUnaryFunctorIiiiNS0_17BitwiseXorFunctorIiEEEESt5arrayIPcLm2EELi4E23TrivialOffsetCalculatorILi1EjESA_NS0_6memory12LoadWithCastILi1EEENSB_13StoreWithCastILi1EEEEEviT_T0_T2_T3_T4_T5_ --------------------------
	.section	.nv.info._ZN2at6native27unrolled_elementwise_kernelINS0_13AUnaryFunctorIiiiNS0_17BitwiseXorFunctorIiEEEESt5arrayIPcLm2EELi4E23TrivialOffsetCalculatorILi1EjESA_NS0_6memory12LoadWithCastILi1EEENSB_13StoreWithCastILi1EEEEEviT_T0_T2_T3_T4_T5_,"",@"SHT_CUDA_INFO"
	.sectionflags	@""
	.align	4


	//----- nvinfo : EIATTR_CUDA_API_VERSION
	.align		4
        /*0000*/ 	.byte	0x04, 0x37
        /*0002*/ 	.short	(.L_2439 - .L_2438)
.L_2438:
        /*0004*/ 	.word	0x00000082


	//----- nvinfo : EIATTR_KPARAM_INFO
	.align		4
.L_2439:
        /*0008*/ 	.byte	0x04, 0x17
        /*000a*/ 	.short	(.L_2441 - .L_2440)
.L_2440:
        /*000c*/ 	.word	0x00000000
        /*0010*/ 	.short	0x0006
        /*0012*/ 	.short	0x002c
        /*0014*/ 	.byte	0x00, 0xf0, 0x21, 0x00


	//----- nvinfo : EIATTR_KPARAM_INFO
	.align		4
.L_2441:
        /*0018*/ 	.byte	0x04, 0x17
        /*001a*/ 	.short	(.L_2443 - .L_2442)
.L_2442:
        /*001c*/ 	.word	0x00000000
        /*0020*/ 	.short	0x0005
        /*0022*/ 	.short	0x0024
        /*0024*/ 	.byte	0x00, 0xf0, 0x21, 0x00


	//----- nvinfo : EIATTR_KPARAM_INFO
	.align		4
.L_2443:
        /*0028*/ 	.byte	0x04, 0x17
        /*002a*/ 	.short	(.L_2445 - .L_2444)
.L_2444:
        /*002c*/ 	.word	0x00000000
        /*0030*/ 	.short	0x0004
        /*0032*/ 	.short	0x0021
        /*0034*/ 	.byte	0x00, 0xf0, 0x05, 0x00


	//----- nvinfo : EIATTR_KPARAM_INFO
	.align		4
.L_2445:
        /*0038*/ 	.byte	0x04, 0x17
        /*003a*/ 	.short	(.L_2447 - .L_2446)
.L_2446:
        /*003c*/ 	.word	0x00000000
        /*0040*/ 	.short	0x0003
        /*0042*/ 	.short	0x0020
        /*0044*/ 	.byte	0x00, 0xf0, 0x05, 0x00


	//----- nvinfo : EIATTR_KPARAM_INFO
	.align		4
.L_2447:
        /*0048*/ 	.byte	0x04, 0x17
        /*004a*/ 	.short	(.L_2449 - .L_2448)
.L_2448:
        /*004c*/ 	.word	0x00000000
        /*0050*/ 	.short	0x0002
        /*0052*/ 	.short	0x0010
        /*0054*/ 	.byte	0x00, 0xf0, 0x41, 0x00


	//----- nvinfo : EIATTR_KPARAM_INFO
	.align		4
.L_2449:
        /*0058*/ 	.byte	0x04, 0x17
        /*005a*/ 	.short	(.L_2451 - .L_2450)
.L_2450:
        /*005c*/ 	.word	0x00000000
        /*0060*/ 	.short	0x0001
        /*0062*/ 	.short	0x0004
        /*0064*/ 	.byte	0x00, 0xf0, 0x21, 0x00


	//----- nvinfo : EIATTR_KPARAM_INFO
	.align		4
.L_2451:
        /*0068*/ 	.byte	0x04, 0x17
        /*006a*/ 	.short	(.L_2453 - .L_2452)
.L_2452:
        /*006c*/ 	.word	0x00000000
        /*0070*/ 	.short	0x0000
        /*0072*/ 	.short	0x0000
        /*0074*/ 	.byte	0x00, 0xf0, 0x11, 0x00


	//----- nvinfo : EIATTR_SPARSE_MMA_MASK
	.align		4
.L_2453:
        /*0078*/ 	.byte	0x03, 0x50
        /*007a*/ 	.short	0x0000


	//----- nvinfo : EIATTR_MAXREG_COUNT
	.align		4
        /*007c*/ 	.byte	0x03, 0x1b
        /*007e*/ 	.short	0x00ff


	//----- nvinfo : EIATTR_EXTERNS
	.align		4
        /*0080*/ 	.byte	0x04, 0x0f
        /*0082*/ 	.short	(.L_2455 - .L_2454)


	//   ....[0]....
	.align		4
.L_2454:
        /*0084*/ 	.word	index@(__assertfail)


	//----- nvinfo : EIATTR_MERCURY_ISA_VERSION
	.align		4
.L_2455:
        /*0088*/ 	.byte	0x03, 0x5f
        /*008a*/ 	.short	0x0101


	//----- nvinfo : EIATTR_VRC_CTA_INIT_COUNT
	.align		4
        /*008c*/ 	.byte	0x02, 0x4a
	.zero		1
	.zero		1


	//----- nvinfo : EIATTR_SYSCALL_OFFSETS
	.align		4
        /*0090*/ 	.byte	0x04, 0x46
        /*0092*/ 	.short	(.L_2457 - .L_2456)


	//   ....[0]....
.L_2456:
        /*0094*/ 	.word	0x00000dc0


	//   ....[1]....
        /*0098*/ 	.word	0x00001ce0


	//   ....[2]....
        /*009c*/ 	.word	0x00002b50


	//   ....[3]....
        /*00a0*/ 	.word	0x000039c0


	//   ....[4]....
        /*00a4*/ 	.word	0x000047c0


	//   ....[5]....
        /*00a8*/ 	.word	0x000054f0


	//   ....[6]....
        /*00ac*/ 	.word	0x00006380


	//   ....[7]....
        /*00b0*/ 	.word	0x000071f0


	//----- nvinfo : EIATTR_EXIT_INSTR_OFFSETS
	.align		4
.L_2457:
        /*00b4*/ 	.byte	0x04, 0x1c
        /*00b6*/ 	.short	(.L_2459 - .L_2458)


	//   ....[0]....
.L_2458:
        /*00b8*/ 	.word	0x00006650


	//   ....[1]....
        /*00bc*/ 	.word	0x00006780


	//   ....[2]....
        /*00c0*/ 	.word	0x000067a0


	//   ....[3]....
        /*00c4*/ 	.word	0x00006830


	//   ....[4]....
        /*00c8*/ 	.word	0x00006850


	//   ....[5]....
        /*00cc*/ 	.word	0x00006870


	//   ....[6]....
        /*00d0*/ 	.word	0x00006900


	//   ....[7]....
        /*00d4*/ 	.word	0x00006940


	//   ....[8]....
        /*00d8*/ 	.word	0x000069e0


	//   ....[9]....
        /*00dc*/ 	.word	0x00006a30


	//   ....[10]....
        /*00e0*/ 	.word	0x00006a60


	//   ....[11]....
        /*00e4*/ 	.word	0x00006b20


	//   ....[12]....
        /*00e8*/ 	.word	0x00006c90


	//   ....[13]....
        /*00ec*/ 	.word	0x00006e00


	//   ....[14]....
        /*00f0*/ 	.word	0x00006f60


	//   ....[15]....
        /*00f4*/ 	.word	0x00006f90


	//   ....[16]....
        /*00f8*/ 	.word	0x00006fb0


	//   ....[17]....
        /*00fc*/ 	.word	0x00007050


	//   ....[18]....
        /*0100*/ 	.word	0x00007090


	//   ....[19]....
        /*0104*/ 	.word	0x00007200


	//   ....[20]....
        /*0108*/ 	.word	0x00007310


	//   ....[21]....
        /*010c*/ 	.word	0x00007450


	//   ....[22]....
        /*0110*/ 	.word	0x00007490


	//----- nvinfo : EIATTR_MAX_THREADS
	.align		4
.L_2459:
        /*0114*/ 	.byte	0x04, 0x05
        /*0116*/ 	.short	(.L_2461 - .L_2460)
.L_2460:
        /*0118*/ 	.word	0x00000080
        /*011c*/ 	.word	0x00000001
        /*0120*/ 	.word	0x00000001


	//----- nvinfo : EIATTR_CRS_STACK_SIZE
	.align		4
.L_2461:
        /*0124*/ 	.byte	0x04, 0x1e
        /*0126*/ 	.short	(.L_2463 - .L_2462)
.L_2462:
        /*0128*/ 	.word	0x00000000


	//----- nvinfo : EIATTR_CBANK_PARAM_SIZE
	.align		4
.L_2463:
        /*012c*/ 	.byte	0x03, 0x19
        /*012e*/ 	.short	0x0034


	//----- nvinfo : EIATTR_PARAM_CBANK
	.align		4
        /*0130*/ 	.byte	0x04, 0x0a
        /*0132*/ 	.short	(.L_2465 - .L_2464)
	.align		4
.L_2464:
        /*0134*/ 	.word	index@(.nv.constant0._ZN2at6native27unrolled_elementwise_kernelINS0_13AUnaryFunctorIiiiNS0_17BitwiseXorFunctorIiEEEESt5arrayIPcLm2EELi4E23TrivialOffsetCalculatorILi1EjESA_NS0_6memory12LoadWithCastILi1EEENSB_13StoreWithCastILi1EEEEEviT_T0_T2_T3_T4_T5_)
        /*0138*/ 	.short	0x0380
        /*013a*/ 	.short	0x0034


	//----- nvinfo : EIATTR_SW_WAR
	.align		4
.L_2465:
        /*013c*/ 	.byte	0x04, 0x36
        /*013e*/ 	.short	(.L_2467 - .L_2466)
.L_2466:
        /*0140*/ 	.word	0x00000008
.L_2467:


//--------------------- .nv.info._ZN2at6native18elementwise_kernelILi128ELi2EZNS0_22gpu_kernel_impl_nocastINS0_13AUnaryFunctorIiiiNS0_17BitwiseXorFunctorIiEEEEEEvRNS_18TensorIteratorBaseERKT_EUliE_EEviT1_ --------------------------
	.section	.nv.info._ZN2at6native18elementwise_kernelILi128ELi2EZNS0_22gpu_kernel_impl_nocastINS0_13AUnaryFunctorIiiiNS0_17BitwiseXorFunctorIiEEEEEEvRNS_18TensorIteratorBaseERKT_EUliE_EEviT1_,"",@"SHT_CUDA_INFO"
	.sectionflags	@""
	.align	4


	//----- nvinfo : EIATTR_CUDA_API_VERSION
	.align		4
        /*0000*/ 	.byte	0x04, 0x37
        /*0002*/ 	.short	(.L_2469 - .L_2468)
.L_2468:
        /*0004*/ 	.word	0x00000082


	//----- nvinfo : EIATTR_KPARAM_INFO
	.align		4
.L_2469:
        /*0008*/ 	.byte	0x04, 0x17
        /*000a*/ 	.short	(.L_2471 - .L_2470)
.L_2470:
        /*000c*/ 	.word	0x00000000
        /*0010*/ 	.short	0x0001
        /*0012*/ 	.short	0x0008
        /*0014*/ 	.byte	0x00, 0xf0, 0x61, 0x08


	//----- nvinfo : EIATTR_KPARAM_INFO
	.align		4
.L_2471:
        /*0018*/ 	.byte	0x04, 0x17
        /*001a*/ 	.short	(.L_2473 - .L_2472)
.L_2472:
        /*001c*/ 	.word	0x00000000
        /*0020*/ 	.short	0x0000
        /*0022*/ 	.short	0x0000
        /*0024*/ 	.byte	0x00, 0xf0, 0x11, 0x00


	//----- nvinfo : EIATTR_SPARSE_MMA_MASK
	.align		4
.L_2473:
        /*0028*/ 	.byte	0x03, 0x50
        /*002a*/ 	.short	0x0000


	//----- nvinfo : EIATTR_MAXREG_COUNT
	.align		4
        /*002c*/ 	.byte	0x03, 0x1b
        /*002e*/ 	.short	0x0080


	//----- nvinfo : EIATTR_MERCURY_ISA_VERSION
	.align		4
        /*0030*/ 	.byte	0x03, 0x5f
        /*0032*/ 	.short	0x0101


	//----- nvinfo : EIATTR_VRC_CTA_INIT_COUNT
	.align		4
        /*0034*/ 	.byte	0x02, 0x4a
	.zero		1
	.zero		1


	//----- nvinfo : EIATTR_EXIT_INSTR_OFFSETS
	.align		4
        /*0038*/ 	.byte	0x04, 0x1c
        /*003a*/ 	.short	(.L_2475 - .L_2474)


	//   ....[0]....
.L_2474:
        /*003c*/ 	.word	0x00000160


	//   ....[1]....
        /*0040*/ 	.word	0x000001d0


	//   ....[2]....
        /*0044*/ 	.word	0x000015b0


	//   ....[3]....
        /*0048*/ 	.word	0x000028f0


	//----- nvinfo : EIATTR_MAX_THREADS
	.align		4
.L_2475:
        /*004c*/ 	.byte	0x04, 0x05
        /*004e*/ 	.short	(.L_2477 - .L_2476)
.L_2476:
        /*0050*/ 	.word	0x00000080
        /*0054*/ 	.word	0x00000001
        /*0058*/ 	.word	0x00000001


	//----- nvinfo : EIATTR_CRS_STACK_SIZE
	.align		4
.L_2477:
        /*005c*/ 	.byte	0x04, 0x1e
        /*005e*/ 	.short	(.L_2479 - .L_2478)
.L_2478:
        /*0060*/ 	.word	0x00000000


	//----- nvinfo : EIATTR_CBANK_PARAM_SIZE
	.align		4
.L_2479:
        /*0064*/ 	.byte	0x03, 0x19
        /*0066*/ 	.short	0x0220


	//----- nvinfo : EIATTR_PARAM_CBANK
	.align		4
        /*0068*/ 	.byte	0x04, 0x0a
        /*006a*/ 	.short	(.L_2481 - .L_2480)
	.align		4
.L_2480:
        /*006c*/ 	.word	index@(.nv.constant0._ZN2at6native18elementwise_kernelILi128ELi2EZNS0_22gpu_kernel_impl_nocastINS0_13AUnaryFunctorIiiiNS0_17BitwiseXorFunctorIiEEEEEEvRNS_18TensorIteratorBaseERKT_EUliE_EEviT1_)
        /*0070*/ 	.short	0x0380
        /*0072*/ 	.short	0x0220


	//----- nvinfo : EIATTR_SW_WAR
	.align		4
.L_2481:
        /*0074*/ 	.byte	0x04, 0x36
        /*0076*/ 	.short	(.L_2483 - .L_2482)
.L_2482:
        /*0078*/ 	.word	0x00000008
.L_2483:


//--------------------- .nv.info._ZN2at6native27unrolled_elementwise_kernelINS0_13AUnaryFunctorIiiiNS0_17BitwiseXorFunctorIiEEEESt5arrayIPcLm2EELi4E23TrivialOffsetCalculatorILi1EjESA_NS0_6memory15LoadWithoutCastENSB_16StoreWithoutCastEEEviT_T0_T2_T3_T4_T5_ --------------------------
	.section	.nv.info._ZN2at6native27unrolled_elementwise_kernelINS0_13AUnaryFunctorIiiiNS0_17BitwiseXorFunctorIiEEEESt5arrayIPcLm2EELi4E23TrivialOffsetCalculatorILi1EjESA_NS0_6memory15LoadWithoutCastENSB_16StoreWithoutCastEEEviT_T0_T2_T3_T4_T5_,"",@"SHT_CUDA_INFO"
	.sectionflags	@""
	.align	4


	//----- nvinfo : EIATTR_CUDA_API_VERSION
	.align		4
        /*0000*/ 	.byte	0x04, 0x37
        /*0002*/ 	.short	(.L_2485 - .L_2484)
.L_2484:
        /*0004*/ 	.word	0x00000082


	//----- nvinfo : EIATTR_KPARAM_INFO
	.align		4
.L_2485:
        /*0008*/ 	.byte	0x04, 0x17
        /*000a*/ 	.short	(.L_2487 - .L_2486)
.L_2486:
        /*000c*/ 	.word	0x00000000
        /*0010*/ 	.short	0x0006
        /*0012*/ 	.short	0x0023
        /*0014*/ 	.byte	0x00, 0xf0, 0x05, 0x00


	//----- nvinfo : EIATTR_KPARAM_INFO
	.align		4
.L_2487:
        /*0018*/ 	.byte	0x04, 0x17
        /*001a*/ 	.short	(.L_2489 - .L_2488)
.L_2488:
        /*001c*/ 	.word	0x00000000
        /*0020*/ 	.short	0x0005
        /*0022*/ 	.short	0x0022
        /*0024*/ 	.byte	0x00, 0xf0, 0x05, 0x00


	//----- nvinfo : EIATTR_KPARAM_INFO
	.align		4
.L_2489:
        /*0028*/ 	.byte	0x04, 0x17
        /*002a*/ 	.short	(.L_2491 - .L_2490)
.L_2490:
        /*002c*/ 	.word	0x00000000
        /*0030*/ 	.short	0x0004
        /*0032*/ 	.short	0x0021
        /*0034*/ 	.byte	0x00, 0xf0, 0x05, 0x00


	//----- nvinfo : EIATTR_KPARAM_INFO
	.align		4
.L_2491:
        /*0038*/ 	.byte	0x04, 0x17
        /*003a*/ 	.short	(.L_2493 - .L_2492)
.L_2492:
        /*003c*/ 	.word	0x00000000
        /*0040*/ 	.short	0x0003
        /*0042*/ 	.short	0x0020
        /*0044*/ 	.byte	0x00, 0xf0, 0x05, 0x00


	//----- nvinfo : EIATTR_KPARAM_INFO
	.align		4
.L_2493:
        /*0048*/ 	.byte	0x04, 0x17
        /*004a*/ 	.short	(.L_2495 - .L_2494)
.L_2494:
        /*004c*/ 	.word	0x00000000
        /*0050*/ 	.short	0x0002
        /*0052*/ 	.short	0x0010
        /*0054*/ 	.byte	0x00, 0xf0, 0x41, 0x00


	//----- nvinfo : EIATTR_KPARAM_INFO
	.align		4
.L_2495:
        /*0058*/ 	.byte	0x04, 0x17
        /*005a*/ 	.short	(.L_2497 - .L_2496)
.L_2496:
        /*005c*/ 	.word	0x00000000
        /*0060*/ 	.short	0x0001
        /*0062*/ 	.short	0x0004
        /*0064*/ 	.byte	0x00, 0xf0, 0x21, 0x00


	//----- nvinfo : EIATTR_KPARAM_INFO
	.align		4
.L_2497:
        /*0068*/ 	.byte	0x04, 0x17
        /*006a*/ 	.short	(.L_2499 - .L_2498)
.L_2498:
        /*006c*/ 	.word	0x00000000
        /*0070*/ 	.short	0x0000
        /*0072*/ 	.short	0x0000
        /*0074*/ 	.byte	0x00, 0xf0, 0x11, 0x00


	//----- nvinfo : EIATTR_SPARSE_MMA_MASK
	.align		4
.L_2499:
        /*0078*/ 	.byte	0x03, 0x50
        /*007a*/ 	.short	0x0000


	//----- nvinfo : EIATTR_MAXREG_COUNT
	.align		4
        /*007c*/ 	.byte	0x03, 0x1b
        /*007e*/ 	.short	0x00ff


	//----- nvinfo : EIATTR_MERCURY_ISA_VERSION
	.align		4
        /*0080*/ 	.byte	0x03, 0x5f
        /*0082*/ 	.short	0x0101


	//----- nvinfo : EIATTR_VRC_CTA_INIT_COUNT
	.align		4
        /*0084*/ 	.byte	0x02, 0x4a
	.zero		1
	.zero		1


	//----- nvinfo : EIATTR_EXIT_INSTR_OFFSETS
	.align		4
        /*0088*/ 	.byte	0x04, 0x1c
        /*008a*/ 	.short	(.L_2501 - .L_2500)


	//   ....[0]....
.L_2500:
        /*008c*/ 	.word	0x00000400


	//   ....[1]....
        /*0090*/ 	.word	0x00000450


	//----- nvinfo : EIATTR_MAX_THREADS
	.align		4
.L_2501:
        /*0094*/ 	.byte	0x04, 0x05
        /*0096*/ 	.short	(.L_2503 - .L_2502)
.L_2502:
        /*0098*/ 	.word	0x00000080
        /*009c*/ 	.word	0x00000001
        /*00a0*/ 	.word	0x00000001


	//----- nvinfo : EIATTR_CRS_STACK_SIZE
	.align		4
.L_2503:
        /*00a4*/ 	.byte	0x04, 0x1e
        /*00a6*/ 	.short	(.L_2505 - .L_2504)
.L_2504:
        /*00a8*/ 	.word	0x00000000


	//----- nvinfo : EIATTR_CBANK_PARAM_SIZE
	.align		4
.L_2505:
        /*00ac*/ 	.byte	0x03, 0x19
        /*00ae*/ 	.short	0x0024


	//----- nvinfo : EIATTR_PARAM_CBANK
	.align		4
        /*00b0*/ 	.byte	0x04, 0x0a
        /*00b2*/ 	.short	(.L_2507 - .L_2506)
	.align		4
.L_2506:
        /*00b4*/ 	.word	index@(.nv.constant0._ZN2at6native27unrolled_elementwise_kernelINS0_13AUnaryFunctorIiiiNS0_17BitwiseXorFunctorIiEEEESt5arrayIPcLm2EELi4E23TrivialOffsetCalculatorILi1EjESA_NS0_6memory15LoadWithoutCastENSB_16StoreWithoutCastEEEviT_T0_T2_T3_T4_T5_)
        /*00b8*/ 	.short	0x0380
        /*00ba*/ 	.short	0x0024


	//----- nvinfo : EIATTR_SW_WAR
	.align		4
.L_2507:
        /*00bc*/ 	.byte	0x04, 0x36
        /*00be*/ 	.short	(.L_2509 - .L_2508)
.L_2508:
        /*00c0*/ 	.word	0x00000008
.L_2509:


//--------------------- .nv.info._ZN2at6native29vectorized_elementwise_kernelILi2ENS0_13AUnaryFunctorIiiiNS0_17BitwiseXorFunctorIiEEEESt5arrayIPcLm2EEEEviT0_T1_ --------------------------
	.section	.nv.info._ZN2at6native29vectorized_elementwise_kernelILi2ENS0_13AUnaryFunctorIiiiNS0_17BitwiseXorFunctorIiEEEESt5arrayIPcLm2EEEEviT0_T1_,"",@"SHT_CUDA_INFO"
	.sectionflags	@""
	.align	4


	//----- nvinfo : EIATTR_CUDA_API_VERSION
	.align		4
        /*0000*/ 	.byte	0x04, 0x37
        /*0002*/ 	.short	(.L_2511 - .L_2510)
.L_2510:
        /*0004*/ 	.word	0x00000082


	//----- nvinfo : EIATTR_KPARAM_INFO
	.align		4
.L_2511:
        /*0008*/ 	.byte	0x04, 0x17
        /*000a*/ 	.short	(.L_2513 - .L_2512)
.L_2512:
        /*000c*/ 	.word	0x00000000
        /*0010*/ 	.short	0x0002
        /*0012*/ 	.short	0x0010
        /*0014*/ 	.byte	0x00, 0xf0, 0x41, 0x00


	//----- nvinfo : EIATTR_KPARAM_INFO
	.align		4
.L_2513:
        /*0018*/ 	.byte	0x04, 0x17
        /*001a*/ 	.short	(.L_2515 - .L_2514)
.L_2514:
        /*001c*/ 	.word	0x00000000
        /*0020*/ 	.short	0x0001
        /*0022*/ 	.short	0x0004
        /*0024*/ 	.byte	0x00, 0xf0, 0x21, 0x00


	//----- nvinfo : EIATTR_KPARAM_INFO
	.align		4
.L_2515:
        /*0028*/ 	.byte	0x04, 0x17
        /*002a*/ 	.short	(.L_2517 - .L_2516)
.L_2516:
        /*002c*/ 	.word	0x00000000
        /*0030*/ 	.short	0x0000
        /*0032*/ 	.short	0x0000
        /*0034*/ 	.byte	0x00, 0xf0, 0x11, 0x00


	//----- nvinfo : EIATTR_SPARSE_MMA_MASK
	.align		4
.L_2517:
        /*0038*/ 	.byte	0x03, 0x50
        /*003a*/ 	.short	0x0000


	//----- nvinfo : EIATTR_MAXREG_COUNT
	.align		4
        /*003c*/ 	.byte	0x03, 0x1b
        /*003e*/ 	.short	0x00ff


	//----- nvinfo : EIATTR_MERCURY_ISA_VERSION
	.align		4
        /*0040*/ 	.byte	0x03, 0x5f
        /*0042*/ 	.short	0x0101


	//----- nvinfo : EIATTR_VRC_CTA_INIT_COUNT
	.align		4
        /*0044*/ 	.byte	0x02, 0x4a
	.zero		1
	.zero		1


	//----- nvinfo : EIATTR_EXIT_INSTR_OFFSETS
	.align		4
        /*0048*/ 	.byte	0x04, 0x1c
        /*004a*/ 	.short	(.L_2519 - .L_2518)


	//   ....[0]....
.L_2518:
        /*004c*/ 	.word	0x00000800


	//   ....[1]....
        /*0050*/ 	.word	0x00000850


	//   ....[2]....
        /*0054*/ 	.word	0x000009e0


	//----- nvinfo : EIATTR_MAX_THREADS
	.align		4
.L_2519:
        /*0058*/ 	.byte	0x04, 0x05
        /*005a*/ 	.short	(.L_2521 - .L_2520)
.L_2520:
        /*005c*/ 	.word	0x00000080
        /*0060*/ 	.word	0x00000001
        /*0064*/ 	.word	0x00000001


	//----- nvinfo : EIATTR_CRS_STACK_SIZE
	.align		4
.L_2521:
        /*0068*/ 	.byte	0x04, 0x1e
        /*006a*/ 	.short	(.L_2523 - .L_2522)
.L_2522:
        /*006c*/ 	.word	0x00000000


	//----- nvinfo : EIATTR_CBANK_PARAM_SIZE
	.align		4
.L_2523:
        /*0070*/ 	.byte	0x03, 0x19
        /*0072*/ 	.short	0x0020


	//----- nvinfo : EIATTR_PARAM_CBANK
	.align		4
        /*0074*/ 	.byte	0x04, 0x0a
        /*0076*/ 	.short	(.L_2525 - .L_2524)
	.align		4
.L_2524:
        /*0078*/ 	.word	index@(.nv.constant0._ZN2at6native29vectorized_elementwise_kernelILi2ENS0_13AUnaryFunctorIiiiNS0_17BitwiseXorFunctorIiEEEESt5arrayIPcLm2EEEEviT0_T1_)
        /*007c*/ 	.short	0x0380
        /*007e*/ 	.short	0x0020


	//----- nvinfo : EIATTR_SW_WAR
	.align		4
.L_2525:
        /*0080*/ 	.byte	0x04, 0x36
        /*0082*/ 	.short	(.L_2527 - .L_2526)
.L_2526:
        /*0084*/ 	.word	0x00000008
.L_2527:


//--------------------- .nv.info._ZN2at6native29vectorized_elementwise_kernelILi4ENS0_13AUnaryFunctorIiiiNS0_17BitwiseXorFunctorIiEEEESt5arrayIPcLm2EEEEviT0_T1_ --------------------------
	.section	.nv.info._ZN2at6native29vectorized_elementwise_kernelILi4ENS0_13AUnaryFunctorIiiiNS0_17BitwiseXorFunctorIiEEEESt5arrayIPcLm2EEEEviT0_T1_,"",@"SHT_CUDA_INFO"
	.sectionflags	@""
	.align	4


	//----- nvinfo : EIATTR_CUDA_API_VERSION
	.align		4
        /*0000*/ 	.byte	0x04, 0x37
        /*0002*/ 	.short	(.L_2529 - .L_2528)
.L_2528:
        /*0004*/ 	.word	0x00000082


	//----- nvinfo : EIATTR_KPARAM_INFO
	.align		4
.L_2529:
        /*0008*/ 	.byte	0x04, 0x17
        /*000a*/ 	.short	(.L_2531 - .L_2530)
.L_2530:
        /*000c*/ 	.word	0x00000000
        /*0010*/ 	.short	0x0002
        /*0012*/ 	.short	0x0010
        /*0014*/ 	.byte	0x00, 0xf0, 0x41, 0x00


	//----- nvinfo : EIATTR_KPARAM_INFO
	.align		4
.L_2531:
        /*0018*/ 	.byte	0x04, 0x17
        /*001a*/ 	.short	(.L_2533 - .L_2532)
.L_2532:
        /*001c*/ 	.word	0x00000000
        /*0020*/ 	.short	0x0001
        /*0022*/ 	.short	0x0004
        /*0024*/ 	.byte	0x00, 0xf0, 0x21, 0x00


	//----- nvinfo : EIATTR_KPARAM_INFO
	.align		4
.L_2533:
        /*0028*/ 	.byte	0x04, 0x17
        /*002a*/ 	.short	(.L_2535 - .L_2534)
.L_2534:
        /*002c*/ 	.word	0x00000000
        /*0030*/ 	.short	0x0000
        /*0032*/ 	.short	0x0000
        /*0034*/ 	.byte	0x00, 0xf0, 0x11, 0x00


	//----- nvinfo : EIATTR_SPARSE_MMA_MASK
	.align		4
.L_2535:
        /*0038*/ 	.byte	0x03, 0x50
        /*003a*/ 	.short	0x0000


	//----- nvinfo : EIATTR_MAXREG_COUNT
	.align		4
        /*003c*/ 	.byte	0x03, 0x1b
        /*003e*/ 	.short	0x00ff


	//----- nvinfo : EIATTR_MERCURY_ISA_VERSION
	.align		4
        /*0040*/ 	.byte	0x03, 0x5f
        /*0042*/ 	.short	0x0101


	//----- nvinfo : EIATTR_VRC_CTA_INIT_COUNT
	.align		4
        /*0044*/ 	.byte	0x02, 0x4a
	.zero		1
	.zero		1


	//----- nvinfo : EIATTR_EXIT_INSTR_OFFSETS
	.align		4
        /*0048*/ 	.byte	0x04, 0x1c
        /*004a*/ 	.short	(.L_2537 - .L_2536)


	//   ....[0]....
.L_2536:
        /*004c*/ 	.word	0x00000800


	//   ....[1]....
        /*0050*/ 	.word	0x00000850


	//   ....[2]....
        /*0054*/ 	.word	0x000009a0


	//----- nvinfo : EIATTR_MAX_THREADS
	.align		4
.L_2537:
        /*0058*/ 	.byte	0x04, 0x05
        /*005a*/ 	.short	(.L_2539 - .L_2538)
.L_2538:
        /*005c*/ 	.word	0x00000080
        /*0060*/ 	.word	0x00000001
        /*0064*/ 	.word	0x00000001


	//----- nvinfo : EIATTR_CRS_STACK_SIZE
	.align		4
.L_2539:
        /*0068*/ 	.byte	0x04, 0x1e
        /*006a*/ 	.short	(.L_2541 - .L_2540)
.L_2540:
        /*006c*/ 	.word	0x00000000


	//----- nvinfo : EIATTR_CBANK_PARAM_SIZE
	.align		4
.L_2541:
        /*0070*/ 	.byte	0x03, 0x19
        /*0072*/ 	.short	0x0020


	//----- nvinfo : EIATTR_PARAM_CBANK
	.align		4
        /*0074*/ 	.byte	0x04, 0x0a
        /*0076*/ 	.short	(.L_2543 - .L_2542)
	.align		4
.L_2542:
        /*0078*/ 	.word	index@(.nv.constant0._ZN2at6native29vectorized_elementwise_kernelILi4ENS0_13AUnaryFunctorIiiiNS0_17BitwiseXorFunctorIiEEEESt5arrayIPcLm2EEEEviT0_T1_)
        /*007c*/ 	.short	0x0380
        /*007e*/ 	.short	0x0020


	//----- nvinfo : EIATTR_SW_WAR
	.align		4
.L_2543:
        /*0080*/ 	.byte	0x04, 0x36
        /*0082*/ 	.short	(.L_2545 - .L_2544)
.L_2544:
        /*0084*/ 	.word	0x00000008
.L_2545:


//--------------------- .nv.info._ZN2at6native29vectorized_elementwise_kernelILi8ENS0_13AUnaryFunctorIiiiNS0_17BitwiseXorFunctorIiEEEESt5arrayIPcLm2EEEEviT0_T1_ --------------------------
	.section	.nv.info._ZN2at6native29vectorized_elementwise_kernelILi8ENS0_13AUnaryFunctorIiiiNS0_17BitwiseXorFunctorIiEEEESt5arrayIPcLm2EEEEviT0_T1_,"",@"SHT_CUDA_INFO"
	.sectionflags	@""
	.align	4


	//----- nvinfo : EIATTR_CUDA_API_VERSION
	.align		4
        /*0000*/ 	.byte	0x04, 0x37
        /*0002*/ 	.short	(.L_2547 - .L_2546)
.L_2546:
        /*0004*/ 	.word	0x00000082


	//----- nvinfo : EIATTR_KPARAM_INFO
	.align		4
.L_2547:
        /*0008*/ 	.byte	0x04, 0x17
        /*000a*/ 	.short	(.L_2549 - .L_2548)
.L_2548:
        /*000c*/ 	.word	0x00000000
        /*0010*/ 	.short	0x0002
        /*0012*/ 	.short	0x0010
        /*0014*/ 	.byte	0x00, 0xf0, 0x41, 0x00


	//----- nvinfo : EIATTR_KPARAM_INFO
	.align		4
.L_2549:
        /*0018*/ 	.byte	0x04, 0x17
        /*001a*/ 	.short	(.L_2551 - .L_2550)
.L_2550:
        /*001c*/ 	.word	0x00000000
        /*0020*/ 	.short	0x0001
        /*0022*/ 	.short	0x0004
        /*0024*/ 	.byte	0x00, 0xf0, 0x21, 0x00


	//----- nvinfo : EIATTR_KPARAM_INFO
	.align		4
.L_2551:
        /*0028*/ 	.byte	0x04, 0x17
        /*002a*/ 	.short	(.L_2553 - .L_2552)
.L_2552:
        /*002c*/ 	.word	0x00000000
        /*0030*/ 	.short	0x0000
        /*0032*/ 	.short	0x0000
        /*0034*/ 	.byte	0x00, 0xf0, 0x11, 0x00


	//----- nvinfo : EIATTR_SPARSE_MMA_MASK
	.align		4
.L_2553:
        /*0038*/ 	.byte	0x03, 0x50
        /*003a*/ 	.short	0x0000


	//----- nvinfo : EIATTR_MAXREG_COUNT
	.align		4
        /*003c*/ 	.byte	0x03, 0x1b
        /*003e*/ 	.short	0x00ff


	//----- nvinfo : EIATTR_MERCURY_ISA_VERSION
	.align		4
        /*0040*/ 	.byte	0x03, 0x5f
        /*0042*/ 	.short	0x0101


	//----- nvinfo : EIATTR_VRC_CTA_INIT_COUNT
	.align		4
        /*0044*/ 	.byte	0x02, 0x4a
	.zero		1
	.zero		1


	//----- nvinfo : EIATTR_EXIT_INSTR_OFFSETS
	.align		4
        /*0048*/ 	.byte	0x04, 0x1c
        /*004a*/ 	.short	(.L_2555 - .L_2554)


	//   ....[0]....
.L_2554:
        /*004c*/ 	.word	0x00000010


	//----- nvinfo : EIATTR_MAX_THREADS
	.align		4
.L_2555:
        /*0050*/ 	.byte	0x04, 0x05
        /*0052*/ 	.short	(.L_2557 - .L_2556)
.L_2556:
        /*0054*/ 	.word	0x00000080
        /*0058*/ 	.word	0x00000001
        /*005c*/ 	.word	0x00000001


	//----- nvinfo : EIATTR_CBANK_PARAM_SIZE
	.align		4
.L_2557:
        /*0060*/ 	.byte	0x03, 0x19
        /*0062*/ 	.short	0x0020


	//----- nvinfo : EIATTR_PARAM_CBANK
	.align		4
        /*0064*/ 	.byte	0x04, 0x0a
        /*0066*/ 	.short	(.L_2559 - .L_2558)
	.align		4
.L_2558:
        /*0068*/ 	.word	index@(.nv.constant0._ZN2at6native29vectorized_elementwise_kernelILi8ENS0_13AUnaryFunctorIiiiNS0_17BitwiseXorFunctorIiEEEESt5arrayIPcLm2EEEEviT0_T1_)
        /*006c*/ 	.short	0x0380
        /*006e*/ 	.short	0x0020


	//----- nvinfo : EIATTR_SW_WAR
	.align		4
.L_2559:
        /*0070*/ 	.byte	0x04, 0x36
        /*0072*/ 	.short	(.L_2561 - .L_2560)
.L_2560:
        /*0074*/ 	.word	0x00000008
.L_2561:


//--------------------- .nv.info._ZN2at6native18elementwise_kernelILi128ELi4EZNS0_15gpu_kernel_implINS0_13BinaryFunctorIiiiNS0_17BitwiseXorFunctorIiEEEEEEvRNS_18TensorIteratorBaseERKT_EUliE_EEviT1_ --------------------------
	.section	.nv.info._ZN2at6native18elementwise_kernelILi128ELi4EZNS0_15gpu_kernel_implINS0_13BinaryFunctorIiiiNS0_17BitwiseXorFunctorIiEEEEEEvRNS_18TensorIteratorBaseERKT_EUliE_EEviT1_,"",@"SHT_CUDA_INFO"
	.sectionflags	@""
	.align	4


	//----- nvinfo : EIATTR_CUDA_API_VERSION
	.align		4
        /*0000*/ 	.byte	0x04, 0x37
        /*0002*/ 	.short	(.L_2563 - .L_2562)
.L_2562:
        /*0004*/ 	.word	0x00000082


	//----- nvinfo : EIATTR_KPARAM_INFO
	.align		4
.L_2563:
        /*0008*/ 	.byte	0x04, 0x17
        /*000a*/ 	.short	(.L_2565 - .L_2564)
.L_2564:
        /*000c*/ 	.word	0x00000000
        /*0010*/ 	.short	0x0001
        /*0012*/ 	.short	0x0008
        /*0014*/ 	.byte	0x00, 0xf0, 0x21, 0x0a


	//----- nvinfo : EIATTR_KPARAM_INFO
	.align		4
.L_2565:
        /*0018*/ 	.byte	0x04, 0x17
        /*001a*/ 	.short	(.L_2567 - .L_2566)
.L_2566:
        /*001c*/ 	.word	0x00000000
        /*0020*/ 	.short	0x0000
        /*0022*/ 	.short	0x0000
        /*0024*/ 	.byte	0x00, 0xf0, 0x11, 0x00


	//----- nvinfo : EIATTR_SPARSE_MMA_MASK
	.align		4
.L_2567:
        /*0028*/ 	.byte	0x03, 0x50
        /*002a*/ 	.short	0x0000


	//----- nvinfo : EIATTR_MAXREG_COUNT
	.align		4
        /*002c*/ 	.byte	0x03, 0x1b
        /*002e*/ 	.short	0x0080


	//----- nvinfo : EIATTR_EXTERNS
	.align		4
        /*0030*/ 	.byte	0x04, 0x0f
        /*0032*/ 	.short	(.L_2569 - .L_2568)


	//   ....[0]....
	.align		4
.L_2568:
        /*0034*/ 	.word	index@(__assertfail)


	//----- nvinfo : EIATTR_MERCURY_ISA_VERSION
	.align		4
.L_2569:
        /*0038*/ 	.byte	0x03, 0x5f
        /*003a*/ 	.short	0x0101


	//----- nvinfo : EIATTR_VRC_CTA_INIT_COUNT
	.align		4
        /*003c*/ 	.byte	0x02, 0x4a
	.zero		1
	.zero		1


	//----- nvinfo : EIATTR_SYSCALL_OFFSETS
	.align		4
        /*0040*/ 	.byte	0x04, 0x46
        /*0042*/ 	.short	(.L_2571 - .L_2570)


	//   ....[0]....
.L_2570:
        /*0044*/ 	.word	0x000023f0


	//   ....[1]....
        /*0048*/ 	.word	0x000031c0


	//   ....[2]....
        /*004c*/ 	.word	0x00003f90


	//   ....[3]....
        /*0050*/ 	.word	0x000064e0


	//   ....[4]....
        /*0054*/ 	.word	0x000072b0


	//   ....[5]....
        /*0058*/ 	.word	0x00007e80


	//   ....[6]....
        /*005c*/ 	.word	0x0000a510


	//   ....[7]....
        /*0060*/ 	.word	0x0000b2e0


	//   ....[8]....
        /*0064*/ 	.word	0x0000beb0


	//   ....[9]....
        /*0068*/ 	.word	0x0000e560


	//   ....[10]....
        /*006c*/ 	.word	0x0000f330


	//   ....[11]....
        /*0070*/ 	.word	0x0000fed0


	//----- nvinfo : EIATTR_EXIT_INSTR_OFFSETS
	.align		4
.L_2571:
        /*0074*/ 	.byte	0x04, 0x1c
        /*0076*/ 	.short	(.L_2573 - .L_2572)


	//   ....[0]....
.L_2572:
        /*0078*/ 	.word	0x0000c190


	//   ....[1]....
        /*007c*/ 	.word	0x0000f460


	//   ....[2]....
        /*0080*/ 	.word	0x0000f480


	//   ....[3]....
        /*0084*/ 	.word	0x0000f510


	//   ....[4]....
        /*0088*/ 	.word	0x0000f530


	//   ....[5]....
        /*008c*/ 	.word	0x0000f550


	//   ....[6]....
        /*0090*/ 	.word	0x0000f5e0


	//   ....[7]....
        /*0094*/ 	.word	0x0000f620


	//   ....[8]....
        /*0098*/ 	.word	0x0000f6c0


	//   ....[9]....
        /*009c*/ 	.word	0x0000f710


	//   ....[10]....
        /*00a0*/ 	.word	0x0000f740


	//   ....[11]....
        /*00a4*/ 	.word	0x0000f800


	//   ....[12]....
        /*00a8*/ 	.word	0x0000f970


	//   ....[13]....
        /*00ac*/ 	.word	0x0000fae0


	//   ....[14]....
        /*00b0*/ 	.word	0x0000fc40


	//   ....[15]....
        /*00b4*/ 	.word	0x0000fc70


	//   ....[16]....
        /*00b8*/ 	.word	0x0000fc90


	//   ....[17]....
        /*00bc*/ 	.word	0x0000fd30


	//   ....[18]....
        /*00c0*/ 	.word	0x0000fd70


	//   ....[19]....
        /*00c4*/ 	.word	0x0000fee0


	//   ....[20]....
        /*00c8*/ 	.word	0x0000fff0


	//   ....[21]....
        /*00cc*/ 	.word	0x00010130


	//   ....[22]....
        /*00d0*/ 	.word	0x00010170


	//----- nvinfo : EIATTR_MAX_THREADS
	.align		4
.L_2573:
        /*00d4*/ 	.byte	0x04, 0x05
        /*00d6*/ 	.short	(.L_2575 - .L_2574)
.L_2574:
        /*00d8*/ 	.word	0x00000080
        /*00dc*/ 	.word	0x00000001
        /*00e0*/ 	.word	0x00000001


	//----- nvinfo : EIATTR_CRS_STACK_SIZE
	.align		4
.L_2575:
        /*00e4*/ 	.byte	0x04, 0x1e
        /*00e6*/ 	.short	(.L_2577 - .L_2576)
.L_2576:
        /*00e8*/ 	.word	0x00000000


	//----- nvinfo : EIATTR_CBANK_PARAM_SIZE
	.align		4
.L_2577:
        /*00ec*/ 	.byte	0x03, 0x19
        /*00ee*/ 	.short	0x0290


	//----- nvinfo : EIATTR_PARAM_CBANK
	.align		4
        /*00f0*/ 	.byte	0x04, 0x0a
        /*00f2*/ 	.short	(.L_2579 - .L_2578)
	.align		4
.L_2578:
        /*00f4*/ 	.word	index@(.nv.constant0._ZN2at6native18elementwise_kernelILi128ELi4EZNS0_15gpu_kernel_implINS0_13BinaryFunctorIiiiNS0_17BitwiseXorFunctorIiEEEEEEvRNS_18TensorIteratorBaseERKT_EUliE_EEviT1_)
        /*00f8*/ 	.short	0x0380
        /*00fa*/ 	.short	0x0290


	//----- nvinfo : EIATTR_SW_WAR
	.align		4
.L_2579:
        /*00fc*/ 	.byte	0x04, 0x36
        /*00fe*/ 	.short	(.L_2581 - .L_2580)
.L_2580:
        /*0100*/ 	.word	0x00000008
.L_2581:


//--------------------- .nv.info._ZN2at6native27unrolled_elementwise_kernelINS0_13BinaryFunctorIiiiNS0_17BitwiseXorFunctorIiEEEESt5arrayIPcLm3EELi4E23TrivialOffsetCalculatorILi2EjES9_ILi1EjENS0_6memory12LoadWithCastILi2EEENSC_13StoreWithCastILi1EEEEEviT_T0_T2_T3_T4_T5_ --------------------------
	.section	.nv.info._ZN2at6native27unrolled_elementwise_kernelINS0_13BinaryFunctorIiiiNS0_17BitwiseXorFunctorIiEEEESt5arrayIPcLm3EELi4E23TrivialOffsetCalculatorILi2EjES9_ILi1EjENS0_6memory12LoadWithCastILi2EEENSC_13StoreWithCastILi1EEEEEviT_T0_T2_T3_T4_T5_,"",@"SHT_CUDA_INFO"
	.sectionflags	@""
	.align	4


	//----- nvinfo : EIATTR_CUDA_API_VERSION
	.align		4
        /*0000*/ 	.byte	0x04, 0x37
        /*0002*/ 	.short	(.L_2583 - .L_2582)
.L_2582:
        /*0004*/ 	.word	0x00000082


	//----- nvinfo : EIATTR_KPARAM_INFO
	.align		4
.L_2583:
        /*0008*/ 	.byte	0x04, 0x17
        /*000a*/ 	.short	(.L_2585 - .L_2584)
.L_2584:
        /*000c*/ 	.word	0x00000000
        /*0010*/ 	.short	0x0006
        /*0012*/ 	.short	0x0030
        /*0014*/ 	.byte	0x00, 0xf0, 0x21, 0x00


	//----- nvinfo : EIATTR_KPARAM_INFO
	.align		4
.L_2585:
        /*0018*/ 	.byte	0x04, 0x17
        /*001a*/ 	.short	(.L_2587 - .L_2586)
.L_2586:
        /*001c*/ 	.word	0x00000000
        /*0020*/ 	.short	0x0005
        /*0022*/ 	.short	0x0024
        /*0024*/ 	.byte	0x00, 0xf0, 0x31, 0x00


	//----- nvinfo : EIATTR_KPARAM_INFO
	.align		4
.L_2587:
        /*0028*/ 	.byte	0x04, 0x17
        /*002a*/ 	.short	(.L_2589 - .L_2588)
.L_2588:
        /*002c*/ 	.word	0x00000000
        /*0030*/ 	.short	0x0004
        /*0032*/ 	.short	0x0021
        /*0034*/ 	.byte	0x00, 0xf0, 0x05, 0x00


	//----- nvinfo : EIATTR_KPARAM_INFO
	.align		4
.L_2589:
        /*0038*/ 	.byte	0x04, 0x17
        /*003a*/ 	.short	(.L_2591 - .L_2590)
.L_2590:
        /*003c*/ 	.word	0x00000000
        /*0040*/ 	.short	0x0003
        /*0042*/ 	.short	0x0020
        /*0044*/ 	.byte	0x00, 0xf0, 0x05, 0x00


	//----- nvinfo : EIATTR_KPARAM_INFO
	.align		4
.L_2591:
        /*0048*/ 	.byte	0x04, 0x17
        /*004a*/ 	.short	(.L_2593 - .L_2592)
.L_2592:
        /*004c*/ 	.word	0x00000000
        /*0050*/ 	.short	0x0002
        /*0052*/ 	.short	0x0008
        /*0054*/ 	.byte	0x00, 0xf0, 0x61, 0x00


	//----- nvinfo : EIATTR_KPARAM_INFO
	.align		4
.L_2593:
        /*0058*/ 	.byte	0x04, 0x17
        /*005a*/ 	.short	(.L_2595 - .L_2594)
.L_2594:
        /*005c*/ 	.word	0x00000000
        /*0060*/ 	.short	0x0001
        /*0062*/ 	.short	0x0004
        /*0064*/ 	.byte	0x00, 0xf0, 0x05, 0x00


	//----- nvinfo : EIATTR_KPARAM_INFO
	.align		4
.L_2595:
        /*0068*/ 	.byte	0x04, 0x17
        /*006a*/ 	.short	(.L_2597 - .L_2596)
.L_2596:
        /*006c*/ 	.word	0x00000000
        /*0070*/ 	.short	0x0000
        /*0072*/ 	.short	0x0000
        /*0074*/ 	.byte	0x00, 0xf0, 0x11, 0x00


	//----- nvinfo : EIATTR_SPARSE_MMA_MASK
	.align		4
.L_2597:
        /*0078*/ 	.byte	0x03, 0x50
        /*007a*/ 	.short	0x0000


	//----- nvinfo : EIATTR_MAXREG_COUNT
	.align		4
        /*007c*/ 	.byte	0x03, 0x1b
        /*007e*/ 	.short	0x00ff


	//----- nvinfo : EIATTR_EXTERNS
	.align		4
        /*0080*/ 	.byte	0x04, 0x0f
        /*0082*/ 	.short	(.L_2599 - .L_2598)


	//   ....[0]....
	.align		4
.L_2598:
        /*0084*/ 	.word	index@(__assertfail)


	//----- nvinfo : EIATTR_MERCURY_ISA_VERSION
	.align		4
.L_2599:
        /*0088*/ 	.byte	0x03, 0x5f
        /*008a*/ 	.short	0x0101


	//----- nvinfo : EIATTR_VRC_CTA_INIT_COUNT
	.align		4
        /*008c*/ 	.byte	0x02, 0x4a
	.zero		1
	.zero		1


	//----- nvinfo : EIATTR_SYSCALL_OFFSETS
	.align		4
        /*0090*/ 	.byte	0x04, 0x46
        /*0092*/ 	.short	(.L_2601 - .L_2600)


	//   ....[0]....
.L_2600:
        /*0094*/ 	.word	0x00000de0


	//   ....[1]....
        /*0098*/ 	.word	0x00001be0


	//   ....[2]....
        /*009c*/ 	.word	0x00002b00


	//   ....[3]....
        /*00a0*/ 	.word	0x00003900


	//   ....[4]....
        /*00a4*/ 	.word	0x00004780


	//   ....[5]....
        /*00a8*/ 	.word	0x00005580


	//   ....[6]....
        /*00ac*/ 	.word	0x00006400


	//   ....[7]....
        /*00b0*/ 	.word	0x00007210


	//   ....[8]....
        /*00b4*/ 	.word	0x00008000


	//   ....[9]....
        /*00b8*/ 	.word	0x00008d30


	//   ....[10]....
        /*00bc*/ 	.word	0x00009bc0


	//   ....[11]....
        /*00c0*/ 	.word	0x0000aa30


	//----- nvinfo : EIATTR_EXIT_INSTR_OFFSETS
	.align		4
.L_2601:
        /*00c4*/ 	.byte	0x04, 0x1c
        /*00c6*/ 	.short	(.L_2603 - .L_2602)


	//   ....[0]....
.L_2602:
        /*00c8*/ 	.word	0x00009e90


	//   ....[1]....
        /*00cc*/ 	.word	0x00009fc0


	//   ....[2]....
        /*00d0*/ 	.word	0x00009fe0


	//   ....[3]....
        /*00d4*/ 	.word	0x0000a070


	//   ....[4]....
        /*00d8*/ 	.word	0x0000a090


	//   ....[5]....
        /*00dc*/ 	.word	0x0000a0b0


	//   ....[6]....
        /*00e0*/ 	.word	0x0000a140


	//   ....[7]....
        /*00e4*/ 	.word	0x0000a180


	//   ....[8]....
        /*00e8*/ 	.word	0x0000a220


	//   ....[9]....
        /*00ec*/ 	.word	0x0000a270


	//   ....[10]....
        /*00f0*/ 	.word	0x0000a2a0


	//   ....[11]....
        /*00f4*/ 	.word	0x0000a360


	//   ....[12]....
        /*00f8*/ 	.word	0x0000a4d0


	//   ....[13]....
        /*00fc*/ 	.word	0x0000a640


	//   ....[14]....
        /*0100*/ 	.word	0x0000a7a0


	//   ....[15]....
        /*0104*/ 	.word	0x0000a7d0


	//   ....[16]....
        /*0108*/ 	.word	0x0000a7f0


	//   ....[17]....
        /*010c*/ 	.word	0x0000a890


	//   ....[18]....
        /*0110*/ 	.word	0x0000a8d0


	//   ....[19]....
        /*0114*/ 	.word	0x0000aa40


	//   ....[20]....
        /*0118*/ 	.word	0x0000ab50


	//   ....[21]....
        /*011c*/ 	.word	0x0000ac90


	//   ....[22]....
        /*0120*/ 	.word	0x0000acd0


	//----- nvinfo : EIATTR_MAX_THREADS
	.align		4
.L_2603:
        /*0124*/ 	.byte	0x04, 0x05
        /*0126*/ 	.short	(.L_2605 - .L_2604)
.L_2604:
        /*0128*/ 	.word	0x00000080
        /*012c*/ 	.word	0x00000001
        /*0130*/ 	.word	0x00000001


	//----- nvinfo : EIATTR_CRS_STACK_SIZE
	.align		4
.L_2605:
        /*0134*/ 	.byte	0x04, 0x1e
        /*0136*/ 	.short	(.L_2607 - .L_2606)
.L_2606:
        /*0138*/ 	.word	0x00000000


	//----- nvinfo : EIATTR_CBANK_PARAM_SIZE
	.align		4
.L_2607:
        /*013c*/ 	.byte	0x03, 0x19
        /*013e*/ 	.short	0x0038


	//----- nvinfo : EIATTR_PARAM_CBANK
	.align		4
        /*0140*/ 	.byte	0x04, 0x0a
        /*0142*/ 	.short	(.L_2609 - .L_2608)
	.align		4
.L_2608:
        /*0144*/ 	.word	index@(.nv.constant0._ZN2at6native27unrolled_elementwise_kernelINS0_13BinaryFunctorIiiiNS0_17BitwiseXorFunctorIiEEEESt5arrayIPcLm3EELi4E23TrivialOffsetCalculatorILi2EjES9_ILi1EjENS0_6memory12LoadWithCastILi2EEENSC_13StoreWithCastILi1EEEEEviT_T0_T2_T3_T4_T5_)
        /*0148*/ 	.short	0x0380
        /*014a*/ 	.short	0x0038


	//----- nvinfo : EIATTR_SW_WAR
	.align		4
.L_2609:
        /*014c*/ 	.byte	0x04, 0x36
        /*014e*/ 	.short	(.L_2611 - .L_2610)
.L_2610:
        /*0150*/ 	.word	0x00000008
.L_2611:


//--------------------- .nv.info._ZN2at6native18elementwise_kernelILi128ELi2EZNS0_22gpu_kernel_impl_nocastINS0_13BinaryFunctorIiiiNS0_17BitwiseXorFunctorIiEEEEEEvRNS_18TensorIteratorBaseERKT_EUliE_EEviT1_ --------------------------
	.section	.nv.info._ZN2at6native18elementwise_kernelILi128ELi2EZNS0_22gpu_kernel_impl_nocastINS0_13BinaryFunctorIiiiNS0_17BitwiseXorFunctorIiEEEEEEvRNS_18TensorIteratorBaseERKT_EUliE_EEviT1_,"",@"SHT_CUDA_INFO"
	.sectionflags	@""
	.align	4


	//----- nvinfo : EIATTR_CUDA_API_VERSION
	.align		4
        /*0000*/ 	.byte	0x04, 0x37
        /*0002*/ 	.short	(.L_2613 - .L_2612)
.L_2612:
        /*0004*/ 	.word	0x00000082


	//----- nvinfo : EIATTR_KPARAM_INFO
	.align		4
.L_2613:
        /*0008*/ 	.byte	0x04, 0x17
        /*000a*/ 	.short	(.L_2615 - .L_2614)
.L_2614:
        /*000c*/ 	.word	0x00000000
        /*0010*/ 	.short	0x0001
        /*0012*/ 	.short	0x0008
        /*0014*/ 	.byte	0x00, 0xf0, 0x21, 0x0a


	//----- nvinfo : EIATTR_KPARAM_INFO
	.align		4
.L_2615:
        /*0018*/ 	.byte	0x04, 0x17
        /*001a*/ 	.short	(.L_2617 - .L_2616)
.L_2616:
        /*001c*/ 	.word	0x00000000
        /*0020*/ 	.short	0x0000
        /*0022*/ 	.short	0x0000
        /*0024*/ 	.byte	0x00, 0xf0, 0x11, 0x00


	//----- nvinfo : EIATTR_SPARSE_MMA_MASK
	.align		4
.L_2617:
        /*0028*/ 	.byte	0x03, 0x50
        /*002a*/ 	.short	0x0000


	//----- nvinfo : EIATTR_MAXREG_COUNT
	.align		4
        /*002c*/ 	.byte	0x03, 0x1b
        /*002e*/ 	.short	0x0080


	//----- nvinfo : EIATTR_MERCURY_ISA_VERSION
	.align		4
        /*0030*/ 	.byte	0x03, 0x5f
        /*0032*/ 	.short	0x0101


	//----- nvinfo : EIATTR_VRC_CTA_INIT_COUNT
	.align		4
        /*0034*/ 	.byte	0x02, 0x4a
	.zero		1
	.zero		1


	//----- nvinfo : EIATTR_EXIT_INSTR_OFFSETS
	.align		4
        /*0038*/ 	.byte	0x04, 0x1c
        /*003a*/ 	.short	(.L_2619 - .L_2618)


	//   ....[0]....
.L_2618:
        /*003c*/ 	.word	0x00000170


	//   ....[1]....
        /*0040*/ 	.word	0x000001f0


	//   ....[2]....
        /*0044*/ 	.word	0x00001920


	//   ....[3]....
        /*0048*/ 	.word	0x00002fb0


	//----- nvinfo : EIATTR_MAX_THREADS
	.align		4
.L_2619:
        /*004c*/ 	.byte	0x04, 0x05
        /*004e*/ 	.short	(.L_2621 - .L_2620)
.L_2620:
        /*0050*/ 	.word	0x00000080
        /*0054*/ 	.word	0x00000001
        /*0058*/ 	.word	0x00000001


	//----- nvinfo : EIATTR_CRS_STACK_SIZE
	.align		4
.L_2621:
        /*005c*/ 	.byte	0x04, 0x1e
        /*005e*/ 	.short	(.L_2623 - .L_2622)
.L_2622:
        /*0060*/ 	.word	0x00000000


	//----- nvinfo : EIATTR_CBANK_PARAM_SIZE
	.align		4
.L_2623:
        /*0064*/ 	.byte	0x03, 0x19
        /*0066*/ 	.short	0x0290


	//----- nvinfo : EIATTR_PARAM_CBANK
	.align		4
        /*0068*/ 	.byte	0x04, 0x0a
        /*006a*/ 	.short	(.L_2625 - .L_2624)
	.align		4
.L_2624:
        /*006c*/ 	.word	index@(.nv.constant0._ZN2at6native18elementwise_kernelILi128ELi2EZNS0_22gpu_kernel_impl_nocastINS0_13BinaryFunctorIiiiNS0_17BitwiseXorFunctorIiEEEEEEvRNS_18TensorIteratorBaseERKT_EUliE_EEviT1_)
        /*0070*/ 	.short	0x0380
        /*0072*/ 	.short	0x0290


	//----- nvinfo : EIATTR_SW_WAR
	.align		4
.L_2625:
        /*0074*/ 	.byte	0x04, 0x36
        /*0076*/ 	.short	(.L_2627 - .L_2626)
.L_2626:
        /*0078*/ 	.word	0x00000008
.L_2627:


//--------------------- .nv.info._ZN2at6native27unrolled_elementwise_kernelINS0_13BinaryFunctorIiiiNS0_17BitwiseXorFunctorIiEEEESt5arrayIPcLm3EELi4E23TrivialOffsetCalculatorILi2EjES9_ILi1EjENS0_6memory15LoadWithoutCastENSC_16StoreWithoutCastEEEviT_T0_T2_T3_T4_T5_ --------------------------
	.section	.nv.info._ZN2at6native27unrolled_elementwise_kernelINS0_13BinaryFunctorIiiiNS0_17BitwiseXorFunctorIiEEEESt5arrayIPcLm3EELi4E23TrivialOffsetCalculatorILi2EjES9_ILi1EjENS0_6memory15LoadWithoutCastENSC_16StoreWithoutCastEEEviT_T0_T2_T3_T4_T5_,"",@"SHT_CUDA_INFO"
	.sectionflags	@""
	.align	4


	//----- nvinfo : EIATTR_CUDA_API_VERSION
	.align		4
        /*0000*/ 	.byte	0x04, 0x37
        /*0002*/ 	.short	(.L_2629 - .L_2628)
.L_2628:
        /*0004*/ 	.word	0x00000082


	//----- nvinfo : EIATTR_KPARAM_INFO
	.align		4
.L_2629:
        /*0008*/ 	.byte	0x04, 0x17
        /*000a*/ 	.short	(.L_2631 - .L_2630)
.L_2630:
        /*000c*/ 	.word	0x00000000
        /*0010*/ 	.short	0x0006
        /*0012*/ 	.short	0x0023
        /*0014*/ 	.byte	0x00, 0xf0, 0x05, 0x00


	//----- nvinfo : EIATTR_KPARAM_INFO
	.align		4
.L_2631:
        /*0018*/ 	.byte	0x04, 0x17
        /*001a*/ 	.short	(.L_2633 - .L_2632)
.L_2632:
        /*001c*/ 	.word	0x00000000
        /*0020*/ 	.short	0x0005
        /*0022*/ 	.short	0x0022
        /*0024*/ 	.byte	0x00, 0xf0, 0x05, 0x00


	//----- nvinfo : EIATTR_KPARAM_INFO
	.align		4
.L_2633:
        /*0028*/ 	.byte	0x04, 0x17
        /*002a*/ 	.short	(.L_2635 - .L_2634)
.L_2634:
        /*002c*/ 	.word	0x00000000
        /*0030*/ 	.short	0x0004
        /*0032*/ 	.short	0x0021
        /*0034*/ 	.byte	0x00, 0xf0, 0x05, 0x00


	//----- nvinfo : EIATTR_KPARAM_INFO
	.align		4
.L_2635:
        /*0038*/ 	.byte	0x04, 0x17
        /*003a*/ 	.short	(.L_2637 - .L_2636)
.L_2636:
        /*003c*/ 	.word	0x00000000
        /*0040*/ 	.short	0x0003
        /*0042*/ 	.short	0x0020
        /*0044*/ 	.byte	0x00, 0xf0, 0x05, 0x00


	//----- nvinfo : EIATTR_KPARAM_INFO
	.align		4
.L_2637:
        /*0048*/ 	.byte	0x04, 0x17
        /*004a*/ 	.short	(.L_2639 - .L_2638)
.L_2638:
        /*004c*/ 	.word	0x00000000
        /*0050*/ 	.short	0x0002
        /*0052*/ 	.short	0x0008
        /*0054*/ 	.byte	0x00, 0xf0, 0x61, 0x00


	//----- nvinfo : EIATTR_KPARAM_INFO
	.align		4
.L_2639:
        /*0058*/ 	.byte	0x04, 0x17
        /*005a*/ 	.short	(.L_2641 - .L_2640)
.L_2640:
        /*005c*/ 	.word	0x00000000
        /*0060*/ 	.short	0x0001
        /*0062*/ 	.short	0x0004
        /*0064*/ 	.byte	0x00, 0xf0, 0x05, 0x00


	//----- nvinfo : EIATTR_KPARAM_INFO
	.align		4
.L_2641:
        /*0068*/ 	.byte	0x04, 0x17
        /*006a*/ 	.short	(.L_2643 - .L_2642)
.L_2642:
        /*006c*/ 	.word	0x00000000
        /*0070*/ 	.short	0x0000
        /*0072*/ 	.short	0x0000
        /*0074*/ 	.byte	0x00, 0xf0, 0x11, 0x00


	//----- nvinfo : EIATTR_SPARSE_MMA_MASK
	.align		4
.L_2643:
        /*0078*/ 	.byte	0x03, 0x50
        /*007a*/ 	.short	0x0000


	//----- nvinfo : EIATTR_MAXREG_COUNT
	.align		4
        /*007c*/ 	.byte	0x03, 0x1b
        /*007e*/ 	.short	0x00ff


	//----- nvinfo : EIATTR_MERCURY_ISA_VERSION
	.align		4
        /*0080*/ 	.byte	0x03, 0x5f
        /*0082*/ 	.short	0x0101


	//----- nvinfo : EIATTR_VRC_CTA_INIT_COUNT
	.align		4
        /*0084*/ 	.byte	0x02, 0x4a
	.zero		1
	.zero		1


	//----- nvinfo : EIATTR_EXIT_INSTR_OFFSETS
	.align		4
        /*0088*/ 	.byte	0x04, 0x1c
        /*008a*/ 	.short	(.L_2645 - .L_2644)


	//   ....[0]....
.L_2644:
        /*008c*/ 	.word	0x000004f0


	//   ....[1]....
        /*0090*/ 	.word	0x00000540


	//----- nvinfo : EIATTR_MAX_THREADS
	.align		4
.L_2645:
        /*0094*/ 	.byte	0x04, 0x05
        /*0096*/ 	.short	(.L_2647 - .L_2646)
.L_2646:
        /*0098*/ 	.word	0x00000080
        /*009c*/ 	.word	0x00000001
        /*00a0*/ 	.word	0x00000001


	//----- nvinfo : EIATTR_CRS_STACK_SIZE
	.align		4
.L_2647:
        /*00a4*/ 	.byte	0x04, 0x1e
        /*00a6*/ 	.short	(.L_2649 - .L_2648)
.L_2648:
        /*00a8*/ 	.word	0x00000000


	//----- nvinfo : EIATTR_CBANK_PARAM_SIZE
	.align		4
.L_2649:
        /*00ac*/ 	.byte	0x03, 0x19
        /*00ae*/ 	.short	0x0024


	//----- nvinfo : EIATTR_PARAM_CBANK
	.align		4
        /*00b0*/ 	.byte	0x04, 0x0a
        /*00b2*/ 	.short	(.L_2651 - .L_2650)
	.align		4
.L_2650:
        /*00b4*/ 	.word	index@(.nv.constant0._ZN2at6native27unrolled_elementwise_kernelINS0_13BinaryFunctorIiiiNS0_17BitwiseXorFunctorIiEEEESt5arrayIPcLm3EELi4E23TrivialOffsetCalculatorILi2EjES9_ILi1EjENS0_6memory15LoadWithoutCastENSC_16StoreWithoutCastEEEviT_T0_T2_T3_T4_T5_)
        /*00b8*/ 	.short	0x0380
        /*00ba*/ 	.short	0x0024


	//----- nvinfo : EIATTR_SW_WAR
	.align		4
.L_2651:
        /*00bc*/ 	.byte	0x04, 0x36
        /*00be*/ 	.short	(.L_2653 - .L_2652)
.L_2652:
        /*00c0*/ 	.word	0x00000008
.L_2653:


//--------------------- .nv.info._ZN2at6native29vectorized_elementwise_kernelILi2ENS0_13BinaryFunctorIiiiNS0_17BitwiseXorFunctorIiEEEESt5arrayIPcLm3EEEEviT0_T1_ --------------------------
	.section	.nv.info._ZN2at6native29vectorized_elementwise_kernelILi2ENS0_13BinaryFunctorIiiiNS0_17BitwiseXorFunctorIiEEEESt5arrayIPcLm3EEEEviT0_T1_,"",@"SHT_CUDA_INFO"
	.sectionflags	@""
	.align	4


	//----- nvinfo : EIATTR_CUDA_API_VERSION
	.align		4
        /*0000*/ 	.byte	0x04, 0x37
        /*0002*/ 	.short	(.L_2655 - .L_2654)
.L_2654:
        /*0004*/ 	.word	0x00000082


	//----- nvinfo : EIATTR_KPARAM_INFO
	.align		4
.L_2655:
        /*0008*/ 	.byte	0x04, 0x17
        /*000a*/ 	.short	(.L_2657 - .L_2656)
.L_2656:
        /*000c*/ 	.word	0x00000000
        /*0010*/ 	.short	0x0002
        /*0012*/ 	.short	0x0008
        /*0014*/ 	.byte	0x00, 0xf0, 0x61, 0x00


	//----- nvinfo : EIATTR_KPARAM_INFO
	.align		4
.L_2657:
        /*0018*/ 	.byte	0x04, 0x17
        /*001a*/ 	.short	(.L_2659 - .L_2658)
.L_2658:
        /*001c*/ 	.word	0x00000000
        /*0020*/ 	.short	0x0001
        /*0022*/ 	.short	0x0004
        /*0024*/ 	.byte	0x00, 0xf0, 0x05, 0x00


	//----- nvinfo : EIATTR_KPARAM_INFO
	.align		4
.L_2659:
        /*0028*/ 	.byte	0x04, 0x17
        /*002a*/ 	.short	(.L_2661 - .L_2660)
.L_2660:
        /*002c*/ 	.word	0x00000000
        /*0030*/ 	.short	0x0000
        /*0032*/ 	.short	0x0000
        /*0034*/ 	.byte	0x00, 0xf0, 0x11, 0x00


	//----- nvinfo : EIATTR_SPARSE_MMA_MASK
	.align		4
.L_2661:
        /*0038*/ 	.byte	0x03, 0x50
        /*003a*/ 	.short	0x0000


	//----- nvinfo : EIATTR_MAXREG_COUNT
	.align		4
        /*003c*/ 	.byte	0x03, 0x1b
        /*003e*/ 	.short	0x00ff


	//----- nvinfo : EIATTR_MERCURY_ISA_VERSION
	.align		4
        /*0040*/ 	.byte	0x03, 0x5f
        /*0042*/ 	.short	0x0101


	//----- nvinfo : EIATTR_VRC_CTA_INIT_COUNT
	.align		4
        /*0044*/ 	.byte	0x02, 0x4a
	.zero		1
	.zero		1


	//----- nvinfo : EIATTR_EXIT_INSTR_OFFSETS
	.align		4
        /*0048*/ 	.byte	0x04, 0x1c
        /*004a*/ 	.short	(.L_2663 - .L_2662)


	//   ....[0]....
.L_2662:
        /*004c*/ 	.word	0x000009d0


	//   ....[1]....
        /*0050*/ 	.word	0x00000a20


	//   ....[2]....
        /*0054*/ 	.word	0x00000c10


	//----- nvinfo : EIATTR_MAX_THREADS
	.align		4
.L_2663:
        /*0058*/ 	.byte	0x04, 0x05
        /*005a*/ 	.short	(.L_2665 - .L_2664)
.L_2664:
        /*005c*/ 	.word	0x00000080
        /*0060*/ 	.word	0x00000001
        /*0064*/ 	.word	0x00000001


	//----- nvinfo : EIATTR_CRS_STACK_SIZE
	.align		4
.L_2665:
        /*0068*/ 	.byte	0x04, 0x1e
        /*006a*/ 	.short	(.L_2667 - .L_2666)
.L_2666:
        /*006c*/ 	.word	0x00000000


	//----- nvinfo : EIATTR_CBANK_PARAM_SIZE
	.align		4
.L_2667:
        /*0070*/ 	.byte	0x03, 0x19
        /*0072*/ 	.short	0x0020


	//----- nvinfo : EIATTR_PARAM_CBANK
	.align		4
        /*0074*/ 	.byte	0x04, 0x0a
        /*0076*/ 	.short	(.L_2669 - .L_2668)
	.align		4
.L_2668:
        /*0078*/ 	.word	index@(.nv.constant0._ZN2at6native29vectorized_elementwise_kernelILi2ENS0_13BinaryFunctorIiiiNS0_17BitwiseXorFunctorIiEEEESt5arrayIPcLm3EEEEviT0_T1_)
        /*007c*/ 	.short	0x0380
        /*007e*/ 	.short	0x0020


	//----- nvinfo : EIATTR_SW_WAR
	.align		4
.L_2669:
        /*0080*/ 	.byte	0x04, 0x36
        /*0082*/ 	.short	(.L_2671 - .L_2670)
.L_2670:
        /*0084*/ 	.word	0x00000008
.L_2671:


//--------------------- .nv.info._ZN2at6native29vectorized_elementwise_kernelILi4ENS0_13BinaryFunctorIiiiNS0_17BitwiseXorFunctorIiEEEESt5arrayIPcLm3EEEEviT0_T1_ --------------------------
	.section	.nv.info._ZN2at6native29vectorized_elementwise_kernelILi4ENS0_13BinaryFunctorIiiiNS0_17BitwiseXorFunctorIiEEEESt5arrayIPcLm3EEEEviT0_T1_,"",@"SHT_CUDA_INFO"
	.sectionflags	@""
	.align	4


	//----- nvinfo : EIATTR_CUDA_API_VERSION
	.align		4
        /*0000*/ 	.byte	0x04, 0x37
        /*0002*/ 	.short	(.L_2673 - .L_2672)
.L_2672:
        /*0004*/ 	.word	0x00000082


	//----- nvinfo : EIATTR_KPARAM_INFO
	.align		4
.L_2673:
        /*0008*/ 	.byte	0x04, 0x17
        /*000a*/ 	.short	(.L_2675 - .L_2674)
.L_2674:
        /*000c*/ 	.word	0x00000000
        /*0010*/ 	.short	0x0002
        /*0012*/ 	.short	0x0008
        /*0014*/ 	.byte	0x00, 0xf0, 0x61, 0x00


	//----- nvinfo : EIATTR_KPARAM_INFO
	.align		4
.L_2675:
        /*0018*/ 	.byte	0x04, 0x17
        /*001a*/ 	.short	(.L_2677 - .L_2676)
.L_2676:
        /*001c*/ 	.word	0x00000000
        /*0020*/ 	.short	0x0001
        /*0022*/ 	.short	0x0004
        /*0024*/ 	.byte	0x00, 0xf0, 0x05, 0x00


	//----- nvinfo : EIATTR_KPARAM_INFO
	.align		4
.L_2677:
        /*0028*/ 	.byte	0x04, 0x17
        /*002a*/ 	.short	(.L_2679 - .L_2678)
.L_2678:
        /*002c*/ 	.word	0x00000000
        /*0030*/ 	.short	0x0000
        /*0032*/ 	.short	0x0000
        /*0034*/ 	.byte	0x00, 0xf0, 0x11, 0x00


	//----- nvinfo : EIATTR_SPARSE_MMA_MASK
	.align		4
.L_2679:
        /*0038*/ 	.byte	0x03, 0x50
        /*003a*/ 	.short	0x0000


	//----- nvinfo : EIATTR_MAXREG_COUNT
	.align		4
        /*003c*/ 	.byte	0x03, 0x1b
        /*003e*/ 	.short	0x00ff


	//----- nvinfo : EIATTR_MERCURY_ISA_VERSION
	.align		4
        /*0040*/ 	.byte	0x03, 0x5f
        /*0042*/ 	.short	0x0101


	//----- nvinfo : EIATTR_VRC_CTA_INIT_COUNT
	.align		4
        /*0044*/ 	.byte	0x02, 0x4a
	.zero		1
	.zero		1


	//----- nvinfo : EIATTR_EXIT_INSTR_OFFSETS
	.align		4
        /*0048*/ 	.byte	0x04, 0x1c
        /*004a*/ 	.short	(.L_2681 - .L_2680)


	//   ....[0]....
.L_2680:
        /*004c*/ 	.word	0x000009d0


	//   ....[1]....
        /*0050*/ 	.word	0x00000a20


	//   ....[2]....
        /*0054*/ 	.word	0x00000bb0


	//----- nvinfo : EIATTR_MAX_THREADS
	.align		4
.L_2681:
        /*0058*/ 	.byte	0x04, 0x05
        /*005a*/ 	.short	(.L_2683 - .L_2682)
.L_2682:
        /*005c*/ 	.word	0x00000080
        /*0060*/ 	.word	0x00000001
        /*0064*/ 	.word	0x00000001


	//----- nvinfo : EIATTR_CRS_STACK_SIZE
	.align		4
.L_2683:
        /*0068*/ 	.byte	0x04, 0x1e
        /*006a*/ 	.short	(.L_2685 - .L_2684)
.L_2684:
        /*006c*/ 	.word	0x00000000


	//----- nvinfo : EIATTR_CBANK_PARAM_SIZE
	.align		4
.L_2685:
        /*0070*/ 	.byte	0x03, 0x19
        /*0072*/ 	.short	0x0020


	//----- nvinfo : EIATTR_PARAM_CBANK
	.align		4
        /*0074*/ 	.byte	0x04, 0x0a
        /*0076*/ 	.short	(.L_2687 - .L_2686)
	.align		4
.L_2686:
        /*0078*/ 	.word	index@(.nv.constant0._ZN2at6native29vectorized_elementwise_kernelILi4ENS0_13BinaryFunctorIiiiNS0_17BitwiseXorFunctorIiEEEESt5arrayIPcLm3EEEEviT0_T1_)
        /*007c*/ 	.short	0x0380
        /*007e*/ 	.short	0x0020


	//----- nvinfo : EIATTR_SW_WAR
	.align		4
.L_2687:
        /*0080*/ 	.byte	0x04, 0x36
        /*0082*/ 	.short	(.L_2689 - .L_2688)
.L_2688:
        /*0084*/ 	.word	0x00000008
.L_2689:


//--------------------- .nv.info._ZN2at6native29vectorized_elementwise_kernelILi8ENS0_13BinaryFunctorIiiiNS0_17BitwiseXorFunctorIiEEEESt5arrayIPcLm3EEEEviT0_T1_ --------------------------
	.section	.nv.info._ZN2at6native29vectorized_elementwise_kernelILi8ENS0_13BinaryFunctorIiiiNS0_17BitwiseXorFunctorIiEEEESt5arrayIPcLm3EEEEviT0_T1_,"",@"SHT_CUDA_INFO"
	.sectionflags	@""
	.align	4


	//----- nvinfo : EIATTR_CUDA_API_VERSION
	.align		4
        /*0000*/ 	.byte	0x04, 0x37
        /*0002*/ 	.short	(.L_2691 - .L_2690)
.L_2690:
        /*0004*/ 	.word	0x00000082


	//----- nvinfo : EIATTR_KPARAM_INFO
	.align		4
.L_2691:
        /*0008*/ 	.byte	0x04, 0x17
        /*000a*/ 	.short	(.L_2693 - .L_2692)
.L_2692:
        /*000c*/ 	.word	0x00000000
        /*0010*/ 	.short	0x0002
        /*0012*/ 	.short	0x0008
        /*0014*/ 	.byte	0x00, 0xf0, 0x61, 0x00


	//----- nvinfo : EIATTR_KPARAM_INFO
	.align		4
.L_2693:
        /*0018*/ 	.byte	0x04, 0x17
        /*001a*/ 	.short	(.L_2695 - .L_2694)
.L_2694:
        /*001c*/ 	.word	0x00000000
        /*0020*/ 	.short	0x0001
        /*0022*/ 	.short	0x0004
        /*0024*/ 	.byte	0x00, 0xf0, 0x05, 0x00


	//----- nvinfo : EIATTR_KPARAM_INFO
	.align		4
.L_2695:
        /*0028*/ 	.byte	0x04, 0x17
        /*002a*/ 	.short	(.L_2697 - .L_2696)
.L_2696:
        /*002c*/ 	.word	0x00000000
        /*0030*/ 	.short	0x0000
        /*0032*/ 	.short	0x0000
        /*0034*/ 	.byte	0x00, 0xf0, 0x11, 0x00


	//----- nvinfo : EIATTR_SPARSE_MMA_MASK
	.align		4
.L_2697:
        /*0038*/ 	.byte	0x03, 0x50
        /*003a*/ 	.short	0x0000


	//----- nvinfo : EIATTR_MAXREG_COUNT
	.align		4
        /*003c*/ 	.byte	0x03, 0x1b
        /*003e*/ 	.short	0x00ff


	//----- nvinfo : EIATTR_MERCURY_ISA_VERSION
	.align		4
        /*0040*/ 	.byte	0x03, 0x5f
        /*0042*/ 	.short	0x0101


	//----- nvinfo : EIATTR_VRC_CTA_INIT_COUNT
	.align		4
        /*0044*/ 	.byte	0x02, 0x4a
	.zero		1
	.zero		1


	//----- nvinfo : EIATTR_EXIT_INSTR_OFFSETS
	.align		4
        /*0048*/ 	.byte	0x04, 0x1c
        /*004a*/ 	.short	(.L_2699 - .L_2698)


	//   ....[0]....
.L_2698:
        /*004c*/ 	.word	0x00000010


	//----- nvinfo : EIATTR_MAX_THREADS
	.align		4
.L_2699:
        /*0050*/ 	.byte	0x04, 0x05
        /*0052*/ 	.short	(.L_2701 - .L_2700)
.L_2700:
        /*0054*/ 	.word	0x00000080
        /*0058*/ 	.word	0x00000001
        /*005c*/ 	.word	0x00000001


	//----- nvinfo : EIATTR_CBANK_PARAM_SIZE
	.align		4
.L_2701:
        /*0060*/ 	.byte	0x03, 0x19
        /*0062*/ 	.short	0x0020


	//----- nvinfo : EIATTR_PARAM_CBANK
	.align		4
        /*0064*/ 	.byte	0x04, 0x0a
        /*0066*/ 	.short	(.L_2703 - .L_2702)
	.align		4
.L_2702:
        /*0068*/ 	.word	index@(.nv.constant0._ZN2at6native29vectorized_elementwise_kernelILi8ENS0_13BinaryFunctorIiiiNS0_17BitwiseXorFunctorIiEEEESt5arrayIPcLm3EEEEviT0_T1_)
        /*006c*/ 	.short	0x0380
        /*006e*/ 	.short	0x0020


	//----- nvinfo : EIATTR_SW_WAR
	.align		4
.L_2703:
        /*0070*/ 	.byte	0x04, 0x36
        /*0072*/ 	.short	(.L_2705 - .L_2704)
.L_2704:
        /*0074*/ 	.word	0x00000008
.L_2705:


//--------------------- .nv.info._ZN2at6native18elementwise_kernelILi128ELi4EZNS0_15gpu_kernel_implINS0_13AUnaryFunctorIaaaNS0_17BitwiseXorFunctorIaEEEEEEvRNS_18TensorIteratorBaseERKT_EUliE_EEviT1_ --------------------------
	.section	.nv.info._ZN2at6native18elementwise_kernelILi128ELi4EZNS0_15gpu_kernel_implINS0_13AUnaryFunctorIaaaNS0_17BitwiseXorFunctorIaEEEEEEvRNS_18TensorIteratorBaseERKT_EUliE_EEviT1_,"",@"SHT_CUDA_INFO"
	.sectionflags	@""
	.align	4


	//----- nvinfo : EIATTR_CUDA_API_VERSION
	.align		4
        /*0000*/ 	.byte	0x04, 0x37
        /*0002*/ 	.short	(.L_2707 - .L_2706)
.L_2706:
        /*0004*/ 	.word	0x00000082


	//----- nvinfo : EIATTR_KPARAM_INFO
	.align		4
.L_2707:
        /*0008*/ 	.byte	0x04, 0x17
        /*000a*/ 	.short	(.L_2709 - .L_2708)
.L_2708:
        /*000c*/ 	.word	0x00000000
        /*0010*/ 	.short	0x0001
        /*0012*/ 	.short	0x0008
        /*0014*/ 	.byte	0x00, 0xf0, 0x61, 0x08


	//----- nvinfo : EIATTR_KPARAM_INFO
	.align		4
.L_2709:
        /*0018*/ 	.byte	0x04, 0x17
        /*001a*/ 	.short	(.L_2711 - .L_2710)
.L_2710:
        /*001c*/ 	.word	0x00000000
        /*0020*/ 	.short	0x0000
        /*0022*/ 	.short	0x0000
        /*0024*/ 	.byte	0x00, 0xf0, 0x11, 0x00


	//----- nvinfo : EIATTR_SPARSE_MMA_MASK
	.align		4
.L_2711:
        /*0028*/ 	.byte	0x03, 0x50
        /*002a*/ 	.short	0x0000


	//----- nvinfo : EIATTR_MAXREG_COUNT
	.align		4
        /*002c*/ 	.byte	0x03, 0x1b
        /*002e*/ 	.short	0x0080


	//----- nvinfo : EIATTR_EXTERNS
	.align		4
        /*0030*/ 	.byte	0x04, 0x0f
        /*0032*/ 	.short	(.L_2713 - .L_2712)


	//   ....[0]....
	.align		4
.L_2712:
        /*0034*/ 	.word	index@(__assertfail)


	//----- nvinfo : EIATTR_MERCURY_ISA_VERSION
	.align		4
.L_2713:
        /*0038*/ 	.byte	0x03, 0x5f
        /*003a*/ 	.short	0x0101


	//----- nvinfo : EIATTR_VRC_CTA_INIT_COUNT
	.align		4
        /*003c*/ 	.byte	0x02, 0x4a
	.zero		1
	.zero		1


	//----- nvinfo : EIATTR_SYSCALL_OFFSETS
	.align		4
        /*0040*/ 	.byte	0x04, 0x46
        /*0042*/ 	.short	(.L_2715 - .L_2714)


	//   ....[0]....
.L_2714:
        /*0044*/ 	.word	0x00002130


	//   ....[1]....
        /*0048*/ 	.word	0x00003000


	//   ....[2]....
        /*004c*/ 	.word	0x000052f0


	//   ....[3]....
        /*0050*/ 	.word	0x00006000


	//   ....[4]....
        /*0054*/ 	.word	0x000083e0


	//   ....[5]....
        /*0058*/ 	.word	0x000090f0


	//   ....[6]....
        /*005c*/ 	.word	0x0000b4e0


	//   ....[7]....
        /*0060*/ 	.word	0x0000c1c0


	//----- nvinfo : EIATTR_EXIT_INSTR_OFFSETS
	.align		4
.L_2715:
        /*0064*/ 	.byte	0x04, 0x1c
        /*0066*/ 	.short	(.L_2717 - .L_2716)


	//   ....[0]....
.L_2716:
        /*0068*/ 	.word	0x000093d0


	//   ....[1]....
        /*006c*/ 	.word	0x0000b610


	//   ....[2]....
        /*0070*/ 	.word	0x0000b630


	//   ....[3]....
        /*0074*/ 	.word	0x0000b6f0


	//   ....[4]....
        /*0078*/ 	.word	0x0000b730


	//   ....[5]....
        /*007c*/ 	.word	0x0000b770


	//   ....[6]....
        /*0080*/ 	.word	0x0000b800


	//   ....[7]....
        /*0084*/ 	.word	0x0000b840


	//   ....[8]....
        /*0088*/ 	.word	0x0000b8e0


	//   ....[9]....
        /*008c*/ 	.word	0x0000b930


	//   ....[10]....
        /*0090*/ 	.word	0x0000b980


	//   ....[11]....
        /*0094*/ 	.word	0x0000ba60


	//   ....[12]....
        /*0098*/ 	.word	0x0000bbd0


	//   ....[13]....
        /*009c*/ 	.word	0x0000bd40


	//   ....[14]....
        /*00a0*/ 	.word	0x0000bea0


	//   ....[15]....
        /*00a4*/ 	.word	0x0000bf00


	//   ....[16]....
        /*00a8*/ 	.word	0x0000bf40


	//   ....[17]....
        /*00ac*/ 	.word	0x0000c000


	//   ....[18]....
        /*00b0*/ 	.word	0x0000c060


	//   ....[19]....
        /*00b4*/ 	.word	0x0000c1d0


	//   ....[20]....
        /*00b8*/ 	.word	0x0000c2e0


	//   ....[21]....
        /*00bc*/ 	.word	0x0000c420


	//   ....[22]....
        /*00c0*/ 	.word	0x0000c460


	//----- nvinfo : EIATTR_MAX_THREADS
	.align		4
.L_2717:
        /*00c4*/ 	.byte	0x04, 0x05
        /*00c6*/ 	.short	(.L_2719 - .L_2718)
.L_2718:
        /*00c8*/ 	.word	0x00000080
        /*00cc*/ 	.word	0x00000001
        /*00d0*/ 	.word	0x00000001


	//----- nvinfo : EIATTR_CRS_STACK_SIZE
	.align		4
.L_2719:
        /*00d4*/ 	.byte	0x04, 0x1e
        /*00d6*/ 	.short	(.L_2721 - .L_2720)
.L_2720:
        /*00d8*/ 	.word	0x00000000


	//----- nvinfo : EIATTR_CBANK_PARAM_SIZE
	.align		4
.L_2721:
        /*00dc*/ 	.byte	0x03, 0x19
        /*00de*/ 	.short	0x0220


	//----- nvinfo : EIATTR_PARAM_CBANK
	.align		4
        /*00e0*/ 	.byte	0x04, 0x0a
        /*00e2*/ 	.short	(.L_2723 - .L_2722)
	.align		4
.L_2722:
        /*00e4*/ 	.word	index@(.nv.constant0._ZN2at6native18elementwise_kernelILi128ELi4EZNS0_15gpu_kernel_implINS0_13AUnaryFunctorIaaaNS0_17BitwiseXorFunctorIaEEEEEEvRNS_18TensorIteratorBaseERKT_EUliE_EEviT1_)
        /*00e8*/ 	.short	0x0380
        /*00ea*/ 	.short	0x0220


	//----- nvinfo : EIATTR_SW_WAR
	.align		4
.L_2723:
        /*00ec*/ 	.byte	0x04, 0x36
        /*00ee*/ 	.short	(.L_2725 - .L_2724)
.L_2724:
        /*00f0*/ 	.word	0x00000008
.L_2725:


//--------------------- .nv.info._ZN2at6native27unrolled_elementwise_kernelINS0_13AUnaryFunctorIaaaNS0_17BitwiseXorFunctorIaEEEESt5arrayIPcLm2EELi4E23TrivialOffsetCalculatorILi1EjESA_NS0_6memory12LoadWithCastILi1EEENSB_13StoreWithCastILi1EEEEEviT_T0_T2_T3_T4_T5_ --------------------------
	.section	.nv.info._ZN2at6native27unrolled_elementwise_kernelINS0_13AUnaryFunctorIaaaNS0_17BitwiseXorFunctorIaEEEESt5arrayIPcLm2EELi4E23TrivialOffsetCalculatorILi1EjESA_NS0_6memory12LoadWithCastILi1EEENSB_13StoreWithCastILi1EEEEEviT_T0_T2_T3_T4_T5_,"",@"SHT_CUDA_INFO"
	.sectionflags	@""
	.align	4


	//----- nvinfo : EIATTR_CUDA_API_VERSION
	.align		4
        /*0000*/ 	.byte	0x04, 0x37
        /*0002*/ 	.short	(.L_2727 - .L_2726)
.L_2726:
        /*0004*/ 	.word	0x00000082


	//----- nvinfo : EIATTR_KPARAM_INFO
	.align		4
.L_2727:
        /*0008*/ 	.byte	0x04, 0x17
        /*000a*/ 	.short	(.L_2729 - .L_2728)
.L_2728:
        /*000c*/ 	.word	0x00000000
        /*0010*/ 	.short	0x0006
        /*0012*/ 	.short	0x0024
        /*0014*/ 	.byte	0x00, 0xf0, 0x21, 0x00


	//----- nvinfo : EIATTR_KPARAM_INFO
	.align		4
.L_2729:
        /*0018*/ 	.byte	0x04, 0x17
        /*001a*/ 	.short	(.L_2731 - .L_2730)
.L_2730:
        /*001c*/ 	.word	0x00000000
        /*0020*/ 	.short	0x0005
        /*0022*/ 	.short	0x001c
        /*0024*/ 	.byte	0x00, 0xf0, 0x21, 0x00


	//----- nvinfo : EIATTR_KPARAM_INFO
	.align		4
.L_2731:
        /*0028*/ 	.byte	0x04, 0x17
        /*002a*/ 	.short	(.L_2733 - .L_2732)
.L_2732:
        /*002c*/ 	.word	0x00000000
        /*0030*/ 	.short	0x0004
        /*0032*/ 	.short	0x0019
        /*0034*/ 	.byte	0x00, 0xf0, 0x05, 0x00


	//----- nvinfo : EIATTR_KPARAM_INFO
	.align		4
.L_2733:
        /*0038*/ 	.byte	0x04, 0x17
        /*003a*/ 	.short	(.L_2735 - .L_2734)
.L_2734:
        /*003c*/ 	.word	0x00000000
        /*0040*/ 	.short	0x0003
        /*0042*/ 	.short	0x0018
        /*0044*/ 	.byte	0x00, 0xf0, 0x05, 0x00


	//----- nvinfo : EIATTR_KPARAM_INFO
	.align		4
.L_2735:
        /*0048*/ 	.byte	0x04, 0x17
        /*004a*/ 	.short	(.L_2737 - .L_2736)
.L_2736:
        /*004c*/ 	.word	0x00000000
        /*0050*/ 	.short	0x0002
        /*0052*/ 	.short	0x0008
        /*0054*/ 	.byte	0x00, 0xf0, 0x41, 0x00


	//----- nvinfo : EIATTR_KPARAM_INFO
	.align		4
.L_2737:
        /*0058*/ 	.byte	0x04, 0x17
        /*005a*/ 	.short	(.L_2739 - .L_2738)
.L_2738:
        /*005c*/ 	.word	0x00000000
        /*0060*/ 	.short	0x0001
        /*0062*/ 	.short	0x0004
        /*0064*/ 	.byte	0x00, 0xf0, 0x09, 0x00


	//----- nvinfo : EIATTR_KPARAM_INFO
	.align		4
.L_2739:
        /*0068*/ 	.byte	0x04, 0x17
        /*006a*/ 	.short	(.L_2741 - .L_2740)
.L_2740:
        /*006c*/ 	.word	0x00000000
        /*0070*/ 	.short	0x0000
        /*0072*/ 	.short	0x0000
        /*0074*/ 	.byte	0x00, 0xf0, 0x11, 0x00


	//----- nvinfo : EIATTR_SPARSE_MMA_MASK
	.align		4
.L_2741:
        /*0078*/ 	.byte	0x03, 0x50
        /*007a*/ 	.short	0x0000


	//----- nvinfo : EIATTR_MAXREG_COUNT
	.align		4
        /*007c*/ 	.byte	0x03, 0x1b
        /*007e*/ 	.short	0x00ff


	//----- nvinfo : EIATTR_EXTERNS
	.align		4
        /*0080*/ 	.byte	0x04, 0x0f
        /*0082*/ 	.short	(.L_2743 - .L_2742)


	//   ....[0]....
	.align		4
.L_2742:
        /*0084*/ 	.word	index@(__assertfail)


	//----- nvinfo : EIATTR_MERCURY_ISA_VERSION
	.align		4
.L_2743:
        /*0088*/ 	.byte	0x03, 0x5f
        /*008a*/ 	.short	0x0101


	//----- nvinfo : EIATTR_VRC_CTA_INIT_COUNT
	.align		4
        /*008c*/ 	.byte	0x02, 0x4a
	.zero		1
	.zero		1


	//----- nvinfo : EIATTR_SYSCALL_OFFSETS
	.align		4
        /*0090*/ 	.byte	0x04, 0x46
        /*0092*/ 	.short	(.L_2745 - .L_2744)


	//   ....[0]....
.L_2744:
        /*0094*/ 	.word	0x00000e30


	//   ....[1]....
        /*0098*/ 	.word	0x00001de0


	//   ....[2]....
        /*009c*/ 	.word	0x00002cd0


	//   ....[3]....
        /*00a0*/ 	.word	0x00003bc0


	//   ....[4]....
        /*00a4*/ 	.word	0x00004a90


	//   ....[5]....
        /*00a8*/ 	.word	0x00005940


	//   ....[6]....
        /*00ac*/ 	.word	0x000068f0


	//   ....[7]....
        /*00b0*/ 	.word	0x00007880


	//----- nvinfo : EIATTR_EXIT_INSTR_OFFSETS
	.align		4
.L_2745:
        /*00b4*/ 	.byte	0x04, 0x1c
        /*00b6*/ 	.short	(.L_2747 - .L_2746)


	//   ....[0]....
.L_2746:
        /*00b8*/ 	.word	0x00006bc0


	//   ....[1]....
        /*00bc*/ 	.word	0x00006cf0


	//   ....[2]....
        /*00c0*/ 	.word	0x00006d10


	//   ....[3]....
        /*00c4*/ 	.word	0x00006dd0


	//   ....[4]....
        /*00c8*/ 	.word	0x00006e10


	//   ....[5]....
        /*00cc*/ 	.word	0x00006e50


	//   ....[6]....
        /*00d0*/ 	.word	0x00006ee0


	//   ....[7]....
        /*00d4*/ 	.word	0x00006f20


	//   ....[8]....
        /*00d8*/ 	.word	0x00006fc0


	//   ....[9]....
        /*00dc*/ 	.word	0x00007010


	//   ....[10]....
        /*00e0*/ 	.word	0x00007060


	//   ....[11]....
        /*00e4*/ 	.word	0x00007140


	//   ....[12]....
        /*00e8*/ 	.word	0x000072b0


	//   ....[13]....
        /*00ec*/ 	.word	0x00007420


	//   ....[14]....
        /*00f0*/ 	.word	0x00007580


	//   ....[15]....
        /*00f4*/ 	.word	0x000075e0


	//   ....[16]....
        /*00f8*/ 	.word	0x00007620


	//   ....[17]....
        /*00fc*/ 	.word	0x000076c0


	//   ....[18]....
        /*0100*/ 	.word	0x00007720


	//   ....[19]....
        /*0104*/ 	.word	0x00007890


	//   ....[20]....
        /*0108*/ 	.word	0x000079a0


	//   ....[21]....
        /*010c*/ 	.word	0x00007ae0


	//   ....[22]....
        /*0110*/ 	.word	0x00007b20


	//----- nvinfo : EIATTR_MAX_THREADS
	.align		4
.L_2747:
        /*0114*/ 	.byte	0x04, 0x05
        /*0116*/ 	.short	(.L_2749 - .L_2748)
.L_2748:
        /*0118*/ 	.word	0x00000080
        /*011c*/ 	.word	0x00000001
        /*0120*/ 	.word	0x00000001


	//----- nvinfo : EIATTR_CRS_STACK_SIZE
	.align		4
.L_2749:
        /*0124*/ 	.byte	0x04, 0x1e
        /*0126*/ 	.short	(.L_2751 - .L_2750)
.L_2750:
        /*0128*/ 	.word	0x00000000


	//----- nvinfo : EIATTR_CBANK_PARAM_SIZE
	.align		4
.L_2751:
        /*012c*/ 	.byte	0x03, 0x19
        /*012e*/ 	.short	0x002c


	//----- nvinfo : EIATTR_PARAM_CBANK
	.align		4
        /*0130*/ 	.byte	0x04, 0x0a
        /*0132*/ 	.short	(.L_2753 - .L_2752)
	.align		4
.L_2752:
        /*0134*/ 	.word	index@(.nv.constant0._ZN2at6native27unrolled_elementwise_kernelINS0_13AUnaryFunctorIaaaNS0_17BitwiseXorFunctorIaEEEESt5arrayIPcLm2EELi4E23TrivialOffsetCalculatorILi1EjESA_NS0_6memory12LoadWithCastILi1EEENSB_13StoreWithCastILi1EEEEEviT_T0_T2_T3_T4_T5_)
        /*0138*/ 	.short	0x0380
        /*013a*/ 	.short	0x002c


	//----- nvinfo : EIATTR_SW_WAR
	.align		4
.L_2753:
        /*013c*/ 	.byte	0x04, 0x36
        /*013e*/ 	.short	(.L_2755 - .L_2754)
.L_2754:
        /*0140*/ 	.word	0x00000008
.L_2755:


//--------------------- .nv.info._ZN2at6native18elementwise_kernelILi128ELi4EZNS0_22gpu_kernel_impl_nocastINS0_13AUnaryFunctorIaaaNS0_17BitwiseXorFunctorIaEEEEEEvRNS_18TensorIteratorBaseERKT_EUliE_EEviT1_ --------------------------
	.section	.nv.info._ZN2at6native18elementwise_kernelILi128ELi4EZNS0_22gpu_kernel_impl_nocastINS0_13AUnaryFunctorIaaaNS0_17BitwiseXorFunctorIaEEEEEEvRNS_18TensorIteratorBaseERKT_EUliE_EEviT1_,"",@"SHT_CUDA_INFO"
	.sectionflags	@""
	.align	4


	//----- nvinfo : EIATTR_CUDA_API_VERSION
	.align		4
        /*0000*/ 	.byte	0x04, 0x37
        /*0002*/ 	.short	(.L_2757 - .L_2756)
.L_2756:
        /*0004*/ 	.word	0x00000082


	//----- nvinfo : EIATTR_KPARAM_INFO
	.align		4
.L_2757:
        /*0008*/ 	.byte	0x04, 0x17
        /*000a*/ 	.short	(.L_2759 - .L_2758)
.L_2758:
        /*000c*/ 	.word	0x00000000
        /*0010*/ 	.short	0x0001
        /*0012*/ 	.short	0x0008
        /*0014*/ 	.byte	0x00, 0xf0, 0x61, 0x08


	//----- nvinfo : EIATTR_KPARAM_INFO
	.align		4
.L_2759:
        /*0018*/ 	.byte	0x04, 0x17
        /*001a*/ 	.short	(.L_2761 - .L_2760)
.L_2760:
        /*001c*/ 	.word	0x00000000
        /*0020*/ 	.short	0x0000
        /*0022*/ 	.short	0x0000
        /*0024*/ 	.byte	0x00, 0xf0, 0x11, 0x00


	//----- nvinfo : EIATTR_SPARSE_MMA_MASK
	.align		4
.L_2761:
        /*0028*/ 	.byte	0x03, 0x50
        /*002a*/ 	.short	0x0000


	//----- nvinfo : EIATTR_MAXREG_COUNT
	.align		4
        /*002c*/ 	.byte	0x03, 0x1b
        /*002e*/ 	.short	0x0080


	//----- nvinfo : EIATTR_MERCURY_ISA_VERSION
	.align		4
        /*0030*/ 	.byte	0x03, 0x5f
        /*0032*/ 	.short	0x0101


	//----- nvinfo : EIATTR_VRC_CTA_INIT_COUNT
	.align		4
        /*0034*/ 	.byte	0x02, 0x4a
	.zero		1
	.zero		1


	//----- nvinfo : EIATTR_EXIT_INSTR_OFFSETS
	.align		4
        /*0038*/ 	.byte	0x04, 0x1c
        /*003a*/ 	.short	(.L_2763 - .L_2762)


	//   ....[0]....
.L_2762:
        /*003c*/ 	.word	0x000002b0


	//   ....[1]....
        /*0040*/ 	.word	0x00000310


	//   ....[2]....
        /*0044*/ 	.word	0x00003dd0


	//   ....[3]....
        /*0048*/ 	.word	0x00005100


	//----- nvinfo : EIATTR_MAX_THREADS
	.align		4
.L_2763:
        /*004c*/ 	.byte	0x04, 0x05
        /*004e*/ 	.short	(.L_2765 - .L_2764)
.L_2764:
        /*0050*/ 	.word	0x00000080
        /*0054*/ 	.word	0x00000001
        /*0058*/ 	.word	0x00000001


	//----- nvinfo : EIATTR_CRS_STACK_SIZE
	.align		4
.L_2765:
        /*005c*/ 	.byte	0x04, 0x1e
        /*005e*/ 	.short	(.L_2767 - .L_2766)
.L_2766:
        /*0060*/ 	.word	0x00000000


	//----- nvinfo : EIATTR_CBANK_PARAM_SIZE
	.align		4
.L_2767:
        /*0064*/ 	.byte	0x03, 0x19
        /*0066*/ 	.short	0x0220


	//----- nvinfo : EIATTR_PARAM_CBANK
	.align		4
        /*0068*/ 	.byte	0x04, 0x0a
        /*006a*/ 	.short	(.L_2769 - .L_2768)
	.align		4
.L_2768:
        /*006c*/ 	.word	index@(.nv.constant0._ZN2at6native18elementwise_kernelILi128ELi4EZNS0_22gpu_kernel_impl_nocastINS0_13AUnaryFunctorIaaaNS0_17BitwiseXorFunctorIaEEEEEEvRNS_18TensorIteratorBaseERKT_EUliE_EEviT1_)
        /*0070*/ 	.short	0x0380
        /*0072*/ 	.short	0x0220


	//----- nvinfo : EIATTR_SW_WAR
	.align		4
.L_2769:
        /*0074*/ 	.byte	0x04, 0x36
        /*0076*/ 	.short	(.L_2771 - .L_2770)
.L_2770:
        /*0078*/ 	.word	0x00000008
.L_2771:


//--------------------- .nv.info._ZN2at6native27unrolled_elementwise_kernelINS0_13AUnaryFunctorIaaaNS0_17BitwiseXorFunctorIaEEEESt5arrayIPcLm2EELi4E23TrivialOffsetCalculatorILi1EjESA_NS0_6memory15LoadWithoutCastENSB_16StoreWithoutCastEEEviT_T0_T2_T3_T4_T5_ --------------------------
	.section	.nv.info._ZN2at6native27unrolled_elementwise_kernelINS0_13AUnaryFunctorIaaaNS0_17BitwiseXorFunctorIaEEEESt5arrayIPcLm2EELi4E23TrivialOffsetCalculatorILi1EjESA_NS0_6memory15LoadWithoutCastENSB_16StoreWithoutCastEEEviT_T0_T2_T3_T4_T5_,"",@"SHT_CUDA_INFO"
	.sectionflags	@""
	.align	4


	//----- nvinfo : EIATTR_CUDA_API_VERSION
	.align		4
        /*0000*/ 	.byte	0x04, 0x37
        /*0002*/ 	.short	(.L_2773 - .L_2772)
.L_2772:
        /*0004*/ 	.word	0x00000082


	//----- nvinfo : EIATTR_KPARAM_INFO
	.align		4
.L_2773:
        /*0008*/ 	.byte	0x04, 0x17
        /*000a*/ 	.short	(.L_2775 - .L_2774)
.L_2774:
        /*000c*/ 	.word	0x00000000
        /*0010*/ 	.short	0x0006
        /*0012*/ 	.short	0x001b
        /*0014*/ 	.byte	0x00, 0xf0, 0x05, 0x00


	//----- nvinfo : EIATTR_KPARAM_INFO
	.align		4
.L_2775:
        /*0018*/ 	.byte	0x04, 0x17
        /*001a*/ 	.short	(.L_2777 - .L_2776)
.L_2776:
        /*001c*/ 	.word	0x00000000
        /*0020*/ 	.short	0x0005
        /*0022*/ 	.short	0x001a
        /*0024*/ 	.byte	0x00, 0xf0, 0x05, 0x00


	//----- nvinfo : EIATTR_KPARAM_INFO
	.align		4
.L_2777:
        /*0028*/ 	.byte	0x04, 0x17
        /*002a*/ 	.short	(.L_2779 - .L_2778)
.L_2778:
        /*002c*/ 	.word	0x00000000
        /*0030*/ 	.short	0x0004
        /*0032*/ 	.short	0x0019
        /*0034*/ 	.byte	0x00, 0xf0, 0x05, 0x00


	//----- nvinfo : EIATTR_KPARAM_INFO
	.align		4
.L_2779:
        /*0038*/ 	.byte	0x04, 0x17
        /*003a*/ 	.short	(.L_2781 - .L_2780)
.L_2780:
        /*003c*/ 	.word	0x00000000
        /*0040*/ 	.short	0x0003
        /*0042*/ 	.short	0x0018
        /*0044*/ 	.byte	0x00, 0xf0, 0x05, 0x00


	//----- nvinfo : EIATTR_KPARAM_INFO
	.align		4
.L_2781:
        /*0048*/ 	.byte	0x04, 0x17
        /*004a*/ 	.short	(.L_2783 - .L_2782)
.L_2782:
        /*004c*/ 	.word	0x00000000
        /*0050*/ 	.short	0x0002
        /*0052*/ 	.short	0x0008
        /*0054*/ 	.byte	0x00, 0xf0, 0x41, 0x00


	//----- nvinfo : EIATTR_KPARAM_INFO
	.align		4
.L_2783:
        /*0058*/ 	.byte	0x04, 0x17
        /*005a*/ 	.short	(.L_2785 - .L_2784)
.L_2784:
        /*005c*/ 	.word	0x00000000
        /*0060*/ 	.short	0x0001
        /*0062*/ 	.short	0x0004
        /*0064*/ 	.byte	0x00, 0xf0, 0x09, 0x00


	//----- nvinfo : EIATTR_KPARAM_INFO
	.align		4
.L_2785:
        /*0068*/ 	.byte	0x04, 0x17
        /*006a*/ 	.short	(.L_2787 - .L_2786)
.L_2786:
        /*006c*/ 	.word	0x00000000
        /*0070*/ 	.short	0x0000
        /*0072*/ 	.short	0x0000
        /*0074*/ 	.byte	0x00, 0xf0, 0x11, 0x00


	//----- nvinfo : EIATTR_SPARSE_MMA_MASK
	.align		4
.L_2787:
        /*0078*/ 	.byte	0x03, 0x50
        /*007a*/ 	.short	0x0000


	//----- nvinfo : EIATTR_MAXREG_COUNT
	.align		4
        /*007c*/ 	.byte	0x03, 0x1b
        /*007e*/ 	.short	0x00ff


	//----- nvinfo : EIATTR_MERCURY_ISA_VERSION
	.align		4
        /*0080*/ 	.byte	0x03, 0x5f
        /*0082*/ 	.short	0x0101


	//----- nvinfo : EIATTR_VRC_CTA_INIT_COUNT
	.align		4
        /*0084*/ 	.byte	0x02, 0x4a
	.zero		1
	.zero		1


	//----- nvinfo : EIATTR_EXIT_INSTR_OFFSETS
	.align		4
        /*0088*/ 	.byte	0x04, 0x1c
        /*008a*/ 	.short	(.L_2789 - .L_2788)


	//   ....[0]....
.L_2788:
        /*008c*/ 	.word	0x00000490


	//   ....[1]....
        /*0090*/ 	.word	0x000004f0


	//----- nvinfo : EIATTR_MAX_THREADS
	.align		4
.L_2789:
        /*0094*/ 	.byte	0x04, 0x05
        /*0096*/ 	.short	(.L_2791 - .L_2790)
.L_2790:
        /*0098*/ 	.word	0x00000080
        /*009c*/ 	.word	0x00000001
        /*00a0*/ 	.word	0x00000001


	//----- nvinfo : EIATTR_CRS_STACK_SIZE
	.align		4
.L_2791:
        /*00a4*/ 	.byte	0x04, 0x1e
        /*00a6*/ 	.short	(.L_2793 - .L_2792)
.L_2792:
        /*00a8*/ 	.word	0x00000000


	//----- nvinfo : EIATTR_CBANK_PARAM_SIZE
	.align		4
.L_2793:
        /*00ac*/ 	.byte	0x03, 0x19
        /*00ae*/ 	.short	0x001c


	//----- nvinfo : EIATTR_PARAM_CBANK
	.align		4
        /*00b0*/ 	.byte	0x04, 0x0a
        /*00b2*/ 	.short	(.L_2795 - .L_2794)
	.align		4
.L_2794:
        /*00b4*/ 	.word	index@(.nv.constant0._ZN2at6native27unrolled_elementwise_kernelINS0_13AUnaryFunctorIaaaNS0_17BitwiseXorFunctorIaEEEESt5arrayIPcLm2EELi4E23TrivialOffsetCalculatorILi1EjESA_NS0_6memory15LoadWithoutCastENSB_16StoreWithoutCastEEEviT_T0_T2_T3_T4_T5_)
        /*00b8*/ 	.short	0x0380
        /*00ba*/ 	.short	0x001c


	//----- nvinfo : EIATTR_SW_WAR
	.align		4
.L_2795:
        /*00bc*/ 	.byte	0x04, 0x36
        /*00be*/ 	.short	(.L_2797 - .L_2796)
.L_2796:
        /*00c0*/ 	.word	0x00000008
.L_2797:


//--------------------- .nv.info._ZN2at6native29vectorized_elementwise_kernelILi2ENS0_13AUnaryFunctorIaaaNS0_17BitwiseXorFunctorIaEEEESt5arrayIPcLm2EEEEviT0_T1_ --------------------------
	.section	.nv.info._ZN2at6native29vectorized_elementwise_kernelILi2ENS0_13AUnaryFunctorIaaaNS0_17BitwiseXorFunctorIaEEEESt5arrayIPcLm2EEEEviT0_T1_,"",@"SHT_CUDA_INFO"
	.sectionflags	@""
	.align	4


	//----- nvinfo : EIATTR_CUDA_API_VERSION
	.align		4
        /*0000*/ 	.byte	0x04, 0x37
        /*0002*/ 	.short	(.L_2799 - .L_2798)
.L_2798:
        /*0004*/ 	.word	0x00000082


	//----- nvinfo : EIATTR_KPARAM_INFO
	.align		4
.L_2799:
        /*0008*/ 	.byte	0x04, 0x17
        /*000a*/ 	.short	(.L_2801 - .L_2800)
.L_2800:
        /*000c*/ 	.word	0x00000000
        /*0010*/ 	.short	0x0002
        /*0012*/ 	.short	0x0008
        /*0014*/ 	.byte	0x00, 0xf0, 0x41, 0x00


	//----- nvinfo : EIATTR_KPARAM_INFO
	.align		4
.L_2801:
        /*0018*/ 	.byte	0x04, 0x17
        /*001a*/ 	.short	(.L_2803 - .L_2802)
.L_2802:
        /*001c*/ 	.word	0x00000000
        /*0020*/ 	.short	0x0001
        /*0022*/ 	.short	0x0004
        /*0024*/ 	.byte	0x00, 0xf0, 0x09, 0x00


	//----- nvinfo : EIATTR_KPARAM_INFO
	.align		4
.L_2803:
        /*0028*/ 	.byte	0x04, 0x17
        /*002a*/ 	.short	(.L_2805 - .L_2804)
.L_2804:
        /*002c*/ 	.word	0x00000000
        /*0030*/ 	.short	0x0000
        /*0032*/ 	.short	0x0000
        /*0034*/ 	.byte	0x00, 0xf0, 0x11, 0x00


	//----- nvinfo : EIATTR_SPARSE_MMA_MASK
	.align		4
.L_2805:
        /*0038*/ 	.byte	0x03, 0x50
        /*003a*/ 	.short	0x0000


	//----- nvinfo : EIATTR_MAXREG_COUNT
	.align		4
        /*003c*/ 	.byte	0x03, 0x1b
        /*003e*/ 	.short	0x00ff


	//----- nvinfo : EIATTR_MERCURY_ISA_VERSION
	.align		4
        /*0040*/ 	.byte	0x03, 0x5f
        /*0042*/ 	.short	0x0101


	//----- nvinfo : EIATTR_VRC_CTA_INIT_COUNT
	.align		4
        /*0044*/ 	.byte	0x02, 0x4a
	.zero		1
	.zero		1


	//----- nvinfo : EIATTR_EXIT_INSTR_OFFSETS
	.align		4
        /*0048*/ 	.byte	0x04, 0x1c
        /*004a*/ 	.short	(.L_2807 - .L_2806)


	//   ....[0]....
.L_2806:
        /*004c*/ 	.word	0x00000900


	//   ....[1]....
        /*0050*/ 	.word	0x00000960


	//   ....[2]....
        /*0054*/ 	.word	0x00000c00


	//----- nvinfo : EIATTR_MAX_THREADS
	.align		4
.L_2807:
        /*0058*/ 	.byte	0x04, 0x05
        /*005a*/ 	.short	(.L_2809 - .L_2808)
.L_2808:
        /*005c*/ 	.word	0x00000080
        /*0060*/ 	.word	0x00000001
        /*0064*/ 	.word	0x00000001


	//----- nvinfo : EIATTR_CRS_STACK_SIZE
	.align		4
.L_2809:
        /*0068*/ 	.byte	0x04, 0x1e
        /*006a*/ 	.short	(.L_2811 - .L_2810)
.L_2810:
        /*006c*/ 	.word	0x00000000


	//----- nvinfo : EIATTR_CBANK_PARAM_SIZE
	.align		4
.L_2811:
        /*0070*/ 	.byte	0x03, 0x19
        /*0072*/ 	.short	0x0018


	//----- nvinfo : EIATTR_PARAM_CBANK
	.align		4
        /*0074*/ 	.byte	0x04, 0x0a
        /*0076*/ 	.short	(.L_2813 - .L_2812)
	.align		4
.L_2812:
        /*0078*/ 	.word	index@(.nv.constant0._ZN2at6native29vectorized_elementwise_kernelILi2ENS0_13AUnaryFunctorIaaaNS0_17BitwiseXorFunctorIaEEEESt5arrayIPcLm2EEEEviT0_T1_)
        /*007c*/ 	.short	0x0380
        /*007e*/ 	.short	0x0018


	//----- nvinfo : EIATTR_SW_WAR
	.align		4
.L_2813:
        /*0080*/ 	.byte	0x04, 0x36
        /*0082*/ 	.short	(.L_2815 - .L_2814)
.L_2814:
        /*0084*/ 	.word	0x00000008
.L_2815:


//--------------------- .nv.info._ZN2at6native29vectorized_elementwise_kernelILi4ENS0_13AUnaryFunctorIaaaNS0_17BitwiseXorFunctorIaEEEESt5arrayIPcLm2EEEEviT0_T1_ --------------------------
	.section	.nv.info._ZN2at6native29vectorized_elementwise_kernelILi4ENS0_13AUnaryFunctorIaaaNS0_17BitwiseXorFunctorIaEEEESt5arrayIPcLm2EEEEviT0_T1_,"",@"SHT_CUDA_INFO"
	.sectionflags	@""
	.align	4


	//----- nvinfo : EIATTR_CUDA_API_VERSION
	.align		4
        /*0000*/ 	.byte	0x04, 0x37
        /*0002*/ 	.short	(.L_2817 - .L_2816)
.L_2816:
        /*0004*/ 	.word	0x00000082


	//----- nvinfo : EIATTR_KPARAM_INFO
	.align		4
.L_2817:
        /*0008*/ 	.byte	0x04, 0x17
        /*000a*/ 	.short	(.L_2819 - .L_2818)
.L_2818:
        /*000c*/ 	.word	0x00000000
        /*0010*/ 	.short	0x0002
        /*0012*/ 	.short	0x0008
        /*0014*/ 	.byte	0x00, 0xf0, 0x41, 0x00


	//----- nvinfo : EIATTR_KPARAM_INFO
	.align		4
.L_2819:
        /*0018*/ 	.byte	0x04, 0x17
        /*001a*/ 	.short	(.L_2821 - .L_2820)
.L_2820:
        /*001c*/ 	.word	0x00000000
        /*0020*/ 	.short	0x0001
        /*0022*/ 	.short	0x0004
        /*0024*/ 	.byte	0x00, 0xf0, 0x09, 0x00


	//----- nvinfo : EIATTR_KPARAM_INFO
	.align		4
.L_2821:
        /*0028*/ 	.byte	0x04, 0x17
        /*002a*/ 	.short	(.L_2823 - .L_2822)
.L_2822:
        /*002c*/ 	.word	0x00000000
        /*0030*/ 	.short	0x0000
        /*0032*/ 	.short	0x0000
        /*0034*/ 	.byte	0x00, 0xf0, 0x11, 0x00


	//----- nvinfo : EIATTR_SPARSE_MMA_MASK
	.align		4
.L_2823:
        /*0038*/ 	.byte	0x03, 0x50
        /*003a*/ 	.short	0x0000


	//----- nvinfo : EIATTR_MAXREG_COUNT
	.align		4
        /*003c*/ 	.byte	0x03, 0x1b
        /*003e*/ 	.short	0x00ff


	//----- nvinfo : EIATTR_MERCURY_ISA_VERSION
	.align		4
        /*0040*/ 	.byte	0x03, 0x5f
        /*0042*/ 	.short	0x0101


	//----- nvinfo : EIATTR_VRC_CTA_INIT_COUNT
	.align		4
        /*0044*/ 	.byte	0x02, 0x4a
	.zero		1
	.zero		1


	//----- nvinfo : EIATTR_EXIT_INSTR_OFFSETS
	.align		4
        /*0048*/ 	.byte	0x04, 0x1c
        /*004a*/ 	.short	(.L_2825 - .L_2824)


	//   ....[0]....
.L_2824:
        /*004c*/ 	.word	0x00000900


	//   ....[1]....
        /*0050*/ 	.word	0x00000960


	//   ....[2]....
        /*0054*/ 	.word	0x00000be0


	//----- nvinfo : EIATTR_MAX_THREADS
	.align		4
.L_2825:
        /*0058*/ 	.byte	0x04, 0x05
        /*005a*/ 	.short	(.L_2827 - .L_2826)
.L_2826:
        /*005c*/ 	.word	0x00000080
        /*0060*/ 	.word	0x00000001
        /*0064*/ 	.word	0x00000001


	//----- nvinfo : EIATTR_CRS_STACK_SIZE
	.align		4
.L_2827:
        /*0068*/ 	.byte	0x04, 0x1e
        /*006a*/ 	.short	(.L_2829 - .L_2828)
.L_2828:
        /*006c*/ 	.word	0x00000000


	//----- nvinfo : EIATTR_CBANK_PARAM_SIZE
	.align		4
.L_2829:
        /*0070*/ 	.byte	0x03, 0x19
        /*0072*/ 	.short	0x0018


	//----- nvinfo : EIATTR_PARAM_CBANK
	.align		4
        /*0074*/ 	.byte	0x04, 0x0a
        /*0076*/ 	.short	(.L_2831 - .L_2830)
	.align		4
.L_2830:
        /*0078*/ 	.word	index@(.nv.constant0._ZN2at6native29vectorized_elementwise_kernelILi4ENS0_13AUnaryFunctorIaaaNS0_17BitwiseXorFunctorIaEEEESt5arrayIPcLm2EEEEviT0_T1_)
        /*007c*/ 	.short	0x0380
        /*007e*/ 	.short	0x0018


	//----- nvinfo : EIATTR_SW_WAR
	.align		4
.L_2831:
        /*0080*/ 	.byte	0x04, 0x36
        /*0082*/ 	.short	(.L_2833 - .L_2832)
.L_2832:
        /*0084*/ 	.word	0x00000008
.L_2833:


//--------------------- .nv.info._ZN2at6native29vectorized_elementwise_kernelILi8ENS0_13AUnaryFunctorIaaaNS0_17BitwiseXorFunctorIaEEEESt5arrayIPcLm2EEEEviT0_T1_ --------------------------
	.section	.nv.info._ZN2at6native29vectorized_elementwise_kernelILi8ENS0_13AUnaryFunctorIaaaNS0_17BitwiseXorFunctorIaEEEESt5arrayIPcLm2EEEEviT0_T1_,"",@"SHT_CUDA_INFO"
	.sectionflags	@""
	.align	4


	//----- nvinfo : EIATTR_CUDA_API_VERSION
	.align		4
        /*0000*/ 	.byte	0x04, 0x37
        /*0002*/ 	.short	(.L_2835 - .L_2834)
.L_2834:
        /*0004*/ 	.word	0x00000082


	//----- nvinfo : EIATTR_KPARAM_INFO
	.align		4
.L_2835:
        /*0008*/ 	.byte	0x04, 0x17
        /*000a*/ 	.short	(.L_2837 - .L_2836)
.L_2836:
        /*000c*/ 	.word	0x00000000
        /*0010*/ 	.short	0x0002
        /*0012*/ 	.short	0x0008
        /*0014*/ 	.byte	0x00, 0xf0, 0x41, 0x00


	//----- nvinfo : EIATTR_KPARAM_INFO
	.align		4
.L_2837:
        /*0018*/ 	.byte	0x04, 0x17
        /*001a*/ 	.short	(.L_2839 - .L_2838)
.L_2838:
        /*001c*/ 	.word	0x00000000
        /*0020*/ 	.short	0x0001
        /*0022*/ 	.short	0x0004
        /*0024*/ 	.byte	0x00, 0xf0, 0x09, 0x00


	//----- nvinfo : EIATTR_KPARAM_INFO
	.align		4
.L_2839:
        /*0028*/ 	.byte	0x04, 0x17
        /*002a*/ 	.short	(.L_2841 - .L_2840)
.L_2840:
        /*002c*/ 	.word	0x00000000
        /*0030*/ 	.short	0x0000
        /*0032*/ 	.short	0x0000
        /*0034*/ 	.byte	0x00, 0xf0, 0x11, 0x00


	//----- nvinfo : EIATTR_SPARSE_MMA_MASK
	.align		4
.L_2841:
        /*0038*/ 	.byte	0x03, 0x50
        /*003a*/ 	.short	0x0000


	//----- nvinfo : EIATTR_MAXREG_COUNT
	.align		4
        /*003c*/ 	.byte	0x03, 0x1b
        /*003e*/ 	.short	0x00ff


	//----- nvinfo : EIATTR_MERCURY_ISA_VERSION
	.align		4
        /*0040*/ 	.byte	0x03, 0x5f
        /*0042*/ 	.short	0x0101


	//----- nvinfo : EIATTR_VRC_CTA_INIT_COUNT
	.align		4
        /*0044*/ 	.byte	0x02, 0x4a
	.zero		1
	.zero		1


	//----- nvinfo : EIATTR_EXIT_INSTR_OFFSETS
	.align		4
        /*0048*/ 	.byte	0x04, 0x1c
        /*004a*/ 	.short	(.L_2843 - .L_2842)


	//   ....[0]....
.L_2842:
        /*004c*/ 	.word	0x00000010


	//----- nvinfo : EIATTR_MAX_THREADS
	.align		4
.L_2843:
        /*0050*/ 	.byte	0x04, 0x05
        /*0052*/ 	.short	(.L_2845 - .L_2844)
.L_2844:
        /*0054*/ 	.word	0x00000080
        /*0058*/ 	.word	0x00000001
        /*005c*/ 	.word	0x00000001


	//----- nvinfo : EIATTR_CBANK_PARAM_SIZE
	.align		4
.L_2845:
        /*0060*/ 	.byte	0x03, 0x19
        /*0062*/ 	.short	0x0018


	//----- nvinfo : EIATTR_PARAM_CBANK
	.align		4
        /*0064*/ 	.byte	0x04, 0x0a
        /*0066*/ 	.short	(.L_2847 - .L_2846)
	.align		4
.L_2846:
        /*0068*/ 	.word	index@(.nv.constant0._ZN2at6native29vectorized_elementwise_kernelILi8ENS0_13AUnaryFunctorIaaaNS0_17BitwiseXorFunctorIaEEEESt5arrayIPcLm2EEEEviT0_T1_)
        /*006c*/ 	.short	0x0380
        /*006e*/ 	.short	0x0018


	//----- nvinfo : EIATTR_SW_WAR
	.align		4
.L_2847:
        /*0070*/ 	.byte	0x04, 0x36
        /*0072*/ 	.short	(.L_2849 - .L_2848)
.L_2848:
        /*0074*/ 	.word	0x00000008
.L_2849:


//--------------------- .nv.info._ZN2at6native18elementwise_kernelILi128ELi4EZNS0_15gpu_kernel_implINS0_13BinaryFunctorIaaaNS0_17BitwiseXorFunctorIaEEEEEEvRNS_18TensorIteratorBaseERKT_EUliE_EEviT1_ --------------------------
	.section	.nv.info._ZN2at6native18elementwise_kernelILi128ELi4EZNS0_15gpu_kernel_implINS0_13BinaryFunctorIaaaNS0_17BitwiseXorFunctorIaEEEEEEvRNS_18TensorIteratorBaseERKT_EUliE_EEviT1_,"",@"SHT_CUDA_INFO"
	.sectionflags	@""
	.align	4


	//----- nvinfo : EIATTR_CUDA_API_VERSION
	.align		4
        /*0000*/ 	.byte	0x04, 0x37
        /*0002*/ 	.short	(.L_2851 - .L_2850)
.L_2850:
        /*0004*/ 	.word	0x00000082


	//----- nvinfo : EIATTR_KPARAM_INFO
	.align		4
.L_2851:
        /*0008*/ 	.byte	0x04, 0x17
        /*000a*/ 	.short	(.L_2853 - .L_2852)
.L_2852:
        /*000c*/ 	.word	0x00000000
        /*0010*/ 	.short	0x0001
        /*0012*/ 	.short	0x0008
        /*0014*/ 	.byte	0x00, 0xf0, 0x21, 0x0a


	//----- nvinfo : EIATTR_KPARAM_INFO
	.align		4
.L_2853:
        /*0018*/ 	.byte	0x04, 0x17
        /*001a*/ 	.short	(.L_2855 - .L_2854)
.L_2854:
        /*001c*/ 	.word	0x00000000
        /*0020*/ 	.short	0x0000
        /*0022*/ 	.short	0x0000
        /*0024*/ 	.byte	0x00, 0xf0, 0x11, 0x00


	//----- nvinfo : EIATTR_SPARSE_MMA_MASK
	.align		4
.L_2855:
        /*0028*/ 	.byte	0x03, 0x50
        /*002a*/ 	.short	0x0000


	//----- nvinfo : EIATTR_MAXREG_COUNT
	.align		4
        /*002c*/ 	.byte	0x03, 0x1b
        /*002e*/ 	.short	0x0080


	//----- nvinfo : EIATTR_EXTERNS
	.align		4
        /*0030*/ 	.byte	0x04, 0x0f
        /*0032*/ 	.short	(.L_2857 - .L_2856)


	//   ....[0]....
	.align		4
.L_2856:
        /*0034*/ 	.word	index@(__assertfail)


	//----- nvinfo : EIATTR_MERCURY_ISA_VERSION
	.align		4
.L_2857:
        /*0038*/ 	.byte	0x03, 0x5f
        /*003a*/ 	.short	0x0101


	//----- nvinfo : EIATTR_VRC_CTA_INIT_COUNT
	.align		4
        /*003c*/ 	.byte	0x02, 0x4a
	.zero		1
	.zero		1


	//----- nvinfo : EIATTR_SYSCALL_OFFSETS
	.align		4
        /*0040*/ 	.byte	0x04, 0x46
        /*0042*/ 	.short	(.L_2859 - .L_2858)


	//   ....[0]....
.L_2858:
        /*0044*/ 	.word	0x00002460


	//   ....[1]....
        /*0048*/ 	.word	0x000032b0


	//   ....[2]....
        /*004c*/ 	.word	0x00004180


	//   ....[3]....
        /*0050*/ 	.word	0x000067a0


	//   ....[4]....
        /*0054*/ 	.word	0x000075f0


	//   ....[5]....
        /*0058*/ 	.word	0x00008300


	//   ....[6]....
        /*005c*/ 	.word	0x0000aa10


	//   ....[7]....
        /*0060*/ 	.word	0x0000b860


	//   ....[8]....
        /*0064*/ 	.word	0x0000c570


	//   ....[9]....
        /*0068*/ 	.word	0x0000eca0


	//   ....[10]....
        /*006c*/ 	.word	0x0000faf0


	//   ....[11]....
        /*0070*/ 	.word	0x000107d0


	//----- nvinfo : EIATTR_EXIT_INSTR_OFFSETS
	.align		4
.L_2859:
        /*0074*/ 	.byte	0x04, 0x1c
        /*0076*/ 	.short	(.L_2861 - .L_2860)


	//   ....[0]....
.L_2860:
        /*0078*/ 	.word	0x0000c850


	//   ....[1]....
        /*007c*/ 	.word	0x0000fc20


	//   ....[2]....
        /*0080*/ 	.word	0x0000fc40


	//   ....[3]....
        /*0084*/ 	.word	0x0000fd00


	//   ....[4]....
        /*0088*/ 	.word	0x0000fd40


	//   ....[5]....
        /*008c*/ 	.word	0x0000fd80


	//   ....[6]....
        /*0090*/ 	.word	0x0000fe10


	//   ....[7]....
        /*0094*/ 	.word	0x0000fe50


	//   ....[8]....
        /*0098*/ 	.word	0x0000fef0


	//   ....[9]....
        /*009c*/ 	.word	0x0000ff40


	//   ....[10]....
        /*00a0*/ 	.word	0x0000ff90


	//   ....[11]....
        /*00a4*/ 	.word	0x00010070


	//   ....[12]....
        /*00a8*/ 	.word	0x000101e0


	//   ....[13]....
        /*00ac*/ 	.word	0x00010350


	//   ....[14]....
        /*00b0*/ 	.word	0x000104b0


	//   ....[15]....
        /*00b4*/ 	.word	0x00010510


	//   ....[16]....
        /*00b8*/ 	.word	0x00010550


	//   ....[17]....
        /*00bc*/ 	.word	0x00010610


	//   ....[18]....
        /*00c0*/ 	.word	0x00010670


	//   ....[19]....
        /*00c4*/ 	.word	0x000107e0


	//   ....[20]....
        /*00c8*/ 	.word	0x000108f0


	//   ....[21]....
        /*00cc*/ 	.word	0x00010a30


	//   ....[22]....
        /*00d0*/ 	.word	0x00010a70


	//----- nvinfo : EIATTR_MAX_THREADS
	.align		4
.L_2861:
        /*00d4*/ 	.byte	0x04, 0x05
        /*00d6*/ 	.short	(.L_2863 - .L_2862)
.L_2862:
        /*00d8*/ 	.word	0x00000080
        /*00dc*/ 	.word	0x00000001
        /*00e0*/ 	.word	0x00000001


	//----- nvinfo : EIATTR_CRS_STACK_SIZE
	.align		4
.L_2863:
        /*00e4*/ 	.byte	0x04, 0x1e
        /*00e6*/ 	.short	(.L_2865 - .L_2864)
.L_2864:
        /*00e8*/ 	.word	0x00000000


	//----- nvinfo : EIATTR_CBANK_PARAM_SIZE
	.align		4
.L_2865:
        /*00ec*/ 	.byte	0x03, 0x19
        /*00ee*/ 	.short	0x0290


	//----- nvinfo : EIATTR_PARAM_CBANK
	.align		4
        /*00f0*/ 	.byte	0x04, 0x0a
        /*00f2*/ 	.short	(.L_2867 - .L_2866)
	.align		4
.L_2866:
        /*00f4*/ 	.word	index@(.nv.constant0._ZN2at6native18elementwise_kernelILi128ELi4EZNS0_15gpu_kernel_implINS0_13BinaryFunctorIaaaNS0_17BitwiseXorFunctorIaEEEEEEvRNS_18TensorIteratorBaseERKT_EUliE_EEviT1_)
        /*00f8*/ 	.short	0x0380
        /*00fa*/ 	.short	0x0290


	//----- nvinfo : EIATTR_SW_WAR
	.align		4
.L_2867:
        /*00fc*/ 	.byte	0x04, 0x36
        /*00fe*/ 	.short	(.L_2869 - .L_2868)
.L_2868:
        /*0100*/ 	.word	0x00000008
.L_2869:


//--------------------- .nv.info._ZN2at6native27unrolled_elementwise_kernelINS0_13BinaryFunctorIaaaNS0_17BitwiseXorFunctorIaEEEESt5arrayIPcLm3EELi4E23TrivialOffsetCalculatorILi2EjES9_ILi1EjENS0_6memory12LoadWithCastILi2EEENSC_13StoreWithCastILi1EEEEEviT_T0_T2_T3_T4_T5_ --------------------------
	.section	.nv.info._ZN2at6native27unrolled_elementwise_kernelINS0_13BinaryFunctorIaaaNS0_17BitwiseXorFunctorIaEEEESt5arrayIPcLm3EELi4E23TrivialOffsetCalculatorILi2EjES9_ILi1EjENS0_6memory12LoadWithCastILi2EEENSC_13StoreWithCastILi1EEEEEviT_T0_T2_T3_T4_T5_,"",@"SHT_CUDA_INFO"
	.sectionflags	@""
	.align	4


	//----- nvinfo : EIATTR_CUDA_API_VERSION
	.align		4
        /*0000*/ 	.byte	0x04, 0x37
        /*0002*/ 	.short	(.L_2871 - .L_2870)
.L_2870:
        /*0004*/ 	.word	0x00000082


	//----- nvinfo : EIATTR_KPARAM_INFO
	.align		4
.L_2871:
        /*0008*/ 	.byte	0x04, 0x17
        /*000a*/ 	.short	(.L_2873 - .L_2872)
.L_2872:
        /*000c*/ 	.word	0x00000000
        /*0010*/ 	.short	0x0006
        /*0012*/ 	.short	0x0030
        /*0014*/ 	.byte	0x00, 0xf0, 0x21, 0x00


	//----- nvinfo : EIATTR_KPARAM_INFO
	.align		4
.L_2873:
        /*0018*/ 	.byte	0x04, 0x17
        /*001a*/ 	.short	(.L_2875 - .L_2874)
.L_2874:
        /*001c*/ 	.word	0x00000000
        /*0020*/ 	.short	0x0005
        /*0022*/ 	.short	0x0024
        /*0024*/ 	.byte	0x00, 0xf0, 0x31, 0x00


	//----- nvinfo : EIATTR_KPARAM_INFO
	.align		4
.L_2875:
        /*0028*/ 	.byte	0x04, 0x17
        /*002a*/ 	.short	(.L_2877 - .L_2876)
.L_2876:
        /*002c*/ 	.word	0x00000000
        /*0030*/ 	.short	0x0004
        /*0032*/ 	.short	0x0021
        /*0034*/ 	.byte	0x00, 0xf0, 0x05, 0x00


	//----- nvinfo : EIATTR_KPARAM_INFO
	.align		4
.L_2877:
        /*0038*/ 	.byte	0x04, 0x17
        /*003a*/ 	.short	(.L_2879 - .L_2878)
.L_2878:
        /*003c*/ 	.word	0x00000000
        /*0040*/ 	.short	0x0003
        /*0042*/ 	.short	0x0020
        /*0044*/ 	.byte	0x00, 0xf0, 0x05, 0x00


	//----- nvinfo : EIATTR_KPARAM_INFO
	.align		4
.L_2879:
        /*0048*/ 	.byte	0x04, 0x17
        /*004a*/ 	.short	(.L_2881 - .L_2880)
.L_2880:
        /*004c*/ 	.word	0x00000000
        /*0050*/ 	.short	0x0002
        /*0052*/ 	.short	0x0008
        /*0054*/ 	.byte	0x00, 0xf0, 0x61, 0x00


	//----- nvinfo : EIATTR_KPARAM_INFO
	.align		4
.L_2881:
        /*0058*/ 	.byte	0x04, 0x17
        /*005a*/ 	.short	(.L_2883 - .L_2882)
.L_2882:
        /*005c*/ 	.word	0x00000000
        /*0060*/ 	.short	0x0001
        /*0062*/ 	.short	0x0004
        /*0064*/ 	.byte	0x00, 0xf0, 0x05, 0x00


	//----- nvinfo : EIATTR_KPARAM_INFO
	.align		4
.L_2883:
        /*0068*/ 	.byte	0x04, 0x17
        /*006a*/ 	.short	(.L_2885 - .L_2884)
.L_2884:
        /*006c*/ 	.word	0x00000000
        /*0070*/ 	.short	0x0000
        /*0072*/ 	.short	0x0000
        /*0074*/ 	.byte	0x00, 0xf0, 0x11, 0x00


	//----- nvinfo : EIATTR_SPARSE_MMA_MASK
	.align		4
.L_2885:
        /*0078*/ 	.byte	0x03, 0x50
        /*007a*/ 	.short	0x0000


	//----- nvinfo : EIATTR_MAXREG_COUNT
	.align		4
        /*007c*/ 	.byte	0x03, 0x1b
        /*007e*/ 	.short	0x00ff


	//----- nvinfo : EIATTR_EXTERNS
	.align		4
        /*0080*/ 	.byte	0x04, 0x0f
        /*0082*/ 	.short	(.L_2887 - .L_2886)


	//   ....[0]....
	.align		4
.L_2886:
        /*0084*/ 	.word	index@(__assertfail)


	//----- nvinfo : EIATTR_MERCURY_ISA_VERSION
	.align		4
.L_2887:
        /*0088*/ 	.byte	0x03, 0x5f
        /*008a*/ 	.short	0x0101


	//----- nvinfo : EIATTR_VRC_CTA_INIT_COUNT
	.align		4
        /*008c*/ 	.byte	0x02, 0x4a
	.zero		1
	.zero		1


	//----- nvinfo : EIATTR_SYSCALL_OFFSETS
	.align		4
        /*0090*/ 	.byte	0x04, 0x46
        /*0092*/ 	.short	(.L_2889 - .L_2888)


	//   ....[0]....
.L_2888:
        /*0094*/ 	.word	0x00000e50


	//   ....[1]....
        /*0098*/ 	.word	0x00001cd0


	//   ....[2]....
        /*009c*/ 	.word	0x00002c90


	//   ....[3]....
        /*00a0*/ 	.word	0x00003b10


	//   ....[4]....
        /*00a4*/ 	.word	0x00004a10


	//   ....[5]....
        /*00a8*/ 	.word	0x00005890


	//   ....[6]....
        /*00ac*/ 	.word	0x00006790


	//   ....[7]....
        /*00b0*/ 	.word	0x00007620


	//   ....[8]....
        /*00b4*/ 	.word	0x000084e0


	//   ....[9]....
        /*00b8*/ 	.word	0x00009380


	//   ....[10]....
        /*00bc*/ 	.word	0x0000a330


	//   ....[11]....
        /*00c0*/ 	.word	0x0000b2c0


	//----- nvinfo : EIATTR_EXIT_INSTR_OFFSETS
	.align		4
.L_2889:
        /*00c4*/ 	.byte	0x04, 0x1c
        /*00c6*/ 	.short	(.L_2891 - .L_2890)


	//   ....[0]....
.L_2890:
        /*00c8*/ 	.word	0x0000a600


	//   ....[1]....
        /*00cc*/ 	.word	0x0000a730


	//   ....[2]....
        /*00d0*/ 	.word	0x0000a750


	//   ....[3]....
        /*00d4*/ 	.word	0x0000a810


	//   ....[4]....
        /*00d8*/ 	.word	0x0000a850


	//   ....[5]....
        /*00dc*/ 	.word	0x0000a890


	//   ....[6]....
        /*00e0*/ 	.word	0x0000a920


	//   ....[7]....
        /*00e4*/ 	.word	0x0000a960


	//   ....[8]....
        /*00e8*/ 	.word	0x0000aa00


	//   ....[9]....
        /*00ec*/ 	.word	0x0000aa50


	//   ....[10]....
        /*00f0*/ 	.word	0x0000aaa0


	//   ....[11]....
        /*00f4*/ 	.word	0x0000ab80


	//   ....[12]....
        /*00f8*/ 	.word	0x0000acf0


	//   ....[13]....
        /*00fc*/ 	.word	0x0000ae60


	//   ....[14]....
        /*0100*/ 	.word	0x0000afc0


	//   ....[15]....
        /*0104*/ 	.word	0x0000b020


	//   ....[16]....
        /*0108*/ 	.word	0x0000b060


	//   ....[17]....
        /*010c*/ 	.word	0x0000b100


	//   ....[18]....
        /*0110*/ 	.word	0x0000b160


	//   ....[19]....
        /*0114*/ 	.word	0x0000b2d0


	//   ....[20]....
        /*0118*/ 	.word	0x0000b3e0


	//   ....[21]....
        /*011c*/ 	.word	0x0000b520


	//   ....[22]....
        /*0120*/ 	.word	0x0000b560


	//----- nvinfo : EIATTR_MAX_THREADS
	.align		4
.L_2891:
        /*0124*/ 	.byte	0x04, 0x05
        /*0126*/ 	.short	(.L_2893 - .L_2892)
.L_2892:
        /*0128*/ 	.word	0x00000080
        /*012c*/ 	.word	0x00000001
        /*0130*/ 	.word	0x00000001


	//----- nvinfo : EIATTR_CRS_STACK_SIZE
	.align		4
.L_2893:
        /*0134*/ 	.byte	0x04, 0x1e
        /*0136*/ 	.short	(.L_2895 - .L_2894)
.L_2894:
        /*0138*/ 	.word	0x00000000


	//----- nvinfo : EIATTR_CBANK_PARAM_SIZE
	.align		4
.L_2895:
        /*013c*/ 	.byte	0x03, 0x19
        /*013e*/ 	.short	0x0038


	//----- nvinfo : EIATTR_PARAM_CBANK
	.align		4
        /*0140*/ 	.byte	0x04, 0x0a
        /*0142*/ 	.short	(.L_2897 - .L_2896)
	.align		4
.L_2896:
        /*0144*/ 	.word	index@(.nv.constant0._ZN2at6native27unrolled_elementwise_kernelINS0_13BinaryFunctorIaaaNS0_17BitwiseXorFunctorIaEEEESt5arrayIPcLm3EELi4E23TrivialOffsetCalculatorILi2EjES9_ILi1EjENS0_6memory12LoadWithCastILi2EEENSC_13StoreWithCastILi1EEEEEviT_T0_T2_T3_T4_T5_)
        /*0148*/ 	.short	0x0380
        /*014a*/ 	.short	0x0038


	//----- nvinfo : EIATTR_SW_WAR
	.align		4
.L_2897:
        /*014c*/ 	.byte	0x04, 0x36
        /*014e*/ 	.short	(.L_2899 - .L_2898)
.L_2898:
        /*0150*/ 	.word	0x00000008
.L_2899:


//--------------------- .nv.info._ZN2at6native18elementwise_kernelILi128ELi4EZNS0_22gpu_kernel_impl_nocastINS0_13BinaryFunctorIaaaNS0_17BitwiseXorFunctorIaEEEEEEvRNS_18TensorIteratorBaseERKT_EUliE_EEviT1_ --------------------------
	.section	.nv.info._ZN2at6native18elementwise_kernelILi128ELi4EZNS0_22gpu_kernel_impl_nocastINS0_13BinaryFunctorIaaaNS0_17BitwiseXorFunctorIaEEEEEEvRNS_18TensorIteratorBaseERKT_EUliE_EEviT1_,"",@"SHT_CUDA_INFO"
	.sectionflags	@""
	.align	4


	//----- nvinfo : EIATTR_CUDA_API_VERSION
	.align		4
        /*0000*/ 	.byte	0x04, 0x37
        /*0002*/ 	.short	(.L_2901 - .L_2900)
.L_2900:
        /*0004*/ 	.word	0x00000082


	//----- nvinfo : EIATTR_KPARAM_INFO
	.align		4
.L_2901:
        /*0008*/ 	.byte	0x04, 0x17
        /*000a*/ 	.short	(.L_2903 - .L_2902)
.L_2902:
        /*000c*/ 	.word	0x00000000
        /*0010*/ 	.short	0x0001
        /*0012*/ 	.short	0x0008
        /*0014*/ 	.byte	0x00, 0xf0, 0x21, 0x0a


	//----- nvinfo : EIATTR_KPARAM_INFO
	.align		4
.L_2903:
        /*0018*/ 	.byte	0x04, 0x17
        /*001a*/ 	.short	(.L_2905 - .L_2904)
.L_2904:
        /*001c*/ 	.word	0x00000000
        /*0020*/ 	.short	0x0000
        /*0022*/ 	.short	0x0000
        /*0024*/ 	.byte	0x00, 0xf0, 0x11, 0x00


	//----- nvinfo : EIATTR_SPARSE_MMA_MASK
	.align		4
.L_2905:
        /*0028*/ 	.byte	0x03, 0x50
        /*002a*/ 	.short	0x0000


	//----- nvinfo : EIATTR_MAXREG_COUNT
	.align		4
        /*002c*/ 	.byte	0x03, 0x1b
        /*002e*/ 	.short	0x0080


	//----- nvinfo : EIATTR_MERCURY_ISA_VERSION
	.align		4
        /*0030*/ 	.byte	0x03, 0x5f
        /*0032*/ 	.short	0x0101


	//----- nvinfo : EIATTR_VRC_CTA_INIT_COUNT
	.align		4
        /*0034*/ 	.byte	0x02, 0x4a
	.zero		1
	.zero		1


	//----- nvinfo : EIATTR_EXIT_INSTR_OFFSETS
	.align		4
        /*0038*/ 	.byte	0x04, 0x1c
        /*003a*/ 	.short	(.L_2907 - .L_2906)


	//   ....[0]....
.L_2906:
        /*003c*/ 	.word	0x00000300


	//   ....[1]....
        /*0040*/ 	.word	0x00000380


	//   ....[2]....
        /*0044*/ 	.word	0x00004860


	//   ....[3]....
        /*0048*/ 	.word	0x00005ef0


	//----- nvinfo : EIATTR_MAX_THREADS
	.align		4
.L_2907:
        /*004c*/ 	.byte	0x04, 0x05
        /*004e*/ 	.short	(.L_2909 - .L_2908)
.L_2908:
        /*0050*/ 	.word	0x00000080
        /*0054*/ 	.word	0x00000001
        /*0058*/ 	.word	0x00000001


	//----- nvinfo : EIATTR_CRS_STACK_SIZE
	.align		4
.L_2909:
        /*005c*/ 	.byte	0x04, 0x1e
        /*005e*/ 	.short	(.L_2911 - .L_2910)
.L_2910:
        /*0060*/ 	.word	0x00000000


	//----- nvinfo : EIATTR_CBANK_PARAM_SIZE
	.align		4
.L_2911:
        /*0064*/ 	.byte	0x03, 0x19
        /*0066*/ 	.short	0x0290


	//----- nvinfo : EIATTR_PARAM_CBANK
	.align		4
        /*0068*/ 	.byte	0x04, 0x0a
        /*006a*/ 	.short	(.L_2913 - .L_2912)
	.align		4
.L_2912:
        /*006c*/ 	.word	index@(.nv.constant0._ZN2at6native18elementwise_kernelILi128ELi4EZNS0_22gpu_kernel_impl_nocastINS0_13BinaryFunctorIaaaNS0_17BitwiseXorFunctorIaEEEEEEvRNS_18TensorIteratorBaseERKT_EUliE_EEviT1_)
        /*0070*/ 	.short	0x0380
        /*0072*/ 	.short	0x0290


	//----- nvinfo : EIATTR_SW_WAR
	.align		4
.L_2913:
        /*0074*/ 	.byte	0x04, 0x36
        /*0076*/ 	.short	(.L_2915 - .L_2914)
.L_2914:
        /*0078*/ 	.word	0x00000008
.L_2915:


//--------------------- .nv.info._ZN2at6native27unrolled_elementwise_kernelINS0_13BinaryFunctorIaaaNS0_17BitwiseXorFunctorIaEEEESt5arrayIPcLm3EELi4E23TrivialOffsetCalculatorILi2EjES9_ILi1EjENS0_6memory15LoadWithoutCastENSC_16StoreWithoutCastEEEviT_T0_T2_T3_T4_T5_ --------------------------
	.section	.nv.info._ZN2at6native27unrolled_elementwise_kernelINS0_13BinaryFunctorIaaaNS0_17BitwiseXorFunctorIaEEEESt5arrayIPcLm3EELi4E23TrivialOffsetCalculatorILi2EjES9_ILi1EjENS0_6memory15LoadWithoutCastENSC_16StoreWithoutCastEEEviT_T0_T2_T3_T4_T5_,"",@"SHT_CUDA_INFO"
	.sectionflags	@""
	.align	4


	//----- nvinfo : EIATTR_CUDA_API_VERSION
	.align		4
        /*0000*/ 	.byte	0x04, 0x37
        /*0002*/ 	.short	(.L_2917 - .L_2916)
.L_2916:
        /*0004*/ 	.word	0x00000082


	//----- nvinfo : EIATTR_KPARAM_INFO
	.align		4
.L_2917:
        /*0008*/ 	.byte	0x04, 0x17
        /*000a*/ 	.short	(.L_2919 - .L_2918)
.L_2918:
        /*000c*/ 	.word	0x00000000
        /*0010*/ 	.short	0x0006
        /*0012*/ 	.short	0x0023
        /*0014*/ 	.byte	0x00, 0xf0, 0x05, 0x00


	//----- nvinfo : EIATTR_KPARAM_INFO
	.align		4
.L_2919:
        /*0018*/ 	.byte	0x04, 0x17
        /*001a*/ 	.short	(.L_2921 - .L_2920)
.L_2920:
        /*001c*/ 	.word	0x00000000
        /*0020*/ 	.short	0x0005
        /*0022*/ 	.short	0x0022
        /*0024*/ 	.byte	0x00, 0xf0, 0x05, 0x00


	//----- nvinfo : EIATTR_KPARAM_INFO
	.align		4
.L_2921:
        /*0028*/ 	.byte	0x04, 0x17
        /*002a*/ 	.short	(.L_2923 - .L_2922)
.L_2922:
        /*002c*/ 	.word	0x00000000
        /*0030*/ 	.short	0x0004
        /*0032*/ 	.short	0x0021
        /*0034*/ 	.byte	0x00, 0xf0, 0x05, 0x00


	//----- nvinfo : EIATTR_KPARAM_INFO
	.align		4
.L_2923:
        /*0038*/ 	.byte	0x04, 0x17
        /*003a*/ 	.short	(.L_2925 - .L_2924)
.L_2924:
        /*003c*/ 	.word	0x00000000
        /*0040*/ 	.short	0x0003
        /*0042*/ 	.short	0x0020
        /*0044*/ 	.byte	0x00, 0xf0, 0x05, 0x00


	//----- nvinfo : EIATTR_KPARAM_INFO
	.align		4
.L_2925:
        /*0048*/ 	.byte	0x04, 0x17
        /*004a*/ 	.short	(.L_2927 - .L_2926)
.L_2926:
        /*004c*/ 	.word	0x00000000
        /*0050*/ 	.short	0x0002
        /*0052*/ 	.short	0x0008
        /*0054*/ 	.byte	0x00, 0xf0, 0x61, 0x00


	//----- nvinfo : EIATTR_KPARAM_INFO
	.align		4
.L_2927:
        /*0058*/ 	.byte	0x04, 0x17
        /*005a*/ 	.short	(.L_2929 - .L_2928)
.L_2928:
        /*005c*/ 	.word	0x00000000
        /*0060*/ 	.short	0x0001
        /*0062*/ 	.short	0x0004
        /*0064*/ 	.byte	0x00, 0xf0, 0x05, 0x00


	//----- nvinfo : EIATTR_KPARAM_INFO
	.align		4
.L_2929:
        /*0068*/ 	.byte	0x04, 0x17
        /*006a*/ 	.short	(.L_2931 - .L_2930)
.L_2930:
        /*006c*/ 	.word	0x00000000
        /*0070*/ 	.short	0x0000
        /*0072*/ 	.short	0x0000
        /*0074*/ 	.byte	0x00, 0xf0, 0x11, 0x00


	//----- nvinfo : EIATTR_SPARSE_MMA_MASK
	.align		4
.L_2931:
        /*0078*/ 	.byte	0x03, 0x50
        /*007a*/ 	.short	0x0000


	//----- nvinfo : EIATTR_MAXREG_COUNT
	.align		4
        /*007c*/ 	.byte	0x03, 0x1b
        /*007e*/ 	.short	0x00ff


	//----- nvinfo : EIATTR_MERCURY_ISA_VERSION
	.align		4
        /*0080*/ 	.byte	0x03, 0x5f
        /*0082*/ 	.short	0x0101


	//----- nvinfo : EIATTR_VRC_CTA_INIT_COUNT
	.align		4
        /*0084*/ 	.byte	0x02, 0x4a
	.zero		1
	.zero		1


	//----- nvinfo : EIATTR_EXIT_INSTR_OFFSETS
	.align		4
        /*0088*/ 	.byte	0x04, 0x1c
        /*008a*/ 	.short	(.L_2933 - .L_2932)


	//   ....[0]....
.L_2932:
        /*008c*/ 	.word	0x000005c0


	//   ....[1]....
        /*0090*/ 	.word	0x00000620


	//----- nvinfo : EIATTR_MAX_THREADS
	.align		4
.L_2933:
        /*0094*/ 	.byte	0x04, 0x05
        /*0096*/ 	.short	(.L_2935 - .L_2934)
.L_2934:
        /*0098*/ 	.word	0x00000080
        /*009c*/ 	.word	0x00000001
        /*00a0*/ 	.word	0x00000001


	//----- nvinfo : EIATTR_CRS_STACK_SIZE
	.align		4
.L_2935:
        /*00a4*/ 	.byte	0x04, 0x1e
        /*00a6*/ 	.short	(.L_2937 - .L_2936)
.L_2936:
        /*00a8*/ 	.word	0x00000000


	//----- nvinfo : EIATTR_CBANK_PARAM_SIZE
	.align		4
.L_2937:
        /*00ac*/ 	.byte	0x03, 0x19
        /*00ae*/ 	.short	0x0024


	//----- nvinfo : EIATTR_PARAM_CBANK
	.align		4
        /*00b0*/ 	.byte	0x04, 0x0a
        /*00b2*/ 	.short	(.L_2939 - .L_2938)
	.align		4
.L_2938:
        /*00b4*/ 	.word	index@(.nv.constant0._ZN2at6native27unrolled_elementwise_kernelINS0_13BinaryFunctorIaaaNS0_17BitwiseXorFunctorIaEEEESt5arrayIPcLm3EELi4E23TrivialOffsetCalculatorILi2EjES9_ILi1EjENS0_6memory15LoadWithoutCastENSC_16StoreWithoutCastEEEviT_T0_T2_T3_T4_T5_)
        /*00b8*/ 	.short	0x0380
        /*00ba*/ 	.short	0x0024


	//----- nvinfo : EIATTR_SW_WAR
	.align		4
.L_2939:
        /*00bc*/ 	.byte	0x04, 0x36
        /*00be*/ 	.short	(.L_2941 - .L_2940)
.L_2940:
        /*00c0*/ 	.word	0x00000008
.L_2941:


//--------------------- .nv.info._ZN2at6native29vectorized_elementwise_kernelILi2ENS0_13BinaryFunctorIaaaNS0_17BitwiseXorFunctorIaEEEESt5arrayIPcLm3EEEEviT0_T1_ --------------------------
	.section	.nv.info._ZN2at6native29vectorized_elementwise_kernelILi2ENS0_13BinaryFunctorIaaaNS0_17BitwiseXorFunctorIaEEEESt5arrayIPcLm3EEEEviT0_T1_,"",@"SHT_CUDA_INFO"
	.sectionflags	@""
	.align	4


	//----- nvinfo : EIATTR_CUDA_API_VERSION
	.align		4
        /*0000*/ 	.byte	0x04, 0x37
        /*0002*/ 	.short	(.L_2943 - .L_2942)
.L_2942:
        /*0004*/ 	.word	0x00000082


	//----- nvinfo : EIATTR_KPARAM_INFO
	.align		4
.L_2943:
        /*0008*/ 	.byte	0x04, 0x17
        /*000a*/ 	.short	(.L_2945 - .L_2944)
.L_2944:
        /*000c*/ 	.word	0x00000000
        /*0010*/ 	.short	0x0002
        /*0012*/ 	.short	0x0008
        /*0014*/ 	.byte	0x00, 0xf0, 0x61, 0x00


	//----- nvinfo : EIATTR_KPARAM_INFO
	.align		4
.L_2945:
        /*0018*/ 	.byte	0x04, 0x17
        /*001a*/ 	.short	(.L_2947 - .L_2946)
.L_2946:
        /*001c*/ 	.word	0x00000000
        /*0020*/ 	.short	0x0001
        /*0022*/ 	.short	0x0004
        /*0024*/ 	.byte	0x00, 0xf0, 0x05, 0x00


	//----- nvinfo : EIATTR_KPARAM_INFO
	.align		4
.L_2947:
        /*0028*/ 	.byte	0x04, 0x17
        /*002a*/ 	.short	(.L_2949 - .L_2948)
.L_2948:
        /*002c*/ 	.word	0x00000000
        /*0030*/ 	.short	0x0000
        /*0032*/ 	.short	0x0000
        /*0034*/ 	.byte	0x00, 0xf0, 0x11, 0x00


	//----- nvinfo : EIATTR_SPARSE_MMA_MASK
	.align		4
.L_2949:
        /*0038*/ 	.byte	0x03, 0x50
        /*003a*/ 	.short	0x0000


	//----- nvinfo : EIATTR_MAXREG_COUNT
	.align		4
        /*003c*/ 	.byte	0x03, 0x1b
        /*003e*/ 	.short	0x00ff


	//----- nvinfo : EIATTR_MERCURY_ISA_VERSION
	.align		4
        /*0040*/ 	.byte	0x03, 0x5f
        /*0042*/ 	.short	0x0101


	//----- nvinfo : EIATTR_VRC_CTA_INIT_COUNT
	.align		4
        /*0044*/ 	.byte	0x02, 0x4a
	.zero		1
	.zero		1


	//----- nvinfo : EIATTR_EXIT_INSTR_OFFSETS
	.align		4
        /*0048*/ 	.byte	0x04, 0x1c
        /*004a*/ 	.short	(.L_2951 - .L_2950)


	//   ....[0]....
.L_2950:
        /*004c*/ 	.word	0x00000b70


	//   ....[1]....
        /*0050*/ 	.word	0x00000bd0


	//   ....[2]....
        /*0054*/ 	.word	0x00000f80


	//----- nvinfo : EIATTR_MAX_THREADS
	.align		4
.L_2951:
        /*0058*/ 	.byte	0x04, 0x05
        /*005a*/ 	.short	(.L_2953 - .L_2952)
.L_2952:
        /*005c*/ 	.word	0x00000080
        /*0060*/ 	.word	0x00000001
        /*0064*/ 	.word	0x00000001


	//----- nvinfo : EIATTR_CRS_STACK_SIZE
	.align		4
.L_2953:
        /*0068*/ 	.byte	0x04, 0x1e
        /*006a*/ 	.short	(.L_2955 - .L_2954)
.L_2954:
        /*006c*/ 	.word	0x00000000


	//----- nvinfo : EIATTR_CBANK_PARAM_SIZE
	.align		4
.L_2955:
        /*0070*/ 	.byte	0x03, 0x19
        /*0072*/ 	.short	0x0020


	//----- nvinfo : EIATTR_PARAM_CBANK
	.align		4
        /*0074*/ 	.byte	0x04, 0x0a
        /*0076*/ 	.short	(.L_2957 - .L_2956)
	.align		4
.L_2956:
        /*0078*/ 	.word	index@(.nv.constant0._ZN2at6native29vectorized_elementwise_kernelILi2ENS0_13BinaryFunctorIaaaNS0_17BitwiseXorFunctorIaEEEESt5arrayIPcLm3EEEEviT0_T1_)
        /*007c*/ 	.short	0x0380
        /*007e*/ 	.short	0x0020


	//----- nvinfo : EIATTR_SW_WAR
	.align		4
.L_2957:
        /*0080*/ 	.byte	0x04, 0x36
        /*0082*/ 	.short	(.L_2959 - .L_2958)
.L_2958:
        /*0084*/ 	.word	0x00000008
.L_2959:


//--------------------- .nv.info._ZN2at6native29vectorized_elementwise_kernelILi4ENS0_13BinaryFunctorIaaaNS0_17BitwiseXorFunctorIaEEEESt5arrayIPcLm3EEEEviT0_T1_ --------------------------
	.section	.nv.info._ZN2at6native29vectorized_elementwise_kernelILi4ENS0_13BinaryFunctorIaaaNS0_17BitwiseXorFunctorIaEEEESt5arrayIPcLm3EEEEviT0_T1_,"",@"SHT_CUDA_INFO"
	.sectionflags	@""
	.align	4


	//----- nvinfo : EIATTR_CUDA_API_VERSION
	.align		4
        /*0000*/ 	.byte	0x04, 0x37
        /*0002*/ 	.short	(.L_2961 - .L_2960)
.L_2960:
        /*0004*/ 	.word	0x00000082


	//----- nvinfo : EIATTR_KPARAM_INFO
	.align		4
.L_2961:
        /*0008*/ 	.byte	0x04, 0x17
        /*000a*/ 	.short	(.L_2963 - .L_2962)
.L_2962:
        /*000c*/ 	.word	0x00000000
        /*0010*/ 	.short	0x0002
        /*0012*/ 	.short	0x0008
        /*0014*/ 	.byte	0x00, 0xf0, 0x61, 0x00


	//----- nvinfo : EIATTR_KPARAM_INFO
	.align		4
.L_2963:
        /*0018*/ 	.byte	0x04, 0x17
        /*001a*/ 	.short	(.L_2965 - .L_2964)
.L_2964:
        /*001c*/ 	.word	0x00000000
        /*0020*/ 	.short	0x0001
        /*0022*/ 	.short	0x0004
        /*0024*/ 	.byte	0x00, 0xf0, 0x05, 0x00


	//----- nvinfo : EIATTR_KPARAM_INFO
	.align		4
.L_2965:
        /*0028*/ 	.byte	0x04, 0x17
        /*002a*/ 	.short	(.L_2967 - .L_2966)
.L_2966:
        /*002c*/ 	.word	0x00000000
        /*0030*/ 	.short	0x0000
        /*0032*/ 	.short	0x0000
        /*0034*/ 	.byte	0x00, 0xf0, 0x11, 0x00


	//----- nvinfo : EIATTR_SPARSE_MMA_MASK
	.align		4
.L_2967:
        /*0038*/ 	.byte	0x03, 0x50
        /*003a*/ 	.short	0x0000


	//----- nvinfo : EIATTR_MAXREG_COUNT
	.align		4
        /*003c*/ 	.byte	0x03, 0x1b
        /*003e*/ 	.short	0x00ff


	//----- nvinfo : EIATTR_MERCURY_ISA_VERSION
	.align		4
        /*0040*/ 	.byte	0x03, 0x5f
        /*0042*/ 	.short	0x0101


	//----- nvinfo : EIATTR_VRC_CTA_INIT_COUNT
	.align		4
        /*0044*/ 	.byte	0x02, 0x4a
	.zero		1
	.zero		1


	//----- nvinfo : EIATTR_EXIT_INSTR_OFFSETS
	.align		4
        /*0048*/ 	.byte	0x04, 0x1c
        /*004a*/ 	.short	(.L_2969 - .L_2968)


	//   ....[0]....
.L_2968:
        /*004c*/ 	.word	0x00000b70


	//   ....[1]....
        /*0050*/ 	.word	0x00000bd0


	//   ....[2]....
        /*0054*/ 	.word	0x00000f40


	//----- nvinfo : EIATTR_MAX_THREADS
	.align		4
.L_2969:
        /*0058*/ 	.byte	0x04, 0x05
        /*005a*/ 	.short	(.L_2971 - .L_2970)
.L_2970:
        /*005c*/ 	.word	0x00000080
        /*0060*/ 	.word	0x00000001
        /*0064*/ 	.word	0x00000001


	//----- nvinfo : EIATTR_CRS_STACK_SIZE
	.align		4
.L_2971:
        /*0068*/ 	.byte	0x04, 0x1e
        /*006a*/ 	.short	(.L_2973 - .L_2972)
.L_2972:
        /*006c*/ 	.word	0x00000000


	//----- nvinfo : EIATTR_CBANK_PARAM_SIZE
	.align		4
.L_2973:
        /*0070*/ 	.byte	0x03, 0x19
        /*0072*/ 	.short	0x0020


	//----- nvinfo : EIATTR_PARAM_CBANK
	.align		4
        /*0074*/ 	.byte	0x04, 0x0a
        /*0076*/ 	.short	(.L_2975 - .L_2974)
	.align		4
.L_2974:
        /*0078*/ 	.word	index@(.nv.constant0._ZN2at6native29vectorized_elementwise_kernelILi4ENS0_13BinaryFunctorIaaaNS0_17BitwiseXorFunctorIaEEEESt5arrayIPcLm3EEEEviT0_T1_)
        /*007c*/ 	.short	0x0380
        /*007e*/ 	.short	0x0020


	//----- nvinfo : EIATTR_SW_WAR
	.align		4
.L_2975:
        /*0080*/ 	.byte	0x04, 0x36
        /*0082*/ 	.short	(.L_2977 - .L_2976)
.L_2976:
        /*0084*/ 	.word	0x00000008
.L_2977:


//--------------------- .nv.info._ZN2at6native29vectorized_elementwise_kernelILi8ENS0_13BinaryFunctorIaaaNS0_17BitwiseXorFunctorIaEEEESt5arrayIPcLm3EEEEviT0_T1_ --------------------------
	.section	.nv.info._ZN2at6native29vectorized_elementwise_kernelILi8ENS0_13BinaryFunctorIaaaNS0_17BitwiseXorFunctorIaEEEESt5arrayIPcLm3EEEEviT0_T1_,"",@"SHT_CUDA_INFO"
	.sectionflags	@""
	.align	4


	//----- nvinfo : EIATTR_CUDA_API_VERSION
	.align		4
        /*0000*/ 	.byte	0x04, 0x37
        /*0002*/ 	.short	(.L_2979 - .L_2978)
.L_2978:
        /*0004*/ 	.word	0x00000082


	//----- nvinfo : EIATTR_KPARAM_INFO
	.align		4
.L_2979:
        /*0008*/ 	.byte	0x04, 0x17
        /*000a*/ 	.short	(.L_2981 - .L_2980)
.L_2980:
        /*000c*/ 	.word	0x00000000
        /*0010*/ 	.short	0x0002
        /*0012*/ 	.short	0x0008
        /*0014*/ 	.byte	0x00, 0xf0, 0x61, 0x00


	//----- nvinfo : EIATTR_KPARAM_INFO
	.align		4
.L_2981:
        /*0018*/ 	.byte	0x04, 0x17
        /*001a*/ 	.short	(.L_2983 - .L_2982)
.L_2982:
        /*001c*/ 	.word	0x00000000
        /*0020*/ 	.short	0x0001
        /*0022*/ 	.short	0x0004
        /*0024*/ 	.byte	0x00, 0xf0, 0x05, 0x00


	//----- nvinfo : EIATTR_KPARAM_INFO
	.align		4
.L_2983:
        /*0028*/ 	.byte	0x04, 0x17
        /*002a*/ 	.short	(.L_2985 - .L_2984)
.L_2984:
        /*002c*/ 	.word	0x00000000
        /*0030*/ 	.short	0x0000
        /*0032*/ 	.short	0x0000
        /*0034*/ 	.byte	0x00, 0xf0, 0x11, 0x00


	//----- nvinfo : EIATTR_SPARSE_MMA_MASK
	.align		4
.L_2985:
        /*0038*/ 	.byte	0x03, 0x50
        /*003a*/ 	.short	0x0000


	//----- nvinfo : EIATTR_MAXREG_COUNT
	.align		4
        /*003c*/ 	.byte	0x03, 0x1b
        /*003e*/ 	.short	0x00ff


	//----- nvinfo : EIATTR_MERCURY_ISA_VERSION
	.align		4
        /*0040*/ 	.byte	0x03, 0x5f
        /*0042*/ 	.short	0x0101


	//----- nvinfo : EIATTR_VRC_CTA_INIT_COUNT
	.align		4
        /*0044*/ 	.byte	0x02, 0x4a
	.zero		1
	.zero		1


	//----- nvinfo : EIATTR_EXIT_INSTR_OFFSETS
	.align		4
        /*0048*/ 	.byte	0x04, 0x1c
        /*004a*/ 	.short	(.L_2987 - .L_2986)


	//   ....[0]....
.L_2986:
        /*004c*/ 	.word	0x00000010


	//----- nvinfo : EIATTR_MAX_THREADS
	.align		4
.L_2987:
        /*0050*/ 	.byte	0x04, 0x05
        /*0052*/ 	.short	(.L_2989 - .L_2988)
.L_2988:
        /*0054*/ 	.word	0x00000080
        /*0058*/ 	.word	0x00000001
        /*005c*/ 	.word	0x00000001


	//----- nvinfo : EIATTR_CBANK_PARAM_SIZE
	.align		4
.L_2989:
        /*0060*/ 	.byte	0x03, 0x19
        /*0062*/ 	.short	0x0020


	//----- nvinfo : EIATTR_PARAM_CBANK
	.align		4
        /*0064*/ 	.byte	0x04, 0x0a
        /*0066*/ 	.short	(.L_2991 - .L_2990)
	.align		4
.L_2990:
        /*0068*/ 	.word	index@(.nv.constant0._ZN2at6native29vectorized_elementwise_kernelILi8ENS0_13BinaryFunctorIaaaNS0_17BitwiseXorFunctorIaEEEESt5arrayIPcLm3EEEEviT0_T1_)
        /*006c*/ 	.short	0x0380
        /*006e*/ 	.short	0x0020


	//----- nvinfo : EIATTR_SW_WAR
	.align		4
.L_2991:
        /*0070*/ 	.byte	0x04, 0x36
        /*0072*/ 	.short	(.L_2993 - .L_2992)
.L_2992:
        /*0074*/ 	.word	0x00000008
.L_2993:


//--------------------- .nv.info._ZN2at6native18elementwise_kernelILi128ELi4EZNS0_15gpu_kernel_implINS0_13AUnaryFunctorIhhhNS0_17BitwiseXorFunctorIhEEEEEEvRNS_18TensorIteratorBaseERKT_EUliE_EEviT1_ --------------------------
	.section	.nv.info._ZN2at6native18elementwise_kernelILi128ELi4EZNS0_15gpu_kernel_implINS0_13AUnaryFunctorIhhhNS0_17BitwiseXorFunctorIhEEEEEEvRNS_18TensorIteratorBaseERKT_EUliE_EEviT1_,"",@"SHT_CUDA_INFO"
	.sectionflags	@""
	.align	4


	//----- nvinfo : EIATTR_CUDA_API_VERSION
	.align		4
        /*0000*/ 	.byte	0x04, 0x37
        /*0002*/ 	.short	(.L_2995 - .L_2994)
.L_2994:
        /*0004*/ 	.word	0x00000082


	//----- nvinfo : EIATTR_KPARAM_INFO
	.align		4
.L_2995:
        /*0008*/ 	.byte	0x04, 0x17
        /*000a*/ 	.short	(.L_2997 - .L_2996)
.L_2996:
        /*000c*/ 	.word	0x00000000
        /*0010*/ 	.short	0x0001
        /*0012*/ 	.short	0x0008
        /*0014*/ 	.byte	0x00, 0xf0, 0x61, 0x08


	//----- nvinfo : EIATTR_KPARAM_INFO
	.align		4
.L_2997:
        /*0018*/ 	.byte	0x04, 0x17
        /*001a*/ 	.short	(.L_2999 - .L_2998)
.L_2998:
        /*001c*/ 	.word	0x00000000
        /*0020*/ 	.short	0x0000
        /*0022*/ 	.short	0x0000
        /*0024*/ 	.byte	0x00, 0xf0, 0x11, 0x00


	//----- nvinfo : EIATTR_SPARSE_MMA_MASK
	.align		4
.L_2999:
        /*0028*/ 	.byte	0x03, 0x50
        /*002a*/ 	.short	0x0000


	//----- nvinfo : EIATTR_MAXREG_COUNT
	.align		4
        /*002c*/ 	.byte	0x03, 0x1b
        /*002e*/ 	.short	0x0080


	//----- nvinfo : EIATTR_EXTERNS
	.align		4
        /*0030*/ 	.byte	0x04, 0x0f
        /*0032*/ 	.short	(.L_3001 - .L_3000)


	//   ....[0]....
	.align		4
.L_3000:
        /*0034*/ 	.word	index@(__assertfail)


	//----- nvinfo : EIATTR_MERCURY_ISA_VERSION
	.align		4
.L_3001:
        /*0038*/ 	.byte	0x03, 0x5f
        /*003a*/ 	.short	0x0101


	//----- nvinfo : EIATTR_VRC_CTA_INIT_COUNT
	.align		4
        /*003c*/ 	.byte	0x02, 0x4a
	.zero		1
	.zero		1


	//----- nvinfo : EIATTR_SYSCALL_OFFSETS
	.align		4
        /*0040*/ 	.byte	0x04, 0x46
        /*0042*/ 	.short	(.L_3003 - .L_3002)


	//   ....[0]....
.L_3002:
        /*0044*/ 	.word	0x00002170


	//   ....[1]....
        /*0048*/ 	.word	0x00002fb0


	//   ....[2]....
        /*004c*/ 	.word	0x000052d0


	//   ....[3]....
        /*0050*/ 	.word	0x00005f60


	//   ....[4]....
        /*0054*/ 	.word	0x00008360


	//   ....[5]....
        /*0058*/ 	.word	0x00008ff0


	//   ....[6]....
        /*005c*/ 	.word	0x0000b400


	//   ....[7]....
        /*0060*/ 	.word	0x0000c050


	//----- nvinfo : EIATTR_EXIT_INSTR_OFFSETS
	.align		4
.L_3003:
        /*0064*/ 	.byte	0x04, 0x1c
        /*0066*/ 	.short	(.L_3005 - .L_3004)


	//   ....[0]....
.L_3004:
        /*0068*/ 	.word	0x000092b0


	//   ....[1]....
        /*006c*/ 	.word	0x0000b530


	//   ....[2]....
        /*0070*/ 	.word	0x0000b550


	//   ....[3]....
        /*0074*/ 	.word	0x0000b5f0


	//   ....[4]....
        /*0078*/ 	.word	0x0000b620


	//   ....[5]....
        /*007c*/ 	.word	0x0000b650


	//   ....[6]....
        /*0080*/ 	.word	0x0000b6f0


	//   ....[7]....
        /*0084*/ 	.word	0x0000b740


	//   ....[8]....
        /*0088*/ 	.word	0x0000b7f0


	//   ....[9]....
        /*008c*/ 	.word	0x0000b850


	//   ....[10]....
        /*0090*/ 	.word	0x0000b890


	//   ....[11]....
        /*0094*/ 	.word	0x0000b960


	//   ....[12]....
        /*0098*/ 	.word	0x0000bab0


	//   ....[13]....
        /*009c*/ 	.word	0x0000bc00


	//   ....[14]....
        /*00a0*/ 	.word	0x0000bd70


	//   ....[15]....
        /*00a4*/ 	.word	0x0000bdb0


	//   ....[16]....
        /*00a8*/ 	.word	0x0000bde0


	//   ....[17]....
        /*00ac*/ 	.word	0x0000bea0


	//   ....[18]....
        /*00b0*/ 	.word	0x0000bef0


	//   ....[19]....
        /*00b4*/ 	.word	0x0000c060


	//   ....[20]....
        /*00b8*/ 	.word	0x0000c150


	//   ....[21]....
        /*00bc*/ 	.word	0x0000c200


	//   ....[22]....
        /*00c0*/ 	.word	0x0000c230


	//   ....[23]....
        /*00c4*/ 	.word	0x0000c280


	//   ....[24]....
        /*00c8*/ 	.word	0x0000c2d0


	//----- nvinfo : EIATTR_MAX_THREADS
	.align		4
.L_3005:
        /*00cc*/ 	.byte	0x04, 0x05
        /*00ce*/ 	.short	(.L_3007 - .L_3006)
.L_3006:
        /*00d0*/ 	.word	0x00000080
        /*00d4*/ 	.word	0x00000001
        /*00d8*/ 	.word	0x00000001


	//----- nvinfo : EIATTR_CRS_STACK_SIZE
	.align		4
.L_3007:
        /*00dc*/ 	.byte	0x04, 0x1e
        /*00de*/ 	.short	(.L_3009 - .L_3008)
.L_3008:
        /*00e0*/ 	.word	0x00000000


	//----- nvinfo : EIATTR_CBANK_PARAM_SIZE
	.align		4
.L_3009:
        /*00e4*/ 	.byte	0x03, 0x19
        /*00e6*/ 	.short	0x0220


	//----- nvinfo : EIATTR_PARAM_CBANK
	.align		4
        /*00e8*/ 	.byte	0x04, 0x0a
        /*00ea*/ 	.short	(.L_3011 - .L_3010)
	.align		4
.L_3010:
        /*00ec*/ 	.word	index@(.nv.constant0._ZN2at6native18elementwise_kernelILi128ELi4EZNS0_15gpu_kernel_implINS0_13AUnaryFunctorIhhhNS0_17BitwiseXorFunctorIhEEEEEEvRNS_18TensorIteratorBaseERKT_EUliE_EEviT1_)
        /*00f0*/ 	.short	0x0380
        /*00f2*/ 	.short	0x0220


	//----- nvinfo : EIATTR_SW_WAR
	.align		4
.L_3011:
        /*00f4*/ 	.byte	0x04, 0x36
        /*00f6*/ 	.short	(.L_3013 - .L_3012)
.L_3012:
        /*00f8*/ 	.word	0x00000008
.L_3013:


//--------------------- .nv.info._ZN2at6native27unrolled_elementwise_kernelINS0_13AUnaryFunctorIhhhNS0_17BitwiseXorFunctorIhEEEESt5arrayIPcLm2EELi4E23TrivialOffsetCalculatorILi1EjESA_NS0_6memory12LoadWithCastILi1EEENSB_13StoreWithCastILi1EEEEEviT_T0_T2_T3_T4_T5_ --------------------------
	.section	.nv.info._ZN2at6native27unrolled_elementwise_kernelINS0_13AUnaryFunctorIhhhNS0_17BitwiseXorFunctorIhEEEESt5arrayIPcLm2EELi4E23TrivialOffsetCalculatorILi1EjESA_NS0_6memory12LoadWithCastILi1EEENSB_13StoreWithCastILi1EEEEEviT_T0_T2_T3_T4_T5_,"",@"SHT_CUDA_INFO"
	.sectionflags	@""
	.align	4


	//----- nvinfo : EIATTR_CUDA_API_VERSION
	.align		4
        /*0000*/ 	.byte	0x04, 0x37
        /*0002*/ 	.short	(.L_3015 - .L_3014)
.L_3014:
        /*0004*/ 	.word	0x00000082


	//----- nvinfo : EIATTR_KPARAM_INFO
	.align		4
.L_3015:
        /*0008*/ 	.byte	0x04, 0x17
        /*000a*/ 	.short	(.L_3017 - .L_3016)
.L_3016:
        /*000c*/ 	.word	0x00000000
        /*0010*/ 	.short	0x0006
        /*0012*/ 	.short	0x0024
        /*0014*/ 	.byte	0x00, 0xf0, 0x21, 0x00


	//----- nvinfo : EIATTR_KPARAM_INFO
	.align		4
.L_3017:
        /*0018*/ 	.byte	0x04, 0x17
        /*001a*/ 	.short	(.L_3019 - .L_3018)
.L_3018:
        /*001c*/ 	.word	0x00000000
        /*0020*/ 	.short	0x0005
        /*0022*/ 	.short	0x001c
        /*0024*/ 	.byte	0x00, 0xf0, 0x21, 0x00


	//----- nvinfo : EIATTR_KPARAM_INFO
	.align		4
.L_3019:
        /*0028*/ 	.byte	0x04, 0x17
        /*002a*/ 	.short	(.L_3021 - .L_3020)
.L_3020:
        /*002c*/ 	.word	0x00000000
        /*0030*/ 	.short	0x0004
        /*0032*/ 	.short	0x0019
        /*0034*/ 	.byte	0x00, 0xf0, 0x05, 0x00


	//----- nvinfo : EIATTR_KPARAM_INFO
	.align		4
.L_3021:
        /*0038*/ 	.byte	0x04, 0x17
        /*003a*/ 	.short	(.L_3023 - .L_3022)
.L_3022:
        /*003c*/ 	.word	0x00000000
        /*0040*/ 	.short	0x0003
        /*0042*/ 	.short	0x0018
        /*0044*/ 	.byte	0x00, 0xf0, 0x05, 0x00


	//----- nvinfo : EIATTR_KPARAM_INFO
	.align		4
.L_3023:
        /*0048*/ 	.byte	0x04, 0x17
        /*004a*/ 	.short	(.L_3025 - .L_3024)
.L_3024:
        /*004c*/ 	.word	0x00000000
        /*0050*/ 	.short	0x0002
        /*0052*/ 	.short	0x0008
        /*0054*/ 	.byte	0x00, 0xf0, 0x41, 0x00


	//----- nvinfo : EIATTR_KPARAM_INFO
	.align		4
.L_3025:
        /*0058*/ 	.byte	0x04, 0x17
        /*005a*/ 	.short	(.L_3027 - .L_3026)
.L_3026:
        /*005c*/ 	.word	0x00000000
        /*0060*/ 	.short	0x0001
        /*0062*/ 	.short	0x0004
        /*0064*/ 	.byte	0x00, 0xf0, 0x09, 0x00


	//----- nvinfo : EIATTR_KPARAM_INFO
	.align		4
.L_3027:
        /*0068*/ 	.byte	0x04, 0x17
        /*006a*/ 	.short	(.L_3029 - .L_3028)
.L_3028:
        /*006c*/ 	.word	0x00000000
        /*0070*/ 	.short	0x0000
        /*0072*/ 	.short	0x0000
        /*0074*/ 	.byte	0x00, 0xf0, 0x11, 0x00


	//----- nvinfo : EIATTR_SPARSE_MMA_MASK
	.align		4
.L_3029:
        /*0078*/ 	.byte	0x03, 0x50
        /*007a*/ 	.short	0x0000


	//----- nvinfo : EIATTR_MAXREG_COUNT
	.align		4
        /*007c*/ 	.byte	0x03, 0x1b
        /*007e*/ 	.short	0x00ff


	//----- nvinfo : EIATTR_EXTERNS
	.align		4
        /*0080*/ 	.byte	0x04, 0x0f
        /*0082*/ 	.short	(.L_3031 - .L_3030)


	//   ....[0]....
	.align		4
.L_3030:
        /*0084*/ 	.word	index@(__assertfail)


	//----- nvinfo : EIATTR_MERCURY_ISA_VERSION
	.align		4
.L_3031:
        /*0088*/ 	.byte	0x03, 0x5f
        /*008a*/ 	.short	0x0101


	//----- nvinfo : EIATTR_VRC_CTA_INIT_COUNT
	.align		4
        /*008c*/ 	.byte	0x02, 0x4a
	.zero		1
	.zero		1


	//----- nvinfo : EIATTR_SYSCALL_OFFSETS
	.align		4
        /*0090*/ 	.byte	0x04, 0x46
        /*0092*/ 	.short	(.L_3033 - .L_3032)


	//   ....[0]....
.L_3032:
        /*0094*/ 	.word	0x00000e70


	//   ....[1]....
        /*0098*/ 	.word	0x00001e60


	//   ....[2]....
        /*009c*/ 	.word	0x00002d90


	//   ....[3]....
        /*00a0*/ 	.word	0x00003cc0


	//   ....[4]....
        /*00a4*/ 	.word	0x00004b00


	//   ....[5]....
        /*00a8*/ 	.word	0x000058f0


	//   ....[6]....
        /*00ac*/ 	.word	0x000067f0


	//   ....[7]....
        /*00b0*/ 	.word	0x000076c0


	//----- nvinfo : EIATTR_EXIT_INSTR_OFFSETS
	.align		4
.L_3033:
        /*00b4*/ 	.byte	0x04, 0x1c
        /*00b6*/ 	.short	(.L_3035 - .L_3034)


	//   ....[0]....
.L_3034:
        /*00b8*/ 	.word	0x00006aa0


	//   ....[1]....
        /*00bc*/ 	.word	0x00006bd0


	//   ....[2]....
        /*00c0*/ 	.word	0x00006bf0


	//   ....[3]....
        /*00c4*/ 	.word	0x00006c90


	//   ....[4]....
        /*00c8*/ 	.word	0x00006cc0


	//   ....[5]....
        /*00cc*/ 	.word	0x00006cf0


	//   ....[6]....
        /*00d0*/ 	.word	0x00006d90


	//   ....[7]....
        /*00d4*/ 	.word	0x00006de0


	//   ....[8]....
        /*00d8*/ 	.word	0x00006e90


	//   ....[9]....
        /*00dc*/ 	.word	0x00006ef0


	//   ....[10]....
        /*00e0*/ 	.word	0x00006f30


	//   ....[11]....
        /*00e4*/ 	.word	0x00007000


	//   ....[12]....
        /*00e8*/ 	.word	0x00007150


	//   ....[13]....
        /*00ec*/ 	.word	0x000072a0


	//   ....[14]....
        /*00f0*/ 	.word	0x00007400


	//   ....[15]....
        /*00f4*/ 	.word	0x00007440


	//   ....[16]....
        /*00f8*/ 	.word	0x00007470


	//   ....[17]....
        /*00fc*/ 	.word	0x00007510


	//   ....[18]....
        /*0100*/ 	.word	0x00007560


	//   ....[19]....
        /*0104*/ 	.word	0x000076d0


	//   ....[20]....
        /*0108*/ 	.word	0x000077c0


	//   ....[21]....
        /*010c*/ 	.word	0x00007870


	//   ....[22]....
        /*0110*/ 	.word	0x000078a0


	//   ....[23]....
        /*0114*/ 	.word	0x000078f0


	//   ....[24]....
        /*0118*/ 	.word	0x00007940


	//----- nvinfo : EIATTR_MAX_THREADS
	.align		4
.L_3035:
        /*011c*/ 	.byte	0x04, 0x05
        /*011e*/ 	.short	(.L_3037 - .L_3036)
.L_3036:
        /*0120*/ 	.word	0x00000080
        /*0124*/ 	.word	0x00000001
        /*0128*/ 	.word	0x00000001


	//----- nvinfo : EIATTR_CRS_STACK_SIZE
	.align		4
.L_3037:
        /*012c*/ 	.byte	0x04, 0x1e
        /*012e*/ 	.short	(.L_3039 - .L_3038)
.L_3038:
        /*0130*/ 	.word	0x00000000


	//----- nvinfo : EIATTR_CBANK_PARAM_SIZE
	.align		4
.L_3039:
        /*0134*/ 	.byte	0x03, 0x19
        /*0136*/ 	.short	0x002c


	//----- nvinfo : EIATTR_PARAM_CBANK
	.align		4
        /*0138*/ 	.byte	0x04, 0x0a
        /*013a*/ 	.short	(.L_3041 - .L_3040)
	.align		4
.L_3040:
        /*013c*/ 	.word	index@(.nv.constant0._ZN2at6native27unrolled_elementwise_kernelINS0_13AUnaryFunctorIhhhNS0_17BitwiseXorFunctorIhEEEESt5arrayIPcLm2EELi4E23TrivialOffsetCalculatorILi1EjESA_NS0_6memory12LoadWithCastILi1EEENSB_13StoreWithCastILi1EEEEEviT_T0_T2_T3_T4_T5_)
        /*0140*/ 	.short	0x0380
        /*0142*/ 	.short	0x002c


	//----- nvinfo : EIATTR_SW_WAR
	.align		4
.L_3041:
        /*0144*/ 	.byte	0x04, 0x36
        /*0146*/ 	.short	(.L_3043 - .L_3042)
.L_3042:
        /*0148*/ 	.word	0x00000008
.L_3043:


//--------------------- .nv.info._ZN2at6native18elementwise_kernelILi128ELi4EZNS0_22gpu_kernel_impl_nocastINS0_13AUnaryFunctorIhhhNS0_17BitwiseXorFunctorIhEEEEEEvRNS_18TensorIteratorBaseERKT_EUliE_EEviT1_ --------------------------
	.section	.nv.info._ZN2at6native18elementwise_kernelILi128ELi4EZNS0_22gpu_kernel_impl_nocastINS0_13AUnaryFunctorIhhhNS0_17BitwiseXorFunctorIhEEEEEEvRNS_18TensorIteratorBaseERKT_EUliE_EEviT1_,"",@"SHT_CUDA_INFO"
	.sectionflags	@""
	.align	4


	//----- nvinfo : EIATTR_CUDA_API_VERSION
	.align		4
        /*0000*/ 	.byte	0x04, 0x37
        /*0002*/ 	.short	(.L_3045 - .L_3044)
.L_3044:
        /*0004*/ 	.word	0x00000082


	//----- nvinfo : EIATTR_KPARAM_INFO
	.align		4
.L_3045:
        /*0008*/ 	.byte	0x04, 0x17
        /*000a*/ 	.short	(.L_3047 - .L_3046)
.L_3046:
        /*000c*/ 	.word	0x00000000
        /*0010*/ 	.short	0x0001
        /*0012*/ 	.short	0x0008
        /*0014*/ 	.byte	0x00, 0xf0, 0x61, 0x08


	//----- nvinfo : EIATTR_KPARAM_INFO
	.align		4
.L_3047:
        /*0018*/ 	.byte	0x04, 0x17
        /*001a*/ 	.short	(.L_3049 - .L_3048)
.L_3048:
        /*001c*/ 	.word	0x00000000
        /*0020*/ 	.short	0x0000
        /*0022*/ 	.short	0x0000
        /*0024*/ 	.byte	0x00, 0xf0, 0x11, 0x00


	//----- nvinfo : EIATTR_SPARSE_MMA_MASK
	.align		4
.L_3049:
        /*0028*/ 	.byte	0x03, 0x50
        /*002a*/ 	.short	0x0000


	//----- nvinfo : EIATTR_MAXREG_COUNT
	.align		4
        /*002c*/ 	.byte	0x03, 0x1b
        /*002e*/ 	.short	0x0080


	//----- nvinfo : EIATTR_MERCURY_ISA_VERSION
	.align		4
        /*0030*/ 	.byte	0x03, 0x5f
        /*0032*/ 	.short	0x0101


	//----- nvinfo : EIATTR_VRC_CTA_INIT_COUNT
	.align		4
        /*0034*/ 	.byte	0x02, 0x4a
	.zero		1
	.zero		1


	//----- nvinfo : EIATTR_EXIT_INSTR_OFFSETS
	.align		4
        /*0038*/ 	.byte	0x04, 0x1c
        /*003a*/ 	.short	(.L_3051 - .L_3050)


	//   ....[0]....
.L_3050:
        /*003c*/ 	.word	0x000002b0


	//   ....[1]....
        /*0040*/ 	.word	0x00000310


	//   ....[2]....
        /*0044*/ 	.word	0x00003dd0


	//   ....[3]....
        /*0048*/ 	.word	0x00005100


	//----- nvinfo : EIATTR_MAX_THREADS
	.align		4
.L_3051:
        /*004c*/ 	.byte	0x04, 0x05
        /*004e*/ 	.short	(.L_3053 - .L_3052)
.L_3052:
        /*0050*/ 	.word	0x00000080
        /*0054*/ 	.word	0x00000001
        /*0058*/ 	.word	0x00000001


	//----- nvinfo : EIATTR_CRS_STACK_SIZE
	.align		4
.L_3053:
        /*005c*/ 	.byte	0x04, 0x1e
        /*005e*/ 	.short	(.L_3055 - .L_3054)
.L_3054:
        /*0060*/ 	.word	0x00000000


	//----- nvinfo : EIATTR_CBANK_PARAM_SIZE
	.align		4
.L_3055:
        /*0064*/ 	.byte	0x03, 0x19
        /*0066*/ 	.short	0x0220


	//----- nvinfo : EIATTR_PARAM_CBANK
	.align		4
        /*0068*/ 	.byte	0x04, 0x0a
        /*006a*/ 	.short	(.L_3057 - .L_3056)
	.align		4
.L_3056:
        /*006c*/ 	.word	index@(.nv.constant0._ZN2at6native18elementwise_kernelILi128ELi4EZNS0_22gpu_kernel_impl_nocastINS0_13AUnaryFunctorIhhhNS0_17BitwiseXorFunctorIhEEEEEEvRNS_18TensorIteratorBaseERKT_EUliE_EEviT1_)
        /*0070*/ 	.short	0x0380
        /*0072*/ 	.short	0x0220


	//----- nvinfo : EIATTR_SW_WAR
	.align		4
.L_3057:
        /*0074*/ 	.byte	0x04, 0x36
        /*0076*/ 	.short	(.L_3059 - .L_3058)
.L_3058:
        /*0078*/ 	.word	0x00000008
.L_3059:


//--------------------- .nv.info._ZN2at6native27unrolled_elementwise_kernelINS0_13AUnaryFunctorIhhhNS0_17BitwiseXorFunctorIhEEEESt5arrayIPcLm2EELi4E23TrivialOffsetCalculatorILi1EjESA_NS0_6memory15LoadWithoutCastENSB_16StoreWithoutCastEEEviT_T0_T2_T3_T4_T5_ --------------------------
	.section	.nv.info._ZN2at6native27unrolled_elementwise_kernelINS0_13AUnaryFunctorIhhhNS0_17BitwiseXorFunctorIhEEEESt5arrayIPcLm2EELi4E23TrivialOffsetCalculatorILi1EjESA_NS0_6memory15LoadWithoutCastENSB_16StoreWithoutCastEEEviT_T0_T2_T3_T4_T5_,"",@"SHT_CUDA_INFO"
	.sectionflags	@""
	.align	4


	//----- nvinfo : EIATTR_CUDA_API_VERSION
	.align		4
        /*0000*/ 	.byte	0x04, 0x37
        /*0002*/ 	.short	(.L_3061 - .L_3060)
.L_3060:
        /*0004*/ 	.word	0x00000082


	//----- nvinfo : EIATTR_KPARAM_INFO
	.align		4
.L_3061:
        /*0008*/ 	.byte	0x04, 0x17
        /*000a*/ 	.short	(.L_3063 - .L_3062)
.L_3062:
        /*000c*/ 	.word	0x00000000
        /*0010*/ 	.short	0x0006
        /*0012*/ 	.short	0x001b
        /*0014*/ 	.byte	0x00, 0xf0, 0x05, 0x00


	//----- nvinfo : EIATTR_KPARAM_INFO
	.align		4
.L_3063:
        /*0018*/ 	.byte	0x04, 0x17
        /*001a*/ 	.short	(.L_3065 - .L_3064)
.L_3064:
        /*001c*/ 	.word	0x00000000
        /*0020*/ 	.short	0x0005
        /*0022*/ 	.short	0x001a
        /*0024*/ 	.byte	0x00, 0xf0, 0x05, 0x00


	//----- nvinfo : EIATTR_KPARAM_INFO
	.align		4
.L_3065:
        /*0028*/ 	.byte	0x04, 0x17
        /*002a*/ 	.short	(.L_3067 - .L_3066)
.L_3066:
        /*002c*/ 	.word	0x00000000
        /*0030*/ 	.short	0x0004
        /*0032*/ 	.short	0x0019
        /*0034*/ 	.byte	0x00, 0xf0, 0x05, 0x00


	//----- nvinfo : EIATTR_KPARAM_INFO
	.align		4
.L_3067:
        /*0038*/ 	.byte	0x04, 0x17
        /*003a*/ 	.short	(.L_3069 - .L_3068)
.L_3068:
        /*003c*/ 	.word	0x00000000
        /*0040*/ 	.short	0x0003
        /*0042*/ 	.short	0x0018
        /*0044*/ 	.byte	0x00, 0xf0, 0x05, 0x00


	//----- nvinfo : EIATTR_KPARAM_INFO
	.align		4
.L_3069:
        /*0048*/ 	.byte	0x04, 0x17
        /*004a*/ 	.short	(.L_3071 - .L_3070)
.L_3070:
        /*004c*/ 	.word	0x00000000
        /*0050*/ 	.short	0x0002
        /*0052*/ 	.short	0x0008
        /*0054*/ 	.byte	0x00, 0xf0, 0x41, 0x00


	//----- nvinfo : EIATTR_KPARAM_INFO
	.align		4
.L_3071:
        /*0058*/ 	.byte	0x04, 0x17
        /*005a*/ 	.short	(.L_3073 - .L_3072)
.L_3072:
        /*005c*/ 	.word	0x00000000
        /*0060*/ 	.short	0x0001
        /*0062*/ 	.short	0x0004
        /*0064*/ 	.byte	0x00, 0xf0, 0x09, 0x00


	//----- nvinfo : EIATTR_KPARAM_INFO
	.align		4
.L_3073:
        /*0068*/ 	.byte	0x04, 0x17
        /*006a*/ 	.short	(.L_3075 - .L_3074)
.L_3074:
        /*006c*/ 	.word	0x00000000
        /*0070*/ 	.short	0x0000
        /*0072*/ 	.short	0x0000
        /*0074*/ 	.byte	0x00, 0xf0, 0x11, 0x00


	//----- nvinfo : EIATTR_SPARSE_MMA_MASK
	.align		4
.L_3075:
        /*0078*/ 	.byte	0x03, 0x50
        /*007a*/ 	.short	0x0000


	//----- nvinfo : EIATTR_MAXREG_COUNT
	.align		4
        /*007c*/ 	.byte	0x03, 0x1b
        /*007e*/ 	.short	0x00ff


	//----- nvinfo : EIATTR_MERCURY_ISA_VERSION
	.align		4
        /*0080*/ 	.byte	0x03, 0x5f
        /*0082*/ 	.short	0x0101


	//----- nvinfo : EIATTR_VRC_CTA_INIT_COUNT
	.align		4
        /*0084*/ 	.byte	0x02, 0x4a
	.zero		1
	.zero		1


	//----- nvinfo : EIATTR_EXIT_INSTR_OFFSETS
	.align		4
        /*0088*/ 	.byte	0x04, 0x1c
        /*008a*/ 	.short	(.L_3077 - .L_3076)


	//   ....[0]....
.L_3076:
        /*008c*/ 	.word	0x00000490


	//   ....[1]....
        /*0090*/ 	.word	0x000004f0


	//----- nvinfo : EIATTR_MAX_THREADS
	.align		4
.L_3077:
        /*0094*/ 	.byte	0x04, 0x05
        /*0096*/ 	.short	(.L_3079 - .L_3078)
.L_3078:
        /*0098*/ 	.word	0x00000080
        /*009c*/ 	.word	0x00000001
        /*00a0*/ 	.word	0x00000001


	//----- nvinfo : EIATTR_CRS_STACK_SIZE
	.align		4
.L_3079:
        /*00a4*/ 	.byte	0x04, 0x1e
        /*00a6*/ 	.short	(.L_3081 - .L_3080)
.L_3080:
        /*00a8*/ 	.word	0x00000000


	//----- nvinfo : EIATTR_CBANK_PARAM_SIZE
	.align		4
.L_3081:
        /*00ac*/ 	.byte	0x03, 0x19
        /*00ae*/ 	.short	0x001c


	//----- nvinfo : EIATTR_PARAM_CBANK
	.align		4
        /*00b0*/ 	.byte	0x04, 0x0a
        /*00b2*/ 	.short	(.L_3083 - .L_3082)
	.align		4
.L_3082:
        /*00b4*/ 	.word	index@(.nv.constant0._ZN2at6native27unrolled_elementwise_kernelINS0_13AUnaryFunctorIhhhNS0_17BitwiseXorFunctorIhEEEESt5arrayIPcLm2EELi4E23TrivialOffsetCalculatorILi1EjESA_NS0_6memory15LoadWithoutCastENSB_16StoreWithoutCastEEEviT_T0_T2_T3_T4_T5_)
        /*00b8*/ 	.short	0x0380
        /*00ba*/ 	.short	0x001c


	//----- nvinfo : EIATTR_SW_WAR
	.align		4
.L_3083:
        /*00bc*/ 	.byte	0x04, 0x36
        /*00be*/ 	.short	(.L_3085 - .L_3084)
.L_3084:
        /*00c0*/ 	.word	0x00000008
.L_3085:


//--------------------- .nv.info._ZN2at6native29vectorized_elementwise_kernelILi2ENS0_13AUnaryFunctorIhhhNS0_17BitwiseXorFunctorIhEEEESt5arrayIPcLm2EEEEviT0_T1_ --------------------------
	.section	.nv.info._ZN2at6native29vectorized_elementwise_kernelILi2ENS0_13AUnaryFunctorIhhhNS0_17BitwiseXorFunctorIhEEEESt5arrayIPcLm2EEEEviT0_T1_,"",@"SHT_CUDA_INFO"
	.sectionflags	@""
	.align	4


	//----- nvinfo : EIATTR_CUDA_API_VERSION
	.align		4
        /*0000*/ 	.byte	0x04, 0x37
        /*0002*/ 	.short	(.L_3087 - .L_3086)
.L_3086:
        /*0004*/ 	.word	0x00000082


	//----- nvinfo : EIATTR_KPARAM_INFO
	.align		4
.L_3087:
        /*0008*/ 	.byte	0x04, 0x17
        /*000a*/ 	.short	(.L_3089 - .L_3088)
.L_3088:
        /*000c*/ 	.word	0x00000000
        /*0010*/ 	.short	0x0002
        /*0012*/ 	.short	0x0008
        /*0014*/ 	.byte	0x00, 0xf0, 0x41, 0x00


	//----- nvinfo : EIATTR_KPARAM_INFO
	.align		4
.L_3089:
        /*0018*/ 	.byte	0x04, 0x17
        /*001a*/ 	.short	(.L_3091 - .L_3090)
.L_3090:
        /*001c*/ 	.word	0x00000000
        /*0020*/ 	.short	0x0001
        /*0022*/ 	.short	0x0004
        /*0024*/ 	.byte	0x00, 0xf0, 0x09, 0x00


	//----- nvinfo : EIATTR_KPARAM_INFO
	.align		4
.L_3091:
        /*0028*/ 	.byte	0x04, 0x17
        /*002a*/ 	.short	(.L_3093 - .L_3092)
.L_3092:
        /*002c*/ 	.word	0x00000000
        /*0030*/ 	.short	0x0000
        /*0032*/ 	.short	0x0000
        /*0034*/ 	.byte	0x00, 0xf0, 0x11, 0x00


	//----- nvinfo : EIATTR_SPARSE_MMA_MASK
	.align		4
.L_3093:
        /*0038*/ 	.byte	0x03, 0x50
        /*003a*/ 	.short	0x0000


	//----- nvinfo : EIATTR_MAXREG_COUNT
	.align		4
        /*003c*/ 	.byte	0x03, 0x1b
        /*003e*/ 	.short	0x00ff


	//----- nvinfo : EIATTR_MERCURY_ISA_VERSION
	.align		4
        /*0040*/ 	.byte	0x03, 0x5f
        /*0042*/ 	.short	0x0101


	//----- nvinfo : EIATTR_VRC_CTA_INIT_COUNT
	.align		4
        /*0044*/ 	.byte	0x02, 0x4a
	.zero		1
	.zero		1


	//----- nvinfo : EIATTR_EXIT_INSTR_OFFSETS
	.align		4
        /*0048*/ 	.byte	0x04, 0x1c
        /*004a*/ 	.short	(.L_3095 - .L_3094)


	//   ....[0]....
.L_3094:
        /*004c*/ 	.word	0x00000900


	//   ....[1]....
        /*0050*/ 	.word	0x00000960


	//   ....[2]....
        /*0054*/ 	.word	0x00000c00


	//----- nvinfo : EIATTR_MAX_THREADS
	.align		4
.L_3095:
        /*0058*/ 	.byte	0x04, 0x05
        /*005a*/ 	.short	(.L_3097 - .L_3096)
.L_3096:
        /*005c*/ 	.word	0x00000080
        /*0060*/ 	.word	0x00000001
        /*0064*/ 	.word	0x00000001


	//----- nvinfo : EIATTR_CRS_STACK_SIZE
	.align		4
.L_3097:
        /*0068*/ 	.byte	0x04, 0x1e
        /*006a*/ 	.short	(.L_3099 - .L_3098)
.L_3098:
        /*006c*/ 	.word	0x00000000


	//----- nvinfo : EIATTR_CBANK_PARAM_SIZE
	.align		4
.L_3099:
        /*0070*/ 	.byte	0x03, 0x19
        /*0072*/ 	.short	0x0018


	//----- nvinfo : EIATTR_PARAM_CBANK
	.align		4
        /*0074*/ 	.byte	0x04, 0x0a
        /*0076*/ 	.short	(.L_3101 - .L_3100)
	.align		4
.L_3100:
        /*0078*/ 	.word	index@(.nv.constant0._ZN2at6native29vectorized_elementwise_kernelILi2ENS0_13AUnaryFunctorIhhhNS0_17BitwiseXorFunctorIhEEEESt5arrayIPcLm2EEEEviT0_T1_)
        /*007c*/ 	.short	0x0380
        /*007e*/ 	.short	0x0018


	//----- nvinfo : EIATTR_SW_WAR
	.align		4
.L_3101:
        /*0080*/ 	.byte	0x04, 0x36
        /*0082*/ 	.short	(.L_3103 - .L_3102)
.L_3102:
        /*0084*/ 	.word	0x00000008
.L_3103:


//--------------------- .nv.info._ZN2at6native29vectorized_elementwise_kernelILi4ENS0_13AUnaryFunctorIhhhNS0_17BitwiseXorFunctorIhEEEESt5arrayIPcLm2EEEEviT0_T1_ --------------------------
	.section	.nv.info._ZN2at6native29vectorized_elementwise_kernelILi4ENS0_13AUnaryFunctorIhhhNS0_17BitwiseXorFunctorIhEEEESt5arrayIPcLm2EEEEviT0_T1_,"",@"SHT_CUDA_INFO"
	.sectionflags	@""
	.align	4


	//----- nvinfo : EIATTR_CUDA_API_VERSION
	.align		4
        /*0000*/ 	.byte	0x04, 0x37
        /*0002*/ 	.short	(.L_3105 - .L_3104)
.L_3104:
        /*0004*/ 	.word	0x00000082


	//----- nvinfo : EIATTR_KPARAM_INFO
	.align		4
.L_3105:
        /*0008*/ 	.byte	0x04, 0x17
        /*000a*/ 	.short	(.L_3107 - .L_3106)
.L_3106:
        /*000c*/ 	.word	0x00000000
        /*0010*/ 	.short	0x0002
        /*0012*/ 	.short	0x0008
        /*0014*/ 	.byte	0x00, 0xf0, 0x41, 0x00


	//----- nvinfo : EIATTR_KPARAM_INFO
	.align		4
.L_3107:
        /*0018*/ 	.byte	0x04, 0x17
        /*001a*/ 	.short	(.L_3109 - .L_3108)
.L_3108:
        /*001c*/ 	.word	0x00000000
        /*0020*/ 	.short	0x0001
        /*0022*/ 	.short	0x0004
        /*0024*/ 	.byte	0x00, 0xf0, 0x09, 0x00


	//----- nvinfo : EIATTR_KPARAM_INFO
	.align		4
.L_3109:
        /*0028*/ 	.byte	0x04, 0x17
        /*002a*/ 	.short	(.L_3111 - .L_3110)
.L_3110:
        /*002c*/ 	.word	0x00000000
        /*0030*/ 	.short	0x0000
        /*0032*/ 	.short	0x0000
        /*0034*/ 	.byte	0x00, 0xf0, 0x11, 0x00


	//----- nvinfo : EIATTR_SPARSE_MMA_MASK
	.align		4
.L_3111:
        /*0038*/ 	.byte	0x03, 0x50
        /*003a*/ 	.short	0x0000


	//----- nvinfo : EIATTR_MAXREG_COUNT
	.align		4
        /*003c*/ 	.byte	0x03, 0x1b
        /*003e*/ 	.short	0x00ff


	//----- nvinfo : EIATTR_MERCURY_ISA_VERSION
	.align		4
        /*0040*/ 	.byte	0x03, 0x5f
        /*0042*/ 	.short	0x0101


	//----- nvinfo : EIATTR_VRC_CTA_INIT_COUNT
	.align		4
        /*0044*/ 	.byte	0x02, 0x4a
	.zero		1
	.zero		1


	//----- nvinfo : EIATTR_EXIT_INSTR_OFFSETS
	.align		4
        /*0048*/ 	.byte	0x04, 0x1c
        /*004a*/ 	.short	(.L_3113 - .L_3112)


	//   ....[0]....
.L_3112:
        /*004c*/ 	.word	0x00000900


	//   ....[1]....
        /*0050*/ 	.word	0x00000960


	//   ....[2]....
        /*0054*/ 	.word	0x00000be0


	//----- nvinfo : EIATTR_MAX_THREADS
	.align		4
.L_3113:
        /*0058*/ 	.byte	0x04, 0x05
        /*005a*/ 	.short	(.L_3115 - .L_3114)
.L_3114:
        /*005c*/ 	.word	0x00000080
        /*0060*/ 	.word	0x00000001
        /*0064*/ 	.word	0x00000001


	//----- nvinfo : EIATTR_CRS_STACK_SIZE
	.align		4
.L_3115:
        /*0068*/ 	.byte	0x04, 0x1e
        /*006a*/ 	.short	(.L_3117 - .L_3116)
.L_3116:
        /*006c*/ 	.word	0x00000000


	//----- nvinfo : EIATTR_CBANK_PARAM_SIZE
	.align		4
.L_3117:
        /*0070*/ 	.byte	0x03, 0x19
        /*0072*/ 	.short	0x0018


	//----- nvinfo : EIATTR_PARAM_CBANK
	.align		4
        /*0074*/ 	.byte	0x04, 0x0a
        /*0076*/ 	.short	(.L_3119 - .L_3118)
	.align		4
.L_3118:
        /*0078*/ 	.word	index@(.nv.constant0._ZN2at6native29vectorized_elementwise_kernelILi4ENS0_13AUnaryFunctorIhhhNS0_17BitwiseXorFunctorIhEEEESt5arrayIPcLm2EEEEviT0_T1_)
        /*007c*/ 	.short	0x0380
        /*007e*/ 	.short	0x0018


	//----- nvinfo : EIATTR_SW_WAR
	.align		4
.L_3119:
        /*0080*/ 	.byte	0x04, 0x36
        /*0082*/ 	.short	(.L_3121 - .L_3120)
.L_3120:
        /*0084*/ 	.word	0x00000008
.L_3121:


//--------------------- .nv.info._ZN2at6native29vectorized_elementwise_kernelILi8ENS0_13AUnaryFunctorIhhhNS0_17BitwiseXorFunctorIhEEEESt5arrayIPcLm2EEEEviT0_T1_ --------------------------
	.section	.nv.info._ZN2at6native29vectorized_elementwise_kernelILi8ENS0_13AUnaryFunctorIhhhNS0_17BitwiseXorFunctorIhEEEESt5arrayIPcLm2EEEEviT0_T1_,"",@"SHT_CUDA_INFO"
	.sectionflags	@""
	.align	4


	//----- nvinfo : EIATTR_CUDA_API_VERSION
	.align		4
        /*0000*/ 	.byte	0x04, 0x37
        /*0002*/ 	.short	(.L_3123 - .L_3122)
.L_3122:
        /*0004*/ 	.word	0x00000082


	//----- nvinfo : EIATTR_KPARAM_INFO
	.align		4
.L_3123:
        /*0008*/ 	.byte	0x04, 0x17
        /*000a*/ 	.short	(.L_3125 - .L_3124)
.L_3124:
        /*000c*/ 	.word	0x00000000
        /*0010*/ 	.short	0x0002
        /*0012*/ 	.short	0x0008
        /*0014*/ 	.byte	0x00, 0xf0, 0x41, 0x00


	//----- nvinfo : EIATTR_KPARAM_INFO
	.align		4
.L_3125:
        /*0018*/ 	.byte	0x04, 0x17
        /*001a*/ 	.short	(.L_3127 - .L_3126)
.L_3126:
        /*001c*/ 	.word	0x00000000
        /*0020*/ 	.short	0x0001
        /*0022*/ 	.short	0x0004
        /*0024*/ 	.byte	0x00, 0xf0, 0x09, 0x00


	//----- nvinfo : EIATTR_KPARAM_INFO
	.align		4
.L_3127:
        /*0028*/ 	.byte	0x04, 0x17
        /*002a*/ 	.short	(.L_3129 - .L_3128)
.L_3128:
        /*002c*/ 	.word	0x00000000
        /*0030*/ 	.short	0x0000
        /*0032*/ 	.short	0x0000
        /*0034*/ 	.byte	0x00, 0xf0, 0x11, 0x00


	//----- nvinfo : EIATTR_SPARSE_MMA_MASK
	.align		4
.L_3129:
        /*0038*/ 	.byte	0x03, 0x50
        /*003a*/ 	.short	0x0000


	//----- nvinfo : EIATTR_MAXREG_COUNT
	.align		4
        /*003c*/ 	.byte	0x03, 0x1b
        /*003e*/ 	.short	0x00ff


	//----- nvinfo : EIATTR_MERCURY_ISA_VERSION
	.align		4
        /*0040*/ 	.byte	0x03, 0x5f
        /*0042*/ 	.short	0x0101


	//----- nvinfo : EIATTR_VRC_CTA_INIT_COUNT
	.align		4
        /*0044*/ 	.byte	0x02, 0x4a
	.zero		1
	.zero		1


	//----- nvinfo : EIATTR_EXIT_INSTR_OFFSETS
	.align		4
        /*0048*/ 	.byte	0x04, 0x1c
        /*004a*/ 	.short	(.L_3131 - .L_3130)


	//   ....[0]....
.L_3130:
        /*004c*/ 	.word	0x00000010


	//----- nvinfo : EIATTR_MAX_THREADS
	.align		4
.L_3131:
        /*0050*/ 	.byte	0x04, 0x05
        /*0052*/ 	.short	(.L_3133 - .L_3132)
.L_3132:
        /*0054*/ 	.word	0x00000080
        /*0058*/ 	.word	0x00000001
        /*005c*/ 	.word	0x00000001


	//----- nvinfo : EIATTR_CBANK_PARAM_SIZE
	.align		4
.L_3133:
        /*0060*/ 	.byte	0x03, 0x19
        /*0062*/ 	.short	0x0018


	//----- nvinfo : EIATTR_PARAM_CBANK
	.align		4
        /*0064*/ 	.byte	0x04, 0x0a
        /*0066*/ 	.short	(.L_3135 - .L_3134)
	.align		4
.L_3134:
        /*0068*/ 	.word	index@(.nv.constant0._ZN2at6native29vectorized_elementwise_kernelILi8ENS0_13AUnaryFunctorIhhhNS0_17BitwiseXorFunctorIhEEEESt5arrayIPcLm2EEEEviT0_T1_)
        /*006c*/ 	.short	0x0380
        /*006e*/ 	.short	0x0018


	//----- nvinfo : EIATTR_SW_WAR
	.align		4
.L_3135:
        /*0070*/ 	.byte	0x04, 0x36
        /*0072*/ 	.short	(.L_3137 - .L_3136)
.L_3136:
        /*0074*/ 	.word	0x00000008
.L_3137:


//--------------------- .nv.info._ZN2at6native18elementwise_kernelILi128ELi4EZNS0_15gpu_kernel_implINS0_13BinaryFunctorIhhhNS0_17BitwiseXorFunctorIhEEEEEEvRNS_18TensorIteratorBaseERKT_EUliE_EEviT1_ --------------------------
	.section	.nv.info._ZN2at6native18elementwise_kernelILi128ELi4EZNS0_15gpu_kernel_implINS0_13BinaryFunctorIhhhNS0_17BitwiseXorFunctorIhEEEEEEvRNS_18TensorIteratorBaseERKT_EUliE_EEviT1_,"",@"SHT_CUDA_INFO"
	.sectionflags	@""
	.align	4


	//----- nvinfo : EIATTR_CUDA_API_VERSION
	.align		4
        /*0000*/ 	.byte	0x04, 0x37
        /*0002*/ 	.short	(.L_3139 - .L_3138)
.L_3138:
        /*0004*/ 	.word	0x00000082


	//----- nvinfo : EIATTR_KPARAM_INFO
	.align		4
.L_3139:
        /*0008*/ 	.byte	0x04, 0x17
        /*000a*/ 	.short	(.L_3141 - .L_3140)
.L_3140:
        /*000c*/ 	.word	0x00000000
        /*0010*/ 	.short	0x0001
        /*0012*/ 	.short	0x0008
        /*0014*/ 	.byte	0x00, 0xf0, 0x21, 0x0a


	//----- nvinfo : EIATTR_KPARAM_INFO
	.align		4
.L_3141:
        /*0018*/ 	.byte	0x04, 0x17
        /*001a*/ 	.short	(.L_3143 - .L_3142)
.L_3142:
        /*001c*/ 	.word	0x00000000
        /*0020*/ 	.short	0x0000
        /*0022*/ 	.short	0x0000
        /*0024*/ 	.byte	0x00, 0xf0, 0x11, 0x00


	//----- nvinfo : EIATTR_SPARSE_MMA_MASK
	.align		4
.L_3143:
        /*0028*/ 	.byte	0x03, 0x50
        /*002a*/ 	.short	0x0000


	//----- nvinfo : EIATTR_MAXREG_COUNT
	.align		4
        /*002c*/ 	.byte	0x03, 0x1b
        /*002e*/ 	.short	0x0080


	//----- nvinfo : EIATTR_EXTERNS
	.align		4
        /*0030*/ 	.byte	0x04, 0x0f
        /*0032*/ 	.short	(.L_3145 - .L_3144)


	//   ....[0]....
	.align		4
.L_3144:
        /*0034*/ 	.word	index@(__assertfail)


	//----- nvinfo : EIATTR_MERCURY_ISA_VERSION
	.align		4
.L_3145:
        /*0038*/ 	.byte	0x03, 0x5f
        /*003a*/ 	.short	0x0101


	//----- nvinfo : EIATTR_VRC_CTA_INIT_COUNT
	.align		4
        /*003c*/ 	.byte	0x02, 0x4a
	.zero		1
	.zero		1


	//----- nvinfo : EIATTR_SYSCALL_OFFSETS
	.align		4
        /*0040*/ 	.byte	0x04, 0x46
        /*0042*/ 	.short	(.L_3147 - .L_3146)


	//   ....[0]....
.L_3146:
        /*0044*/ 	.word	0x000024a0


	//   ....[1]....
        /*0048*/ 	.word	0x00003330


	//   ....[2]....
        /*004c*/ 	.word	0x00004170


	//   ....[3]....
        /*0050*/ 	.word	0x000067c0


	//   ....[4]....
        /*0054*/ 	.word	0x00007650


	//   ....[5]....
        /*0058*/ 	.word	0x000082e0


	//   ....[6]....
        /*005c*/ 	.word	0x0000aa10


	//   ....[7]....
        /*0060*/ 	.word	0x0000b8a0


	//   ....[8]....
        /*0064*/ 	.word	0x0000c530


	//   ....[9]....
        /*0068*/ 	.word	0x0000ec80


	//   ....[10]....
        /*006c*/ 	.word	0x0000fb10


	//   ....[11]....
        /*0070*/ 	.word	0x00010760


	//----- nvinfo : EIATTR_EXIT_INSTR_OFFSETS
	.align		4
.L_3147:
        /*0074*/ 	.byte	0x04, 0x1c
        /*0076*/ 	.short	(.L_3149 - .L_3148)


	//   ....[0]....
.L_3148:
        /*0078*/ 	.word	0x0000c7f0


	//   ....[1]....
        /*007c*/ 	.word	0x0000fc40


	//   ....[2]....
        /*0080*/ 	.word	0x0000fc60


	//   ....[3]....
        /*0084*/ 	.word	0x0000fd00


	//   ....[4]....
        /*0088*/ 	.word	0x0000fd30


	//   ....[5]....
        /*008c*/ 	.word	0x0000fd60


	//   ....[6]....
        /*0090*/ 	.word	0x0000fe00


	//   ....[7]....
        /*0094*/ 	.word	0x0000fe50


	//   ....[8]....
        /*0098*/ 	.word	0x0000ff00


	//   ....[9]....
        /*009c*/ 	.word	0x0000ff60


	//   ....[10]....
        /*00a0*/ 	.word	0x0000ffa0


	//   ....[11]....
        /*00a4*/ 	.word	0x00010070


	//   ....[12]....
        /*00a8*/ 	.word	0x000101c0


	//   ....[13]....
        /*00ac*/ 	.word	0x00010310


	//   ....[14]....
        /*00b0*/ 	.word	0x00010480


	//   ....[15]....
        /*00b4*/ 	.word	0x000104c0


	//   ....[16]....
        /*00b8*/ 	.word	0x000104f0


	//   ....[17]....
        /*00bc*/ 	.word	0x000105b0


	//   ....[18]....
        /*00c0*/ 	.word	0x00010600


	//   ....[19]....
        /*00c4*/ 	.word	0x00010770


	//   ....[20]....
        /*00c8*/ 	.word	0x00010860


	//   ....[21]....
        /*00cc*/ 	.word	0x00010910


	//   ....[22]....
        /*00d0*/ 	.word	0x00010940


	//   ....[23]....
        /*00d4*/ 	.word	0x00010990


	//   ....[24]....
        /*00d8*/ 	.word	0x000109e0


	//----- nvinfo : EIATTR_MAX_THREADS
	.align		4
.L_3149:
        /*00dc*/ 	.byte	0x04, 0x05
        /*00de*/ 	.short	(.L_3151 - .L_3150)
.L_3150:
        /*00e0*/ 	.word	0x00000080
        /*00e4*/ 	.word	0x00000001
        /*00e8*/ 	.word	0x00000001


	//----- nvinfo : EIATTR_CRS_STACK_SIZE
	.align		4
.L_3151:
        /*00ec*/ 	.byte	0x04, 0x1e
        /*00ee*/ 	.short	(.L_3153 - .L_3152)
.L_3152:
        /*00f0*/ 	.word	0x00000000


	//----- nvinfo : EIATTR_CBANK_PARAM_SIZE
	.align		4
.L_3153:
        /*00f4*/ 	.byte	0x03, 0x19
        /*00f6*/ 	.short	0x0290


	//----- nvinfo : EIATTR_PARAM_CBANK
	.align		4
        /*00f8*/ 	.byte	0x04, 0x0a
        /*00fa*/ 	.short	(.L_3155 - .L_3154)
	.align		4
.L_3154:
        /*00fc*/ 	.word	index@(.nv.constant0._ZN2at6native18elementwise_kernelILi128ELi4EZNS0_15gpu_kernel_implINS0_13BinaryFunctorIhhhNS0_17BitwiseXorFunctorIhEEEEEEvRNS_18TensorIteratorBaseERKT_EUliE_EEviT1_)
        /*0100*/ 	.short	0x0380
        /*0102*/ 	.short	0x0290


	//----- nvinfo : EIATTR_SW_WAR
	.align		4
.L_3155:
        /*0104*/ 	.byte	0x04, 0x36
        /*0106*/ 	.short	(.L_3157 - .L_3156)
.L_3156:
        /*0108*/ 	.word	0x00000008
.L_3157:


//--------------------- .nv.info._ZN2at6native27unrolled_elementwise_kernelINS0_13BinaryFunctorIhhhNS0_17BitwiseXorFunctorIhEEEESt5arrayIPcLm3EELi4E23TrivialOffsetCalculatorILi2EjES9_ILi1EjENS0_6memory12LoadWithCastILi2EEENSC_13StoreWithCastILi1EEEEEviT_T0_T2_T3_T4_T5_ --------------------------
	.section	.nv.info._ZN2at6native27unrolled_elementwise_kernelINS0_13BinaryFunctorIhhhNS0_17BitwiseXorFunctorIhEEEESt5arrayIPcLm3EELi4E23TrivialOffsetCalculatorILi2EjES9_ILi1EjENS0_6memory12LoadWithCastILi2EEENSC_13StoreWithCastILi1EEEEEviT_T0_T2_T3_T4_T5_,"",@"SHT_CUDA_INFO"
	.sectionflags	@""
	.align	4


	//----- nvinfo : EIATTR_CUDA_API_VERSION
	.align		4
        /*0000*/ 	.byte	0x04, 0x37
        /*0002*/ 	.short	(.L_3159 - .L_3158)
.L_3158:
        /*0004*/ 	.word	0x00000082


	//----- nvinfo : EIATTR_KPARAM_INFO
	.align		4
.L_3159:
        /*0008*/ 	.byte	0x04, 0x17
        /*000a*/ 	.short	(.L_3161 - .L_3160)
.L_3160:
        /*000c*/ 	.word	0x00000000
        /*0010*/ 	.short	0x0006
        /*0012*/ 	.short	0x0030
        /*0014*/ 	.byte	0x00, 0xf0, 0x21, 0x00


	//----- nvinfo : EIATTR_KPARAM_INFO
	.align		4
.L_3161:
        /*0018*/ 	.byte	0x04, 0x17
        /*001a*/ 	.short	(.L_3163 - .L_3162)
.L_3162:
        /*001c*/ 	.word	0x00000000
        /*0020*/ 	.short	0x0005
        /*0022*/ 	.short	0x0024
        /*0024*/ 	.byte	0x00, 0xf0, 0x31, 0x00


	//----- nvinfo : EIATTR_KPARAM_INFO
	.align		4
.L_3163:
        /*0028*/ 	.byte	0x04, 0x17
        /*002a*/ 	.short	(.L_3165 - .L_3164)
.L_3164:
        /*002c*/ 	.word	0x00000000
        /*0030*/ 	.short	0x0004
        /*0032*/ 	.short	0x0021
        /*0034*/ 	.byte	0x00, 0xf0, 0x05, 0x00


	//----- nvinfo : EIATTR_KPARAM_INFO
	.align		4
.L_3165:
        /*0038*/ 	.byte	0x04, 0x17
        /*003a*/ 	.short	(.L_3167 - .L_3166)
.L_3166:
        /*003c*/ 	.word	0x00000000
        /*0040*/ 	.short	0x0003
        /*0042*/ 	.short	0x0020
        /*0044*/ 	.byte	0x00, 0xf0, 0x05, 0x00


	//----- nvinfo : EIATTR_KPARAM_INFO
	.align		4
.L_3167:
        /*0048*/ 	.byte	0x04, 0x17
        /*004a*/ 	.short	(.L_3169 - .L_3168)
.L_3168:
        /*004c*/ 	.word	0x00000000
        /*0050*/ 	.short	0x0002
        /*0052*/ 	.short	0x0008
        /*0054*/ 	.byte	0x00, 0xf0, 0x61, 0x00


	//----- nvinfo : EIATTR_KPARAM_INFO
	.align		4
.L_3169:
        /*0058*/ 	.byte	0x04, 0x17
        /*005a*/ 	.short	(.L_3171 - .L_3170)
.L_3170:
        /*005c*/ 	.word	0x00000000
        /*0060*/ 	.short	0x0001
        /*0062*/ 	.short	0x0004
        /*0064*/ 	.byte	0x00, 0xf0, 0x05, 0x00


	//----- nvinfo : EIATTR_KPARAM_INFO
	.align		4
.L_3171:
        /*0068*/ 	.byte	0x04, 0x17
        /*006a*/ 	.short	(.L_3173 - .L_3172)
.L_3172:
        /*006c*/ 	.word	0x00000000
        /*0070*/ 	.short	0x0000
        /*0072*/ 	.short	0x0000
        /*0074*/ 	.byte	0x00, 0xf0, 0x11, 0x00


	//----- nvinfo : EIATTR_SPARSE_MMA_MASK
	.align		4
.L_3173:
        /*0078*/ 	.byte	0x03, 0x50
        /*007a*/ 	.short	0x0000


	//----- nvinfo : EIATTR_MAXREG_COUNT
	.align		4
        /*007c*/ 	.byte	0x03, 0x1b
        /*007e*/ 	.short	0x00ff


	//----- nvinfo : EIATTR_EXTERNS
	.align		4
        /*0080*/ 	.byte	0x04, 0x0f
        /*0082*/ 	.short	(.L_3175 - .L_3174)


	//   ....[0]....
	.align		4
.L_3174:
        /*0084*/ 	.word	index@(__assertfail)


	//----- nvinfo : EIATTR_MERCURY_ISA_VERSION
	.align		4
.L_3175:
        /*0088*/ 	.byte	0x03, 0x5f
        /*008a*/ 	.short	0x0101


	//----- nvinfo : EIATTR_VRC_CTA_INIT_COUNT
	.align		4
        /*008c*/ 	.byte	0x02, 0x4a
	.zero		1
	.zero		1


	//----- nvinfo : EIATTR_SYSCALL_OFFSETS
	.align		4
        /*0090*/ 	.byte	0x04, 0x46
        /*0092*/ 	.short	(.L_3177 - .L_3176)


	//   ....[0]....
.L_3176:
        /*0094*/ 	.word	0x00000e90


	//   ....[1]....
        /*0098*/ 	.word	0x00001d50


	//   ....[2]....
        /*009c*/ 	.word	0x00002d50


	//   ....[3]....
        /*00a0*/ 	.word	0x00003c10


	//   ....[4]....
        /*00a4*/ 	.word	0x00004b50


	//   ....[5]....
        /*00a8*/ 	.word	0x00005a10


	//   ....[6]....
        /*00ac*/ 	.word	0x00006950


	//   ....[7]....
        /*00b0*/ 	.word	0x00007820


	//   ....[8]....
        /*00b4*/ 	.word	0x00008650


	//   ....[9]....
        /*00b8*/ 	.word	0x00009440


	//   ....[10]....
        /*00bc*/ 	.word	0x0000a340


	//   ....[11]....
        /*00c0*/ 	.word	0x0000b210


	//----- nvinfo : EIATTR_EXIT_INSTR_OFFSETS
	.align		4
.L_3177:
        /*00c4*/ 	.byte	0x04, 0x1c
        /*00c6*/ 	.short	(.L_3179 - .L_3178)


	//   ....[0]....
.L_3178:
        /*00c8*/ 	.word	0x0000a5f0


	//   ....[1]....
        /*00cc*/ 	.word	0x0000a720


	//   ....[2]....
        /*00d0*/ 	.word	0x0000a740


	//   ....[3]....
        /*00d4*/ 	.word	0x0000a7e0


	//   ....[4]....
        /*00d8*/ 	.word	0x0000a810


	//   ....[5]....
        /*00dc*/ 	.word	0x0000a840


	//   ....[6]....
        /*00e0*/ 	.word	0x0000a8e0


	//   ....[7]....
        /*00e4*/ 	.word	0x0000a930


	//   ....[8]....
        /*00e8*/ 	.word	0x0000a9e0


	//   ....[9]....
        /*00ec*/ 	.word	0x0000aa40


	//   ....[10]....
        /*00f0*/ 	.word	0x0000aa80


	//   ....[11]....
        /*00f4*/ 	.word	0x0000ab50


	//   ....[12]....
        /*00f8*/ 	.word	0x0000aca0


	//   ....[13]....
        /*00fc*/ 	.word	0x0000adf0


	//   ....[14]....
        /*0100*/ 	.word	0x0000af50


	//   ....[15]....
        /*0104*/ 	.word	0x0000af90


	//   ....[16]....
        /*0108*/ 	.word	0x0000afc0


	//   ....[17]....
        /*010c*/ 	.word	0x0000b060


	//   ....[18]....
        /*0110*/ 	.word	0x0000b0b0


	//   ....[19]....
        /*0114*/ 	.word	0x0000b220


	//   ....[20]....
        /*0118*/ 	.word	0x0000b310


	//   ....[21]....
        /*011c*/ 	.word	0x0000b3c0


	//   ....[22]....
        /*0120*/ 	.word	0x0000b3f0


	//   ....[23]....
        /*0124*/ 	.word	0x0000b440


	//   ....[24]....
        /*0128*/ 	.word	0x0000b490


	//----- nvinfo : EIATTR_MAX_THREADS
	.align		4
.L_3179:
        /*012c*/ 	.byte	0x04, 0x05
        /*012e*/ 	.short	(.L_3181 - .L_3180)
.L_3180:
        /*0130*/ 	.word	0x00000080
        /*0134*/ 	.word	0x00000001
        /*0138*/ 	.word	0x00000001


	//----- nvinfo : EIATTR_CRS_STACK_SIZE
	.align		4
.L_3181:
        /*013c*/ 	.byte	0x04, 0x1e
        /*013e*/ 	.short	(.L_3183 - .L_3182)
.L_3182:
        /*0140*/ 	.word	0x00000000


	//----- nvinfo : EIATTR_CBANK_PARAM_SIZE
	.align		4
.L_3183:
        /*0144*/ 	.byte	0x03, 0x19
        /*0146*/ 	.short	0x0038


	//----- nvinfo : EIATTR_PARAM_CBANK
	.align		4
        /*0148*/ 	.byte	0x04, 0x0a
        /*014a*/ 	.short	(.L_3185 - .L_3184)
	.align		4
.L_3184:
        /*014c*/ 	.word	index@(.nv.constant0._ZN2at6native27unrolled_elementwise_kernelINS0_13BinaryFunctorIhhhNS0_17BitwiseXorFunctorIhEEEESt5arrayIPcLm3EELi4E23TrivialOffsetCalculatorILi2EjES9_ILi1EjENS0_6memory12LoadWithCastILi2EEENSC_13StoreWithCastILi1EEEEEviT_T0_T2_T3_T4_T5_)
        /*0150*/ 	.short	0x0380
        /*0152*/ 	.short	0x0038


	//----- nvinfo : EIATTR_SW_WAR
	.align		4
.L_3185:
        /*0154*/ 	.byte	0x04, 0x36
        /*0156*/ 	.short	(.L_3187 - .L_3186)
.L_3186:
        /*0158*/ 	.word	0x00000008
.L_3187:


//--------------------- .nv.info._ZN2at6native18elementwise_kernelILi128ELi4EZNS0_22gpu_kernel_impl_nocastINS0_13BinaryFunctorIhhhNS0_17BitwiseXorFunctorIhEEEEEEvRNS_18TensorIteratorBaseERKT_EUliE_EEviT1_ --------------------------
	.section	.nv.info._ZN2at6native18elementwise_kernelILi128ELi4EZNS0_22gpu_kernel_impl_nocastINS0_13BinaryFunctorIhhhNS0_17BitwiseXorFunctorIhEEEEEEvRNS_18TensorIteratorBaseERKT_EUliE_EEviT1_,"",@"SHT_CUDA_INFO"
	.sectionflags	@""
	.align	4


	//----- nvinfo : EIATTR_CUDA_API_VERSION
	.align		4
        /*0000*/ 	.byte	0x04, 0x37
        /*0002*/ 	.short	(.L_3189 - .L_3188)
.L_3188:
        /*0004*/ 	.word	0x00000082


	//----- nvinfo : EIATTR_KPARAM_INFO
	.align		4
.L_3189:
        /*0008*/ 	.byte	0x04, 0x17
        /*000a*/ 	.short	(.L_3191 - .L_3190)
.L_3190:
        /*000c*/ 	.word	0x00000000
        /*0010*/ 	.short	0x0001
        /*0012*/ 	.short	0x0008
        /*0014*/ 	.byte	0x00, 0xf0, 0x21, 0x0a


	//----- nvinfo : EIATTR_KPARAM_INFO
	.align		4
.L_3191:
        /*0018*/ 	.byte	0x04, 0x17
        /*001a*/ 	.short	(.L_3193 - .L_3192)
.L_3192:
        /*001c*/ 	.word	0x00000000
        /*0020*/ 	.short	0x0000
        /*0022*/ 	.short	0x0000
        /*0024*/ 	.byte	0x00, 0xf0, 0x11, 0x00


	//----- nvinfo : EIATTR_SPARSE_MMA_MASK
	.align		4
.L_3193:
        /*0028*/ 	.byte	0x03, 0x50
        /*002a*/ 	.short	0x0000


	//----- nvinfo : EIATTR_MAXREG_COUNT
	.align		4
        /*002c*/ 	.byte	0x03, 0x1b
        /*002e*/ 	.short	0x0080


	//----- nvinfo : EIATTR_MERCURY_ISA_VERSION
	.align		4
        /*0030*/ 	.byte	0x03, 0x5f
        /*0032*/ 	.short	0x0101


	//----- nvinfo : EIATTR_VRC_CTA_INIT_COUNT
	.align		4
        /*0034*/ 	.byte	0x02, 0x4a
	.zero		1
	.zero		1


	//----- nvinfo : EIATTR_EXIT_INSTR_OFFSETS
	.align		4
        /*0038*/ 	.byte	0x04, 0x1c
        /*003a*/ 	.short	(.L_3195 - .L_3194)


	//   ....[0]....
.L_3194:
        /*003c*/ 	.word	0x00000300


	//   ....[1]....
        /*0040*/ 	.word	0x00000380


	//   ....[2]....
        /*0044*/ 	.word	0x00004860


	//   ....[3]....
        /*0048*/ 	.word	0x00005ef0


	//----- nvinfo : EIATTR_MAX_THREADS
	.align		4
.L_3195:
        /*004c*/ 	.byte	0x04, 0x05
        /*004e*/ 	.short	(.L_3197 - .L_3196)
.L_3196:
        /*0050*/ 	.word	0x00000080
        /*0054*/ 	.word	0x00000001
        /*0058*/ 	.word	0x00000001


	//----- nvinfo : EIATTR_CRS_STACK_SIZE
	.align		4
.L_3197:
        /*005c*/ 	.byte	0x04, 0x1e
        /*005e*/ 	.short	(.L_3199 - .L_3198)
.L_3198:
        /*0060*/ 	.word	0x00000000


	//----- nvinfo : EIATTR_CBANK_PARAM_SIZE
	.align		4
.L_3199:
        /*0064*/ 	.byte	0x03, 0x19
        /*0066*/ 	.short	0x0290


	//----- nvinfo : EIATTR_PARAM_CBANK
	.align		4
        /*0068*/ 	.byte	0x04, 0x0a
        /*006a*/ 	.short	(.L_3201 - .L_3200)
	.align		4
.L_3200:
        /*006c*/ 	.word	index@(.nv.constant0._ZN2at6native18elementwise_kernelILi128ELi4EZNS0_22gpu_kernel_impl_nocastINS0_13BinaryFunctorIhhhNS0_17BitwiseXorFunctorIhEEEEEEvRNS_18TensorIteratorBaseERKT_EUliE_EEviT1_)
        /*0070*/ 	.short	0x0380
        /*0072*/ 	.short	0x0290


	//----- nvinfo : EIATTR_SW_WAR
	.align		4
.L_3201:
        /*0074*/ 	.byte	0x04, 0x36
        /*0076*/ 	.short	(.L_3203 - .L_3202)
.L_3202:
        /*0078*/ 	.word	0x00000008
.L_3203:


//--------------------- .nv.info._ZN2at6native27unrolled_elementwise_kernelINS0_13BinaryFunctorIhhhNS0_17BitwiseXorFunctorIhEEEESt5arrayIPcLm3EELi4E23TrivialOffsetCalculatorILi2EjES9_ILi1EjENS0_6memory15LoadWithoutCastENSC_16StoreWithoutCastEEEviT_T0_T2_T3_T4_T5_ --------------------------
	.section	.nv.info._ZN2at6native27unrolled_elementwise_kernelINS0_13BinaryFunctorIhhhNS0_17BitwiseXorFunctorIhEEEESt5arrayIPcLm3EELi4E23TrivialOffsetCalculatorILi2EjES9_ILi1EjENS0_6memory15LoadWithoutCastENSC_16StoreWithoutCastEEEviT_T0_T2_T3_T4_T5_,"",@"SHT_CUDA_INFO"
	.sectionflags	@""
	.align	4


	//----- nvinfo : EIATTR_CUDA_API_VERSION
	.align		4
        /*0000*/ 	.byte	0x04, 0x37
        /*0002*/ 	.short	(.L_3205 - .L_3204)
.L_3204:
        /*0004*/ 	.word	0x00000082


	//----- nvinfo : EIATTR_KPARAM_INFO
	.align		4
.L_3205:
        /*0008*/ 	.byte	0x04, 0x17
        /*000a*/ 	.short	(.L_3207 - .L_3206)
.L_3206:
        /*000c*/ 	.word	0x00000000
        /*0010*/ 	.short	0x0006
        /*0012*/ 	.short	0x0023
        /*0014*/ 	.byte	0x00, 0xf0, 0x05, 0x00


	//----- nvinfo : EIATTR_KPARAM_INFO
	.align		4
.L_3207:
        /*0018*/ 	.byte	0x04, 0x17
        /*001a*/ 	.short	(.L_3209 - .L_3208)
.L_3208:
        /*001c*/ 	.word	0x00000000
        /*0020*/ 	.short	0x0005
        /*0022*/ 	.short	0x0022
        /*0024*/ 	.byte	0x00, 0xf0, 0x05, 0x00


	//----- nvinfo : EIATTR_KPARAM_INFO
	.align		4
.L_3209:
        /*0028*/ 	.byte	0x04, 0x17
        /*002a*/ 	.short	(.L_3211 - .L_3210)
.L_3210:
        /*002c*/ 	.word	0x00000000
        /*0030*/ 	.short	0x0004
        /*0032*/ 	.short	0x0021
        /*0034*/ 	.byte	0x00, 0xf0, 0x05, 0x00


	//----- nvinfo : EIATTR_KPARAM_INFO
	.align		4
.L_3211:
        /*0038*/ 	.byte	0x04, 0x17
        /*003a*/ 	.short	(.L_3213 - .L_3212)
.L_3212:
        /*003c*/ 	.word	0x00000000
        /*0040*/ 	.short	0x0003
        /*0042*/ 	.short	0x0020
        /*0044*/ 	.byte	0x00, 0xf0, 0x05, 0x00


	//----- nvinfo : EIATTR_KPARAM_INFO
	.align		4
.L_3213:
        /*0048*/ 	.byte	0x04, 0x17
        /*004a*/ 	.short	(.L_3215 - .L_3214)
.L_3214:
        /*004c*/ 	.word	0x00000000
        /*0050*/ 	.short	0x0002
        /*0052*/ 	.short	0x0008
        /*0054*/ 	.byte	0x00, 0xf0, 0x61, 0x00


	//----- nvinfo : EIATTR_KPARAM_INFO
	.align		4
.L_3215:
        /*0058*/ 	.byte	0x04, 0x17
        /*005a*/ 	.short	(.L_3217 - .L_3216)
.L_3216:
        /*005c*/ 	.word	0x00000000
        /*0060*/ 	.short	0x0001
        /*0062*/ 	.short	0x0004
        /*0064*/ 	.byte	0x00, 0xf0, 0x05, 0x00


	//----- nvinfo : EIATTR_KPARAM_INFO
	.align		4
.L_3217:
        /*0068*/ 	.byte	0x04, 0x17
        /*006a*/ 	.short	(.L_3219 - .L_3218)
.L_3218:
        /*006c*/ 	.word	0x00000000
        /*0070*/ 	.short	0x0000
        /*0072*/ 	.short	0x0000
        /*0074*/ 	.byte	0x00, 0xf0, 0x11, 0x00


	//----- nvinfo : EIATTR_SPARSE_MMA_MASK
	.align		4
.L_3219:
        /*0078*/ 	.byte	0x03, 0x50
        /*007a*/ 	.short	0x0000


	//----- nvinfo : EIATTR_MAXREG_COUNT
	.align		4
        /*007c*/ 	.byte	0x03, 0x1b
        /*007e*/ 	.short	0x00ff


	//----- nvinfo : EIATTR_MERCURY_ISA_VERSION
	.align		4
        /*0080*/ 	.byte	0x03, 0x5f
        /*0082*/ 	.short	0x0101


	//----- nvinfo : EIATTR_VRC_CTA_INIT_COUNT
	.align		4
        /*0084*/ 	.byte	0x02, 0x4a
	.zero		1
	.zero		1


	//----- nvinfo : EIATTR_EXIT_INSTR_OFFSETS
	.align		4
        /*0088*/ 	.byte	0x04, 0x1c
        /*008a*/ 	.short	(.L_3221 - .L_3220)


	//   ....[0]....
.L_3220:
        /*008c*/ 	.word	0x000005c0


	//   ....[1]....
        /*0090*/ 	.word	0x00000620


	//----- nvinfo : EIATTR_MAX_THREADS
	.align		4
.L_3221:
        /*0094*/ 	.byte	0x04, 0x05
        /*0096*/ 	.short	(.L_3223 - .L_3222)
.L_3222:
        /*0098*/ 	.word	0x00000080
        /*009c*/ 	.word	0x00000001
        /*00a0*/ 	.word	0x00000001


	//----- nvinfo : EIATTR_CRS_STACK_SIZE
	.align		4
.L_3223:
        /*00a4*/ 	.byte	0x04, 0x1e
        /*00a6*/ 	.short	(.L_3225 - .L_3224)
.L_3224:
        /*00a8*/ 	.word	0x00000000


	//----- nvinfo : EIATTR_CBANK_PARAM_SIZE
	.align		4
.L_3225:
        /*00ac*/ 	.byte	0x03, 0x19
        /*00ae*/ 	.short	0x0024


	//----- nvinfo : EIATTR_PARAM_CBANK
	.align		4
        /*00b0*/ 	.byte	0x04, 0x0a
        /*00b2*/ 	.short	(.L_3227 - .L_3226)
	.align		4
.L_3226:
        /*00b4*/ 	.word	index@(.nv.constant0._ZN2at6native27unrolled_elementwise_kernelINS0_13BinaryFunctorIhhhNS0_17BitwiseXorFunctorIhEEEESt5arrayIPcLm3EELi4E23TrivialOffsetCalculatorILi2EjES9_ILi1EjENS0_6memory15LoadWithoutCastENSC_16StoreWithoutCastEEEviT_T0_T2_T3_T4_T5_)
        /*00b8*/ 	.short	0x0380
        /*00ba*/ 	.short	0x0024


	//----- nvinfo : EIATTR_SW_WAR
	.align		4
.L_3227:
        /*00bc*/ 	.byte	0x04, 0x36
        /*00be*/ 	.short	(.L_3229 - .L_3228)
.L_3228:
        /*00c0*/ 	.word	0x00000008
.L_3229:


//--------------------- .nv.info._ZN2at6native29vectorized_elementwise_kernelILi2ENS0_13BinaryFunctorIhhhNS0_17BitwiseXorFunctorIhEEEESt5arrayIPcLm3EEEEviT0_T1_ --------------------------
	.section	.nv.info._ZN2at6native29vectorized_elementwise_kernelILi2ENS0_13BinaryFunctorIhhhNS0_17BitwiseXorFunctorIhEEEESt5arrayIPcLm3EEEEviT0_T1_,"",@"SHT_CUDA_INFO"
	.sectionflags	@""
	.align	4


	//----- nvinfo : EIATTR_CUDA_API_VERSION
	.align		4
        /*0000*/ 	.byte	0x04, 0x37
        /*0002*/ 	.short	(.L_3231 - .L_3230)
.L_3230:
        /*0004*/ 	.word	0x00000082


	//----- nvinfo : EIATTR_KPARAM_INFO
	.align		4
.L_3231:
        /*0008*/ 	.byte	0x04, 0x17
        /*000a*/ 	.short	(.L_3233 - .L_3232)
.L_3232:
        /*000c*/ 	.word	0x00000000
        /*0010*/ 	.short	0x0002
        /*0012*/ 	.short	0x0008
        /*0014*/ 	.byte	0x00, 0xf0, 0x61, 0x00


	//----- nvinfo : EIATTR_KPARAM_INFO
	.align		4
.L_3233:
        /*0018*/ 	.byte	0x04, 0x17
        /*001a*/ 	.short	(.L_3235 - .L_3234)
.L_3234:
        /*001c*/ 	.word	0x00000000
        /*0020*/ 	.short	0x0001
        /*0022*/ 	.short	0x0004
        /*0024*/ 	.byte	0x00, 0xf0, 0x05, 0x00


	//----- nvinfo : EIATTR_KPARAM_INFO
	.align		4
.L_3235:
        /*0028*/ 	.byte	0x04, 0x17
        /*002a*/ 	.short	(.L_3237 - .L_3236)
.L_3236:
        /*002c*/ 	.word	0x00000000
        /*0030*/ 	.short	0x0000
        /*0032*/ 	.short	0x0000
        /*0034*/ 	.byte	0x00, 0xf0, 0x11, 0x00


	//----- nvinfo : EIATTR_SPARSE_MMA_MASK
	.align		4
.L_3237:
        /*0038*/ 	.byte	0x03, 0x50
        /*003a*/ 	.short	0x0000


	//----- nvinfo : EIATTR_MAXREG_COUNT
	.align		4
        /*003c*/ 	.byte	0x03, 0x1b
        /*003e*/ 	.short	0x00ff


	//----- nvinfo : EIATTR_MERCURY_ISA_VERSION
	.align		4
        /*0040*/ 	.byte	0x03, 0x5f
        /*0042*/ 	.short	0x0101


	//----- nvinfo : EIATTR_VRC_CTA_INIT_COUNT
	.align		4
        /*0044*/ 	.byte	0x02, 0x4a
	.zero		1
	.zero		1


	//----- nvinfo : EIATTR_EXIT_INSTR_OFFSETS
	.align		4
        /*0048*/ 	.byte	0x04, 0x1c
        /*004a*/ 	.short	(.L_3239 - .L_3238)


	//   ....[0]....
.L_3238:
        /*004c*/ 	.word	0x00000b70


	//   ....[1]....
        /*0050*/ 	.word	0x00000bd0


	//   ....[2]....
        /*0054*/ 	.word	0x00000f80


	//----- nvinfo : EIATTR_MAX_THREADS
	.align		4
.L_3239:
        /*0058*/ 	.byte	0x04, 0x05
        /*005a*/ 	.short	(.L_3241 - .L_3240)
.L_3240:
        /*005c*/ 	.word	0x00000080
        /*0060*/ 	.word	0x00000001
        /*0064*/ 	.word	0x00000001


	//----- nvinfo : EIATTR_CRS_STACK_SIZE
	.align		4
.L_3241:
        /*0068*/ 	.byte	0x04, 0x1e
        /*006a*/ 	.short	(.L_3243 - .L_3242)
.L_3242:
        /*006c*/ 	.word	0x00000000


	//----- nvinfo : EIATTR_CBANK_PARAM_SIZE
	.align		4
.L_3243:
        /*0070*/ 	.byte	0x03, 0x19
        /*0072*/ 	.short	0x0020


	//----- nvinfo : EIATTR_PARAM_CBANK
	.align		4
        /*0074*/ 	.byte	0x04, 0x0a
        /*0076*/ 	.short	(.L_3245 - .L_3244)
	.align		4
.L_3244:
        /*0078*/ 	.word	index@(.nv.constant0._ZN2at6native29vectorized_elementwise_kernelILi2ENS0_13BinaryFunctorIhhhNS0_17BitwiseXorFunctorIhEEEESt5arrayIPcLm3EEEEviT0_T1_)
        /*007c*/ 	.short	0x0380
        /*007e*/ 	.short	0x0020


	//----- nvinfo : EIATTR_SW_WAR
	.align		4
.L_3245:
        /*0080*/ 	.byte	0x04, 0x36
        /*0082*/ 	.short	(.L_3247 - .L_3246)
.L_3246:
        /*0084*/ 	.word	0x00000008
.L_3247:


//--------------------- .nv.info._ZN2at6native29vectorized_elementwise_kernelILi4ENS0_13BinaryFunctorIhhhNS0_17BitwiseXorFunctorIhEEEESt5arrayIPcLm3EEEEviT0_T1_ --------------------------
	.section	.nv.info._ZN2at6native29vectorized_elementwise_kernelILi4ENS0_13BinaryFunctorIhhhNS0_17BitwiseXorFunctorIhEEEESt5arrayIPcLm3EEEEviT0_T1_,"",@"SHT_CUDA_INFO"
	.sectionflags	@""
	.align	4


	//----- nvinfo : EIATTR_CUDA_API_VERSION
	.align		4
        /*0000*/ 	.byte	0x04, 0x37
        /*0002*/ 	.short	(.L_3249 - .L_3248)
.L_3248:
        /*0004*/ 	.word	0x00000082


	//----- nvinfo : EIATTR_KPARAM_INFO
	.align		4
.L_3249:
        /*0008*/ 	.byte	0x04, 0x17
        /*000a*/ 	.short	(.L_3251 - .L_3250)
.L_3250:
        /*000c*/ 	.word	0x00000000
        /*0010*/ 	.short	0x0002
        /*0012*/ 	.short	0x0008
        /*0014*/ 	.byte	0x00, 0xf0, 0x61, 0x00


	//----- nvinfo : EIATTR_KPARAM_INFO
	.align		4
.L_3251:
        /*0018*/ 	.byte	0x04, 0x17
        /*001a*/ 	.short	(.L_3253 - .L_3252)
.L_3252:
        /*001c*/ 	.word	0x00000000
        /*0020*/ 	.short	0x0001
        /*0022*/ 	.short	0x0004
        /*0024*/ 	.byte	0x00, 0xf0, 0x05, 0x00


	//----- nvinfo : EIATTR_KPARAM_INFO
	.align		4
.L_3253:
        /*0028*/ 	.byte	0x04, 0x17
        /*002a*/ 	.short	(.L_3255 - .L_3254)
.L_3254:
        /*002c*/ 	.word	0x00000000
        /*0030*/ 	.short	0x0000
        /*0032*/ 	.short	0x0000
        /*0034*/ 	.byte	0x00, 0xf0, 0x11, 0x00


	//----- nvinfo : EIATTR_SPARSE_MMA_MASK
	.align		4
.L_3255:
        /*0038*/ 	.byte	0x03, 0x50
        /*003a*/ 	.short	0x0000


	//----- nvinfo : EIATTR_MAXREG_COUNT
	.align		4
        /*003c*/ 	.byte	0x03, 0x1b
        /*003e*/ 	.short	0x00ff


	//----- nvinfo : EIATTR_MERCURY_ISA_VERSION
	.align		4
        /*0040*/ 	.byte	0x03, 0x5f
        /*0042*/ 	.short	0x0101


	//----- nvinfo : EIATTR_VRC_CTA_INIT_COUNT
	.align		4
        /*0044*/ 	.byte	0x02, 0x4a
	.zero		1
	.zero		1


	//----- nvinfo : EIATTR_EXIT_INSTR_OFFSETS
	.align		4
        /*0048*/ 	.byte	0x04, 0x1c
        /*004a*/ 	.short	(.L_3257 - .L_3256)


	//   ....[0]....
.L_3256:
        /*004c*/ 	.word	0x00000b70


	//   ....[1]....
        /*0050*/ 	.word	0x00000bd0


	//   ....[2]....
        /*0054*/ 	.word	0x00000f40


	//----- nvinfo : EIATTR_MAX_THREADS
	.align		4
.L_3257:
        /*0058*/ 	.byte	0x04, 0x05
        /*005a*/ 	.short	(.L_3259 - .L_3258)
.L_3258:
        /*005c*/ 	.word	0x00000080
        /*0060*/ 	.word	0x00000001
        /*0064*/ 	.word	0x00000001


	//----- nvinfo : EIATTR_CRS_STACK_SIZE
	.align		4
.L_3259:
        /*0068*/ 	.byte	0x04, 0x1e
        /*006a*/ 	.short	(.L_3261 - .L_3260)
.L_3260:
        /*006c*/ 	.word	0x00000000


	//----- nvinfo : EIATTR_CBANK_PARAM_SIZE
	.align		4
.L_3261:
        /*0070*/ 	.byte	0x03, 0x19
        /*0072*/ 	.short	0x0020


	//----- nvinfo : EIATTR_PARAM_CBANK
	.align		4
        /*0074*/ 	.byte	0x04, 0x0a
        /*0076*/ 	.short	(.L_3263 - .L_3262)
	.align		4
.L_3262:
        /*0078*/ 	.word	index@(.nv.constant0._ZN2at6native29vectorized_elementwise_kernelILi4ENS0_13BinaryFunctorIhhhNS0_17BitwiseXorFunctorIhEEEESt5arrayIPcLm3EEEEviT0_T1_)
        /*007c*/ 	.short	0x0380
        /*007e*/ 	.short	0x0020


	//----- nvinfo : EIATTR_SW_WAR
	.align		4
.L_3263:
        /*0080*/ 	.byte	0x04, 0x36
        /*0082*/ 	.short	(.L_3265 - .L_3264)
.L_3264:
        /*0084*/ 	.word	0x00000008
.L_3265:


//--------------------- .nv.info._ZN2at6native29vectorized_elementwise_kernelILi8ENS0_13BinaryFunctorIhhhNS0_17BitwiseXorFunctorIhEEEESt5arrayIPcLm3EEEEviT0_T1_ --------------------------
	.section	.nv.info._ZN2at6native29vectorized_elementwise_kernelILi8ENS0_13BinaryFunctorIhhhNS0_17BitwiseXorFunctorIhEEEESt5arrayIPcLm3EEEEviT0_T1_,"",@"SHT_CUDA_INFO"
	.sectionflags	@""
	.align	4


	//----- nvinfo : EIATTR_CUDA_API_VERSION
	.align		4
        /*0000*/ 	.byte	0x04, 0x37
        /*0002*/ 	.short	(.L_3267 - .L_3266)
.L_3266:
        /*0004*/ 	.word	0x00000082


	//----- nvinfo : EIATTR_KPARAM_INFO
	.align		4
.L_3267:
        /*0008*/ 	.byte	0x04, 0x17
        /*000a*/ 	.short	(.L_3269 - .L_3268)
.L_3268:
        /*000c*/ 	.word	0x00000000
        /*0010*/ 	.short	0x0002
        /*0012*/ 	.short	0x0008
        /*0014*/ 	.byte	0x00, 0xf0, 0x61, 0x00


	//----- nvinfo : EIATTR_KPARAM_INFO
	.align		4
.L_3269:
        /*0018*/ 	.byte	0x04, 0x17
        /*001a*/ 	.short	(.L_3271 - .L_3270)
.L_3270:
        /*001c*/ 	.word	0x00000000
        /*0020*/ 	.short	0x0001
        /*0022*/ 	.short	0x0004
        /*0024*/ 	.byte	0x00, 0xf0, 0x05, 0x00


	//----- nvinfo : EIATTR_KPARAM_INFO
	.align		4
.L_3271:
        /*0028*/ 	.byte	0x04, 0x17
        /*002a*/ 	.short	(.L_3273 - .L_3272)
.L_3272:
        /*002c*/ 	.word	0x00000000
        /*0030*/ 	.short	0x0000
        /*0032*/ 	.short	0x0000
        /*0034*/ 	.byte	0x00, 0xf0, 0x11, 0x00


	//----- nvinfo : EIATTR_SPARSE_MMA_MASK
	.align		4
.L_3273:
        /*0038*/ 	.byte	0x03, 0x50
        /*003a*/ 	.short	0x0000


	//----- nvinfo : EIATTR_MAXREG_COUNT
	.align		4
        /*003c*/ 	.byte	0x03, 0x1b
        /*003e*/ 	.short	0x00ff


	//----- nvinfo : EIATTR_MERCURY_ISA_VERSION
	.align		4
        /*0040*/ 	.byte	0x03, 0x5f
        /*0042*/ 	.short	0x0101


	//----- nvinfo : EIATTR_VRC_CTA_INIT_COUNT
	.align		4
        /*0044*/ 	.byte	0x02, 0x4a
	.zero		1
	.zero		1


	//----- nvinfo : EIATTR_EXIT_INSTR_OFFSETS
	.align		4
        /*0048*/ 	.byte	0x04, 0x1c
        /*004a*/ 	.short	(.L_3275 - .L_3274)


	//   ....[0]....
.L_3274:
        /*004c*/ 	.word	0x00000010


	//----- nvinfo : EIATTR_MAX_THREADS
	.align		4
.L_3275:
        /*0050*/ 	.byte	0x04, 0x05
        /*0052*/ 	.short	(.L_3277 - .L_3276)
.L_3276:
        /*0054*/ 	.word	0x00000080
        /*0058*/ 	.word	0x00000001
        /*005c*/ 	.word	0x00000001


	//----- nvinfo : EIATTR_CBANK_PARAM_SIZE
	.align		4
.L_3277:
        /*0060*/ 	.byte	0x03, 0x19
        /*0062*/ 	.short	0x0020


	//----- nvinfo : EIATTR_PARAM_CBANK
	.align		4
        /*0064*/ 	.byte	0x04, 0x0a
        /*0066*/ 	.short	(.L_3279 - .L_3278)
	.align		4
.L_3278:
        /*0068*/ 	.word	index@(.nv.constant0._ZN2at6native29vectorized_elementwise_kernelILi8ENS0_13BinaryFunctorIhhhNS0_17BitwiseXorFunctorIhEEEESt5arrayIPcLm3EEEEviT0_T1_)
        /*006c*/ 	.short	0x0380
        /*006e*/ 	.short	0x0020


	//----- nvinfo : EIATTR_SW_WAR
	.align		4
.L_3279:
        /*0070*/ 	.byte	0x04, 0x36
        /*0072*/ 	.short	(.L_3281 - .L_3280)
.L_3280:
        /*0074*/ 	.word	0x00000008
.L_3281:


//--------------------- .nv.info._ZN2at6native18elementwise_kernelILi128ELi4EZNS0_15gpu_kernel_implINS0_13AUnaryFunctorIbbbNS0_16BitwiseOrFunctorIbEEEEEEvRNS_18TensorIteratorBaseERKT_EUliE_EEviT1_ --------------------------
	.section	.nv.info._ZN2at6native18elementwise_kernelILi128ELi4EZNS0_15gpu_kernel_implINS0_13AUnaryFunctorIbbbNS0_16BitwiseOrFunctorIbEEEEEEvRNS_18TensorIteratorBaseERKT_EUliE_EEviT1_,"",@"SHT_CUDA_INFO"
	.sectionflags	@""
	.align	4


	//----- nvinfo : EIATTR_CUDA_API_VERSION
	.align		4
        /*0000*/ 	.byte	0x04, 0x37
        /*0002*/ 	.short	(.L_3283 - .L_3282)
.L_3282:
        /*0004*/ 	.word	0x00000082


	//----- nvinfo : EIATTR_KPARAM_INFO
	.align		4
.L_3283:
        /*0008*/ 	.byte	0x04, 0x17
        /*000a*/ 	.short	(.L_3285 - .L_3284)
.L_3284:
        /*000c*/ 	.word	0x00000000
        /*0010*/ 	.short	0x0001
        /*0012*/ 	.short	0x0008
        /*0014*/ 	.byte	0x00, 0xf0, 0x61, 0x08


	//----- nvinfo : EIATTR_KPARAM_INFO
	.align		4
.L_3285:
        /*0018*/ 	.byte	0x04, 0x17
        /*001a*/ 	.short	(.L_3287 - .L_3286)
.L_3286:
        /*001c*/ 	.word	0x00000000
        /*0020*/ 	.short	0x0000
        /*0022*/ 	.short	0x0000
        /*0024*/ 	.byte	0x00, 0xf0, 0x11, 0x00


	//----- nvinfo : EIATTR_SPARSE_MMA_MASK
	.align		4
.L_3287:
        /*0028*/ 	.byte	0x03, 0x50
        /*002a*/ 	.short	0x0000


	//----- nvinfo : EIATTR_MAXREG_COUNT
	.align		4
        /*002c*/ 	.byte	0x03, 0x1b
        /*002e*/ 	.short	0x0080


	//----- nvinfo : EIATTR_EXTERNS
	.align		4
        /*0030*/ 	.byte	0x04, 0x0f
        /*0032*/ 	.short	(.L_3289 - .L_3288)


	//   ....[0]....
	.align		4
.L_3288:
        /*0034*/ 	.word	index@(__assertfail)


	//----- nvinfo : EIATTR_MERCURY_ISA_VERSION
	.align		4
.L_3289:
        /*0038*/ 	.byte	0x03, 0x5f
        /*003a*/ 	.short	0x0101


	//----- nvinfo : EIATTR_VRC_CTA_INIT_COUNT
	.align		4
        /*003c*/ 	.byte	0x02, 0x4a
	.zero		1
	.zero		1


	//----- nvinfo : EIATTR_SYSCALL_OFFSETS
	.align		4
        /*0040*/ 	.byte	0x04, 0x46
        /*0042*/ 	.short	(.L_3291 - .L_3290)


	//   ....[0]....
.L_3290:
        /*0044*/ 	.word	0x00001d90


	//   ....[1]....
        /*0048*/ 	.word	0x00002a60


	//   ....[2]....
        /*004c*/ 	.word	0x000048d0


	//   ....[3]....
        /*0050*/ 	.word	0x00005470


	//   ....[4]....
        /*0054*/ 	.word	0x000073d0


	//   ....[5]....
        /*0058*/ 	.word	0x00007f70


	//   ....[6]....
        /*005c*/ 	.word	0x00009ee0


	//   ....[7]....
        /*0060*/ 	.word	0x0000aa40


	//----- nvinfo : EIATTR_EXIT_INSTR_OFFSETS
	.align		4
.L_3291:
        /*0064*/ 	.byte	0x04, 0x1c
        /*0066*/ 	.short	(.L_3293 - .L_3292)


	//   ....[0]....
.L_3292:
        /*0068*/ 	.word	0x00008200


	//   ....[1]....
        /*006c*/ 	.word	0x0000a060


	//   ....[2]....
        /*0070*/ 	.word	0x0000a080


	//   ....[3]....
        /*0074*/ 	.word	0x0000a110


	//   ....[4]....
        /*0078*/ 	.word	0x0000a130


	//   ....[5]....
        /*007c*/ 	.word	0x0000a150


	//   ....[6]....
        /*0080*/ 	.word	0x0000a1e0


	//   ....[7]....
        /*0084*/ 	.word	0x0000a220


	//   ....[8]....
        /*0088*/ 	.word	0x0000a2c0


	//   ....[9]....
        /*008c*/ 	.word	0x0000a310


	//   ....[10]....
        /*0090*/ 	.word	0x0000a340


	//   ....[11]....
        /*0094*/ 	.word	0x0000a400


	//   ....[12]....
        /*0098*/ 	.word	0x0000a540


	//   ....[13]....
        /*009c*/ 	.word	0x0000a680


	//   ....[14]....
        /*00a0*/ 	.word	0x0000a7d0


	//   ....[15]....
        /*00a4*/ 	.word	0x0000a800


	//   ....[16]....
        /*00a8*/ 	.word	0x0000a820


	//   ....[17]....
        /*00ac*/ 	.word	0x0000a8a0


	//   ....[18]....
        /*00b0*/ 	.word	0x0000a8e0


	//   ....[19]....
        /*00b4*/ 	.word	0x0000aa50


	//   ....[20]....
        /*00b8*/ 	.word	0x0000ab30


	//   ....[21]....
        /*00bc*/ 	.word	0x0000abd0


	//   ....[22]....
        /*00c0*/ 	.word	0x0000ac00


	//   ....[23]....
        /*00c4*/ 	.word	0x0000ac50


	//   ....[24]....
        /*00c8*/ 	.word	0x0000ac90


	//----- nvinfo : EIATTR_MAX_THREADS
	.align		4
.L_3293:
        /*00cc*/ 	.byte	0x04, 0x05
        /*00ce*/ 	.short	(.L_3295 - .L_3294)
.L_3294:
        /*00d0*/ 	.word	0x00000080
        /*00d4*/ 	.word	0x00000001
        /*00d8*/ 	.word	0x00000001


	//----- nvinfo : EIATTR_CRS_STACK_SIZE
	.align		4
.L_3295:
        /*00dc*/ 	.byte	0x04, 0x1e
        /*00de*/ 	.short	(.L_3297 - .L_3296)
.L_3296:
        /*00e0*/ 	.word	0x00000000


	//----- nvinfo : EIATTR_CBANK_PARAM_SIZE
	.align		4
.L_3297:
        /*00e4*/ 	.byte	0x03, 0x19
        /*00e6*/ 	.short	0x0220


	//----- nvinfo : EIATTR_PARAM_CBANK
	.align		4
        /*00e8*/ 	.byte	0x04, 0x0a
        /*00ea*/ 	.short	(.L_3299 - .L_3298)
	.align		4
.L_3298:
        /*00ec*/ 	.word	index@(.nv.constant0._ZN2at6native18elementwise_kernelILi128ELi4EZNS0_15gpu_kernel_implINS0_13AUnaryFunctorIbbbNS0_16BitwiseOrFunctorIbEEEEEEvRNS_18TensorIteratorBaseERKT_EUliE_EEviT1_)
        /*00f0*/ 	.short	0x0380
        /*00f2*/ 	.short	0x0220


	//----- nvinfo : EIATTR_SW_WAR
	.align		4
.L_3299:
        /*00f4*/ 	.byte	0x04, 0x36
        /*00f6*/ 	.short	(.L_3301 - .L_3300)
.L_3300:
        /*00f8*/ 	.word	0x00000008
.L_3301:


//--------------------- .nv.info._ZN2at6native27unrolled_elementwise_kernelINS0_13AUnaryFunctorIbbbNS0_16BitwiseOrFunctorIbEEEESt5arrayIPcLm2EELi4E23TrivialOffsetCalculatorILi1EjESA_NS0_6memory12LoadWithCastILi1EEENSB_13StoreWithCastILi1EEEEEviT_T0_T2_T3_T4_T5_ --------------------------
	.section	.nv.info._ZN2at6native27unrolled_elementwise_kernelINS0_13AUnaryFunctorIbbbNS0_16BitwiseOrFunctorIbEEEESt5arrayIPcLm2EELi4E23TrivialOffsetCalculatorILi1EjESA_NS0_6memory12LoadWithCastILi1EEENSB_13StoreWithCastILi1EEEEEviT_T0_T2_T3_T4_T5_,"",@"SHT_CUDA_INFO"
	.sectionflags	@""
	.align	4


	//----- nvinfo : EIATTR_CUDA_API_VERSION
	.align		4
        /*0000*/ 	.byte	0x04, 0x37
        /*0002*/ 	.short	(.L_3303 - .L_3302)
.L_3302:
        /*0004*/ 	.word	0x00000082


	//----- nvinfo : EIATTR_KPARAM_INFO
	.align		4
.L_3303:
        /*0008*/ 	.byte	0x04, 0x17
        /*000a*/ 	.short	(.L_3305 - .L_3304)
.L_3304:
        /*000c*/ 	.word	0x00000000
        /*0010*/ 	.short	0x0006
        /*0012*/ 	.short	0x0024
        /*0014*/ 	.byte	0x00, 0xf0, 0x21, 0x00


	//----- nvinfo : EIATTR_KPARAM_INFO
	.align		4
.L_3305:
        /*0018*/ 	.byte	0x04, 0x17
        /*001a*/ 	.short	(.L_3307 - .L_3306)
.L_3306:
        /*001c*/ 	.word	0x00000000
        /*0020*/ 	.short	0x0005
        /*0022*/ 	.short	0x001c
        /*0024*/ 	.byte	0x00, 0xf0, 0x21, 0x00


	//----- nvinfo : EIATTR_KPARAM_INFO
	.align		4
.L_3307:
        /*0028*/ 	.byte	0x04, 0x17
        /*002a*/ 	.short	(.L_3309 - .L_3308)
.L_3308:
        /*002c*/ 	.word	0x00000000
        /*0030*/ 	.short	0x0004
        /*0032*/ 	.short	0x0019
        /*0034*/ 	.byte	0x00, 0xf0, 0x05, 0x00


	//----- nvinfo : EIATTR_KPARAM_INFO
	.align		4
.L_3309:
        /*0038*/ 	.byte	0x04, 0x17
        /*003a*/ 	.short	(.L_3311 - .L_3310)
.L_3310:
        /*003c*/ 	.word	0x00000000
        /*0040*/ 	.short	0x0003
        /*0042*/ 	.short	0x0018
        /*0044*/ 	.byte	0x00, 0xf0, 0x05, 0x00


	//----- nvinfo : EIATTR_KPARAM_INFO
	.align		4
.L_3311:
        /*0048*/ 	.byte	0x04, 0x17
        /*004a*/ 	.short	(.L_3313 - .L_3312)
.L_3312:
        /*004c*/ 	.word	0x00000000
        /*0050*/ 	.short	0x0002
        /*0052*/ 	.short	0x0008
        /*0054*/ 	.byte	0x00, 0xf0, 0x41, 0x00


	//----- nvinfo : EIATTR_KPARAM_INFO
	.align		4
.L_3313:
        /*0058*/ 	.byte	0x04, 0x17
        /*005a*/ 	.short	(.L_3315 - .L_3314)
.L_3314:
        /*005c*/ 	.word	0x00000000
        /*0060*/ 	.short	0x0001
        /*0062*/ 	.short	0x0004
        /*0064*/ 	.byte	0x00, 0xf0, 0x09, 0x00


	//----- nvinfo : EIATTR_KPARAM_INFO
	.align		4
.L_3315:
        /*0068*/ 	.byte	0x04, 0x17
        /*006a*/ 	.short	(.L_3317 - .L_3316)
.L_3316:
        /*006c*/ 	.word	0x00000000
        /*0070*/ 	.short	0x0000
        /*0072*/ 	.short	0x0000
        /*0074*/ 	.byte	0x00, 0xf0, 0x11, 0x00


	//----- nvinfo : EIATTR_SPARSE_MMA_MASK
	.align		4
.L_3317:
        /*0078*/ 	.byte	0x03, 0x50
        /*007a*/ 	.short	0x0000


	//----- nvinfo : EIATTR_MAXREG_COUNT
	.align		4
        /*007c*/ 	.byte	0x03, 0x1b
        /*007e*/ 	.short	0x00ff


	//----- nvinfo : EIATTR_EXTERNS
	.align		4
        /*0080*/ 	.byte	0x04, 0x0f
        /*0082*/ 	.short	(.L_3319 - .L_3318)


	//   ....[0]....
	.align		4
.L_3318:
        /*0084*/ 	.word	index@(__assertfail)


	//----- nvinfo : EIATTR_MERCURY_ISA_VERSION
	.align		4
.L_3319:
        /*0088*/ 	.byte	0x03, 0x5f
        /*008a*/ 	.short	0x0101


	//----- nvinfo : EIATTR_VRC_CTA_INIT_COUNT
	.align		4
        /*008c*/ 	.byte	0x02, 0x4a
	.zero		1
	.zero		1


	//----- nvinfo : EIATTR_SYSCALL_OFFSETS
	.align		4
        /*0090*/ 	.byte	0x04, 0x46
        /*0092*/ 	.short	(.L_3321 - .L_3320)


	//   ....[0]....
.L_3320:
        /*0094*/ 	.word	0x00000bc0


	//   ....[1]....
        /*0098*/ 	.word	0x00001870


	//   ....[2]....
        /*009c*/ 	.word	0x000024e0


	//   ....[3]....
        /*00a0*/ 	.word	0x00003140


	//   ....[4]....
        /*00a4*/ 	.word	0x00003f50


	//   ....[5]....
        /*00a8*/ 	.word	0x00004c10


	//   ....[6]....
        /*00ac*/ 	.word	0x000059d0


	//   ....[7]....
        /*00b0*/ 	.word	0x00006760


	//----- nvinfo : EIATTR_EXIT_INSTR_OFFSETS
	.align		4
.L_3321:
        /*00b4*/ 	.byte	0x04, 0x1c
        /*00b6*/ 	.short	(.L_3323 - .L_3322)


	//   ....[0]....
.L_3322:
        /*00b8*/ 	.word	0x00005c50


	//   ....[1]....
        /*00bc*/ 	.word	0x00005d80


	//   ....[2]....
        /*00c0*/ 	.word	0x00005da0


	//   ....[3]....
        /*00c4*/ 	.word	0x00005e30


	//   ....[4]....
        /*00c8*/ 	.word	0x00005e50


	//   ....[5]....
        /*00cc*/ 	.word	0x00005e70


	//   ....[6]....
        /*00d0*/ 	.word	0x00005f00


	//   ....[7]....
        /*00d4*/ 	.word	0x00005f40


	//   ....[8]....
        /*00d8*/ 	.word	0x00005fe0


	//   ....[9]....
        /*00dc*/ 	.word	0x00006030


	//   ....[10]....
        /*00e0*/ 	.word	0x00006060


	//   ....[11]....
        /*00e4*/ 	.word	0x00006120


	//   ....[12]....
        /*00e8*/ 	.word	0x00006260


	//   ....[13]....
        /*00ec*/ 	.word	0x000063a0


	//   ....[14]....
        /*00f0*/ 	.word	0x000064f0


	//   ....[15]....
        /*00f4*/ 	.word	0x00006520


	//   ....[16]....
        /*00f8*/ 	.word	0x00006540


	//   ....[17]....
        /*00fc*/ 	.word	0x000065c0


	//   ....[18]....
        /*0100*/ 	.word	0x00006600


	//   ....[19]....
        /*0104*/ 	.word	0x00006770


	//   ....[20]....
        /*0108*/ 	.word	0x00006850


	//   ....[21]....
        /*010c*/ 	.word	0x000068f0


	//   ....[22]....
        /*0110*/ 	.word	0x00006920


	//   ....[23]....
        /*0114*/ 	.word	0x00006970


	//   ....[24]....
        /*0118*/ 	.word	0x000069b0


	//----- nvinfo : EIATTR_MAX_THREADS
	.align		4
.L_3323:
        /*011c*/ 	.byte	0x04, 0x05
        /*011e*/ 	.short	(.L_3325 - .L_3324)
.L_3324:
        /*0120*/ 	.word	0x00000080
        /*0124*/ 	.word	0x00000001
        /*0128*/ 	.word	0x00000001


	//----- nvinfo : EIATTR_CRS_STACK_SIZE
	.align		4
.L_3325:
        /*012c*/ 	.byte	0x04, 0x1e
        /*012e*/ 	.short	(.L_3327 - .L_3326)
.L_3326:
        /*0130*/ 	.word	0x00000000


	//----- nvinfo : EIATTR_CBANK_PARAM_SIZE
	.align		4
.L_3327:
        /*0134*/ 	.byte	0x03, 0x19
        /*0136*/ 	.short	0x002c


	//----- nvinfo : EIATTR_PARAM_CBANK
	.align		4
        /*0138*/ 	.byte	0x04, 0x0a
        /*013a*/ 	.short	(.L_3329 - .L_3328)
	.align		4
.L_3328:
        /*013c*/ 	.word	index@(.nv.constant0._ZN2at6native27unrolled_elementwise_kernelINS0_13AUnaryFunctorIbbbNS0_16BitwiseOrFunctorIbEEEESt5arrayIPcLm2EELi4E23TrivialOffsetCalculatorILi1EjESA_NS0_6memory12LoadWithCastILi1EEENSB_13StoreWithCastILi1EEEEEviT_T0_T2_T3_T4_T5_)
        /*0140*/ 	.short	0x0380
        /*0142*/ 	.short	0x002c


	//----- nvinfo : EIATTR_SW_WAR
	.align		4
.L_3329:
        /*0144*/ 	.byte	0x04, 0x36
        /*0146*/ 	.short	(.L_3331 - .L_3330)
.L_3330:
        /*0148*/ 	.word	0x00000008
.L_3331:


//--------------------- .nv.info._ZN2at6native18elementwise_kernelILi128ELi4EZNS0_22gpu_kernel_impl_nocastINS0_13AUnaryFunctorIbbbNS0_16BitwiseOrFunctorIbEEEEEEvRNS_18TensorIteratorBaseERKT_EUliE_EEviT1_ --------------------------
	.section	.nv.info._ZN2at6native18elementwise_kernelILi128ELi4EZNS0_22gpu_kernel_impl_nocastINS0_13AUnaryFunctorIbbbNS0_16BitwiseOrFunctorIbEEEEEEvRNS_18TensorIteratorBaseERKT_EUliE_EEviT1_,"",@"SHT_CUDA_INFO"
	.sectionflags	@""
	.align	4


	//----- nvinfo : EIATTR_CUDA_API_VERSION
	.align		4
        /*0000*/ 	.byte	0x04, 0x37
        /*0002*/ 	.short	(.L_3333 - .L_3332)
.L_3332:
        /*0004*/ 	.word	0x00000082


	//----- nvinfo : EIATTR_KPARAM_INFO
	.align		4
.L_3333:
        /*0008*/ 	.byte	0x04, 0x17
        /*000a*/ 	.short	(.L_3335 - .L_3334)
.L_3334:
        /*000c*/ 	.word	0x00000000
        /*0010*/ 	.short	0x0001
        /*0012*/ 	.short	0x0008
        /*0014*/ 	.byte	0x00, 0xf0, 0x61, 0x08


	//----- nvinfo : EIATTR_KPARAM_INFO
	.align		4
.L_3335:
        /*0018*/ 	.byte	0x04, 0x17
        /*001a*/ 	.short	(.L_3337 - .L_3336)
.L_3336:
        /*001c*/ 	.word	0x00000000
        /*0020*/ 	.short	0x0000
        /*0022*/ 	.short	0x0000
        /*0024*/ 	.byte	0x00, 0xf0, 0x11, 0x00


	//----- nvinfo : EIATTR_SPARSE_MMA_MASK
	.align		4
.L_3337:
        /*0028*/ 	.byte	0x03, 0x50
        /*002a*/ 	.short	0x0000


	//----- nvinfo : EIATTR_MAXREG_COUNT
	.align		4
        /*002c*/ 	.byte	0x03, 0x1b
        /*002e*/ 	.short	0x0080


	//----- nvinfo : EIATTR_MERCURY_ISA_VERSION
	.align		4
        /*0030*/ 	.byte	0x03, 0x5f
        /*0032*/ 	.short	0x0101


	//----- nvinfo : EIATTR_VRC_CTA_INIT_COUNT
	.align		4
        /*0034*/ 	.byte	0x02, 0x4a
	.zero		1
	.zero		1


	//----- nvinfo : EIATTR_EXIT_INSTR_OFFSETS
	.align		4
        /*0038*/ 	.byte	0x04, 0x1c
        /*003a*/ 	.short	(.L_3339 - .L_3338)


	//   ....[0]....
.L_3338:
        /*003c*/ 	.word	0x000002e0


	//   ....[1]....
        /*0040*/ 	.word	0x00000350


	//   ....[2]....
        /*0044*/ 	.word	0x00003e40


	//   ....[3]....
        /*0048*/ 	.word	0x00005180


	//----- nvinfo : EIATTR_MAX_THREADS
	.align		4
.L_3339:
        /*004c*/ 	.byte	0x04, 0x05
        /*004e*/ 	.short	(.L_3341 - .L_3340)
.L_3340:
        /*0050*/ 	.word	0x00000080
        /*0054*/ 	.word	0x00000001
        /*0058*/ 	.word	0x00000001


	//----- nvinfo : EIATTR_CRS_STACK_SIZE
	.align		4
.L_3341:
        /*005c*/ 	.byte	0x04, 0x1e
        /*005e*/ 	.short	(.L_3343 - .L_3342)
.L_3342:
        /*0060*/ 	.word	0x00000000


	//----- nvinfo : EIATTR_CBANK_PARAM_SIZE
	.align		4
.L_3343:
        /*0064*/ 	.byte	0x03, 0x19
        /*0066*/ 	.short	0x0220


	//----- nvinfo : EIATTR_PARAM_CBANK
	.align		4
        /*0068*/ 	.byte	0x04, 0x0a
        /*006a*/ 	.short	(.L_3345 - .L_3344)
	.align		4
.L_3344:
        /*006c*/ 	.word	index@(.nv.constant0._ZN2at6native18elementwise_kernelILi128ELi4EZNS0_22gpu_kernel_impl_nocastINS0_13AUnaryFunctorIbbbNS0_16BitwiseOrFunctorIbEEEEEEvRNS_18TensorIteratorBaseERKT_EUliE_EEviT1_)
        /*0070*/ 	.short	0x0380
        /*0072*/ 	.short	0x0220


	//----- nvinfo : EIATTR_SW_WAR
	.align		4
.L_3345:
        /*0074*/ 	.byte	0x04, 0x36
        /*0076*/ 	.short	(.L_3347 - .L_3346)
.L_3346:
        /*0078*/ 	.word	0x00000008
.L_3347:


//--------------------- .nv.info._ZN2at6native27unrolled_elementwise_kernelINS0_13AUnaryFunctorIbbbNS0_16BitwiseOrFunctorIbEEEESt5arrayIPcLm2EELi4E23TrivialOffsetCalculatorILi1EjESA_NS0_6memory15LoadWithoutCastENSB_16StoreWithoutCastEEEviT_T0_T2_T3_T4_T5_ --------------------------
	.section	.nv.info._ZN2at6native27unrolled_elementwise_kernelINS0_13AUnaryFunctorIbbbNS0_16BitwiseOrFunctorIbEEEESt5arrayIPcLm2EELi4E23TrivialOffsetCalculatorILi1EjESA_NS0_6memory15LoadWithoutCastENSB_16StoreWithoutCastEEEviT_T0_T2_T3_T4_T5_,"",@"SHT_CUDA_INFO"
	.sectionflags	@""
	.align	4


	//----- nvinfo : EIATTR_CUDA_API_VERSION
	.align		4
        /*0000*/ 	.byte	0x04, 0x37
        /*0002*/ 	.short	(.L_3349 - .L_3348)
.L_3348:
        /*0004*/ 	.word	0x00000082


	//----- nvinfo : EIATTR_KPARAM_INFO
	.align		4
.L_3349:
        /*0008*/ 	.byte	0x04, 0x17
        /*000a*/ 	.short	(.L_3351 - .L_3350)
.L_3350:
        /*000c*/ 	.word	0x00000000
        /*0010*/ 	.short	0x0006
        /*0012*/ 	.short	0x001b
        /*0014*/ 	.byte	0x00, 0xf0, 0x05, 0x00


	//----- nvinfo : EIATTR_KPARAM_INFO
	.align		4
.L_3351:
        /*0018*/ 	.byte	0x04, 0x17
        /*001a*/ 	.short	(.L_3353 - .L_3352)
.L_3352:
        /*001c*/ 	.word	0x00000000
        /*0020*/ 	.short	0x0005
        /*0022*/ 	.short	0x001a
        /*0024*/ 	.byte	0x00, 0xf0, 0x05, 0x00


	//----- nvinfo : EIATTR_KPARAM_INFO
	.align		4
.L_3353:
        /*0028*/ 	.byte	0x04, 0x17
        /*002a*/ 	.short	(.L_3355 - .L_3354)
.L_3354:
        /*002c*/ 	.word	0x00000000
        /*0030*/ 	.short	0x0004
        /*0032*/ 	.short	0x0019
        /*0034*/ 	.byte	0x00, 0xf0, 0x05, 0x00


	//----- nvinfo : EIATTR_KPARAM_INFO
	.align		4
.L_3355:
        /*0038*/ 	.byte	0x04, 0x17
        /*003a*/ 	.short	(.L_3357 - .L_3356)
.L_3356:
        /*003c*/ 	.word	0x00000000
        /*0040*/ 	.short	0x0003
        /*0042*/ 	.short	0x0018
        /*0044*/ 	.byte	0x00, 0xf0, 0x05, 0x00


	//----- nvinfo : EIATTR_KPARAM_INFO
	.align		4
.L_3357:
        /*0048*/ 	.byte	0x04, 0x17
        /*004a*/ 	.short	(.L_3359 - .L_3358)
.L_3358:
        /*004c*/ 	.word	0x00000000
        /*0050*/ 	.short	0x0002
        /*0052*/ 	.short	0x0008
        /*0054*/ 	.byte	0x00, 0xf0, 0x41, 0x00


	//----- nvinfo : EIATTR_KPARAM_INFO
	.align		4
.L_3359:
        /*0058*/ 	.byte	0x04, 0x17
        /*005a*/ 	.short	(.L_3361 - .L_3360)
.L_3360:
        /*005c*/ 	.word	0x00000000
        /*0060*/ 	.short	0x0001
        /*0062*/ 	.short	0x0004
        /*0064*/ 	.byte	0x00, 0xf0, 0x09, 0x00


	//----- nvinfo : EIATTR_KPARAM_INFO
	.align		4
.L_3361:
        /*0068*/ 	.byte	0x04, 0x17
        /*006a*/ 	.short	(.L_3363 - .L_3362)
.L_3362:
        /*006c*/ 	.word	0x00000000
        /*0070*/ 	.short	0x0000
        /*0072*/ 	.short	0x0000
        /*0074*/ 	.byte	0x00, 0xf0, 0x11, 0x00


	//----- nvinfo : EIATTR_SPARSE_MMA_MASK
	.align		4
.L_3363:
        /*0078*/ 	.byte	0x03, 0x50
        /*007a*/ 	.short	0x0000


	//----- nvinfo : EIATTR_MAXREG_COUNT
	.align		4
        /*007c*/ 	.byte	0x03, 0x1b
        /*007e*/ 	.short	0x00ff


	//----- nvinfo : EIATTR_MERCURY_ISA_VERSION
	.align		4
        /*0080*/ 	.byte	0x03, 0x5f
        /*0082*/ 	.short	0x0101


	//----- nvinfo : EIATTR_VRC_CTA_INIT_COUNT
	.align		4
        /*0084*/ 	.byte	0x02, 0x4a
	.zero		1
	.zero		1


	//----- nvinfo : EIATTR_EXIT_INSTR_OFFSETS
	.align		4
        /*0088*/ 	.byte	0x04, 0x1c
        /*008a*/ 	.short	(.L_3365 - .L_3364)


	//   ....[0]....
.L_3364:
        /*008c*/ 	.word	0x000004d0


	//   ....[1]....
        /*0090*/ 	.word	0x00000530


	//----- nvinfo : EIATTR_MAX_THREADS
	.align		4
.L_3365:
        /*0094*/ 	.byte	0x04, 0x05
        /*0096*/ 	.short	(.L_3367 - .L_3366)
.L_3366:
        /*0098*/ 	.word	0x00000080
        /*009c*/ 	.word	0x00000001
        /*00a0*/ 	.word	0x00000001


	//----- nvinfo : EIATTR_CRS_STACK_SIZE
	.align		4
.L_3367:
        /*00a4*/ 	.byte	0x04, 0x1e
        /*00a6*/ 	.short	(.L_3369 - .L_3368)
.L_3368:
        /*00a8*/ 	.word	0x00000000


	//----- nvinfo : EIATTR_CBANK_PARAM_SIZE
	.align		4
.L_3369:
        /*00ac*/ 	.byte	0x03, 0x19
        /*00ae*/ 	.short	0x001c


	//----- nvinfo : EIATTR_PARAM_CBANK
	.align		4
        /*00b0*/ 	.byte	0x04, 0x0a
        /*00b2*/ 	.short	(.L_3371 - .L_3370)
	.align		4
.L_3370:
        /*00b4*/ 	.word	index@(.nv.constant0._ZN2at6native27unrolled_elementwise_kernelINS0_13AUnaryFunctorIbbbNS0_16BitwiseOrFunctorIbEEEESt5arrayIPcLm2EELi4E23TrivialOffsetCalculatorILi1EjESA_NS0_6memory15LoadWithoutCastENSB_16StoreWithoutCastEEEviT_T0_T2_T3_T4_T5_)
        /*00b8*/ 	.short	0x0380
        /*00ba*/ 	.short	0x001c


	//----- nvinfo : EIATTR_SW_WAR
	.align		4
.L_3371:
        /*00bc*/ 	.byte	0x04, 0x36
        /*00be*/ 	.short	(.L_3373 - .L_3372)
.L_3372:
        /*00c0*/ 	.word	0x00000008
.L_3373:


//--------------------- .nv.info._ZN2at6native29vectorized_elementwise_kernelILi2ENS0_13AUnaryFunctorIbbbNS0_16BitwiseOrFunctorIbEEEESt5arrayIPcLm2EEEEviT0_T1_ --------------------------
	.section	.nv.info._ZN2at6native29vectorized_elementwise_kernelILi2ENS0_13AUnaryFunctorIbbbNS0_16BitwiseOrFunctorIbEEEESt5arrayIPcLm2EEEEviT0_T1_,"",@"SHT_CUDA_INFO"
	.sectionflags	@""
	.align	4


	//----- nvinfo : EIATTR_CUDA_API_VERSION
	.align		4
        /*0000*/ 	.byte	0x04, 0x37
        /*0002*/ 	.short	(.L_3375 - .L_3374)
.L_3374:
        /*0004*/ 	.word	0x00000082


	//----- nvinfo : EIATTR_KPARAM_INFO
	.align		4
.L_3375:
        /*0008*/ 	.byte	0x04, 0x17
        /*000a*/ 	.short	(.L_3377 - .L_3376)
.L_3376:
        /*000c*/ 	.word	0x00000000
        /*0010*/ 	.short	0x0002
        /*0012*/ 	.short	0x0008
        /*0014*/ 	.byte	0x00, 0xf0, 0x41, 0x00


	//----- nvinfo : EIATTR_KPARAM_INFO
	.align		4
.L_3377:
        /*0018*/ 	.byte	0x04, 0x17
        /*001a*/ 	.short	(.L_3379 - .L_3378)
.L_3378:
        /*001c*/ 	.word	0x00000000
        /*0020*/ 	.short	0x0001
        /*0022*/ 	.short	0x0004
        /*0024*/ 	.byte	0x00, 0xf0, 0x09, 0x00


	//----- nvinfo : EIATTR_KPARAM_INFO
	.align		4
.L_3379:
        /*0028*/ 	.byte	0x04, 0x17
        /*002a*/ 	.short	(.L_3381 - .L_3380)
.L_3380:
        /*002c*/ 	.word	0x00000000
        /*0030*/ 	.short	0x0000
        /*0032*/ 	.short	0x0000
        /*0034*/ 	.byte	0x00, 0xf0, 0x11, 0x00


	//----- nvinfo : EIATTR_SPARSE_MMA_MASK
	.align		4
.L_3381:
        /*0038*/ 	.byte	0x03, 0x50
        /*003a*/ 	.short	0x0000


	//----- nvinfo : EIATTR_MAXREG_COUNT
	.align		4
        /*003c*/ 	.byte	0x03, 0x1b
        /*003e*/ 	.short	0x00ff


	//----- nvinfo : EIATTR_MERCURY_ISA_VERSION
	.align		4
        /*0040*/ 	.byte	0x03, 0x5f
        /*0042*/ 	.short	0x0101


	//----- nvinfo : EIATTR_VRC_CTA_INIT_COUNT
	.align		4
        /*0044*/ 	.byte	0x02, 0x4a
	.zero		1
	.zero		1


	//----- nvinfo : EIATTR_EXIT_INSTR_OFFSETS
	.align		4
        /*0048*/ 	.byte	0x04, 0x1c
        /*004a*/ 	.short	(.L_3383 - .L_3382)


	//   ....[0]....
.L_3382:
        /*004c*/ 	.word	0x000009e0


	//   ....[1]....
        /*0050*/ 	.word	0x00000a40


	//   ....[2]....
        /*0054*/ 	.word	0x00000d60


	//----- nvinfo : EIATTR_MAX_THREADS
	.align		4
.L_3383:
        /*0058*/ 	.byte	0x04, 0x05
        /*005a*/ 	.short	(.L_3385 - .L_3384)
.L_3384:
        /*005c*/ 	.word	0x00000080
        /*0060*/ 	.word	0x00000001
        /*0064*/ 	.word	0x00000001


	//----- nvinfo : EIATTR_CRS_STACK_SIZE
	.align		4
.L_3385:
        /*0068*/ 	.byte	0x04, 0x1e
        /*006a*/ 	.short	(.L_3387 - .L_3386)
.L_3386:
        /*006c*/ 	.word	0x00000000


	//----- nvinfo : EIATTR_CBANK_PARAM_SIZE
	.align		4
.L_3387:
        /*0070*/ 	.byte	0x03, 0x19
        /*0072*/ 	.short	0x0018


	//----- nvinfo : EIATTR_PARAM_CBANK
	.align		4
        /*0074*/ 	.byte	0x04, 0x0a
        /*0076*/ 	.short	(.L_3389 - .L_3388)
	.align		4
.L_3388:
        /*0078*/ 	.word	index@(.nv.constant0._ZN2at6native29vectorized_elementwise_kernelILi2ENS0_13AUnaryFunctorIbbbNS0_16BitwiseOrFunctorIbEEEESt5arrayIPcLm2EEEEviT0_T1_)
        /*007c*/ 	.short	0x0380
        /*007e*/ 	.short	0x0018


	//----- nvinfo : EIATTR_SW_WAR
	.align		4
.L_3389:
        /*0080*/ 	.byte	0x04, 0x36
        /*0082*/ 	.short	(.L_3391 - .L_3390)
.L_3390:
        /*0084*/ 	.word	0x00000008
.L_3391:


//--------------------- .nv.info._ZN2at6native29vectorized_elementwise_kernelILi4ENS0_13AUnaryFunctorIbbbNS0_16BitwiseOrFunctorIbEEEESt5arrayIPcLm2EEEEviT0_T1_ --------------------------
	.section	.nv.info._ZN2at6native29vectorized_elementwise_kernelILi4ENS0_13AUnaryFunctorIbbbNS0_16BitwiseOrFunctorIbEEEESt5arrayIPcLm2EEEEviT0_T1_,"",@"SHT_CUDA_INFO"
	.sectionflags	@""
	.align	4


	//----- nvinfo : EIATTR_CUDA_API_VERSION
	.align		4
        /*0000*/ 	.byte	0x04, 0x37
        /*0002*/ 	.short	(.L_3393 - .L_3392)
.L_3392:
        /*0004*/ 	.word	0x00000082


	//----- nvinfo : EIATTR_KPARAM_INFO
	.align		4
.L_3393:
        /*0008*/ 	.byte	0x04, 0x17
        /*000a*/ 	.short	(.L_3395 - .L_3394)
.L_3394:
        /*000c*/ 	.word	0x00000000
        /*0010*/ 	.short	0x0002
        /*0012*/ 	.short	0x0008
        /*0014*/ 	.byte	0x00, 0xf0, 0x41, 0x00


	//----- nvinfo : EIATTR_KPARAM_INFO
	.align		4
.L_3395:
        /*0018*/ 	.byte	0x04, 0x17
        /*001a*/ 	.short	(.L_3397 - .L_3396)
.L_3396:
        /*001c*/ 	.word	0x00000000
        /*0020*/ 	.short	0x0001
        /*0022*/ 	.short	0x0004
        /*0024*/ 	.byte	0x00, 0xf0, 0x09, 0x00


	//----- nvinfo : EIATTR_KPARAM_INFO
	.align		4
.L_3397:
        /*0028*/ 	.byte	0x04, 0x17
        /*002a*/ 	.short	(.L_3399 - .L_3398)
.L_3398:
        /*002c*/ 	.word	0x00000000
        /*0030*/ 	.short	0x0000
        /*0032*/ 	.short	0x0000
        /*0034*/ 	.byte	0x00, 0xf0, 0x11, 0x00


	//----- nvinfo : EIATTR_SPARSE_MMA_MASK
	.align		4
.L_3399:
        /*0038*/ 	.byte	0x03, 0x50
        /*003a*/ 	.short	0x0000


	//----- nvinfo : EIATTR_MAXREG_COUNT
	.align		4
        /*003c*/ 	.byte	0x03, 0x1b
        /*003e*/ 	.short	0x00ff


	//----- nvinfo : EIATTR_MERCURY_ISA_VERSION
	.align		4
        /*0040*/ 	.byte	0x03, 0x5f
        /*0042*/ 	.short	0x0101


	//----- nvinfo : EIATTR_VRC_CTA_INIT_COUNT
	.align		4
        /*0044*/ 	.byte	0x02, 0x4a
	.zero		1
	.zero		1


	//----- nvinfo : EIATTR_EXIT_INSTR_OFFSETS
	.align		4
        /*0048*/ 	.byte	0x04, 0x1c
        /*004a*/ 	.short	(.L_3401 - .L_3400)


	//   ....[0]....
.L_3400:
        /*004c*/ 	.word	0x000009e0


	//   ....[1]....
        /*0050*/ 	.word	0x00000a40


	//   ....[2]....
        /*0054*/ 	.word	0x00000d40


	//----- nvinfo : EIATTR_MAX_THREADS
	.align		4
.L_3401:
        /*0058*/ 	.byte	0x04, 0x05
        /*005a*/ 	.short	(.L_3403 - .L_3402)
.L_3402:
        /*005c*/ 	.word	0x00000080
        /*0060*/ 	.word	0x00000001
        /*0064*/ 	.word	0x00000001


	//----- nvinfo : EIATTR_CRS_STACK_SIZE
	.align		4
.L_3403:
        /*0068*/ 	.byte	0x04, 0x1e
        /*006a*/ 	.short	(.L_3405 - .L_3404)
.L_3404:
        /*006c*/ 	.word	0x00000000


	//----- nvinfo : EIATTR_CBANK_PARAM_SIZE
	.align		4
.L_3405:
        /*0070*/ 	.byte	0x03, 0x19
        /*0072*/ 	.short	0x0018


	//----- nvinfo : EIATTR_PARAM_CBANK
	.align		4
        /*0074*/ 	.byte	0x04, 0x0a
        /*0076*/ 	.short	(.L_3407 - .L_3406)
	.align		4
.L_3406:
        /*0078*/ 	.word	index@(.nv.constant0._ZN2at6native29vectorized_elementwise_kernelILi4ENS0_13AUnaryFunctorIbbbNS0_16BitwiseOrFunctorIbEEEESt5arrayIPcLm2EEEEviT0_T1_)
        /*007c*/ 	.short	0x0380
        /*007e*/ 	.short	0x0018


	//----- nvinfo : EIATTR_SW_WAR
	.align		4
.L_3407:
        /*0080*/ 	.byte	0x04, 0x36
        /*0082*/ 	.short	(.L_3409 - .L_3408)
.L_3408:
        /*0084*/ 	.word	0x00000008
.L_3409:


//--------------------- .nv.info._ZN2at6native29vectorized_elementwise_kernelILi8ENS0_13AUnaryFunctorIbbbNS0_16BitwiseOrFunctorIbEEEESt5arrayIPcLm2EEEEviT0_T1_ --------------------------
	.section	.nv.info._ZN2at6native29vectorized_elementwise_kernelILi8ENS0_13AUnaryFunctorIbbbNS0_16BitwiseOrFunctorIbEEEESt5arrayIPcLm2EEEEviT0_T1_,"",@"SHT_CUDA_INFO"
	.sectionflags	@""
	.align	4


	//----- nvinfo : EIATTR_CUDA_API_VERSION
	.align		4
        /*0000*/ 	.byte	0x04, 0x37
        /*0002*/ 	.short	(.L_3411 - .L_3410)
.L_3410:
        /*0004*/ 	.word	0x00000082


	//----- nvinfo : EIATTR_KPARAM_INFO
	.align		4
.L_3411:
        /*0008*/ 	.byte	0x04, 0x17
        /*000a*/ 	.short	(.L_3413 - .L_3412)
.L_3412:
        /*000c*/ 	.word	0x00000000
        /*0010*/ 	.short	0x0002
        /*0012*/ 	.short	0x0008
        /*0014*/ 	.byte	0x00, 0xf0, 0x41, 0x00


	//----- nvinfo : EIATTR_KPARAM_INFO
	.align		4
.L_3413:
        /*0018*/ 	.byte	0x04, 0x17
        /*001a*/ 	.short	(.L_3415 - .L_3414)
.L_3414:
        /*001c*/ 	.word	0x00000000
        /*0020*/ 	.short	0x0001
        /*0022*/ 	.short	0x0004
        /*0024*/ 	.byte	0x00, 0xf0, 0x09, 0x00


	//----- nvinfo : EIATTR_KPARAM_INFO
	.align		4
.L_3415:
        /*0028*/ 	.byte	0x04, 0x17
        /*002a*/ 	.short	(.L_3417 - .L_3416)
.L_3416:
        /*002c*/ 	.word	0x00000000
        /*0030*/ 	.short	0x0000
        /*0032*/ 	.short	0x0000
        /*0034*/ 	.byte	0x00, 0xf0, 0x11, 0x00


	//----- nvinfo : EIATTR_SPARSE_MMA_MASK
	.align		4
.L_3417:
        /*0038*/ 	.byte	0x03, 0x50
        /*003a*/ 	.short	0x0000


	//----- nvinfo : EIATTR_MAXREG_COUNT
	.align		4
        /*003c*/ 	.byte	0x03, 0x1b
        /*003e*/ 	.short	0x00ff


	//----- nvinfo : EIATTR_MERCURY_ISA_VERSION
	.align		4
        /*0040*/ 	.byte	0x03, 0x5f
        /*0042*/ 	.short	0x0101


	//----- nvinfo : EIATTR_VRC_CTA_INIT_COUNT
	.align		4
        /*0044*/ 	.byte	0x02, 0x4a
	.zero		1
	.zero		1


	//----- nvinfo : EIATTR_EXIT_INSTR_OFFSETS
	.align		4
        /*0048*/ 	.byte	0x04, 0x1c
        /*004a*/ 	.short	(.L_3419 - .L_3418)


	//   ....[0]....
.L_3418:
        /*004c*/ 	.word	0x00000010


	//----- nvinfo : EIATTR_MAX_THREADS
	.align		4
.L_3419:
        /*0050*/ 	.byte	0x04, 0x05
        /*0052*/ 	.short	(.L_3421 - .L_3420)
.L_3420:
        /*0054*/ 	.word	0x00000080
        /*0058*/ 	.word	0x00000001
        /*005c*/ 	.word	0x00000001


	//----- nvinfo : EIATTR_CBANK_PARAM_SIZE
	.align		4
.L_3421:
        /*0060*/ 	.byte	0x03, 0x19
        /*0062*/ 	.short	0x0018


	//----- nvinfo : EIATTR_PARAM_CBANK
	.align		4
        /*0064*/ 	.byte	0x04, 0x0a
        /*0066*/ 	.short	(.L_3423 - .L_3422)
	.align		4
.L_3422:
        /*0068*/ 	.word	index@(.nv.constant0._ZN2at6native29vectorized_elementwise_kernelILi8ENS0_13AUnaryFunctorIbbbNS0_16BitwiseOrFunctorIbEEEESt5arrayIPcLm2EEEEviT0_T1_)
        /*006c*/ 	.short	0x0380
        /*006e*/ 	.short	0x0018


	//----- nvinfo : EIATTR_SW_WAR
	.align		4
.L_3423:
        /*0070*/ 	.byte	0x04, 0x36
        /*0072*/ 	.short	(.L_3425 - .L_3424)
.L_3424:
        /*0074*/ 	.word	0x00000008
.L_3425:


//--------------------- .nv.info._ZN2at6native18elementwise_kernelILi128ELi4EZNS0_15gpu_kernel_implINS0_13BinaryFunctorIbbbNS0_16BitwiseOrFunctorIbEEEEEEvRNS_18TensorIteratorBaseERKT_EUliE_EEviT1_ --------------------------
	.section	.nv.info._ZN2at6native18elementwise_kernelILi128ELi4EZNS0_15gpu_kernel_implINS0_13BinaryFunctorIbbbNS0_16BitwiseOrFunctorIbEEEEEEvRNS_18TensorIteratorBaseERKT_EUliE_EEviT1_,"",@"SHT_CUDA_INFO"
	.sectionflags	@""
	.align	4


	//----- nvinfo : EIATTR_CUDA_API_VERSION
	.align		4
        /*0000*/ 	.byte	0x04, 0x37
        /*0002*/ 	.short	(.L_3427 - .L_3426)
.L_3426:
        /*0004*/ 	.word	0x00000082


	//----- nvinfo : EIATTR_KPARAM_INFO
	.align		4
.L_3427:
        /*0008*/ 	.byte	0x04, 0x17
        /*000a*/ 	.short	(.L_3429 - .L_3428)
.L_3428:
        /*000c*/ 	.word	0x00000000
        /*0010*/ 	.short	0x0001
        /*0012*/ 	.short	0x0008
        /*0014*/ 	.byte	0x00, 0xf0, 0x21, 0x0a


	//----- nvinfo : EIATTR_KPARAM_INFO
	.align		4
.L_3429:
        /*0018*/ 	.byte	0x04, 0x17
        /*001a*/ 	.short	(.L_3431 - .L_3430)
.L_3430:
        /*001c*/ 	.word	0x00000000
        /*0020*/ 	.short	0x0000
        /*0022*/ 	.short	0x0000
        /*0024*/ 	.byte	0x00, 0xf0, 0x11, 0x00


	//----- nvinfo : EIATTR_SPARSE_MMA_MASK
	.align		4
.L_3431:
        /*0028*/ 	.byte	0x03, 0x50
        /*002a*/ 	.short	0x0000


	//----- nvinfo : EIATTR_MAXREG_COUNT
	.align		4
        /*002c*/ 	.byte	0x03, 0x1b
        /*002e*/ 	.short	0x0080


	//----- nvinfo : EIATTR_EXTERNS
	.align		4
        /*0030*/ 	.byte	0x04, 0x0f
        /*0032*/ 	.short	(.L_3433 - .L_3432)


	//   ....[0]....
	.align		4
.L_3432:
        /*0034*/ 	.word	index@(__assertfail)


	//----- nvinfo : EIATTR_MERCURY_ISA_VERSION
	.align		4
.L_3433:
        /*0038*/ 	.byte	0x03, 0x5f
        /*003a*/ 	.short	0x0101


	//----- nvinfo : EIATTR_VRC_CTA_INIT_COUNT
	.align		4
        /*003c*/ 	.byte	0x02, 0x4a
	.zero		1
	.zero		1


	//----- nvinfo : EIATTR_SYSCALL_OFFSETS
	.align		4
        /*0040*/ 	.byte	0x04, 0x46
        /*0042*/ 	.short	(.L_3435 - .L_3434)


	//   ....[0]....
.L_3434:
        /*0044*/ 	.word	0x000021f0


	//   ....[1]....
        /*0048*/ 	.word	0x00002c90


	//   ....[2]....
        /*004c*/ 	.word	0x00003970


	//   ....[3]....
        /*0050*/ 	.word	0x00005c50


	//   ....[4]....
        /*0054*/ 	.word	0x000066e0


	//   ....[5]....
        /*0058*/ 	.word	0x00007290


	//   ....[6]....
        /*005c*/ 	.word	0x00009660


	//   ....[7]....
        /*0060*/ 	.word	0x0000a0f0


	//   ....[8]....
        /*0064*/ 	.word	0x0000aca0


	//   ....[9]....
        /*0068*/ 	.word	0x0000d090


	//   ....[10]....
        /*006c*/ 	.word	0x0000db20


	//   ....[11]....
        /*0070*/ 	.word	0x0000e690


	//----- nvinfo : EIATTR_EXIT_INSTR_OFFSETS
	.align		4
.L_3435:
        /*0074*/ 	.byte	0x04, 0x1c
        /*0076*/ 	.short	(.L_3437 - .L_3436)


	//   ....[0]....
.L_3436:
        /*0078*/ 	.word	0x0000af30


	//   ....[1]....
        /*007c*/ 	.word	0x0000dcb0


	//   ....[2]....
        /*0080*/ 	.word	0x0000dcd0


	//   ....[3]....
        /*0084*/ 	.word	0x0000dd60


	//   ....[4]....
        /*0088*/ 	.word	0x0000dd80


	//   ....[5]....
        /*008c*/ 	.word	0x0000dda0


	//   ....[6]....
        /*0090*/ 	.word	0x0000de30


	//   ....[7]....
        /*0094*/ 	.word	0x0000de70


	//   ....[8]....
        /*0098*/ 	.word	0x0000df10


	//   ....[9]....
        /*009c*/ 	.word	0x0000df60


	//   ....[10]....
        /*00a0*/ 	.word	0x0000df90


	//   ....[11]....
        /*00a4*/ 	.word	0x0000e050


	//   ....[12]....
        /*00a8*/ 	.word	0x0000e190


	//   ....[13]....
        /*00ac*/ 	.word	0x0000e2d0


	//   ....[14]....
        /*00b0*/ 	.word	0x0000e420


	//   ....[15]....
        /*00b4*/ 	.word	0x0000e450


	//   ....[16]....
        /*00b8*/ 	.word	0x0000e470


	//   ....[17]....
        /*00bc*/ 	.word	0x0000e4f0


	//   ....[18]....
        /*00c0*/ 	.word	0x0000e530


	//   ....[19]....
        /*00c4*/ 	.word	0x0000e6a0


	//   ....[20]....
        /*00c8*/ 	.word	0x0000e780


	//   ....[21]....
        /*00cc*/ 	.word	0x0000e820


	//   ....[22]....
        /*00d0*/ 	.word	0x0000e850


	//   ....[23]....
        /*00d4*/ 	.word	0x0000e8a0


	//   ....[24]....
        /*00d8*/ 	.word	0x0000e8e0


	//----- nvinfo : EIATTR_MAX_THREADS
	.align		4
.L_3437:
        /*00dc*/ 	.byte	0x04, 0x05
        /*00de*/ 	.short	(.L_3439 - .L_3438)
.L_3438:
        /*00e0*/ 	.word	0x00000080
        /*00e4*/ 	.word	0x00000001
        /*00e8*/ 	.word	0x00000001


	//----- nvinfo : EIATTR_CRS_STACK_SIZE
	.align		4
.L_3439:
        /*00ec*/ 	.byte	0x04, 0x1e
        /*00ee*/ 	.short	(.L_3441 - .L_3440)
.L_3440:
        /*00f0*/ 	.word	0x00000000


	//----- nvinfo : EIATTR_CBANK_PARAM_SIZE
	.align		4
.L_3441:
        /*00f4*/ 	.byte	0x03, 0x19
        /*00f6*/ 	.short	0x0290


	//----- nvinfo : EIATTR_PARAM_CBANK
	.align		4
        /*00f8*/ 	.byte	0x04, 0x0a
        /*00fa*/ 	.short	(.L_3443 - .L_3442)
	.align		4
.L_3442:
        /*00fc*/ 	.word	index@(.nv.constant0._ZN2at6native18elementwise_kernelILi128ELi4EZNS0_15gpu_kernel_implINS0_13BinaryFunctorIbbbNS0_16BitwiseOrFunctorIbEEEEEEvRNS_18TensorIteratorBaseERKT_EUliE_EEviT1_)
        /*0100*/ 	.short	0x0380
        /*0102*/ 	.short	0x0290


	//----- nvinfo : EIATTR_SW_WAR
	.align		4
.L_3443:
        /*0104*/ 	.byte	0x04, 0x36
        /*0106*/ 	.short	(.L_3445 - .L_3444)
.L_3444:
        /*0108*/ 	.word	0x00000008
.L_3445:


//--------------------- .nv.info._ZN2at6native27unrolled_elementwise_kernelINS0_13BinaryFunctorIbbbNS0_16BitwiseOrFunctorIbEEEESt5arrayIPcLm3EELi4E23TrivialOffsetCalculatorILi2EjES9_ILi1EjENS0_6memory12LoadWithCastILi2EEENSC_13StoreWithCastILi1EEEEEviT_T0_T2_T3_T4_T5_ --------------------------
	.section	.nv.info._ZN2at6native27unrolled_elementwise_kernelINS0_13BinaryFunctorIbbbNS0_16BitwiseOrFunctorIbEEEESt5arrayIPcLm3EELi4E23TrivialOffsetCalculatorILi2EjES9_ILi1EjENS0_6memory12LoadWithCastILi2EEENSC_13StoreWithCastILi1EEEEEviT_T0_T2_T3_T4_T5_,"",@"SHT_CUDA_INFO"
	.sectionflags	@""
	.align	4


	//----- nvinfo : EIATTR_CUDA_API_VERSION
	.align		4
        /*0000*/ 	.byte	0x04, 0x37
        /*0002*/ 	.short	(.L_3447 - .L_3446)
.L_3446:
        /*0004*/ 	.word	0x00000082


	//----- nvinfo : EIATTR_KPARAM_INFO
	.align		4
.L_3447:
        /*0008*/ 	.byte	0x04, 0x17
        /*000a*/ 	.short	(.L_3449 - .L_3448)
.L_3448:
        /*000c*/ 	.word	0x00000000
        /*0010*/ 	.short	0x0006
        /*0012*/ 	.short	0x0030
        /*0014*/ 	.byte	0x00, 0xf0, 0x21, 0x00


	//----- nvinfo : EIATTR_KPARAM_INFO
	.align		4
.L_3449:
        /*0018*/ 	.byte	0x04, 0x17
        /*001a*/ 	.short	(.L_3451 - .L_3450)
.L_3450:
        /*001c*/ 	.word	0x00000000
        /*0020*/ 	.short	0x0005
        /*0022*/ 	.short	0x0024
        /*0024*/ 	.byte	0x00, 0xf0, 0x31, 0x00


	//----- nvinfo : EIATTR_KPARAM_INFO
	.align		4
.L_3451:
        /*0028*/ 	.byte	0x04, 0x17
        /*002a*/ 	.short	(.L_3453 - .L_3452)
.L_3452:
        /*002c*/ 	.word	0x00000000
        /*0030*/ 	.short	0x0004
        /*0032*/ 	.short	0x0021
        /*0034*/ 	.byte	0x00, 0xf0, 0x05, 0x00


	//----- nvinfo : EIATTR_KPARAM_INFO
	.align		4
.L_3453:
        /*0038*/ 	.byte	0x04, 0x17
        /*003a*/ 	.short	(.L_3455 - .L_3454)
.L_3454:
        /*003c*/ 	.word	0x00000000
        /*0040*/ 	.short	0x0003
        /*0042*/ 	.short	0x0020
        /*0044*/ 	.byte	0x00, 0xf0, 0x05, 0x00


	//----- nvinfo : EIATTR_KPARAM_INFO
	.align		4
.L_3455:
        /*0048*/ 	.byte	0x04, 0x17
        /*004a*/ 	.short	(.L_3457 - .L_3456)
.L_3456:
        /*004c*/ 	.word	0x00000000
        /*0050*/ 	.short	0x0002
        /*0052*/ 	.short	0x0008
        /*0054*/ 	.byte	0x00, 0xf0, 0x61, 0x00


	//----- nvinfo : EIATTR_KPARAM_INFO
	.align		4
.L_3457:
        /*0058*/ 	.byte	0x04, 0x17
        /*005a*/ 	.short	(.L_3459 - .L_3458)
.L_3458:
        /*005c*/ 	.word	0x00000000
        /*0060*/ 	.short	0x0001
        /*0062*/ 	.short	0x0004
        /*0064*/ 	.byte	0x00, 0xf0, 0x05, 0x00


	//----- nvinfo : EIATTR_KPARAM_INFO
	.align		4
.L_3459:
        /*0068*/ 	.byte	0x04, 0x17
        /*006a*/ 	.short	(.L_3461 - .L_3460)
.L_3460:
        /*006c*/ 	.word	0x00000000
        /*0070*/ 	.short	0x0000
        /*0072*/ 	.short	0x0000
        /*0074*/ 	.byte	0x00, 0xf0, 0x11, 0x00


	//----- nvinfo : EIATTR_SPARSE_MMA_MASK
	.align		4
.L_3461:
        /*0078*/ 	.byte	0x03, 0x50
        /*007a*/ 	.short	0x0000


	//----- nvinfo : EIATTR_MAXREG_COUNT
	.align		4
        /*007c*/ 	.byte	0x03, 0x1b
        /*007e*/ 	.short	0x00ff


	//----- nvinfo : EIATTR_EXTERNS
	.align		4
        /*0080*/ 	.byte	0x04, 0x0f
        /*0082*/ 	.short	(.L_3463 - .L_3462)


	//   ....[0]....
	.align		4
.L_3462:
        /*0084*/ 	.word	index@(__assertfail)


	//----- nvinfo : EIATTR_MERCURY_ISA_VERSION
	.align		4
.L_3463:
        /*0088*/ 	.byte	0x03, 0x5f
        /*008a*/ 	.short	0x0101


	//----- nvinfo : EIATTR_VRC_CTA_INIT_COUNT
	.align		4
        /*008c*/ 	.byte	0x02, 0x4a
	.zero		1
	.zero		1


	//----- nvinfo : EIATTR_SYSCALL_OFFSETS
	.align		4
        /*0090*/ 	.byte	0x04, 0x46
        /*0092*/ 	.short	(.L_3465 - .L_3464)


	//   ....[0]....
.L_3464:
        /*0094*/ 	.word	0x00000bd0


	//   ....[1]....
        /*0098*/ 	.word	0x00001690


	//   ....[2]....
        /*009c*/ 	.word	0x00002330


	//   ....[3]....
        /*00a0*/ 	.word	0x00002de0


	//   ....[4]....
        /*00a4*/ 	.word	0x00003a50


	//   ....[5]....
        /*00a8*/ 	.word	0x00004510


	//   ....[6]....
        /*00ac*/ 	.word	0x00005170


	//   ....[7]....
        /*00b0*/ 	.word	0x00005c30


	//   ....[8]....
        /*00b4*/ 	.word	0x00006a00


	//   ....[9]....
        /*00b8*/ 	.word	0x000076c0


	//   ....[10]....
        /*00bc*/ 	.word	0x00008480


	//   ....[11]....
        /*00c0*/ 	.word	0x00009210


	//----- nvinfo : EIATTR_EXIT_INSTR_OFFSETS
	.align		4
.L_3465:
        /*00c4*/ 	.byte	0x04, 0x1c
        /*00c6*/ 	.short	(.L_3467 - .L_3466)


	//   ....[0]....
.L_3466:
        /*00c8*/ 	.word	0x00008700


	//   ....[1]....
        /*00cc*/ 	.word	0x00008830


	//   ....[2]....
        /*00d0*/ 	.word	0x00008850


	//   ....[3]....
        /*00d4*/ 	.word	0x000088e0


	//   ....[4]....
        /*00d8*/ 	.word	0x00008900


	//   ....[5]....
        /*00dc*/ 	.word	0x00008920


	//   ....[6]....
        /*00e0*/ 	.word	0x000089b0


	//   ....[7]....
        /*00e4*/ 	.word	0x000089f0


	//   ....[8]....
        /*00e8*/ 	.word	0x00008a90


	//   ....[9]....
        /*00ec*/ 	.word	0x00008ae0


	//   ....[10]....
        /*00f0*/ 	.word	0x00008b10


	//   ....[11]....
        /*00f4*/ 	.word	0x00008bd0


	//   ....[12]....
        /*00f8*/ 	.word	0x00008d10


	//   ....[13]....
        /*00fc*/ 	.word	0x00008e50


	//   ....[14]....
        /*0100*/ 	.word	0x00008fa0


	//   ....[15]....
        /*0104*/ 	.word	0x00008fd0


	//   ....[16]....
        /*0108*/ 	.word	0x00008ff0


	//   ....[17]....
        /*010c*/ 	.word	0x00009070


	//   ....[18]....
        /*0110*/ 	.word	0x000090b0


	//   ....[19]....
        /*0114*/ 	.word	0x00009220


	//   ....[20]....
        /*0118*/ 	.word	0x00009300


	//   ....[21]....
        /*011c*/ 	.word	0x000093a0


	//   ....[22]....
        /*0120*/ 	.word	0x000093d0


	//   ....[23]....
        /*0124*/ 	.word	0x00009420


	//   ....[24]....
        /*0128*/ 	.word	0x00009460


	//----- nvinfo : EIATTR_MAX_THREADS
	.align		4
.L_3467:
        /*012c*/ 	.byte	0x04, 0x05
        /*012e*/ 	.short	(.L_3469 - .L_3468)
.L_3468:
        /*0130*/ 	.word	0x00000080
        /*0134*/ 	.word	0x00000001
        /*0138*/ 	.word	0x00000001


	//----- nvinfo : EIATTR_CRS_STACK_SIZE
	.align		4
.L_3469:
        /*013c*/ 	.byte	0x04, 0x1e
        /*013e*/ 	.short	(.L_3471 - .L_3470)
.L_3470:
        /*0140*/ 	.word	0x00000000


	//----- nvinfo : EIATTR_CBANK_PARAM_SIZE
	.align		4
.L_3471:
        /*0144*/ 	.byte	0x03, 0x19
        /*0146*/ 	.short	0x0038


	//----- nvinfo : EIATTR_PARAM_CBANK
	.align		4
        /*0148*/ 	.byte	0x04, 0x0a
        /*014a*/ 	.short	(.L_3473 - .L_3472)
	.align		4
.L_3472:
        /*014c*/ 	.word	index@(.nv.constant0._ZN2at6native27unrolled_elementwise_kernelINS0_13BinaryFunctorIbbbNS0_16BitwiseOrFunctorIbEEEESt5arrayIPcLm3EELi4E23TrivialOffsetCalculatorILi2EjES9_ILi1EjENS0_6memory12LoadWithCastILi2EEENSC_13StoreWithCastILi1EEEEEviT_T0_T2_T3_T4_T5_)
        /*0150*/ 	.short	0x0380
        /*0152*/ 	.short	0x0038


	//----- nvinfo : EIATTR_SW_WAR
	.align		4
.L_3473:
        /*0154*/ 	.byte	0x04, 0x36
        /*0156*/ 	.short	(.L_3475 - .L_3474)
.L_3474:
        /*0158*/ 	.word	0x00000008
.L_3475:


//--------------------- .nv.info._ZN2at6native18elementwise_kernelILi128ELi4EZNS0_22gpu_kernel_impl_nocastINS0_13BinaryFunctorIbbbNS0_16BitwiseOrFunctorIbEEEEEEvRNS_18TensorIteratorBaseERKT_EUliE_EEviT1_ --------------------------
	.section	.nv.info._ZN2at6native18elementwise_kernelILi128ELi4EZNS0_22gpu_kernel_impl_nocastINS0_13BinaryFunctorIbbbNS0_16BitwiseOrFunctorIbEEEEEEvRNS_18TensorIteratorBaseERKT_EUliE_EEviT1_,"",@"SHT_CUDA_INFO"
	.sectionflags	@""
	.align	4


	//----- nvinfo : EIATTR_CUDA_API_VERSION
	.align		4
        /*0000*/ 	.byte	0x04, 0x37
        /*0002*/ 	.short	(.L_3477 - .L_3476)
.L_3476:
        /*0004*/ 	.word	0x00000082


	//----- nvinfo : EIATTR_KPARAM_INFO
	.align		4
.L_3477:
        /*0008*/ 	.byte	0x04, 0x17
        /*000a*/ 	.short	(.L_3479 - .L_3478)
.L_3478:
        /*000c*/ 	.word	0x00000000
        /*0010*/ 	.short	0x0001
        /*0012*/ 	.short	0x0008
        /*0014*/ 	.byte	0x00, 0xf0, 0x21, 0x0a


	//----- nvinfo : EIATTR_KPARAM_INFO
	.align		4
.L_3479:
        /*0018*/ 	.byte	0x04, 0x17
        /*001a*/ 	.short	(.L_3481 - .L_3480)
.L_3480:
        /*001c*/ 	.word	0x00000000
        /*0020*/ 	.short	0x0000
        /*0022*/ 	.short	0x0000
        /*0024*/ 	.byte	0x00, 0xf0, 0x11, 0x00


	//----- nvinfo : EIATTR_SPARSE_MMA_MASK
	.align		4
.L_3481:
        /*0028*/ 	.byte	0x03, 0x50
        /*002a*/ 	.short	0x0000


	//----- nvinfo : EIATTR_MAXREG_COUNT
	.align		4
        /*002c*/ 	.byte	0x03, 0x1b
        /*002e*/ 	.short	0x0080


	//----- nvinfo : EIATTR_MERCURY_ISA_VERSION
	.align		4
        /*0030*/ 	.byte	0x03, 0x5f
        /*0032*/ 	.short	0x0101


	//----- nvinfo : EIATTR_VRC_CTA_INIT_COUNT
	.align		4
        /*0034*/ 	.byte	0x02, 0x4a
	.zero		1
	.zero		1


	//----- nvinfo : EIATTR_EXIT_INSTR_OFFSETS
	.align		4
        /*0038*/ 	.byte	0x04, 0x1c
        /*003a*/ 	.short	(.L_3483 - .L_3482)


	//   ....[0]....
.L_3482:
        /*003c*/ 	.word	0x00000330


	//   ....[1]....
        /*0040*/ 	.word	0x000003c0


	//   ....[2]....
        /*0044*/ 	.word	0x000048d0


	//   ....[3]....
        /*0048*/ 	.word	0x00005f70


	//----- nvinfo : EIATTR_MAX_THREADS
	.align		4
.L_3483:
        /*004c*/ 	.byte	0x04, 0x05
        /*004e*/ 	.short	(.L_3485 - .L_3484)
.L_3484:
        /*0050*/ 	.word	0x00000080
        /*0054*/ 	.word	0x00000001
        /*0058*/ 	.word	0x00000001


	//----- nvinfo : EIATTR_CRS_STACK_SIZE
	.align		4
.L_3485:
        /*005c*/ 	.byte	0x04, 0x1e
        /*005e*/ 	.short	(.L_3487 - .L_3486)
.L_3486:
        /*0060*/ 	.word	0x00000000


	//----- nvinfo : EIATTR_CBANK_PARAM_SIZE
	.align		4
.L_3487:
        /*0064*/ 	.byte	0x03, 0x19
        /*0066*/ 	.short	0x0290


	//----- nvinfo : EIATTR_PARAM_CBANK
	.align		4
        /*0068*/ 	.byte	0x04, 0x0a
        /*006a*/ 	.short	(.L_3489 - .L_3488)
	.align		4
.L_3488:
        /*006c*/ 	.word	index@(.nv.constant0._ZN2at6native18elementwise_kernelILi128ELi4EZNS0_22gpu_kernel_impl_nocastINS0_13BinaryFunctorIbbbNS0_16BitwiseOrFunctorIbEEEEEEvRNS_18TensorIteratorBaseERKT_EUliE_EEviT1_)
        /*0070*/ 	.short	0x0380
        /*0072*/ 	.short	0x0290


	//----- nvinfo : EIATTR_SW_WAR
	.align		4
.L_3489:
        /*0074*/ 	.byte	0x04, 0x36
        /*0076*/ 	.short	(.L_3491 - .L_3490)
.L_3490:
        /*0078*/ 	.word	0x00000008
.L_3491:


//--------------------- .nv.info._ZN2at6native27unrolled_elementwise_kernelINS0_13BinaryFunctorIbbbNS0_16BitwiseOrFunctorIbEEEESt5arrayIPcLm3EELi4E23TrivialOffsetCalculatorILi2EjES9_ILi1EjENS0_6memory15LoadWithoutCastENSC_16StoreWithoutCastEEEviT_T0_T2_T3_T4_T5_ --------------------------
	.section	.nv.info._ZN2at6native27unrolled_elementwise_kernelINS0_13BinaryFunctorIbbbNS0_16BitwiseOrFunctorIbEEEESt5arrayIPcLm3EELi4E23TrivialOffsetCalculatorILi2EjES9_ILi1EjENS0_6memory15LoadWithoutCastENSC_16StoreWithoutCastEEEviT_T0_T2_T3_T4_T5_,"",@"SHT_CUDA_INFO"
	.sectionflags	@""
	.align	4


	//----- nvinfo : EIATTR_CUDA_API_VERSION
	.align		4
        /*0000*/ 	.byte	0x04, 0x37
        /*0002*/ 	.short	(.L_3493 - .L_3492)
.L_3492:
        /*0004*/ 	.word	0x00000082


	//----- nvinfo : EIATTR_KPARAM_INFO
	.align		4
.L_3493:
        /*0008*/ 	.byte	0x04, 0x17
        /*000a*/ 	.short	(.L_3495 - .L_3494)
.L_3494:
        /*000c*/ 	.word	0x00000000
        /*0010*/ 	.short	0x0006
        /*0012*/ 	.short	0x0023
        /*0014*/ 	.byte	0x00, 0xf0, 0x05, 0x00


	//----- nvinfo : EIATTR_KPARAM_INFO
	.align		4
.L_3495:
        /*0018*/ 	.byte	0x04, 0x17
        /*001a*/ 	.short	(.L_3497 - .L_3496)
.L_3496:
        /*001c*/ 	.word	0x00000000
        /*0020*/ 	.short	0x0005
        /*0022*/ 	.short	0x0022
        /*0024*/ 	.byte	0x00, 0xf0, 0x05, 0x00


	//----- nvinfo : EIATTR_KPARAM_INFO
	.align		4
.L_3497:
        /*0028*/ 	.byte	0x04, 0x17
        /*002a*/ 	.short	(.L_3499 - .L_3498)
.L_3498:
        /*002c*/ 	.word	0x00000000
        /*0030*/ 	.short	0x0004
        /*0032*/ 	.short	0x0021
        /*0034*/ 	.byte	0x00, 0xf0, 0x05, 0x00


	//----- nvinfo : EIATTR_KPARAM_INFO
	.align		4
.L_3499:
        /*0038*/ 	.byte	0x04, 0x17
        /*003a*/ 	.short	(.L_3501 - .L_3500)
.L_3500:
        /*003c*/ 	.word	0x00000000
        /*0040*/ 	.short	0x0003
        /*0042*/ 	.short	0x0020
        /*0044*/ 	.byte	0x00, 0xf0, 0x05, 0x00


	//----- nvinfo : EIATTR_KPARAM_INFO
	.align		4
.L_3501:
        /*0048*/ 	.byte	0x04, 0x17
        /*004a*/ 	.short	(.L_3503 - .L_3502)
.L_3502:
        /*004c*/ 	.word	0x00000000
        /*0050*/ 	.short	0x0002
        /*0052*/ 	.short	0x0008
        /*0054*/ 	.byte	0x00, 0xf0, 0x61, 0x00


	//----- nvinfo : EIATTR_KPARAM_INFO
	.align		4
.L_3503:
        /*0058*/ 	.byte	0x04, 0x17
        /*005a*/ 	.short	(.L_3505 - .L_3504)
.L_3504:
        /*005c*/ 	.word	0x00000000
        /*0060*/ 	.short	0x0001
        /*0062*/ 	.short	0x0004
        /*0064*/ 	.byte	0x00, 0xf0, 0x05, 0x00


	//----- nvinfo : EIATTR_KPARAM_INFO
	.align		4
.L_3505:
        /*0068*/ 	.byte	0x04, 0x17
        /*006a*/ 	.short	(.L_3507 - .L_3506)
.L_3506:
        /*006c*/ 	.word	0x00000000
        /*0070*/ 	.short	0x0000
        /*0072*/ 	.short	0x0000
        /*0074*/ 	.byte	0x00, 0xf0, 0x11, 0x00


	//----- nvinfo : EIATTR_SPARSE_MMA_MASK
	.align		4
.L_3507:
        /*0078*/ 	.byte	0x03, 0x50
        /*007a*/ 	.short	0x0000


	//----- nvinfo : EIATTR_MAXREG_COUNT
	.align		4
        /*007c*/ 	.byte	0x03, 0x1b
        /*007e*/ 	.short	0x00ff


	//----- nvinfo : EIATTR_MERCURY_ISA_VERSION
	.align		4
        /*0080*/ 	.byte	0x03, 0x5f
        /*0082*/ 	.short	0x0101


	//----- nvinfo : EIATTR_VRC_CTA_INIT_COUNT
	.align		4
        /*0084*/ 	.byte	0x02, 0x4a
	.zero		1
	.zero		1


	//----- nvinfo : EIATTR_EXIT_INSTR_OFFSETS
	.align		4
        /*0088*/ 	.byte	0x04, 0x1c
        /*008a*/ 	.short	(.L_3509 - .L_3508)


	//   ....[0]....
.L_3508:
        /*008c*/ 	.word	0x000005c0


	//   ....[1]....
        /*0090*/ 	.word	0x00000620


	//----- nvinfo : EIATTR_MAX_THREADS
	.align		4
.L_3509:
        /*0094*/ 	.byte	0x04, 0x05
        /*0096*/ 	.short	(.L_3511 - .L_3510)
.L_3510:
        /*0098*/ 	.word	0x00000080
        /*009c*/ 	.word	0x00000001
        /*00a0*/ 	.word	0x00000001


	//----- nvinfo : EIATTR_CRS_STACK_SIZE
	.align		4
.L_3511:
        /*00a4*/ 	.byte	0x04, 0x1e
        /*00a6*/ 	.short	(.L_3513 - .L_3512)
.L_3512:
        /*00a8*/ 	.word	0x00000000


	//----- nvinfo : EIATTR_CBANK_PARAM_SIZE
	.align		4
.L_3513:
        /*00ac*/ 	.byte	0x03, 0x19
        /*00ae*/ 	.short	0x0024


	//----- nvinfo : EIATTR_PARAM_CBANK
	.align		4
        /*00b0*/ 	.byte	0x04, 0x0a
        /*00b2*/ 	.short	(.L_3515 - .L_3514)
	.align		4
.L_3514:
        /*00b4*/ 	.word	index@(.nv.constant0._ZN2at6native27unrolled_elementwise_kernelINS0_13BinaryFunctorIbbbNS0_16BitwiseOrFunctorIbEEEESt5arrayIPcLm3EELi4E23TrivialOffsetCalculatorILi2EjES9_ILi1EjENS0_6memory15LoadWithoutCastENSC_16StoreWithoutCastEEEviT_T0_T2_T3_T4_T5_)
        /*00b8*/ 	.short	0x0380
        /*00ba*/ 	.short	0x0024


	//----- nvinfo : EIATTR_SW_WAR
	.align		4
.L_3515:
        /*00bc*/ 	.byte	0x04, 0x36
        /*00be*/ 	.short	(.L_3517 - .L_3516)
.L_3516:
        /*00c0*/ 	.word	0x00000008
.L_3517:


//--------------------- .nv.info._ZN2at6native29vectorized_elementwise_kernelILi2ENS0_13BinaryFunctorIbbbNS0_16BitwiseOrFunctorIbEEEESt5arrayIPcLm3EEEEviT0_T1_ --------------------------
	.section	.nv.info._ZN2at6native29vectorized_elementwise_kernelILi2ENS0_13BinaryFunctorIbbbNS0_16BitwiseOrFunctorIbEEEESt5arrayIPcLm3EEEEviT0_T1_,"",@"SHT_CUDA_INFO"
	.sectionflags	@""
	.align	4


	//----- nvinfo : EIATTR_CUDA_API_VERSION
	.align		4
        /*0000*/ 	.byte	0x04, 0x37
        /*0002*/ 	.short	(.L_3519 - .L_3518)
.L_3518:
        /*0004*/ 	.word	0x00000082


	//----- nvinfo : EIATTR_KPARAM_INFO
	.align		4
.L_3519:
        /*0008*/ 	.byte	0x04, 0x17
        /*000a*/ 	.short	(.L_3521 - .L_3520)
.L_3520:
        /*000c*/ 	.word	0x00000000
        /*0010*/ 	.short	0x0002
        /*0012*/ 	.short	0x0008
        /*0014*/ 	.byte	0x00, 0xf0, 0x61, 0x00


	//----- nvinfo : EIATTR_KPARAM_INFO
	.align		4
.L_3521:
        /*0018*/ 	.byte	0x04, 0x17
        /*001a*/ 	.short	(.L_3523 - .L_3522)
.L_3522:
        /*001c*/ 	.word	0x00000000
        /*0020*/ 	.short	0x0001
        /*0022*/ 	.short	0x0004
        /*0024*/ 	.byte	0x00, 0xf0, 0x05, 0x00


	//----- nvinfo : EIATTR_KPARAM_INFO
	.align		4
.L_3523:
        /*0028*/ 	.byte	0x04, 0x17
        /*002a*/ 	.short	(.L_3525 - .L_3524)
.L_3524:
        /*002c*/ 	.word	0x00000000
        /*0030*/ 	.short	0x0000
        /*0032*/ 	.short	0x0000
        /*0034*/ 	.byte	0x00, 0xf0, 0x11, 0x00


	//----- nvinfo : EIATTR_SPARSE_MMA_MASK
	.align		4
.L_3525:
        /*0038*/ 	.byte	0x03, 0x50
        /*003a*/ 	.short	0x0000


	//----- nvinfo : EIATTR_MAXREG_COUNT
	.align		4
        /*003c*/ 	.byte	0x03, 0x1b
        /*003e*/ 	.short	0x00ff


	//----- nvinfo : EIATTR_MERCURY_ISA_VERSION
	.align		4
        /*0040*/ 	.byte	0x03, 0x5f
        /*0042*/ 	.short	0x0101


	//----- nvinfo : EIATTR_VRC_CTA_INIT_COUNT
	.align		4
        /*0044*/ 	.byte	0x02, 0x4a
	.zero		1
	.zero		1


	//----- nvinfo : EIATTR_EXIT_INSTR_OFFSETS
	.align		4
        /*0048*/ 	.byte	0x04, 0x1c
        /*004a*/ 	.short	(.L_3527 - .L_3526)


	//   ....[0]....
.L_3526:
        /*004c*/ 	.word	0x00000bd0


	//   ....[1]....
        /*0050*/ 	.word	0x00000c30


	//   ....[2]....
        /*0054*/ 	.word	0x00001060


	//----- nvinfo : EIATTR_MAX_THREADS
	.align		4
.L_3527:
        /*0058*/ 	.byte	0x04, 0x05
        /*005a*/ 	.short	(.L_3529 - .L_3528)
.L_3528:
        /*005c*/ 	.word	0x00000080
        /*0060*/ 	.word	0x00000001
        /*0064*/ 	.word	0x00000001


	//----- nvinfo : EIATTR_CRS_STACK_SIZE
	.align		4
.L_3529:
        /*0068*/ 	.byte	0x04, 0x1e
        /*006a*/ 	.short	(.L_3531 - .L_3530)
.L_3530:
        /*006c*/ 	.word	0x00000000


	//----- nvinfo : EIATTR_CBANK_PARAM_SIZE
	.align		4
.L_3531:
        /*0070*/ 	.byte	0x03, 0x19
        /*0072*/ 	.short	0x0020


	//----- nvinfo : EIATTR_PARAM_CBANK
	.align		4
        /*0074*/ 	.byte	0x04, 0x0a
        /*0076*/ 	.short	(.L_3533 - .L_3532)
	.align		4
.L_3532:
        /*0078*/ 	.word	index@(.nv.constant0._ZN2at6native29vectorized_elementwise_kernelILi2ENS0_13BinaryFunctorIbbbNS0_16BitwiseOrFunctorIbEEEESt5arrayIPcLm3EEEEviT0_T1_)
        /*007c*/ 	.short	0x0380
        /*007e*/ 	.short	0x0020


	//----- nvinfo : EIATTR_SW_WAR
	.align		4
.L_3533:
        /*0080*/ 	.byte	0x04, 0x36
        /*0082*/ 	.short	(.L_3535 - .L_3534)
.L_3534:
        /*0084*/ 	.word	0x00000008
.L_3535:


//--------------------- .nv.info._ZN2at6native29vectorized_elementwise_kernelILi4ENS0_13BinaryFunctorIbbbNS0_16BitwiseOrFunctorIbEEEESt5arrayIPcLm3EEEEviT0_T1_ --------------------------
	.section	.nv.info._ZN2at6native29vectorized_elementwise_kernelILi4ENS0_13BinaryFunctorIbbbNS0_16BitwiseOrFunctorIbEEEESt5arrayIPcLm3EEEEviT0_T1_,"",@"SHT_CUDA_INFO"
	.sectionflags	@""
	.align	4


	//----- nvinfo : EIATTR_CUDA_API_VERSION
	.align		4
        /*0000*/ 	.byte	0x04, 0x37
        /*0002*/ 	.short	(.L_3537 - .L_3536)
.L_3536:
        /*0004*/ 	.word	0x00000082


	//----- nvinfo : EIATTR_KPARAM_INFO
	.align		4
.L_3537:
        /*0008*/ 	.byte	0x04, 0x17
        /*000a*/ 	.short	(.L_3539 - .L_3538)
.L_3538:
        /*000c*/ 	.word	0x00000000
        /*0010*/ 	.short	0x0002
        /*0012*/ 	.short	0x0008
        /*0014*/ 	.byte	0x00, 0xf0, 0x61, 0x00


	//----- nvinfo : EIATTR_KPARAM_INFO
	.align		4
.L_3539:
        /*0018*/ 	.byte	0x04, 0x17
        /*001a*/ 	.short	(.L_3541 - .L_3540)
.L_3540:
        /*001c*/ 	.word	0x00000000
        /*0020*/ 	.short	0x0001
        /*0022*/ 	.short	0x0004
        /*0024*/ 	.byte	0x00, 0xf0, 0x05, 0x00


	//----- nvinfo : EIATTR_KPARAM_INFO
	.align		4
.L_3541:
        /*0028*/ 	.byte	0x04, 0x17
        /*002a*/ 	.short	(.L_3543 - .L_3542)
.L_3542:
        /*002c*/ 	.word	0x00000000
        /*0030*/ 	.short	0x0000
        /*0032*/ 	.short	0x0000
        /*0034*/ 	.byte	0x00, 0xf0, 0x11, 0x00


	//----- nvinfo : EIATTR_SPARSE_MMA_MASK
	.align		4
.L_3543:
        /*0038*/ 	.byte	0x03, 0x50
        /*003a*/ 	.short	0x0000


	//----- nvinfo : EIATTR_MAXREG_COUNT
	.align		4
        /*003c*/ 	.byte	0x03, 0x1b
        /*003e*/ 	.short	0x00ff


	//----- nvinfo : EIATTR_MERCURY_ISA_VERSION
	.align		4
        /*0040*/ 	.byte	0x03, 0x5f
        /*0042*/ 	.short	0x0101


	//----- nvinfo : EIATTR_VRC_CTA_INIT_COUNT
	.align		4
        /*0044*/ 	.byte	0x02, 0x4a
	.zero		1
	.zero		1


	//----- nvinfo : EIATTR_EXIT_INSTR_OFFSETS
	.align		4
        /*0048*/ 	.byte	0x04, 0x1c
        /*004a*/ 	.short	(.L_3545 - .L_3544)


	//   ....[0]....
.L_3544:
        /*004c*/ 	.word	0x00000bd0


	//   ....[1]....
        /*0050*/ 	.word	0x00000c30


	//   ....[2]....
        /*0054*/ 	.word	0x00001020


	//----- nvinfo : EIATTR_MAX_THREADS
	.align		4
.L_3545:
        /*0058*/ 	.byte	0x04, 0x05
        /*005a*/ 	.short	(.L_3547 - .L_3546)
.L_3546:
        /*005c*/ 	.word	0x00000080
        /*0060*/ 	.word	0x00000001
        /*0064*/ 	.word	0x00000001


	//----- nvinfo : EIATTR_CRS_STACK_SIZE
	.align		4
.L_3547:
        /*0068*/ 	.byte	0x04, 0x1e
        /*006a*/ 	.short	(.L_3549 - .L_3548)
.L_3548:
        /*006c*/ 	.word	0x00000000


	//----- nvinfo : EIATTR_CBANK_PARAM_SIZE
	.align		4
.L_3549:
        /*0070*/ 	.byte	0x03, 0x19
        /*0072*/ 	.short	0x0020


	//----- nvinfo : EIATTR_PARAM_CBANK
	.align		4
        /*0074*/ 	.byte	0x04, 0x0a
        /*0076*/ 	.short	(.L_3551 - .L_3550)
	.align		4
.L_3550:
        /*0078*/ 	.word	index@(.nv.constant0._ZN2at6native29vectorized_elementwise_kernelILi4ENS0_13BinaryFunctorIbbbNS0_16BitwiseOrFunctorIbEEEESt5arrayIPcLm3EEEEviT0_T1_)
        /*007c*/ 	.short	0x0380
        /*007e*/ 	.short	0x0020


	//----- nvinfo : EIATTR_SW_WAR
	.align		4
.L_3551:
        /*0080*/ 	.byte	0x04, 0x36
        /*0082*/ 	.short	(.L_3553 - .L_3552)
.L_3552:
        /*0084*/ 	.word	0x00000008
.L_3553:


//--------------------- .nv.info._ZN2at6native29vectorized_elementwise_kernelILi8ENS0_13BinaryFunctorIbbbNS0_16BitwiseOrFunctorIbEEEESt5arrayIPcLm3EEEEviT0_T1_ --------------------------
	.section	.nv.info._ZN2at6native29vectorized_elementwise_kernelILi8ENS0_13BinaryFunctorIbbbNS0_16BitwiseOrFunctorIbEEEESt5arrayIPcLm3EEEEviT0_T1_,"",@"SHT_CUDA_INFO"
	.sectionflags	@""
	.align	4


	//----- nvinfo : EIATTR_CUDA_API_VERSION
	.align		4
        /*0000*/ 	.byte	0x04, 0x37
        /*0002*/ 	.short	(.L_3555 - .L_3554)
.L_3554:
        /*0004*/ 	.word	0x00000082


	//----- nvinfo : EIATTR_KPARAM_INFO
	.align		4
.L_3555:
        /*0008*/ 	.byte	0x04, 0x17
        /*000a*/ 	.short	(.L_3557 - .L_3556)
.L_3556:
        /*000c*/ 	.word	0x00000000
        /*0010*/ 	.short	0x0002
        /*0012*/ 	.short	0x0008
        /*0014*/ 	.byte	0x00, 0xf0, 0x61, 0x00


	//----- nvinfo : EIATTR_KPARAM_INFO
	.align		4
.L_3557:
        /*0018*/ 	.byte	0x04, 0x17
        /*001a*/ 	.short	(.L_3559 - .L_3558)
.L_3558:
        /*001c*/ 	.word	0x00000000
        /*0020*/ 	.short	0x0001
        /*0022*/ 	.short	0x0004
        /*0024*/ 	.byte	0x00, 0xf0, 0x05, 0x00


	//----- nvinfo : EIATTR_KPARAM_INFO
	.align		4
.L_3559:
        /*0028*/ 	.byte	0x04, 0x17
        /*002a*/ 	.short	(.L_3561 - .L_3560)
.L_3560:
        /*002c*/ 	.word	0x00000000
        /*0030*/ 	.short	0x0000
        /*0032*/ 	.short	0x0000
        /*0034*/ 	.byte	0x00, 0xf0, 0x11, 0x00


	//----- nvinfo : EIATTR_SPARSE_MMA_MASK
	.align		4
.L_3561:
        /*0038*/ 	.byte	0x03, 0x50
        /*003a*/ 	.short	0x0000


	//----- nvinfo : EIATTR_MAXREG_COUNT
	.align		4
        /*003c*/ 	.byte	0x03, 0x1b
        /*003e*/ 	.short	0x00ff


	//----- nvinfo : EIATTR_MERCURY_ISA_VERSION
	.align		4
        /*0040*/ 	.byte	0x03, 0x5f
        /*0042*/ 	.short	0x0101


	//----- nvinfo : EIATTR_VRC_CTA_INIT_COUNT
	.align		4
        /*0044*/ 	.byte	0x02, 0x4a
	.zero		1
	.zero		1


	//----- nvinfo : EIATTR_EXIT_INSTR_OFFSETS
	.align		4
        /*0048*/ 	.byte	0x04, 0x1c
        /*004a*/ 	.short	(.L_3563 - .L_3562)


	//   ....[0]....
.L_3562:
        /*004c*/ 	.word	0x00000010


	//----- nvinfo : EIATTR_MAX_THREADS
	.align		4
.L_3563:
        /*0050*/ 	.byte	0x04, 0x05
        /*0052*/ 	.short	(.L_3565 - .L_3564)
.L_3564:
        /*0054*/ 	.word	0x00000080
        /*0058*/ 	.word	0x00000001
        /*005c*/ 	.word	0x00000001


	//----- nvinfo : EIATTR_CBANK_PARAM_SIZE
	.align		4
.L_3565:
        /*0060*/ 	.byte	0x03, 0x19
        /*0062*/ 	.short	0x0020


	//----- nvinfo : EIATTR_PARAM_CBANK
	.align		4
        /*0064*/ 	.byte	0x04, 0x0a
        /*0066*/ 	.short	(.L_3567 - .L_3566)
	.align		4
.L_3566:
        /*0068*/ 	.word	index@(.nv.constant0._ZN2at6native29vectorized_elementwise_kernelILi8ENS0_13BinaryFunctorIbbbNS0_16BitwiseOrFunctorIbEEEESt5arrayIPcLm3EEEEviT0_T1_)
        /*006c*/ 	.short	0x0380
        /*006e*/ 	.short	0x0020


	//----- nvinfo : EIATTR_SW_WAR
	.align		4
.L_3567:
        /*0070*/ 	.byte	0x04, 0x36
        /*0072*/ 	.short	(.L_3569 - .L_3568)
.L_3568:
        /*0074*/ 	.word	0x00000008
.L_3569:


//--------------------- .nv.info._ZN2at6native18elementwise_kernelILi128ELi4EZNS0_15gpu_kernel_implINS0_13AUnaryFunctorIsssNS0_16BitwiseOrFunctorIsEEEEEEvRNS_18TensorIteratorBaseERKT_EUliE_EEviT1_ --------------------------
	.section	.nv.info._ZN2at6native18elementwise_kernelILi128ELi4EZNS0_15gpu_kernel_implINS0_13AUnaryFunctorIsssNS0_16BitwiseOrFunctorIsEEEEEEvRNS_18TensorIteratorBaseERKT_EUliE_EEviT1_,"",@"SHT_CUDA_INFO"
	.sectionflags	@""
	.align	4


	//----- nvinfo : EIATTR_CUDA_API_VERSION
	.align		4
        /*0000*/ 	.byte	0x04, 0x37
        /*0002*/ 	.short	(.L_3571 - .L_3570)
.L_3570:
        /*0004*/ 	.word	0x00000082


	//----- nvinfo : EIATTR_KPARAM_INFO
	.align		4
.L_3571:
        /*0008*/ 	.byte	0x04, 0x17
        /*000a*/ 	.short	(.L_3573 - .L_3572)
.L_3572:
        /*000c*/ 	.word	0x00000000
        /*0010*/ 	.short	0x0001
        /*0012*/ 	.short	0x0008
        /*0014*/ 	.byte	0x00, 0xf0, 0x61, 0x08


	//----- nvinfo : EIATTR_KPARAM_INFO
	.align		4
.L_3573:
        /*0018*/ 	.byte	0x04, 0x17
        /*001a*/ 	.short	(.L_3575 - .L_3574)
.L_3574:
        /*001c*/ 	.word	0x00000000
        /*0020*/ 	.short	0x0000
        /*0022*/ 	.short	0x0000
        /*0024*/ 	.byte	0x00, 0xf0, 0x11, 0x00


	//----- nvinfo : EIATTR_SPARSE_MMA_MASK
	.align		4
.L_3575:
        /*0028*/ 	.byte	0x03, 0x50
        /*002a*/ 	.short	0x0000


	//----- nvinfo : EIATTR_MAXREG_COUNT
	.align		4
        /*002c*/ 	.byte	0x03, 0x1b
        /*002e*/ 	.short	0x0080


	//----- nvinfo : EIATTR_EXTERNS
	.align		4
        /*0030*/ 	.byte	0x04, 0x0f
        /*0032*/ 	.short	(.L_3577 - .L_3576)


	//   ....[0]....
	.align		4
.L_3576:
        /*0034*/ 	.word	index@(__assertfail)


	//----- nvinfo : EIATTR_MERCURY_ISA_VERSION
	.align		4
.L_3577:
        /*0038*/ 	.byte	0x03, 0x5f
        /*003a*/ 	.short	0x0101


	//----- nvinfo : EIATTR_VRC_CTA_INIT_COUNT
	.align		4
        /*003c*/ 	.byte	0x02, 0x4a
	.zero		1
	.zero		1


	//----- nvinfo : EIATTR_SYSCALL_OFFSETS
	.align		4
        /*0040*/ 	.byte	0x04, 0x46
        /*0042*/ 	.short	(.L_3579 - .L_3578)


	//   ....[0]....
.L_3578:
        /*0044*/ 	.word	0x00002130


	//   ....[1]....
        /*0048*/ 	.word	0x00002f40


	//   ....[2]....
        /*004c*/ 	.word	0x00005200


	//   ....[3]....
        /*0050*/ 	.word	0x00005e20


	//   ....[4]....
        /*0054*/ 	.word	0x00008200


	//   ....[5]....
        /*0058*/ 	.word	0x00008e20


	//   ....[6]....
        /*005c*/ 	.word	0x0000b210


	//   ....[7]....
        /*0060*/ 	.word	0x0000be00


	//----- nvinfo : EIATTR_EXIT_INSTR_OFFSETS
	.align		4
.L_3579:
        /*0064*/ 	.byte	0x04, 0x1c
        /*0066*/ 	.short	(.L_3581 - .L_3580)


	//   ....[0]....
.L_3580:
        /*0068*/ 	.word	0x00009100


	//   ....[1]....
        /*006c*/ 	.word	0x0000b340


	//   ....[2]....
        /*0070*/ 	.word	0x0000b360


	//   ....[3]....
        /*0074*/ 	.word	0x0000b400


	//   ....[4]....
        /*0078*/ 	.word	0x0000b430


	//   ....[5]....
        /*007c*/ 	.word	0x0000b450


	//   ....[6]....
        /*0080*/ 	.word	0x0000b4e0


	//   ....[7]....
        /*0084*/ 	.word	0x0000b520


	//   ....[8]....
        /*0088*/ 	.word	0x0000b5c0


	//   ....[9]....
        /*008c*/ 	.word	0x0000b610


	//   ....[10]....
        /*0090*/ 	.word	0x0000b640


	//   ....[11]....
        /*0094*/ 	.word	0x0000b700


	//   ....[12]....
        /*0098*/ 	.word	0x0000b870


	//   ....[13]....
        /*009c*/ 	.word	0x0000b9e0


	//   ....[14]....
        /*00a0*/ 	.word	0x0000bb40


	//   ....[15]....
        /*00a4*/ 	.word	0x0000bb80


	//   ....[16]....
        /*00a8*/ 	.word	0x0000bbb0


	//   ....[17]....
        /*00ac*/ 	.word	0x0000bc60


	//   ....[18]....
        /*00b0*/ 	.word	0x0000bca0


	//   ....[19]....
        /*00b4*/ 	.word	0x0000be10


	//   ....[20]....
        /*00b8*/ 	.word	0x0000bf20


	//   ....[21]....
        /*00bc*/ 	.word	0x0000c060


	//   ....[22]....
        /*00c0*/ 	.word	0x0000c0a0


	//----- nvinfo : EIATTR_MAX_THREADS
	.align		4
.L_3581:
        /*00c4*/ 	.byte	0x04, 0x05
        /*00c6*/ 	.short	(.L_3583 - .L_3582)
.L_3582:
        /*00c8*/ 	.word	0x00000080
        /*00cc*/ 	.word	0x00000001
        /*00d0*/ 	.word	0x00000001


	//----- nvinfo : EIATTR_CRS_STACK_SIZE
	.align		4
.L_3583:
        /*00d4*/ 	.byte	0x04, 0x1e
        /*00d6*/ 	.short	(.L_3585 - .L_3584)
.L_3584:
        /*00d8*/ 	.word	0x00000000


	//----- nvinfo : EIATTR_CBANK_PARAM_SIZE
	.align		4
.L_3585:
        /*00dc*/ 	.byte	0x03, 0x19
        /*00de*/ 	.short	0x0220


	//----- nvinfo : EIATTR_PARAM_CBANK
	.align		4
        /*00e0*/ 	.byte	0x04, 0x0a
        /*00e2*/ 	.short	(.L_3587 - .L_3586)
	.align		4
.L_3586:
        /*00e4*/ 	.word	index@(.nv.constant0._ZN2at6native18elementwise_kernelILi128ELi4EZNS0_15gpu_kernel_implINS0_13AUnaryFunctorIsssNS0_16BitwiseOrFunctorIsEEEEEEvRNS_18TensorIteratorBaseERKT_EUliE_EEviT1_)
        /*00e8*/ 	.short	0x0380
        /*00ea*/ 	.short	0x0220


	//----- nvinfo : EIATTR_SW_WAR
	.align		4
.L_3587:
        /*00ec*/ 	.byte	0x04, 0x36
        /*00ee*/ 	.short	(.L_3589 - .L_3588)
.L_3588:
        /*00f0*/ 	.word	0x00000008
.L_3589:


//--------------------- .nv.info._ZN2at6native27unrolled_elementwise_kernelINS0_13AUnaryFunctorIsssNS0_16BitwiseOrFunctorIsEEEESt5arrayIPcLm2EELi4E23TrivialOffsetCalculatorILi1EjESA_NS0_6memory12LoadWithCastILi1EEENSB_13StoreWithCastILi1EEEEEviT_T0_T2_T3_T4_T5_ --------------------------
	.section	.nv.info._ZN2at6native27unrolled_elementwise_kernelINS0_13AUnaryFunctorIsssNS0_16BitwiseOrFunctorIsEEEESt5arrayIPcLm2EELi4E23TrivialOffsetCalculatorILi1EjESA_NS0_6memory12LoadWithCastILi1EEENSB_13StoreWithCastILi1EEEEEviT_T0_T2_T3_T4_T5_,"",@"SHT_CUDA_INFO"
	.sectionflags	@""
	.align	4


	//----- nvinfo : EIATTR_CUDA_API_VERSION
	.align		4
        /*0000*/ 	.byte	0x04, 0x37
        /*0002*/ 	.short	(.L_3591 - .L_3590)
.L_3590:
        /*0004*/ 	.word	0x00000082


	//----- nvinfo : EIATTR_KPARAM_INFO
	.align		4
.L_3591:
        /*0008*/ 	.byte	0x04, 0x17
        /*000a*/ 	.short	(.L_3593 - .L_3592)
.L_3592:
        /*000c*/ 	.word	0x00000000
        /*0010*/ 	.short	0x0006
        /*0012*/ 	.short	0x0024
        /*0014*/ 	.byte	0x00, 0xf0, 0x21, 0x00


	//----- nvinfo : EIATTR_KPARAM_INFO
	.align		4
.L_3593:
        /*0018*/ 	.byte	0x04, 0x17
        /*001a*/ 	.short	(.L_3595 - .L_3594)
.L_3594:
        /*001c*/ 	.word	0x00000000
        /*0020*/ 	.short	0x0005
        /*0022*/ 	.short	0x001c
        /*0024*/ 	.byte	0x00, 0xf0, 0x21, 0x00


	//----- nvinfo : EIATTR_KPARAM_INFO
	.align		4
.L_3595:
        /*0028*/ 	.byte	0x04, 0x17
        /*002a*/ 	.short	(.L_3597 - .L_3596)
.L_3596:
        /*002c*/ 	.word	0x00000000
        /*0030*/ 	.short	0x0004
        /*0032*/ 	.short	0x0019
        /*0034*/ 	.byte	0x00, 0xf0, 0x05, 0x00


	//----- nvinfo : EIATTR_KPARAM_INFO
	.align		4
.L_3597:
        /*0038*/ 	.byte	0x04, 0x17
        /*003a*/ 	.short	(.L_3599 - .L_3598)
.L_3598:
        /*003c*/ 	.word	0x00000000
        /*0040*/ 	.short	0x0003
        /*0042*/ 	.short	0x0018
        /*0044*/ 	.byte	0x00, 0xf0, 0x05, 0x00


	//----- nvinfo : EIATTR_KPARAM_INFO
	.align		4
.L_3599:
        /*0048*/ 	.byte	0x04, 0x17
        /*004a*/ 	.short	(.L_3601 - .L_3600)
.L_3600:
        /*004c*/ 	.word	0x00000000
        /*0050*/ 	.short	0x0002
        /*0052*/ 	.short	0x0008
        /*0054*/ 	.byte	0x00, 0xf0, 0x41, 0x00


	//----- nvinfo : EIATTR_KPARAM_INFO
	.align		4
.L_3601:
        /*0058*/ 	.byte	0x04, 0x17
        /*005a*/ 	.short	(.L_3603 - .L_3602)
.L_3602:
        /*005c*/ 	.word	0x00000000
        /*0060*/ 	.short	0x0001
        /*0062*/ 	.short	0x0004
        /*0064*/ 	.byte	0x00, 0xf0, 0x11, 0x00


	//----- nvinfo : EIATTR_KPARAM_INFO
	.align		4
.L_3603:
        /*0068*/ 	.byte	0x04, 0x17
        /*006a*/ 	.short	(.L_3605 - .L_3604)
.L_3604:
        /*006c*/ 	.word	0x00000000
        /*0070*/ 	.short	0x0000
        /*0072*/ 	.short	0x0000
        /*0074*/ 	.byte	0x00, 0xf0, 0x11, 0x00


	//----- nvinfo : EIATTR_SPARSE_MMA_MASK
	.align		4
.L_3605:
        /*0078*/ 	.byte	0x03, 0x50
        /*007a*/ 	.short	0x0000


	//----- nvinfo : EIATTR_MAXREG_COUNT
	.align		4
        /*007c*/ 	.byte	0x03, 0x1b
        /*007e*/ 	.short	0x00ff


	//----- nvinfo : EIATTR_EXTERNS
	.align		4
        /*0080*/ 	.byte	0x04, 0x0f
        /*0082*/ 	.short	(.L_3607 - .L_3606)


	//   ....[0]....
	.align		4
.L_3606:
        /*0084*/ 	.word	index@(__assertfail)


	//----- nvinfo : EIATTR_MERCURY_ISA_VERSION
	.align		4
.L_3607:
        /*0088*/ 	.byte	0x03, 0x5f
        /*008a*/ 	.short	0x0101


	//----- nvinfo : EIATTR_VRC_CTA_INIT_COUNT
	.align		4
        /*008c*/ 	.byte	0x02, 0x4a
	.zero		1
	.zero		1


	//----- nvinfo : EIATTR_SYSCALL_OFFSETS
	.align		4
        /*0090*/ 	.byte	0x04, 0x46
        /*0092*/ 	.short	(.L_3609 - .L_3608)


	//   ....[0]....
.L_3608:
        /*0094*/ 	.word	0x00000e30


	//   ....[1]....
        /*0098*/ 	.word	0x00001de0


	//   ....[2]....
        /*009c*/ 	.word	0x00002cd0


	//   ....[3]....
        /*00a0*/ 	.word	0x00003bc0


	//   ....[4]....
        /*00a4*/ 	.word	0x00004a00


	//   ....[5]....
        /*00a8*/ 	.word	0x000057c0


	//   ....[6]....
        /*00ac*/ 	.word	0x000066a0


	//   ....[7]....
        /*00b0*/ 	.word	0x00007560


	//----- nvinfo : EIATTR_EXIT_INSTR_OFFSETS
	.align		4
.L_3609:
        /*00b4*/ 	.byte	0x04, 0x1c
        /*00b6*/ 	.short	(.L_3611 - .L_3610)


	//   ....[0]....
.L_3610:
        /*00b8*/ 	.word	0x00006970


	//   ....[1]....
        /*00bc*/ 	.word	0x00006aa0


	//   ....[2]....
        /*00c0*/ 	.word	0x00006ac0


	//   ....[3]....
        /*00c4*/ 	.word	0x00006b60


	//   ....[4]....
        /*00c8*/ 	.word	0x00006b90


	//   ....[5]....
        /*00cc*/ 	.word	0x00006bb0


	//   ....[6]....
        /*00d0*/ 	.word	0x00006c40


	//   ....[7]....
        /*00d4*/ 	.word	0x00006c80


	//   ....[8]....
        /*00d8*/ 	.word	0x00006d20


	//   ....[9]....
        /*00dc*/ 	.word	0x00006d70


	//   ....[10]....
        /*00e0*/ 	.word	0x00006da0


	//   ....[11]....
        /*00e4*/ 	.word	0x00006e60


	//   ....[12]....
        /*00e8*/ 	.word	0x00006fd0


	//   ....[13]....
        /*00ec*/ 	.word	0x00007140


	//   ....[14]....
        /*00f0*/ 	.word	0x000072a0


	//   ....[15]....
        /*00f4*/ 	.word	0x000072e0


	//   ....[16]....
        /*00f8*/ 	.word	0x00007310


	//   ....[17]....
        /*00fc*/ 	.word	0x000073c0


	//   ....[18]....
        /*0100*/ 	.word	0x00007400


	//   ....[19]....
        /*0104*/ 	.word	0x00007570


	//   ....[20]....
        /*0108*/ 	.word	0x00007680


	//   ....[21]....
        /*010c*/ 	.word	0x000077c0


	//   ....[22]....
        /*0110*/ 	.word	0x00007800


	//----- nvinfo : EIATTR_MAX_THREADS
	.align		4
.L_3611:
        /*0114*/ 	.byte	0x04, 0x05
        /*0116*/ 	.short	(.L_3613 - .L_3612)
.L_3612:
        /*0118*/ 	.word	0x00000080
        /*011c*/ 	.word	0x00000001
        /*0120*/ 	.word	0x00000001


	//----- nvinfo : EIATTR_CRS_STACK_SIZE
	.align		4
.L_3613:
        /*0124*/ 	.byte	0x04, 0x1e
        /*0126*/ 	.short	(.L_3615 - .L_3614)
.L_3614:
        /*0128*/ 	.word	0x00000000


	//----- nvinfo : EIATTR_CBANK_PARAM_SIZE
	.align		4
.L_3615:
        /*012c*/ 	.byte	0x03, 0x19
        /*012e*/ 	.short	0x002c


	//----- nvinfo : EIATTR_PARAM_CBANK
	.align		4
        /*0130*/ 	.byte	0x04, 0x0a
        /*0132*/ 	.short	(.L_3617 - .L_3616)
	.align		4
.L_3616:
        /*0134*/ 	.word	index@(.nv.constant0._ZN2at6native27unrolled_elementwise_kernelINS0_13AUnaryFunctorIsssNS0_16BitwiseOrFunctorIsEEEESt5arrayIPcLm2EELi4E23TrivialOffsetCalculatorILi1EjESA_NS0_6memory12LoadWithCastILi1EEENSB_13StoreWithCastILi1EEEEEviT_T0_T2_T3_T4_T5_)
        /*0138*/ 	.short	0x0380
        /*013a*/ 	.short	0x002c


	//----- nvinfo : EIATTR_SW_WAR
	.align		4
.L_3617:
        /*013c*/ 	.byte	0x04, 0x36
        /*013e*/ 	.short	(.L_3619 - .L_3618)
.L_3618:
        /*0140*/ 	.word	0x00000008
.L_3619:


//--------------------- .nv.info._ZN2at6native18elementwise_kernelILi128ELi4EZNS0_22gpu_kernel_impl_nocastINS0_13AUnaryFunctorIsssNS0_16BitwiseOrFunctorIsEEEEEEvRNS_18TensorIteratorBaseERKT_EUliE_EEviT1_ --------------------------
	.section	.nv.info._ZN2at6native18elementwise_kernelILi128ELi4EZNS0_22gpu_kernel_impl_nocastINS0_13AUnaryFunctorIsssNS0_16BitwiseOrFunctorIsEEEEEEvRNS_18TensorIteratorBaseERKT_EUliE_EEviT1_,"",@"SHT_CUDA_INFO"
	.sectionflags	@""
	.align	4


	//----- nvinfo : EIATTR_CUDA_API_VERSION
	.align		4
        /*0000*/ 	.byte	0x04, 0x37
        /*0002*/ 	.short	(.L_3621 - .L_3620)
.L_3620:
        /*0004*/ 	.word	0x00000082


	//----- nvinfo : EIATTR_KPARAM_INFO
	.align		4
.L_3621:
        /*0008*/ 	.byte	0x04, 0x17
        /*000a*/ 	.short	(.L_3623 - .L_3622)
.L_3622:
        /*000c*/ 	.word	0x00000000
        /*0010*/ 	.short	0x0001
        /*0012*/ 	.short	0x0008
        /*0014*/ 	.byte	0x00, 0xf0, 0x61, 0x08


	//----- nvinfo : EIATTR_KPARAM_INFO
	.align		4
.L_3623:
        /*0018*/ 	.byte	0x04, 0x17
        /*001a*/ 	.short	(.L_3625 - .L_3624)
.L_3624:
        /*001c*/ 	.word	0x00000000
        /*0020*/ 	.short	0x0000
        /*0022*/ 	.short	0x0000
        /*0024*/ 	.byte	0x00, 0xf0, 0x11, 0x00


	//----- nvinfo : EIATTR_SPARSE_MMA_MASK
	.align		4
.L_3625:
        /*0028*/ 	.byte	0x03, 0x50
        /*002a*/ 	.short	0x0000


	//----- nvinfo : EIATTR_MAXREG_COUNT
	.align		4
        /*002c*/ 	.byte	0x03, 0x1b
        /*002e*/ 	.short	0x0080


	//----- nvinfo : EIATTR_MERCURY_ISA_VERSION
	.align		4
        /*0030*/ 	.byte	0x03, 0x5f
        /*0032*/ 	.short	0x0101


	//----- nvinfo : EIATTR_VRC_CTA_INIT_COUNT
	.align		4
        /*0034*/ 	.byte	0x02, 0x4a
	.zero		1
	.zero		1


	//----- nvinfo : EIATTR_EXIT_INSTR_OFFSETS
	.align		4
        /*0038*/ 	.byte	0x04, 0x1c
        /*003a*/ 	.short	(.L_3627 - .L_3626)


	//   ....[0]....
.L_3626:
        /*003c*/ 	.word	0x000002b0


	//   ....[1]....
        /*0040*/ 	.word	0x00000310


	//   ....[2]....
        /*0044*/ 	.word	0x00003dd0


	//   ....[3]....
        /*0048*/ 	.word	0x00005100


	//----- nvinfo : EIATTR_MAX_THREADS
	.align		4
.L_3627:
        /*004c*/ 	.byte	0x04, 0x05
        /*004e*/ 	.short	(.L_3629 - .L_3628)
.L_3628:
        /*0050*/ 	.word	0x00000080
        /*0054*/ 	.word	0x00000001
        /*0058*/ 	.word	0x00000001


	//----- nvinfo : EIATTR_CRS_STACK_SIZE
	.align		4
.L_3629:
        /*005c*/ 	.byte	0x04, 0x1e
        /*005e*/ 	.short	(.L_3631 - .L_3630)
.L_3630:
        /*0060*/ 	.word	0x00000000


	//----- nvinfo : EIATTR_CBANK_PARAM_SIZE
	.align		4
.L_3631:
        /*0064*/ 	.byte	0x03, 0x19
        /*0066*/ 	.short	0x0220


	//----- nvinfo : EIATTR_PARAM_CBANK
	.align		4
        /*0068*/ 	.byte	0x04, 0x0a
        /*006a*/ 	.short	(.L_3633 - .L_3632)
	.align		4
.L_3632:
        /*006c*/ 	.word	index@(.nv.constant0._ZN2at6native18elementwise_kernelILi128ELi4EZNS0_22gpu_kernel_impl_nocastINS0_13AUnaryFunctorIsssNS0_16BitwiseOrFunctorIsEEEEEEvRNS_18TensorIteratorBaseERKT_EUliE_EEviT1_)
        /*0070*/ 	.short	0x0380
        /*0072*/ 	.short	0x0220


	//----- nvinfo : EIATTR_SW_WAR
	.align		4
.L_3633:
        /*0074*/ 	.byte	0x04, 0x36
        /*0076*/ 	.short	(.L_3635 - .L_3634)
.L_3634:
        /*0078*/ 	.word	0x00000008
.L_3635:


//--------------------- .nv.info._ZN2at6native27unrolled_elementwise_kernelINS0_13AUnaryFunctorIsssNS0_16BitwiseOrFunctorIsEEEESt5arrayIPcLm2EELi4E23TrivialOffsetCalculatorILi1EjESA_NS0_6memory15LoadWithoutCastENSB_16StoreWithoutCastEEEviT_T0_T2_T3_T4_T5_ --------------------------
	.section	.nv.info._ZN2at6native27unrolled_elementwise_kernelINS0_13AUnaryFunctorIsssNS0_16BitwiseOrFunctorIsEEEESt5arrayIPcLm2EELi4E23TrivialOffsetCalculatorILi1EjESA_NS0_6memory15LoadWithoutCastENSB_16StoreWithoutCastEEEviT_T0_T2_T3_T4_T5_,"",@"SHT_CUDA_INFO"
	.sectionflags	@""
	.align	4


	//----- nvinfo : EIATTR_CUDA_API_VERSION
	.align		4
        /*0000*/ 	.byte	0x04, 0x37
        /*0002*/ 	.short	(.L_3637 - .L_3636)
.L_3636:
        /*0004*/ 	.word	0x00000082


	//----- nvinfo : EIATTR_KPARAM_INFO
	.align		4
.L_3637:
        /*0008*/ 	.byte	0x04, 0x17
        /*000a*/ 	.short	(.L_3639 - .L_3638)
.L_3638:
        /*000c*/ 	.word	0x00000000
        /*0010*/ 	.short	0x0006
        /*0012*/ 	.short	0x001b
        /*0014*/ 	.byte	0x00, 0xf0, 0x05, 0x00


	//----- nvinfo : EIATTR_KPARAM_INFO
	.align		4
.L_3639:
        /*0018*/ 	.byte	0x04, 0x17
        /*001a*/ 	.short	(.L_3641 - .L_3640)
.L_3640:
        /*001c*/ 	.word	0x00000000
        /*0020*/ 	.short	0x0005
        /*0022*/ 	.short	0x001a
        /*0024*/ 	.byte	0x00, 0xf0, 0x05, 0x00


	//----- nvinfo : EIATTR_KPARAM_INFO
	.align		4
.L_3641:
        /*0028*/ 	.byte	0x04, 0x17
        /*002a*/ 	.short	(.L_3643 - .L_3642)
.L_3642:
        /*002c*/ 	.word	0x00000000
        /*0030*/ 	.short	0x0004
        /*0032*/ 	.short	0x0019
        /*0034*/ 	.byte	0x00, 0xf0, 0x05, 0x00


	//----- nvinfo : EIATTR_KPARAM_INFO
	.align		4
.L_3643:
        /*0038*/ 	.byte	0x04, 0x17
        /*003a*/ 	.short	(.L_3645 - .L_3644)
.L_3644:
        /*003c*/ 	.word	0x00000000
        /*0040*/ 	.short	0x0003
        /*0042*/ 	.short	0x0018
        /*0044*/ 	.byte	0x00, 0xf0, 0x05, 0x00


	//----- nvinfo : EIATTR_KPARAM_INFO
	.align		4
.L_3645:
        /*0048*/ 	.byte	0x04, 0x17
        /*004a*/ 	.short	(.L_3647 - .L_3646)
.L_3646:
        /*004c*/ 	.word	0x00000000
        /*0050*/ 	.short	0x0002
        /*0052*/ 	.short	0x0008
        /*0054*/ 	.byte	0x00, 0xf0, 0x41, 0x00


	//----- nvinfo : EIATTR_KPARAM_INFO
	.align		4
.L_3647:
        /*0058*/ 	.byte	0x04, 0x17
        /*005a*/ 	.short	(.L_3649 - .L_3648)
.L_3648:
        /*005c*/ 	.word	0x00000000
        /*0060*/ 	.short	0x0001
        /*0062*/ 	.short	0x0004
        /*0064*/ 	.byte	0x00, 0xf0, 0x11, 0x00


	//----- nvinfo : EIATTR_KPARAM_INFO
	.align		4
.L_3649:
        /*0068*/ 	.byte	0x04, 0x17
        /*006a*/ 	.short	(.L_3651 - .L_3650)
.L_3650:
        /*006c*/ 	.word	0x00000000
        /*0070*/ 	.short	0x0000
        /*0072*/ 	.short	0x0000
        /*0074*/ 	.byte	0x00, 0xf0, 0x11, 0x00


	//----- nvinfo : EIATTR_SPARSE_MMA_MASK
	.align		4
.L_3651:
        /*0078*/ 	.byte	0x03, 0x50
        /*007a*/ 	.short	0x0000


	//----- nvinfo : EIATTR_MAXREG_COUNT
	.align		4
        /*007c*/ 	.byte	0x03, 0x1b
        /*007e*/ 	.short	0x00ff


	//----- nvinfo : EIATTR_MERCURY_ISA_VERSION
	.align		4
        /*0080*/ 	.byte	0x03, 0x5f
        /*0082*/ 	.short	0x0101


	//----- nvinfo : EIATTR_VRC_CTA_INIT_COUNT
	.align		4
        /*0084*/ 	.byte	0x02, 0x4a
	.zero		1
	.zero		1


	//----- nvinfo : EIATTR_EXIT_INSTR_OFFSETS
	.align		4
        /*0088*/ 	.byte	0x04, 0x1c
        /*008a*/ 	.short	(.L_3653 - .L_3652)


	//   ....[0]....
.L_3652:
        /*008c*/ 	.word	0x00000420


	//   ....[1]....
        /*0090*/ 	.word	0x00000470


	//----- nvinfo : EIATTR_MAX_THREADS
	.align		4
.L_3653:
        /*0094*/ 	.byte	0x04, 0x05
        /*0096*/ 	.short	(.L_3655 - .L_3654)
.L_3654:
        /*0098*/ 	.word	0x00000080
        /*009c*/ 	.word	0x00000001
        /*00a0*/ 	.word	0x00000001


	//----- nvinfo : EIATTR_CRS_STACK_SIZE
	.align		4
.L_3655:
        /*00a4*/ 	.byte	0x04, 0x1e
        /*00a6*/ 	.short	(.L_3657 - .L_3656)
.L_3656:
        /*00a8*/ 	.word	0x00000000


	//----- nvinfo : EIATTR_CBANK_PARAM_SIZE
	.align		4
.L_3657:
        /*00ac*/ 	.byte	0x03, 0x19
        /*00ae*/ 	.short	0x001c


	//----- nvinfo : EIATTR_PARAM_CBANK
	.align		4
        /*00b0*/ 	.byte	0x04, 0x0a
        /*00b2*/ 	.short	(.L_3659 - .L_3658)
	.align		4
.L_3658:
        /*00b4*/ 	.word	index@(.nv.constant0._ZN2at6native27unrolled_elementwise_kernelINS0_13AUnaryFunctorIsssNS0_16BitwiseOrFunctorIsEEEESt5arrayIPcLm2EELi4E23TrivialOffsetCalculatorILi1EjESA_NS0_6memory15LoadWithoutCastENSB_16StoreWithoutCastEEEviT_T0_T2_T3_T4_T5_)
        /*00b8*/ 	.short	0x0380
        /*00ba*/ 	.short	0x001c


	//----- nvinfo : EIATTR_SW_WAR
	.align		4
.L_3659:
        /*00bc*/ 	.byte	0x04, 0x36
        /*00be*/ 	.short	(.L_3661 - .L_3660)
.L_3660:
        /*00c0*/ 	.word	0x00000008
.L_3661:


//--------------------- .nv.info._ZN2at6native29vectorized_elementwise_kernelILi2ENS0_13AUnaryFunctorIsssNS0_16BitwiseOrFunctorIsEEEESt5arrayIPcLm2EEEEviT0_T1_ --------------------------
	.section	.nv.info._ZN2at6native29vectorized_elementwise_kernelILi2ENS0_13AUnaryFunctorIsssNS0_16BitwiseOrFunctorIsEEEESt5arrayIPcLm2EEEEviT0_T1_,"",@"SHT_CUDA_INFO"
	.sectionflags	@""
	.align	4


	//----- nvinfo : EIATTR_CUDA_API_VERSION
	.align		4
        /*0000*/ 	.byte	0x04, 0x37
        /*0002*/ 	.short	(.L_3663 - .L_3662)
.L_3662:
        /*0004*/ 	.word	0x00000082


	//----- nvinfo : EIATTR_KPARAM_INFO
	.align		4
.L_3663:
        /*0008*/ 	.byte	0x04, 0x17
        /*000a*/ 	.short	(.L_3665 - .L_3664)
.L_3664:
        /*000c*/ 	.word	0x00000000
        /*0010*/ 	.short	0x0002
        /*0012*/ 	.short	0x0008
        /*0014*/ 	.byte	0x00, 0xf0, 0x41, 0x00


	//----- nvinfo : EIATTR_KPARAM_INFO
	.align		4
.L_3665:
        /*0018*/ 	.byte	0x04, 0x17
        /*001a*/ 	.short	(.L_3667 - .L_3666)
.L_3666:
        /*001c*/ 	.word	0x00000000
        /*0020*/ 	.short	0x0001
        /*0022*/ 	.short	0x0004
        /*0024*/ 	.byte	0x00, 0xf0, 0x11, 0x00


	//----- nvinfo : EIATTR_KPARAM_INFO
	.align		4
.L_3667:
        /*0028*/ 	.byte	0x04, 0x17
        /*002a*/ 	.short	(.L_3669 - .L_3668)
.L_3668:
        /*002c*/ 	.word	0x00000000
        /*0030*/ 	.short	0x0000
        /*0032*/ 	.short	0x0000
        /*0034*/ 	.byte	0x00, 0xf0, 0x11, 0x00


	//----- nvinfo : EIATTR_SPARSE_MMA_MASK
	.align		4
.L_3669:
        /*0038*/ 	.byte	0x03, 0x50
        /*003a*/ 	.short	0x0000


	//----- nvinfo : EIATTR_MAXREG_COUNT
	.align		4
        /*003c*/ 	.byte	0x03, 0x1b
        /*003e*/ 	.short	0x00ff


	//----- nvinfo : EIATTR_MERCURY_ISA_VERSION
	.align		4
        /*0040*/ 	.byte	0x03, 0x5f
        /*0042*/ 	.short	0x0101


	//----- nvinfo : EIATTR_VRC_CTA_INIT_COUNT
	.align		4
        /*0044*/ 	.byte	0x02, 0x4a
	.zero		1
	.zero		1


	//----- nvinfo : EIATTR_EXIT_INSTR_OFFSETS
	.align		4
        /*0048*/ 	.byte	0x04, 0x1c
        /*004a*/ 	.short	(.L_3671 - .L_3670)


	//   ....[0]....
.L_3670:
        /*004c*/ 	.word	0x00000810


	//   ....[1]....
        /*0050*/ 	.word	0x00000860


	//   ....[2]....
        /*0054*/ 	.word	0x00000a60


	//----- nvinfo : EIATTR_MAX_THREADS
	.align		4
.L_3671:
        /*0058*/ 	.byte	0x04, 0x05
        /*005a*/ 	.short	(.L_3673 - .L_3672)
.L_3672:
        /*005c*/ 	.word	0x00000080
        /*0060*/ 	.word	0x00000001
        /*0064*/ 	.word	0x00000001


	//----- nvinfo : EIATTR_CRS_STACK_SIZE
	.align		4
.L_3673:
        /*0068*/ 	.byte	0x04, 0x1e
        /*006a*/ 	.short	(.L_3675 - .L_3674)
.L_3674:
        /*006c*/ 	.word	0x00000000


	//----- nvinfo : EIATTR_CBANK_PARAM_SIZE
	.align		4
.L_3675:
        /*0070*/ 	.byte	0x03, 0x19
        /*0072*/ 	.short	0x0018


	//----- nvinfo : EIATTR_PARAM_CBANK
	.align		4
        /*0074*/ 	.byte	0x04, 0x0a
        /*0076*/ 	.short	(.L_3677 - .L_3676)
	.align		4
.L_3676:
        /*0078*/ 	.word	index@(.nv.constant0._ZN2at6native29vectorized_elementwise_kernelILi2ENS0_13AUnaryFunctorIsssNS0_16BitwiseOrFunctorIsEEEESt5arrayIPcLm2EEEEviT0_T1_)
        /*007c*/ 	.short	0x0380
        /*007e*/ 	.short	0x0018


	//----- nvinfo : EIATTR_SW_WAR
	.align		4
.L_3677:
        /*0080*/ 	.byte	0x04, 0x36
        /*0082*/ 	.short	(.L_3679 - .L_3678)
.L_3678:
        /*0084*/ 	.word	0x00000008
.L_3679:


//--------------------- .nv.info._ZN2at6native29vectorized_elementwise_kernelILi4ENS0_13AUnaryFunctorIsssNS0_16BitwiseOrFunctorIsEEEESt5arrayIPcLm2EEEEviT0_T1_ --------------------------
	.section	.nv.info._ZN2at6native29vectorized_elementwise_kernelILi4ENS0_13AUnaryFunctorIsssNS0_16BitwiseOrFunctorIsEEEESt5arrayIPcLm2EEEEviT0_T1_,"",@"SHT_CUDA_INFO"
	.sectionflags	@""
	.align	4


	//----- nvinfo : EIATTR_CUDA_API_VERSION
	.align		4
        /*0000*/ 	.byte	0x04, 0x37
        /*0002*/ 	.short	(.L_3681 - .L_3680)
.L_3680:
        /*0004*/ 	.word	0x00000082


	//----- nvinfo : EIATTR_KPARAM_INFO
	.align		4
.L_3681:
        /*0008*/ 	.byte	0x04, 0x17
        /*000a*/ 	.short	(.L_3683 - .L_3682)
.L_3682:
        /*000c*/ 	.word	0x00000000
        /*0010*/ 	.short	0x0002
        /*0012*/ 	.short	0x0008
        /*0014*/ 	.byte	0x00, 0xf0, 0x41, 0x00


	//----- nvinfo : EIATTR_KPARAM_INFO
	.align		4
.L_3683:
        /*0018*/ 	.byte	0x04, 0x17
        /*001a*/ 	.short	(.L_3685 - .L_3684)
.L_3684:
        /*001c*/ 	.word	0x00000000
        /*0020*/ 	.short	0x0001
        /*0022*/ 	.short	0x0004
        /*0024*/ 	.byte	0x00, 0xf0, 0x11, 0x00


	//----- nvinfo : EIATTR_KPARAM_INFO
	.align		4
.L_3685:
        /*0028*/ 	.byte	0x04, 0x17
        /*002a*/ 	.short	(.L_3687 - .L_3686)
.L_3686:
        /*002c*/ 	.word	0x00000000
        /*0030*/ 	.short	0x0000
        /*0032*/ 	.short	0x0000
        /*0034*/ 	.byte	0x00, 0xf0, 0x11, 0x00


	//----- nvinfo : EIATTR_SPARSE_MMA_MASK
	.align		4
.L_3687:
        /*0038*/ 	.byte	0x03, 0x50
        /*003a*/ 	.short	0x0000


	//----- nvinfo : EIATTR_MAXREG_COUNT
	.align		4
        /*003c*/ 	.byte	0x03, 0x1b
        /*003e*/ 	.short	0x00ff


	//----- nvinfo : EIATTR_MERCURY_ISA_VERSION
	.align		4
        /*0040*/ 	.byte	0x03, 0x5f
        /*0042*/ 	.short	0x0101


	//----- nvinfo : EIATTR_VRC_CTA_INIT_COUNT
	.align		4
        /*0044*/ 	.byte	0x02, 0x4a
	.zero		1
	.zero		1


	//----- nvinfo : EIATTR_EXIT_INSTR_OFFSETS
	.align		4
        /*0048*/ 	.byte	0x04, 0x1c
        /*004a*/ 	.short	(.L_3689 - .L_3688)


	//   ....[0]....
.L_3688:
        /*004c*/ 	.word	0x00000810


	//   ....[1]....
        /*0050*/ 	.word	0x00000860


	//   ....[2]....
        /*0054*/ 	.word	0x00000a20


	//----- nvinfo : EIATTR_MAX_THREADS
	.align		4
.L_3689:
        /*0058*/ 	.byte	0x04, 0x05
        /*005a*/ 	.short	(.L_3691 - .L_3690)
.L_3690:
        /*005c*/ 	.word	0x00000080
        /*0060*/ 	.word	0x00000001
        /*0064*/ 	.word	0x00000001


	//----- nvinfo : EIATTR_CRS_STACK_SIZE
	.align		4
.L_3691:
        /*0068*/ 	.byte	0x04, 0x1e
        /*006a*/ 	.short	(.L_3693 - .L_3692)
.L_3692:
        /*006c*/ 	.word	0x00000000


	//----- nvinfo : EIATTR_CBANK_PARAM_SIZE
	.align		4
.L_3693:
        /*0070*/ 	.byte	0x03, 0x19
        /*0072*/ 	.short	0x0018


	//----- nvinfo : EIATTR_PARAM_CBANK
	.align		4
        /*0074*/ 	.byte	0x04, 0x0a
        /*0076*/ 	.short	(.L_3695 - .L_3694)
	.align		4
.L_3694:
        /*0078*/ 	.word	index@(.nv.constant0._ZN2at6native29vectorized_elementwise_kernelILi4ENS0_13AUnaryFunctorIsssNS0_16BitwiseOrFunctorIsEEEESt5arrayIPcLm2EEEEviT0_T1_)
        /*007c*/ 	.short	0x0380
        /*007e*/ 	.short	0x0018


	//----- nvinfo : EIATTR_SW_WAR
	.align		4
.L_3695:
        /*0080*/ 	.byte	0x04, 0x36
        /*0082*/ 	.short	(.L_3697 - .L_3696)
.L_3696:
        /*0084*/ 	.word	0x00000008
.L_3697:


//--------------------- .nv.info._ZN2at6native29vectorized_elementwise_kernelILi8ENS0_13AUnaryFunctorIsssNS0_16BitwiseOrFunctorIsEEEESt5arrayIPcLm2EEEEviT0_T1_ --------------------------
	.section	.nv.info._ZN2at6native29vectorized_elementwise_kernelILi8ENS0_13AUnaryFunctorIsssNS0_16BitwiseOrFunctorIsEEEESt5arrayIPcLm2EEEEviT0_T1_,"",@"SHT_CUDA_INFO"
	.sectionflags	@""
	.align	4


	//----- nvinfo : EIATTR_CUDA_API_VERSION
	.align		4
        /*0000*/ 	.byte	0x04, 0x37
        /*0002*/ 	.short	(.L_3699 - .L_3698)
.L_3698:
        /*0004*/ 	.word	0x00000082


	//----- nvinfo : EIATTR_KPARAM_INFO
	.align		4
.L_3699:
        /*0008*/ 	.byte	0x04, 0x17
        /*000a*/ 	.short	(.L_3701 - .L_3700)
.L_3700:
        /*000c*/ 	.word	0x00000000
        /*0010*/ 	.short	0x0002
        /*0012*/ 	.short	0x0008
        /*0014*/ 	.byte	0x00, 0xf0, 0x41, 0x00


	//----- nvinfo : EIATTR_KPARAM_INFO
	.align		4
.L_3701:
        /*0018*/ 	.byte	0x04, 0x17
        /*001a*/ 	.short	(.L_3703 - .L_3702)
.L_3702:
        /*001c*/ 	.word	0x00000000
        /*0020*/ 	.short	0x0001
        /*0022*/ 	.short	0x0004
        /*0024*/ 	.byte	0x00, 0xf0, 0x11, 0x00


	//----- nvinfo : EIATTR_KPARAM_INFO
	.align		4
.L_3703:
        /*0028*/ 	.byte	0x04, 0x17
        /*002a*/ 	.short	(.L_3705 - .L_3704)
.L_3704:
        /*002c*/ 	.word	0x00000000
        /*0030*/ 	.short	0x0000
        /*0032*/ 	.short	0x0000
        /*0034*/ 	.byte	0x00, 0xf0, 0x11, 0x00


	//----- nvinfo : EIATTR_SPARSE_MMA_MASK
	.align		4
.L_3705:
        /*0038*/ 	.byte	0x03, 0x50
        /*003a*/ 	.short	0x0000


	//----- nvinfo : EIATTR_MAXREG_COUNT
	.align		4
        /*003c*/ 	.byte	0x03, 0x1b
        /*003e*/ 	.short	0x00ff


	//----- nvinfo : EIATTR_MERCURY_ISA_VERSION
	.align		4
        /*0040*/ 	.byte	0x03, 0x5f
        /*0042*/ 	.short	0x0101


	//----- nvinfo : EIATTR_VRC_CTA_INIT_COUNT
	.align		4
        /*0044*/ 	.byte	0x02, 0x4a
	.zero		1
	.zero		1


	//----- nvinfo : EIATTR_EXIT_INSTR_OFFSETS
	.align		4
        /*0048*/ 	.byte	0x04, 0x1c
        /*004a*/ 	.short	(.L_3707 - .L_3706)


	//   ....[0]....
.L_3706:
        /*004c*/ 	.word	0x00000010


	//----- nvinfo : EIATTR_MAX_THREADS
	.align		4
.L_3707:
        /*0050*/ 	.byte	0x04, 0x05
        /*0052*/ 	.short	(.L_3709 - .L_3708)
.L_3708:
        /*0054*/ 	.word	0x00000080
        /*0058*/ 	.word	0x00000001
        /*005c*/ 	.word	0x00000001


	//----- nvinfo : EIATTR_CBANK_PARAM_SIZE
	.align		4
.L_3709:
        /*0060*/ 	.byte	0x03, 0x19
        /*0062*/ 	.short	0x0018


	//----- nvinfo : EIATTR_PARAM_CBANK
	.align		4
        /*0064*/ 	.byte	0x04, 0x0a
        /*0066*/ 	.short	(.L_3711 - .L_3710)
	.align		4
.L_3710:
        /*0068*/ 	.word	index@(.nv.constant0._ZN2at6native29vectorized_elementwise_kernelILi8ENS0_13AUnaryFunctorIsssNS0_16BitwiseOrFunctorIsEEEESt5arrayIPcLm2EEEEviT0_T1_)
        /*006c*/ 	.short	0x0380
        /*006e*/ 	.short	0x0018


	//----- nvinfo : EIATTR_SW_WAR
	.align		4
.L_3711:
        /*0070*/ 	.byte	0x04, 0x36
        /*0072*/ 	.short	(.L_3713 - .L_3712)
.L_3712:
        /*0074*/ 	.word	0x00000008
.L_3713:


//--------------------- .nv.info._ZN2at6native18elementwise_kernelILi128ELi4EZNS0_15gpu_kernel_implINS0_13BinaryFunctorIsssNS0_16BitwiseOrFunctorIsEEEEEEvRNS_18TensorIteratorBaseERKT_EUliE_EEviT1_ --------------------------
	.section	.nv.info._ZN2at6native18elementwise_kernelILi128ELi4EZNS0_15gpu_kernel_implINS0_13BinaryFunctorIsssNS0_16BitwiseOrFunctorIsEEEEEEvRNS_18TensorIteratorBaseERKT_EUliE_EEviT1_,"",@"SHT_CUDA_INFO"
	.sectionflags	@""
	.align	4


	//----- nvinfo : EIATTR_CUDA_API_VERSION
	.align		4
        /*0000*/ 	.byte	0x04, 0x37
        /*0002*/ 	.short	(.L_3715 - .L_3714)
.L_3714:
        /*0004*/ 	.word	0x00000082


	//----- nvinfo : EIATTR_KPARAM_INFO
	.align		4
.L_3715:
        /*0008*/ 	.byte	0x04, 0x17
        /*000a*/ 	.short	(.L_3717 - .L_3716)
.L_3716:
        /*000c*/ 	.word	0x00000000
        /*0010*/ 	.short	0x0001
        /*0012*/ 	.short	0x0008
        /*0014*/ 	.byte	0x00, 0xf0, 0x21, 0x0a


	//----- nvinfo : EIATTR_KPARAM_INFO
	.align		4
.L_3717:
        /*0018*/ 	.byte	0x04, 0x17
        /*001a*/ 	.short	(.L_3719 - .L_3718)
.L_3718:
        /*001c*/ 	.word	0x00000000
        /*0020*/ 	.short	0x0000
        /*0022*/ 	.short	0x0000
        /*0024*/ 	.byte	0x00, 0xf0, 0x11, 0x00


	//----- nvinfo : EIATTR_SPARSE_MMA_MASK
	.align		4
.L_3719:
        /*0028*/ 	.byte	0x03, 0x50
        /*002a*/ 	.short	0x0000


	//----- nvinfo : EIATTR_MAXREG_COUNT
	.align		4
        /*002c*/ 	.byte	0x03, 0x1b
        /*002e*/ 	.short	0x0080


	//----- nvinfo : EIATTR_EXTERNS
	.align		4
        /*0030*/ 	.byte	0x04, 0x0f
        /*0032*/ 	.short	(.L_3721 - .L_3720)


	//   ....[0]....
	.align		4
.L_3720:
        /*0034*/ 	.word	index@(__assertfail)


	//----- nvinfo : EIATTR_MERCURY_ISA_VERSION
	.align		4
.L_3721:
        /*0038*/ 	.byte	0x03, 0x5f
        /*003a*/ 	.short	0x0101


	//----- nvinfo : EIATTR_VRC_CTA_INIT_COUNT
	.align		4
        /*003c*/ 	.byte	0x02, 0x4a
	.zero		1
	.zero		1


	//----- nvinfo : EIATTR_SYSCALL_OFFSETS
	.align		4
        /*0040*/ 	.byte	0x04, 0x46
        /*0042*/ 	.short	(.L_3723 - .L_3722)


	//   ....[0]....
.L_3722:
        /*0044*/ 	.word	0x00002460


	//   ....[1]....
        /*0048*/ 	.word	0x000032b0


	//   ....[2]....
        /*004c*/ 	.word	0x000040c0


	//   ....[3]....
        /*0050*/ 	.word	0x000066b0


	//   ....[4]....
        /*0054*/ 	.word	0x00007500


	//   ....[5]....
        /*0058*/ 	.word	0x00008120


	//   ....[6]....
        /*005c*/ 	.word	0x0000a830


	//   ....[7]....
        /*0060*/ 	.word	0x0000b680


	//   ....[8]....
        /*0064*/ 	.word	0x0000c2a0


	//   ....[9]....
        /*0068*/ 	.word	0x0000e9d0


	//   ....[10]....
        /*006c*/ 	.word	0x0000f820


	//   ....[11]....
        /*0070*/ 	.word	0x00010410


	//----- nvinfo : EIATTR_EXIT_INSTR_OFFSETS
	.align		4
.L_3723:
        /*0074*/ 	.byte	0x04, 0x1c
        /*0076*/ 	.short	(.L_3725 - .L_3724)


	//   ....[0]....
.L_3724:
        /*0078*/ 	.word	0x0000c580


	//   ....[1]....
        /*007c*/ 	.word	0x0000f950


	//   ....[2]....
        /*0080*/ 	.word	0x0000f970


	//   ....[3]....
        /*0084*/ 	.word	0x0000fa10


	//   ....[4]....
        /*0088*/ 	.word	0x0000fa40


	//   ....[5]....
        /*008c*/ 	.word	0x0000fa60


	//   ....[6]....
        /*0090*/ 	.word	0x0000faf0


	//   ....[7]....
        /*0094*/ 	.word	0x0000fb30


	//   ....[8]....
        /*0098*/ 	.word	0x0000fbd0


	//   ....[9]....
        /*009c*/ 	.word	0x0000fc20


	//   ....[10]....
        /*00a0*/ 	.word	0x0000fc50


	//   ....[11]....
        /*00a4*/ 	.word	0x0000fd10


	//   ....[12]....
        /*00a8*/ 	.word	0x0000fe80


	//   ....[13]....
        /*00ac*/ 	.word	0x0000fff0


	//   ....[14]....
        /*00b0*/ 	.word	0x00010150


	//   ....[15]....
        /*00b4*/ 	.word	0x00010190


	//   ....[16]....
        /*00b8*/ 	.word	0x000101c0


	//   ....[17]....
        /*00bc*/ 	.word	0x00010270


	//   ....[18]....
        /*00c0*/ 	.word	0x000102b0


	//   ....[19]....
        /*00c4*/ 	.word	0x00010420


	//   ....[20]....
        /*00c8*/ 	.word	0x00010530


	//   ....[21]....
        /*00cc*/ 	.word	0x00010670


	//   ....[22]....
        /*00d0*/ 	.word	0x000106b0


	//----- nvinfo : EIATTR_MAX_THREADS
	.align		4
.L_3725:
        /*00d4*/ 	.byte	0x04, 0x05
        /*00d6*/ 	.short	(.L_3727 - .L_3726)
.L_3726:
        /*00d8*/ 	.word	0x00000080
        /*00dc*/ 	.word	0x00000001
        /*00e0*/ 	.word	0x00000001


	//----- nvinfo : EIATTR_CRS_STACK_SIZE
	.align		4
.L_3727:
        /*00e4*/ 	.byte	0x04, 0x1e
        /*00e6*/ 	.short	(.L_3729 - .L_3728)
.L_3728:
        /*00e8*/ 	.word	0x00000000


	//----- nvinfo : EIATTR_CBANK_PARAM_SIZE
	.align		4
.L_3729:
        /*00ec*/ 	.byte	0x03, 0x19
        /*00ee*/ 	.short	0x0290


	//----- nvinfo : EIATTR_PARAM_CBANK
	.align		4
        /*00f0*/ 	.byte	0x04, 0x0a
        /*00f2*/ 	.short	(.L_3731 - .L_3730)
	.align		4
.L_3730:
        /*00f4*/ 	.word	index@(.nv.constant0._ZN2at6native18elementwise_kernelILi128ELi4EZNS0_15gpu_kernel_implINS0_13BinaryFunctorIsssNS0_16BitwiseOrFunctorIsEEEEEEvRNS_18TensorIteratorBaseERKT_EUliE_EEviT1_)
        /*00f8*/ 	.short	0x0380
        /*00fa*/ 	.short	0x0290


	//----- nvinfo : EIATTR_SW_WAR
	.align		4
.L_3731:
        /*00fc*/ 	.byte	0x04, 0x36
        /*00fe*/ 	.short	(.L_3733 - .L_3732)
.L_3732:
        /*0100*/ 	.word	0x00000008
.L_3733:


//--------------------- .nv.info._ZN2at6native27unrolled_elementwise_kernelINS0_13BinaryFunctorIsssNS0_16BitwiseOrFunctorIsEEEESt5arrayIPcLm3EELi4E23TrivialOffsetCalculatorILi2EjES9_ILi1EjENS0_6memory12LoadWithCastILi2EEENSC_13StoreWithCastILi1EEEEEviT_T0_T2_T3_T4_T5_ --------------------------
	.section	.nv.info._ZN2at6native27unrolled_elementwise_kernelINS0_13BinaryFunctorIsssNS0_16BitwiseOrFunctorIsEEEESt5arrayIPcLm3EELi4E23TrivialOffsetCalculatorILi2EjES9_ILi1EjENS0_6memory12LoadWithCastILi2EEENSC_13StoreWithCastILi1EEEEEviT_T0_T2_T3_T4_T5_,"",@"SHT_CUDA_INFO"
	.sectionflags	@""
	.align	4


	//----- nvinfo : EIATTR_CUDA_API_VERSION
	.align		4
        /*0000*/ 	.byte	0x04, 0x37
        /*0002*/ 	.short	(.L_3735 - .L_3734)
.L_3734:
        /*0004*/ 	.word	0x00000082


	//----- nvinfo : EIATTR_KPARAM_INFO
	.align		4
.L_3735:
        /*0008*/ 	.byte	0x04, 0x17
        /*000a*/ 	.short	(.L_3737 - .L_3736)
.L_3736:
        /*000c*/ 	.word	0x00000000
        /*0010*/ 	.short	0x0006
        /*0012*/ 	.short	0x0030
        /*0014*/ 	.byte	0x00, 0xf0, 0x21, 0x00


	//----- nvinfo : EIATTR_KPARAM_INFO
	.align		4
.L_3737:
        /*0018*/ 	.byte	0x04, 0x17
        /*001a*/ 	.short	(.L_3739 - .L_3738)
.L_3738:
        /*001c*/ 	.word	0x00000000
        /*0020*/ 	.short	0x0005
        /*0022*/ 	.short	0x0024
        /*0024*/ 	.byte	0x00, 0xf0, 0x31, 0x00


	//----- nvinfo : EIATTR_KPARAM_INFO
	.align		4
.L_3739:
        /*0028*/ 	.byte	0x04, 0x17
        /*002a*/ 	.short	(.L_3741 - .L_3740)
.L_3740:
        /*002c*/ 	.word	0x00000000
        /*0030*/ 	.short	0x0004
        /*0032*/ 	.short	0x0021
        /*0034*/ 	.byte	0x00, 0xf0, 0x05, 0x00


	//----- nvinfo : EIATTR_KPARAM_INFO
	.align		4
.L_3741:
        /*0038*/ 	.byte	0x04, 0x17
        /*003a*/ 	.short	(.L_3743 - .L_3742)
.L_3742:
        /*003c*/ 	.word	0x00000000
        /*0040*/ 	.short	0x0003
        /*0042*/ 	.short	0x0020
        /*0044*/ 	.byte	0x00, 0xf0, 0x05, 0x00


	//----- nvinfo : EIATTR_KPARAM_INFO
	.align		4
.L_3743:
        /*0048*/ 	.byte	0x04, 0x17
        /*004a*/ 	.short	(.L_3745 - .L_3744)
.L_3744:
        /*004c*/ 	.word	0x00000000
        /*0050*/ 	.short	0x0002
        /*0052*/ 	.short	0x0008
        /*0054*/ 	.byte	0x00, 0xf0, 0x61, 0x00


	//----- nvinfo : EIATTR_KPARAM_INFO
	.align		4
.L_3745:
        /*0058*/ 	.byte	0x04, 0x17
        /*005a*/ 	.short	(.L_3747 - .L_3746)
.L_3746:
        /*005c*/ 	.word	0x00000000
        /*0060*/ 	.short	0x0001
        /*0062*/ 	.short	0x0004
        /*0064*/ 	.byte	0x00, 0xf0, 0x05, 0x00


	//----- nvinfo : EIATTR_KPARAM_INFO
	.align		4
.L_3747:
        /*0068*/ 	.byte	0x04, 0x17
        /*006a*/ 	.short	(.L_3749 - .L_3748)
.L_3748:
        /*006c*/ 	.word	0x00000000
        /*0070*/ 	.short	0x0000
        /*0072*/ 	.short	0x0000
        /*0074*/ 	.byte	0x00, 0xf0, 0x11, 0x00


	//----- nvinfo : EIATTR_SPARSE_MMA_MASK
	.align		4
.L_3749:
        /*0078*/ 	.byte	0x03, 0x50
        /*007a*/ 	.short	0x0000


	//----- nvinfo : EIATTR_MAXREG_COUNT
	.align		4
        /*007c*/ 	.byte	0x03, 0x1b
        /*007e*/ 	.short	0x00ff


	//----- nvinfo : EIATTR_EXTERNS
	.align		4
        /*0080*/ 	.byte	0x04, 0x0f
        /*0082*/ 	.short	(.L_3751 - .L_3750)


	//   ....[0]....
	.align		4
.L_3750:
        /*0084*/ 	.word	index@(__assertfail)


	//----- nvinfo : EIATTR_MERCURY_ISA_VERSION
	.align		4
.L_3751:
        /*0088*/ 	.byte	0x03, 0x5f
        /*008a*/ 	.short	0x0101


	//----- nvinfo : EIATTR_VRC_CTA_INIT_COUNT
	.align		4
        /*008c*/ 	.byte	0x02, 0x4a
	.zero		1
	.zero		1


	//----- nvinfo : EIATTR_SYSCALL_OFFSETS
	.align		4
        /*0090*/ 	.byte	0x04, 0x46
        /*0092*/ 	.short	(.L_3753 - .L_3752)


	//   ....[0]....
.L_3752:
        /*0094*/ 	.word	0x00000e50


	//   ....[1]....
        /*0098*/ 	.word	0x00001cd0


	//   ....[2]....
        /*009c*/ 	.word	0x00002c90


	//   ....[3]....
        /*00a0*/ 	.word	0x00003b10


	//   ....[4]....
        /*00a4*/ 	.word	0x00004a10


	//   ....[5]....
        /*00a8*/ 	.word	0x00005890


	//   ....[6]....
        /*00ac*/ 	.word	0x00006790


	//   ....[7]....
        /*00b0*/ 	.word	0x00007620


	//   ....[8]....
        /*00b4*/ 	.word	0x00008450


	//   ....[9]....
        /*00b8*/ 	.word	0x00009210


	//   ....[10]....
        /*00bc*/ 	.word	0x0000a0f0


	//   ....[11]....
        /*00c0*/ 	.word	0x0000afb0


	//----- nvinfo : EIATTR_EXIT_INSTR_OFFSETS
	.align		4
.L_3753:
        /*00c4*/ 	.byte	0x04, 0x1c
        /*00c6*/ 	.short	(.L_3755 - .L_3754)


	//   ....[0]....
.L_3754:
        /*00c8*/ 	.word	0x0000a3c0


	//   ....[1]....
        /*00cc*/ 	.word	0x0000a4f0


	//   ....[2]....
        /*00d0*/ 	.word	0x0000a510


	//   ....[3]....
        /*00d4*/ 	.word	0x0000a5b0


	//   ....[4]....
        /*00d8*/ 	.word	0x0000a5e0


	//   ....[5]....
        /*00dc*/ 	.word	0x0000a600


	//   ....[6]....
        /*00e0*/ 	.word	0x0000a690


	//   ....[7]....
        /*00e4*/ 	.word	0x0000a6d0


	//   ....[8]....
        /*00e8*/ 	.word	0x0000a770


	//   ....[9]....
        /*00ec*/ 	.word	0x0000a7c0


	//   ....[10]....
        /*00f0*/ 	.word	0x0000a7f0


	//   ....[11]....
        /*00f4*/ 	.word	0x0000a8b0


	//   ....[12]....
        /*00f8*/ 	.word	0x0000aa20


	//   ....[13]....
        /*00fc*/ 	.word	0x0000ab90


	//   ....[14]....
        /*0100*/ 	.word	0x0000acf0


	//   ....[15]....
        /*0104*/ 	.word	0x0000ad30


	//   ....[16]....
        /*0108*/ 	.word	0x0000ad60


	//   ....[17]....
        /*010c*/ 	.word	0x0000ae10


	//   ....[18]....
        /*0110*/ 	.word	0x0000ae50


	//   ....[19]....
        /*0114*/ 	.word	0x0000afc0


	//   ....[20]....
        /*0118*/ 	.word	0x0000b0d0


	//   ....[21]....
        /*011c*/ 	.word	0x0000b210


	//   ....[22]....
        /*0120*/ 	.word	0x0000b250


	//----- nvinfo : EIATTR_MAX_THREADS
	.align		4
.L_3755:
        /*0124*/ 	.byte	0x04, 0x05
        /*0126*/ 	.short	(.L_3757 - .L_3756)
.L_3756:
        /*0128*/ 	.word	0x00000080
        /*012c*/ 	.word	0x00000001
        /*0130*/ 	.word	0x00000001


	//----- nvinfo : EIATTR_CRS_STACK_SIZE
	.align		4
.L_3757:
        /*0134*/ 	.byte	0x04, 0x1e
        /*0136*/ 	.short	(.L_3759 - .L_3758)
.L_3758:
        /*0138*/ 	.word	0x00000000


	//----- nvinfo : EIATTR_CBANK_PARAM_SIZE
	.align		4
.L_3759:
        /*013c*/ 	.byte	0x03, 0x19
        /*013e*/ 	.short	0x0038


	//----- nvinfo : EIATTR_PARAM_CBANK
	.align		4
        /*0140*/ 	.byte	0x04, 0x0a
        /*0142*/ 	.short	(.L_3761 - .L_3760)
	.align		4
.L_3760:
        /*0144*/ 	.word	index@(.nv.constant0._ZN2at6native27unrolled_elementwise_kernelINS0_13BinaryFunctorIsssNS0_16BitwiseOrFunctorIsEEEESt5arrayIPcLm3EELi4E23TrivialOffsetCalculatorILi2EjES9_ILi1EjENS0_6memory12LoadWithCastILi2EEENSC_13StoreWithCastILi1EEEEEviT_T0_T2_T3_T4_T5_)
        /*0148*/ 	.short	0x0380
        /*014a*/ 	.short	0x0038


	//----- nvinfo : EIATTR_SW_WAR
	.align		4
.L_3761:
        /*014c*/ 	.byte	0x04, 0x36
        /*014e*/ 	.short	(.L_3763 - .L_3762)
.L_3762:
        /*0150*/ 	.word	0x00000008
.L_3763:


//--------------------- .nv.info._ZN2at6native18elementwise_kernelILi128ELi4EZNS0_22gpu_kernel_impl_nocastINS0_13BinaryFunctorIsssNS0_16BitwiseOrFunctorIsEEEEEEvRNS_18TensorIteratorBaseERKT_EUliE_EEviT1_ --------------------------
	.section	.nv.info._ZN2at6native18elementwise_kernelILi128ELi4EZNS0_22gpu_kernel_impl_nocastINS0_13BinaryFunctorIsssNS0_16BitwiseOrFunctorIsEEEEEEvRNS_18TensorIteratorBaseERKT_EUliE_EEviT1_,"",@"SHT_CUDA_INFO"
	.sectionflags	@""
	.align	4


	//----- nvinfo : EIATTR_CUDA_API_VERSION
	.align		4
        /*0000*/ 	.byte	0x04, 0x37
        /*0002*/ 	.short	(.L_3765 - .L_3764)
.L_3764:
        /*0004*/ 	.word	0x00000082


	//----- nvinfo : EIATTR_KPARAM_INFO
	.align		4
.L_3765:
        /*0008*/ 	.byte	0x04, 0x17
        /*000a*/ 	.short	(.L_3767 - .L_3766)
.L_3766:
        /*000c*/ 	.word	0x00000000
        /*0010*/ 	.short	0x0001
        /*0012*/ 	.short	0x0008
        /*0014*/ 	.byte	0x00, 0xf0, 0x21, 0x0a


	//----- nvinfo : EIATTR_KPARAM_INFO
	.align		4
.L_3767:
        /*0018*/ 	.byte	0x04, 0x17
        /*001a*/ 	.short	(.L_3769 - .L_3768)
.L_3768:
        /*001c*/ 	.word	0x00000000
        /*0020*/ 	.short	0x0000
        /*0022*/ 	.short	0x0000
        /*0024*/ 	.byte	0x00, 0xf0, 0x11, 0x00


	//----- nvinfo : EIATTR_SPARSE_MMA_MASK
	.align		4
.L_3769:
        /*0028*/ 	.byte	0x03, 0x50
        /*002a*/ 	.short	0x0000


	//----- nvinfo : EIATTR_MAXREG_COUNT
	.align		4
        /*002c*/ 	.byte	0x03, 0x1b
        /*002e*/ 	.short	0x0080


	//----- nvinfo : EIATTR_MERCURY_ISA_VERSION
	.align		4
        /*0030*/ 	.byte	0x03, 0x5f
        /*0032*/ 	.short	0x0101


	//----- nvinfo : EIATTR_VRC_CTA_INIT_COUNT
	.align		4
        /*0034*/ 	.byte	0x02, 0x4a
	.zero		1
	.zero		1


	//----- nvinfo : EIATTR_EXIT_INSTR_OFFSETS
	.align		4
        /*0038*/ 	.byte	0x04, 0x1c
        /*003a*/ 	.short	(.L_3771 - .L_3770)


	//   ....[0]....
.L_3770:
        /*003c*/ 	.word	0x00000300


	//   ....[1]....
        /*0040*/ 	.word	0x00000380


	//   ....[2]....
        /*0044*/ 	.word	0x00004860


	//   ....[3]....
        /*0048*/ 	.word	0x00005ef0


	//----- nvinfo : EIATTR_MAX_THREADS
	.align		4
.L_3771:
        /*004c*/ 	.byte	0x04, 0x05
        /*004e*/ 	.short	(.L_3773 - .L_3772)
.L_3772:
        /*0050*/ 	.word	0x00000080
        /*0054*/ 	.word	0x00000001
        /*0058*/ 	.word	0x00000001


	//----- nvinfo : EIATTR_CRS_STACK_SIZE
	.align		4
.L_3773:
        /*005c*/ 	.byte	0x04, 0x1e
        /*005e*/ 	.short	(.L_3775 - .L_3774)
.L_3774:
        /*0060*/ 	.word	0x00000000


	//----- nvinfo : EIATTR_CBANK_PARAM_SIZE
	.align		4
.L_3775:
        /*0064*/ 	.byte	0x03, 0x19
        /*0066*/ 	.short	0x0290


	//----- nvinfo : EIATTR_PARAM_CBANK
	.align		4
        /*0068*/ 	.byte	0x04, 0x0a
        /*006a*/ 	.short	(.L_3777 - .L_3776)
	.align		4
.L_3776:
        /*006c*/ 	.word	index@(.nv.constant0._ZN2at6native18elementwise_kernelILi128ELi4EZNS0_22gpu_kernel_impl_nocastINS0_13BinaryFunctorIsssNS0_16BitwiseOrFunctorIsEEEEEEvRNS_18TensorIteratorBaseERKT_EUliE_EEviT1_)
        /*0070*/ 	.short	0x0380
        /*0072*/ 	.short	0x0290


	//----- nvinfo : EIATTR_SW_WAR
	.align		4
.L_3777:
        /*0074*/ 	.byte	0x04, 0x36
        /*0076*/ 	.short	(.L_3779 - .L_3778)
.L_3778:
        /*0078*/ 	.word	0x00000008
.L_3779:


//--------------------- .nv.info._ZN2at6native27unrolled_elementwise_kernelINS0_13BinaryFunctorIsssNS0_16BitwiseOrFunctorIsEEEESt5arrayIPcLm3EELi4E23TrivialOffsetCalculatorILi2EjES9_ILi1EjENS0_6memory15LoadWithoutCastENSC_16StoreWithoutCastEEEviT_T0_T2_T3_T4_T5_ --------------------------
	.section	.nv.info._ZN2at6native27unrolled_elementwise_kernelINS0_13BinaryFunctorIsssNS0_16BitwiseOrFunctorIsEEEESt5arrayIPcLm3EELi4E23TrivialOffsetCalculatorILi2EjES9_ILi1EjENS0_6memory15LoadWithoutCastENSC_16StoreWithoutCastEEEviT_T0_T2_T3_T4_T5_,"",@"SHT_CUDA_INFO"
	.sectionflags	@""
	.align	4


	//----- nvinfo : EIATTR_CUDA_API_VERSION
	.align		4
        /*0000*/ 	.byte	0x04, 0x37
        /*0002*/ 	.short	(.L_3781 - .L_3780)
.L_3780:
        /*0004*/ 	.word	0x00000082


	//----- nvinfo : EIATTR_KPARAM_INFO
	.align		4
.L_3781:
        /*0008*/ 	.byte	0x04, 0x17
        /*000a*/ 	.short	(.L_3783 - .L_3782)
.L_3782:
        /*000c*/ 	.word	0x00000000
        /*0010*/ 	.short	0x0006
        /*0012*/ 	.short	0x0023
        /*0014*/ 	.byte	0x00, 0xf0, 0x05, 0x00


	//----- nvinfo : EIATTR_KPARAM_INFO
	.align		4
.L_3783:
        /*0018*/ 	.byte	0x04, 0x17
        /*001a*/ 	.short	(.L_3785 - .L_3784)
.L_3784:
        /*001c*/ 	.word	0x00000000
        /*0020*/ 	.short	0x0005
        /*0022*/ 	.short	0x0022
        /*0024*/ 	.byte	0x00, 0xf0, 0x05, 0x00


	//----- nvinfo : EIATTR_KPARAM_INFO
	.align		4
.L_3785:
        /*0028*/ 	.byte	0x04, 0x17
        /*002a*/ 	.short	(.L_3787 - .L_3786)
.L_3786:
        /*002c*/ 	.word	0x00000000
        /*0030*/ 	.short	0x0004
        /*0032*/ 	.short	0x0021
        /*0034*/ 	.byte	0x00, 0xf0, 0x05, 0x00


	//----- nvinfo : EIATTR_KPARAM_INFO
	.align		4
.L_3787:
        /*0038*/ 	.byte	0x04, 0x17
        /*003a*/ 	.short	(.L_3789 - .L_3788)
.L_3788:
        /*003c*/ 	.word	0x00000000
        /*0040*/ 	.short	0x0003
        /*0042*/ 	.short	0x0020
        /*0044*/ 	.byte	0x00, 0xf0, 0x05, 0x00


	//----- nvinfo : EIATTR_KPARAM_INFO
	.align		4
.L_3789:
        /*0048*/ 	.byte	0x04, 0x17
        /*004a*/ 	.short	(.L_3791 - .L_3790)
.L_3790:
        /*004c*/ 	.word	0x00000000
        /*0050*/ 	.short	0x0002
        /*0052*/ 	.short	0x0008
        /*0054*/ 	.byte	0x00, 0xf0, 0x61, 0x00


	//----- nvinfo : EIATTR_KPARAM_INFO
	.align		4
.L_3791:
        /*0058*/ 	.byte	0x04, 0x17
        /*005a*/ 	.short	(.L_3793 - .L_3792)
.L_3792:
        /*005c*/ 	.word	0x00000000
        /*0060*/ 	.short	0x0001
        /*0062*/ 	.short	0x0004
        /*0064*/ 	.byte	0x00, 0xf0, 0x05, 0x00


	//----- nvinfo : EIATTR_KPARAM_INFO
	.align		4
.L_3793:
        /*0068*/ 	.byte	0x04, 0x17
        /*006a*/ 	.short	(.L_3795 - .L_3794)
.L_3794:
        /*006c*/ 	.word	0x00000000
        /*0070*/ 	.short	0x0000
        /*0072*/ 	.short	0x0000
        /*0074*/ 	.byte	0x00, 0xf0, 0x11, 0x00


	//----- nvinfo : EIATTR_SPARSE_MMA_MASK
	.align		4
.L_3795:
        /*0078*/ 	.byte	0x03, 0x50
        /*007a*/ 	.short	0x0000


	//----- nvinfo : EIATTR_MAXREG_COUNT
	.align		4
        /*007c*/ 	.byte	0x03, 0x1b
        /*007e*/ 	.short	0x00ff


	//----- nvinfo : EIATTR_MERCURY_ISA_VERSION
	.align		4
        /*0080*/ 	.byte	0x03, 0x5f
        /*0082*/ 	.short	0x0101


	//----- nvinfo : EIATTR_VRC_CTA_INIT_COUNT
	.align		4
        /*0084*/ 	.byte	0x02, 0x4a
	.zero		1
	.zero		1


	//----- nvinfo : EIATTR_EXIT_INSTR_OFFSETS
	.align		4
        /*0088*/ 	.byte	0x04, 0x1c
        /*008a*/ 	.short	(.L_3797 - .L_3796)


	//   ....[0]....
.L_3796:
        /*008c*/ 	.word	0x00000510


	//   ....[1]....
        /*0090*/ 	.word	0x00000560


	//----- nvinfo : EIATTR_MAX_THREADS
	.align		4
.L_3797:
        /*0094*/ 	.byte	0x04, 0x05
        /*0096*/ 	.short	(.L_3799 - .L_3798)
.L_3798:
        /*0098*/ 	.word	0x00000080
        /*009c*/ 	.word	0x00000001
        /*00a0*/ 	.word	0x00000001


	//----- nvinfo : EIATTR_CRS_STACK_SIZE
	.align		4
.L_3799:
        /*00a4*/ 	.byte	0x04, 0x1e
        /*00a6*/ 	.short	(.L_3801 - .L_3800)
.L_3800:
        /*00a8*/ 	.word	0x00000000


	//----- nvinfo : EIATTR_CBANK_PARAM_SIZE
	.align		4
.L_3801:
        /*00ac*/ 	.byte	0x03, 0x19
        /*00ae*/ 	.short	0x0024


	//----- nvinfo : EIATTR_PARAM_CBANK
	.align		4
        /*00b0*/ 	.byte	0x04, 0x0a
        /*00b2*/ 	.short	(.L_3803 - .L_3802)
	.align		4
.L_3802:
        /*00b4*/ 	.word	index@(.nv.constant0._ZN2at6native27unrolled_elementwise_kernelINS0_13BinaryFunctorIsssNS0_16BitwiseOrFunctorIsEEEESt5arrayIPcLm3EELi4E23TrivialOffsetCalculatorILi2EjES9_ILi1EjENS0_6memory15LoadWithoutCastENSC_16StoreWithoutCastEEEviT_T0_T2_T3_T4_T5_)
        /*00b8*/ 	.short	0x0380
        /*00ba*/ 	.short	0x0024


	//----- nvinfo : EIATTR_SW_WAR
	.align		4
.L_3803:
        /*00bc*/ 	.byte	0x04, 0x36
        /*00be*/ 	.short	(.L_3805 - .L_3804)
.L_3804:
        /*00c0*/ 	.word	0x00000008
.L_3805:


//--------------------- .nv.info._ZN2at6native29vectorized_elementwise_kernelILi2ENS0_13BinaryFunctorIsssNS0_16BitwiseOrFunctorIsEEEESt5arrayIPcLm3EEEEviT0_T1_ --------------------------
	.section	.nv.info._ZN2at6native29vectorized_elementwise_kernelILi2ENS0_13BinaryFunctorIsssNS0_16BitwiseOrFunctorIsEEEESt5arrayIPcLm3EEEEviT0_T1_,"",@"SHT_CUDA_INFO"
	.sectionflags	@""
	.align	4


	//----- nvinfo : EIATTR_CUDA_API_VERSION
	.align		4
        /*0000*/ 	.byte	0x04, 0x37
        /*0002*/ 	.short	(.L_3807 - .L_3806)
.L_3806:
        /*0004*/ 	.word	0x00000082


	//----- nvinfo : EIATTR_KPARAM_INFO
	.align		4
.L_3807:
        /*0008*/ 	.byte	0x04, 0x17
        /*000a*/ 	.short	(.L_3809 - .L_3808)
.L_3808:
        /*000c*/ 	.word	0x00000000
        /*0010*/ 	.short	0x0002
        /*0012*/ 	.short	0x0008
        /*0014*/ 	.byte	0x00, 0xf0, 0x61, 0x00


	//----- nvinfo : EIATTR_KPARAM_INFO
	.align		4
.L_3809:
        /*0018*/ 	.byte	0x04, 0x17
        /*001a*/ 	.short	(.L_3811 - .L_3810)
.L_3810:
        /*001c*/ 	.word	0x00000000
        /*0020*/ 	.short	0x0001
        /*0022*/ 	.short	0x0004
        /*0024*/ 	.byte	0x00, 0xf0, 0x05, 0x00


	//----- nvinfo : EIATTR_KPARAM_INFO
	.align		4
.L_3811:
        /*0028*/ 	.byte	0x04, 0x17
        /*002a*/ 	.short	(.L_3813 - .L_3812)
.L_3812:
        /*002c*/ 	.word	0x00000000
        /*0030*/ 	.short	0x0000
        /*0032*/ 	.short	0x0000
        /*0034*/ 	.byte	0x00, 0xf0, 0x11, 0x00


	//----- nvinfo : EIATTR_SPARSE_MMA_MASK
	.align		4
.L_3813:
        /*0038*/ 	.byte	0x03, 0x50
        /*003a*/ 	.short	0x0000


	//----- nvinfo : EIATTR_MAXREG_COUNT
	.align		4
        /*003c*/ 	.byte	0x03, 0x1b
        /*003e*/ 	.short	0x00ff


	//----- nvinfo : EIATTR_MERCURY_ISA_VERSION
	.align		4
        /*0040*/ 	.byte	0x03, 0x5f
        /*0042*/ 	.short	0x0101


	//----- nvinfo : EIATTR_VRC_CTA_INIT_COUNT
	.align		4
        /*0044*/ 	.byte	0x02, 0x4a
	.zero		1
	.zero		1


	//----- nvinfo : EIATTR_EXIT_INSTR_OFFSETS
	.align		4
        /*0048*/ 	.byte	0x04, 0x1c
        /*004a*/ 	.short	(.L_3815 - .L_3814)


	//   ....[0]....
.L_3814:
        /*004c*/ 	.word	0x00000a00


	//   ....[1]....
        /*0050*/ 	.word	0x00000a50


	//   ....[2]....
        /*0054*/ 	.word	0x00000d00


	//----- nvinfo : EIATTR_MAX_THREADS
	.align		4
.L_3815:
        /*0058*/ 	.byte	0x04, 0x05
        /*005a*/ 	.short	(.L_3817 - .L_3816)
.L_3816:
        /*005c*/ 	.word	0x00000080
        /*0060*/ 	.word	0x00000001
        /*0064*/ 	.word	0x00000001


	//----- nvinfo : EIATTR_CRS_STACK_SIZE
	.align		4
.L_3817:
        /*0068*/ 	.byte	0x04, 0x1e
        /*006a*/ 	.short	(.L_3819 - .L_3818)
.L_3818:
        /*006c*/ 	.word	0x00000000


	//----- nvinfo : EIATTR_CBANK_PARAM_SIZE
	.align		4
.L_3819:
        /*0070*/ 	.byte	0x03, 0x19
        /*0072*/ 	.short	0x0020


	//----- nvinfo : EIATTR_PARAM_CBANK
	.align		4
        /*0074*/ 	.byte	0x04, 0x0a
        /*0076*/ 	.short	(.L_3821 - .L_3820)
	.align		4
.L_3820:
        /*0078*/ 	.word	index@(.nv.constant0._ZN2at6native29vectorized_elementwise_kernelILi2ENS0_13BinaryFunctorIsssNS0_16BitwiseOrFunctorIsEEEESt5arrayIPcLm3EEEEviT0_T1_)
        /*007c*/ 	.short	0x0380
        /*007e*/ 	.short	0x0020


	//----- nvinfo : EIATTR_SW_WAR
	.align		4
.L_3821:
        /*0080*/ 	.byte	0x04, 0x36
        /*0082*/ 	.short	(.L_3823 - .L_3822)
.L_3822:
        /*0084*/ 	.word	0x00000008
.L_3823:


//--------------------- .nv.info._ZN2at6native29vectorized_elementwise_kernelILi4ENS0_13BinaryFunctorIsssNS0_16BitwiseOrFunctorIsEEEESt5arrayIPcLm3EEEEviT0_T1_ --------------------------
	.section	.nv.info._ZN2at6native29vectorized_elementwise_kernelILi4ENS0_13BinaryFunctorIsssNS0_16BitwiseOrFunctorIsEEEESt5arrayIPcLm3EEEEviT0_T1_,"",@"SHT_CUDA_INFO"
	.sectionflags	@""
	.align	4


	//----- nvinfo : EIATTR_CUDA_API_VERSION
	.align		4
        /*0000*/ 	.byte	0x04, 0x37
        /*0002*/ 	.short	(.L_3825 - .L_3824)
.L_3824:
        /*0004*/ 	.word	0x00000082


	//----- nvinfo : EIATTR_KPARAM_INFO
	.align		4
.L_3825:
        /*0008*/ 	.byte	0x04, 0x17
        /*000a*/ 	.short	(.L_3827 - .L_3826)
.L_3826:
        /*000c*/ 	.word	0x00000000
        /*0010*/ 	.short	0x0002
        /*0012*/ 	.short	0x0008
        /*0014*/ 	.byte	0x00, 0xf0, 0x61, 0x00


	//----- nvinfo : EIATTR_KPARAM_INFO
	.align		4
.L_3827:
        /*0018*/ 	.byte	0x04, 0x17
        /*001a*/ 	.short	(.L_3829 - .L_3828)
.L_3828:
        /*001c*/ 	.word	0x00000000
        /*0020*/ 	.short	0x0001
        /*0022*/ 	.short	0x0004
        /*0024*/ 	.byte	0x00, 0xf0, 0x05, 0x00


	//----- nvinfo : EIATTR_KPARAM_INFO
	.align		4
.L_3829:
        /*0028*/ 	.byte	0x04, 0x17
        /*002a*/ 	.short	(.L_3831 - .L_3830)
.L_3830:
        /*002c*/ 	.word	0x00000000
        /*0030*/ 	.short	0x0000
        /*0032*/ 	.short	0x0000
        /*0034*/ 	.byte	0x00, 0xf0, 0x11, 0x00


	//----- nvinfo : EIATTR_SPARSE_MMA_MASK
	.align		4
.L_3831:
        /*0038*/ 	.byte	0x03, 0x50
        /*003a*/ 	.short	0x0000


	//----- nvinfo : EIATTR_MAXREG_COUNT
	.align		4
        /*003c*/ 	.byte	0x03, 0x1b
        /*003e*/ 	.short	0x00ff


	//----- nvinfo : EIATTR_MERCURY_ISA_VERSION
	.align		4
        /*0040*/ 	.byte	0x03, 0x5f
        /*0042*/ 	.short	0x0101


	//----- nvinfo : EIATTR_VRC_CTA_INIT_COUNT
	.align		4
        /*0044*/ 	.byte	0x02, 0x4a
	.zero		1
	.zero		1


	//----- nvinfo : EIATTR_EXIT_INSTR_OFFSETS
	.align		4
        /*0048*/ 	.byte	0x04, 0x1c
        /*004a*/ 	.short	(.L_3833 - .L_3832)


	//   ....[0]....
.L_3832:
        /*004c*/ 	.word	0x00000a00


	//   ....[1]....
        /*0050*/ 	.word	0x00000a50


	//   ....[2]....
        /*0054*/ 	.word	0x00000ca0


	//----- nvinfo : EIATTR_MAX_THREADS
	.align		4
.L_3833:
        /*0058*/ 	.byte	0x04, 0x05
        /*005a*/ 	.short	(.L_3835 - .L_3834)
.L_3834:
        /*005c*/ 	.word	0x00000080
        /*0060*/ 	.word	0x00000001
        /*0064*/ 	.word	0x00000001


	//----- nvinfo : EIATTR_CRS_STACK_SIZE
	.align		4
.L_3835:
        /*0068*/ 	.byte	0x04, 0x1e
        /*006a*/ 	.short	(.L_3837 - .L_3836)
.L_3836:
        /*006c*/ 	.word	0x00000000


	//----- nvinfo : EIATTR_CBANK_PARAM_SIZE
	.align		4
.L_3837:
        /*0070*/ 	.byte	0x03, 0x19
        /*0072*/ 	.short	0x0020


	//----- nvinfo : EIATTR_PARAM_CBANK
	.align		4
        /*0074*/ 	.byte	0x04, 0x0a
        /*0076*/ 	.short	(.L_3839 - .L_3838)
	.align		4
.L_3838:
        /*0078*/ 	.word	index@(.nv.constant0._ZN2at6native29vectorized_elementwise_kernelILi4ENS0_13BinaryFunctorIsssNS0_16BitwiseOrFunctorIsEEEESt5arrayIPcLm3EEEEviT0_T1_)
        /*007c*/ 	.short	0x0380
        /*007e*/ 	.short	0x0020


	//----- nvinfo : EIATTR_SW_WAR
	.align		4
.L_3839:
        /*0080*/ 	.byte	0x04, 0x36
        /*0082*/ 	.short	(.L_3841 - .L_3840)
.L_3840:
        /*0084*/ 	.word	0x00000008
.L_3841:


//--------------------- .nv.info._ZN2at6native29vectorized_elementwise_kernelILi8ENS0_13BinaryFunctorIsssNS0_16BitwiseOrFunctorIsEEEESt5arrayIPcLm3EEEEviT0_T1_ --------------------------
	.section	.nv.info._ZN2at6native29vectorized_elementwise_kernelILi8ENS0_13BinaryFunctorIsssNS0_16BitwiseOrFunctorIsEEEESt5arrayIPcLm3EEEEviT0_T1_,"",@"SHT_CUDA_INFO"
	.sectionflags	@""
	.align	4


	//----- nvinfo : EIATTR_CUDA_API_VERSION
	.align		4
        /*0000*/ 	.byte	0x04, 0x37
        /*0002*/ 	.short	(.L_3843 - .L_3842)
.L_3842:
        /*0004*/ 	.word	0x00000082


	//----- nvinfo : EIATTR_KPARAM_INFO
	.align		4
.L_3843:
        /*0008*/ 	.byte	0x04, 0x17
        /*000a*/ 	.short	(.L_3845 - .L_3844)
.L_3844:
        /*000c*/ 	.word	0x00000000
        /*0010*/ 	.short	0x0002
        /*0012*/ 	.short	0x0008
        /*0014*/ 	.byte	0x00, 0xf0, 0x61, 0x00


	//----- nvinfo : EIATTR_KPARAM_INFO
	.align		4
.L_3845:
        /*0018*/ 	.byte	0x04, 0x17
        /*001a*/ 	.short	(.L_3847 - .L_3846)
.L_3846:
        /*001c*/ 	.word	0x00000000
        /*0020*/ 	.short	0x0001
        /*0022*/ 	.short	0x0004
        /*0024*/ 	.byte	0x00, 0xf0, 0x05, 0x00


	//----- nvinfo : EIATTR_KPARAM_INFO
	.align		4
.L_3847:
        /*0028*/ 	.byte	0x04, 0x17
        /*002a*/ 	.short	(.L_3849 - .L_3848)
.L_3848:
        /*002c*/ 	.word	0x00000000
        /*0030*/ 	.short	0x0000
        /*0032*/ 	.short	0x0000
        /*0034*/ 	.byte	0x00, 0xf0, 0x11, 0x00


	//----- nvinfo : EIATTR_SPARSE_MMA_MASK
	.align		4
.L_3849:
        /*0038*/ 	.byte	0x03, 0x50
        /*003a*/ 	.short	0x0000


	//----- nvinfo : EIATTR_MAXREG_COUNT
	.align		4
        /*003c*/ 	.byte	0x03, 0x1b
        /*003e*/ 	.short	0x00ff


	//----- nvinfo : EIATTR_MERCURY_ISA_VERSION
	.align		4
        /*0040*/ 	.byte	0x03, 0x5f
        /*0042*/ 	.short	0x0101


	//----- nvinfo : EIATTR_VRC_CTA_INIT_COUNT
	.align		4
        /*0044*/ 	.byte	0x02, 0x4a
	.zero		1
	.zero		1


	//----- nvinfo : EIATTR_EXIT_INSTR_OFFSETS
	.align		4
        /*0048*/ 	.byte	0x04, 0x1c
        /*004a*/ 	.short	(.L_3851 - .L_3850)


	//   ....[0]....
.L_3850:
        /*004c*/ 	.word	0x00000010


	//----- nvinfo : EIATTR_MAX_THREADS
	.align		4
.L_3851:
        /*0050*/ 	.byte	0x04, 0x05
        /*0052*/ 	.short	(.L_3853 - .L_3852)
.L_3852:
        /*0054*/ 	.word	0x00000080
        /*0058*/ 	.word	0x00000001
        /*005c*/ 	.word	0x00000001


	//----- nvinfo : EIATTR_CBANK_PARAM_SIZE
	.align		4
.L_3853:
        /*0060*/ 	.byte	0x03, 0x19
        /*0062*/ 	.short	0x0020


	//----- nvinfo : EIATTR_PARAM_CBANK
	.align		4
        /*0064*/ 	.byte	0x04, 0x0a
        /*0066*/ 	.short	(.L_3855 - .L_3854)
	.align		4
.L_3854:
        /*0068*/ 	.word	index@(.nv.constant0._ZN2at6native29vectorized_elementwise_kernelILi8ENS0_13BinaryFunctorIsssNS0_16BitwiseOrFunctorIsEEEESt5arrayIPcLm3EEEEviT0_T1_)
        /*006c*/ 	.short	0x0380
        /*006e*/ 	.short	0x0020


	//----- nvinfo : EIATTR_SW_WAR
	.align		4
.L_3855:
        /*0070*/ 	.byte	0x04, 0x36
        /*0072*/ 	.short	(.L_3857 - .L_3856)
.L_3856:
        /*0074*/ 	.word	0x00000008
.L_3857:


//--------------------- .nv.info._ZN2at6native18elementwise_kernelILi128ELi4EZNS0_15gpu_kernel_implINS0_13AUnaryFunctorIlllNS0_16BitwiseOrFunctorIlEEEEEEvRNS_18TensorIteratorBaseERKT_EUliE_EEviT1_ --------------------------
	.section	.nv.info._ZN2at6native18elementwise_kernelILi128ELi4EZNS0_15gpu_kernel_implINS0_13AUnaryFunctorIlllNS0_16BitwiseOrFunctorIlEEEEEEvRNS_18TensorIteratorBaseERKT_EUliE_EEviT1_,"",@"SHT_CUDA_INFO"
	.sectionflags	@""
	.align	4


	//----- nvinfo : EIATTR_CUDA_API_VERSION
	.align		4
        /*0000*/ 	.byte	0x04, 0x37
        /*0002*/ 	.short	(.L_3859 - .L_3858)
.L_3858:
        /*0004*/ 	.word	0x00000082


	//----- nvinfo : EIATTR_KPARAM_INFO
	.align		4
.L_3859:
        /*0008*/ 	.byte	0x04, 0x17
        /*000a*/ 	.short	(.L_3861 - .L_3860)
.L_3860:
        /*000c*/ 	.word	0x00000000
        /*0010*/ 	.short	0x0001
        /*0012*/ 	.short	0x0008
        /*0014*/ 	.byte	0x00, 0xf0, 0xa1, 0x08


	//----- nvinfo : EIATTR_KPARAM_INFO
	.align		4
.L_3861:
        /*0018*/ 	.byte	0x04, 0x17
        /*001a*/ 	.short	(.L_3863 - .L_3862)
.L_3862:
        /*001c*/ 	.word	0x00000000
        /*0020*/ 	.short	0x0000
        /*0022*/ 	.short	0x0000
        /*0024*/ 	.byte	0x00, 0xf0, 0x11, 0x00


	//----- nvinfo : EIATTR_SPARSE_MMA_MASK
	.align		4
.L_3863:
        /*0028*/ 	.byte	0x03, 0x50
        /*002a*/ 	.short	0x0000


	//----- nvinfo : EIATTR_MAXREG_COUNT
	.align		4
        /*002c*/ 	.byte	0x03, 0x1b
        /*002e*/ 	.short	0x0080


	//----- nvinfo : EIATTR_EXTERNS
	.align		4
        /*0030*/ 	.byte	0x04, 0x0f
        /*0032*/ 	.short	(.L_3865 - .L_3864)


	//   ....[0]....
	.align		4
.L_3864:
        /*0034*/ 	.word	index@(__assertfail)


	//----- nvinfo : EIATTR_MERCURY_ISA_VERSION
	.align		4
.L_3865:
        /*0038*/ 	.byte	0x03, 0x5f
        /*003a*/ 	.short	0x0101


	//----- nvinfo : EIATTR_VRC_CTA_INIT_COUNT
	.align		4
        /*003c*/ 	.byte	0x02, 0x4a
	.zero		1
	.zero		1


	//----- nvinfo : EIATTR_SYSCALL_OFFSETS
	.align		4
        /*0040*/ 	.byte	0x04, 0x46
        /*0042*/ 	.short	(.L_3867 - .L_3866)


	//   ....[0]....
.L_3866:
        /*0044*/ 	.word	0x00002110


	//   ....[1]....
        /*0048*/ 	.word	0x00002f20


	//   ....[2]....
        /*004c*/ 	.word	0x000051a0


	//   ....[3]....
        /*0050*/ 	.word	0x00005db0


	//   ....[4]....
        /*0054*/ 	.word	0x00008170


	//   ....[5]....
        /*0058*/ 	.word	0x00008d80


	//   ....[6]....
        /*005c*/ 	.word	0x0000b150


	//   ....[7]....
        /*0060*/ 	.word	0x0000bd30


	//----- nvinfo : EIATTR_EXIT_INSTR_OFFSETS
	.align		4
.L_3867:
        /*0064*/ 	.byte	0x04, 0x1c
        /*0066*/ 	.short	(.L_3869 - .L_3868)


	//   ....[0]....
.L_3868:
        /*0068*/ 	.word	0x00009060


	//   ....[1]....
        /*006c*/ 	.word	0x0000b2c0


	//   ....[2]....
        /*0070*/ 	.word	0x0000b2e0


	//   ....[3]....
        /*0074*/ 	.word	0x0000b360


	//   ....[4]....
        /*0078*/ 	.word	0x0000b380


	//   ....[5]....
        /*007c*/ 	.word	0x0000b3a0


	//   ....[6]....
        /*0080*/ 	.word	0x0000b430


	//   ....[7]....
        /*0084*/ 	.word	0x0000b470


	//   ....[8]....
        /*0088*/ 	.word	0x0000b510


	//   ....[9]....
        /*008c*/ 	.word	0x0000b560


	//   ....[10]....
        /*0090*/ 	.word	0x0000b590


	//   ....[11]....
        /*0094*/ 	.word	0x0000b650


	//   ....[12]....
        /*0098*/ 	.word	0x0000b7c0


	//   ....[13]....
        /*009c*/ 	.word	0x0000b930


	//   ....[14]....
        /*00a0*/ 	.word	0x0000baa0


	//   ....[15]....
        /*00a4*/ 	.word	0x0000bac0


	//   ....[16]....
        /*00a8*/ 	.word	0x0000bae0


	//   ....[17]....
        /*00ac*/ 	.word	0x0000bb90


	//   ....[18]....
        /*00b0*/ 	.word	0x0000bbd0


	//   ....[19]....
        /*00b4*/ 	.word	0x0000bd40


	//   ....[20]....
        /*00b8*/ 	.word	0x0000be50


	//   ....[21]....
        /*00bc*/ 	.word	0x0000bf90


	//   ....[22]....
        /*00c0*/ 	.word	0x0000bfd0


	//----- nvinfo : EIATTR_MAX_THREADS
	.align		4
.L_3869:
        /*00c4*/ 	.byte	0x04, 0x05
        /*00c6*/ 	.short	(.L_3871 - .L_3870)
.L_3870:
        /*00c8*/ 	.word	0x00000080
        /*00cc*/ 	.word	0x00000001
        /*00d0*/ 	.word	0x00000001


	//----- nvinfo : EIATTR_CRS_STACK_SIZE
	.align		4
.L_3871:
        /*00d4*/ 	.byte	0x04, 0x1e
        /*00d6*/ 	.short	(.L_3873 - .L_3872)
.L_3872:
        /*00d8*/ 	.word	0x00000000


	//----- nvinfo : EIATTR_CBANK_PARAM_SIZE
	.align		4
.L_3873:
        /*00dc*/ 	.byte	0x03, 0x19
        /*00de*/ 	.short	0x0230


	//----- nvinfo : EIATTR_PARAM_CBANK
	.align		4
        /*00e0*/ 	.byte	0x04, 0x0a
        /*00e2*/ 	.short	(.L_3875 - .L_3874)
	.align		4
.L_3874:
        /*00e4*/ 	.word	index@(.nv.constant0._ZN2at6native18elementwise_kernelILi128ELi4EZNS0_15gpu_kernel_implINS0_13AUnaryFunctorIlllNS0_16BitwiseOrFunctorIlEEEEEEvRNS_18TensorIteratorBaseERKT_EUliE_EEviT1_)
        /*00e8*/ 	.short	0x0380
        /*00ea*/ 	.short	0x0230


	//----- nvinfo : EIATTR_SW_WAR
	.align		4
.L_3875:
        /*00ec*/ 	.byte	0x04, 0x36
        /*00ee*/ 	.short	(.L_3877 - .L_3876)
.L_3876:
        /*00f0*/ 	.word	0x00000008
.L_3877:


//--------------------- .nv.info._ZN2at6native27unrolled_elementwise_kernelINS0_13AUnaryFunctorIlllNS0_16BitwiseOrFunctorIlEEEESt5arrayIPcLm2EELi4E23TrivialOffsetCalculatorILi1EjESA_NS0_6memory12LoadWithCastILi1EEENSB_13StoreWithCastILi1EEEEEviT_T0_T2_T3_T4_T5_ --------------------------
	.section	.nv.info._ZN2at6native27unrolled_elementwise_kernelINS0_13AUnaryFunctorIlllNS0_16BitwiseOrFunctorIlEEEESt5arrayIPcLm2EELi4E23TrivialOffsetCalculatorILi1EjESA_NS0_6memory12LoadWithCastILi1EEENSB_13StoreWithCastILi1EEEEEviT_T0_T2_T3_T4_T5_,"",@"SHT_CUDA_INFO"
	.sectionflags	@""
	.align	4


	//----- nvinfo : EIATTR_CUDA_API_VERSION
	.align		4
        /*0000*/ 	.byte	0x04, 0x37
        /*0002*/ 	.short	(.L_3879 - .L_3878)
.L_3878:
        /*0004*/ 	.word	0x00000082


	//----- nvinfo : EIATTR_KPARAM_INFO
	.align		4
.L_3879:
        /*0008*/ 	.byte	0x04, 0x17
        /*000a*/ 	.short	(.L_3881 - .L_3880)
.L_3880:
        /*000c*/ 	.word	0x00000000
        /*0010*/ 	.short	0x0006
        /*0012*/ 	.short	0x0034
        /*0014*/ 	.byte	0x00, 0xf0, 0x21, 0x00


	//----- nvinfo : EIATTR_KPARAM_INFO
	.align		4
.L_3881:
        /*0018*/ 	.byte	0x04, 0x17
        /*001a*/ 	.short	(.L_3883 - .L_3882)
.L_3882:
        /*001c*/ 	.word	0x00000000
        /*0020*/ 	.short	0x0005
        /*0022*/ 	.short	0x002c
        /*0024*/ 	.byte	0x00, 0xf0, 0x21, 0x00


	//----- nvinfo : EIATTR_KPARAM_INFO
	.align		4
.L_3883:
        /*0028*/ 	.byte	0x04, 0x17
        /*002a*/ 	.short	(.L_3885 - .L_3884)
.L_3884:
        /*002c*/ 	.word	0x00000000
        /*0030*/ 	.short	0x0004
        /*0032*/ 	.short	0x0029
        /*0034*/ 	.byte	0x00, 0xf0, 0x05, 0x00


	//----- nvinfo : EIATTR_KPARAM_INFO
	.align		4
.L_3885:
        /*0038*/ 	.byte	0x04, 0x17
        /*003a*/ 	.short	(.L_3887 - .L_3886)
.L_3886:
        /*003c*/ 	.word	0x00000000
        /*0040*/ 	.short	0x0003
        /*0042*/ 	.short	0x0028
        /*0044*/ 	.byte	0x00, 0xf0, 0x05, 0x00


	//----- nvinfo : EIATTR_KPARAM_INFO
	.align		4
.L_3887:
        /*0048*/ 	.byte	0x04, 0x17
        /*004a*/ 	.short	(.L_3889 - .L_3888)
.L_3888:
        /*004c*/ 	.word	0x00000000
        /*0050*/ 	.short	0x0002
        /*0052*/ 	.short	0x0018
        /*0054*/ 	.byte	0x00, 0xf0, 0x41, 0x00


	//----- nvinfo : EIATTR_KPARAM_INFO
	.align		4
.L_3889:
        /*0058*/ 	.byte	0x04, 0x17
        /*005a*/ 	.short	(.L_3891 - .L_3890)
.L_3890:
        /*005c*/ 	.word	0x00000000
        /*0060*/ 	.short	0x0001
        /*0062*/ 	.short	0x0008
        /*0064*/ 	.byte	0x00, 0xf0, 0x41, 0x00


	//----- nvinfo : EIATTR_KPARAM_INFO
	.align		4
.L_3891:
        /*0068*/ 	.byte	0x04, 0x17
        /*006a*/ 	.short	(.L_3893 - .L_3892)
.L_3892:
        /*006c*/ 	.word	0x00000000
        /*0070*/ 	.short	0x0000
        /*0072*/ 	.short	0x0000
        /*0074*/ 	.byte	0x00, 0xf0, 0x11, 0x00


	//----- nvinfo : EIATTR_SPARSE_MMA_MASK
	.align		4
.L_3893:
        /*0078*/ 	.byte	0x03, 0x50
        /*007a*/ 	.short	0x0000


	//----- nvinfo : EIATTR_MAXREG_COUNT
	.align		4
        /*007c*/ 	.byte	0x03, 0x1b
        /*007e*/ 	.short	0x00ff


	//----- nvinfo : EIATTR_EXTERNS
	.align		4
        /*0080*/ 	.byte	0x04, 0x0f
        /*0082*/ 	.short	(.L_3895 - .L_3894)


	//   ....[0]....
	.align		4
.L_3894:
        /*0084*/ 	.word	index@(__assertfail)


	//----- nvinfo : EIATTR_MERCURY_ISA_VERSION
	.align		4
.L_3895:
        /*0088*/ 	.byte	0x03, 0x5f
        /*008a*/ 	.short	0x0101


	//----- nvinfo : EIATTR_VRC_CTA_INIT_COUNT
	.align		4
        /*008c*/ 	.byte	0x02, 0x4a
	.zero		1
	.zero		1


	//----- nvinfo : EIATTR_SYSCALL_OFFSETS
	.align		4
        /*0090*/ 	.byte	0x04, 0x46
        /*0092*/ 	.short	(.L_3897 - .L_3896)


	//   ....[0]....
.L_3896:
        /*0094*/ 	.word	0x00000e20


	//   ....[1]....
        /*0098*/ 	.word	0x00001db0


	//   ....[2]....
        /*009c*/ 	.word	0x00002c90


	//   ....[3]....
        /*00a0*/ 	.word	0x00003b70


	//   ....[4]....
        /*00a4*/ 	.word	0x000049d0


	//   ....[5]....
        /*00a8*/ 	.word	0x000056e0


	//   ....[6]....
        /*00ac*/ 	.word	0x00006560


	//   ....[7]....
        /*00b0*/ 	.word	0x000073c0


	//----- nvinfo : EIATTR_EXIT_INSTR_OFFSETS
	.align		4
.L_3897:
        /*00b4*/ 	.byte	0x04, 0x1c
        /*00b6*/ 	.short	(.L_3899 - .L_3898)


	//   ....[0]....
.L_3898:
        /*00b8*/ 	.word	0x00006830


	//   ....[1]....
        /*00bc*/ 	.word	0x00006960


	//   ....[2]....
        /*00c0*/ 	.word	0x00006980


	//   ....[3]....
        /*00c4*/ 	.word	0x00006a00


	//   ....[4]....
        /*00c8*/ 	.word	0x00006a20


	//   ....[5]....
        /*00cc*/ 	.word	0x00006a40


	//   ....[6]....
        /*00d0*/ 	.word	0x00006ad0


	//   ....[7]....
        /*00d4*/ 	.word	0x00006b10


	//   ....[8]....
        /*00d8*/ 	.word	0x00006bb0


	//   ....[9]....
        /*00dc*/ 	.word	0x00006c00


	//   ....[10]....
        /*00e0*/ 	.word	0x00006c30


	//   ....[11]....
        /*00e4*/ 	.word	0x00006cf0


	//   ....[12]....
        /*00e8*/ 	.word	0x00006e60


	//   ....[13]....
        /*00ec*/ 	.word	0x00006fd0


	//   ....[14]....
        /*00f0*/ 	.word	0x00007130


	//   ....[15]....
        /*00f4*/ 	.word	0x00007150


	//   ....[16]....
        /*00f8*/ 	.word	0x00007170


	//   ....[17]....
        /*00fc*/ 	.word	0x00007220


	//   ....[18]....
        /*0100*/ 	.word	0x00007260


	//   ....[19]....
        /*0104*/ 	.word	0x000073d0


	//   ....[20]....
        /*0108*/ 	.word	0x000074e0


	//   ....[21]....
        /*010c*/ 	.word	0x00007620


	//   ....[22]....
        /*0110*/ 	.word	0x00007660


	//----- nvinfo : EIATTR_MAX_THREADS
	.align		4
.L_3899:
        /*0114*/ 	.byte	0x04, 0x05
        /*0116*/ 	.short	(.L_3901 - .L_3900)
.L_3900:
        /*0118*/ 	.word	0x00000080
        /*011c*/ 	.word	0x00000001
        /*0120*/ 	.word	0x00000001


	//----- nvinfo : EIATTR_CRS_STACK_SIZE
	.align		4
.L_3901:
        /*0124*/ 	.byte	0x04, 0x1e
        /*0126*/ 	.short	(.L_3903 - .L_3902)
.L_3902:
        /*0128*/ 	.word	0x00000000


	//----- nvinfo : EIATTR_CBANK_PARAM_SIZE
	.align		4
.L_3903:
        /*012c*/ 	.byte	0x03, 0x19
        /*012e*/ 	.short	0x003c


	//----- nvinfo : EIATTR_PARAM_CBANK
	.align		4
        /*0130*/ 	.byte	0x04, 0x0a
        /*0132*/ 	.short	(.L_3905 - .L_3904)
	.align		4
.L_3904:
        /*0134*/ 	.word	index@(.nv.constant0._ZN2at6native27unrolled_elementwise_kernelINS0_13AUnaryFunctorIlllNS0_16BitwiseOrFunctorIlEEEESt5arrayIPcLm2EELi4E23TrivialOffsetCalculatorILi1EjESA_NS0_6memory12LoadWithCastILi1EEENSB_13StoreWithCastILi1EEEEEviT_T0_T2_T3_T4_T5_)
        /*0138*/ 	.short	0x0380
        /*013a*/ 	.short	0x003c


	//----- nvinfo : EIATTR_SW_WAR
	.align		4
.L_3905:
        /*013c*/ 	.byte	0x04, 0x36
        /*013e*/ 	.short	(.L_3907 - .L_3906)
.L_3906:
        /*0140*/ 	.word	0x00000008
.L_3907:


//--------------------- .nv.info._ZN2at6native18elementwise_kernelILi128ELi2EZNS0_22gpu_kernel_impl_nocastINS0_13AUnaryFunctorIlllNS0_16BitwiseOrFunctorIlEEEEEEvRNS_18TensorIteratorBaseERKT_EUliE_EEviT1_ --------------------------
	.section	.nv.info._ZN2at6native18elementwise_kernelILi128ELi2EZNS0_22gpu_kernel_impl_nocastINS0_13AUnaryFunctorIlllNS0_16BitwiseOrFunctorIlEEEEEEvRNS_18TensorIteratorBaseERKT_EUliE_EEviT1_,"",@"SHT_CUDA_INFO"
	.sectionflags	@""
	.align	4


	//----- nvinfo : EIATTR_CUDA_API_VERSION
	.align		4
        /*0000*/ 	.byte	0x04, 0x37
        /*0002*/ 	.short	(.L_3909 - .L_3908)
.L_3908:
        /*0004*/ 	.word	0x00000082


	//----- nvinfo : EIATTR_KPARAM_INFO
	.align		4
.L_3909:
        /*0008*/ 	.byte	0x04, 0x17
        /*000a*/ 	.short	(.L_3911 - .L_3910)
.L_3910:
        /*000c*/ 	.word	0x00000000
        /*0010*/ 	.short	0x0001
        /*0012*/ 	.short	0x0008
        /*0014*/ 	.byte	0x00, 0xf0, 0x81, 0x08


	//----- nvinfo : EIATTR_KPARAM_INFO
	.align		4
.L_3911:
        /*0018*/ 	.byte	0x04, 0x17
        /*001a*/ 	.short	(.L_3913 - .L_3912)
.L_3912:
        /*001c*/ 	.word	0x00000000
        /*0020*/ 	.short	0x0000
        /*0022*/ 	.short	0x0000
        /*0024*/ 	.byte	0x00, 0xf0, 0x11, 0x00


	//----- nvinfo : EIATTR_SPARSE_MMA_MASK
	.align		4
.L_3913:
        /*0028*/ 	.byte	0x03, 0x50
        /*002a*/ 	.short	0x0000


	//----- nvinfo : EIATTR_MAXREG_COUNT
	.align		4
        /*002c*/ 	.byte	0x03, 0x1b
        /*002e*/ 	.short	0x0080


	//----- nvinfo : EIATTR_MERCURY_ISA_VERSION
	.align		4
        /*0030*/ 	.byte	0x03, 0x5f
        /*0032*/ 	.short	0x0101


	//----- nvinfo : EIATTR_VRC_CTA_INIT_COUNT
	.align		4
        /*0034*/ 	.byte	0x02, 0x4a
	.zero		1
	.zero		1


	//----- nvinfo : EIATTR_EXIT_INSTR_OFFSETS
	.align		4
        /*0038*/ 	.byte	0x04, 0x1c
        /*003a*/ 	.short	(.L_3915 - .L_3914)


	//   ....[0]....
.L_3914:
        /*003c*/ 	.word	0x00000170


	//   ....[1]....
        /*0040*/ 	.word	0x000001f0


	//   ....[2]....
        /*0044*/ 	.word	0x000015e0


	//   ....[3]....
        /*0048*/ 	.word	0x00002930


	//----- nvinfo : EIATTR_MAX_THREADS
	.align		4
.L_3915:
        /*004c*/ 	.byte	0x04, 0x05
        /*004e*/ 	.short	(.L_3917 - .L_3916)
.L_3916:
        /*0050*/ 	.word	0x00000080
        /*0054*/ 	.word	0x00000001
        /*0058*/ 	.word	0x00000001


	//----- nvinfo : EIATTR_CRS_STACK_SIZE
	.align		4
.L_3917:
        /*005c*/ 	.byte	0x04, 0x1e
        /*005e*/ 	.short	(.L_3919 - .L_3918)
.L_3918:
        /*0060*/ 	.word	0x00000000


	//----- nvinfo : EIATTR_CBANK_PARAM_SIZE
	.align		4
.L_3919:
        /*0064*/ 	.byte	0x03, 0x19
        /*0066*/ 	.short	0x0228


	//----- nvinfo : EIATTR_PARAM_CBANK
	.align		4
        /*0068*/ 	.byte	0x04, 0x0a
        /*006a*/ 	.short	(.L_3921 - .L_3920)
	.align		4
.L_3920:
        /*006c*/ 	.word	index@(.nv.constant0._ZN2at6native18elementwise_kernelILi128ELi2EZNS0_22gpu_kernel_impl_nocastINS0_13AUnaryFunctorIlllNS0_16BitwiseOrFunctorIlEEEEEEvRNS_18TensorIteratorBaseERKT_EUliE_EEviT1_)
        /*0070*/ 	.short	0x0380
        /*0072*/ 	.short	0x0228


	//----- nvinfo : EIATTR_SW_WAR
	.align		4
.L_3921:
        /*0074*/ 	.byte	0x04, 0x36
        /*0076*/ 	.short	(.L_3923 - .L_3922)
.L_3922:
        /*0078*/ 	.word	0x00000008
.L_3923:


//--------------------- .nv.info._ZN2at6native27unrolled_elementwise_kernelINS0_13AUnaryFunctorIlllNS0_16BitwiseOrFunctorIlEEEESt5arrayIPcLm2EELi4E23TrivialOffsetCalculatorILi1EjESA_NS0_6memory15LoadWithoutCastENSB_16StoreWithoutCastEEEviT_T0_T2_T3_T4_T5_ --------------------------
	.section	.nv.info._ZN2at6native27unrolled_elementwise_kernelINS0_13AUnaryFunctorIlllNS0_16BitwiseOrFunctorIlEEEESt5arrayIPcLm2EELi4E23TrivialOffsetCalculatorILi1EjESA_NS0_6memory15LoadWithoutCastENSB_16StoreWithoutCastEEEviT_T0_T2_T3_T4_T5_,"",@"SHT_CUDA_INFO"
	.sectionflags	@""
	.align	4


	//----- nvinfo : EIATTR_CUDA_API_VERSION
	.align		4
        /*0000*/ 	.byte	0x04, 0x37
        /*0002*/ 	.short	(.L_3925 - .L_3924)
.L_3924:
        /*0004*/ 	.word	0x00000082


	//----- nvinfo : EIATTR_KPARAM_INFO
	.align		4
.L_3925:
        /*0008*/ 	.byte	0x04, 0x17
        /*000a*/ 	.short	(.L_3927 - .L_3926)
.L_3926:
        /*000c*/ 	.word	0x00000000
        /*0010*/ 	.short	0x0006
        /*0012*/ 	.short	0x002b
        /*0014*/ 	.byte	0x00, 0xf0, 0x05, 0x00


	//----- nvinfo : EIATTR_KPARAM_INFO
	.align		4
.L_3927:
        /*0018*/ 	.byte	0x04, 0x17
        /*001a*/ 	.short	(.L_3929 - .L_3928)
.L_3928:
        /*001c*/ 	.word	0x00000000
        /*0020*/ 	.short	0x0005
        /*0022*/ 	.short	0x002a
        /*0024*/ 	.byte	0x00, 0xf0, 0x05, 0x00


	//----- nvinfo : EIATTR_KPARAM_INFO
	.align		4
.L_3929:
        /*0028*/ 	.byte	0x04, 0x17
        /*002a*/ 	.short	(.L_3931 - .L_3930)
.L_3930:
        /*002c*/ 	.word	0x00000000
        /*0030*/ 	.short	0x0004
        /*0032*/ 	.short	0x0029
        /*0034*/ 	.byte	0x00, 0xf0, 0x05, 0x00


	//----- nvinfo : EIATTR_KPARAM_INFO
	.align		4
.L_3931:
        /*0038*/ 	.byte	0x04, 0x17
        /*003a*/ 	.short	(.L_3933 - .L_3932)
.L_3932:
        /*003c*/ 	.word	0x00000000
        /*0040*/ 	.short	0x0003
        /*0042*/ 	.short	0x0028
        /*0044*/ 	.byte	0x00, 0xf0, 0x05, 0x00


	//----- nvinfo : EIATTR_KPARAM_INFO
	.align		4
.L_3933:
        /*0048*/ 	.byte	0x04, 0x17
        /*004a*/ 	.short	(.L_3935 - .L_3934)
.L_3934:
        /*004c*/ 	.word	0x00000000
        /*0050*/ 	.short	0x0002
        /*0052*/ 	.short	0x0018
        /*0054*/ 	.byte	0x00, 0xf0, 0x41, 0x00


	//----- nvinfo : EIATTR_KPARAM_INFO
	.align		4
.L_3935:
        /*0058*/ 	.byte	0x04, 0x17
        /*005a*/ 	.short	(.L_3937 - .L_3936)
.L_3936:
        /*005c*/ 	.word	0x00000000
        /*0060*/ 	.short	0x0001
        /*0062*/ 	.short	0x0008
        /*0064*/ 	.byte	0x00, 0xf0, 0x41, 0x00


	//----- nvinfo : EIATTR_KPARAM_INFO
	.align		4
.L_3937:
        /*0068*/ 	.byte	0x04, 0x17
        /*006a*/ 	.short	(.L_3939 - .L_3938)
.L_3938:
        /*006c*/ 	.word	0x00000000
        /*0070*/ 	.short	0x0000
        /*0072*/ 	.short	0x0000
        /*0074*/ 	.byte	0x00, 0xf0, 0x11, 0x00


	//----- nvinfo : EIATTR_SPARSE_MMA_MASK
	.align		4
.L_3939:
        /*0078*/ 	.byte	0x03, 0x50
        /*007a*/ 	.short	0x0000


	//----- nvinfo : EIATTR_MAXREG_COUNT
	.align		4
        /*007c*/ 	.byte	0x03, 0x1b
        /*007e*/ 	.short	0x00ff


	//----- nvinfo : EIATTR_MERCURY_ISA_VERSION
	.align		4
        /*0080*/ 	.byte	0x03, 0x5f
        /*0082*/ 	.short	0x0101


	//----- nvinfo : EIATTR_VRC_CTA_INIT_COUNT
	.align		4
        /*0084*/ 	.byte	0x02, 0x4a
	.zero		1
	.zero		1


	//----- nvinfo : EIATTR_EXIT_INSTR_OFFSETS
	.align		4
        /*0088*/ 	.byte	0x04, 0x1c
        /*008a*/ 	.short	(.L_3941 - .L_3940)


	//   ....[0]....
.L_3940:
        /*008c*/ 	.word	0x00000460


	//   ....[1]....
        /*0090*/ 	.word	0x000004b0


	//----- nvinfo : EIATTR_MAX_THREADS
	.align		4
.L_3941:
        /*0094*/ 	.byte	0x04, 0x05
        /*0096*/ 	.short	(.L_3943 - .L_3942)
.L_3942:
        /*0098*/ 	.word	0x00000080
        /*009c*/ 	.word	0x00000001
        /*00a0*/ 	.word	0x00000001


	//----- nvinfo : EIATTR_CRS_STACK_SIZE
	.align		4
.L_3943:
        /*00a4*/ 	.byte	0x04, 0x1e
        /*00a6*/ 	.short	(.L_3945 - .L_3944)
.L_3944:
        /*00a8*/ 	.word	0x00000000


	//----- nvinfo : EIATTR_CBANK_PARAM_SIZE
	.align		4
.L_3945:
        /*00ac*/ 	.byte	0x03, 0x19
        /*00ae*/ 	.short	0x002c


	//----- nvinfo : EIATTR_PARAM_CBANK
	.align		4
        /*00b0*/ 	.byte	0x04, 0x0a
        /*00b2*/ 	.short	(.L_3947 - .L_3946)
	.align		4
.L_3946:
        /*00b4*/ 	.word	index@(.nv.constant0._ZN2at6native27unrolled_elementwise_kernelINS0_13AUnaryFunctorIlllNS0_16BitwiseOrFunctorIlEEEESt5arrayIPcLm2EELi4E23TrivialOffsetCalculatorILi1EjESA_NS0_6memory15LoadWithoutCastENSB_16StoreWithoutCastEEEviT_T0_T2_T3_T4_T5_)
        /*00b8*/ 	.short	0x0380
        /*00ba*/ 	.short	0x002c


	//----- nvinfo : EIATTR_SW_WAR
	.align		4
.L_3947:
        /*00bc*/ 	.byte	0x04, 0x36
        /*00be*/ 	.short	(.L_3949 - .L_3948)
.L_3948:
        /*00c0*/ 	.word	0x00000008
.L_3949:


//--------------------- .nv.info._ZN2at6native29vectorized_elementwise_kernelILi2ENS0_13AUnaryFunctorIlllNS0_16BitwiseOrFunctorIlEEEESt5arrayIPcLm2EEEEviT0_T1_ --------------------------
	.section	.nv.info._ZN2at6native29vectorized_elementwise_kernelILi2ENS0_13AUnaryFunctorIlllNS0_16BitwiseOrFunctorIlEEEESt5arrayIPcLm2EEEEviT0_T1_,"",@"SHT_CUDA_INFO"
	.sectionflags	@""
	.align	4


	//----- nvinfo : EIATTR_CUDA_API_VERSION
	.align		4
        /*0000*/ 	.byte	0x04, 0x37
        /*0002*/ 	.short	(.L_3951 - .L_3950)
.L_3950:
        /*0004*/ 	.word	0x00000082


	//----- nvinfo : EIATTR_KPARAM_INFO
	.align		4
.L_3951:
        /*0008*/ 	.byte	0x04, 0x17
        /*000a*/ 	.short	(.L_3953 - .L_3952)
.L_3952:
        /*000c*/ 	.word	0x00000000
        /*0010*/ 	.short	0x0002
        /*0012*/ 	.short	0x0018
        /*0014*/ 	.byte	0x00, 0xf0, 0x41, 0x00


	//----- nvinfo : EIATTR_KPARAM_INFO
	.align		4
.L_3953:
        /*0018*/ 	.byte	0x04, 0x17
        /*001a*/ 	.short	(.L_3955 - .L_3954)
.L_3954:
        /*001c*/ 	.word	0x00000000
        /*0020*/ 	.short	0x0001
        /*0022*/ 	.short	0x0008
        /*0024*/ 	.byte	0x00, 0xf0, 0x41, 0x00


	//----- nvinfo : EIATTR_KPARAM_INFO
	.align		4
.L_3955:
        /*0028*/ 	.byte	0x04, 0x17
        /*002a*/ 	.short	(.L_3957 - .L_3956)
.L_3956:
        /*002c*/ 	.word	0x00000000
        /*0030*/ 	.short	0x0000
        /*0032*/ 	.short	0x0000
        /*0034*/ 	.byte	0x00, 0xf0, 0x11, 0x00


	//----- nvinfo : EIATTR_SPARSE_MMA_MASK
	.align		4
.L_3957:
        /*0038*/ 	.byte	0x03, 0x50
        /*003a*/ 	.short	0x0000


	//----- nvinfo : EIATTR_MAXREG_COUNT
	.align		4
        /*003c*/ 	.byte	0x03, 0x1b
        /*003e*/ 	.short	0x00ff


	//----- nvinfo : EIATTR_MERCURY_ISA_VERSION
	.align		4
        /*0040*/ 	.byte	0x03, 0x5f
        /*0042*/ 	.short	0x0101


	//----- nvinfo : EIATTR_VRC_CTA_INIT_COUNT
	.align		4
        /*0044*/ 	.byte	0x02, 0x4a
	.zero		1
	.zero		1


	//----- nvinfo : EIATTR_EXIT_INSTR_OFFSETS
	.align		4
        /*0048*/ 	.byte	0x04, 0x1c
        /*004a*/ 	.short	(.L_3959 - .L_3958)


	//   ....[0]....
.L_3958:
        /*004c*/ 	.word	0x00000890


	//   ....[1]....
        /*0050*/ 	.word	0x000008e0


	//   ....[2]....
        /*0054*/ 	.word	0x00000b50


	//----- nvinfo : EIATTR_MAX_THREADS
	.align		4
.L_3959:
        /*0058*/ 	.byte	0x04, 0x05
        /*005a*/ 	.short	(.L_3961 - .L_3960)
.L_3960:
        /*005c*/ 	.word	0x00000080
        /*0060*/ 	.word	0x00000001
        /*0064*/ 	.word	0x00000001


	//----- nvinfo : EIATTR_CRS_STACK_SIZE
	.align		4
.L_3961:
        /*0068*/ 	.byte	0x04, 0x1e
        /*006a*/ 	.short	(.L_3963 - .L_3962)
.L_3962:
        /*006c*/ 	.word	0x00000000


	//----- nvinfo : EIATTR_CBANK_PARAM_SIZE
	.align		4
.L_3963:
        /*0070*/ 	.byte	0x03, 0x19
        /*0072*/ 	.short	0x0028


	//----- nvinfo : EIATTR_PARAM_CBANK
	.align		4
        /*0074*/ 	.byte	0x04, 0x0a
        /*0076*/ 	.short	(.L_3965 - .L_3964)
	.align		4
.L_3964:
        /*0078*/ 	.word	index@(.nv.constant0._ZN2at6native29vectorized_elementwise_kernelILi2ENS0_13AUnaryFunctorIlllNS0_16BitwiseOrFunctorIlEEEESt5arrayIPcLm2EEEEviT0_T1_)
        /*007c*/ 	.short	0x0380
        /*007e*/ 	.short	0x0028


	//----- nvinfo : EIATTR_SW_WAR
	.align		4
.L_3965:
        /*0080*/ 	.byte	0x04, 0x36
        /*0082*/ 	.short	(.L_3967 - .L_3966)
.L_3966:
        /*0084*/ 	.word	0x00000008
.L_3967:


//--------------------- .nv.info._ZN2at6native29vectorized_elementwise_kernelILi4ENS0_13AUnaryFunctorIlllNS0_16BitwiseOrFunctorIlEEEESt5arrayIPcLm2EEEEviT0_T1_ --------------------------
	.section	.nv.info._ZN2at6native29vectorized_elementwise_kernelILi4ENS0_13AUnaryFunctorIlllNS0_16BitwiseOrFunctorIlEEEESt5arrayIPcLm2EEEEviT0_T1_,"",@"SHT_CUDA_INFO"
	.sectionflags	@""
	.align	4


	//----- nvinfo : EIATTR_CUDA_API_VERSION
	.align		4
        /*0000*/ 	.byte	0x04, 0x37
        /*0002*/ 	.short	(.L_3969 - .L_3968)
.L_3968:
        /*0004*/ 	.word	0x00000082


	//----- nvinfo : EIATTR_KPARAM_INFO
	.align		4
.L_3969:
        /*0008*/ 	.byte	0x04, 0x17
        /*000a*/ 	.short	(.L_3971 - .L_3970)
.L_3970:
        /*000c*/ 	.word	0x00000000
        /*0010*/ 	.short	0x0002
        /*0012*/ 	.short	0x0018
        /*0014*/ 	.byte	0x00, 0xf0, 0x41, 0x00


	//----- nvinfo : EIATTR_KPARAM_INFO
	.align		4
.L_3971:
        /*0018*/ 	.byte	0x04, 0x17
        /*001a*/ 	.short	(.L_3973 - .L_3972)
.L_3972:
        /*001c*/ 	.word	0x00000000
        /*0020*/ 	.short	0x0001
        /*0022*/ 	.short	0x0008
        /*0024*/ 	.byte	0x00, 0xf0, 0x41, 0x00


	//----- nvinfo : EIATTR_KPARAM_INFO
	.align		4
.L_3973:
        /*0028*/ 	.byte	0x04, 0x17
        /*002a*/ 	.short	(.L_3975 - .L_3974)
.L_3974:
        /*002c*/ 	.word	0x00000000
        /*0030*/ 	.short	0x0000
        /*0032*/ 	.short	0x0000
        /*0034*/ 	.byte	0x00, 0xf0, 0x11, 0x00


	//----- nvinfo : EIATTR_SPARSE_MMA_MASK
	.align		4
.L_3975:
        /*0038*/ 	.byte	0x03, 0x50
        /*003a*/ 	.short	0x0000


	//----- nvinfo : EIATTR_MAXREG_COUNT
	.align		4
        /*003c*/ 	.byte	0x03, 0x1b
        /*003e*/ 	.short	0x00ff


	//----- nvinfo : EIATTR_MERCURY_ISA_VERSION
	.align		4
        /*0040*/ 	.byte	0x03, 0x5f
        /*0042*/ 	.short	0x0101


	//----- nvinfo : EIATTR_VRC_CTA_INIT_COUNT
	.align		4
        /*0044*/ 	.byte	0x02, 0x4a
	.zero		1
	.zero		1


	//----- nvinfo : EIATTR_EXIT_INSTR_OFFSETS
	.align		4
        /*0048*/ 	.byte	0x04, 0x1c
        /*004a*/ 	.short	(.L_3977 - .L_3976)


	//   ....[0]....
.L_3976:
        /*004c*/ 	.word	0x00000890


	//   ....[1]....
        /*0050*/ 	.word	0x000008e0


	//   ....[2]....
        /*0054*/ 	.word	0x00000b10


	//----- nvinfo : EIATTR_MAX_THREADS
	.align		4
.L_3977:
        /*0058*/ 	.byte	0x04, 0x05
        /*005a*/ 	.short	(.L_3979 - .L_3978)
.L_3978:
        /*005c*/ 	.word	0x00000080
        /*0060*/ 	.word	0x00000001
        /*0064*/ 	.word	0x00000001


	//----- nvinfo : EIATTR_CRS_STACK_SIZE
	.align		4
.L_3979:
        /*0068*/ 	.byte	0x04, 0x1e
        /*006a*/ 	.short	(.L_3981 - .L_3980)
.L_3980:
        /*006c*/ 	.word	0x00000000


	//----- nvinfo : EIATTR_CBANK_PARAM_SIZE
	.align		4
.L_3981:
        /*0070*/ 	.byte	0x03, 0x19
        /*0072*/ 	.short	0x0028


	//----- nvinfo : EIATTR_PARAM_CBANK
	.align		4
        /*0074*/ 	.byte	0x04, 0x0a
        /*0076*/ 	.short	(.L_3983 - .L_3982)
	.align		4
.L_3982:
        /*0078*/ 	.word	index@(.nv.constant0._ZN2at6native29vectorized_elementwise_kernelILi4ENS0_13AUnaryFunctorIlllNS0_16BitwiseOrFunctorIlEEEESt5arrayIPcLm2EEEEviT0_T1_)
        /*007c*/ 	.short	0x0380
        /*007e*/ 	.short	0x0028


	//----- nvinfo : EIATTR_SW_WAR
	.align		4
.L_3983:
        /*0080*/ 	.byte	0x04, 0x36
        /*0082*/ 	.short	(.L_3985 - .L_3984)
.L_3984:
        /*0084*/ 	.word	0x00000008
.L_3985:


//--------------------- .nv.info._ZN2at6native29vectorized_elementwise_kernelILi8ENS0_13AUnaryFunctorIlllNS0_16BitwiseOrFunctorIlEEEESt5arrayIPcLm2EEEEviT0_T1_ --------------------------
	.section	.nv.info._ZN2at6native29vectorized_elementwise_kernelILi8ENS0_13AUnaryFunctorIlllNS0_16BitwiseOrFunctorIlEEEESt5arrayIPcLm2EEEEviT0_T1_,"",@"SHT_CUDA_INFO"
	.sectionflags	@""
	.align	4


	//----- nvinfo : EIATTR_CUDA_API_VERSION
	.align		4
        /*0000*/ 	.byte	0x04, 0x37
        /*0002*/ 	.short	(.L_3987 - .L_3986)
.L_3986:
        /*0004*/ 	.word	0x00000082


	//----- nvinfo : EIATTR_KPARAM_INFO
	.align		4
.L_3987:
        /*0008*/ 	.byte	0x04, 0x17
        /*000a*/ 	.short	(.L_3989 - .L_3988)
.L_3988:
        /*000c*/ 	.word	0x00000000
        /*0010*/ 	.short	0x0002
        /*0012*/ 	.short	0x0018
        /*0014*/ 	.byte	0x00, 0xf0, 0x41, 0x00


	//----- nvinfo : EIATTR_KPARAM_INFO
	.align		4
.L_3989:
        /*0018*/ 	.byte	0x04, 0x17
        /*001a*/ 	.short	(.L_3991 - .L_3990)
.L_3990:
        /*001c*/ 	.word	0x00000000
        /*0020*/ 	.short	0x0001
        /*0022*/ 	.short	0x0008
        /*0024*/ 	.byte	0x00, 0xf0, 0x41, 0x00


	//----- nvinfo : EIATTR_KPARAM_INFO
	.align		4
.L_3991:
        /*0028*/ 	.byte	0x04, 0x17
        /*002a*/ 	.short	(.L_3993 - .L_3992)
.L_3992:
        /*002c*/ 	.word	0x00000000
        /*0030*/ 	.short	0x0000
        /*0032*/ 	.short	0x0000
        /*0034*/ 	.byte	0x00, 0xf0, 0x11, 0x00


	//----- nvinfo : EIATTR_SPARSE_MMA_MASK
	.align		4
.L_3993:
        /*0038*/ 	.byte	0x03, 0x50
        /*003a*/ 	.short	0x0000


	//----- nvinfo : EIATTR_MAXREG_COUNT
	.align		4
        /*003c*/ 	.byte	0x03, 0x1b
        /*003e*/ 	.short	0x00ff


	//----- nvinfo : EIATTR_MERCURY_ISA_VERSION
	.align		4
        /*0040*/ 	.byte	0x03, 0x5f
        /*0042*/ 	.short	0x0101


	//----- nvinfo : EIATTR_VRC_CTA_INIT_COUNT
	.align		4
        /*0044*/ 	.byte	0x02, 0x4a
	.zero		1
	.zero		1


	//----- nvinfo : EIATTR_EXIT_INSTR_OFFSETS
	.align		4
        /*0048*/ 	.byte	0x04, 0x1c
        /*004a*/ 	.short	(.L_3995 - .L_3994)


	//   ....[0]....
.L_3994:
        /*004c*/ 	.word	0x00000010


	//----- nvinfo : EIATTR_MAX_THREADS
	.align		4
.L_3995:
        /*0050*/ 	.byte	0x04, 0x05
        /*0052*/ 	.short	(.L_3997 - .L_3996)
.L_3996:
        /*0054*/ 	.word	0x00000080
        /*0058*/ 	.word	0x00000001
        /*005c*/ 	.word	0x00000001


	//----- nvinfo : EIATTR_CBANK_PARAM_SIZE
	.align		4
.L_3997:
        /*0060*/ 	.byte	0x03, 0x19
        /*0062*/ 	.short	0x0028


	//----- nvinfo : EIATTR_PARAM_CBANK
	.align		4
        /*0064*/ 	.byte	0x04, 0x0a
        /*0066*/ 	.short	(.L_3999 - .L_3998)
	.align		4
.L_3998:
        /*0068*/ 	.word	index@(.nv.constant0._ZN2at6native29vectorized_elementwise_kernelILi8ENS0_13AUnaryFunctorIlllNS0_16BitwiseOrFunctorIlEEEESt5arrayIPcLm2EEEEviT0_T1_)
        /*006c*/ 	.short	0x0380
        /*006e*/ 	.short	0x0028


	//----- nvinfo : EIATTR_SW_WAR
	.align		4
.L_3999:
        /*0070*/ 	.byte	0x04, 0x36
        /*0072*/ 	.short	(.L_4001 - .L_4000)
.L_4000:
        /*0074*/ 	.word	0x00000008
.L_4001:


//--------------------- .nv.info._ZN2at6native18elementwise_kernelILi128ELi4EZNS0_15gpu_kernel_implINS0_13BinaryFunctorIlllNS0_16BitwiseOrFunctorIlEEEEEEvRNS_18TensorIteratorBaseERKT_EUliE_EEviT1_ --------------------------
	.section	.nv.info._ZN2at6native18elementwise_kernelILi128ELi4EZNS0_15gpu_kernel_implINS0_13BinaryFunctorIlllNS0_16BitwiseOrFunctorIlEEEEEEvRNS_18TensorIteratorBaseERKT_EUliE_EEviT1_,"",@"SHT_CUDA_INFO"
	.sectionflags	@""
	.align	4


	//----- nvinfo : EIATTR_CUDA_API_VERSION
	.align		4
        /*0000*/ 	.byte	0x04, 0x37
        /*0002*/ 	.short	(.L_4003 - .L_4002)
.L_4002:
        /*0004*/ 	.word	0x00000082


	//----- nvinfo : EIATTR_KPARAM_INFO
	.align		4
.L_4003:
        /*0008*/ 	.byte	0x04, 0x17
        /*000a*/ 	.short	(.L_4005 - .L_4004)
.L_4004:
        /*000c*/ 	.word	0x00000000
        /*0010*/ 	.short	0x0001
        /*0012*/ 	.short	0x0008
        /*0014*/ 	.byte	0x00, 0xf0, 0x21, 0x0a


	//----- nvinfo : EIATTR_KPARAM_INFO
	.align		4
.L_4005:
        /*0018*/ 	.byte	0x04, 0x17
        /*001a*/ 	.short	(.L_4007 - .L_4006)
.L_4006:
        /*001c*/ 	.word	0x00000000
        /*0020*/ 	.short	0x0000
        /*0022*/ 	.short	0x0000
        /*0024*/ 	.byte	0x00, 0xf0, 0x11, 0x00


	//----- nvinfo : EIATTR_SPARSE_MMA_MASK
	.align		4
.L_4007:
        /*0028*/ 	.byte	0x03, 0x50
        /*002a*/ 	.short	0x0000


	//----- nvinfo : EIATTR_MAXREG_COUNT
	.align		4
        /*002c*/ 	.byte	0x03, 0x1b
        /*002e*/ 	.short	0x0080


	//----- nvinfo : EIATTR_EXTERNS
	.align		4
        /*0030*/ 	.byte	0x04, 0x0f
        /*0032*/ 	.short	(.L_4009 - .L_4008)


	//   ....[0]....
	.align		4
.L_4008:
        /*0034*/ 	.word	index@(__assertfail)


	//----- nvinfo : EIATTR_MERCURY_ISA_VERSION
	.align		4
.L_4009:
        /*0038*/ 	.byte	0x03, 0x5f
        /*003a*/ 	.short	0x0101


	//----- nvinfo : EIATTR_VRC_CTA_INIT_COUNT
	.align		4
        /*003c*/ 	.byte	0x02, 0x4a
	.zero		1
	.zero		1


	//----- nvinfo : EIATTR_SYSCALL_OFFSETS
	.align		4
        /*0040*/ 	.byte	0x04, 0x46
        /*0042*/ 	.short	(.L_4011 - .L_4010)


	//   ....[0]....
.L_4010:
        /*0044*/ 	.word	0x00002450


	//   ....[1]....
        /*0048*/ 	.word	0x00003290


	//   ....[2]....
        /*004c*/ 	.word	0x00004090


	//   ....[3]....
        /*0050*/ 	.word	0x00006640


	//   ....[4]....
        /*0054*/ 	.word	0x00007480


	//   ....[5]....
        /*0058*/ 	.word	0x00008080


	//   ....[6]....
        /*005c*/ 	.word	0x0000a770


	//   ....[7]....
        /*0060*/ 	.word	0x0000b5b0


	//   ....[8]....
        /*0064*/ 	.word	0x0000c1b0


	//   ....[9]....
        /*0068*/ 	.word	0x0000e8c0


	//   ....[10]....
        /*006c*/ 	.word	0x0000f700


	//   ....[11]....
        /*0070*/ 	.word	0x000102d0


	//----- nvinfo : EIATTR_EXIT_INSTR_OFFSETS
	.align		4
.L_4011:
        /*0074*/ 	.byte	0x04, 0x1c
        /*0076*/ 	.short	(.L_4013 - .L_4012)


	//   ....[0]....
.L_4012:
        /*0078*/ 	.word	0x0000c490


	//   ....[1]....
        /*007c*/ 	.word	0x0000f860


	//   ....[2]....
        /*0080*/ 	.word	0x0000f880


	//   ....[3]....
        /*0084*/ 	.word	0x0000f900


	//   ....[4]....
        /*0088*/ 	.word	0x0000f920


	//   ....[5]....
        /*008c*/ 	.word	0x0000f940


	//   ....[6]....
        /*0090*/ 	.word	0x0000f9d0


	//   ....[7]....
        /*0094*/ 	.word	0x0000fa10


	//   ....[8]....
        /*0098*/ 	.word	0x0000fab0


	//   ....[9]....
        /*009c*/ 	.word	0x0000fb00


	//   ....[10]....
        /*00a0*/ 	.word	0x0000fb30


	//   ....[11]....
        /*00a4*/ 	.word	0x0000fbf0


	//   ....[12]....
        /*00a8*/ 	.word	0x0000fd60


	//   ....[13]....
        /*00ac*/ 	.word	0x0000fed0


	//   ....[14]....
        /*00b0*/ 	.word	0x00010040


	//   ....[15]....
        /*00b4*/ 	.word	0x00010060


	//   ....[16]....
        /*00b8*/ 	.word	0x00010080


	//   ....[17]....
        /*00bc*/ 	.word	0x00010130


	//   ....[18]....
        /*00c0*/ 	.word	0x00010170


	//   ....[19]....
        /*00c4*/ 	.word	0x000102e0


	//   ....[20]....
        /*00c8*/ 	.word	0x000103f0


	//   ....[21]....
        /*00cc*/ 	.word	0x00010530


	//   ....[22]....
        /*00d0*/ 	.word	0x00010570


	//----- nvinfo : EIATTR_MAX_THREADS
	.align		4
.L_4013:
        /*00d4*/ 	.byte	0x04, 0x05
        /*00d6*/ 	.short	(.L_4015 - .L_4014)
.L_4014:
        /*00d8*/ 	.word	0x00000080
        /*00dc*/ 	.word	0x00000001
        /*00e0*/ 	.word	0x00000001


	//----- nvinfo : EIATTR_CRS_STACK_SIZE
	.align		4
.L_4015:
        /*00e4*/ 	.byte	0x04, 0x1e
        /*00e6*/ 	.short	(.L_4017 - .L_4016)
.L_4016:
        /*00e8*/ 	.word	0x00000000


	//----- nvinfo : EIATTR_CBANK_PARAM_SIZE
	.align		4
.L_4017:
        /*00ec*/ 	.byte	0x03, 0x19
        /*00ee*/ 	.short	0x0290


	//----- nvinfo : EIATTR_PARAM_CBANK
	.align		4
        /*00f0*/ 	.byte	0x04, 0x0a
        /*00f2*/ 	.short	(.L_4019 - .L_4018)
	.align		4
.L_4018:
        /*00f4*/ 	.word	index@(.nv.constant0._ZN2at6native18elementwise_kernelILi128ELi4EZNS0_15gpu_kernel_implINS0_13BinaryFunctorIlllNS0_16BitwiseOrFunctorIlEEEEEEvRNS_18TensorIteratorBaseERKT_EUliE_EEviT1_)
        /*00f8*/ 	.short	0x0380
        /*00fa*/ 	.short	0x0290


	//----- nvinfo : EIATTR_SW_WAR
	.align		4
.L_4019:
        /*00fc*/ 	.byte	0x04, 0x36
        /*00fe*/ 	.short	(.L_4021 - .L_4020)
.L_4020:
        /*0100*/ 	.word	0x00000008
.L_4021:


//--------------------- .nv.info._ZN2at6native27unrolled_elementwise_kernelINS0_13BinaryFunctorIlllNS0_16BitwiseOrFunctorIlEEEESt5arrayIPcLm3EELi4E23TrivialOffsetCalculatorILi2EjES9_ILi1EjENS0_6memory12LoadWithCastILi2EEENSC_13StoreWithCastILi1EEEEEviT_T0_T2_T3_T4_T5_ --------------------------
	.section	.nv.info._ZN2at6native27unrolled_elementwise_kernelINS0_13BinaryFunctorIlllNS0_16BitwiseOrFunctorIlEEEESt5arrayIPcLm3EELi4E23TrivialOffsetCalculatorILi2EjES9_ILi1EjENS0_6memory12LoadWithCastILi2EEENSC_13StoreWithCastILi1EEEEEviT_T0_T2_T3_T4_T5_,"",@"SHT_CUDA_INFO"
	.sectionflags	@""
	.align	4


	//----- nvinfo : EIATTR_CUDA_API_VERSION
	.align		4
        /*0000*/ 	.byte	0x04, 0x37
        /*0002*/ 	.short	(.L_4023 - .L_4022)
.L_4022:
        /*0004*/ 	.word	0x00000082


	//----- nvinfo : EIATTR_KPARAM_INFO
	.align		4
.L_4023:
        /*0008*/ 	.byte	0x04, 0x17
        /*000a*/ 	.short	(.L_4025 - .L_4024)
.L_4024:
        /*000c*/ 	.word	0x00000000
        /*0010*/ 	.short	0x0006
        /*0012*/ 	.short	0x0030
        /*0014*/ 	.byte	0x00, 0xf0, 0x21, 0x00


	//----- nvinfo : EIATTR_KPARAM_INFO
	.align		4
.L_4025:
        /*0018*/ 	.byte	0x04, 0x17
        /*001a*/ 	.short	(.L_4027 - .L_4026)
.L_4026:
        /*001c*/ 	.word	0x00000000
        /*0020*/ 	.short	0x0005
        /*0022*/ 	.short	0x0024
        /*0024*/ 	.byte	0x00, 0xf0, 0x31, 0x00


	//----- nvinfo : EIATTR_KPARAM_INFO
	.align		4
.L_4027:
        /*0028*/ 	.byte	0x04, 0x17
        /*002a*/ 	.short	(.L_4029 - .L_4028)
.L_4028:
        /*002c*/ 	.word	0x00000000
        /*0030*/ 	.short	0x0004
        /*0032*/ 	.short	0x0021
        /*0034*/ 	.byte	0x00, 0xf0, 0x05, 0x00


	//----- nvinfo : EIATTR_KPARAM_INFO
	.align		4
.L_4029:
        /*0038*/ 	.byte	0x04, 0x17
        /*003a*/ 	.short	(.L_4031 - .L_4030)
.L_4030:
        /*003c*/ 	.word	0x00000000
        /*0040*/ 	.short	0x0003
        /*0042*/ 	.short	0x0020
        /*0044*/ 	.byte	0x00, 0xf0, 0x05, 0x00


	//----- nvinfo : EIATTR_KPARAM_INFO
	.align		4
.L_4031:
        /*0048*/ 	.byte	0x04, 0x17
        /*004a*/ 	.short	(.L_4033 - .L_4032)
.L_4032:
        /*004c*/ 	.word	0x00000000
        /*0050*/ 	.short	0x0002
        /*0052*/ 	.short	0x0008
        /*0054*/ 	.byte	0x00, 0xf0, 0x61, 0x00


	//----- nvinfo : EIATTR_KPARAM_INFO
	.align		4
.L_4033:
        /*0058*/ 	.byte	0x04, 0x17
        /*005a*/ 	.short	(.L_4035 - .L_4034)
.L_4034:
        /*005c*/ 	.word	0x00000000
        /*0060*/ 	.short	0x0001
        /*0062*/ 	.short	0x0004
        /*0064*/ 	.byte	0x00, 0xf0, 0x05, 0x00


	//----- nvinfo : EIATTR_KPARAM_INFO
	.align		4
.L_4035:
        /*0068*/ 	.byte	0x04, 0x17
        /*006a*/ 	.short	(.L_4037 - .L_4036)
.L_4036:
        /*006c*/ 	.word	0x00000000
        /*0070*/ 	.short	0x0000
        /*0072*/ 	.short	0x0000
        /*0074*/ 	.byte	0x00, 0xf0, 0x11, 0x00


	//----- nvinfo : EIATTR_SPARSE_MMA_MASK
	.align		4
.L_4037:
        /*0078*/ 	.byte	0x03, 0x50
        /*007a*/ 	.short	0x0000


	//----- nvinfo : EIATTR_MAXREG_COUNT
	.align		4
        /*007c*/ 	.byte	0x03, 0x1b
        /*007e*/ 	.short	0x00ff


	//----- nvinfo : EIATTR_EXTERNS
	.align		4
        /*0080*/ 	.byte	0x04, 0x0f
        /*0082*/ 	.short	(.L_4039 - .L_4038)


	//   ....[0]....
	.align		4
.L_4038:
        /*0084*/ 	.word	index@(__assertfail)


	//----- nvinfo : EIATTR_MERCURY_ISA_VERSION
	.align		4
.L_4039:
        /*0088*/ 	.byte	0x03, 0x5f
        /*008a*/ 	.short	0x0101


	//----- nvinfo : EIATTR_VRC_CTA_INIT_COUNT
	.align		4
        /*008c*/ 	.byte	0x02, 0x4a
	.zero		1
	.zero		1


	//----- nvinfo : EIATTR_SYSCALL_OFFSETS
	.align		4
        /*0090*/ 	.byte	0x04, 0x46
        /*0092*/ 	.short	(.L_4041 - .L_4040)


	//   ....[0]....
.L_4040:
        /*0094*/ 	.word	0x00000e40


	//   ....[1]....
        /*0098*/ 	.word	0x00001cb0


	//   ....[2]....
        /*009c*/ 	.word	0x00002c50


	//   ....[3]....
        /*00a0*/ 	.word	0x00003ac0


	//   ....[4]....
        /*00a4*/ 	.word	0x000049b0


	//   ....[5]....
        /*00a8*/ 	.word	0x00005820


	//   ....[6]....
        /*00ac*/ 	.word	0x00006710


	//   ....[7]....
        /*00b0*/ 	.word	0x00007580


	//   ....[8]....
        /*00b4*/ 	.word	0x000083c0


	//   ....[9]....
        /*00b8*/ 	.word	0x000090d0


	//   ....[10]....
        /*00bc*/ 	.word	0x00009f50


	//   ....[11]....
        /*00c0*/ 	.word	0x0000adb0


	//----- nvinfo : EIATTR_EXIT_INSTR_OFFSETS
	.align		4
.L_4041:
        /*00c4*/ 	.byte	0x04, 0x1c
        /*00c6*/ 	.short	(.L_4043 - .L_4042)


	//   ....[0]....
.L_4042:
        /*00c8*/ 	.word	0x0000a220


	//   ....[1]....
        /*00cc*/ 	.word	0x0000a350


	//   ....[2]....
        /*00d0*/ 	.word	0x0000a370


	//   ....[3]....
        /*00d4*/ 	.word	0x0000a3f0


	//   ....[4]....
        /*00d8*/ 	.word	0x0000a410


	//   ....[5]....
        /*00dc*/ 	.word	0x0000a430


	//   ....[6]....
        /*00e0*/ 	.word	0x0000a4c0


	//   ....[7]....
        /*00e4*/ 	.word	0x0000a500


	//   ....[8]....
        /*00e8*/ 	.word	0x0000a5a0


	//   ....[9]....
        /*00ec*/ 	.word	0x0000a5f0


	//   ....[10]....
        /*00f0*/ 	.word	0x0000a620


	//   ....[11]....
        /*00f4*/ 	.word	0x0000a6e0


	//   ....[12]....
        /*00f8*/ 	.word	0x0000a850


	//   ....[13]....
        /*00fc*/ 	.word	0x0000a9c0


	//   ....[14]....
        /*0100*/ 	.word	0x0000ab20


	//   ....[15]....
        /*0104*/ 	.word	0x0000ab40


	//   ....[16]....
        /*0108*/ 	.word	0x0000ab60


	//   ....[17]....
        /*010c*/ 	.word	0x0000ac10


	//   ....[18]....
        /*0110*/ 	.word	0x0000ac50


	//   ....[19]....
        /*0114*/ 	.word	0x0000adc0


	//   ....[20]....
        /*0118*/ 	.word	0x0000aed0


	//   ....[21]....
        /*011c*/ 	.word	0x0000b010


	//   ....[22]....
        /*0120*/ 	.word	0x0000b050


	//----- nvinfo : EIATTR_MAX_THREADS
	.align		4
.L_4043:
        /*0124*/ 	.byte	0x04, 0x05
        /*0126*/ 	.short	(.L_4045 - .L_4044)
.L_4044:
        /*0128*/ 	.word	0x00000080
        /*012c*/ 	.word	0x00000001
        /*0130*/ 	.word	0x00000001


	//----- nvinfo : EIATTR_CRS_STACK_SIZE
	.align		4
.L_4045:
        /*0134*/ 	.byte	0x04, 0x1e
        /*0136*/ 	.short	(.L_4047 - .L_4046)
.L_4046:
        /*0138*/ 	.word	0x00000000


	//----- nvinfo : EIATTR_CBANK_PARAM_SIZE
	.align		4
.L_4047:
        /*013c*/ 	.byte	0x03, 0x19
        /*013e*/ 	.short	0x0038


	//----- nvinfo : EIATTR_PARAM_CBANK
	.align		4
        /*0140*/ 	.byte	0x04, 0x0a
        /*0142*/ 	.short	(.L_4049 - .L_4048)
	.align		4
.L_4048:
        /*0144*/ 	.word	index@(.nv.constant0._ZN2at6native27unrolled_elementwise_kernelINS0_13BinaryFunctorIlllNS0_16BitwiseOrFunctorIlEEEESt5arrayIPcLm3EELi4E23TrivialOffsetCalculatorILi2EjES9_ILi1EjENS0_6memory12LoadWithCastILi2EEENSC_13StoreWithCastILi1EEEEEviT_T0_T2_T3_T4_T5_)
        /*0148*/ 	.short	0x0380
        /*014a*/ 	.short	0x0038


	//----- nvinfo : EIATTR_SW_WAR
	.align		4
.L_4049:
        /*014c*/ 	.byte	0x04, 0x36
        /*014e*/ 	.short	(.L_4051 - .L_4050)
.L_4050:
        /*0150*/ 	.word	0x00000008
.L_4051:


//--------------------- .nv.info._ZN2at6native18elementwise_kernelILi128ELi2EZNS0_22gpu_kernel_impl_nocastINS0_13BinaryFunctorIlllNS0_16BitwiseOrFunctorIlEEEEEEvRNS_18TensorIteratorBaseERKT_EUliE_EEviT1_ --------------------------
	.section	.nv.info._ZN2at6native18elementwise_kernelILi128ELi2EZNS0_22gpu_kernel_impl_nocastINS0_13BinaryFunctorIlllNS0_16BitwiseOrFunctorIlEEEEEEvRNS_18TensorIteratorBaseERKT_EUliE_EEviT1_,"",@"SHT_CUDA_INFO"
	.sectionflags	@""
	.align	4


	//----- nvinfo : EIATTR_CUDA_API_VERSION
	.align		4
        /*0000*/ 	.byte	0x04, 0x37
        /*0002*/ 	.short	(.L_4053 - .L_4052)
.L_4052:
        /*0004*/ 	.word	0x00000082


	//----- nvinfo : EIATTR_KPARAM_INFO
	.align		4
.L_4053:
        /*0008*/ 	.byte	0x04, 0x17
        /*000a*/ 	.short	(.L_4055 - .L_4054)
.L_4054:
        /*000c*/ 	.word	0x00000000
        /*0010*/ 	.short	0x0001
        /*0012*/ 	.short	0x0008
        /*0014*/ 	.byte	0x00, 0xf0, 0x21, 0x0a


	//----- nvinfo : EIATTR_KPARAM_INFO
	.align		4
.L_4055:
        /*0018*/ 	.byte	0x04, 0x17
        /*001a*/ 	.short	(.L_4057 - .L_4056)
.L_4056:
        /*001c*/ 	.word	0x00000000
        /*0020*/ 	.short	0x0000
        /*0022*/ 	.short	0x0000
        /*0024*/ 	.byte	0x00, 0xf0, 0x11, 0x00


	//----- nvinfo : EIATTR_SPARSE_MMA_MASK
	.align		4
.L_4057:
        /*0028*/ 	.byte	0x03, 0x50
        /*002a*/ 	.short	0x0000


	//----- nvinfo : EIATTR_MAXREG_COUNT
	.align		4
        /*002c*/ 	.byte	0x03, 0x1b
        /*002e*/ 	.short	0x0080


	//----- nvinfo : EIATTR_MERCURY_ISA_VERSION
	.align		4
        /*0030*/ 	.byte	0x03, 0x5f
        /*0032*/ 	.short	0x0101


	//----- nvinfo : EIATTR_VRC_CTA_INIT_COUNT
	.align		4
        /*0034*/ 	.byte	0x02, 0x4a
	.zero		1
	.zero		1


	//----- nvinfo : EIATTR_EXIT_INSTR_OFFSETS
	.align		4
        /*0038*/ 	.byte	0x04, 0x1c
        /*003a*/ 	.short	(.L_4059 - .L_4058)


	//   ....[0]....
.L_4058:
        /*003c*/ 	.word	0x00000180


	//   ....[1]....
        /*0040*/ 	.word	0x00000210


	//   ....[2]....
        /*0044*/ 	.word	0x00001950


	//   ....[3]....
        /*0048*/ 	.word	0x00002ff0


	//----- nvinfo : EIATTR_MAX_THREADS
	.align		4
.L_4059:
        /*004c*/ 	.byte	0x04, 0x05
        /*004e*/ 	.short	(.L_4061 - .L_4060)
.L_4060:
        /*0050*/ 	.word	0x00000080
        /*0054*/ 	.word	0x00000001
        /*0058*/ 	.word	0x00000001


	//----- nvinfo : EIATTR_CRS_STACK_SIZE
	.align		4
.L_4061:
        /*005c*/ 	.byte	0x04, 0x1e
        /*005e*/ 	.short	(.L_4063 - .L_4062)
.L_4062:
        /*0060*/ 	.word	0x00000000


	//----- nvinfo : EIATTR_CBANK_PARAM_SIZE
	.align		4
.L_4063:
        /*0064*/ 	.byte	0x03, 0x19
        /*0066*/ 	.short	0x0290


	//----- nvinfo : EIATTR_PARAM_CBANK
	.align		4
        /*0068*/ 	.byte	0x04, 0x0a
        /*006a*/ 	.short	(.L_4065 - .L_4064)
	.align		4
.L_4064:
        /*006c*/ 	.word	index@(.nv.constant0._ZN2at6native18elementwise_kernelILi128ELi2EZNS0_22gpu_kernel_impl_nocastINS0_13BinaryFunctorIlllNS0_16BitwiseOrFunctorIlEEEEEEvRNS_18TensorIteratorBaseERKT_EUliE_EEviT1_)
        /*0070*/ 	.short	0x0380
        /*0072*/ 	.short	0x0290


	//----- nvinfo : EIATTR_SW_WAR
	.align		4
.L_4065:
        /*0074*/ 	.byte	0x04, 0x36
        /*0076*/ 	.short	(.L_4067 - .L_4066)
.L_4066:
        /*0078*/ 	.word	0x00000008
.L_4067:


//--------------------- .nv.info._ZN2at6native27unrolled_elementwise_kernelINS0_13BinaryFunctorIlllNS0_16BitwiseOrFunctorIlEEEESt5arrayIPcLm3EELi4E23TrivialOffsetCalculatorILi2EjES9_ILi1EjENS0_6memory15LoadWithoutCastENSC_16StoreWithoutCastEEEviT_T0_T2_T3_T4_T5_ --------------------------
	.section	.nv.info._ZN2at6native27unrolled_elementwise_kernelINS0_13BinaryFunctorIlllNS0_16BitwiseOrFunctorIlEEEESt5arrayIPcLm3EELi4E23TrivialOffsetCalculatorILi2EjES9_ILi1EjENS0_6memory15LoadWithoutCastENSC_16StoreWithoutCastEEEviT_T0_T2_T3_T4_T5_,"",@"SHT_CUDA_INFO"
	.sectionflags	@""
	.align	4


	//----- nvinfo : EIATTR_CUDA_API_VERSION
	.align		4
        /*0000*/ 	.byte	0x04, 0x37
        /*0002*/ 	.short	(.L_4069 - .L_4068)
.L_4068:
        /*0004*/ 	.word	0x00000082


	//----- nvinfo : EIATTR_KPARAM_INFO
	.align		4
.L_4069:
        /*0008*/ 	.byte	0x04, 0x17
        /*000a*/ 	.short	(.L_4071 - .L_4070)
.L_4070:
        /*000c*/ 	.word	0x00000000
        /*0010*/ 	.short	0x0006
        /*0012*/ 	.short	0x0023
        /*0014*/ 	.byte	0x00, 0xf0, 0x05, 0x00


	//----- nvinfo : EIATTR_KPARAM_INFO
	.align		4
.L_4071:
        /*0018*/ 	.byte	0x04, 0x17
        /*001a*/ 	.short	(.L_4073 - .L_4072)
.L_4072:
        /*001c*/ 	.word	0x00000000
        /*0020*/ 	.short	0x0005
        /*0022*/ 	.short	0x0022
        /*0024*/ 	.byte	0x00, 0xf0, 0x05, 0x00


	//----- nvinfo : EIATTR_KPARAM_INFO
	.align		4
.L_4073:
        /*0028*/ 	.byte	0x04, 0x17
        /*002a*/ 	.short	(.L_4075 - .L_4074)
.L_4074:
        /*002c*/ 	.word	0x00000000
        /*0030*/ 	.short	0x0004
        /*0032*/ 	.short	0x0021
        /*0034*/ 	.byte	0x00, 0xf0, 0x05, 0x00


	//----- nvinfo : EIATTR_KPARAM_INFO
	.align		4
.L_4075:
        /*0038*/ 	.byte	0x04, 0x17
        /*003a*/ 	.short	(.L_4077 - .L_4076)
.L_4076:
        /*003c*/ 	.word	0x00000000
        /*0040*/ 	.short	0x0003
        /*0042*/ 	.short	0x0020
        /*0044*/ 	.byte	0x00, 0xf0, 0x05, 0x00


	//----- nvinfo : EIATTR_KPARAM_INFO
	.align		4
.L_4077:
        /*0048*/ 	.byte	0x04, 0x17
        /*004a*/ 	.short	(.L_4079 - .L_4078)
.L_4078:
        /*004c*/ 	.word	0x00000000
        /*0050*/ 	.short	0x0002
        /*0052*/ 	.short	0x0008
        /*0054*/ 	.byte	0x00, 0xf0, 0x61, 0x00


	//----- nvinfo : EIATTR_KPARAM_INFO
	.align		4
.L_4079:
        /*0058*/ 	.byte	0x04, 0x17
        /*005a*/ 	.short	(.L_4081 - .L_4080)
.L_4080:
        /*005c*/ 	.word	0x00000000
        /*0060*/ 	.short	0x0001
        /*0062*/ 	.short	0x0004
        /*0064*/ 	.byte	0x00, 0xf0, 0x05, 0x00


	//----- nvinfo : EIATTR_KPARAM_INFO
	.align		4
.L_4081:
        /*0068*/ 	.byte	0x04, 0x17
        /*006a*/ 	.short	(.L_4083 - .L_4082)
.L_4082:
        /*006c*/ 	.word	0x00000000
        /*0070*/ 	.short	0x0000
        /*0072*/ 	.short	0x0000
        /*0074*/ 	.byte	0x00, 0xf0, 0x11, 0x00


	//----- nvinfo : EIATTR_SPARSE_MMA_MASK
	.align		4
.L_4083:
        /*0078*/ 	.byte	0x03, 0x50
        /*007a*/ 	.short	0x0000


	//----- nvinfo : EIATTR_MAXREG_COUNT
	.align		4
        /*007c*/ 	.byte	0x03, 0x1b
        /*007e*/ 	.short	0x00ff


	//----- nvinfo : EIATTR_MERCURY_ISA_VERSION
	.align		4
        /*0080*/ 	.byte	0x03, 0x5f
        /*0082*/ 	.short	0x0101


	//----- nvinfo : EIATTR_VRC_CTA_INIT_COUNT
	.align		4
        /*0084*/ 	.byte	0x02, 0x4a
	.zero		1
	.zero		1


	//----- nvinfo : EIATTR_EXIT_INSTR_OFFSETS
	.align		4
        /*0088*/ 	.byte	0x04, 0x1c
        /*008a*/ 	.short	(.L_4085 - .L_4084)


	//   ....[0]....
.L_4084:
        /*008c*/ 	.word	0x00000560


	//   ....[1]....
        /*0090*/ 	.word	0x000005b0


	//----- nvinfo : EIATTR_MAX_THREADS
	.align		4
.L_4085:
        /*0094*/ 	.byte	0x04, 0x05
        /*0096*/ 	.short	(.L_4087 - .L_4086)
.L_4086:
        /*0098*/ 	.word	0x00000080
        /*009c*/ 	.word	0x00000001
        /*00a0*/ 	.word	0x00000001


	//----- nvinfo : EIATTR_CRS_STACK_SIZE
	.align		4
.L_4087:
        /*00a4*/ 	.byte	0x04, 0x1e
        /*00a6*/ 	.short	(.L_4089 - .L_4088)
.L_4088:
        /*00a8*/ 	.word	0x00000000


	//----- nvinfo : EIATTR_CBANK_PARAM_SIZE
	.align		4
.L_4089:
        /*00ac*/ 	.byte	0x03, 0x19
        /*00ae*/ 	.short	0x0024


	//----- nvinfo : EIATTR_PARAM_CBANK
	.align		4
        /*00b0*/ 	.byte	0x04, 0x0a
        /*00b2*/ 	.short	(.L_4091 - .L_4090)
	.align		4
.L_4090:
        /*00b4*/ 	.word	index@(.nv.constant0._ZN2at6native27unrolled_elementwise_kernelINS0_13BinaryFunctorIlllNS0_16BitwiseOrFunctorIlEEEESt5arrayIPcLm3EELi4E23TrivialOffsetCalculatorILi2EjES9_ILi1EjENS0_6memory15LoadWithoutCastENSC_16StoreWithoutCastEEEviT_T0_T2_T3_T4_T5_)
        /*00b8*/ 	.short	0x0380
        /*00ba*/ 	.short	0x0024


	//----- nvinfo : EIATTR_SW_WAR
	.align		4
.L_4091:
        /*00bc*/ 	.byte	0x04, 0x36
        /*00be*/ 	.short	(.L_4093 - .L_4092)
.L_4092:
        /*00c0*/ 	.word	0x00000008
.L_4093:


//--------------------- .nv.info._ZN2at6native29vectorized_elementwise_kernelILi2ENS0_13BinaryFunctorIlllNS0_16BitwiseOrFunctorIlEEEESt5arrayIPcLm3EEEEviT0_T1_ --------------------------
	.section	.nv.info._ZN2at6native29vectorized_elementwise_kernelILi2ENS0_13BinaryFunctorIlllNS0_16BitwiseOrFunctorIlEEEESt5arrayIPcLm3EEEEviT0_T1_,"",@"SHT_CUDA_INFO"
	.sectionflags	@""
	.align	4


	//----- nvinfo : EIATTR_CUDA_API_VERSION
	.align		4
        /*0000*/ 	.byte	0x04, 0x37
        /*0002*/ 	.short	(.L_4095 - .L_4094)
.L_4094:
        /*0004*/ 	.word	0x00000082


	//----- nvinfo : EIATTR_KPARAM_INFO
	.align		4
.L_4095:
        /*0008*/ 	.byte	0x04, 0x17
        /*000a*/ 	.short	(.L_4097 - .L_4096)
.L_4096:
        /*000c*/ 	.word	0x00000000
        /*0010*/ 	.short	0x0002
        /*0012*/ 	.short	0x0008
        /*0014*/ 	.byte	0x00, 0xf0, 0x61, 0x00


	//----- nvinfo : EIATTR_KPARAM_INFO
	.align		4
.L_4097:
        /*0018*/ 	.byte	0x04, 0x17
        /*001a*/ 	.short	(.L_4099 - .L_4098)
.L_4098:
        /*001c*/ 	.word	0x00000000
        /*0020*/ 	.short	0x0001
        /*0022*/ 	.short	0x0004
        /*0024*/ 	.byte	0x00, 0xf0, 0x05, 0x00


	//----- nvinfo : EIATTR_KPARAM_INFO
	.align		4
.L_4099:
        /*0028*/ 	.byte	0x04, 0x17
        /*002a*/ 	.short	(.L_4101 - .L_4100)
.L_4100:
        /*002c*/ 	.word	0x00000000
        /*0030*/ 	.short	0x0000
        /*0032*/ 	.short	0x0000
        /*0034*/ 	.byte	0x00, 0xf0, 0x11, 0x00


	//----- nvinfo : EIATTR_SPARSE_MMA_MASK
	.align		4
.L_4101:
        /*0038*/ 	.byte	0x03, 0x50
        /*003a*/ 	.short	0x0000


	//----- nvinfo : EIATTR_MAXREG_COUNT
	.align		4
        /*003c*/ 	.byte	0x03, 0x1b
        /*003e*/ 	.short	0x00ff


	//----- nvinfo : EIATTR_MERCURY_ISA_VERSION
	.align		4
        /*0040*/ 	.byte	0x03, 0x5f
        /*0042*/ 	.short	0x0101


	//----- nvinfo : EIATTR_VRC_CTA_INIT_COUNT
	.align		4
        /*0044*/ 	.byte	0x02, 0x4a
	.zero		1
	.zero		1


	//----- nvinfo : EIATTR_EXIT_INSTR_OFFSETS
	.align		4
        /*0048*/ 	.byte	0x04, 0x1c
        /*004a*/ 	.short	(.L_4103 - .L_4102)


	//   ....[0]....
.L_4102:
        /*004c*/ 	.word	0x00000a90


	//   ....[1]....
        /*0050*/ 	.word	0x00000ae0


	//   ....[2]....
        /*0054*/ 	.word	0x00000e40


	//----- nvinfo : EIATTR_MAX_THREADS
	.align		4
.L_4103:
        /*0058*/ 	.byte	0x04, 0x05
        /*005a*/ 	.short	(.L_4105 - .L_4104)
.L_4104:
        /*005c*/ 	.word	0x00000080
        /*0060*/ 	.word	0x00000001
        /*0064*/ 	.word	0x00000001


	//----- nvinfo : EIATTR_CRS_STACK_SIZE
	.align		4
.L_4105:
        /*0068*/ 	.byte	0x04, 0x1e
        /*006a*/ 	.short	(.L_4107 - .L_4106)
.L_4106:
        /*006c*/ 	.word	0x00000000


	//----- nvinfo : EIATTR_CBANK_PARAM_SIZE
	.align		4
.L_4107:
        /*0070*/ 	.byte	0x03, 0x19
        /*0072*/ 	.short	0x0020


	//----- nvinfo : EIATTR_PARAM_CBANK
	.align		4
        /*0074*/ 	.byte	0x04, 0x0a
        /*0076*/ 	.short	(.L_4109 - .L_4108)
	.align		4
.L_4108:
        /*0078*/ 	.word	index@(.nv.constant0._ZN2at6native29vectorized_elementwise_kernelILi2ENS0_13BinaryFunctorIlllNS0_16BitwiseOrFunctorIlEEEESt5arrayIPcLm3EEEEviT0_T1_)
        /*007c*/ 	.short	0x0380
        /*007e*/ 	.short	0x0020


	//----- nvinfo : EIATTR_SW_WAR
	.align		4
.L_4109:
        /*0080*/ 	.byte	0x04, 0x36
        /*0082*/ 	.short	(.L_4111 - .L_4110)
.L_4110:
        /*0084*/ 	.word	0x00000008
.L_4111:


//--------------------- .nv.info._ZN2at6native29vectorized_elementwise_kernelILi4ENS0_13BinaryFunctorIlllNS0_16BitwiseOrFunctorIlEEEESt5arrayIPcLm3EEEEviT0_T1_ --------------------------
	.section	.nv.info._ZN2at6native29vectorized_elementwise_kernelILi4ENS0_13BinaryFunctorIlllNS0_16BitwiseOrFunctorIlEEEESt5arrayIPcLm3EEEEviT0_T1_,"",@"SHT_CUDA_INFO"
	.sectionflags	@""
	.align	4


	//----- nvinfo : EIATTR_CUDA_API_VERSION
	.align		4
        /*0000*/ 	.byte	0x04, 0x37
        /*0002*/ 	.short	(.L_4113 - .L_4112)
.L_4112:
        /*0004*/ 	.word	0x00000082


	//----- nvinfo : EIATTR_KPARAM_INFO
	.align		4
.L_4113:
        /*0008*/ 	.byte	0x04, 0x17
        /*000a*/ 	.short	(.L_4115 - .L_4114)
.L_4114:
        /*000c*/ 	.word	0x00000000
        /*0010*/ 	.short	0x0002
        /*0012*/ 	.short	0x0008
        /*0014*/ 	.byte	0x00, 0xf0, 0x61, 0x00


	//----- nvinfo : EIATTR_KPARAM_INFO
	.align		4
.L_4115:
        /*0018*/ 	.byte	0x04, 0x17
        /*001a*/ 	.short	(.L_4117 - .L_4116)
.L_4116:
        /*001c*/ 	.word	0x00000000
        /*0020*/ 	.short	0x0001
        /*0022*/ 	.short	0x0004
        /*0024*/ 	.byte	0x00, 0xf0, 0x05, 0x00


	//----- nvinfo : EIATTR_KPARAM_INFO
	.align		4
.L_4117:
        /*0028*/ 	.byte	0x04, 0x17
        /*002a*/ 	.short	(.L_4119 - .L_4118)
.L_4118:
        /*002c*/ 	.word	0x00000000
        /*0030*/ 	.short	0x0000
        /*0032*/ 	.short	0x0000
        /*0034*/ 	.byte	0x00, 0xf0, 0x11, 0x00


	//----- nvinfo : EIATTR_SPARSE_MMA_MASK
	.align		4
.L_4119:
        /*0038*/ 	.byte	0x03, 0x50
        /*003a*/ 	.short	0x0000


	//----- nvinfo : EIATTR_MAXREG_COUNT
	.align		4
        /*003c*/ 	.byte	0x03, 0x1b
        /*003e*/ 	.short	0x00ff


	//----- nvinfo : EIATTR_MERCURY_ISA_VERSION
	.align		4
        /*0040*/ 	.byte	0x03, 0x5f
        /*0042*/ 	.short	0x0101


	//----- nvinfo : EIATTR_VRC_CTA_INIT_COUNT
	.align		4
        /*0044*/ 	.byte	0x02, 0x4a
	.zero		1
	.zero		1


	//----- nvinfo : EIATTR_EXIT_INSTR_OFFSETS
	.align		4
        /*0048*/ 	.byte	0x04, 0x1c
        /*004a*/ 	.short	(.L_4121 - .L_4120)


	//   ....[0]....
.L_4120:
        /*004c*/ 	.word	0x00000a90


	//   ....[1]....
        /*0050*/ 	.word	0x00000ae0


	//   ....[2]....
        /*0054*/ 	.word	0x00000de0


	//----- nvinfo : EIATTR_MAX_THREADS
	.align		4
.L_4121:
        /*0058*/ 	.byte	0x04, 0x05
        /*005a*/ 	.short	(.L_4123 - .L_4122)
.L_4122:
        /*005c*/ 	.word	0x00000080
        /*0060*/ 	.word	0x00000001
        /*0064*/ 	.word	0x00000001


	//----- nvinfo : EIATTR_CRS_STACK_SIZE
	.align		4
.L_4123:
        /*0068*/ 	.byte	0x04, 0x1e
        /*006a*/ 	.short	(.L_4125 - .L_4124)
.L_4124:
        /*006c*/ 	.word	0x00000000


	//----- nvinfo : EIATTR_CBANK_PARAM_SIZE
	.align		4
.L_4125:
        /*0070*/ 	.byte	0x03, 0x19
        /*0072*/ 	.short	0x0020


	//----- nvinfo : EIATTR_PARAM_CBANK
	.align		4
        /*0074*/ 	.byte	0x04, 0x0a
        /*0076*/ 	.short	(.L_4127 - .L_4126)
	.align		4
.L_4126:
        /*0078*/ 	.word	index@(.nv.constant0._ZN2at6native29vectorized_elementwise_kernelILi4ENS0_13BinaryFunctorIlllNS0_16BitwiseOrFunctorIlEEEESt5arrayIPcLm3EEEEviT0_T1_)
        /*007c*/ 	.short	0x0380
        /*007e*/ 	.short	0x0020


	//----- nvinfo : EIATTR_SW_WAR
	.align		4
.L_4127:
        /*0080*/ 	.byte	0x04, 0x36
        /*0082*/ 	.short	(.L_4129 - .L_4128)
.L_4128:
        /*0084*/ 	.word	0x00000008
.L_4129:


//--------------------- .nv.info._ZN2at6native29vectorized_elementwise_kernelILi8ENS0_13BinaryFunctorIlllNS0_16BitwiseOrFunctorIlEEEESt5arrayIPcLm3EEEEviT0_T1_ --------------------------
	.section	.nv.info._ZN2at6native29vectorized_elementwise_kernelILi8ENS0_13BinaryFunctorIlllNS0_16BitwiseOrFunctorIlEEEESt5arrayIPcLm3EEEEviT0_T1_,"",@"SHT_CUDA_INFO"
	.sectionflags	@""
	.align	4


	//----- nvinfo : EIATTR_CUDA_API_VERSION
	.align		4
        /*0000*/ 	.byte	0x04, 0x37
        /*0002*/ 	.short	(.L_4131 - .L_4130)
.L_4130:
        /*0004*/ 	.word	0x00000082


	//----- nvinfo : EIATTR_KPARAM_INFO
	.align		4
.L_4131:
        /*0008*/ 	.byte	0x04, 0x17
        /*000a*/ 	.short	(.L_4133 - .L_4132)
.L_4132:
        /*000c*/ 	.word	0x00000000
        /*0010*/ 	.short	0x0002
        /*0012*/ 	.short	0x0008
        /*0014*/ 	.byte	0x00, 0xf0, 0x61, 0x00


	//----- nvinfo : EIATTR_KPARAM_INFO
	.align		4
.L_4133:
        /*0018*/ 	.byte	0x04, 0x17
        /*001a*/ 	.short	(.L_4135 - .L_4134)
.L_4134:
        /*001c*/ 	.word	0x00000000
        /*0020*/ 	.short	0x0001
        /*0022*/ 	.short	0x0004
        /*0024*/ 	.byte	0x00, 0xf0, 0x05, 0x00


	//----- nvinfo : EIATTR_KPARAM_INFO
	.align		4
.L_4135:
        /*0028*/ 	.byte	0x04, 0x17
        /*002a*/ 	.short	(.L_4137 - .L_4136)
.L_4136:
        /*002c*/ 	.word	0x00000000
        /*0030*/ 	.short	0x0000
        /*0032*/ 	.short	0x0000
        /*0034*/ 	.byte	0x00, 0xf0, 0x11, 0x00


	//----- nvinfo : EIATTR_SPARSE_MMA_MASK
	.align		4
.L_4137:
        /*0038*/ 	.byte	0x03, 0x50
        /*003a*/ 	.short	0x0000


	//----- nvinfo : EIATTR_MAXREG_COUNT
	.align		4
        /*003c*/ 	.byte	0x03, 0x1b
        /*003e*/ 	.short	0x00ff


	//----- nvinfo : EIATTR_MERCURY_ISA_VERSION
	.align		4
        /*0040*/ 	.byte	0x03, 0x5f
        /*0042*/ 	.short	0x0101


	//----- nvinfo : EIATTR_VRC_CTA_INIT_COUNT
	.align		4
        /*0044*/ 	.byte	0x02, 0x4a
	.zero		1
	.zero		1


	//----- nvinfo : EIATTR_EXIT_INSTR_OFFSETS
	.align		4
        /*0048*/ 	.byte	0x04, 0x1c
        /*004a*/ 	.short	(.L_4139 - .L_4138)


	//   ....[0]....
.L_4138:
        /*004c*/ 	.word	0x00000010


	//----- nvinfo : EIATTR_MAX_THREADS
	.align		4
.L_4139:
        /*0050*/ 	.byte	0x04, 0x05
        /*0052*/ 	.short	(.L_4141 - .L_4140)
.L_4140:
        /*0054*/ 	.word	0x00000080
        /*0058*/ 	.word	0x00000001
        /*005c*/ 	.word	0x00000001


	//----- nvinfo : EIATTR_CBANK_PARAM_SIZE
	.align		4
.L_4141:
        /*0060*/ 	.byte	0x03, 0x19
        /*0062*/ 	.short	0x0020


	//----- nvinfo : EIATTR_PARAM_CBANK
	.align		4
        /*0064*/ 	.byte	0x04, 0x0a
        /*0066*/ 	.short	(.L_4143 - .L_4142)
	.align		4
.L_4142:
        /*0068*/ 	.word	index@(.nv.constant0._ZN2at6native29vectorized_elementwise_kernelILi8ENS0_13BinaryFunctorIlllNS0_16BitwiseOrFunctorIlEEEESt5arrayIPcLm3EEEEviT0_T1_)
        /*006c*/ 	.short	0x0380
        /*006e*/ 	.short	0x0020


	//----- nvinfo : EIATTR_SW_WAR
	.align		4
.L_4143:
        /*0070*/ 	.byte	0x04, 0x36
        /*0072*/ 	.short	(.L_4145 - .L_4144)
.L_4144:
        /*0074*/ 	.word	0x00000008
.L_4145:


//--------------------- .nv.info._ZN2at6native18elementwise_kernelILi128ELi4EZNS0_15gpu_kernel_implINS0_13AUnaryFunctorIiiiNS0_16BitwiseOrFunctorIiEEEEEEvRNS_18TensorIteratorBaseERKT_EUliE_EEviT1_ --------------------------
	.section	.nv.info._ZN2at6native18elementwise_kernelILi128ELi4EZNS0_15gpu_kernel_implINS0_13AUnaryFunctorIiiiNS0_16BitwiseOrFunctorIiEEEEEEvRNS_18TensorIteratorBaseERKT_EUliE_EEviT1_,"",@"SHT_CUDA_INFO"
	.sectionflags	@""
	.align	4


	//----- nvinfo : EIATTR_CUDA_API_VERSION
	.align		4
        /*0000*/ 	.byte	0x04, 0x37
        /*0002*/ 	.short	(.L_4147 - .L_4146)
.L_4146:
        /*0004*/ 	.word	0x00000082


	//----- nvinfo : EIATTR_KPARAM_INFO
	.align		4
.L_4147:
        /*0008*/ 	.byte	0x04, 0x17
        /*000a*/ 	.short	(.L_4149 - .L_4148)
.L_4148:
        /*000c*/ 	.word	0x00000000
        /*0010*/ 	.short	0x0001
        /*0012*/ 	.short	0x0008
        /*0014*/ 	.byte	0x00, 0xf0, 0x81, 0x08


	//----- nvinfo : EIATTR_KPARAM_INFO
	.align		4
.L_4149:
        /*0018*/ 	.byte	0x04, 0x17
        /*001a*/ 	.short	(.L_4151 - .L_4150)
.L_4150:
        /*001c*/ 	.word	0x00000000
        /*0020*/ 	.short	0x0000
        /*0022*/ 	.short	0x0000
        /*0024*/ 	.byte	0x00, 0xf0, 0x11, 0x00


	//----- nvinfo : EIATTR_SPARSE_MMA_MASK
	.align		4
.L_4151:
        /*0028*/ 	.byte	0x03, 0x50
        /*002a*/ 	.short	0x0000


	//----- nvinfo : EIATTR_MAXREG_COUNT
	.align		4
        /*002c*/ 	.byte	0x03, 0x1b
        /*002e*/ 	.short	0x0080


	//----- nvinfo : EIATTR_EXTERNS
	.align		4
        /*0030*/ 	.byte	0x04, 0x0f
        /*0032*/ 	.short	(.L_4153 - .L_4152)


	//   ....[0]....
	.align		4
.L_4152:
        /*0034*/ 	.word	index@(__assertfail)


	//----- nvinfo : EIATTR_MERCURY_ISA_VERSION
	.align		4
.L_4153:
        /*0038*/ 	.byte	0x03, 0x5f
        /*003a*/ 	.short	0x0101


	//----- nvinfo : EIATTR_VRC_CTA_INIT_COUNT
	.align		4
        /*003c*/ 	.byte	0x02, 0x4a
	.zero		1
	.zero		1


	//----- nvinfo : EIATTR_SYSCALL_OFFSETS
	.align		4
        /*0040*/ 	.byte	0x04, 0x46
        /*0042*/ 	.short	(.L_4155 - .L_4154)


	//   ....[0]....
.L_4154:
        /*0044*/ 	.word	0x000020b0


	//   ....[1]....
        /*0048*/ 	.word	0x00002e90


	//   ....[2]....
        /*004c*/ 	.word	0x000050b0


	//   ....[3]....
        /*0050*/ 	.word	0x00005c90


	//   ....[4]....
        /*0054*/ 	.word	0x00007ff0


	//   ....[5]....
        /*0058*/ 	.word	0x00008bd0


	//   ....[6]....
        /*005c*/ 	.word	0x0000af40


	//   ....[7]....
        /*0060*/ 	.word	0x0000baf0


	//----- nvinfo : EIATTR_EXIT_INSTR_OFFSETS
	.align		4
.L_4155:
        /*0064*/ 	.byte	0x04, 0x1c
        /*0066*/ 	.short	(.L_4157 - .L_4156)


	//   ....[0]....
.L_4156:
        /*0068*/ 	.word	0x00008eb0


	//   ....[1]....
        /*006c*/ 	.word	0x0000b080


	//   ....[2]....
        /*0070*/ 	.word	0x0000b0a0


	//   ....[3]....
        /*0074*/ 	.word	0x0000b130


	//   ....[4]....
        /*0078*/ 	.word	0x0000b150


	//   ....[5]....
        /*007c*/ 	.word	0x0000b170


	//   ....[6]....
        /*0080*/ 	.word	0x0000b200


	//   ....[7]....
        /*0084*/ 	.word	0x0000b240


	//   ....[8]....
        /*0088*/ 	.word	0x0000b2e0


	//   ....[9]....
        /*008c*/ 	.word	0x0000b330


	//   ....[10]....
        /*0090*/ 	.word	0x0000b360


	//   ....[11]....
        /*0094*/ 	.word	0x0000b420


	//   ....[12]....
        /*0098*/ 	.word	0x0000b590


	//   ....[13]....
        /*009c*/ 	.word	0x0000b700


	//   ....[14]....
        /*00a0*/ 	.word	0x0000b860


	//   ....[15]....
        /*00a4*/ 	.word	0x0000b890


	//   ....[16]....
        /*00a8*/ 	.word	0x0000b8b0


	//   ....[17]....
        /*00ac*/ 	.word	0x0000b950


	//   ....[18]....
        /*00b0*/ 	.word	0x0000b990


	//   ....[19]....
        /*00b4*/ 	.word	0x0000bb00


	//   ....[20]....
        /*00b8*/ 	.word	0x0000bc10


	//   ....[21]....
        /*00bc*/ 	.word	0x0000bd50


	//   ....[22]....
        /*00c0*/ 	.word	0x0000bd90


	//----- nvinfo : EIATTR_MAX_THREADS
	.align		4
.L_4157:
        /*00c4*/ 	.byte	0x04, 0x05
        /*00c6*/ 	.short	(.L_4159 - .L_4158)
.L_4158:
        /*00c8*/ 	.word	0x00000080
        /*00cc*/ 	.word	0x00000001
        /*00d0*/ 	.word	0x00000001


	//----- nvinfo : EIATTR_CRS_STACK_SIZE
	.align		4
.L_4159:
        /*00d4*/ 	.byte	0x04, 0x1e
        /*00d6*/ 	.short	(.L_4161 - .L_4160)
.L_4160:
        /*00d8*/ 	.word	0x00000000


	//----- nvinfo : EIATTR_CBANK_PARAM_SIZE
	.align		4
.L_4161:
        /*00dc*/ 	.byte	0x03, 0x19
        /*00de*/ 	.short	0x0228


	//----- nvinfo : EIATTR_PARAM_CBANK
	.align		4
        /*00e0*/ 	.byte	0x04, 0x0a
        /*00e2*/ 	.short	(.L_4163 - .L_4162)
	.align		4
.L_4162:
        /*00e4*/ 	.word	index@(.nv.constant0._ZN2at6native18elementwise_kernelILi128ELi4EZNS0_15gpu_kernel_implINS0_13AUnaryFunctorIiiiNS0_16BitwiseOrFunctorIiEEEEEEvRNS_18TensorIteratorBaseERKT_EUliE_EEviT1_)
        /*00e8*/ 	.short	0x0380
        /*00ea*/ 	.short	0x0228


	//----- nvinfo : EIATTR_SW_WAR
	.align		4
.L_4163:
        /*00ec*/ 	.byte	0x04, 0x36
        /*00ee*/ 	.short	(.L_4165 - .L_4164)
.L_4164:
        /*00f0*/ 	.word	0x00000008
.L_4165:


//--------------------- .nv.info._ZN2at6native27unrolled_elementwise_kernelINS0_13AUnaryFunctorIiiiNS0_16BitwiseOrFunctorIiEEEESt5arrayIPcLm2EELi4E23TrivialOffsetCalculatorILi1EjESA_NS0_6memory12LoadWithCastILi1EEENSB_13StoreWithCastILi1EEEEEviT_T0_T2_T3_T4_T5_ --------------------------
	.section	.nv.info._ZN2at6native27unrolled_elementwise_kernelINS0_13AUnaryFunctorIiiiNS0_16BitwiseOrFunctorIiEEEESt5arrayIPcLm2EELi4E23TrivialOffsetCalculatorILi1EjESA_NS0_6memory12LoadWithCastILi1EEENSB_13StoreWithCastILi1EEEEEviT_T0_T2_T3_T4_T5_,"",@"SHT_CUDA_INFO"
	.sectionflags	@""
	.align	4


	//----- nvinfo : EIATTR_CUDA_API_VERSION
	.align		4
        /*0000*/ 	.byte	0x04, 0x37
        /*0002*/ 	.short	(.L_4167 - .L_4166)
.L_4166:
        /*0004*/ 	.word	0x00000082


	//----- nvinfo : EIATTR_KPARAM_INFO
	.align		4
.L_4167:
        /*0008*/ 	.byte	0x04, 0x17
        /*000a*/ 	.short	(.L_4169 - .L_4168)
.L_4168:
        /*000c*/ 	.word	0x00000000
        /*0010*/ 	.short	0x0006
        /*0012*/ 	.short	0x002c
        /*0014*/ 	.byte	0x00, 0xf0, 0x21, 0x00


	//----- nvinfo : EIATTR_KPARAM_INFO
	.align		4
.L_4169:
        /*0018*/ 	.byte	0x04, 0x17
        /*001a*/ 	.short	(.L_4171 - .L_4170)
.L_4170:
        /*001c*/ 	.word	0x00000000
        /*0020*/ 	.short	0x0005
        /*0022*/ 	.short	0x0024
        /*0024*/ 	.byte	0x00, 0xf0, 0x21, 0x00


	//----- nvinfo : EIATTR_KPARAM_INFO
	.align		4
.L_4171:
        /*0028*/ 	.byte	0x04, 0x17
        /*002a*/ 	.short	(.L_4173 - .L_4172)
.L_4172:
        /*002c*/ 	.word	0x00000000
        /*0030*/ 	.short	0x0004
        /*0032*/ 	.short	0x0021
        /*0034*/ 	.byte	0x00, 0xf0, 0x05, 0x00


	//----- nvinfo : EIATTR_KPARAM_INFO
	.align		4
.L_4173:
        /*0038*/ 	.byte	0x04, 0x17
        /*003a*/ 	.short	(.L_4175 - .L_4174)
.L_4174:
        /*003c*/ 	.word	0x00000000
        /*0040*/ 	.short	0x0003
        /*0042*/ 	.short	0x0020
        /*0044*/ 	.byte	0x00, 0xf0, 0x05, 0x00


	//----- nvinfo : EIATTR_KPARAM_INFO
	.align		4
.L_4175:
        /*0048*/ 	.byte	0x04, 0x17
        /*004a*/ 	.short	(.L_4177 - .L_4176)
.L_4176:
        /*004c*/ 	.word	0x00000000
        /*0050*/ 	.short	0x0002
        /*0052*/ 	.short	0x0010
        /*0054*/ 	.byte	0x00, 0xf0, 0x41, 0x00


	//----- nvinfo : EIATTR_KPARAM_INFO
	.align		4
.L_4177:
        /*0058*/ 	.byte	0x04, 0x17
        /*005a*/ 	.short	(.L_4179 - .L_4178)
.L_4178:
        /*005c*/ 	.word	0x00000000
        /*0060*/ 	.short	0x0001
        /*0062*/ 	.short	0x0004
        /*0064*/ 	.byte	0x00, 0xf0, 0x21, 0x00


	//----- nvinfo : EIATTR_KPARAM_INFO
	.align		4
.L_4179:
        /*0068*/ 	.byte	0x04, 0x17
        /*006a*/ 	.short	(.L_4181 - .L_4180)
.L_4180:
        /*006c*/ 	.word	0x00000000
        /*0070*/ 	.short	0x0000
        /*0072*/ 	.short	0x0000
        /*0074*/ 	.byte	0x00, 0xf0, 0x11, 0x00


	//----- nvinfo : EIATTR_SPARSE_MMA_MASK
	.align		4
.L_4181:
        /*0078*/ 	.byte	0x03, 0x50
        /*007a*/ 	.short	0x0000


	//----- nvinfo : EIATTR_MAXREG_COUNT
	.align		4
        /*007c*/ 	.byte	0x03, 0x1b
        /*007e*/ 	.short	0x00ff


	//----- nvinfo : EIATTR_EXTERNS
	.align		4
        /*0080*/ 	.byte	0x04, 0x0f
        /*0082*/ 	.short	(.L_4183 - .L_4182)


	//   ....[0]....
	.align		4
.L_4182:
        /*0084*/ 	.word	index@(__assertfail)


	//----- nvinfo : EIATTR_MERCURY_ISA_VERSION
	.align		4
.L_4183:
        /*0088*/ 	.byte	0x03, 0x5f
        /*008a*/ 	.short	0x0101


	//----- nvinfo : EIATTR_VRC_CTA_INIT_COUNT
	.align		4
        /*008c*/ 	.byte	0x02, 0x4a
	.zero		1
	.zero		1


	//----- nvinfo : EIATTR_SYSCALL_OFFSETS
	.align		4
        /*0090*/ 	.byte	0x04, 0x46
        /*0092*/ 	.short	(.L_4185 - .L_4184)


	//   ....[0]....
.L_4184:
        /*0094*/ 	.word	0x00000dc0


	//   ....[1]....
        /*0098*/ 	.word	0x00001ce0


	//   ....[2]....
        /*009c*/ 	.word	0x00002b50


	//   ....[3]....
        /*00a0*/ 	.word	0x000039c0


	//   ....[4]....
        /*00a4*/ 	.word	0x000047c0


	//   ....[5]....
        /*00a8*/ 	.word	0x000054f0


	//   ....[6]....
        /*00ac*/ 	.word	0x00006380


	//   ....[7]....
        /*00b0*/ 	.word	0x000071f0


	//----- nvinfo : EIATTR_EXIT_INSTR_OFFSETS
	.align		4
.L_4185:
        /*00b4*/ 	.byte	0x04, 0x1c
        /*00b6*/ 	.short	(.L_4187 - .L_4186)


	//   ....[0]....
.L_4186:
        /*00b8*/ 	.word	0x00006650


	//   ....[1]....
        /*00bc*/ 	.word	0x00006780


	//   ....[2]....
        /*00c0*/ 	.word	0x000067a0


	//   ....[3]....
        /*00c4*/ 	.word	0x00006830


	//   ....[4]....
        /*00c8*/ 	.word	0x00006850


	//   ....[5]....
        /*00cc*/ 	.word	0x00006870


	//   ....[6]....
        /*00d0*/ 	.word	0x00006900


	//   ....[7]....
        /*00d4*/ 	.word	0x00006940


	//   ....[8]....
        /*00d8*/ 	.word	0x000069e0


	//   ....[9]....
        /*00dc*/ 	.word	0x00006a30


	//   ....[10]....
        /*00e0*/ 	.word	0x00006a60


	//   ....[11]....
        /*00e4*/ 	.word	0x00006b20


	//   ....[12]....
        /*00e8*/ 	.word	0x00006c90


	//   ....[13]....
        /*00ec*/ 	.word	0x00006e00


	//   ....[14]....
        /*00f0*/ 	.word	0x00006f60


	//   ....[15]....
        /*00f4*/ 	.word	0x00006f90


	//   ....[16]....
        /*00f8*/ 	.word	0x00006fb0


	//   ....[17]....
        /*00fc*/ 	.word	0x00007050


	//   ....[18]....
        /*0100*/ 	.word	0x00007090


	//   ....[19]....
        /*0104*/ 	.word	0x00007200


	//   ....[20]....
        /*0108*/ 	.word	0x00007310


	//   ....[21]....
        /*010c*/ 	.word	0x00007450


	//   ....[22]....
        /*0110*/ 	.word	0x00007490


	//----- nvinfo : EIATTR_MAX_THREADS
	.align		4
.L_4187:
        /*0114*/ 	.byte	0x04, 0x05
        /*0116*/ 	.short	(.L_4189 - .L_4188)
.L_4188:
        /*0118*/ 	.word	0x00000080
        /*011c*/ 	.word	0x00000001
        /*0120*/ 	.word	0x00000001


	//----- nvinfo : EIATTR_CRS_STACK_SIZE
	.align		4
.L_4189:
        /*0124*/ 	.byte	0x04, 0x1e
        /*0126*/ 	.short	(.L_4191 - .L_4190)
.L_4190:
        /*0128*/ 	.word	0x00000000


	//----- nvinfo : EIATTR_CBANK_PARAM_SIZE
	.align		4
.L_4191:
        /*012c*/ 	.byte	0x03, 0x19
        /*012e*/ 	.short	0x0034


	//----- nvinfo : EIATTR_PARAM_CBANK
	.align		4
        /*0130*/ 	.byte	0x04, 0x0a
        /*0132*/ 	.short	(.L_4193 - .L_4192)
	.align		4
.L_4192:
        /*0134*/ 	.word	index@(.nv.constant0._ZN2at6native27unrolled_elementwise_kernelINS0_13AUnaryFunctorIiiiNS0_16BitwiseOrFunctorIiEEEESt5arrayIPcLm2EELi4E23TrivialOffsetCalculatorILi1EjESA_NS0_6memory12LoadWithCastILi1EEENSB_13StoreWithCastILi1EEEEEviT_T0_T2_T3_T4_T5_)
        /*0138*/ 	.short	0x0380
        /*013a*/ 	.short	0x0034


	//----- nvinfo : EIATTR_SW_WAR
	.align		4
.L_4193:
        /*013c*/ 	.byte	0x04, 0x36
        /*013e*/ 	.short	(.L_4195 - .L_4194)
.L_4194:
        /*0140*/ 	.word	0x00000008
.L_4195:


//--------------------- .nv.info._ZN2at6native18elementwise_kernelILi128ELi2EZNS0_22gpu_kernel_impl_nocastINS0_13AUnaryFunctorIiiiNS0_16BitwiseOrFunctorIiEEEEEEvRNS_18TensorIteratorBaseERKT_EUliE_EEviT1_ --------------------------
	.section	.nv.info._ZN2at6native18elementwise_kernelILi128ELi2EZNS0_22gpu_kernel_impl_nocastINS0_13AUnaryFunctorIiiiNS0_16BitwiseOrFunctorIiEEEEEEvRNS_18TensorIteratorBaseERKT_EUliE_EEviT1_,"",@"SHT_CUDA_INFO"
	.sectionflags	@""
	.align	4


	//----- nvinfo : EIATTR_CUDA_API_VERSION
	.align		4
        /*0000*/ 	.byte	0x04, 0x37
        /*0002*/ 	.short	(.L_4197 - .L_4196)
.L_4196:
        /*0004*/ 	.word	0x00000082


	//----- nvinfo : EIATTR_KPARAM_INFO
	.align		4
.L_4197:
        /*0008*/ 	.byte	0x04, 0x17
        /*000a*/ 	.short	(.L_4199 - .L_4198)
.L_4198:
        /*000c*/ 	.word	0x00000000
        /*0010*/ 	.short	0x0001
        /*0012*/ 	.short	0x0008
        /*0014*/ 	.byte	0x00, 0xf0, 0x61, 0x08


	//----- nvinfo : EIATTR_KPARAM_INFO
	.align		4
.L_4199:
        /*0018*/ 	.byte	0x04, 0x17
        /*001a*/ 	.short	(.L_4201 - .L_4200)
.L_4200:
        /*001c*/ 	.word	0x00000000
        /*0020*/ 	.short	0x0000
        /*0022*/ 	.short	0x0000
        /*0024*/ 	.byte	0x00, 0xf0, 0x11, 0x00


	//----- nvinfo : EIATTR_SPARSE_MMA_MASK
	.align		4
.L_4201:
        /*0028*/ 	.byte	0x03, 0x50
        /*002a*/ 	.short	0x0000


	//----- nvinfo : EIATTR_MAXREG_COUNT
	.align		4
        /*002c*/ 	.byte	0x03, 0x1b
        /*002e*/ 	.short	0x0080


	//----- nvinfo : EIATTR_MERCURY_ISA_VERSION
	.align		4
        /*0030*/ 	.byte	0x03, 0x5f
        /*0032*/ 	.short	0x0101


	//----- nvinfo : EIATTR_VRC_CTA_INIT_COUNT
	.align		4
        /*0034*/ 	.byte	0x02, 0x4a
	.zero		1
	.zero		1


	//----- nvinfo : EIATTR_EXIT_INSTR_OFFSETS
	.align		4
        /*0038*/ 	.byte	0x04, 0x1c
        /*003a*/ 	.short	(.L_4203 - .L_4202)


	//   ....[0]....
.L_4202:
        /*003c*/ 	.word	0x00000160


	//   ....[1]....
        /*0040*/ 	.word	0x000001d0


	//   ....[2]....
        /*0044*/ 	.word	0x000015b0


	//   ....[3]....
        /*0048*/ 	.word	0x000028f0


	//----- nvinfo : EIATTR_MAX_THREADS
	.align		4
.L_4203:
        /*004c*/ 	.byte	0x04, 0x05
        /*004e*/ 	.short	(.L_4205 - .L_4204)
.L_4204:
        /*0050*/ 	.word	0x00000080
        /*0054*/ 	.word	0x00000001
        /*0058*/ 	.word	0x00000001


	//----- nvinfo : EIATTR_CRS_STACK_SIZE
	.align		4
.L_4205:
        /*005c*/ 	.byte	0x04, 0x1e
        /*005e*/ 	.short	(.L_4207 - .L_4206)
.L_4206:
        /*0060*/ 	.word	0x00000000


	//----- nvinfo : EIATTR_CBANK_PARAM_SIZE
	.align		4
.L_4207:
        /*0064*/ 	.byte	0x03, 0x19
        /*0066*/ 	.short	0x0220


	//----- nvinfo : EIATTR_PARAM_CBANK
	.align		4
        /*0068*/ 	.byte	0x04, 0x0a
        /*006a*/ 	.short	(.L_4209 - .L_4208)
	.align		4
.L_4208:
        /*006c*/ 	.word	index@(.nv.constant0._ZN2at6native18elementwise_kernelILi128ELi2EZNS0_22gpu_kernel_impl_nocastINS0_13AUnaryFunctorIiiiNS0_16BitwiseOrFunctorIiEEEEEEvRNS_18TensorIteratorBaseERKT_EUliE_EEviT1_)
        /*0070*/ 	.short	0x0380
        /*0072*/ 	.short	0x0220


	//----- nvinfo : EIATTR_SW_WAR
	.align		4
.L_4209:
        /*0074*/ 	.byte	0x04, 0x36
        /*0076*/ 	.short	(.L_4211 - .L_4210)
.L_4210:
        /*0078*/ 	.word	0x00000008
.L_4211:


//--------------------- .nv.info._ZN2at6native27unrolled_elementwise_kernelINS0_13AUnaryFunctorIiiiNS0_16BitwiseOrFunctorIiEEEESt5arrayIPcLm2EELi4E23TrivialOffsetCalculatorILi1EjESA_NS0_6memory15LoadWithoutCastENSB_16StoreWithoutCastEEEviT_T0_T2_T3_T4_T5_ --------------------------
	.section	.nv.info._ZN2at6native27unrolled_elementwise_kernelINS0_13AUnaryFunctorIiiiNS0_16BitwiseOrFunctorIiEEEESt5arrayIPcLm2EELi4E23TrivialOffsetCalculatorILi1EjESA_NS0_6memory15LoadWithoutCastENSB_16StoreWithoutCastEEEviT_T0_T2_T3_T4_T5_,"",@"SHT_CUDA_INFO"
	.sectionflags	@""
	.align	4


	//----- nvinfo : EIATTR_CUDA_API_VERSION
	.align		4
        /*0000*/ 	.byte	0x04, 0x37
        /*0002*/ 	.short	(.L_4213 - .L_4212)
.L_4212:
        /*0004*/ 	.word	0x00000082


	//----- nvinfo : EIATTR_KPARAM_INFO
	.align		4
.L_4213:
        /*0008*/ 	.byte	0x04, 0x17
        /*000a*/ 	.short	(.L_4215 - .L_4214)
.L_4214:
        /*000c*/ 	.word	0x00000000
        /*0010*/ 	.short	0x0006
        /*0012*/ 	.short	0x0023
        /*0014*/ 	.byte	0x00, 0xf0, 0x05, 0x00


	//----- nvinfo : EIATTR_KPARAM_INFO
	.align		4
.L_4215:
        /*0018*/ 	.byte	0x04, 0x17
        /*001a*/ 	.short	(.L_4217 - .L_4216)
.L_4216:
        /*001c*/ 	.word	0x00000000
        /*0020*/ 	.short	0x0005
        /*0022*/ 	.short	0x0022
        /*0024*/ 	.byte	0x00, 0xf0, 0x05, 0x00


	//----- nvinfo : EIATTR_KPARAM_INFO
	.align		4
.L_4217:
        /*0028*/ 	.byte	0x04, 0x17
        /*002a*/ 	.short	(.L_4219 - .L_4218)
.L_4218:
        /*002c*/ 	.word	0x00000000
        /*0030*/ 	.short	0x0004
        /*0032*/ 	.short	0x0021
        /*0034*/ 	.byte	0x00, 0xf0, 0x05, 0x00


	//----- nvinfo : EIATTR_KPARAM_INFO
	.align		4
.L_4219:
        /*0038*/ 	.byte	0x04, 0x17
        /*003a*/ 	.short	(.L_4221 - .L_4220)
.L_4220:
        /*003c*/ 	.word	0x00000000
        /*0040*/ 	.short	0x0003
        /*0042*/ 	.short	0x0020
        /*0044*/ 	.byte	0x00, 0xf0, 0x05, 0x00


	//----- nvinfo : EIATTR_KPARAM_INFO
	.align		4
.L_4221:
        /*0048*/ 	.byte	0x04, 0x17
        /*004a*/ 	.short	(.L_4223 - .L_4222)
.L_4222:
        /*004c*/ 	.word	0x00000000
        /*0050*/ 	.short	0x0002
        /*0052*/ 	.short	0x0010
        /*0054*/ 	.byte	0x00, 0xf0, 0x41, 0x00


	//----- nvinfo : EIATTR_KPARAM_INFO
	.align		4
.L_4223:
        /*0058*/ 	.byte	0x04, 0x17
        /*005a*/ 	.short	(.L_4225 - .L_4224)
.L_4224:
        /*005c*/ 	.word	0x00000000
        /*0060*/ 	.short	0x0001
        /*0062*/ 	.short	0x0004
        /*0064*/ 	.byte	0x00, 0xf0, 0x21, 0x00


	//----- nvinfo : EIATTR_KPARAM_INFO
	.align		4
.L_4225:
        /*0068*/ 	.byte	0x04, 0x17
        /*006a*/ 	.short	(.L_4227 - .L_4226)
.L_4226:
        /*006c*/ 	.word	0x00000000
        /*0070*/ 	.short	0x0000
        /*0072*/ 	.short	0x0000
        /*0074*/ 	.byte	0x00, 0xf0, 0x11, 0x00


	//----- nvinfo : EIATTR_SPARSE_MMA_MASK
	.align		4
.L_4227:
        /*0078*/ 	.byte	0x03, 0x50
        /*007a*/ 	.short	0x0000


	//----- nvinfo : EIATTR_MAXREG_COUNT
	.align		4
        /*007c*/ 	.byte	0x03, 0x1b
        /*007e*/ 	.short	0x00ff


	//----- nvinfo : EIATTR_MERCURY_ISA_VERSION
	.align		4
        /*0080*/ 	.byte	0x03, 0x5f
        /*0082*/ 	.short	0x0101


	//----- nvinfo : EIATTR_VRC_CTA_INIT_COUNT
	.align		4
        /*0084*/ 	.byte	0x02, 0x4a
	.zero		1
	.zero		1


	//----- nvinfo : EIATTR_EXIT_INSTR_OFFSETS
	.align		4
        /*0088*/ 	.byte	0x04, 0x1c
        /*008a*/ 	.short	(.L_4229 - .L_4228)


	//   ....[0]....
.L_4228:
        /*008c*/ 	.word	0x00000400


	//   ....[1]....
        /*0090*/ 	.word	0x00000450


	//----- nvinfo : EIATTR_MAX_THREADS
	.align		4
.L_4229:
        /*0094*/ 	.byte	0x04, 0x05
        /*0096*/ 	.short	(.L_4231 - .L_4230)
.L_4230:
        /*0098*/ 	.word	0x00000080
        /*009c*/ 	.word	0x00000001
        /*00a0*/ 	.word	0x00000001


	//----- nvinfo : EIATTR_CRS_STACK_SIZE
	.align		4
.L_4231:
        /*00a4*/ 	.byte	0x04, 0x1e
        /*00a6*/ 	.short	(.L_4233 - .L_4232)
.L_4232:
        /*00a8*/ 	.word	0x00000000


	//----- nvinfo : EIATTR_CBANK_PARAM_SIZE
	.align		4
.L_4233:
        /*00ac*/ 	.byte	0x03, 0x19
        /*00ae*/ 	.short	0x0024


	//----- nvinfo : EIATTR_PARAM_CBANK
	.align		4
        /*00b0*/ 	.byte	0x04, 0x0a
        /*00b2*/ 	.short	(.L_4235 - .L_4234)
	.align		4
.L_4234:
        /*00b4*/ 	.word	index@(.nv.constant0._ZN2at6native27unrolled_elementwise_kernelINS0_13AUnaryFunctorIiiiNS0_16BitwiseOrFunctorIiEEEESt5arrayIPcLm2EELi4E23TrivialOffsetCalculatorILi1EjESA_NS0_6memory15LoadWithoutCastENSB_16StoreWithoutCastEEEviT_T0_T2_T3_T4_T5_)
        /*00b8*/ 	.short	0x0380
        /*00ba*/ 	.short	0x0024


	//----- nvinfo : EIATTR_SW_WAR
	.align		4
.L_4235:
        /*00bc*/ 	.byte	0x04, 0x36
        /*00be*/ 	.short	(.L_4237 - .L_4236)
.L_4236:
        /*00c0*/ 	.word	0x00000008
.L_4237:


//--------------------- .nv.info._ZN2at6native29vectorized_elementwise_kernelILi2ENS0_13AUnaryFunctorIiiiNS0_16BitwiseOrFunctorIiEEEESt5arrayIPcLm2EEEEviT0_T1_ --------------------------
	.section	.nv.info._ZN2at6native29vectorized_elementwise_kernelILi2ENS0_13AUnaryFunctorIiiiNS0_16BitwiseOrFunctorIiEEEESt5arrayIPcLm2EEEEviT0_T1_,"",@"SHT_CUDA_INFO"
	.sectionflags	@""
	.align	4


	//----- nvinfo : EIATTR_CUDA_API_VERSION
	.align		4
        /*0000*/ 	.byte	0x04, 0x37
        /*0002*/ 	.short	(.L_4239 - .L_4238)
.L_4238:
        /*0004*/ 	.word	0x00000082


	//----- nvinfo : EIATTR_KPARAM_INFO
	.align		4
.L_4239:
        /*0008*/ 	.byte	0x04, 0x17
        /*000a*/ 	.short	(.L_4241 - .L_4240)
.L_4240:
        /*000c*/ 	.word	0x00000000
        /*0010*/ 	.short	0x0002
        /*0012*/ 	.short	0x0010
        /*0014*/ 	.byte	0x00, 0xf0, 0x41, 0x00


	//----- nvinfo : EIATTR_KPARAM_INFO
	.align		4
.L_4241:
        /*0018*/ 	.byte	0x04, 0x17
        /*001a*/ 	.short	(.L_4243 - .L_4242)
.L_4242:
        /*001c*/ 	.word	0x00000000
        /*0020*/ 	.short	0x0001
        /*0022*/ 	.short	0x0004
        /*0024*/ 	.byte	0x00, 0xf0, 0x21, 0x00


	//----- nvinfo : EIATTR_KPARAM_INFO
	.align		4
.L_4243:
        /*0028*/ 	.byte	0x04, 0x17
        /*002a*/ 	.short	(.L_4245 - .L_4244)
.L_4244:
        /*002c*/ 	.word	0x00000000
        /*0030*/ 	.short	0x0000
        /*0032*/ 	.short	0x0000
        /*0034*/ 	.byte	0x00, 0xf0, 0x11, 0x00


	//----- nvinfo : EIATTR_SPARSE_MMA_MASK
	.align		4
.L_4245:
        /*0038*/ 	.byte	0x03, 0x50
        /*003a*/ 	.short	0x0000


	//----- nvinfo : EIATTR_MAXREG_COUNT
	.align		4
        /*003c*/ 	.byte	0x03, 0x1b
        /*003e*/ 	.short	0x00ff


	//----- nvinfo : EIATTR_MERCURY_ISA_VERSION
	.align		4
        /*0040*/ 	.byte	0x03, 0x5f
        /*0042*/ 	.short	0x0101


	//----- nvinfo : EIATTR_VRC_CTA_INIT_COUNT
	.align		4
        /*0044*/ 	.byte	0x02, 0x4a
	.zero		1
	.zero		1


	//----- nvinfo : EIATTR_EXIT_INSTR_OFFSETS
	.align		4
        /*0048*/ 	.byte	0x04, 0x1c
        /*004a*/ 	.short	(.L_4247 - .L_4246)


	//   ....[0]....
.L_4246:
        /*004c*/ 	.word	0x00000800


	//   ....[1]....
        /*0050*/ 	.word	0x00000850


	//   ....[2]....
        /*0054*/ 	.word	0x000009e0


	//----- nvinfo : EIATTR_MAX_THREADS
	.align		4
.L_4247:
        /*0058*/ 	.byte	0x04, 0x05
        /*005a*/ 	.short	(.L_4249 - .L_4248)
.L_4248:
        /*005c*/ 	.word	0x00000080
        /*0060*/ 	.word	0x00000001
        /*0064*/ 	.word	0x00000001


	//----- nvinfo : EIATTR_CRS_STACK_SIZE
	.align		4
.L_4249:
        /*0068*/ 	.byte	0x04, 0x1e
        /*006a*/ 	.short	(.L_4251 - .L_4250)
.L_4250:
        /*006c*/ 	.word	0x00000000


	//----- nvinfo : EIATTR_CBANK_PARAM_SIZE
	.align		4
.L_4251:
        /*0070*/ 	.byte	0x03, 0x19
        /*0072*/ 	.short	0x0020


	//----- nvinfo : EIATTR_PARAM_CBANK
	.align		4
        /*0074*/ 	.byte	0x04, 0x0a
        /*0076*/ 	.short	(.L_4253 - .L_4252)
	.align		4
.L_4252:
        /*0078*/ 	.word	index@(.nv.constant0._ZN2at6native29vectorized_elementwise_kernelILi2ENS0_13AUnaryFunctorIiiiNS0_16BitwiseOrFunctorIiEEEESt5arrayIPcLm2EEEEviT0_T1_)
        /*007c*/ 	.short	0x0380
        /*007e*/ 	.short	0x0020


	//----- nvinfo : EIATTR_SW_WAR
	.align		4
.L_4253:
        /*0080*/ 	.byte	0x04, 0x36
        /*0082*/ 	.short	(.L_4255 - .L_4254)
.L_4254:
        /*0084*/ 	.word	0x00000008
.L_4255:


//--------------------- .nv.info._ZN2at6native29vectorized_elementwise_kernelILi4ENS0_13AUnaryFunctorIiiiNS0_16BitwiseOrFunctorIiEEEESt5arrayIPcLm2EEEEviT0_T1_ --------------------------
	.section	.nv.info._ZN2at6native29vectorized_elementwise_kernelILi4ENS0_13AUnaryFunctorIiiiNS0_16BitwiseOrFunctorIiEEEESt5arrayIPcLm2EEEEviT0_T1_,"",@"SHT_CUDA_INFO"
	.sectionflags	@""
	.align	4


	//----- nvinfo : EIATTR_CUDA_API_VERSION
	.align		4
        /*0000*/ 	.byte	0x04, 0x37
        /*0002*/ 	.short	(.L_4257 - .L_4256)
.L_4256:
        /*0004*/ 	.word	0x00000082


	//----- nvinfo : EIATTR_KPARAM_INFO
	.align		4
.L_4257:
        /*0008*/ 	.byte	0x04, 0x17
        /*000a*/ 	.short	(.L_4259 - .L_4258)
.L_4258:
        /*000c*/ 	.word	0x00000000
        /*0010*/ 	.short	0x0002
        /*0012*/ 	.short	0x0010
        /*0014*/ 	.byte	0x00, 0xf0, 0x41, 0x00


	//----- nvinfo : EIATTR_KPARAM_INFO
	.align		4
.L_4259:
        /*0018*/ 	.byte	0x04, 0x17
        /*001a*/ 	.short	(.L_4261 - .L_4260)
.L_4260:
        /*001c*/ 	.word	0x00000000
        /*0020*/ 	.short	0x0001
        /*0022*/ 	.short	0x0004
        /*0024*/ 	.byte	0x00, 0xf0, 0x21, 0x00


	//----- nvinfo : EIATTR_KPARAM_INFO
	.align		4
.L_4261:
        /*0028*/ 	.byte	0x04, 0x17
        /*002a*/ 	.short	(.L_4263 - .L_4262)
.L_4262:
        /*002c*/ 	.word	0x00000000
        /*0030*/ 	.short	0x0000
        /*0032*/ 	.short	0x0000
        /*0034*/ 	.byte	0x00, 0xf0, 0x11, 0x00


	//----- nvinfo : EIATTR_SPARSE_MMA_MASK
	.align		4
.L_4263:
        /*0038*/ 	.byte	0x03, 0x50
        /*003a*/ 	.short	0x0000


	//----- nvinfo : EIATTR_MAXREG_COUNT
	.align		4
        /*003c*/ 	.byte	0x03, 0x1b
        /*003e*/ 	.short	0x00ff


	//----- nvinfo : EIATTR_MERCURY_ISA_VERSION
	.align		4
        /*0040*/ 	.byte	0x03, 0x5f
        /*0042*/ 	.short	0x0101


	//----- nvinfo : EIATTR_VRC_CTA_INIT_COUNT
	.align		4
        /*0044*/ 	.byte	0x02, 0x4a
	.zero		1
	.zero		1


	//----- nvinfo : EIATTR_EXIT_INSTR_OFFSETS
	.align		4
        /*0048*/ 	.byte	0x04, 0x1c
        /*004a*/ 	.short	(.L_4265 - .L_4264)


	//   ....[0]....
.L_4264:
        /*004c*/ 	.word	0x00000800


	//   ....[1]....
        /*0050*/ 	.word	0x00000850


	//   ....[2]....
        /*0054*/ 	.word	0x000009a0


	//----- nvinfo : EIATTR_MAX_THREADS
	.align		4
.L_4265:
        /*0058*/ 	.byte	0x04, 0x05
        /*005a*/ 	.short	(.L_4267 - .L_4266)
.L_4266:
        /*005c*/ 	.word	0x00000080
        /*0060*/ 	.word	0x00000001
        /*0064*/ 	.word	0x00000001


	//----- nvinfo : EIATTR_CRS_STACK_SIZE
	.align		4
.L_4267:
        /*0068*/ 	.byte	0x04, 0x1e
        /*006a*/ 	.short	(.L_4269 - .L_4268)
.L_4268:
        /*006c*/ 	.word	0x00000000


	//----- nvinfo : EIATTR_CBANK_PARAM_SIZE
	.align		4
.L_4269:
        /*0070*/ 	.byte	0x03, 0x19
        /*0072*/ 	.short	0x0020


	//----- nvinfo : EIATTR_PARAM_CBANK
	.align		4
        /*0074*/ 	.byte	0x04, 0x0a
        /*0076*/ 	.short	(.L_4271 - .L_4270)
	.align		4
.L_4270:
        /*0078*/ 	.word	index@(.nv.constant0._ZN2at6native29vectorized_elementwise_kernelILi4ENS0_13AUnaryFunctorIiiiNS0_16BitwiseOrFunctorIiEEEESt5arrayIPcLm2EEEEviT0_T1_)
        /*007c*/ 	.short	0x0380
        /*007e*/ 	.short	0x0020


	//----- nvinfo : EIATTR_SW_WAR
	.align		4
.L_4271:
        /*0080*/ 	.byte	0x04, 0x36
        /*0082*/ 	.short	(.L_4273 - .L_4272)
.L_4272:
        /*0084*/ 	.word	0x00000008
.L_4273:


//--------------------- .nv.info._ZN2at6native29vectorized_elementwise_kernelILi8ENS0_13AUnaryFunctorIiiiNS0_16BitwiseOrFunctorIiEEEESt5arrayIPcLm2EEEEviT0_T1_ --------------------------
	.section	.nv.info._ZN2at6native29vectorized_elementwise_kernelILi8ENS0_13AUnaryFunctorIiiiNS0_16BitwiseOrFunctorIiEEEESt5arrayIPcLm2EEEEviT0_T1_,"",@"SHT_CUDA_INFO"
	.sectionflags	@""
	.align	4


	//----- nvinfo : EIATTR_CUDA_API_VERSION
	.align		4
        /*0000*/ 	.byte	0x04, 0x37
        /*0002*/ 	.short	(.L_4275 - .L_4274)
.L_4274:
        /*0004*/ 	.word	0x00000082


	//----- nvinfo : EIATTR_KPARAM_INFO
	.align		4
.L_4275:
        /*0008*/ 	.byte	0x04, 0x17
        /*000a*/ 	.short	(.L_4277 - .L_4276)
.L_4276:
        /*000c*/ 	.word	0x00000000
        /*0010*/ 	.short	0x0002
        /*0012*/ 	.short	0x0010
        /*0014*/ 	.byte	0x00, 0xf0, 0x41, 0x00


	//----- nvinfo : EIATTR_KPARAM_INFO
	.align		4
.L_4277:
        /*0018*/ 	.byte	0x04, 0x17
        /*001a*/ 	.short	(.L_4279 - .L_4278)
.L_4278:
        /*001c*/ 	.word	0x00000000
        /*0020*/ 	.short	0x0001
        /*0022*/ 	.short	0x0004
        /*0024*/ 	.byte	0x00, 0xf0, 0x21, 0x00


	//----- nvinfo : EIATTR_KPARAM_INFO
	.align		4
.L_4279:
        /*0028*/ 	.byte	0x04, 0x17
        /*002a*/ 	.short	(.L_4281 - .L_4280)
.L_4280:
        /*002c*/ 	.word	0x00000000
        /*0030*/ 	.short	0x0000
        /*0032*/ 	.short	0x0000
        /*0034*/ 	.byte	0x00, 0xf0, 0x11, 0x00


	//----- nvinfo : EIATTR_SPARSE_MMA_MASK
	.align		4
.L_4281:
        /*0038*/ 	.byte	0x03, 0x50
        /*003a*/ 	.short	0x0000


	//----- nvinfo : EIATTR_MAXREG_COUNT
	.align		4
        /*003c*/ 	.byte	0x03, 0x1b
        /*003e*/ 	.short	0x00ff


	//----- nvinfo : EIATTR_MERCURY_ISA_VERSION
	.align		4
        /*0040*/ 	.byte	0x03, 0x5f
        /*0042*/ 	.short	0x0101


	//----- nvinfo : EIATTR_VRC_CTA_INIT_COUNT
	.align		4
        /*0044*/ 	.byte	0x02, 0x4a
	.zero		1
	.zero		1


	//----- nvinfo : EIATTR_EXIT_INSTR_OFFSETS
	.align		4
        /*0048*/ 	.byte	0x04, 0x1c
        /*004a*/ 	.short	(.L_4283 - .L_4282)


	//   ....[0]....
.L_4282:
        /*004c*/ 	.word	0x00000010


	//----- nvinfo : EIATTR_MAX_THREADS
	.align		4
.L_4283:
        /*0050*/ 	.byte	0x04, 0x05
        /*0052*/ 	.short	(.L_4285 - .L_4284)
.L_4284:
        /*0054*/ 	.word	0x00000080
        /*0058*/ 	.word	0x00000001
        /*005c*/ 	.word	0x00000001


	//----- nvinfo : EIATTR_CBANK_PARAM_SIZE
	.align		4
.L_4285:
        /*0060*/ 	.byte	0x03, 0x19
        /*0062*/ 	.short	0x0020


	//----- nvinfo : EIATTR_PARAM_CBANK
	.align		4
        /*0064*/ 	.byte	0x04, 0x0a
        /*0066*/ 	.short	(.L_4287 - .L_4286)
	.align		4
.L_4286:
        /*0068*/ 	.word	index@(.nv.constant0._ZN2at6native29vectorized_elementwise_kernelILi8ENS0_13AUnaryFunctorIiiiNS0_16BitwiseOrFunctorIiEEEESt5arrayIPcLm2EEEEviT0_T1_)
        /*006c*/ 	.short	0x0380
        /*006e*/ 	.short	0x0020


	//----- nvinfo : EIATTR_SW_WAR
	.align		4
.L_4287:
        /*0070*/ 	.byte	0x04, 0x36
        /*0072*/ 	.short	(.L_4289 - .L_4288)
.L_4288:
        /*0074*/ 	.word	0x00000008
.L_4289:


//--------------------- .nv.info._ZN2at6native18elementwise_kernelILi128ELi4EZNS0_15gpu_kernel_implINS0_13BinaryFunctorIiiiNS0_16BitwiseOrFunctorIiEEEEEEvRNS_18TensorIteratorBaseERKT_EUliE_EEviT1_ --------------------------
	.section	.nv.info._ZN2at6native18elementwise_kernelILi128ELi4EZNS0_15gpu_kernel_implINS0_13BinaryFunctorIiiiNS0_16BitwiseOrFunctorIiEEEEEEvRNS_18TensorIteratorBaseERKT_EUliE_EEviT1_,"",@"SHT_CUDA_INFO"
	.sectionflags	@""
	.align	4


	//----- nvinfo : EIATTR_CUDA_API_VERSION
	.align		4
        /*0000*/ 	.byte	0x04, 0x37
        /*0002*/ 	.short	(.L_4291 - .L_4290)
.L_4290:
        /*0004*/ 	.word	0x00000082


	//----- nvinfo : EIATTR_KPARAM_INFO
	.align		4
.L_4291:
        /*0008*/ 	.byte	0x04, 0x17
        /*000a*/ 	.short	(.L_4293 - .L_4292)
.L_4292:
        /*000c*/ 	.word	0x00000000
        /*0010*/ 	.short	0x0001
        /*0012*/ 	.short	0x0008
        /*0014*/ 	.byte	0x00, 0xf0, 0x21, 0x0a


	//----- nvinfo : EIATTR_KPARAM_INFO
	.align		4
.L_4293:
        /*0018*/ 	.byte	0x04, 0x17
        /*001a*/ 	.short	(.L_4295 - .L_4294)
.L_4294:
        /*001c*/ 	.word	0x00000000
        /*0020*/ 	.short	0x0000
        /*0022*/ 	.short	0x0000
        /*0024*/ 	.byte	0x00, 0xf0, 0x11, 0x00


	//----- nvinfo : EIATTR_SPARSE_MMA_MASK
	.align		4
.L_4295:
        /*0028*/ 	.byte	0x03, 0x50
        /*002a*/ 	.short	0x0000


	//----- nvinfo : EIATTR_MAXREG_COUNT
	.align		4
        /*002c*/ 	.byte	0x03, 0x1b
        /*002e*/ 	.short	0x0080


	//----- nvinfo : EIATTR_EXTERNS
	.align		4
        /*0030*/ 	.byte	0x04, 0x0f
        /*0032*/ 	.short	(.L_4297 - .L_4296)


	//   ....[0]....
	.align		4
.L_4296:
        /*0034*/ 	.word	index@(__assertfail)


	//----- nvinfo : EIATTR_MERCURY_ISA_VERSION
	.align		4
.L_4297:
        /*0038*/ 	.byte	0x03, 0x5f
        /*003a*/ 	.short	0x0101


	//----- nvinfo : EIATTR_VRC_CTA_INIT_COUNT
	.align		4
        /*003c*/ 	.byte	0x02, 0x4a
	.zero		1
	.zero		1


	//----- nvinfo : EIATTR_SYSCALL_OFFSETS
	.align		4
        /*0040*/ 	.byte	0x04, 0x46
        /*0042*/ 	.short	(.L_4299 - .L_4298)


	//   ....[0]....
.L_4298:
        /*0044*/ 	.word	0x000023f0


	//   ....[1]....
        /*0048*/ 	.word	0x000031c0


	//   ....[2]....
        /*004c*/ 	.word	0x00003f90


	//   ....[3]....
        /*0050*/ 	.word	0x000064e0


	//   ....[4]....
        /*0054*/ 	.word	0x000072b0


	//   ....[5]....
        /*0058*/ 	.word	0x00007e80


	//   ....[6]....
        /*005c*/ 	.word	0x0000a510


	//   ....[7]....
        /*0060*/ 	.word	0x0000b2e0


	//   ....[8]....
        /*0064*/ 	.word	0x0000beb0


	//   ....[9]....
        /*0068*/ 	.word	0x0000e560


	//   ....[10]....
        /*006c*/ 	.word	0x0000f330


	//   ....[11]....
        /*0070*/ 	.word	0x0000fed0


	//----- nvinfo : EIATTR_EXIT_INSTR_OFFSETS
	.align		4
.L_4299:
        /*0074*/ 	.byte	0x04, 0x1c
        /*0076*/ 	.short	(.L_4301 - .L_4300)


	//   ....[0]....
.L_4300:
        /*0078*/ 	.word	0x0000c190


	//   ....[1]....
        /*007c*/ 	.word	0x0000f460


	//   ....[2]....
        /*0080*/ 	.word	0x0000f480


	//   ....[3]....
        /*0084*/ 	.word	0x0000f510


	//   ....[4]....
        /*0088*/ 	.word	0x0000f530


	//   ....[5]....
        /*008c*/ 	.word	0x0000f550


	//   ....[6]....
        /*0090*/ 	.word	0x0000f5e0


	//   ....[7]....
        /*0094*/ 	.word	0x0000f620


	//   ....[8]....
        /*0098*/ 	.word	0x0000f6c0


	//   ....[9]....
        /*009c*/ 	.word	0x0000f710


	//   ....[10]....
        /*00a0*/ 	.word	0x0000f740


	//   ....[11]....
        /*00a4*/ 	.word	0x0000f800


	//   ....[12]....
        /*00a8*/ 	.word	0x0000f970


	//   ....[13]....
        /*00ac*/ 	.word	0x0000fae0


	//   ....[14]....
        /*00b0*/ 	.word	0x0000fc40


	//   ....[15]....
        /*00b4*/ 	.word	0x0000fc70


	//   ....[16]....
        /*00b8*/ 	.word	0x0000fc90


	//   ....[17]....
        /*00bc*/ 	.word	0x0000fd30


	//   ....[18]....
        /*00c0*/ 	.word	0x0000fd70


	//   ....[19]....
        /*00c4*/ 	.word	0x0000fee0


	//   ....[20]....
        /*00c8*/ 	.word	0x0000fff0


	//   ....[21]....
        /*00cc*/ 	.word	0x00010130


	//   ....[22]....
        /*00d0*/ 	.word	0x00010170


	//----- nvinfo : EIATTR_MAX_THREADS
	.align		4
.L_4301:
        /*00d4*/ 	.byte	0x04, 0x05
        /*00d6*/ 	.short	(.L_4303 - .L_4302)
.L_4302:
        /*00d8*/ 	.word	0x00000080
        /*00dc*/ 	.word	0x00000001
        /*00e0*/ 	.word	0x00000001


	//----- nvinfo : EIATTR_CRS_STACK_SIZE
	.align		4
.L_4303:
        /*00e4*/ 	.byte	0x04, 0x1e
        /*00e6*/ 	.short	(.L_4305 - .L_4304)
.L_4304:
        /*00e8*/ 	.word	0x00000000


	//----- nvinfo : EIATTR_CBANK_PARAM_SIZE
	.align		4
.L_4305:
        /*00ec*/ 	.byte	0x03, 0x19
        /*00ee*/ 	.short	0x0290


	//----- nvinfo : EIATTR_PARAM_CBANK
	.align		4
        /*00f0*/ 	.byte	0x04, 0x0a
        /*00f2*/ 	.short	(.L_4307 - .L_4306)
	.align		4
.L_4306:
        /*00f4*/ 	.word	index@(.nv.constant0._ZN2at6native18elementwise_kernelILi128ELi4EZNS0_15gpu_kernel_implINS0_13BinaryFunctorIiiiNS0_16BitwiseOrFunctorIiEEEEEEvRNS_18TensorIteratorBaseERKT_EUliE_EEviT1_)
        /*00f8*/ 	.short	0x0380
        /*00fa*/ 	.short	0x0290


	//----- nvinfo : EIATTR_SW_WAR
	.align		4
.L_4307:
        /*00fc*/ 	.byte	0x04, 0x36
        /*00fe*/ 	.short	(.L_4309 - .L_4308)
.L_4308:
        /*0100*/ 	.word	0x00000008
.L_4309:


//--------------------- .nv.info._ZN2at6native27unrolled_elementwise_kernelINS0_13BinaryFunctorIiiiNS0_16BitwiseOrFunctorIiEEEESt5arrayIPcLm3EELi4E23TrivialOffsetCalculatorILi2EjES9_ILi1EjENS0_6memory12LoadWithCastILi2EEENSC_13StoreWithCastILi1EEEEEviT_T0_T2_T3_T4_T5_ --------------------------
	.section	.nv.info._ZN2at6native27unrolled_elementwise_kernelINS0_13BinaryFunctorIiiiNS0_16BitwiseOrFunctorIiEEEESt5arrayIPcLm3EELi4E23TrivialOffsetCalculatorILi2EjES9_ILi1EjENS0_6memory12LoadWithCastILi2EEENSC_13StoreWithCastILi1EEEEEviT_T0_T2_T3_T4_T5_,"",@"SHT_CUDA_INFO"
	.sectionflags	@""
	.align	4


	//----- nvinfo : EIATTR_CUDA_API_VERSION
	.align		4
        /*0000*/ 	.byte	0x04, 0x37
        /*0002*/ 	.short	(.L_4311 - .L_4310)
.L_4310:
        /*0004*/ 	.word	0x00000082


	//----- nvinfo : EIATTR_KPARAM_INFO
	.align		4
.L_4311:
        /*0008*/ 	.byte	0x04, 0x17
        /*000a*/ 	.short	(.L_4313 - .L_4312)
.L_4312:
        /*000c*/ 	.word	0x00000000
        /*0010*/ 	.short	0x0006
        /*0012*/ 	.short	0x0030
        /*0014*/ 	.byte	0x00, 0xf0, 0x21, 0x00


	//----- nvinfo : EIATTR_KPARAM_INFO
	.align		4
.L_4313:
        /*0018*/ 	.byte	0x04, 0x17
        /*001a*/ 	.short	(.L_4315 - .L_4314)
.L_4314:
        /*001c*/ 	.word	0x00000000
        /*0020*/ 	.short	0x0005
        /*0022*/ 	.short	0x0024
        /*0024*/ 	.byte	0x00, 0xf0, 0x31, 0x00


	//----- nvinfo : EIATTR_KPARAM_INFO
	.align		4
.L_4315:
        /*0028*/ 	.byte	0x04, 0x17
        /*002a*/ 	.short	(.L_4317 - .L_4316)
.L_4316:
        /*002c*/ 	.word	0x00000000
        /*0030*/ 	.short	0x0004
        /*0032*/ 	.short	0x0021
        /*0034*/ 	.byte	0x00, 0xf0, 0x05, 0x00


	//----- nvinfo : EIATTR_KPARAM_INFO
	.align		4
.L_4317:
        /*0038*/ 	.byte	0x04, 0x17
        /*003a*/ 	.short	(.L_4319 - .L_4318)
.L_4318:
        /*003c*/ 	.word	0x00000000
        /*0040*/ 	.short	0x0003
        /*0042*/ 	.short	0x0020
        /*0044*/ 	.byte	0x00, 0xf0, 0x05, 0x00


	//----- nvinfo : EIATTR_KPARAM_INFO
	.align		4
.L_4319:
        /*0048*/ 	.byte	0x04, 0x17
        /*004a*/ 	.short	(.L_4321 - .L_4320)
.L_4320:
        /*004c*/ 	.word	0x00000000
        /*0050*/ 	.short	0x0002
        /*0052*/ 	.short	0x0008
        /*0054*/ 	.byte	0x00, 0xf0, 0x61, 0x00


	//----- nvinfo : EIATTR_KPARAM_INFO
	.align		4
.L_4321:
        /*0058*/ 	.byte	0x04, 0x17
        /*005a*/ 	.short	(.L_4323 - .L_4322)
.L_4322:
        /*005c*/ 	.word	0x00000000
        /*0060*/ 	.short	0x0001
        /*0062*/ 	.short	0x0004
        /*0064*/ 	.byte	0x00, 0xf0, 0x05, 0x00


	//----- nvinfo : EIATTR_KPARAM_INFO
	.align		4
.L_4323:
        /*0068*/ 	.byte	0x04, 0x17
        /*006a*/ 	.short	(.L_4325 - .L_4324)
.L_4324:
        /*006c*/ 	.word	0x00000000
        /*0070*/ 	.short	0x0000
        /*0072*/ 	.short	0x0000
        /*0074*/ 	.byte	0x00, 0xf0, 0x11, 0x00


	//----- nvinfo : EIATTR_SPARSE_MMA_MASK
	.align		4
.L_4325:
        /*0078*/ 	.byte	0x03, 0x50
        /*007a*/ 	.short	0x0000


	//----- nvinfo : EIATTR_MAXREG_COUNT
	.align		4
        /*007c*/ 	.byte	0x03, 0x1b
        /*007e*/ 	.short	0x00ff


	//----- nvinfo : EIATTR_EXTERNS
	.align		4
        /*0080*/ 	.byte	0x04, 0x0f
        /*0082*/ 	.short	(.L_4327 - .L_4326)


	//   ....[0]....
	.align		4
.L_4326:
        /*0084*/ 	.word	index@(__assertfail)


	//----- nvinfo : EIATTR_MERCURY_ISA_VERSION
	.align		4
.L_4327:
        /*0088*/ 	.byte	0x03, 0x5f
        /*008a*/ 	.short	0x0101


	//----- nvinfo : EIATTR_VRC_CTA_INIT_COUNT
	.align		4
        /*008c*/ 	.byte	0x02, 0x4a
	.zero		1
	.zero		1


	//----- nvinfo : EIATTR_SYSCALL_OFFSETS
	.align		4
        /*0090*/ 	.byte	0x04, 0x46
        /*0092*/ 	.short	(.L_4329 - .L_4328)


	//   ....[0]....
.L_4328:
        /*0094*/ 	.word	0x00000de0


	//   ....[1]....
        /*0098*/ 	.word	0x00001be0


	//   ....[2]....
        /*009c*/ 	.word	0x00002b00


	//   ....[3]....
        /*00a0*/ 	.word	0x00003900


	//   ....[4]....
        /*00a4*/ 	.word	0x00004780


	//   ....[5]....
        /*00a8*/ 	.word	0x00005580


	//   ....[6]....
        /*00ac*/ 	.word	0x00006400


	//   ....[7]....
        /*00b0*/ 	.word	0x00007210


	//   ....[8]....
        /*00b4*/ 	.word	0x00008000


	//   ....[9]....
        /*00b8*/ 	.word	0x00008d30


	//   ....[10]....
        /*00bc*/ 	.word	0x00009bc0


	//   ....[11]....
        /*00c0*/ 	.word	0x0000aa30


	//----- nvinfo : EIATTR_EXIT_INSTR_OFFSETS
	.align		4
.L_4329:
        /*00c4*/ 	.byte	0x04, 0x1c
        /*00c6*/ 	.short	(.L_4331 - .L_4330)


	//   ....[0]....
.L_4330:
        /*00c8*/ 	.word	0x00009e90


	//   ....[1]....
        /*00cc*/ 	.word	0x00009fc0


	//   ....[2]....
        /*00d0*/ 	.word	0x00009fe0


	//   ....[3]....
        /*00d4*/ 	.word	0x0000a070


	//   ....[4]....
        /*00d8*/ 	.word	0x0000a090


	//   ....[5]....
        /*00dc*/ 	.word	0x0000a0b0


	//   ....[6]....
        /*00e0*/ 	.word	0x0000a140


	//   ....[7]....
        /*00e4*/ 	.word	0x0000a180


	//   ....[8]....
        /*00e8*/ 	.word	0x0000a220


	//   ....[9]....
        /*00ec*/ 	.word	0x0000a270


	//   ....[10]....
        /*00f0*/ 	.word	0x0000a2a0


	//   ....[11]....
        /*00f4*/ 	.word	0x0000a360


	//   ....[12]....
        /*00f8*/ 	.word	0x0000a4d0


	//   ....[13]....
        /*00fc*/ 	.word	0x0000a640


	//   ....[14]....
        /*0100*/ 	.word	0x0000a7a0


	//   ....[15]....
        /*0104*/ 	.word	0x0000a7d0


	//   ....[16]....
        /*0108*/ 	.word	0x0000a7f0


	//   ....[17]....
        /*010c*/ 	.word	0x0000a890


	//   ....[18]....
        /*0110*/ 	.word	0x0000a8d0


	//   ....[19]....
        /*0114*/ 	.word	0x0000aa40


	//   ....[20]....
        /*0118*/ 	.word	0x0000ab50


	//   ....[21]....
        /*011c*/ 	.word	0x0000ac90


	//   ....[22]....
        /*0120*/ 	.word	0x0000acd0


	//----- nvinfo : EIATTR_MAX_THREADS
	.align		4
.L_4331:
        /*0124*/ 	.byte	0x04, 0x05
        /*0126*/ 	.short	(.L_4333 - .L_4332)
.L_4332:
        /*0128*/ 	.word	0x00000080
        /*012c*/ 	.word	0x00000001
        /*0130*/ 	.word	0x00000001


	//----- nvinfo : EIATTR_CRS_STACK_SIZE
	.align		4
.L_4333:
        /*0134*/ 	.byte	0x04, 0x1e
        /*0136*/ 	.short	(.L_4335 - .L_4334)
.L_4334:
        /*0138*/ 	.word	0x00000000


	//----- nvinfo : EIATTR_CBANK_PARAM_SIZE
	.align		4
.L_4335:
        /*013c*/ 	.byte	0x03, 0x19
        /*013e*/ 	.short	0x0038


	//----- nvinfo : EIATTR_PARAM_CBANK
	.align		4
        /*0140*/ 	.byte	0x04, 0x0a
        /*0142*/ 	.short	(.L_4337 - .L_4336)
	.align		4
.L_4336:
        /*0144*/ 	.word	index@(.nv.constant0._ZN2at6native27unrolled_elementwise_kernelINS0_13BinaryFunctorIiiiNS0_16BitwiseOrFunctorIiEEEESt5arrayIPcLm3EELi4E23TrivialOffsetCalculatorILi2EjES9_ILi1EjENS0_6memory12LoadWithCastILi2EEENSC_13StoreWithCastILi1EEEEEviT_T0_T2_T3_T4_T5_)
        /*0148*/ 	.short	0x0380
        /*014a*/ 	.short	0x0038


	//----- nvinfo : EIATTR_SW_WAR
	.align		4
.L_4337:
        /*014c*/ 	.byte	0x04, 0x36
        /*014e*/ 	.short	(.L_4339 - .L_4338)
.L_4338:
        /*0150*/ 	.word	0x00000008
.L_4339:


//--------------------- .nv.info._ZN2at6native18elementwise_kernelILi128ELi2EZNS0_22gpu_kernel_impl_nocastINS0_13BinaryFunctorIiiiNS0_16BitwiseOrFunctorIiEEEEEEvRNS_18TensorIteratorBaseERKT_EUliE_EEviT1_ --------------------------
	.section	.nv.info._ZN2at6native18elementwise_kernelILi128ELi2EZNS0_22gpu_kernel_impl_nocastINS0_13BinaryFunctorIiiiNS0_16BitwiseOrFunctorIiEEEEEEvRNS_18TensorIteratorBaseERKT_EUliE_EEviT1_,"",@"SHT_CUDA_INFO"
	.sectionflags	@""
	.align	4


	//----- nvinfo : EIATTR_CUDA_API_VERSION
	.align		4
        /*0000*/ 	.byte	0x04, 0x37
        /*0002*/ 	.short	(.L_4341 - .L_4340)
.L_4340:
        /*0004*/ 	.word	0x00000082


	//----- nvinfo : EIATTR_KPARAM_INFO
	.align		4
.L_4341:
        /*0008*/ 	.byte	0x04, 0x17
        /*000a*/ 	.short	(.L_4343 - .L_4342)
.L_4342:
        /*000c*/ 	.word	0x00000000
        /*0010*/ 	.short	0x0001
        /*0012*/ 	.short	0x0008
        /*0014*/ 	.byte	0x00, 0xf0, 0x21, 0x0a


	//----- nvinfo : EIATTR_KPARAM_INFO
	.align		4
.L_4343:
        /*0018*/ 	.byte	0x04, 0x17
        /*001a*/ 	.short	(.L_4345 - .L_4344)
.L_4344:
        /*001c*/ 	.word	0x00000000
        /*0020*/ 	.short	0x0000
        /*0022*/ 	.short	0x0000
        /*0024*/ 	.byte	0x00, 0xf0, 0x11, 0x00


	//----- nvinfo : EIATTR_SPARSE_MMA_MASK
	.align		4
.L_4345:
        /*0028*/ 	.byte	0x03, 0x50
        /*002a*/ 	.short	0x0000


	//----- nvinfo : EIATTR_MAXREG_COUNT
	.align		4
        /*002c*/ 	.byte	0x03, 0x1b
        /*002e*/ 	.short	0x0080


	//----- nvinfo : EIATTR_MERCURY_ISA_VERSION
	.align		4
        /*0030*/ 	.byte	0x03, 0x5f
        /*0032*/ 	.short	0x0101


	//----- nvinfo : EIATTR_VRC_CTA_INIT_COUNT
	.align		4
        /*0034*/ 	.byte	0x02, 0x4a
	.zero		1
	.zero		1


	//----- nvinfo : EIATTR_EXIT_INSTR_OFFSETS
	.align		4
        /*0038*/ 	.byte	0x04, 0x1c
        /*003a*/ 	.short	(.L_4347 - .L_4346)


	//   ....[0]....
.L_4346:
        /*003c*/ 	.word	0x00000170


	//   ....[1]....
        /*0040*/ 	.word	0x000001f0


	//   ....[2]....
        /*0044*/ 	.word	0x00001920


	//   ....[3]....
        /*0048*/ 	.word	0x00002fb0


	//----- nvinfo : EIATTR_MAX_THREADS
	.align		4
.L_4347:
        /*004c*/ 	.byte	0x04, 0x05
        /*004e*/ 	.short	(.L_4349 - .L_4348)
.L_4348:
        /*0050*/ 	.word	0x00000080
        /*0054*/ 	.word	0x00000001
        /*0058*/ 	.word	0x00000001


	//----- nvinfo : EIATTR_CRS_STACK_SIZE
	.align		4
.L_4349:
        /*005c*/ 	.byte	0x04, 0x1e
        /*005e*/ 	.short	(.L_4351 - .L_4350)
.L_4350:
        /*0060*/ 	.word	0x00000000


	//----- nvinfo : EIATTR_CBANK_PARAM_SIZE
	.align		4
.L_4351:
        /*0064*/ 	.byte	0x03, 0x19
        /*0066*/ 	.short	0x0290


	//----- nvinfo : EIATTR_PARAM_CBANK
	.align		4
        /*0068*/ 	.byte	0x04, 0x0a
        /*006a*/ 	.short	(.L_4353 - .L_4352)
	.align		4
.L_4352:
        /*006c*/ 	.word	index@(.nv.constant0._ZN2at6native18elementwise_kernelILi128ELi2EZNS0_22gpu_kernel_impl_nocastINS0_13BinaryFunctorIiiiNS0_16BitwiseOrFunctorIiEEEEEEvRNS_18TensorIteratorBaseERKT_EUliE_EEviT1_)
        /*0070*/ 	.short	0x0380
        /*0072*/ 	.short	0x0290


	//----- nvinfo : EIATTR_SW_WAR
	.align		4
.L_4353:
        /*0074*/ 	.byte	0x04, 0x36
        /*0076*/ 	.short	(.L_4355 - .L_4354)
.L_4354:
        /*0078*/ 	.word	0x00000008
.L_4355:


//--------------------- .nv.info._ZN2at6native27unrolled_elementwise_kernelINS0_13BinaryFunctorIiiiNS0_16BitwiseOrFunctorIiEEEESt5arrayIPcLm3EELi4E23TrivialOffsetCalculatorILi2EjES9_ILi1EjENS0_6memory15LoadWithoutCastENSC_16StoreWithoutCastEEEviT_T0_T2_T3_T4_T5_ --------------------------
	.section	.nv.info._ZN2at6native27unrolled_elementwise_kernelINS0_13BinaryFunctorIiiiNS0_16BitwiseOrFunctorIiEEEESt5arrayIPcLm3EELi4E23TrivialOffsetCalculatorILi2EjES9_ILi1EjENS0_6memory15LoadWithoutCastENSC_16StoreWithoutCastEEEviT_T0_T2_T3_T4_T5_,"",@"SHT_CUDA_INFO"
	.sectionflags	@""
	.align	4


	//----- nvinfo : EIATTR_CUDA_API_VERSION
	.align		4
        /*0000*/ 	.byte	0x04, 0x37
        /*0002*/ 	.short	(.L_4357 - .L_4356)
.L_4356:
        /*0004*/ 	.word	0x00000082


	//----- nvinfo : EIATTR_KPARAM_INFO
	.align		4
.L_4357:
        /*0008*/ 	.byte	0x04, 0x17
        /*000a*/ 	.short	(.L_4359 - .L_4358)
.L_4358:
        /*000c*/ 	.word	0x00000000
        /*0010*/ 	.short	0x0006
        /*0012*/ 	.short	0x0023
        /*0014*/ 	.byte	0x00, 0xf0, 0x05, 0x00


	//----- nvinfo : EIATTR_KPARAM_INFO
	.align		4
.L_4359:
        /*0018*/ 	.byte	0x04, 0x17
        /*001a*/ 	.short	(.L_4361 - .L_4360)
.L_4360:
        /*001c*/ 	.word	0x00000000
        /*0020*/ 	.short	0x0005
        /*0022*/ 	.short	0x0022
        /*0024*/ 	.byte	0x00, 0xf0, 0x05, 0x00


	//----- nvinfo : EIATTR_KPARAM_INFO
	.align		4
.L_4361:
        /*0028*/ 	.byte	0x04, 0x17
        /*002a*/ 	.short	(.L_4363 - .L_4362)
.L_4362:
        /*002c*/ 	.word	0x00000000
        /*0030*/ 	.short	0x0004
        /*0032*/ 	.short	0x0021
        /*0034*/ 	.byte	0x00, 0xf0, 0x05, 0x00


	//----- nvinfo : EIATTR_KPARAM_INFO
	.align		4
.L_4363:
        /*0038*/ 	.byte	0x04, 0x17
        /*003a*/ 	.short	(.L_4365 - .L_4364)
.L_4364:
        /*003c*/ 	.word	0x00000000
        /*0040*/ 	.short	0x0003
        /*0042*/ 	.short	0x0020
        /*0044*/ 	.byte	0x00, 0xf0, 0x05, 0x00


	//----- nvinfo : EIATTR_KPARAM_INFO
	.align		4
.L_4365:
        /*0048*/ 	.byte	0x04, 0x17
        /*004a*/ 	.short	(.L_4367 - .L_4366)
.L_4366:
        /*004c*/ 	.word	0x00000000
        /*0050*/ 	.short	0x0002
        /*0052*/ 	.short	0x0008
        /*0054*/ 	.byte	0x00, 0xf0, 0x61, 0x00


	//----- nvinfo : EIATTR_KPARAM_INFO
	.align		4
.L_4367:
        /*0058*/ 	.byte	0x04, 0x17
        /*005a*/ 	.short	(.L_4369 - .L_4368)
.L_4368:
        /*005c*/ 	.word	0x00000000
        /*0060*/ 	.short	0x0001
        /*0062*/ 	.short	0x0004
        /*0064*/ 	.byte	0x00, 0xf0, 0x05, 0x00


	//----- nvinfo : EIATTR_KPARAM_INFO
	.align		4
.L_4369:
        /*0068*/ 	.byte	0x04, 0x17
        /*006a*/ 	.short	(.L_4371 - .L_4370)
.L_4370:
        /*006c*/ 	.word	0x00000000
        /*0070*/ 	.short	0x0000
        /*0072*/ 	.short	0x0000
        /*0074*/ 	.byte	0x00, 0xf0, 0x11, 0x00


	//----- nvinfo : EIATTR_SPARSE_MMA_MASK
	.align		4
.L_4371:
        /*0078*/ 	.byte	0x03, 0x50
        /*007a*/ 	.short	0x0000


	//----- nvinfo : EIATTR_MAXREG_COUNT
	.align		4
        /*007c*/ 	.byte	0x03, 0x1b
        /*007e*/ 	.short	0x00ff


	//----- nvinfo : EIATTR_MERCURY_ISA_VERSION
	.align		4
        /*0080*/ 	.byte	0x03, 0x5f
        /*0082*/ 	.short	0x0101


	//----- nvinfo : EIATTR_VRC_CTA_INIT_COUNT
	.align		4
        /*0084*/ 	.byte	0x02, 0x4a
	.zero		1
	.zero		1


	//----- nvinfo : EIATTR_EXIT_INSTR_OFFSETS
	.align		4
        /*0088*/ 	.byte	0x04, 0x1c
        /*008a*/ 	.short	(.L_4373 - .L_4372)


	//   ....[0]....
.L_4372:
        /*008c*/ 	.word	0x000004f0


	//   ....[1]....
        /*0090*/ 	.word	0x00000540


	//----- nvinfo : EIATTR_MAX_THREADS
	.align		4
.L_4373:
        /*0094*/ 	.byte	0x04, 0x05
        /*0096*/ 	.short	(.L_4375 - .L_4374)
.L_4374:
        /*0098*/ 	.word	0x00000080
        /*009c*/ 	.word	0x00000001
        /*00a0*/ 	.word	0x00000001


	//----- nvinfo : EIATTR_CRS_STACK_SIZE
	.align		4
.L_4375:
        /*00a4*/ 	.byte	0x04, 0x1e
        /*00a6*/ 	.short	(.L_4377 - .L_4376)
.L_4376:
        /*00a8*/ 	.word	0x00000000


	//----- nvinfo : EIATTR_CBANK_PARAM_SIZE
	.align		4
.L_4377:
        /*00ac*/ 	.byte	0x03, 0x19
        /*00ae*/ 	.short	0x0024


	//----- nvinfo : EIATTR_PARAM_CBANK
	.align		4
        /*00b0*/ 	.byte	0x04, 0x0a
        /*00b2*/ 	.short	(.L_4379 - .L_4378)
	.align		4
.L_4378:
        /*00b4*/ 	.word	index@(.nv.constant0._ZN2at6native27unrolled_elementwise_kernelINS0_13BinaryFunctorIiiiNS0_16BitwiseOrFunctorIiEEEESt5arrayIPcLm3EELi4E23TrivialOffsetCalculatorILi2EjES9_ILi1EjENS0_6memory15LoadWithoutCastENSC_16StoreWithoutCastEEEviT_T0_T2_T3_T4_T5_)
        /*00b8*/ 	.short	0x0380
        /*00ba*/ 	.short	0x0024


	//----- nvinfo : EIATTR_SW_WAR
	.align		4
.L_4379:
        /*00bc*/ 	.byte	0x04, 0x36
        /*00be*/ 	.short	(.L_4381 - .L_4380)
.L_4380:
        /*00c0*/ 	.word	0x00000008
.L_4381:


//--------------------- .nv.info._ZN2at6native29vectorized_elementwise_kernelILi2ENS0_13BinaryFunctorIiiiNS0_16BitwiseOrFunctorIiEEEESt5arrayIPcLm3EEEEviT0_T1_ --------------------------
	.section	.nv.info._ZN2at6native29vectorized_elementwise_kernelILi2ENS0_13BinaryFunctorIiiiNS0_16BitwiseOrFunctorIiEEEESt5arrayIPcLm3EEEEviT0_T1_,"",@"SHT_CUDA_INFO"
	.sectionflags	@""
	.align	4


	//----- nvinfo : EIATTR_CUDA_API_VERSION
	.align		4
        /*0000*/ 	.byte	0x04, 0x37
        /*0002*/ 	.short	(.L_4383 - .L_4382)
.L_4382:
        /*0004*/ 	.word	0x00000082


	//----- nvinfo : EIATTR_KPARAM_INFO
	.align		4
.L_4383:
        /*0008*/ 	.byte	0x04, 0x17
        /*000a*/ 	.short	(.L_4385 - .L_4384)
.L_4384:
        /*000c*/ 	.word	0x00000000
        /*0010*/ 	.short	0x0002
        /*0012*/ 	.short	0x0008
        /*0014*/ 	.byte	0x00, 0xf0, 0x61, 0x00


	//----- nvinfo : EIATTR_KPARAM_INFO
	.align		4
.L_4385:
        /*0018*/ 	.byte	0x04, 0x17
        /*001a*/ 	.short	(.L_4387 - .L_4386)
.L_4386:
        /*001c*/ 	.word	0x00000000
        /*0020*/ 	.short	0x0001
        /*0022*/ 	.short	0x0004
        /*0024*/ 	.byte	0x00, 0xf0, 0x05, 0x00


	//----- nvinfo : EIATTR_KPARAM_INFO
	.align		4
.L_4387:
        /*0028*/ 	.byte	0x04, 0x17
        /*002a*/ 	.short	(.L_4389 - .L_4388)
.L_4388:
        /*002c*/ 	.word	0x00000000
        /*0030*/ 	.short	0x0000
        /*0032*/ 	.short	0x0000
        /*0034*/ 	.byte	0x00, 0xf0, 0x11, 0x00


	//----- nvinfo : EIATTR_SPARSE_MMA_MASK
	.align		4
.L_4389:
        /*0038*/ 	.byte	0x03, 0x50
        /*003a*/ 	.short	0x0000


	//----- nvinfo : EIATTR_MAXREG_COUNT
	.align		4
        /*003c*/ 	.byte	0x03, 0x1b
        /*003e*/ 	.short	0x00ff


	//----- nvinfo : EIATTR_MERCURY_ISA_VERSION
	.align		4
        /*0040*/ 	.byte	0x03, 0x5f
        /*0042*/ 	.short	0x0101


	//----- nvinfo : EIATTR_VRC_CTA_INIT_COUNT
	.align		4
        /*0044*/ 	.byte	0x02, 0x4a
	.zero		1
	.zero		1


	//----- nvinfo : EIATTR_EXIT_INSTR_OFFSETS
	.align		4
        /*0048*/ 	.byte	0x04, 0x1c
        /*004a*/ 	.short	(.L_4391 - .L_4390)


	//   ....[0]....
.L_4390:
        /*004c*/ 	.word	0x000009d0


	//   ....[1]....
        /*0050*/ 	.word	0x00000a20


	//   ....[2]....
        /*0054*/ 	.word	0x00000c10


	//----- nvinfo : EIATTR_MAX_THREADS
	.align		4
.L_4391:
        /*0058*/ 	.byte	0x04, 0x05
        /*005a*/ 	.short	(.L_4393 - .L_4392)
.L_4392:
        /*005c*/ 	.word	0x00000080
        /*0060*/ 	.word	0x00000001
        /*0064*/ 	.word	0x00000001


	//----- nvinfo : EIATTR_CRS_STACK_SIZE
	.align		4
.L_4393:
        /*0068*/ 	.byte	0x04, 0x1e
        /*006a*/ 	.short	(.L_4395 - .L_4394)
.L_4394:
        /*006c*/ 	.word	0x00000000


	//----- nvinfo : EIATTR_CBANK_PARAM_SIZE
	.align		4
.L_4395:
        /*0070*/ 	.byte	0x03, 0x19
        /*0072*/ 	.short	0x0020


	//----- nvinfo : EIATTR_PARAM_CBANK
	.align		4
        /*0074*/ 	.byte	0x04, 0x0a
        /*0076*/ 	.short	(.L_4397 - .L_4396)
	.align		4
.L_4396:
        /*0078*/ 	.word	index@(.nv.constant0._ZN2at6native29vectorized_elementwise_kernelILi2ENS0_13BinaryFunctorIiiiNS0_16BitwiseOrFunctorIiEEEESt5arrayIPcLm3EEEEviT0_T1_)
        /*007c*/ 	.short	0x0380
        /*007e*/ 	.short	0x0020


	//----- nvinfo : EIATTR_SW_WAR
	.align		4
.L_4397:
        /*0080*/ 	.byte	0x04, 0x36
        /*0082*/ 	.short	(.L_4399 - .L_4398)
.L_4398:
        /*0084*/ 	.word	0x00000008
.L_4399:


//--------------------- .nv.info._ZN2at6native29vectorized_elementwise_kernelILi4ENS0_13BinaryFunctorIiiiNS0_16BitwiseOrFunctorIiEEEESt5arrayIPcLm3EEEEviT0_T1_ --------------------------
	.section	.nv.info._ZN2at6native29vectorized_elementwise_kernelILi4ENS0_13BinaryFunctorIiiiNS0_16BitwiseOrFunctorIiEEEESt5arrayIPcLm3EEEEviT0_T1_,"",@"SHT_CUDA_INFO"
	.sectionflags	@""
	.align	4


	//----- nvinfo : EIATTR_CUDA_API_VERSION
	.align		4
        /*0000*/ 	.byte	0x04, 0x37
        /*0002*/ 	.short	(.L_4401 - .L_4400)
.L_4400:
        /*0004*/ 	.word	0x00000082


	//----- nvinfo : EIATTR_KPARAM_INFO
	.align		4
.L_4401:
        /*0008*/ 	.byte	0x04, 0x17
        /*000a*/ 	.short	(.L_4403 - .L_4402)
.L_4402:
        /*000c*/ 	.word	0x00000000
        /*0010*/ 	.short	0x0002
        /*0012*/ 	.short	0x0008
        /*0014*/ 	.byte	0x00, 0xf0, 0x61, 0x00


	//----- nvinfo : EIATTR_KPARAM_INFO
	.align		4
.L_4403:
        /*0018*/ 	.byte	0x04, 0x17
        /*001a*/ 	.short	(.L_4405 - .L_4404)
.L_4404:
        /*001c*/ 	.word	0x00000000
        /*0020*/ 	.short	0x0001
        /*0022*/ 	.short	0x0004
        /*0024*/ 	.byte	0x00, 0xf0, 0x05, 0x00


	//----- nvinfo : EIATTR_KPARAM_INFO
	.align		4
.L_4405:
        /*0028*/ 	.byte	0x04, 0x17
        /*002a*/ 	.short	(.L_4407 - .L_4406)
.L_4406:
        /*002c*/ 	.word	0x00000000
        /*0030*/ 	.short	0x0000
        /*0032*/ 	.short	0x0000
        /*0034*/ 	.byte	0x00, 0xf0, 0x11, 0x00


	//----- nvinfo : EIATTR_SPARSE_MMA_MASK
	.align		4
.L_4407:
        /*0038*/ 	.byte	0x03, 0x50
        /*003a*/ 	.short	0x0000


	//----- nvinfo : EIATTR_MAXREG_COUNT
	.align		4
        /*003c*/ 	.byte	0x03, 0x1b
        /*003e*/ 	.short	0x00ff


	//----- nvinfo : EIATTR_MERCURY_ISA_VERSION
	.align		4
        /*0040*/ 	.byte	0x03, 0x5f
        /*0042*/ 	.short	0x0101


	//----- nvinfo : EIATTR_VRC_CTA_INIT_COUNT
	.align		4
        /*0044*/ 	.byte	0x02, 0x4a
	.zero		1
	.zero		1


	//----- nvinfo : EIATTR_EXIT_INSTR_OFFSETS
	.align		4
        /*0048*/ 	.byte	0x04, 0x1c
        /*004a*/ 	.short	(.L_4409 - .L_4408)


	//   ....[0]....
.L_4408:
        /*004c*/ 	.word	0x000009d0


	//   ....[1]....
        /*0050*/ 	.word	0x00000a20


	//   ....[2]....
        /*0054*/ 	.word	0x00000bb0


	//----- nvinfo : EIATTR_MAX_THREADS
	.align		4
.L_4409:
        /*0058*/ 	.byte	0x04, 0x05
        /*005a*/ 	.short	(.L_4411 - .L_4410)
.L_4410:
        /*005c*/ 	.word	0x00000080
        /*0060*/ 	.word	0x00000001
        /*0064*/ 	.word	0x00000001


	//----- nvinfo : EIATTR_CRS_STACK_SIZE
	.align		4
.L_4411:
        /*0068*/ 	.byte	0x04, 0x1e
        /*006a*/ 	.short	(.L_4413 - .L_4412)
.L_4412:
        /*006c*/ 	.word	0x00000000


	//----- nvinfo : EIATTR_CBANK_PARAM_SIZE
	.align		4
.L_4413:
        /*0070*/ 	.byte	0x03, 0x19
        /*0072*/ 	.short	0x0020


	//----- nvinfo : EIATTR_PARAM_CBANK
	.align		4
        /*0074*/ 	.byte	0x04, 0x0a
        /*0076*/ 	.short	(.L_4415 - .L_4414)
	.align		4
.L_4414:
        /*0078*/ 	.word	index@(.nv.constant0._ZN2at6native29vectorized_elementwise_kernelILi4ENS0_13BinaryFunctorIiiiNS0_16BitwiseOrFunctorIiEEEESt5arrayIPcLm3EEEEviT0_T1_)
        /*007c*/ 	.short	0x0380
        /*007e*/ 	.short	0x0020


	//----- nvinfo : EIATTR_SW_WAR
	.align		4
.L_4415:
        /*0080*/ 	.byte	0x04, 0x36
        /*0082*/ 	.short	(.L_4417 - .L_4416)
.L_4416:
        /*0084*/ 	.word	0x00000008
.L_4417:


//--------------------- .nv.info._ZN2at6native29vectorized_elementwise_kernelILi8ENS0_13BinaryFunctorIiiiNS0_16BitwiseOrFunctorIiEEEESt5arrayIPcLm3EEEEviT0_T1_ --------------------------
	.section	.nv.info._ZN2at6native29vectorized_elementwise_kernelILi8ENS0_13BinaryFunctorIiiiNS0_16BitwiseOrFunctorIiEEEESt5arrayIPcLm3EEEEviT0_T1_,"",@"SHT_CUDA_INFO"
	.sectionflags	@""
	.align	4


	//----- nvinfo : EIATTR_CUDA_API_VERSION
	.align		4
        /*0000*/ 	.byte	0x04, 0x37
        /*0002*/ 	.short	(.L_4419 - .L_4418)
.L_4418:
        /*0004*/ 	.word	0x00000082


	//----- nvinfo : EIATTR_KPARAM_INFO
	.align		4
.L_4419:
        /*0008*/ 	.byte	0x04, 0x17
        /*000a*/ 	.short	(.L_4421 - .L_4420)
.L_4420:
        /*000c*/ 	.word	0x00000000
        /*0010*/ 	.short	0x0002
        /*0012*/ 	.short	0x0008
        /*0014*/ 	.byte	0x00, 0xf0, 0x61, 0x00


	//----- nvinfo : EIATTR_KPARAM_INFO
	.align		4
.L_4421:
        /*0018*/ 	.byte	0x04, 0x17
        /*001a*/ 	.short	(.L_4423 - .L_4422)
.L_4422:
        /*001c*/ 	.word	0x00000000
        /*0020*/ 	.short	0x0001
        /*0022*/ 	.short	0x0004
        /*0024*/ 	.byte	0x00, 0xf0, 0x05, 0x00


	//----- nvinfo : EIATTR_KPARAM_INFO
	.align		4
.L_4423:
        /*0028*/ 	.byte	0x04, 0x17
        /*002a*/ 	.short	(.L_4425 - .L_4424)
.L_4424:
        /*002c*/ 	.word	0x00000000
        /*0030*/ 	.short	0x0000
        /*0032*/ 	.short	0x0000
        /*0034*/ 	.byte	0x00, 0xf0, 0x11, 0x00


	//----- nvinfo : EIATTR_SPARSE_MMA_MASK
	.align		4
.L_4425:
        /*0038*/ 	.byte	0x03, 0x50
        /*003a*/ 	.short	0x0000


	//----- nvinfo : EIATTR_MAXREG_COUNT
	.align		4
        /*003c*/ 	.byte	0x03, 0x1b
        /*003e*/ 	.short	0x00ff


	//----- nvinfo : EIATTR_MERCURY_ISA_VERSION
	.align		4
        /*0040*/ 	.byte	0x03, 0x5f
        /*0042*/ 	.short	0x0101


	//----- nvinfo : EIATTR_VRC_CTA_INIT_COUNT
	.align		4
        /*0044*/ 	.byte	0x02, 0x4a
	.zero		1
	.zero		1


	//----- nvinfo : EIATTR_EXIT_INSTR_OFFSETS
	.align		4
        /*0048*/ 	.byte	0x04, 0x1c
        /*004a*/ 	.short	(.L_4427 - .L_4426)


	//   ....[0]....
.L_4426:
        /*004c*/ 	.word	0x00000010


	//----- nvinfo : EIATTR_MAX_THREADS
	.align		4
.L_4427:
        /*0050*/ 	.byte	0x04, 0x05
        /*0052*/ 	.short	(.L_4429 - .L_4428)
.L_4428:
        /*0054*/ 	.word	0x00000080
        /*0058*/ 	.word	0x00000001
        /*005c*/ 	.word	0x00000001


	//----- nvinfo : EIATTR_CBANK_PARAM_SIZE
	.align		4
.L_4429:
        /*0060*/ 	.byte	0x03, 0x19
        /*0062*/ 	.short	0x0020


	//----- nvinfo : EIATTR_PARAM_CBANK
	.align		4
        /*0064*/ 	.byte	0x04, 0x0a
        /*0066*/ 	.short	(.L_4431 - .L_4430)
	.align		4
.L_4430:
        /*0068*/ 	.word	index@(.nv.constant0._ZN2at6native29vectorized_elementwise_kernelILi8ENS0_13BinaryFunctorIiiiNS0_16BitwiseOrFunctorIiEEEESt5arrayIPcLm3EEEEviT0_T1_)
        /*006c*/ 	.short	0x0380
        /*006e*/ 	.short	0x0020


	//----- nvinfo : EIATTR_SW_WAR
	.align		4
.L_4431:
        /*0070*/ 	.byte	0x04, 0x36
        /*0072*/ 	.short	(.L_4433 - .L_4432)
.L_4432:
        /*0074*/ 	.word	0x00000008
.L_4433:


//--------------------- .nv.info._ZN2at6native18elementwise_kernelILi128ELi4EZNS0_15gpu_kernel_implINS0_13AUnaryFunctorIaaaNS0_16BitwiseOrFunctorIaEEEEEEvRNS_18TensorIteratorBaseERKT_EUliE_EEviT1_ --------------------------
	.section	.nv.info._ZN2at6native18elementwise_kernelILi128ELi4EZNS0_15gpu_kernel_implINS0_13AUnaryFunctorIaaaNS0_16BitwiseOrFunctorIaEEEEEEvRNS_18TensorIteratorBaseERKT_EUliE_EEviT1_,"",@"SHT_CUDA_INFO"
	.sectionflags	@""
	.align	4


	//----- nvinfo : EIATTR_CUDA_API_VERSION
	.align		4
        /*0000*/ 	.byte	0x04, 0x37
        /*0002*/ 	.short	(.L_4435 - .L_4434)
.L_4434:
        /*0004*/ 	.word	0x00000082


	//----- nvinfo : EIATTR_KPARAM_INFO
	.align		4
.L_4435:
        /*0008*/ 	.byte	0x04, 0x17
        /*000a*/ 	.short	(.L_4437 - .L_4436)
.L_4436:
        /*000c*/ 	.word	0x00000000
        /*0010*/ 	.short	0x0001
        /*0012*/ 	.short	0x0008
        /*0014*/ 	.byte	0x00, 0xf0, 0x61, 0x08


	//----- nvinfo : EIATTR_KPARAM_INFO
	.align		4
.L_4437:
        /*0018*/ 	.byte	0x04, 0x17
        /*001a*/ 	.short	(.L_4439 - .L_4438)
.L_4438:
        /*001c*/ 	.word	0x00000000
        /*0020*/ 	.short	0x0000
        /*0022*/ 	.short	0x0000
        /*0024*/ 	.byte	0x00, 0xf0, 0x11, 0x00


	//----- nvinfo : EIATTR_SPARSE_MMA_MASK
	.align		4
.L_4439:
        /*0028*/ 	.byte	0x03, 0x50
        /*002a*/ 	.short	0x0000


	//----- nvinfo : EIATTR_MAXREG_COUNT
	.align		4
        /*002c*/ 	.byte	0x03, 0x1b
        /*002e*/ 	.short	0x0080


	//----- nvinfo : EIATTR_EXTERNS
	.align		4
        /*0030*/ 	.byte	0x04, 0x0f
        /*0032*/ 	.short	(.L_4441 - .L_4440)


	//   ....[0]....
	.align		4
.L_4440:
        /*0034*/ 	.word	index@(__assertfail)


	//----- nvinfo : EIATTR_MERCURY_ISA_VERSION
	.align		4
.L_4441:
        /*0038*/ 	.byte	0x03, 0x5f
        /*003a*/ 	.short	0x0101


	//----- nvinfo : EIATTR_VRC_CTA_INIT_COUNT
	.align		4
        /*003c*/ 	.byte	0x02, 0x4a
	.zero		1
	.zero		1


	//----- nvinfo : EIATTR_SYSCALL_OFFSETS
	.align		4
        /*0040*/ 	.byte	0x04, 0x46
        /*0042*/ 	.short	(.L_4443 - .L_4442)


	//   ....[0]....
.L_4442:
        /*0044*/ 	.word	0x00002130


	//   ....[1]....
        /*0048*/ 	.word	0x00002fe0


	//   ....[2]....
        /*004c*/ 	.word	0x000052d0


	//   ....[3]....
        /*0050*/ 	.word	0x00005fc0


	//   ....[4]....
        /*0054*/ 	.word	0x000083a0


	//   ....[5]....
        /*0058*/ 	.word	0x00009090


	//   ....[6]....
        /*005c*/ 	.word	0x0000b480


	//   ....[7]....
        /*0060*/ 	.word	0x0000c140


	//----- nvinfo : EIATTR_EXIT_INSTR_OFFSETS
	.align		4
.L_4443:
        /*0064*/ 	.byte	0x04, 0x1c
        /*0066*/ 	.short	(.L_4445 - .L_4444)


	//   ....[0]....
.L_4444:
        /*0068*/ 	.word	0x00009370


	//   ....[1]....
        /*006c*/ 	.word	0x0000b5b0


	//   ....[2]....
        /*0070*/ 	.word	0x0000b5d0


	//   ....[3]....
        /*0074*/ 	.word	0x0000b690


	//   ....[4]....
        /*0078*/ 	.word	0x0000b6d0


	//   ....[5]....
        /*007c*/ 	.word	0x0000b710


	//   ....[6]....
        /*0080*/ 	.word	0x0000b7a0


	//   ....[7]....
        /*0084*/ 	.word	0x0000b7e0


	//   ....[8]....
        /*0088*/ 	.word	0x0000b880


	//   ....[9]....
        /*008c*/ 	.word	0x0000b8d0


	//   ....[10]....
        /*0090*/ 	.word	0x0000b920


	//   ....[11]....
        /*0094*/ 	.word	0x0000ba00


	//   ....[12]....
        /*0098*/ 	.word	0x0000bb70


	//   ....[13]....
        /*009c*/ 	.word	0x0000bce0


	//   ....[14]....
        /*00a0*/ 	.word	0x0000be40


	//   ....[15]....
        /*00a4*/ 	.word	0x0000bea0


	//   ....[16]....
        /*00a8*/ 	.word	0x0000bee0


	//   ....[17]....
        /*00ac*/ 	.word	0x0000bf80


	//   ....[18]....
        /*00b0*/ 	.word	0x0000bfe0


	//   ....[19]....
        /*00b4*/ 	.word	0x0000c150


	//   ....[20]....
        /*00b8*/ 	.word	0x0000c260


	//   ....[21]....
        /*00bc*/ 	.word	0x0000c3a0


	//   ....[22]....
        /*00c0*/ 	.word	0x0000c3e0


	//----- nvinfo : EIATTR_MAX_THREADS
	.align		4
.L_4445:
        /*00c4*/ 	.byte	0x04, 0x05
        /*00c6*/ 	.short	(.L_4447 - .L_4446)
.L_4446:
        /*00c8*/ 	.word	0x00000080
        /*00cc*/ 	.word	0x00000001
        /*00d0*/ 	.word	0x00000001


	//----- nvinfo : EIATTR_CRS_STACK_SIZE
	.align		4
.L_4447:
        /*00d4*/ 	.byte	0x04, 0x1e
        /*00d6*/ 	.short	(.L_4449 - .L_4448)
.L_4448:
        /*00d8*/ 	.word	0x00000000


	//----- nvinfo : EIATTR_CBANK_PARAM_SIZE
	.align		4
.L_4449:
        /*00dc*/ 	.byte	0x03, 0x19
        /*00de*/ 	.short	0x0220


	//----- nvinfo : EIATTR_PARAM_CBANK
	.align		4
        /*00e0*/ 	.byte	0x04, 0x0a
        /*00e2*/ 	.short	(.L_4451 - .L_4450)
	.align		4
.L_4450:
        /*00e4*/ 	.word	index@(.nv.constant0._ZN2at6native18elementwise_kernelILi128ELi4EZNS0_15gpu_kernel_implINS0_13AUnaryFunctorIaaaNS0_16BitwiseOrFunctorIaEEEEEEvRNS_18TensorIteratorBaseERKT_EUliE_EEviT1_)
        /*00e8*/ 	.short	0x0380
        /*00ea*/ 	.short	0x0220


	//----- nvinfo : EIATTR_SW_WAR
	.align		4
.L_4451:
        /*00ec*/ 	.byte	0x04, 0x36
        /*00ee*/ 	.short	(.L_4453 - .L_4452)
.L_4452:
        /*00f0*/ 	.word	0x00000008
.L_4453:


//--------------------- .nv.info._ZN2at6native27unrolled_elementwise_kernelINS0_13AUnaryFunctorIaaaNS0_16BitwiseOrFunctorIaEEEESt5arrayIPcLm2EELi4E23TrivialOffsetCalculatorILi1EjESA_NS0_6memory12LoadWithCastILi1EEENSB_13StoreWithCastILi1EEEEEviT_T0_T2_T3_T4_T5_ --------------------------
	.section	.nv.info._ZN2at6native27unrolled_elementwise_kernelINS0_13AUnaryFunctorIaaaNS0_16BitwiseOrFunctorIaEEEESt5arrayIPcLm2EELi4E23TrivialOffsetCalculatorILi1EjESA_NS0_6memory12LoadWithCastILi1EEENSB_13StoreWithCastILi1EEEEEviT_T0_T2_T3_T4_T5_,"",@"SHT_CUDA_INFO"
	.sectionflags	@""
	.align	4


	//----- nvinfo : EIATTR_CUDA_API_VERSION
	.align		4
        /*0000*/ 	.byte	0x04, 0x37
        /*0002*/ 	.short	(.L_4455 - .L_4454)
.L_4454:
        /*0004*/ 	.word	0x00000082


	//----- nvinfo : EIATTR_KPARAM_INFO
	.align		4
.L_4455:
        /*0008*/ 	.byte	0x04, 0x17
        /*000a*/ 	.short	(.L_4457 - .L_4456)
.L_4456:
        /*000c*/ 	.word	0x00000000
        /*0010*/ 	.short	0x0006
        /*0012*/ 	.short	0x0024
        /*0014*/ 	.byte	0x00, 0xf0, 0x21, 0x00


	//----- nvinfo : EIATTR_KPARAM_INFO
	.align		4
.L_4457:
        /*0018*/ 	.byte	0x04, 0x17
        /*001a*/ 	.short	(.L_4459 - .L_4458)
.L_4458:
        /*001c*/ 	.word	0x00000000
        /*0020*/ 	.short	0x0005
        /*0022*/ 	.short	0x001c
        /*0024*/ 	.byte	0x00, 0xf0, 0x21, 0x00


	//----- nvinfo : EIATTR_KPARAM_INFO
	.align		4
.L_4459:
        /*0028*/ 	.byte	0x04, 0x17
        /*002a*/ 	.short	(.L_4461 - .L_4460)
.L_4460:
        /*002c*/ 	.word	0x00000000
        /*0030*/ 	.short	0x0004
        /*0032*/ 	.short	0x0019
        /*0034*/ 	.byte	0x00, 0xf0, 0x05, 0x00


	//----- nvinfo : EIATTR_KPARAM_INFO
	.align		4
.L_4461:
        /*0038*/ 	.byte	0x04, 0x17
        /*003a*/ 	.short	(.L_4463 - .L_4462)
.L_4462:
        /*003c*/ 	.word	0x00000000
        /*0040*/ 	.short	0x0003
        /*0042*/ 	.short	0x0018
        /*0044*/ 	.byte	0x00, 0xf0, 0x05, 0x00


	//----- nvinfo : EIATTR_KPARAM_INFO
	.align		4
.L_4463:
        /*0048*/ 	.byte	0x04, 0x17
        /*004a*/ 	.short	(.L_4465 - .L_4464)
.L_4464:
        /*004c*/ 	.word	0x00000000
        /*0050*/ 	.short	0x0002
        /*0052*/ 	.short	0x0008
        /*0054*/ 	.byte	0x00, 0xf0, 0x41, 0x00


	//----- nvinfo : EIATTR_KPARAM_INFO
	.align		4
.L_4465:
        /*0058*/ 	.byte	0x04, 0x17
        /*005a*/ 	.short	(.L_4467 - .L_4466)
.L_4466:
        /*005c*/ 	.word	0x00000000
        /*0060*/ 	.short	0x0001
        /*0062*/ 	.short	0x0004
        /*0064*/ 	.byte	0x00, 0xf0, 0x09, 0x00


	//----- nvinfo : EIATTR_KPARAM_INFO
	.align		4
.L_4467:
        /*0068*/ 	.byte	0x04, 0x17
        /*006a*/ 	.short	(.L_4469 - .L_4468)
.L_4468:
        /*006c*/ 	.word	0x00000000
        /*0070*/ 	.short	0x0000
        /*0072*/ 	.short	0x0000
        /*0074*/ 	.byte	0x00, 0xf0, 0x11, 0x00


	//----- nvinfo : EIATTR_SPARSE_MMA_MASK
	.align		4
.L_4469:
        /*0078*/ 	.byte	0x03, 0x50
        /*007a*/ 	.short	0x0000


	//----- nvinfo : EIATTR_MAXREG_COUNT
	.align		4
        /*007c*/ 	.byte	0x03, 0x1b
        /*007e*/ 	.short	0x00ff


	//----- nvinfo : EIATTR_EXTERNS
	.align		4
        /*0080*/ 	.byte	0x04, 0x0f
        /*0082*/ 	.short	(.L_4471 - .L_4470)


	//   ....[0]....
	.align		4
.L_4470:
        /*0084*/ 	.word	index@(__assertfail)


	//----- nvinfo : EIATTR_MERCURY_ISA_VERSION
	.align		4
.L_4471:
        /*0088*/ 	.byte	0x03, 0x5f
        /*008a*/ 	.short	0x0101


	//----- nvinfo : EIATTR_VRC_CTA_INIT_COUNT
	.align		4
        /*008c*/ 	.byte	0x02, 0x4a
	.zero		1
	.zero		1


	//----- nvinfo : EIATTR_SYSCALL_OFFSETS
	.align		4
        /*0090*/ 	.byte	0x04, 0x46
        /*0092*/ 	.short	(.L_4473 - .L_4472)


	//   ....[0]....
.L_4472:
        /*0094*/ 	.word	0x00000e30


	//   ....[1]....
        /*0098*/ 	.word	0x00001de0


	//   ....[2]....
        /*009c*/ 	.word	0x00002cd0


	//   ....[3]....
        /*00a0*/ 	.word	0x00003bc0


	//   ....[4]....
        /*00a4*/ 	.word	0x00004a90


	//   ....[5]....
        /*00a8*/ 	.word	0x00005940


	//   ....[6]....
        /*00ac*/ 	.word	0x000068f0


	//   ....[7]....
        /*00b0*/ 	.word	0x00007880


	//----- nvinfo : EIATTR_EXIT_INSTR_OFFSETS
	.align		4
.L_4473:
        /*00b4*/ 	.byte	0x04, 0x1c
        /*00b6*/ 	.short	(.L_4475 - .L_4474)


	//   ....[0]....
.L_4474:
        /*00b8*/ 	.word	0x00006bc0


	//   ....[1]....
        /*00bc*/ 	.word	0x00006cf0


	//   ....[2]....
        /*00c0*/ 	.word	0x00006d10


	//   ....[3]....
        /*00c4*/ 	.word	0x00006dd0


	//   ....[4]....
        /*00c8*/ 	.word	0x00006e10


	//   ....[5]....
        /*00cc*/ 	.word	0x00006e50


	//   ....[6]....
        /*00d0*/ 	.word	0x00006ee0


	//   ....[7]....
        /*00d4*/ 	.word	0x00006f20


	//   ....[8]....
        /*00d8*/ 	.word	0x00006fc0


	//   ....[9]....
        /*00dc*/ 	.word	0x00007010


	//   ....[10]....
        /*00e0*/ 	.word	0x00007060


	//   ....[11]....
        /*00e4*/ 	.word	0x00007140


	//   ....[12]....
        /*00e8*/ 	.word	0x000072b0


	//   ....[13]....
        /*00ec*/ 	.word	0x00007420


	//   ....[14]....
        /*00f0*/ 	.word	0x00007580


	//   ....[15]....
        /*00f4*/ 	.word	0x000075e0


	//   ....[16]....
        /*00f8*/ 	.word	0x00007620


	//   ....[17]....
        /*00fc*/ 	.word	0x000076c0


	//   ....[18]....
        /*0100*/ 	.word	0x00007720


	//   ....[19]....
        /*0104*/ 	.word	0x00007890


	//   ....[20]....
        /*0108*/ 	.word	0x000079a0


	//   ....[21]....
        /*010c*/ 	.word	0x00007ae0


	//   ....[22]....
        /*0110*/ 	.word	0x00007b20


	//----- nvinfo : EIATTR_MAX_THREADS
	.align		4
.L_4475:
        /*0114*/ 	.byte	0x04, 0x05
        /*0116*/ 	.short	(.L_4477 - .L_4476)
.L_4476:
        /*0118*/ 	.word	0x00000080
        /*011c*/ 	.word	0x00000001
        /*0120*/ 	.word	0x00000001


	//----- nvinfo : EIATTR_CRS_STACK_SIZE
	.align		4
.L_4477:
        /*0124*/ 	.byte	0x04, 0x1e
        /*0126*/ 	.short	(.L_4479 - .L_4478)
.L_4478:
        /*0128*/ 	.word	0x00000000


	//----- nvinfo : EIATTR_CBANK_PARAM_SIZE
	.align		4
.L_4479:
        /*012c*/ 	.byte	0x03, 0x19
        /*012e*/ 	.short	0x002c


	//----- nvinfo : EIATTR_PARAM_CBANK
	.align		4
        /*0130*/ 	.byte	0x04, 0x0a
        /*0132*/ 	.short	(.L_4481 - .L_4480)
	.align		4
.L_4480:
        /*0134*/ 	.word	index@(.nv.constant0._ZN2at6native27unrolled_elementwise_kernelINS0_13AUnaryFunctorIaaaNS0_16BitwiseOrFunctorIaEEEESt5arrayIPcLm2EELi4E23TrivialOffsetCalculatorILi1EjESA_NS0_6memory12LoadWithCastILi1EEENSB_13StoreWithCastILi1EEEEEviT_T0_T2_T3_T4_T5_)
        /*0138*/ 	.short	0x0380
        /*013a*/ 	.short	0x002c


	//----- nvinfo : EIATTR_SW_WAR
	.align		4
.L_4481:
        /*013c*/ 	.byte	0x04, 0x36
        /*013e*/ 	.short	(.L_4483 - .L_4482)
.L_4482:
        /*0140*/ 	.word	0x00000008
.L_4483:


//--------------------- .nv.info._ZN2at6native18elementwise_kernelILi128ELi4EZNS0_22gpu_kernel_impl_nocastINS0_13AUnaryFunctorIaaaNS0_16BitwiseOrFunctorIaEEEEEEvRNS_18TensorIteratorBaseERKT_EUliE_EEviT1_ --------------------------
	.section	.nv.info._ZN2at6native18elementwise_kernelILi128ELi4EZNS0_22gpu_kernel_impl_nocastINS0_13AUnaryFunctorIaaaNS0_16BitwiseOrFunctorIaEEEEEEvRNS_18TensorIteratorBaseERKT_EUliE_EEviT1_,"",@"SHT_CUDA_INFO"
	.sectionflags	@""
	.align	4


	//----- nvinfo : EIATTR_CUDA_API_VERSION
	.align		4
        /*0000*/ 	.byte	0x04, 0x37
        /*0002*/ 	.short	(.L_4485 - .L_4484)
.L_4484:
        /*0004*/ 	.word	0x00000082


	//----- nvinfo : EIATTR_KPARAM_INFO
	.align		4
.L_4485:
        /*0008*/ 	.byte	0x04, 0x17
        /*000a*/ 	.short	(.L_4487 - .L_4486)
.L_4486:
        /*000c*/ 	.word	0x00000000
        /*0010*/ 	.short	0x0001
        /*0012*/ 	.short	0x0008
        /*0014*/ 	.byte	0x00, 0xf0, 0x61, 0x08


	//----- nvinfo : EIATTR_KPARAM_INFO
	.align		4
.L_4487:
        /*0018*/ 	.byte	0x04, 0x17
        /*001a*/ 	.short	(.L_4489 - .L_4488)
.L_4488:
        /*001c*/ 	.word	0x00000000
        /*0020*/ 	.short	0x0000
        /*0022*/ 	.short	0x0000
        /*0024*/ 	.byte	0x00, 0xf0, 0x11, 0x00


	//----- nvinfo : EIATTR_SPARSE_MMA_MASK
	.align		4
.L_4489:
        /*0028*/ 	.byte	0x03, 0x50
        /*002a*/ 	.short	0x0000


	//----- nvinfo : EIATTR_MAXREG_COUNT
	.align		4
        /*002c*/ 	.byte	0x03, 0x1b
        /*002e*/ 	.short	0x0080


	//----- nvinfo : EIATTR_MERCURY_ISA_VERSION
	.align		4
        /*0030*/ 	.byte	0x03, 0x5f
        /*0032*/ 	.short	0x0101


	//----- nvinfo : EIATTR_VRC_CTA_INIT_COUNT
	.align		4
        /*0034*/ 	.byte	0x02, 0x4a
	.zero		1
	.zero		1


	//----- nvinfo : EIATTR_EXIT_INSTR_OFFSETS
	.align		4
        /*0038*/ 	.byte	0x04, 0x1c
        /*003a*/ 	.short	(.L_4491 - .L_4490)


	//   ....[0]....
.L_4490:
        /*003c*/ 	.word	0x000002b0


	//   ....[1]....
        /*0040*/ 	.word	0x00000310


	//   ....[2]....
        /*0044*/ 	.word	0x00003dd0


	//   ....[3]....
        /*0048*/ 	.word	0x00005100


	//----- nvinfo : EIATTR_MAX_THREADS
	.align		4
.L_4491:
        /*004c*/ 	.byte	0x04, 0x05
        /*004e*/ 	.short	(.L_4493 - .L_4492)
.L_4492:
        /*0050*/ 	.word	0x00000080
        /*0054*/ 	.word	0x00000001
        /*0058*/ 	.word	0x00000001


	//----- nvinfo : EIATTR_CRS_STACK_SIZE
	.align		4
.L_4493:
        /*005c*/ 	.byte	0x04, 0x1e
        /*005e*/ 	.short	(.L_4495 - .L_4494)
.L_4494:
        /*0060*/ 	.word	0x00000000


	//----- nvinfo : EIATTR_CBANK_PARAM_SIZE
	.align		4
.L_4495:
        /*0064*/ 	.byte	0x03, 0x19
        /*0066*/ 	.short	0x0220


	//----- nvinfo : EIATTR_PARAM_CBANK
	.align		4
        /*0068*/ 	.byte	0x04, 0x0a
        /*006a*/ 	.short	(.L_4497 - .L_4496)
	.align		4
.L_4496:
        /*006c*/ 	.word	index@(.nv.constant0._ZN2at6native18elementwise_kernelILi128ELi4EZNS0_22gpu_kernel_impl_nocastINS0_13AUnaryFunctorIaaaNS0_16BitwiseOrFunctorIaEEEEEEvRNS_18TensorIteratorBaseERKT_EUliE_EEviT1_)
        /*0070*/ 	.short	0x0380
        /*0072*/ 	.short	0x0220


	//----- nvinfo : EIATTR_SW_WAR
	.align		4
.L_4497:
        /*0074*/ 	.byte	0x04, 0x36
        /*0076*/ 	.short	(.L_4499 - .L_4498)
.L_4498:
        /*0078*/ 	.word	0x00000008
.L_4499:


//--------------------- .nv.info._ZN2at6native27unrolled_elementwise_kernelINS0_13AUnaryFunctorIaaaNS0_16BitwiseOrFunctorIaEEEESt5arrayIPcLm2EELi4E23TrivialOffsetCalculatorILi1EjESA_NS0_6memory15LoadWithoutCastENSB_16StoreWithoutCastEEEviT_T0_T2_T3_T4_T5_ --------------------------
	.section	.nv.info._ZN2at6native27unrolled_elementwise_kernelINS0_13AUnaryFunctorIaaaNS0_16BitwiseOrFunctorIaEEEESt5arrayIPcLm2EELi4E23TrivialOffsetCalculatorILi1EjESA_NS0_6memory15LoadWithoutCastENSB_16StoreWithoutCastEEEviT_T0_T2_T3_T4_T5_,"",@"SHT_CUDA_INFO"
	.sectionflags	@""
	.align	4


	//----- nvinfo : EIATTR_CUDA_API_VERSION
	.align		4
        /*0000*/ 	.byte	0x04, 0x37
        /*0002*/ 	.short	(.L_4501 - .L_4500)
.L_4500:
        /*0004*/ 	.word	0x00000082


	//----- nvinfo : EIATTR_KPARAM_INFO
	.align		4
.L_4501:
        /*0008*/ 	.byte	0x04, 0x17
        /*000a*/ 	.short	(.L_4503 - .L_4502)
.L_4502:
        /*000c*/ 	.word	0x00000000
        /*0010*/ 	.short	0x0006
        /*0012*/ 	.short	0x001b
        /*0014*/ 	.byte	0x00, 0xf0, 0x05, 0x00


	//----- nvinfo : EIATTR_KPARAM_INFO
	.align		4
.L_4503:
        /*0018*/ 	.byte	0x04, 0x17
        /*001a*/ 	.short	(.L_4505 - .L_4504)
.L_4504:
        /*001c*/ 	.word	0x00000000
        /*0020*/ 	.short	0x0005
        /*0022*/ 	.short	0x001a
        /*0024*/ 	.byte	0x00, 0xf0, 0x05, 0x00


	//----- nvinfo : EIATTR_KPARAM_INFO
	.align		4
.L_4505:
        /*0028*/ 	.byte	0x04, 0x17
        /*002a*/ 	.short	(.L_4507 - .L_4506)
.L_4506:
        /*002c*/ 	.word	0x00000000
        /*0030*/ 	.short	0x0004
        /*0032*/ 	.short	0x0019
        /*0034*/ 	.byte	0x00, 0xf0, 0x05, 0x00


	//----- nvinfo : EIATTR_KPARAM_INFO
	.align		4
.L_4507:
        /*0038*/ 	.byte	0x04, 0x17
        /*003a*/ 	.short	(.L_4509 - .L_4508)
.L_4508:
        /*003c*/ 	.word	0x00000000
        /*0040*/ 	.short	0x0003
        /*0042*/ 	.short	0x0018
        /*0044*/ 	.byte	0x00, 0xf0, 0x05, 0x00


	//----- nvinfo : EIATTR_KPARAM_INFO
	.align		4
.L_4509:
        /*0048*/ 	.byte	0x04, 0x17
        /*004a*/ 	.short	(.L_4511 - .L_4510)
.L_4510:
        /*004c*/ 	.word	0x00000000
        /*0050*/ 	.short	0x0002
        /*0052*/ 	.short	0x0008
        /*0054*/ 	.byte	0x00, 0xf0, 0x41, 0x00


	//----- nvinfo : EIATTR_KPARAM_INFO
	.align		4
.L_4511:
        /*0058*/ 	.byte	0x04, 0x17
        /*005a*/ 	.short	(.L_4513 - .L_4512)
.L_4512:
        /*005c*/ 	.word	0x00000000
        /*0060*/ 	.short	0x0001
        /*0062*/ 	.short	0x0004
        /*0064*/ 	.byte	0x00, 0xf0, 0x09, 0x00


	//----- nvinfo : EIATTR_KPARAM_INFO
	.align		4
.L_4513:
        /*0068*/ 	.byte	0x04, 0x17
        /*006a*/ 	.short	(.L_4515 - .L_4514)
.L_4514:
        /*006c*/ 	.word	0x00000000
        /*0070*/ 	.short	0x0000
        /*0072*/ 	.short	0x0000
        /*0074*/ 	.byte	0x00, 0xf0, 0x11, 0x00


	//----- nvinfo : EIATTR_SPARSE_MMA_MASK
	.align		4
.L_4515:
        /*0078*/ 	.byte	0x03, 0x50
        /*007a*/ 	.short	0x0000


	//----- nvinfo : EIATTR_MAXREG_COUNT
	.align		4
        /*007c*/ 	.byte	0x03, 0x1b
        /*007e*/ 	.short	0x00ff


	//----- nvinfo : EIATTR_MERCURY_ISA_VERSION
	.align		4
        /*0080*/ 	.byte	0x03, 0x5f
        /*0082*/ 	.short	0x0101


	//----- nvinfo : EIATTR_VRC_CTA_INIT_COUNT
	.align		4
        /*0084*/ 	.byte	0x02, 0x4a
	.zero		1
	.zero		1


	//----- nvinfo : EIATTR_EXIT_INSTR_OFFSETS
	.align		4
        /*0088*/ 	.byte	0x04, 0x1c
        /*008a*/ 	.short	(.L_4517 - .L_4516)


	//   ....[0]....
.L_4516:
        /*008c*/ 	.word	0x00000490


	//   ....[1]....
        /*0090*/ 	.word	0x000004f0


	//----- nvinfo : EIATTR_MAX_THREADS
	.align		4
.L_4517:
        /*0094*/ 	.byte	0x04, 0x05
        /*0096*/ 	.short	(.L_4519 - .L_4518)
.L_4518:
        /*0098*/ 	.word	0x00000080
        /*009c*/ 	.word	0x00000001
        /*00a0*/ 	.word	0x00000001


	//----- nvinfo : EIATTR_CRS_STACK_SIZE
	.align		4
.L_4519:
        /*00a4*/ 	.byte	0x04, 0x1e
        /*00a6*/ 	.short	(.L_4521 - .L_4520)
.L_4520:
        /*00a8*/ 	.word	0x00000000


	//----- nvinfo : EIATTR_CBANK_PARAM_SIZE
	.align		4
.L_4521:
        /*00ac*/ 	.byte	0x03, 0x19
        /*00ae*/ 	.short	0x001c


	//----- nvinfo : EIATTR_PARAM_CBANK
	.align		4
        /*00b0*/ 	.byte	0x04, 0x0a
        /*00b2*/ 	.short	(.L_4523 - .L_4522)
	.align		4
.L_4522:
        /*00b4*/ 	.word	index@(.nv.constant0._ZN2at6native27unrolled_elementwise_kernelINS0_13AUnaryFunctorIaaaNS0_16BitwiseOrFunctorIaEEEESt5arrayIPcLm2EELi4E23TrivialOffsetCalculatorILi1EjESA_NS0_6memory15LoadWithoutCastENSB_16StoreWithoutCastEEEviT_T0_T2_T3_T4_T5_)
        /*00b8*/ 	.short	0x0380
        /*00ba*/ 	.short	0x001c


	//----- nvinfo : EIATTR_SW_WAR
	.align		4
.L_4523:
        /*00bc*/ 	.byte	0x04, 0x36
        /*00be*/ 	.short	(.L_4525 - .L_4524)
.L_4524:
        /*00c0*/ 	.word	0x00000008
.L_4525:


//--------------------- .nv.info._ZN2at6native29vectorized_elementwise_kernelILi2ENS0_13AUnaryFunctorIaaaNS0_16BitwiseOrFunctorIaEEEESt5arrayIPcLm2EEEEviT0_T1_ --------------------------
	.section	.nv.info._ZN2at6native29vectorized_elementwise_kernelILi2ENS0_13AUnaryFunctorIaaaNS0_16BitwiseOrFunctorIaEEEESt5arrayIPcLm2EEEEviT0_T1_,"",@"SHT_CUDA_INFO"
	.sectionflags	@""
	.align	4


	//----- nvinfo : EIATTR_CUDA_API_VERSION
	.align		4
        /*0000*/ 	.byte	0x04, 0x37
        /*0002*/ 	.short	(.L_4527 - .L_4526)
.L_4526:
        /*0004*/ 	.word	0x00000082


	//----- nvinfo : EIATTR_KPARAM_INFO
	.align		4
.L_4527:
        /*0008*/ 	.byte	0x04, 0x17
        /*000a*/ 	.short	(.L_4529 - .L_4528)
.L_4528:
        /*000c*/ 	.word	0x00000000
        /*0010*/ 	.short	0x0002
        /*0012*/ 	.short	0x0008
        /*0014*/ 	.byte	0x00, 0xf0, 0x41, 0x00


	//----- nvinfo : EIATTR_KPARAM_INFO
	.align		4
.L_4529:
        /*0018*/ 	.byte	0x04, 0x17
        /*001a*/ 	.short	(.L_4531 - .L_4530)
.L_4530:
        /*001c*/ 	.word	0x00000000
        /*0020*/ 	.short	0x0001
        /*0022*/ 	.short	0x0004
        /*0024*/ 	.byte	0x00, 0xf0, 0x09, 0x00


	//----- nvinfo : EIATTR_KPARAM_INFO
	.align		4
.L_4531:
        /*0028*/ 	.byte	0x04, 0x17
        /*002a*/ 	.short	(.L_4533 - .L_4532)
.L_4532:
        /*002c*/ 	.word	0x00000000
        /*0030*/ 	.short	0x0000
        /*0032*/ 	.short	0x0000
        /*0034*/ 	.byte	0x00, 0xf0, 0x11, 0x00


	//----- nvinfo : EIATTR_SPARSE_MMA_MASK
	.align		4
.L_4533:
        /*0038*/ 	.byte	0x03, 0x50
        /*003a*/ 	.short	0x0000


	//----- nvinfo : EIATTR_MAXREG_COUNT
	.align		4
        /*003c*/ 	.byte	0x03, 0x1b
        /*003e*/ 	.short	0x00ff


	//----- nvinfo : EIATTR_MERCURY_ISA_VERSION
	.align		4
        /*0040*/ 	.byte	0x03, 0x5f
        /*0042*/ 	.short	0x0101


	//----- nvinfo : EIATTR_VRC_CTA_INIT_COUNT
	.align		4
        /*0044*/ 	.byte	0x02, 0x4a
	.zero		1
	.zero		1


	//----- nvinfo : EIATTR_EXIT_INSTR_OFFSETS
	.align		4
        /*0048*/ 	.byte	0x04, 0x1c
        /*004a*/ 	.short	(.L_4535 - .L_4534)


	//   ....[0]....
.L_4534:
        /*004c*/ 	.word	0x00000900


	//   ....[1]....
        /*0050*/ 	.word	0x00000960


	//   ....[2]....
        /*0054*/ 	.word	0x00000c00


	//----- nvinfo : EIATTR_MAX_THREADS
	.align		4
.L_4535:
        /*0058*/ 	.byte	0x04, 0x05
        /*005a*/ 	.short	(.L_4537 - .L_4536)
.L_4536:
        /*005c*/ 	.word	0x00000080
        /*0060*/ 	.word	0x00000001
        /*0064*/ 	.word	0x00000001


	//----- nvinfo : EIATTR_CRS_STACK_SIZE
	.align		4
.L_4537:
        /*0068*/ 	.byte	0x04, 0x1e
        /*006a*/ 	.short	(.L_4539 - .L_4538)
.L_4538:
        /*006c*/ 	.word	0x00000000


	//----- nvinfo : EIATTR_CBANK_PARAM_SIZE
	.align		4
.L_4539:
        /*0070*/ 	.byte	0x03, 0x19
        /*0072*/ 	.short	0x0018


	//----- nvinfo : EIATTR_PARAM_CBANK
	.align		4
        /*0074*/ 	.byte	0x04, 0x0a
        /*0076*/ 	.short	(.L_4541 - .L_4540)
	.align		4
.L_4540:
        /*0078*/ 	.word	index@(.nv.constant0._ZN2at6native29vectorized_elementwise_kernelILi2ENS0_13AUnaryFunctorIaaaNS0_16BitwiseOrFunctorIaEEEESt5arrayIPcLm2EEEEviT0_T1_)
        /*007c*/ 	.short	0x0380
        /*007e*/ 	.short	0x0018


	//----- nvinfo : EIATTR_SW_WAR
	.align		4
.L_4541:
        /*0080*/ 	.byte	0x04, 0x36
        /*0082*/ 	.short	(.L_4543 - .L_4542)
.L_4542:
        /*0084*/ 	.word	0x00000008
.L_4543:


//--------------------- .nv.info._ZN2at6native29vectorized_elementwise_kernelILi4ENS0_13AUnaryFunctorIaaaNS0_16BitwiseOrFunctorIaEEEESt5arrayIPcLm2EEEEviT0_T1_ --------------------------
	.section	.nv.info._ZN2at6native29vectorized_elementwise_kernelILi4ENS0_13AUnaryFunctorIaaaNS0_16BitwiseOrFunctorIaEEEESt5arrayIPcLm2EEEEviT0_T1_,"",@"SHT_CUDA_INFO"
	.sectionflags	@""
	.align	4


	//----- nvinfo : EIATTR_CUDA_API_VERSION
	.align		4
        /*0000*/ 	.byte	0x04, 0x37
        /*0002*/ 	.short	(.L_4545 - .L_4544)
.L_4544:
        /*0004*/ 	.word	0x00000082


	//----- nvinfo : EIATTR_KPARAM_INFO
	.align		4
.L_4545:
        /*0008*/ 	.byte	0x04, 0x17
        /*000a*/ 	.short	(.L_4547 - .L_4546)
.L_4546:
        /*000c*/ 	.word	0x00000000
        /*0010*/ 	.short	0x0002
        /*0012*/ 	.short	0x0008
        /*0014*/ 	.byte	0x00, 0xf0, 0x41, 0x00


	//----- nvinfo : EIATTR_KPARAM_INFO
	.align		4
.L_4547:
        /*0018*/ 	.byte	0x04, 0x17
        /*001a*/ 	.short	(.L_4549 - .L_4548)
.L_4548:
        /*001c*/ 	.word	0x00000000
        /*0020*/ 	.short	0x0001
        /*0022*/ 	.short	0x0004
        /*0024*/ 	.byte	0x00, 0xf0, 0x09, 0x00


	//----- nvinfo : EIATTR_KPARAM_INFO
	.align		4
.L_4549:
        /*0028*/ 	.byte	0x04, 0x17
        /*002a*/ 	.short	(.L_4551 - .L_4550)
.L_4550:
        /*002c*/ 	.word	0x00000000
        /*0030*/ 	.short	0x0000
        /*0032*/ 	.short	0x0000
        /*0034*/ 	.byte	0x00, 0xf0, 0x11, 0x00


	//----- nvinfo : EIATTR_SPARSE_MMA_MASK
	.align		4
.L_4551:
        /*0038*/ 	.byte	0x03, 0x50
        /*003a*/ 	.short	0x0000


	//----- nvinfo : EIATTR_MAXREG_COUNT
	.align		4
        /*003c*/ 	.byte	0x03, 0x1b
        /*003e*/ 	.short	0x00ff


	//----- nvinfo : EIATTR_MERCURY_ISA_VERSION
	.align		4
        /*0040*/ 	.byte	0x03, 0x5f
        /*0042*/ 	.short	0x0101


	//----- nvinfo : EIATTR_VRC_CTA_INIT_COUNT
	.align		4
        /*0044*/ 	.byte	0x02, 0x4a
	.zero		1
	.zero		1


	//----- nvinfo : EIATTR_EXIT_INSTR_OFFSETS
	.align		4
        /*0048*/ 	.byte	0x04, 0x1c
        /*004a*/ 	.short	(.L_4553 - .L_4552)


	//   ....[0]....
.L_4552:
        /*004c*/ 	.word	0x00000900


	//   ....[1]....
        /*0050*/ 	.word	0x00000960


	//   ....[2]....
        /*0054*/ 	.word	0x00000be0


	//----- nvinfo : EIATTR_MAX_THREADS
	.align		4
.L_4553:
        /*0058*/ 	.byte	0x04, 0x05
        /*005a*/ 	.short	(.L_4555 - .L_4554)
.L_4554:
        /*005c*/ 	.word	0x00000080
        /*0060*/ 	.word	0x00000001
        /*0064*/ 	.word	0x00000001


	//----- nvinfo : EIATTR_CRS_STACK_SIZE
	.align		4
.L_4555:
        /*0068*/ 	.byte	0x04, 0x1e
        /*006a*/ 	.short	(.L_4557 - .L_4556)
.L_4556:
        /*006c*/ 	.word	0x00000000


	//----- nvinfo : EIATTR_CBANK_PARAM_SIZE
	.align		4
.L_4557:
        /*0070*/ 	.byte	0x03, 0x19
        /*0072*/ 	.short	0x0018


	//----- nvinfo : EIATTR_PARAM_CBANK
	.align		4
        /*0074*/ 	.byte	0x04, 0x0a
        /*0076*/ 	.short	(.L_4559 - .L_4558)
	.align		4
.L_4558:
        /*0078*/ 	.word	index@(.nv.constant0._ZN2at6native29vectorized_elementwise_kernelILi4ENS0_13AUnaryFunctorIaaaNS0_16BitwiseOrFunctorIaEEEESt5arrayIPcLm2EEEEviT0_T1_)
        /*007c*/ 	.short	0x0380
        /*007e*/ 	.short	0x0018


	//----- nvinfo : EIATTR_SW_WAR
	.align		4
.L_4559:
        /*0080*/ 	.byte	0x04, 0x36
        /*0082*/ 	.short	(.L_4561 - .L_4560)
.L_4560:
        /*0084*/ 	.word	0x00000008
.L_4561:


//--------------------- .nv.info._ZN2at6native29vectorized_elementwise_kernelILi8ENS0_13AUnaryFunctorIaaaNS0_16BitwiseOrFunctorIaEEEESt5arrayIPcLm2EEEEviT0_T1_ --------------------------
	.section	.nv.info._ZN2at6native29vectorized_elementwise_kernelILi8ENS0_13AUnaryFunctorIaaaNS0_16BitwiseOrFunctorIaEEEESt5arrayIPcLm2EEEEviT0_T1_,"",@"SHT_CUDA_INFO"
	.sectionflags	@""
	.align	4


	//----- nvinfo : EIATTR_CUDA_API_VERSION
	.align		4
        /*0000*/ 	.byte	0x04, 0x37
        /*0002*/ 	.short	(.L_4563 - .L_4562)
.L_4562:
        /*0004*/ 	.word	0x00000082


	//----- nvinfo : EIATTR_KPARAM_INFO
	.align		4
.L_4563:
        /*0008*/ 	.byte	0x04, 0x17
        /*000a*/ 	.short	(.L_4565 - .L_4564)
.L_4564:
        /*000c*/ 	.word	0x00000000
        /*0010*/ 	.short	0x0002
        /*0012*/ 	.short	0x0008
        /*0014*/ 	.byte	0x00, 0xf0, 0x41, 0x00


	//----- nvinfo : EIATTR_KPARAM_INFO
	.align		4
.L_4565:
        /*0018*/ 	.byte	0x04, 0x17
        /*001a*/ 	.short	(.L_4567 - .L_4566)
.L_4566:
        /*001c*/ 	.word	0x00000000
        /*0020*/ 	.short	0x0001
        /*0022*/ 	.short	0x0004
        /*0024*/ 	.byte	0x00, 0xf0, 0x09, 0x00


	//----- nvinfo : EIATTR_KPARAM_INFO
	.align		4
.L_4567:
        /*0028*/ 	.byte	0x04, 0x17
        /*002a*/ 	.short	(.L_4569 - .L_4568)
.L_4568:
        /*002c*/ 	.word	0x00000000
        /*0030*/ 	.short	0x0000
        /*0032*/ 	.short	0x0000
        /*0034*/ 	.byte	0x00, 0xf0, 0x11, 0x00


	//----- nvinfo : EIATTR_SPARSE_MMA_MASK
	.align		4
.L_4569:
        /*0038*/ 	.byte	0x03, 0x50
        /*003a*/ 	.short	0x0000


	//----- nvinfo : EIATTR_MAXREG_COUNT
	.align		4
        /*003c*/ 	.byte	0x03, 0x1b
        /*003e*/ 	.short	0x00ff


	//----- nvinfo : EIATTR_MERCURY_ISA_VERSION
	.align		4
        /*0040*/ 	.byte	0x03, 0x5f
        /*0042*/ 	.short	0x0101


	//----- nvinfo : EIATTR_VRC_CTA_INIT_COUNT
	.align		4
        /*0044*/ 	.byte	0x02, 0x4a
	.zero		1
	.zero		1


	//----- nvinfo : EIATTR_EXIT_INSTR_OFFSETS
	.align		4
        /*0048*/ 	.byte	0x04, 0x1c
        /*004a*/ 	.short	(.L_4571 - .L_4570)


	//   ....[0]....
.L_4570:
        /*004c*/ 	.word	0x00000010


	//----- nvinfo : EIATTR_MAX_THREADS
	.align		4
.L_4571:
        /*0050*/ 	.byte	0x04, 0x05
        /*0052*/ 	.short	(.L_4573 - .L_4572)
.L_4572:
        /*0054*/ 	.word	0x00000080
        /*0058*/ 	.word	0x00000001
        /*005c*/ 	.word	0x00000001


	//----- nvinfo : EIATTR_CBANK_PARAM_SIZE
	.align		4
.L_4573:
        /*0060*/ 	.byte	0x03, 0x19
        /*0062*/ 	.short	0x0018


	//----- nvinfo : EIATTR_PARAM_CBANK
	.align		4
        /*0064*/ 	.byte	0x04, 0x0a
        /*0066*/ 	.short	(.L_4575 - .L_4574)
	.align		4
.L_4574:
        /*0068*/ 	.word	index@(.nv.constant0._ZN2at6native29vectorized_elementwise_kernelILi8ENS0_13AUnaryFunctorIaaaNS0_16BitwiseOrFunctorIaEEEESt5arrayIPcLm2EEEEviT0_T1_)
        /*006c*/ 	.short	0x0380
        /*006e*/ 	.short	0x0018


	//----- nvinfo : EIATTR_SW_WAR
	.align		4
.L_4575:
        /*0070*/ 	.byte	0x04, 0x36
        /*0072*/ 	.short	(.L_4577 - .L_4576)
.L_4576:
        /*0074*/ 	.word	0x00000008
.L_4577:


//--------------------- .nv.info._ZN2at6native18elementwise_kernelILi128ELi4EZNS0_15gpu_kernel_implINS0_13BinaryFunctorIaaaNS0_16BitwiseOrFunctorIaEEEEEEvRNS_18TensorIteratorBaseERKT_EUliE_EEviT1_ --------------------------
	.section	.nv.info._ZN2at6native18elementwise_kernelILi128ELi4EZNS0_15gpu_kernel_implINS0_13BinaryFunctorIaaaNS0_16BitwiseOrFunctorIaEEEEEEvRNS_18TensorIteratorBaseERKT_EUliE_EEviT1_,"",@"SHT_CUDA_INFO"
	.sectionflags	@""
	.align	4


	//----- nvinfo : EIATTR_CUDA_API_VERSION
	.align		4
        /*0000*/ 	.byte	0x04, 0x37
        /*0002*/ 	.short	(.L_4579 - .L_4578)
.L_4578:
        /*0004*/ 	.word	0x00000082


	//----- nvinfo : EIATTR_KPARAM_INFO
	.align		4
.L_4579:
        /*0008*/ 	.byte	0x04, 0x17
        /*000a*/ 	.short	(.L_4581 - .L_4580)
.L_4580:
        /*000c*/ 	.word	0x00000000
        /*0010*/ 	.short	0x0001
        /*0012*/ 	.short	0x0008
        /*0014*/ 	.byte	0x00, 0xf0, 0x21, 0x0a


	//----- nvinfo : EIATTR_KPARAM_INFO
	.align		4
.L_4581:
        /*0018*/ 	.byte	0x04, 0x17
        /*001a*/ 	.short	(.L_4583 - .L_4582)
.L_4582:
        /*001c*/ 	.word	0x00000000
        /*0020*/ 	.short	0x0000
        /*0022*/ 	.short	0x0000
        /*0024*/ 	.byte	0x00, 0xf0, 0x11, 0x00


	//----- nvinfo : EIATTR_SPARSE_MMA_MASK
	.align		4
.L_4583:
        /*0028*/ 	.byte	0x03, 0x50
        /*002a*/ 	.short	0x0000


	//----- nvinfo : EIATTR_MAXREG_COUNT
	.align		4
        /*002c*/ 	.byte	0x03, 0x1b
        /*002e*/ 	.short	0x0080


	//----- nvinfo : EIATTR_EXTERNS
	.align		4
        /*0030*/ 	.byte	0x04, 0x0f
        /*0032*/ 	.short	(.L_4585 - .L_4584)


	//   ....[0]....
	.align		4
.L_4584:
        /*0034*/ 	.word	index@(__assertfail)


	//----- nvinfo : EIATTR_MERCURY_ISA_VERSION
	.align		4
.L_4585:
        /*0038*/ 	.byte	0x03, 0x5f
        /*003a*/ 	.short	0x0101


	//----- nvinfo : EIATTR_VRC_CTA_INIT_COUNT
	.align		4
        /*003c*/ 	.byte	0x02, 0x4a
	.zero		1
	.zero		1


	//----- nvinfo : EIATTR_SYSCALL_OFFSETS
	.align		4
        /*0040*/ 	.byte	0x04, 0x46
        /*0042*/ 	.short	(.L_4587 - .L_4586)


	//   ....[0]....
.L_4586:
        /*0044*/ 	.word	0x00002460


	//   ....[1]....
        /*0048*/ 	.word	0x000032b0


	//   ....[2]....
        /*004c*/ 	.word	0x00004160


	//   ....[3]....
        /*0050*/ 	.word	0x00006780


	//   ....[4]....
        /*0054*/ 	.word	0x000075d0


	//   ....[5]....
        /*0058*/ 	.word	0x000082c0


	//   ....[6]....
        /*005c*/ 	.word	0x0000a9d0


	//   ....[7]....
        /*0060*/ 	.word	0x0000b820


	//   ....[8]....
        /*0064*/ 	.word	0x0000c510


	//   ....[9]....
        /*0068*/ 	.word	0x0000ec40


	//   ....[10]....
        /*006c*/ 	.word	0x0000fa90


	//   ....[11]....
        /*0070*/ 	.word	0x00010750


	//----- nvinfo : EIATTR_EXIT_INSTR_OFFSETS
	.align		4
.L_4587:
        /*0074*/ 	.byte	0x04, 0x1c
        /*0076*/ 	.short	(.L_4589 - .L_4588)


	//   ....[0]....
.L_4588:
        /*0078*/ 	.word	0x0000c7f0


	//   ....[1]....
        /*007c*/ 	.word	0x0000fbc0


	//   ....[2]....
        /*0080*/ 	.word	0x0000fbe0


	//   ....[3]....
        /*0084*/ 	.word	0x0000fca0


	//   ....[4]....
        /*0088*/ 	.word	0x0000fce0


	//   ....[5]....
        /*008c*/ 	.word	0x0000fd20


	//   ....[6]....
        /*0090*/ 	.word	0x0000fdb0


	//   ....[7]....
        /*0094*/ 	.word	0x0000fdf0


	//   ....[8]....
        /*0098*/ 	.word	0x0000fe90


	//   ....[9]....
        /*009c*/ 	.word	0x0000fee0


	//   ....[10]....
        /*00a0*/ 	.word	0x0000ff30


	//   ....[11]....
        /*00a4*/ 	.word	0x00010010


	//   ....[12]....
        /*00a8*/ 	.word	0x00010180


	//   ....[13]....
        /*00ac*/ 	.word	0x000102f0


	//   ....[14]....
        /*00b0*/ 	.word	0x00010450


	//   ....[15]....
        /*00b4*/ 	.word	0x000104b0


	//   ....[16]....
        /*00b8*/ 	.word	0x000104f0


	//   ....[17]....
        /*00bc*/ 	.word	0x00010590


	//   ....[18]....
        /*00c0*/ 	.word	0x000105f0


	//   ....[19]....
        /*00c4*/ 	.word	0x00010760


	//   ....[20]....
        /*00c8*/ 	.word	0x00010870


	//   ....[21]....
        /*00cc*/ 	.word	0x000109b0


	//   ....[22]....
        /*00d0*/ 	.word	0x000109f0


	//----- nvinfo : EIATTR_MAX_THREADS
	.align		4
.L_4589:
        /*00d4*/ 	.byte	0x04, 0x05
        /*00d6*/ 	.short	(.L_4591 - .L_4590)
.L_4590:
        /*00d8*/ 	.word	0x00000080
        /*00dc*/ 	.word	0x00000001
        /*00e0*/ 	.word	0x00000001


	//----- nvinfo : EIATTR_CRS_STACK_SIZE
	.align		4
.L_4591:
        /*00e4*/ 	.byte	0x04, 0x1e
        /*00e6*/ 	.short	(.L_4593 - .L_4592)
.L_4592:
        /*00e8*/ 	.word	0x00000000


	//----- nvinfo : EIATTR_CBANK_PARAM_SIZE
	.align		4
.L_4593:
        /*00ec*/ 	.byte	0x03, 0x19
        /*00ee*/ 	.short	0x0290


	//----- nvinfo : EIATTR_PARAM_CBANK
	.align		4
        /*00f0*/ 	.byte	0x04, 0x0a
        /*00f2*/ 	.short	(.L_4595 - .L_4594)
	.align		4
.L_4594:
        /*00f4*/ 	.word	index@(.nv.constant0._ZN2at6native18elementwise_kernelILi128ELi4EZNS0_15gpu_kernel_implINS0_13BinaryFunctorIaaaNS0_16BitwiseOrFunctorIaEEEEEEvRNS_18TensorIteratorBaseERKT_EUliE_EEviT1_)
        /*00f8*/ 	.short	0x0380
        /*00fa*/ 	.short	0x0290


	//----- nvinfo : EIATTR_SW_WAR
	.align		4
.L_4595:
        /*00fc*/ 	.byte	0x04, 0x36
        /*00fe*/ 	.short	(.L_4597 - .L_4596)
.L_4596:
        /*0100*/ 	.word	0x00000008
.L_4597:


//--------------------- .nv.info._ZN2at6native27unrolled_elementwise_kernelINS0_13BinaryFunctorIaaaNS0_16BitwiseOrFunctorIaEEEESt5arrayIPcLm3EELi4E23TrivialOffsetCalculatorILi2EjES9_ILi1EjENS0_6memory12LoadWithCastILi2EEENSC_13StoreWithCastILi1EEEEEviT_T0_T2_T3_T4_T5_ --------------------------
	.section	.nv.info._ZN2at6native27unrolled_elementwise_kernelINS0_13BinaryFunctorIaaaNS0_16BitwiseOrFunctorIaEEEESt5arrayIPcLm3EELi4E23TrivialOffsetCalculatorILi2EjES9_ILi1EjENS0_6memory12LoadWithCastILi2EEENSC_13StoreWithCastILi1EEEEEviT_T0_T2_T3_T4_T5_,"",@"SHT_CUDA_INFO"
	.sectionflags	@""
	.align	4


	//----- nvinfo : EIATTR_CUDA_API_VERSION
	.align		4
        /*0000*/ 	.byte	0x04, 0x37
        /*0002*/ 	.short	(.L_4599 - .L_4598)
.L_4598:
        /*0004*/ 	.word	0x00000082


	//----- nvinfo : EIATTR_KPARAM_INFO
	.align		4
.L_4599:
        /*0008*/ 	.byte	0x04, 0x17
        /*000a*/ 	.short	(.L_4601 - .L_4600)
.L_4600:
        /*000c*/ 	.word	0x00000000
        /*0010*/ 	.short	0x0006
        /*0012*/ 	.short	0x0030
        /*0014*/ 	.byte	0x00, 0xf0, 0x21, 0x00


	//----- nvinfo : EIATTR_KPARAM_INFO
	.align		4
.L_4601:
        /*0018*/ 	.byte	0x04, 0x17
        /*001a*/ 	.short	(.L_4603 - .L_4602)
.L_4602:
        /*001c*/ 	.word	0x00000000
        /*0020*/ 	.short	0x0005
        /*0022*/ 	.short	0x0024
        /*0024*/ 	.byte	0x00, 0xf0, 0x31, 0x00


	//----- nvinfo : EIATTR_KPARAM_INFO
	.align		4
.L_4603:
        /*0028*/ 	.byte	0x04, 0x17
        /*002a*/ 	.short	(.L_4605 - .L_4604)
.L_4604:
        /*002c*/ 	.word	0x00000000
        /*0030*/ 	.short	0x0004
        /*0032*/ 	.short	0x0021
        /*0034*/ 	.byte	0x00, 0xf0, 0x05, 0x00


	//----- nvinfo : EIATTR_KPARAM_INFO
	.align		4
.L_4605:
        /*0038*/ 	.byte	0x04, 0x17
        /*003a*/ 	.short	(.L_4607 - .L_4606)
.L_4606:
        /*003c*/ 	.word	0x00000000
        /*0040*/ 	.short	0x0003
        /*0042*/ 	.short	0x0020
        /*0044*/ 	.byte	0x00, 0xf0, 0x05, 0x00


	//----- nvinfo : EIATTR_KPARAM_INFO
	.align		4
.L_4607:
        /*0048*/ 	.byte	0x04, 0x17
        /*004a*/ 	.short	(.L_4609 - .L_4608)
.L_4608:
        /*004c*/ 	.word	0x00000000
        /*0050*/ 	.short	0x0002
        /*0052*/ 	.short	0x0008
        /*0054*/ 	.byte	0x00, 0xf0, 0x61, 0x00


	//----- nvinfo : EIATTR_KPARAM_INFO
	.align		4
.L_4609:
        /*0058*/ 	.byte	0x04, 0x17
        /*005a*/ 	.short	(.L_4611 - .L_4610)
.L_4610:
        /*005c*/ 	.word	0x00000000
        /*0060*/ 	.short	0x0001
        /*0062*/ 	.short	0x0004
        /*0064*/ 	.byte	0x00, 0xf0, 0x05, 0x00


	//----- nvinfo : EIATTR_KPARAM_INFO
	.align		4
.L_4611:
        /*0068*/ 	.byte	0x04, 0x17
        /*006a*/ 	.short	(.L_4613 - .L_4612)
.L_4612:
        /*006c*/ 	.word	0x00000000
        /*0070*/ 	.short	0x0000
        /*0072*/ 	.short	0x0000
        /*0074*/ 	.byte	0x00, 0xf0, 0x11, 0x00


	//----- nvinfo : EIATTR_SPARSE_MMA_MASK
	.align		4
.L_4613:
        /*0078*/ 	.byte	0x03, 0x50
        /*007a*/ 	.short	0x0000


	//----- nvinfo : EIATTR_MAXREG_COUNT
	.align		4
        /*007c*/ 	.byte	0x03, 0x1b
        /*007e*/ 	.short	0x00ff


	//----- nvinfo : EIATTR_EXTERNS
	.align		4
        /*0080*/ 	.byte	0x04, 0x0f
        /*0082*/ 	.short	(.L_4615 - .L_4614)


	//   ....[0]....
	.align		4
.L_4614:
        /*0084*/ 	.word	index@(__assertfail)


	//----- nvinfo : EIATTR_MERCURY_ISA_VERSION
	.align		4
.L_4615:
        /*0088*/ 	.byte	0x03, 0x5f
        /*008a*/ 	.short	0x0101


	//----- nvinfo : EIATTR_VRC_CTA_INIT_COUNT
	.align		4
        /*008c*/ 	.byte	0x02, 0x4a
	.zero		1
	.zero		1


	//----- nvinfo : EIATTR_SYSCALL_OFFSETS
	.align		4
        /*0090*/ 	.byte	0x04, 0x46
        /*0092*/ 	.short	(.L_4617 - .L_4616)


	//   ....[0]....
.L_4616:
        /*0094*/ 	.word	0x00000e50


	//   ....[1]....
        /*0098*/ 	.word	0x00001cd0


	//   ....[2]....
        /*009c*/ 	.word	0x00002c90


	//   ....[3]....
        /*00a0*/ 	.word	0x00003b10


	//   ....[4]....
        /*00a4*/ 	.word	0x00004a10


	//   ....[5]....
        /*00a8*/ 	.word	0x00005890


	//   ....[6]....
        /*00ac*/ 	.word	0x00006790


	//   ....[7]....
        /*00b0*/ 	.word	0x00007620


	//   ....[8]....
        /*00b4*/ 	.word	0x000084e0


	//   ....[9]....
        /*00b8*/ 	.word	0x00009380


	//   ....[10]....
        /*00bc*/ 	.word	0x0000a330


	//   ....[11]....
        /*00c0*/ 	.word	0x0000b2c0


	//----- nvinfo : EIATTR_EXIT_INSTR_OFFSETS
	.align		4
.L_4617:
        /*00c4*/ 	.byte	0x04, 0x1c
        /*00c6*/ 	.short	(.L_4619 - .L_4618)


	//   ....[0]....
.L_4618:
        /*00c8*/ 	.word	0x0000a600


	//   ....[1]....
        /*00cc*/ 	.word	0x0000a730


	//   ....[2]....
        /*00d0*/ 	.word	0x0000a750


	//   ....[3]....
        /*00d4*/ 	.word	0x0000a810


	//   ....[4]....
        /*00d8*/ 	.word	0x0000a850


	//   ....[5]....
        /*00dc*/ 	.word	0x0000a890


	//   ....[6]....
        /*00e0*/ 	.word	0x0000a920


	//   ....[7]....
        /*00e4*/ 	.word	0x0000a960


	//   ....[8]....
        /*00e8*/ 	.word	0x0000aa00


	//   ....[9]....
        /*00ec*/ 	.word	0x0000aa50


	//   ....[10]....
        /*00f0*/ 	.word	0x0000aaa0


	//   ....[11]....
        /*00f4*/ 	.word	0x0000ab80


	//   ....[12]....
        /*00f8*/ 	.word	0x0000acf0


	//   ....[13]....
        /*00fc*/ 	.word	0x0000ae60


	//   ....[14]....
        /*0100*/ 	.word	0x0000afc0


	//   ....[15]....
        /*0104*/ 	.word	0x0000b020


	//   ....[16]....
        /*0108*/ 	.word	0x0000b060


	//   ....[17]....
        /*010c*/ 	.word	0x0000b100


	//   ....[18]....
        /*0110*/ 	.word	0x0000b160


	//   ....[19]....
        /*0114*/ 	.word	0x0000b2d0


	//   ....[20]....
        /*0118*/ 	.word	0x0000b3e0


	//   ....[21]....
        /*011c*/ 	.word	0x0000b520


	//   ....[22]....
        /*0120*/ 	.word	0x0000b560


	//----- nvinfo : EIATTR_MAX_THREADS
	.align		4
.L_4619:
        /*0124*/ 	.byte	0x04, 0x05
        /*0126*/ 	.short	(.L_4621 - .L_4620)
.L_4620:
        /*0128*/ 	.word	0x00000080
        /*012c*/ 	.word	0x00000001
        /*0130*/ 	.word	0x00000001


	//----- nvinfo : EIATTR_CRS_STACK_SIZE
	.align		4
.L_4621:
        /*0134*/ 	.byte	0x04, 0x1e
        /*0136*/ 	.short	(.L_4623 - .L_4622)
.L_4622:
        /*0138*/ 	.word	0x00000000


	//----- nvinfo : EIATTR_CBANK_PARAM_SIZE
	.align		4
.L_4623:
        /*013c*/ 	.byte	0x03, 0x19
        /*013e*/ 	.short	0x0038


	//----- nvinfo : EIATTR_PARAM_CBANK
	.align		4
        /*0140*/ 	.byte	0x04, 0x0a
        /*0142*/ 	.short	(.L_4625 - .L_4624)
	.align		4
.L_4624:
        /*0144*/ 	.word	index@(.nv.constant0._ZN2at6native27unrolled_elementwise_kernelINS0_13BinaryFunctorIaaaNS0_16BitwiseOrFunctorIaEEEESt5arrayIPcLm3EELi4E23TrivialOffsetCalculatorILi2EjES9_ILi1EjENS0_6memory12LoadWithCastILi2EEENSC_13StoreWithCastILi1EEEEEviT_T0_T2_T3_T4_T5_)
        /*0148*/ 	.short	0x0380
        /*014a*/ 	.short	0x0038


	//----- nvinfo : EIATTR_SW_WAR
	.align		4
.L_4625:
        /*014c*/ 	.byte	0x04, 0x36
        /*014e*/ 	.short	(.L_4627 - .L_4626)
.L_4626:
        /*0150*/ 	.word	0x00000008
.L_4627:


//--------------------- .nv.info._ZN2at6native18elementwise_kernelILi128ELi4EZNS0_22gpu_kernel_impl_nocastINS0_13BinaryFunctorIaaaNS0_16BitwiseOrFunctorIaEEEEEEvRNS_18TensorIteratorBaseERKT_EUliE_EEviT1_ --------------------------
	.section	.nv.info._ZN2at6native18elementwise_kernelILi128ELi4EZNS0_22gpu_kernel_impl_nocastINS0_13BinaryFunctorIaaaNS0_16BitwiseOrFunctorIaEEEEEEvRNS_18TensorIteratorBaseERKT_EUliE_EEviT1_,"",@"SHT_CUDA_INFO"
	.sectionflags	@""
	.align	4


	//----- nvinfo : EIATTR_CUDA_API_VERSION
	.align		4
        /*0000*/ 	.byte	0x04, 0x37
        /*0002*/ 	.short	(.L_4629 - .L_4628)
.L_4628:
        /*0004*/ 	.word	0x00000082


	//----- nvinfo : EIATTR_KPARAM_INFO
	.align		4
.L_4629:
        /*0008*/ 	.byte	0x04, 0x17
        /*000a*/ 	.short	(.L_4631 - .L_4630)
.L_4630:
        /*000c*/ 	.word	0x00000000
        /*0010*/ 	.short	0x0001
        /*0012*/ 	.short	0x0008
        /*0014*/ 	.byte	0x00, 0xf0, 0x21, 0x0a


	//----- nvinfo : EIATTR_KPARAM_INFO
	.align		4
.L_4631:
        /*0018*/ 	.byte	0x04, 0x17
        /*001a*/ 	.short	(.L_4633 - .L_4632)
.L_4632:
        /*001c*/ 	.word	0x00000000
        /*0020*/ 	.short	0x0000
        /*0022*/ 	.short	0x0000
        /*0024*/ 	.byte	0x00, 0xf0, 0x11, 0x00


	//----- nvinfo : EIATTR_SPARSE_MMA_MASK
	.align		4
.L_4633:
        /*0028*/ 	.byte	0x03, 0x50
        /*002a*/ 	.short	0x0000


	//----- nvinfo : EIATTR_MAXREG_COUNT
	.align		4
        /*002c*/ 	.byte	0x03, 0x1b
        /*002e*/ 	.short	0x0080


	//----- nvinfo : EIATTR_MERCURY_ISA_VERSION
	.align		4
        /*0030*/ 	.byte	0x03, 0x5f
        /*0032*/ 	.short	0x0101


	//----- nvinfo : EIATTR_VRC_CTA_INIT_COUNT
	.align		4
        /*0034*/ 	.byte	0x02, 0x4a
	.zero		1
	.zero		1


	//----- nvinfo : EIATTR_EXIT_INSTR_OFFSETS
	.align		4
        /*0038*/ 	.byte	0x04, 0x1c
        /*003a*/ 	.short	(.L_4635 - .L_4634)


	//   ....[0]....
.L_4634:
        /*003c*/ 	.word	0x00000300


	//   ....[1]....
        /*0040*/ 	.word	0x00000380


	//   ....[2]....
        /*0044*/ 	.word	0x00004860


	//   ....[3]....
        /*0048*/ 	.word	0x00005ef0


	//----- nvinfo : EIATTR_MAX_THREADS
	.align		4
.L_4635:
        /*004c*/ 	.byte	0x04, 0x05
        /*004e*/ 	.short	(.L_4637 - .L_4636)
.L_4636:
        /*0050*/ 	.word	0x00000080
        /*0054*/ 	.word	0x00000001
        /*0058*/ 	.word	0x00000001


	//----- nvinfo : EIATTR_CRS_STACK_SIZE
	.align		4
.L_4637:
        /*005c*/ 	.byte	0x04, 0x1e
        /*005e*/ 	.short	(.L_4639 - .L_4638)
.L_4638:
        /*0060*/ 	.word	0x00000000


	//----- nvinfo : EIATTR_CBANK_PARAM_SIZE
	.align		4
.L_4639:
        /*0064*/ 	.byte	0x03, 0x19
        /*0066*/ 	.short	0x0290


	//----- nvinfo : EIATTR_PARAM_CBANK
	.align		4
        /*0068*/ 	.byte	0x04, 0x0a
        /*006a*/ 	.short	(.L_4641 - .L_4640)
	.align		4
.L_4640:
        /*006c*/ 	.word	index@(.nv.constant0._ZN2at6native18elementwise_kernelILi128ELi4EZNS0_22gpu_kernel_impl_nocastINS0_13BinaryFunctorIaaaNS0_16BitwiseOrFunctorIaEEEEEEvRNS_18TensorIteratorBaseERKT_EUliE_EEviT1_)
        /*0070*/ 	.short	0x0380
        /*0072*/ 	.short	0x0290


	//----- nvinfo : EIATTR_SW_WAR
	.align		4
.L_4641:
        /*0074*/ 	.byte	0x04, 0x36
        /*0076*/ 	.short	(.L_4643 - .L_4642)
.L_4642:
        /*0078*/ 	.word	0x00000008
.L_4643:


//--------------------- .nv.info._ZN2at6native27unrolled_elementwise_kernelINS0_13BinaryFunctorIaaaNS0_16BitwiseOrFunctorIaEEEESt5arrayIPcLm3EELi4E23TrivialOffsetCalculatorILi2EjES9_ILi1EjENS0_6memory15LoadWithoutCastENSC_16StoreWithoutCastEEEviT_T0_T2_T3_T4_T5_ --------------------------
	.section	.nv.info._ZN2at6native27unrolled_elementwise_kernelINS0_13BinaryFunctorIaaaNS0_16BitwiseOrFunctorIaEEEESt5arrayIPcLm3EELi4E23TrivialOffsetCalculatorILi2EjES9_ILi1EjENS0_6memory15LoadWithoutCastENSC_16StoreWithoutCastEEEviT_T0_T2_T3_T4_T5_,"",@"SHT_CUDA_INFO"
	.sectionflags	@""
	.align	4


	//----- nvinfo : EIATTR_CUDA_API_VERSION
	.align		4
        /*0000*/ 	.byte	0x04, 0x37
        /*0002*/ 	.short	(.L_4645 - .L_4644)
.L_4644:
        /*0004*/ 	.word	0x00000082


	//----- nvinfo : EIATTR_KPARAM_INFO
	.align		4
.L_4645:
        /*0008*/ 	.byte	0x04, 0x17
        /*000a*/ 	.short	(.L_4647 - .L_4646)
.L_4646:
        /*000c*/ 	.word	0x00000000
        /*0010*/ 	.short	0x0006
        /*0012*/ 	.short	0x0023
        /*0014*/ 	.byte	0x00, 0xf0, 0x05, 0x00


	//----- nvinfo : EIATTR_KPARAM_INFO
	.align		4
.L_4647:
        /*0018*/ 	.byte	0x04, 0x17
        /*001a*/ 	.short	(.L_4649 - .L_4648)
.L_4648:
        /*001c*/ 	.word	0x00000000
        /*0020*/ 	.short	0x0005
        /*0022*/ 	.short	0x0022
        /*0024*/ 	.byte	0x00, 0xf0, 0x05, 0x00


	//----- nvinfo : EIATTR_KPARAM_INFO
	.align		4
.L_4649:
        /*0028*/ 	.byte	0x04, 0x17
        /*002a*/ 	.short	(.L_4651 - .L_4650)
.L_4650:
        /*002c*/ 	.word	0x00000000
        /*0030*/ 	.short	0x0004
        /*0032*/ 	.short	0x0021
        /*0034*/ 	.byte	0x00, 0xf0, 0x05, 0x00


	//----- nvinfo : EIATTR_KPARAM_INFO
	.align		4
.L_4651:
        /*0038*/ 	.byte	0x04, 0x17
        /*003a*/ 	.short	(.L_4653 - .L_4652)
.L_4652:
        /*003c*/ 	.word	0x00000000
        /*0040*/ 	.short	0x0003
        /*0042*/ 	.short	0x0020
        /*0044*/ 	.byte	0x00, 0xf0, 0x05, 0x00


	//----- nvinfo : EIATTR_KPARAM_INFO
	.align		4
.L_4653:
        /*0048*/ 	.byte	0x04, 0x17
        /*004a*/ 	.short	(.L_4655 - .L_4654)
.L_4654:
        /*004c*/ 	.word	0x00000000
        /*0050*/ 	.short	0x0002
        /*0052*/ 	.short	0x0008
        /*0054*/ 	.byte	0x00, 0xf0, 0x61, 0x00


	//----- nvinfo : EIATTR_KPARAM_INFO
	.align		4
.L_4655:
        /*0058*/ 	.byte	0x04, 0x17
        /*005a*/ 	.short	(.L_4657 - .L_4656)
.L_4656:
        /*005c*/ 	.word	0x00000000
        /*0060*/ 	.short	0x0001
        /*0062*/ 	.short	0x0004
        /*0064*/ 	.byte	0x00, 0xf0, 0x05, 0x00


	//----- nvinfo : EIATTR_KPARAM_INFO
	.align		4
.L_4657:
        /*0068*/ 	.byte	0x04, 0x17
        /*006a*/ 	.short	(.L_4659 - .L_4658)
.L_4658:
        /*006c*/ 	.word	0x00000000
        /*0070*/ 	.short	0x0000
        /*0072*/ 	.short	0x0000
        /*0074*/ 	.byte	0x00, 0xf0, 0x11, 0x00


	//----- nvinfo : EIATTR_SPARSE_MMA_MASK
	.align		4
.L_4659:
        /*0078*/ 	.byte	0x03, 0x50
        /*007a*/ 	.short	0x0000


	//----- nvinfo : EIATTR_MAXREG_COUNT
	.align		4
        /*007c*/ 	.byte	0x03, 0x1b
        /*007e*/ 	.short	0x00ff


	//----- nvinfo : EIATTR_MERCURY_ISA_VERSION
	.align		4
        /*0080*/ 	.byte	0x03, 0x5f
        /*0082*/ 	.short	0x0101


	//----- nvinfo : EIATTR_VRC_CTA_INIT_COUNT
	.align		4
        /*0084*/ 	.byte	0x02, 0x4a
	.zero		1
	.zero		1


	//----- nvinfo : EIATTR_EXIT_INSTR_OFFSETS
	.align		4
        /*0088*/ 	.byte	0x04, 0x1c
        /*008a*/ 	.short	(.L_4661 - .L_4660)


	//   ....[0]....
.L_4660:
        /*008c*/ 	.word	0x000005c0


	//   ....[1]....
        /*0090*/ 	.word	0x00000620


	//----- nvinfo : EIATTR_MAX_THREADS
	.align		4
.L_4661:
        /*0094*/ 	.byte	0x04, 0x05
        /*0096*/ 	.short	(.L_4663 - .L_4662)
.L_4662:
        /*0098*/ 	.word	0x00000080
        /*009c*/ 	.word	0x00000001
        /*00a0*/ 	.word	0x00000001


	//----- nvinfo : EIATTR_CRS_STACK_SIZE
	.align		4
.L_4663:
        /*00a4*/ 	.byte	0x04, 0x1e
        /*00a6*/ 	.short	(.L_4665 - .L_4664)
.L_4664:
        /*00a8*/ 	.word	0x00000000


	//----- nvinfo : EIATTR_CBANK_PARAM_SIZE
	.align		4
.L_4665:
        /*00ac*/ 	.byte	0x03, 0x19
        /*00ae*/ 	.short	0x0024


	//----- nvinfo : EIATTR_PARAM_CBANK
	.align		4
        /*00b0*/ 	.byte	0x04, 0x0a
        /*00b2*/ 	.short	(.L_4667 - .L_4666)
	.align		4
.L_4666:
        /*00b4*/ 	.word	index@(.nv.constant0._ZN2at6native27unrolled_elementwise_kernelINS0_13BinaryFunctorIaaaNS0_16BitwiseOrFunctorIaEEEESt5arrayIPcLm3EELi4E23TrivialOffsetCalculatorILi2EjES9_ILi1EjENS0_6memory15LoadWithoutCastENSC_16StoreWithoutCastEEEviT_T0_T2_T3_T4_T5_)
        /*00b8*/ 	.short	0x0380
        /*00ba*/ 	.short	0x0024


	//----- nvinfo : EIATTR_SW_WAR
	.align		4
.L_4667:
        /*00bc*/ 	.byte	0x04, 0x36
        /*00be*/ 	.short	(.L_4669 - .L_4668)
.L_4668:
        /*00c0*/ 	.word	0x00000008
.L_4669:


//--------------------- .nv.info._ZN2at6native29vectorized_elementwise_kernelILi2ENS0_13BinaryFunctorIaaaNS0_16BitwiseOrFunctorIaEEEESt5arrayIPcLm3EEEEviT0_T1_ --------------------------
	.section	.nv.info._ZN2at6native29vectorized_elementwise_kernelILi2ENS0_13BinaryFunctorIaaaNS0_16BitwiseOrFunctorIaEEEESt5arrayIPcLm3EEEEviT0_T1_,"",@"SHT_CUDA_INFO"
	.sectionflags	@""
	.align	4


	//----- nvinfo : EIATTR_CUDA_API_VERSION
	.align		4
        /*0000*/ 	.byte	0x04, 0x37
        /*0002*/ 	.short	(.L_4671 - .L_4670)
.L_4670:
        /*0004*/ 	.word	0x00000082


	//----- nvinfo : EIATTR_KPARAM_INFO
	.align		4
.L_4671:
        /*0008*/ 	.byte	0x04, 0x17
        /*000a*/ 	.short	(.L_4673 - .L_4672)
.L_4672:
        /*000c*/ 	.word	0x00000000
        /*0010*/ 	.short	0x0002
        /*0012*/ 	.short	0x0008
        /*0014*/ 	.byte	0x00, 0xf0, 0x61, 0x00


	//----- nvinfo : EIATTR_KPARAM_INFO
	.align		4
.L_4673:
        /*0018*/ 	.byte	0x04, 0x17
        /*001a*/ 	.short	(.L_4675 - .L_4674)
.L_4674:
        /*001c*/ 	.word	0x00000000
        /*0020*/ 	.short	0x0001
        /*0022*/ 	.short	0x0004
        /*0024*/ 	.byte	0x00, 0xf0, 0x05, 0x00


	//----- nvinfo : EIATTR_KPARAM_INFO
	.align		4
.L_4675:
        /*0028*/ 	.byte	0x04, 0x17
        /*002a*/ 	.short	(.L_4677 - .L_4676)
.L_4676:
        /*002c*/ 	.word	0x00000000
        /*0030*/ 	.short	0x0000
        /*0032*/ 	.short	0x0000
        /*0034*/ 	.byte	0x00, 0xf0, 0x11, 0x00


	//----- nvinfo : EIATTR_SPARSE_MMA_MASK
	.align		4
.L_4677:
        /*0038*/ 	.byte	0x03, 0x50
        /*003a*/ 	.short	0x0000


	//----- nvinfo : EIATTR_MAXREG_COUNT
	.align		4
        /*003c*/ 	.byte	0x03, 0x1b
        /*003e*/ 	.short	0x00ff


	//----- nvinfo : EIATTR_MERCURY_ISA_VERSION
	.align		4
        /*0040*/ 	.byte	0x03, 0x5f
        /*0042*/ 	.short	0x0101


	//----- nvinfo : EIATTR_VRC_CTA_INIT_COUNT
	.align		4
        /*0044*/ 	.byte	0x02, 0x4a
	.zero		1
	.zero		1


	//----- nvinfo : EIATTR_EXIT_INSTR_OFFSETS
	.align		4
        /*0048*/ 	.byte	0x04, 0x1c
        /*004a*/ 	.short	(.L_4679 - .L_4678)


	//   ....[0]....
.L_4678:
        /*004c*/ 	.word	0x00000b70


	//   ....[1]....
        /*0050*/ 	.word	0x00000bd0


	//   ....[2]....
        /*0054*/ 	.word	0x00000f80


	//----- nvinfo : EIATTR_MAX_THREADS
	.align		4
.L_4679:
        /*0058*/ 	.byte	0x04, 0x05
        /*005a*/ 	.short	(.L_4681 - .L_4680)
.L_4680:
        /*005c*/ 	.word	0x00000080
        /*0060*/ 	.word	0x00000001
        /*0064*/ 	.word	0x00000001


	//----- nvinfo : EIATTR_CRS_STACK_SIZE
	.align		4
.L_4681:
        /*0068*/ 	.byte	0x04, 0x1e
        /*006a*/ 	.short	(.L_4683 - .L_4682)
.L_4682:
        /*006c*/ 	.word	0x00000000


	//----- nvinfo : EIATTR_CBANK_PARAM_SIZE
	.align		4
.L_4683:
        /*0070*/ 	.byte	0x03, 0x19
        /*0072*/ 	.short	0x0020


	//----- nvinfo : EIATTR_PARAM_CBANK
	.align		4
        /*0074*/ 	.byte	0x04, 0x0a
        /*0076*/ 	.short	(.L_4685 - .L_4684)
	.align		4
.L_4684:
        /*0078*/ 	.word	index@(.nv.constant0._ZN2at6native29vectorized_elementwise_kernelILi2ENS0_13BinaryFunctorIaaaNS0_16BitwiseOrFunctorIaEEEESt5arrayIPcLm3EEEEviT0_T1_)
        /*007c*/ 	.short	0x0380
        /*007e*/ 	.short	0x0020


	//----- nvinfo : EIATTR_SW_WAR
	.align		4
.L_4685:
        /*0080*/ 	.byte	0x04, 0x36
        /*0082*/ 	.short	(.L_4687 - .L_4686)
.L_4686:
        /*0084*/ 	.word	0x00000008
.L_4687:


//--------------------- .nv.info._ZN2at6native29vectorized_elementwise_kernelILi4ENS0_13BinaryFunctorIaaaNS0_16BitwiseOrFunctorIaEEEESt5arrayIPcLm3EEEEviT0_T1_ --------------------------
	.section	.nv.info._ZN2at6native29vectorized_elementwise_kernelILi4ENS0_13BinaryFunctorIaaaNS0_16BitwiseOrFunctorIaEEEESt5arrayIPcLm3EEEEviT0_T1_,"",@"SHT_CUDA_INFO"
	.sectionflags	@""
	.align	4


	//----- nvinfo : EIATTR_CUDA_API_VERSION
	.align		4
        /*0000*/ 	.byte	0x04, 0x37
        /*0002*/ 	.short	(.L_4689 - .L_4688)
.L_4688:
        /*0004*/ 	.word	0x00000082


	//----- nvinfo : EIATTR_KPARAM_INFO
	.align		4
.L_4689:
        /*0008*/ 	.byte	0x04, 0x17
        /*000a*/ 	.short	(.L_4691 - .L_4690)
.L_4690:
        /*000c*/ 	.word	0x00000000
        /*0010*/ 	.short	0x0002
        /*0012*/ 	.short	0x0008
        /*0014*/ 	.byte	0x00, 0xf0, 0x61, 0x00


	//----- nvinfo : EIATTR_KPARAM_INFO
	.align		4
.L_4691:
        /*0018*/ 	.byte	0x04, 0x17
        /*001a*/ 	.short	(.L_4693 - .L_4692)
.L_4692:
        /*001c*/ 	.word	0x00000000
        /*0020*/ 	.short	0x0001
        /*0022*/ 	.short	0x0004
        /*0024*/ 	.byte	0x00, 0xf0, 0x05, 0x00


	//----- nvinfo : EIATTR_KPARAM_INFO
	.align		4
.L_4693:
        /*0028*/ 	.byte	0x04, 0x17
        /*002a*/ 	.short	(.L_4695 - .L_4694)
.L_4694:
        /*002c*/ 	.word	0x00000000
        /*0030*/ 	.short	0x0000
        /*0032*/ 	.short	0x0000
        /*0034*/ 	.byte	0x00, 0xf0, 0x11, 0x00


	//----- nvinfo : EIATTR_SPARSE_MMA_MASK
	.align		4
.L_4695:
        /*0038*/ 	.byte	0x03, 0x50
        /*003a*/ 	.short	0x0000


	//----- nvinfo : EIATTR_MAXREG_COUNT
	.align		4
        /*003c*/ 	.byte	0x03, 0x1b
        /*003e*/ 	.short	0x00ff


	//----- nvinfo : EIATTR_MERCURY_ISA_VERSION
	.align		4
        /*0040*/ 	.byte	0x03, 0x5f
        /*0042*/ 	.short	0x0101


	//----- nvinfo : EIATTR_VRC_CTA_INIT_COUNT
	.align		4
        /*0044*/ 	.byte	0x02, 0x4a
	.zero		1
	.zero		1


	//----- nvinfo : EIATTR_EXIT_INSTR_OFFSETS
	.align		4
        /*0048*/ 	.byte	0x04, 0x1c
        /*004a*/ 	.short	(.L_4697 - .L_4696)


	//   ....[0]....
.L_4696:
        /*004c*/ 	.word	0x00000b70


	//   ....[1]....
        /*0050*/ 	.word	0x00000bd0


	//   ....[2]....
        /*0054*/ 	.word	0x00000f40


	//----- nvinfo : EIATTR_MAX_THREADS
	.align		4
.L_4697:
        /*0058*/ 	.byte	0x04, 0x05
        /*005a*/ 	.short	(.L_4699 - .L_4698)
.L_4698:
        /*005c*/ 	.word	0x00000080
        /*0060*/ 	.word	0x00000001
        /*0064*/ 	.word	0x00000001


	//----- nvinfo : EIATTR_CRS_STACK_SIZE
	.align		4
.L_4699:
        /*0068*/ 	.byte	0x04, 0x1e
        /*006a*/ 	.short	(.L_4701 - .L_4700)
.L_4700:
        /*006c*/ 	.word	0x00000000


	//----- nvinfo : EIATTR_CBANK_PARAM_SIZE
	.align		4
.L_4701:
        /*0070*/ 	.byte	0x03, 0x19
        /*0072*/ 	.short	0x0020


	//----- nvinfo : EIATTR_PARAM_CBANK
	.align		4
        /*0074*/ 	.byte	0x04, 0x0a
        /*0076*/ 	.short	(.L_4703 - .L_4702)
	.align		4
.L_4702:
        /*0078*/ 	.word	index@(.nv.constant0._ZN2at6native29vectorized_elementwise_kernelILi4ENS0_13BinaryFunctorIaaaNS0_16BitwiseOrFunctorIaEEEESt5arrayIPcLm3EEEEviT0_T1_)
        /*007c*/ 	.short	0x0380
        /*007e*/ 	.short	0x0020


	//----- nvinfo : EIATTR_SW_WAR
	.align		4
.L_4703:
        /*0080*/ 	.byte	0x04, 0x36
        /*0082*/ 	.short	(.L_4705 - .L_4704)
.L_4704:
        /*0084*/ 	.word	0x00000008
.L_4705:


//--------------------- .nv.info._ZN2at6native29vectorized_elementwise_kernelILi8ENS0_13BinaryFunctorIaaaNS0_16BitwiseOrFunctorIaEEEESt5arrayIPcLm3EEEEviT0_T1_ --------------------------
	.section	.nv.info._ZN2at6native29vectorized_elementwise_kernelILi8ENS0_13BinaryFunctorIaaaNS0_16BitwiseOrFunctorIaEEEESt5arrayIPcLm3EEEEviT0_T1_,"",@"SHT_CUDA_INFO"
	.sectionflags	@""
	.align	4


	//----- nvinfo : EIATTR_CUDA_API_VERSION
	.align		4
        /*0000*/ 	.byte	0x04, 0x37
        /*0002*/ 	.short	(.L_4707 - .L_4706)
.L_4706:
        /*0004*/ 	.word	0x00000082


	//----- nvinfo : EIATTR_KPARAM_INFO
	.align		4
.L_4707:
        /*0008*/ 	.byte	0x04, 0x17
        /*000a*/ 	.short	(.L_4709 - .L_4708)
.L_4708:
        /*000c*/ 	.word	0x00000000
        /*0010*/ 	.short	0x0002
        /*0012*/ 	.short	0x0008
        /*0014*/ 	.byte	0x00, 0xf0, 0x61, 0x00


	//----- nvinfo : EIATTR_KPARAM_INFO
	.align		4
.L_4709:
        /*0018*/ 	.byte	0x04, 0x17
        /*001a*/ 	.short	(.L_4711 - .L_4710)
.L_4710:
        /*001c*/ 	.word	0x00000000
        /*0020*/ 	.short	0x0001
        /*0022*/ 	.short	0x0004
        /*0024*/ 	.byte	0x00, 0xf0, 0x05, 0x00


	//----- nvinfo : EIATTR_KPARAM_INFO
	.align		4
.L_4711:
        /*0028*/ 	.byte	0x04, 0x17
        /*002a*/ 	.short	(.L_4713 - .L_4712)
.L_4712:
        /*002c*/ 	.word	0x00000000
        /*0030*/ 	.short	0x0000
        /*0032*/ 	.short	0x0000
        /*0034*/ 	.byte	0x00, 0xf0, 0x11, 0x00


	//----- nvinfo : EIATTR_SPARSE_MMA_MASK
	.align		4
.L_4713:
        /*0038*/ 	.byte	0x03, 0x50
        /*003a*/ 	.short	0x0000


	//----- nvinfo : EIATTR_MAXREG_COUNT
	.align		4
        /*003c*/ 	.byte	0x03, 0x1b
        /*003e*/ 	.short	0x00ff


	//----- nvinfo : EIATTR_MERCURY_ISA_VERSION
	.align		4
        /*0040*/ 	.byte	0x03, 0x5f
        /*0042*/ 	.short	0x0101


	//----- nvinfo : EIATTR_VRC_CTA_INIT_COUNT
	.align		4
        /*0044*/ 	.byte	0x02, 0x4a
	.zero		1
	.zero		1


	//----- nvinfo : EIATTR_EXIT_INSTR_OFFSETS
	.align		4
        /*0048*/ 	.byte	0x04, 0x1c
        /*004a*/ 	.short	(.L_4715 - .L_4714)


	//   ....[0]....
.L_4714:
        /*004c*/ 	.word	0x00000010


	//----- nvinfo : EIATTR_MAX_THREADS
	.align		4
.L_4715:
        /*0050*/ 	.byte	0x04, 0x05
        /*0052*/ 	.short	(.L_4717 - .L_4716)
.L_4716:
        /*0054*/ 	.word	0x00000080
        /*0058*/ 	.word	0x00000001
        /*005c*/ 	.word	0x00000001


	//----- nvinfo : EIATTR_CBANK_PARAM_SIZE
	.align		4
.L_4717:
        /*0060*/ 	.byte	0x03, 0x19
        /*0062*/ 	.short	0x0020


	//----- nvinfo : EIATTR_PARAM_CBANK
	.align		4
        /*0064*/ 	.byte	0x04, 0x0a
        /*0066*/ 	.short	(.L_4719 - .L_4718)
	.align		4
.L_4718:
        /*0068*/ 	.word	index@(.nv.constant0._ZN2at6native29vectorized_elementwise_kernelILi8ENS0_13BinaryFunctorIaaaNS0_16BitwiseOrFunctorIaEEEESt5arrayIPcLm3EEEEviT0_T1_)
        /*006c*/ 	.short	0x0380
        /*006e*/ 	.short	0x0020


	//----- nvinfo : EIATTR_SW_WAR
	.align		4
.L_4719:
        /*0070*/ 	.byte	0x04, 0x36
        /*0072*/ 	.short	(.L_4721 - .L_4720)
.L_4720:
        /*0074*/ 	.word	0x00000008
.L_4721:


//--------------------- .nv.info._ZN2at6native18elementwise_kernelILi128ELi4EZNS0_15gpu_kernel_implINS0_13AUnaryFunctorIhhhNS0_16BitwiseOrFunctorIhEEEEEEvRNS_18TensorIteratorBaseERKT_EUliE_EEviT1_ --------------------------
	.section	.nv.info._ZN2at6native18elementwise_kernelILi128ELi4EZNS0_15gpu_kernel_implINS0_13AUnaryFunctorIhhhNS0_16BitwiseOrFunctorIhEEEEEEvRNS_18TensorIteratorBaseERKT_EUliE_EEviT1_,"",@"SHT_CUDA_INFO"
	.sectionflags	@""
	.align	4


	//----- nvinfo : EIATTR_CUDA_API_VERSION
	.align		4
        /*0000*/ 	.byte	0x04, 0x37
        /*0002*/ 	.short	(.L_4723 - .L_4722)
.L_4722:
        /*0004*/ 	.word	0x00000082


	//----- nvinfo : EIATTR_KPARAM_INFO
	.align		4
.L_4723:
        /*0008*/ 	.byte	0x04, 0x17
        /*000a*/ 	.short	(.L_4725 - .L_4724)
.L_4724:
        /*000c*/ 	.word	0x00000000
        /*0010*/ 	.short	0x0001
        /*0012*/ 	.short	0x0008
        /*0014*/ 	.byte	0x00, 0xf0, 0x61, 0x08


	//----- nvinfo : EIATTR_KPARAM_INFO
	.align		4
.L_4725:
        /*0018*/ 	.byte	0x04, 0x17
        /*001a*/ 	.short	(.L_4727 - .L_4726)
.L_4726:
        /*001c*/ 	.word	0x00000000
        /*0020*/ 	.short	0x0000
        /*0022*/ 	.short	0x0000
        /*0024*/ 	.byte	0x00, 0xf0, 0x11, 0x00


	//----- nvinfo : EIATTR_SPARSE_MMA_MASK
	.align		4
.L_4727:
        /*0028*/ 	.byte	0x03, 0x50
        /*002a*/ 	.short	0x0000


	//----- nvinfo : EIATTR_MAXREG_COUNT
	.align		4
        /*002c*/ 	.byte	0x03, 0x1b
        /*002e*/ 	.short	0x0080


	//----- nvinfo : EIATTR_EXTERNS
	.align		4
        /*0030*/ 	.byte	0x04, 0x0f
        /*0032*/ 	.short	(.L_4729 - .L_4728)


	//   ....[0]....
	.align		4
.L_4728:
        /*0034*/ 	.word	index@(__assertfail)


	//----- nvinfo : EIATTR_MERCURY_ISA_VERSION
	.align		4
.L_4729:
        /*0038*/ 	.byte	0x03, 0x5f
        /*003a*/ 	.short	0x0101


	//----- nvinfo : EIATTR_VRC_CTA_INIT_COUNT
	.align		4
        /*003c*/ 	.byte	0x02, 0x4a
	.zero		1
	.zero		1


	//----- nvinfo : EIATTR_SYSCALL_OFFSETS
	.align		4
        /*0040*/ 	.byte	0x04, 0x46
        /*0042*/ 	.short	(.L_4731 - .L_4730)


	//   ....[0]....
.L_4730:
        /*0044*/ 	.word	0x00002170


	//   ....[1]....
        /*0048*/ 	.word	0x00002f90


	//   ....[2]....
        /*004c*/ 	.word	0x000052b0


	//   ....[3]....
        /*0050*/ 	.word	0x00005f20


	//   ....[4]....
        /*0054*/ 	.word	0x00008320


	//   ....[5]....
        /*0058*/ 	.word	0x00008f90


	//   ....[6]....
        /*005c*/ 	.word	0x0000b3a0


	//   ....[7]....
        /*0060*/ 	.word	0x0000bfd0


	//----- nvinfo : EIATTR_EXIT_INSTR_OFFSETS
	.align		4
.L_4731:
        /*0064*/ 	.byte	0x04, 0x1c
        /*0066*/ 	.short	(.L_4733 - .L_4732)


	//   ....[0]....
.L_4732:
        /*0068*/ 	.word	0x00009250


	//   ....[1]....
        /*006c*/ 	.word	0x0000b4d0


	//   ....[2]....
        /*0070*/ 	.word	0x0000b4f0


	//   ....[3]....
        /*0074*/ 	.word	0x0000b590


	//   ....[4]....
        /*0078*/ 	.word	0x0000b5c0


	//   ....[5]....
        /*007c*/ 	.word	0x0000b5f0


	//   ....[6]....
        /*0080*/ 	.word	0x0000b690


	//   ....[7]....
        /*0084*/ 	.word	0x0000b6e0


	//   ....[8]....
        /*0088*/ 	.word	0x0000b790


	//   ....[9]....
        /*008c*/ 	.word	0x0000b7f0


	//   ....[10]....
        /*0090*/ 	.word	0x0000b830


	//   ....[11]....
        /*0094*/ 	.word	0x0000b900


	//   ....[12]....
        /*0098*/ 	.word	0x0000ba50


	//   ....[13]....
        /*009c*/ 	.word	0x0000bba0


	//   ....[14]....
        /*00a0*/ 	.word	0x0000bd10


	//   ....[15]....
        /*00a4*/ 	.word	0x0000bd50


	//   ....[16]....
        /*00a8*/ 	.word	0x0000bd80


	//   ....[17]....
        /*00ac*/ 	.word	0x0000be20


	//   ....[18]....
        /*00b0*/ 	.word	0x0000be70


	//   ....[19]....
        /*00b4*/ 	.word	0x0000bfe0


	//   ....[20]....
        /*00b8*/ 	.word	0x0000c0d0


	//   ....[21]....
        /*00bc*/ 	.word	0x0000c180


	//   ....[22]....
        /*00c0*/ 	.word	0x0000c1b0


	//   ....[23]....
        /*00c4*/ 	.word	0x0000c200


	//   ....[24]....
        /*00c8*/ 	.word	0x0000c250


	//----- nvinfo : EIATTR_MAX_THREADS
	.align		4
.L_4733:
        /*00cc*/ 	.byte	0x04, 0x05
        /*00ce*/ 	.short	(.L_4735 - .L_4734)
.L_4734:
        /*00d0*/ 	.word	0x00000080
        /*00d4*/ 	.word	0x00000001
        /*00d8*/ 	.word	0x00000001


	//----- nvinfo : EIATTR_CRS_STACK_SIZE
	.align		4
.L_4735:
        /*00dc*/ 	.byte	0x04, 0x1e
        /*00de*/ 	.short	(.L_4737 - .L_4736)
.L_4736:
        /*00e0*/ 	.word	0x00000000


	//----- nvinfo : EIATTR_CBANK_PARAM_SIZE
	.align		4
.L_4737:
        /*00e4*/ 	.byte	0x03, 0x19
        /*00e6*/ 	.short	0x0220


	//----- nvinfo : EIATTR_PARAM_CBANK
	.align		4
        /*00e8*/ 	.byte	0x04, 0x0a
        /*00ea*/ 	.short	(.L_4739 - .L_4738)
	.align		4
.L_4738:
        /*00ec*/ 	.word	index@(.nv.constant0._ZN2at6native18elementwise_kernelILi128ELi4EZNS0_15gpu_kernel_implINS0_13AUnaryFunctorIhhhNS0_16BitwiseOrFunctorIhEEEEEEvRNS_18TensorIteratorBaseERKT_EUliE_EEviT1_)
        /*00f0*/ 	.short	0x0380
        /*00f2*/ 	.short	0x0220


	//----- nvinfo : EIATTR_SW_WAR
	.align		4
.L_4739:
        /*00f4*/ 	.byte	0x04, 0x36
        /*00f6*/ 	.short	(.L_4741 - .L_4740)
.L_4740:
        /*00f8*/ 	.word	0x00000008
.L_4741:


//--------------------- .nv.info._ZN2at6native27unrolled_elementwise_kernelINS0_13AUnaryFunctorIhhhNS0_16BitwiseOrFunctorIhEEEESt5arrayIPcLm2EELi4E23TrivialOffsetCalculatorILi1EjESA_NS0_6memory12LoadWithCastILi1EEENSB_13StoreWithCastILi1EEEEEviT_T0_T2_T3_T4_T5_ --------------------------
	.section	.nv.info._ZN2at6native27unrolled_elementwise_kernelINS0_13AUnaryFunctorIhhhNS0_16BitwiseOrFunctorIhEEEESt5arrayIPcLm2EELi4E23TrivialOffsetCalculatorILi1EjESA_NS0_6memory12LoadWithCastILi1EEENSB_13StoreWithCastILi1EEEEEviT_T0_T2_T3_T4_T5_,"",@"SHT_CUDA_INFO"
	.sectionflags	@""
	.align	4


	//----- nvinfo : EIATTR_CUDA_API_VERSION
	.align		4
        /*0000*/ 	.byte	0x04, 0x37
        /*0002*/ 	.short	(.L_4743 - .L_4742)
.L_4742:
        /*0004*/ 	.word	0x00000082


	//----- nvinfo : EIATTR_KPARAM_INFO
	.align		4
.L_4743:
        /*0008*/ 	.byte	0x04, 0x17
        /*000a*/ 	.short	(.L_4745 - .L_4744)
.L_4744:
        /*000c*/ 	.word	0x00000000
        /*0010*/ 	.short	0x0006
        /*0012*/ 	.short	0x0024
        /*0014*/ 	.byte	0x00, 0xf0, 0x21, 0x00


	//----- nvinfo : EIATTR_KPARAM_INFO
	.align		4
.L_4745:
        /*0018*/ 	.byte	0x04, 0x17
        /*001a*/ 	.short	(.L_4747 - .L_4746)
.L_4746:
        /*001c*/ 	.word	0x00000000
        /*0020*/ 	.short	0x0005
        /*0022*/ 	.short	0x001c
        /*0024*/ 	.byte	0x00, 0xf0, 0x21, 0x00


	//----- nvinfo : EIATTR_KPARAM_INFO
	.align		4
.L_4747:
        /*0028*/ 	.byte	0x04, 0x17
        /*002a*/ 	.short	(.L_4749 - .L_4748)
.L_4748:
        /*002c*/ 	.word	0x00000000
        /*0030*/ 	.short	0x0004
        /*0032*/ 	.short	0x0019
        /*0034*/ 	.byte	0x00, 0xf0, 0x05, 0x00


	//----- nvinfo : EIATTR_KPARAM_INFO
	.align		4
.L_4749:
        /*0038*/ 	.byte	0x04, 0x17
        /*003a*/ 	.short	(.L_4751 - .L_4750)
.L_4750:
        /*003c*/ 	.word	0x00000000
        /*0040*/ 	.short	0x0003
        /*0042*/ 	.short	0x0018
        /*0044*/ 	.byte	0x00, 0xf0, 0x05, 0x00


	//----- nvinfo : EIATTR_KPARAM_INFO
	.align		4
.L_4751:
        /*0048*/ 	.byte	0x04, 0x17
        /*004a*/ 	.short	(.L_4753 - .L_4752)
.L_4752:
        /*004c*/ 	.word	0x00000000
        /*0050*/ 	.short	0x0002
        /*0052*/ 	.short	0x0008
        /*0054*/ 	.byte	0x00, 0xf0, 0x41, 0x00


	//----- nvinfo : EIATTR_KPARAM_INFO
	.align		4
.L_4753:
        /*0058*/ 	.byte	0x04, 0x17
        /*005a*/ 	.short	(.L_4755 - .L_4754)
.L_4754:
        /*005c*/ 	.word	0x00000000
        /*0060*/ 	.short	0x0001
        /*0062*/ 	.short	0x0004
        /*0064*/ 	.byte	0x00, 0xf0, 0x09, 0x00


	//----- nvinfo : EIATTR_KPARAM_INFO
	.align		4
.L_4755:
        /*0068*/ 	.byte	0x04, 0x17
        /*006a*/ 	.short	(.L_4757 - .L_4756)
.L_4756:
        /*006c*/ 	.word	0x00000000
        /*0070*/ 	.short	0x0000
        /*0072*/ 	.short	0x0000
        /*0074*/ 	.byte	0x00, 0xf0, 0x11, 0x00


	//----- nvinfo : EIATTR_SPARSE_MMA_MASK
	.align		4
.L_4757:
        /*0078*/ 	.byte	0x03, 0x50
        /*007a*/ 	.short	0x0000


	//----- nvinfo : EIATTR_MAXREG_COUNT
	.align		4
        /*007c*/ 	.byte	0x03, 0x1b
        /*007e*/ 	.short	0x00ff


	//----- nvinfo : EIATTR_EXTERNS
	.align		4
        /*0080*/ 	.byte	0x04, 0x0f
        /*0082*/ 	.short	(.L_4759 - .L_4758)


	//   ....[0]....
	.align		4
.L_4758:
        /*0084*/ 	.word	index@(__assertfail)


	//----- nvinfo : EIATTR_MERCURY_ISA_VERSION
	.align		4
.L_4759:
        /*0088*/ 	.byte	0x03, 0x5f
        /*008a*/ 	.short	0x0101


	//----- nvinfo : EIATTR_VRC_CTA_INIT_COUNT
	.align		4
        /*008c*/ 	.byte	0x02, 0x4a
	.zero		1
	.zero		1


	//----- nvinfo : EIATTR_SYSCALL_OFFSETS
	.align		4
        /*0090*/ 	.byte	0x04, 0x46
        /*0092*/ 	.short	(.L_4761 - .L_4760)


	//   ....[0]....
.L_4760:
        /*0094*/ 	.word	0x00000e70


	//   ....[1]....
        /*0098*/ 	.word	0x00001e60


	//   ....[2]....
        /*009c*/ 	.word	0x00002d90


	//   ....[3]....
        /*00a0*/ 	.word	0x00003cc0


	//   ....[4]....
        /*00a4*/ 	.word	0x00004b00


	//   ....[5]....
        /*00a8*/ 	.word	0x000058f0


	//   ....[6]....
        /*00ac*/ 	.word	0x000067f0


	//   ....[7]....
        /*00b0*/ 	.word	0x000076c0


	//----- nvinfo : EIATTR_EXIT_INSTR_OFFSETS
	.align		4
.L_4761:
        /*00b4*/ 	.byte	0x04, 0x1c
        /*00b6*/ 	.short	(.L_4763 - .L_4762)


	//   ....[0]....
.L_4762:
        /*00b8*/ 	.word	0x00006aa0


	//   ....[1]....
        /*00bc*/ 	.word	0x00006bd0


	//   ....[2]....
        /*00c0*/ 	.word	0x00006bf0


	//   ....[3]....
        /*00c4*/ 	.word	0x00006c90


	//   ....[4]....
        /*00c8*/ 	.word	0x00006cc0


	//   ....[5]....
        /*00cc*/ 	.word	0x00006cf0


	//   ....[6]....
        /*00d0*/ 	.word	0x00006d90


	//   ....[7]....
        /*00d4*/ 	.word	0x00006de0


	//   ....[8]....
        /*00d8*/ 	.word	0x00006e90


	//   ....[9]....
        /*00dc*/ 	.word	0x00006ef0


	//   ....[10]....
        /*00e0*/ 	.word	0x00006f30


	//   ....[11]....
        /*00e4*/ 	.word	0x00007000


	//   ....[12]....
        /*00e8*/ 	.word	0x00007150


	//   ....[13]....
        /*00ec*/ 	.word	0x000072a0


	//   ....[14]....
        /*00f0*/ 	.word	0x00007400


	//   ....[15]....
        /*00f4*/ 	.word	0x00007440


	//   ....[16]....
        /*00f8*/ 	.word	0x00007470


	//   ....[17]....
        /*00fc*/ 	.word	0x00007510


	//   ....[18]....
        /*0100*/ 	.word	0x00007560


	//   ....[19]....
        /*0104*/ 	.word	0x000076d0


	//   ....[20]....
        /*0108*/ 	.word	0x000077c0


	//   ....[21]....
        /*010c*/ 	.word	0x00007870


	//   ....[22]....
        /*0110*/ 	.word	0x000078a0


	//   ....[23]....
        /*0114*/ 	.word	0x000078f0


	//   ....[24]....
        /*0118*/ 	.word	0x00007940


	//----- nvinfo : EIATTR_MAX_THREADS
	.align		4
.L_4763:
        /*011c*/ 	.byte	0x04, 0x05
        /*011e*/ 	.short	(.L_4765 - .L_4764)
.L_4764:
        /*0120*/ 	.word	0x00000080
        /*0124*/ 	.word	0x00000001
        /*0128*/ 	.word	0x00000001


	//----- nvinfo : EIATTR_CRS_STACK_SIZE
	.align		4
.L_4765:
        /*012c*/ 	.byte	0x04, 0x1e
        /*012e*/ 	.short	(.L_4767 - .L_4766)
.L_4766:
        /*0130*/ 	.word	0x00000000


	//----- nvinfo : EIATTR_CBANK_PARAM_SIZE
	.align		4
.L_4767:
        /*0134*/ 	.byte	0x03, 0x19
        /*0136*/ 	.short	0x002c


	//----- nvinfo : EIATTR_PARAM_CBANK
	.align		4
        /*0138*/ 	.byte	0x04, 0x0a
        /*013a*/ 	.short	(.L_4769 - .L_4768)
	.align		4
.L_4768:
        /*013c*/ 	.word	index@(.nv.constant0._ZN2at6native27unrolled_elementwise_kernelINS0_13AUnaryFunctorIhhhNS0_16BitwiseOrFunctorIhEEEESt5arrayIPcLm2EELi4E23TrivialOffsetCalculatorILi1EjESA_NS0_6memory12LoadWithCastILi1EEENSB_13StoreWithCastILi1EEEEEviT_T0_T2_T3_T4_T5_)
        /*0140*/ 	.short	0x0380
        /*0142*/ 	.short	0x002c


	//----- nvinfo : EIATTR_SW_WAR
	.align		4
.L_4769:
        /*0144*/ 	.byte	0x04, 0x36
        /*0146*/ 	.short	(.L_4771 - .L_4770)
.L_4770:
        /*0148*/ 	.word	0x00000008
.L_4771:


//--------------------- .nv.info._ZN2at6native18elementwise_kernelILi128ELi4EZNS0_22gpu_kernel_impl_nocastINS0_13AUnaryFunctorIhhhNS0_16BitwiseOrFunctorIhEEEEEEvRNS_18TensorIteratorBaseERKT_EUliE_EEviT1_ --------------------------
	.section	.nv.info._ZN2at6native18elementwise_kernelILi128ELi4EZNS0_22gpu_kernel_impl_nocastINS0_13AUnaryFunctorIhhhNS0_16BitwiseOrFunctorIhEEEEEEvRNS_18TensorIteratorBaseERKT_EUliE_EEviT1_,"",@"SHT_CUDA_INFO"
	.sectionflags	@""
	.align	4


	//----- nvinfo : EIATTR_CUDA_API_VERSION
	.align		4
        /*0000*/ 	.byte	0x04, 0x37
        /*0002*/ 	.short	(.L_4773 - .L_4772)
.L_4772:
        /*0004*/ 	.word	0x00000082


	//----- nvinfo : EIATTR_KPARAM_INFO
	.align		4
.L_4773:
        /*0008*/ 	.byte	0x04, 0x17
        /*000a*/ 	.short	(.L_4775 - .L_4774)
.L_4774:
        /*000c*/ 	.word	0x00000000
        /*0010*/ 	.short	0x0001
        /*0012*/ 	.short	0x0008
        /*0014*/ 	.byte	0x00, 0xf0, 0x61, 0x08


	//----- nvinfo : EIATTR_KPARAM_INFO
	.align		4
.L_4775:
        /*0018*/ 	.byte	0x04, 0x17
        /*001a*/ 	.short	(.L_4777 - .L_4776)
.L_4776:
        /*001c*/ 	.word	0x00000000
        /*0020*/ 	.short	0x0000
        /*0022*/ 	.short	0x0000
        /*0024*/ 	.byte	0x00, 0xf0, 0x11, 0x00


	//----- nvinfo : EIATTR_SPARSE_MMA_MASK
	.align		4
.L_4777:
        /*0028*/ 	.byte	0x03, 0x50
        /*002a*/ 	.short	0x0000


	//----- nvinfo : EIATTR_MAXREG_COUNT
	.align		4
        /*002c*/ 	.byte	0x03, 0x1b
        /*002e*/ 	.short	0x0080


	//----- nvinfo : EIATTR_MERCURY_ISA_VERSION
	.align		4
        /*0030*/ 	.byte	0x03, 0x5f
        /*0032*/ 	.short	0x0101


	//----- nvinfo : EIATTR_VRC_CTA_INIT_COUNT
	.align		4
        /*0034*/ 	.byte	0x02, 0x4a
	.zero		1
	.zero		1


	//----- nvinfo : EIATTR_EXIT_INSTR_OFFSETS
	.align		4
        /*0038*/ 	.byte	0x04, 0x1c
        /*003a*/ 	.short	(.L_4779 - .L_4778)


	//   ....[0]....
.L_4778:
        /*003c*/ 	.word	0x000002b0


	//   ....[1]....
        /*0040*/ 	.word	0x00000310


	//   ....[2]....
        /*0044*/ 	.word	0x00003dd0


	//   ....[3]....
        /*0048*/ 	.word	0x00005100


	//----- nvinfo : EIATTR_MAX_THREADS
	.align		4
.L_4779:
        /*004c*/ 	.byte	0x04, 0x05
        /*004e*/ 	.short	(.L_4781 - .L_4780)
.L_4780:
        /*0050*/ 	.word	0x00000080
        /*0054*/ 	.word	0x00000001
        /*0058*/ 	.word	0x00000001


	//----- nvinfo : EIATTR_CRS_STACK_SIZE
	.align		4
.L_4781:
        /*005c*/ 	.byte	0x04, 0x1e
        /*005e*/ 	.short	(.L_4783 - .L_4782)
.L_4782:
        /*0060*/ 	.word	0x00000000


	//----- nvinfo : EIATTR_CBANK_PARAM_SIZE
	.align		4
.L_4783:
        /*0064*/ 	.byte	0x03, 0x19
        /*0066*/ 	.short	0x0220


	//----- nvinfo : EIATTR_PARAM_CBANK
	.align		4
        /*0068*/ 	.byte	0x04, 0x0a
        /*006a*/ 	.short	(.L_4785 - .L_4784)
	.align		4
.L_4784:
        /*006c*/ 	.word	index@(.nv.constant0._ZN2at6native18elementwise_kernelILi128ELi4EZNS0_22gpu_kernel_impl_nocastINS0_13AUnaryFunctorIhhhNS0_16BitwiseOrFunctorIhEEEEEEvRNS_18TensorIteratorBaseERKT_EUliE_EEviT1_)
        /*0070*/ 	.short	0x0380
        /*0072*/ 	.short	0x0220


	//----- nvinfo : EIATTR_SW_WAR
	.align		4
.L_4785:
        /*0074*/ 	.byte	0x04, 0x36
        /*0076*/ 	.short	(.L_4787 - .L_4786)
.L_4786:
        /*0078*/ 	.word	0x00000008
.L_4787:


//--------------------- .nv.info._ZN2at6native27unrolled_elementwise_kernelINS0_13AUnaryFunctorIhhhNS0_16BitwiseOrFunctorIhEEEESt5arrayIPcLm2EELi4E23TrivialOffsetCalculatorILi1EjESA_NS0_6memory15LoadWithoutCastENSB_16StoreWithoutCastEEEviT_T0_T2_T3_T4_T5_ --------------------------
	.section	.nv.info._ZN2at6native27unrolled_elementwise_kernelINS0_13AUnaryFunctorIhhhNS0_16BitwiseOrFunctorIhEEEESt5arrayIPcLm2EELi4E23TrivialOffsetCalculatorILi1EjESA_NS0_6memory15LoadWithoutCastENSB_16StoreWithoutCastEEEviT_T0_T2_T3_T4_T5_,"",@"SHT_CUDA_INFO"
	.sectionflags	@""
	.align	4


	//----- nvinfo : EIATTR_CUDA_API_VERSION
	.align		4
        /*0000*/ 	.byte	0x04, 0x37
        /*0002*/ 	.short	(.L_4789 - .L_4788)
.L_4788:
        /*0004*/ 	.word	0x00000082


	//----- nvinfo : EIATTR_KPARAM_INFO
	.align		4
.L_4789:
        /*0008*/ 	.byte	0x04, 0x17
        /*000a*/ 	.short	(.L_4791 - .L_4790)
.L_4790:
        /*000c*/ 	.word	0x00000000
        /*0010*/ 	.short	0x0006
        /*0012*/ 	.short	0x001b
        /*0014*/ 	.byte	0x00, 0xf0, 0x05, 0x00


	//----- nvinfo : EIATTR_KPARAM_INFO
	.align		4
.L_4791:
        /*0018*/ 	.byte	0x04, 0x17
        /*001a*/ 	.short	(.L_4793 - .L_4792)
.L_4792:
        /*001c*/ 	.word	0x00000000
        /*0020*/ 	.short	0x0005
        /*0022*/ 	.short	0x001a
        /*0024*/ 	.byte	0x00, 0xf0, 0x05, 0x00


	//----- nvinfo : EIATTR_KPARAM_INFO
	.align		4
.L_4793:
        /*0028*/ 	.byte	0x04, 0x17
        /*002a*/ 	.short	(.L_4795 - .L_4794)
.L_4794:
        /*002c*/ 	.word	0x00000000
        /*0030*/ 	.short	0x0004
        /*0032*/ 	.short	0x0019
        /*0034*/ 	.byte	0x00, 0xf0, 0x05, 0x00


	//----- nvinfo : EIATTR_KPARAM_INFO
	.align		4
.L_4795:
        /*0038*/ 	.byte	0x04, 0x17
        /*003a*/ 	.short	(.L_4797 - .L_4796)
.L_4796:
        /*003c*/ 	.word	0x00000000
        /*0040*/ 	.short	0x0003
        /*0042*/ 	.short	0x0018
        /*0044*/ 	.byte	0x00, 0xf0, 0x05, 0x00


	//----- nvinfo : EIATTR_KPARAM_INFO
	.align		4
.L_4797:
        /*0048*/ 	.byte	0x04, 0x17
        /*004a*/ 	.short	(.L_4799 - .L_4798)
.L_4798:
        /*004c*/ 	.word	0x00000000
        /*0050*/ 	.short	0x0002
        /*0052*/ 	.short	0x0008
        /*0054*/ 	.byte	0x00, 0xf0, 0x41, 0x00


	//----- nvinfo : EIATTR_KPARAM_INFO
	.align		4
.L_4799:
        /*0058*/ 	.byte	0x04, 0x17
        /*005a*/ 	.short	(.L_4801 - .L_4800)
.L_4800:
        /*005c*/ 	.word	0x00000000
        /*0060*/ 	.short	0x0001
        /*0062*/ 	.short	0x0004
        /*0064*/ 	.byte	0x00, 0xf0, 0x09, 0x00


	//----- nvinfo : EIATTR_KPARAM_INFO
	.align		4
.L_4801:
        /*0068*/ 	.byte	0x04, 0x17
        /*006a*/ 	.short	(.L_4803 - .L_4802)
.L_4802:
        /*006c*/ 	.word	0x00000000
        /*0070*/ 	.short	0x0000
        /*0072*/ 	.short	0x0000
        /*0074*/ 	.byte	0x00, 0xf0, 0x11, 0x00


	//----- nvinfo : EIATTR_SPARSE_MMA_MASK
	.align		4
.L_4803:
        /*0078*/ 	.byte	0x03, 0x50
        /*007a*/ 	.short	0x0000


	//----- nvinfo : EIATTR_MAXREG_COUNT
	.align		4
        /*007c*/ 	.byte	0x03, 0x1b
        /*007e*/ 	.short	0x00ff


	//----- nvinfo : EIATTR_MERCURY_ISA_VERSION
	.align		4
        /*0080*/ 	.byte	0x03, 0x5f
        /*0082*/ 	.short	0x0101


	//----- nvinfo : EIATTR_VRC_CTA_INIT_COUNT
	.align		4
        /*0084*/ 	.byte	0x02, 0x4a
	.zero		1
	.zero		1


	//----- nvinfo : EIATTR_EXIT_INSTR_OFFSETS
	.align		4
        /*0088*/ 	.byte	0x04, 0x1c
        /*008a*/ 	.short	(.L_4805 - .L_4804)


	//   ....[0]....
.L_4804:
        /*008c*/ 	.word	0x00000490


	//   ....[1]....
        /*0090*/ 	.word	0x000004f0


	//----- nvinfo : EIATTR_MAX_THREADS
	.align		4
.L_4805:
        /*0094*/ 	.byte	0x04, 0x05
        /*0096*/ 	.short	(.L_4807 - .L_4806)
.L_4806:
        /*0098*/ 	.word	0x00000080
        /*009c*/ 	.word	0x00000001
        /*00a0*/ 	.word	0x00000001


	//----- nvinfo : EIATTR_CRS_STACK_SIZE
	.align		4
.L_4807:
        /*00a4*/ 	.byte	0x04, 0x1e
        /*00a6*/ 	.short	(.L_4809 - .L_4808)
.L_4808:
        /*00a8*/ 	.word	0x00000000


	//----- nvinfo : EIATTR_CBANK_PARAM_SIZE
	.align		4
.L_4809:
        /*00ac*/ 	.byte	0x03, 0x19
        /*00ae*/ 	.short	0x001c


	//----- nvinfo : EIATTR_PARAM_CBANK
	.align		4
        /*00b0*/ 	.byte	0x04, 0x0a
        /*00b2*/ 	.short	(.L_4811 - .L_4810)
	.align		4
.L_4810:
        /*00b4*/ 	.word	index@(.nv.constant0._ZN2at6native27unrolled_elementwise_kernelINS0_13AUnaryFunctorIhhhNS0_16BitwiseOrFunctorIhEEEESt5arrayIPcLm2EELi4E23TrivialOffsetCalculatorILi1EjESA_NS0_6memory15LoadWithoutCastENSB_16StoreWithoutCastEEEviT_T0_T2_T3_T4_T5_)
        /*00b8*/ 	.short	0x0380
        /*00ba*/ 	.short	0x001c


	//----- nvinfo : EIATTR_SW_WAR
	.align		4
.L_4811:
        /*00bc*/ 	.byte	0x04, 0x36
        /*00be*/ 	.short	(.L_4813 - .L_4812)
.L_4812:
        /*00c0*/ 	.word	0x00000008
.L_4813:


//--------------------- .nv.info._ZN2at6native29vectorized_elementwise_kernelILi2ENS0_13AUnaryFunctorIhhhNS0_16BitwiseOrFunctorIhEEEESt5arrayIPcLm2EEEEviT0_T1_ --------------------------
	.section	.nv.info._ZN2at6native29vectorized_elementwise_kernelILi2ENS0_13AUnaryFunctorIhhhNS0_16BitwiseOrFunctorIhEEEESt5arrayIPcLm2EEEEviT0_T1_,"",@"SHT_CUDA_INFO"
	.sectionflags	@""
	.align	4


	//----- nvinfo : EIATTR_CUDA_API_VERSION
	.align		4
        /*0000*/ 	.byte	0x04, 0x37
        /*0002*/ 	.short	(.L_4815 - .L_4814)
.L_4814:
        /*0004*/ 	.word	0x00000082


	//----- nvinfo : EIATTR_KPARAM_INFO
	.align		4
.L_4815:
        /*0008*/ 	.byte	0x04, 0x17
        /*000a*/ 	.short	(.L_4817 - .L_4816)
.L_4816:
        /*000c*/ 	.word	0x00000000
        /*0010*/ 	.short	0x0002
        /*0012*/ 	.short	0x0008
        /*0014*/ 	.byte	0x00, 0xf0, 0x41, 0x00


	//----- nvinfo : EIATTR_KPARAM_INFO
	.align		4
.L_4817:
        /*0018*/ 	.byte	0x04, 0x17
        /*001a*/ 	.short	(.L_4819 - .L_4818)
.L_4818:
        /*001c*/ 	.word	0x00000000
        /*0020*/ 	.short	0x0001
        /*0022*/ 	.short	0x0004
        /*0024*/ 	.byte	0x00, 0xf0, 0x09, 0x00


	//----- nvinfo : EIATTR_KPARAM_INFO
	.align		4
.L_4819:
        /*0028*/ 	.byte	0x04, 0x17
        /*002a*/ 	.short	(.L_4821 - .L_4820)
.L_4820:
        /*002c*/ 	.word	0x00000000
        /*0030*/ 	.short	0x0000
        /*0032*/ 	.short	0x0000
        /*0034*/ 	.byte	0x00, 0xf0, 0x11, 0x00


	//----- nvinfo : EIATTR_SPARSE_MMA_MASK
	.align		4
.L_4821:
        /*0038*/ 	.byte	0x03, 0x50
        /*003a*/ 	.short	0x0000


	//----- nvinfo : EIATTR_MAXREG_COUNT
	.align		4
        /*003c*/ 	.byte	0x03, 0x1b
        /*003e*/ 	.short	0x00ff


	//----- nvinfo : EIATTR_MERCURY_ISA_VERSION
	.align		4
        /*0040*/ 	.byte	0x03, 0x5f
        /*0042*/ 	.short	0x0101


	//----- nvinfo : EIATTR_VRC_CTA_INIT_COUNT
	.align		4
        /*0044*/ 	.byte	0x02, 0x4a
	.zero		1
	.zero		1


	//----- nvinfo : EIATTR_EXIT_INSTR_OFFSETS
	.align		4
        /*0048*/ 	.byte	0x04, 0x1c
        /*004a*/ 	.short	(.L_4823 - .L_4822)


	//   ....[0]....
.L_4822:
        /*004c*/ 	.word	0x00000900


	//   ....[1]....
        /*0050*/ 	.word	0x00000960


	//   ....[2]....
        /*0054*/ 	.word	0x00000c00


	//----- nvinfo : EIATTR_MAX_THREADS
	.align		4
.L_4823:
        /*0058*/ 	.byte	0x04, 0x05
        /*005a*/ 	.short	(.L_4825 - .L_4824)
.L_4824:
        /*005c*/ 	.word	0x00000080
        /*0060*/ 	.word	0x00000001
        /*0064*/ 	.word	0x00000001


	//----- nvinfo : EIATTR_CRS_STACK_SIZE
	.align		4
.L_4825:
        /*0068*/ 	.byte	0x04, 0x1e
        /*006a*/ 	.short	(.L_4827 - .L_4826)
.L_4826:
        /*006c*/ 	.word	0x00000000


	//----- nvinfo : EIATTR_CBANK_PARAM_SIZE
	.align		4
.L_4827:
        /*0070*/ 	.byte	0x03, 0x19
        /*0072*/ 	.short	0x0018


	//----- nvinfo : EIATTR_PARAM_CBANK
	.align		4
        /*0074*/ 	.byte	0x04, 0x0a
        /*0076*/ 	.short	(.L_4829 - .L_4828)
	.align		4
.L_4828:
        /*0078*/ 	.word	index@(.nv.constant0._ZN2at6native29vectorized_elementwise_kernelILi2ENS0_13AUnaryFunctorIhhhNS0_16BitwiseOrFunctorIhEEEESt5arrayIPcLm2EEEEviT0_T1_)
        /*007c*/ 	.short	0x0380
        /*007e*/ 	.short	0x0018


	//----- nvinfo : EIATTR_SW_WAR
	.align		4
.L_4829:
        /*0080*/ 	.byte	0x04, 0x36
        /*0082*/ 	.short	(.L_4831 - .L_4830)
.L_4830:
        /*0084*/ 	.word	0x00000008
.L_4831:


//--------------------- .nv.info._ZN2at6native29vectorized_elementwise_kernelILi4ENS0_13AUnaryFunctorIhhhNS0_16BitwiseOrFunctorIhEEEESt5arrayIPcLm2EEEEviT0_T1_ --------------------------
	.section	.nv.info._ZN2at6native29vectorized_elementwise_kernelILi4ENS0_13AUnaryFunctorIhhhNS0_16BitwiseOrFunctorIhEEEESt5arrayIPcLm2EEEEviT0_T1_,"",@"SHT_CUDA_INFO"
	.sectionflags	@""
	.align	4


	//----- nvinfo : EIATTR_CUDA_API_VERSION
	.align		4
        /*0000*/ 	.byte	0x04, 0x37
        /*0002*/ 	.short	(.L_4833 - .L_4832)
.L_4832:
        /*0004*/ 	.word	0x00000082


	//----- nvinfo : EIATTR_KPARAM_INFO
	.align		4
.L_4833:
        /*0008*/ 	.byte	0x04, 0x17
        /*000a*/ 	.short	(.L_4835 - .L_4834)
.L_4834:
        /*000c*/ 	.word	0x00000000
        /*0010*/ 	.short	0x0002
        /*0012*/ 	.short	0x0008
        /*0014*/ 	.byte	0x00, 0xf0, 0x41, 0x00


	//----- nvinfo : EIATTR_KPARAM_INFO
	.align		4
.L_4835:
        /*0018*/ 	.byte	0x04, 0x17
        /*001a*/ 	.short	(.L_4837 - .L_4836)
.L_4836:
        /*001c*/ 	.word	0x00000000
        /*0020*/ 	.short	0x0001
        /*0022*/ 	.short	0x0004
        /*0024*/ 	.byte	0x00, 0xf0, 0x09, 0x00


	//----- nvinfo : EIATTR_KPARAM_INFO
	.align		4
.L_4837:
        /*0028*/ 	.byte	0x04, 0x17
        /*002a*/ 	.short	(.L_4839 - .L_4838)
.L_4838:
        /*002c*/ 	.word	0x00000000
        /*0030*/ 	.short	0x0000
        /*0032*/ 	.short	0x0000
        /*0034*/ 	.byte	0x00, 0xf0, 0x11, 0x00


	//----- nvinfo : EIATTR_SPARSE_MMA_MASK
	.align		4
.L_4839:
        /*0038*/ 	.byte	0x03, 0x50
        /*003a*/ 	.short	0x0000


	//----- nvinfo : EIATTR_MAXREG_COUNT
	.align		4
        /*003c*/ 	.byte	0x03, 0x1b
        /*003e*/ 	.short	0x00ff


	//----- nvinfo : EIATTR_MERCURY_ISA_VERSION
	.align		4
        /*0040*/ 	.byte	0x03, 0x5f
        /*0042*/ 	.short	0x0101


	//----- nvinfo : EIATTR_VRC_CTA_INIT_COUNT
	.align		4
        /*0044*/ 	.byte	0x02, 0x4a
	.zero		1
	.zero		1


	//----- nvinfo : EIATTR_EXIT_INSTR_OFFSETS
	.align		4
        /*0048*/ 	.byte	0x04, 0x1c
        /*004a*/ 	.short	(.L_4841 - .L_4840)


	//   ....[0]....
.L_4840:
        /*004c*/ 	.word	0x00000900


	//   ....[1]....
        /*0050*/ 	.word	0x00000960


	//   ....[2]....
        /*0054*/ 	.word	0x00000be0


	//----- nvinfo : EIATTR_MAX_THREADS
	.align		4
.L_4841:
        /*0058*/ 	.byte	0x04, 0x05
        /*005a*/ 	.short	(.L_4843 - .L_4842)
.L_4842:
        /*005c*/ 	.word	0x00000080
        /*0060*/ 	.word	0x00000001
        /*0064*/ 	.word	0x00000001


	//----- nvinfo : EIATTR_CRS_STACK_SIZE
	.align		4
.L_4843:
        /*0068*/ 	.byte	0x04, 0x1e
        /*006a*/ 	.short	(.L_4845 - .L_4844)
.L_4844:
        /*006c*/ 	.word	0x00000000


	//----- nvinfo : EIATTR_CBANK_PARAM_SIZE
	.align		4
.L_4845:
        /*0070*/ 	.byte	0x03, 0x19
        /*0072*/ 	.short	0x0018


	//----- nvinfo : EIATTR_PARAM_CBANK
	.align		4
        /*0074*/ 	.byte	0x04, 0x0a
        /*0076*/ 	.short	(.L_4847 - .L_4846)
	.align		4
.L_4846:
        /*0078*/ 	.word	index@(.nv.constant0._ZN2at6native29vectorized_elementwise_kernelILi4ENS0_13AUnaryFunctorIhhhNS0_16BitwiseOrFunctorIhEEEESt5arrayIPcLm2EEEEviT0_T1_)
        /*007c*/ 	.short	0x0380
        /*007e*/ 	.short	0x0018


	//----- nvinfo : EIATTR_SW_WAR
	.align		4
.L_4847:
        /*0080*/ 	.byte	0x04, 0x36
        /*0082*/ 	.short	(.L_4849 - .L_4848)
.L_4848:
        /*0084*/ 	.word	0x00000008
.L_4849:


//--------------------- .nv.info._ZN2at6native29vectorized_elementwise_kernelILi8ENS0_13AUnaryFunctorIhhhNS0_16BitwiseOrFunctorIhEEEESt5arrayIPcLm2EEEEviT0_T1_ --------------------------
	.section	.nv.info._ZN2at6native29vectorized_elementwise_kernelILi8ENS0_13AUnaryFunctorIhhhNS0_16BitwiseOrFunctorIhEEEESt5arrayIPcLm2EEEEviT0_T1_,"",@"SHT_CUDA_INFO"
	.sectionflags	@""
	.align	4


	//----- nvinfo : EIATTR_CUDA_API_VERSION
	.align		4
        /*0000*/ 	.byte	0x04, 0x37
        /*0002*/ 	.short	(.L_4851 - .L_4850)
.L_4850:
        /*0004*/ 	.word	0x00000082


	//----- nvinfo : EIATTR_KPARAM_INFO
	.align		4
.L_4851:
        /*0008*/ 	.byte	0x04, 0x17
        /*000a*/ 	.short	(.L_4853 - .L_4852)
.L_4852:
        /*000c*/ 	.word	0x00000000
        /*0010*/ 	.short	0x0002
        /*0012*/ 	.short	0x0008
        /*0014*/ 	.byte	0x00, 0xf0, 0x41, 0x00


	//----- nvinfo : EIATTR_KPARAM_INFO
	.align		4
.L_4853:
        /*0018*/ 	.byte	0x04, 0x17
        /*001a*/ 	.short	(.L_4855 - .L_4854)
.L_4854:
        /*001c*/ 	.word	0x00000000
        /*0020*/ 	.short	0x0001
        /*0022*/ 	.short	0x0004
        /*0024*/ 	.byte	0x00, 0xf0, 0x09, 0x00


	//----- nvinfo : EIATTR_KPARAM_INFO
	.align		4
.L_4855:
        /*0028*/ 	.byte	0x04, 0x17
        /*002a*/ 	.short	(.L_4857 - .L_4856)
.L_4856:
        /*002c*/ 	.word	0x00000000
        /*0030*/ 	.short	0x0000
        /*0032*/ 	.short	0x0000
        /*0034*/ 	.byte	0x00, 0xf0, 0x11, 0x00


	//----- nvinfo : EIATTR_SPARSE_MMA_MASK
	.align		4
.L_4857:
        /*0038*/ 	.byte	0x03, 0x50
        /*003a*/ 	.short	0x0000


	//----- nvinfo : EIATTR_MAXREG_COUNT
	.align		4
        /*003c*/ 	.byte	0x03, 0x1b
        /*003e*/ 	.short	0x00ff


	//----- nvinfo : EIATTR_MERCURY_ISA_VERSION
	.align		4
        /*0040*/ 	.byte	0x03, 0x5f
        /*0042*/ 	.short	0x0101


	//----- nvinfo : EIATTR_VRC_CTA_INIT_COUNT
	.align		4
        /*0044*/ 	.byte	0x02, 0x4a
	.zero		1
	.zero		1


	//----- nvinfo : EIATTR_EXIT_INSTR_OFFSETS
	.align		4
        /*0048*/ 	.byte	0x04, 0x1c
        /*004a*/ 	.short	(.L_4859 - .L_4858)


	//   ....[0]....
.L_4858:
        /*004c*/ 	.word	0x00000010


	//----- nvinfo : EIATTR_MAX_THREADS
	.align		4
.L_4859:
        /*0050*/ 	.byte	0x04, 0x05
        /*0052*/ 	.short	(.L_4861 - .L_4860)
.L_4860:
        /*0054*/ 	.word	0x00000080
        /*0058*/ 	.word	0x00000001
        /*005c*/ 	.word	0x00000001


	//----- nvinfo : EIATTR_CBANK_PARAM_SIZE
	.align		4
.L_4861:
        /*0060*/ 	.byte	0x03, 0x19
        /*0062*/ 	.short	0x0018


	//----- nvinfo : EIATTR_PARAM_CBANK
	.align		4
        /*0064*/ 	.byte	0x04, 0x0a
        /*0066*/ 	.short	(.L_4863 - .L_4862)
	.align		4
.L_4862:
        /*0068*/ 	.word	index@(.nv.constant0._ZN2at6native29vectorized_elementwise_kernelILi8ENS0_13AUnaryFunctorIhhhNS0_16BitwiseOrFunctorIhEEEESt5arrayIPcLm2EEEEviT0_T1_)
        /*006c*/ 	.short	0x0380
        /*006e*/ 	.short	0x0018


	//----- nvinfo : EIATTR_SW_WAR
	.align		4
.L_4863:
        /*0070*/ 	.byte	0x04, 0x36
        /*0072*/ 	.short	(.L_4865 - .L_4864)
.L_4864:
        /*0074*/ 	.word	0x00000008
.L_4865:


//--------------------- .nv.info._ZN2at6native18elementwise_kernelILi128ELi4EZNS0_15gpu_kernel_implINS0_13BinaryFunctorIhhhNS0_16BitwiseOrFunctorIhEEEEEEvRNS_18TensorIteratorBaseERKT_EUliE_EEviT1_ --------------------------
	.section	.nv.info._ZN2at6native18elementwise_kernelILi128ELi4EZNS0_15gpu_kernel_implINS0_13BinaryFunctorIhhhNS0_16BitwiseOrFunctorIhEEEEEEvRNS_18TensorIteratorBaseERKT_EUliE_EEviT1_,"",@"SHT_CUDA_INFO"
	.sectionflags	@""
	.align	4


	//----- nvinfo : EIATTR_CUDA_API_VERSION
	.align		4
        /*0000*/ 	.byte	0x04, 0x37
        /*0002*/ 	.short	(.L_4867 - .L_4866)
.L_4866:
        /*0004*/ 	.word	0x00000082


	//----- nvinfo : EIATTR_KPARAM_INFO
	.align		4
.L_4867:
        /*0008*/ 	.byte	0x04, 0x17
        /*000a*/ 	.short	(.L_4869 - .L_4868)
.L_4868:
        /*000c*/ 	.word	0x00000000
        /*0010*/ 	.short	0x0001
        /*0012*/ 	.short	0x0008
        /*0014*/ 	.byte	0x00, 0xf0, 0x21, 0x0a


	//----- nvinfo : EIATTR_KPARAM_INFO
	.align		4
.L_4869:
        /*0018*/ 	.byte	0x04, 0x17
        /*001a*/ 	.short	(.L_4871 - .L_4870)
.L_4870:
        /*001c*/ 	.word	0x00000000
        /*0020*/ 	.short	0x0000
        /*0022*/ 	.short	0x0000
        /*0024*/ 	.byte	0x00, 0xf0, 0x11, 0x00


	//----- nvinfo : EIATTR_SPARSE_MMA_MASK
	.align		4
.L_4871:
        /*0028*/ 	.byte	0x03, 0x50
        /*002a*/ 	.short	0x0000


	//----- nvinfo : EIATTR_MAXREG_COUNT
	.align		4
        /*002c*/ 	.byte	0x03, 0x1b
        /*002e*/ 	.short	0x0080


	//----- nvinfo : EIATTR_EXTERNS
	.align		4
        /*0030*/ 	.byte	0x04, 0x0f
        /*0032*/ 	.short	(.L_4873 - .L_4872)


	//   ....[0]....
	.align		4
.L_4872:
        /*0034*/ 	.word	index@(__assertfail)


	//----- nvinfo : EIATTR_MERCURY_ISA_VERSION
	.align		4
.L_4873:
        /*0038*/ 	.byte	0x03, 0x5f
        /*003a*/ 	.short	0x0101


	//----- nvinfo : EIATTR_VRC_CTA_INIT_COUNT
	.align		4
        /*003c*/ 	.byte	0x02, 0x4a
	.zero		1
	.zero		1


	//----- nvinfo : EIATTR_SYSCALL_OFFSETS
	.align		4
        /*0040*/ 	.byte	0x04, 0x46
        /*0042*/ 	.short	(.L_4875 - .L_4874)


	//   ....[0]....
.L_4874:
        /*0044*/ 	.word	0x000024a0


	//   ....[1]....
        /*0048*/ 	.word	0x00003330


	//   ....[2]....
        /*004c*/ 	.word	0x00004150


	//   ....[3]....
        /*0050*/ 	.word	0x000067a0


	//   ....[4]....
        /*0054*/ 	.word	0x00007630


	//   ....[5]....
        /*0058*/ 	.word	0x000082a0


	//   ....[6]....
        /*005c*/ 	.word	0x0000a9d0


	//   ....[7]....
        /*0060*/ 	.word	0x0000b860


	//   ....[8]....
        /*0064*/ 	.word	0x0000c4d0


	//   ....[9]....
        /*0068*/ 	.word	0x0000ec20


	//   ....[10]....
        /*006c*/ 	.word	0x0000fab0


	//   ....[11]....
        /*0070*/ 	.word	0x000106e0


	//----- nvinfo : EIATTR_EXIT_INSTR_OFFSETS
	.align		4
.L_4875:
        /*0074*/ 	.byte	0x04, 0x1c
        /*0076*/ 	.short	(.L_4877 - .L_4876)


	//   ....[0]....
.L_4876:
        /*0078*/ 	.word	0x0000c790


	//   ....[1]....
        /*007c*/ 	.word	0x0000fbe0


	//   ....[2]....
        /*0080*/ 	.word	0x0000fc00


	//   ....[3]....
        /*0084*/ 	.word	0x0000fca0


	//   ....[4]....
        /*0088*/ 	.word	0x0000fcd0


	//   ....[5]....
        /*008c*/ 	.word	0x0000fd00


	//   ....[6]....
        /*0090*/ 	.word	0x0000fda0


	//   ....[7]....
        /*0094*/ 	.word	0x0000fdf0


	//   ....[8]....
        /*0098*/ 	.word	0x0000fea0


	//   ....[9]....
        /*009c*/ 	.word	0x0000ff00


	//   ....[10]....
        /*00a0*/ 	.word	0x0000ff40


	//   ....[11]....
        /*00a4*/ 	.word	0x00010010


	//   ....[12]....
        /*00a8*/ 	.word	0x00010160


	//   ....[13]....
        /*00ac*/ 	.word	0x000102b0


	//   ....[14]....
        /*00b0*/ 	.word	0x00010420


	//   ....[15]....
        /*00b4*/ 	.word	0x00010460


	//   ....[16]....
        /*00b8*/ 	.word	0x00010490


	//   ....[17]....
        /*00bc*/ 	.word	0x00010530


	//   ....[18]....
        /*00c0*/ 	.word	0x00010580


	//   ....[19]....
        /*00c4*/ 	.word	0x000106f0


	//   ....[20]....
        /*00c8*/ 	.word	0x000107e0


	//   ....[21]....
        /*00cc*/ 	.word	0x00010890


	//   ....[22]....
        /*00d0*/ 	.word	0x000108c0


	//   ....[23]....
        /*00d4*/ 	.word	0x00010910


	//   ....[24]....
        /*00d8*/ 	.word	0x00010960


	//----- nvinfo : EIATTR_MAX_THREADS
	.align		4
.L_4877:
        /*00dc*/ 	.byte	0x04, 0x05
        /*00de*/ 	.short	(.L_4879 - .L_4878)
.L_4878:
        /*00e0*/ 	.word	0x00000080
        /*00e4*/ 	.word	0x00000001
        /*00e8*/ 	.word	0x00000001


	//----- nvinfo : EIATTR_CRS_STACK_SIZE
	.align		4
.L_4879:
        /*00ec*/ 	.byte	0x04, 0x1e
        /*00ee*/ 	.short	(.L_4881 - .L_4880)
.L_4880:
        /*00f0*/ 	.word	0x00000000


	//----- nvinfo : EIATTR_CBANK_PARAM_SIZE
	.align		4
.L_4881:
        /*00f4*/ 	.byte	0x03, 0x19
        /*00f6*/ 	.short	0x0290


	//----- nvinfo : EIATTR_PARAM_CBANK
	.align		4
        /*00f8*/ 	.byte	0x04, 0x0a
        /*00fa*/ 	.short	(.L_4883 - .L_4882)
	.align		4
.L_4882:
        /*00fc*/ 	.word	index@(.nv.constant0._ZN2at6native18elementwise_kernelILi128ELi4EZNS0_15gpu_kernel_implINS0_13BinaryFunctorIhhhNS0_16BitwiseOrFunctorIhEEEEEEvRNS_18TensorIteratorBaseERKT_EUliE_EEviT1_)
        /*0100*/ 	.short	0x0380
        /*0102*/ 	.short	0x0290


	//----- nvinfo : EIATTR_SW_WAR
	.align		4
.L_4883:
        /*0104*/ 	.byte	0x04, 0x36
        /*0106*/ 	.short	(.L_4885 - .L_4884)
.L_4884:
        /*0108*/ 	.word	0x00000008
.L_4885:


//--------------------- .nv.info._ZN2at6native27unrolled_elementwise_kernelINS0_13BinaryFunctorIhhhNS0_16BitwiseOrFunctorIhEEEESt5arrayIPcLm3EELi4E23TrivialOffsetCalculatorILi2EjES9_ILi1EjENS0_6memory12LoadWithCastILi2EEENSC_13StoreWithCastILi1EEEEEviT_T0_T2_T3_T4_T5_ --------------------------
	.section	.nv.info._ZN2at6native27unrolled_elementwise_kernelINS0_13BinaryFunctorIhhhNS0_16BitwiseOrFunctorIhEEEESt5arrayIPcLm3EELi4E23TrivialOffsetCalculatorILi2EjES9_ILi1EjENS0_6memory12LoadWithCastILi2EEENSC_13StoreWithCastILi1EEEEEviT_T0_T2_T3_T4_T5_,"",@"SHT_CUDA_INFO"
	.sectionflags	@""
	.align	4


	//----- nvinfo : EIATTR_CUDA_API_VERSION
	.align		4
        /*0000*/ 	.byte	0x04, 0x37
        /*0002*/ 	.short	(.L_4887 - .L_4886)
.L_4886:
        /*0004*/ 	.word	0x00000082


	//----- nvinfo : EIATTR_KPARAM_INFO
	.align		4
.L_4887:
        /*0008*/ 	.byte	0x04, 0x17
        /*000a*/ 	.short	(.L_4889 - .L_4888)
.L_4888:
        /*000c*/ 	.word	0x00000000
        /*0010*/ 	.short	0x0006
        /*0012*/ 	.short	0x0030
        /*0014*/ 	.byte	0x00, 0xf0, 0x21, 0x00


	//----- nvinfo : EIATTR_KPARAM_INFO
	.align		4
.L_4889:
        /*0018*/ 	.byte	0x04, 0x17
        /*001a*/ 	.short	(.L_4891 - .L_4890)
.L_4890:
        /*001c*/ 	.word	0x00000000
        /*0020*/ 	.short	0x0005
        /*0022*/ 	.short	0x0024
        /*0024*/ 	.byte	0x00, 0xf0, 0x31, 0x00


	//----- nvinfo : EIATTR_KPARAM_INFO
	.align		4
.L_4891:
        /*0028*/ 	.byte	0x04, 0x17
        /*002a*/ 	.short	(.L_4893 - .L_4892)
.L_4892:
        /*002c*/ 	.word	0x00000000
        /*0030*/ 	.short	0x0004
        /*0032*/ 	.short	0x0021
        /*0034*/ 	.byte	0x00, 0xf0, 0x05, 0x00


	//----- nvinfo : EIATTR_KPARAM_INFO
	.align		4
.L_4893:
        /*0038*/ 	.byte	0x04, 0x17
        /*003a*/ 	.short	(.L_4895 - .L_4894)
.L_4894:
        /*003c*/ 	.word	0x00000000
        /*0040*/ 	.short	0x0003
        /*0042*/ 	.short	0x0020
        /*0044*/ 	.byte	0x00, 0xf0, 0x05, 0x00


	//----- nvinfo : EIATTR_KPARAM_INFO
	.align		4
.L_4895:
        /*0048*/ 	.byte	0x04, 0x17
        /*004a*/ 	.short	(.L_4897 - .L_4896)
.L_4896:
        /*004c*/ 	.word	0x00000000
        /*0050*/ 	.short	0x0002
        /*0052*/ 	.short	0x0008
        /*0054*/ 	.byte	0x00, 0xf0, 0x61, 0x00


	//----- nvinfo : EIATTR_KPARAM_INFO
	.align		4
.L_4897:
        /*0058*/ 	.byte	0x04, 0x17
        /*005a*/ 	.short	(.L_4899 - .L_4898)
.L_4898:
        /*005c*/ 	.word	0x00000000
        /*0060*/ 	.short	0x0001
        /*0062*/ 	.short	0x0004
        /*0064*/ 	.byte	0x00, 0xf0, 0x05, 0x00


	//----- nvinfo : EIATTR_KPARAM_INFO
	.align		4
.L_4899:
        /*0068*/ 	.byte	0x04, 0x17
        /*006a*/ 	.short	(.L_4901 - .L_4900)
.L_4900:
        /*006c*/ 	.word	0x00000000
        /*0070*/ 	.short	0x0000
        /*0072*/ 	.short	0x0000
        /*0074*/ 	.byte	0x00, 0xf0, 0x11, 0x00


	//----- nvinfo : EIATTR_SPARSE_MMA_MASK
	.align		4
.L_4901:
        /*0078*/ 	.byte	0x03, 0x50
        /*007a*/ 	.short	0x0000


	//----- nvinfo : EIATTR_MAXREG_COUNT
	.align		4
        /*007c*/ 	.byte	0x03, 0x1b
        /*007e*/ 	.short	0x00ff


	//----- nvinfo : EIATTR_EXTERNS
	.align		4
        /*0080*/ 	.byte	0x04, 0x0f
        /*0082*/ 	.short	(.L_4903 - .L_4902)


	//   ....[0]....
	.align		4
.L_4902:
        /*0084*/ 	.word	index@(__assertfail)


	//----- nvinfo : EIATTR_MERCURY_ISA_VERSION
	.align		4
.L_4903:
        /*0088*/ 	.byte	0x03, 0x5f
        /*008a*/ 	.short	0x0101


	//----- nvinfo : EIATTR_VRC_CTA_INIT_COUNT
	.align		4
        /*008c*/ 	.byte	0x02, 0x4a
	.zero		1
	.zero		1


	//----- nvinfo : EIATTR_SYSCALL_OFFSETS
	.align		4
        /*0090*/ 	.byte	0x04, 0x46
        /*0092*/ 	.short	(.L_4905 - .L_4904)


	//   ....[0]....
.L_4904:
        /*0094*/ 	.word	0x00000e90


	//   ....[1]....
        /*0098*/ 	.word	0x00001d50


	//   ....[2]....
        /*009c*/ 	.word	0x00002d50


	//   ....[3]....
        /*00a0*/ 	.word	0x00003c10


	//   ....[4]....
        /*00a4*/ 	.word	0x00004b50


	//   ....[5]....
        /*00a8*/ 	.word	0x00005a10


	//   ....[6]....
        /*00ac*/ 	.word	0x00006950


	//   ....[7]....
        /*00b0*/ 	.word	0x00007820


	//   ....[8]....
        /*00b4*/ 	.word	0x00008650


	//   ....[9]....
        /*00b8*/ 	.word	0x00009440


	//   ....[10]....
        /*00bc*/ 	.word	0x0000a340


	//   ....[11]....
        /*00c0*/ 	.word	0x0000b210


	//----- nvinfo : EIATTR_EXIT_INSTR_OFFSETS
	.align		4
.L_4905:
        /*00c4*/ 	.byte	0x04, 0x1c
        /*00c6*/ 	.short	(.L_4907 - .L_4906)


	//   ....[0]....
.L_4906:
        /*00c8*/ 	.word	0x0000a5f0


	//   ....[1]....
        /*00cc*/ 	.word	0x0000a720


	//   ....[2]....
        /*00d0*/ 	.word	0x0000a740


	//   ....[3]....
        /*00d4*/ 	.word	0x0000a7e0


	//   ....[4]....
        /*00d8*/ 	.word	0x0000a810


	//   ....[5]....
        /*00dc*/ 	.word	0x0000a840


	//   ....[6]....
        /*00e0*/ 	.word	0x0000a8e0


	//   ....[7]....
        /*00e4*/ 	.word	0x0000a930


	//   ....[8]....
        /*00e8*/ 	.word	0x0000a9e0


	//   ....[9]....
        /*00ec*/ 	.word	0x0000aa40


	//   ....[10]....
        /*00f0*/ 	.word	0x0000aa80


	//   ....[11]....
        /*00f4*/ 	.word	0x0000ab50


	//   ....[12]....
        /*00f8*/ 	.word	0x0000aca0


	//   ....[13]....
        /*00fc*/ 	.word	0x0000adf0


	//   ....[14]....
        /*0100*/ 	.word	0x0000af50


	//   ....[15]....
        /*0104*/ 	.word	0x0000af90


	//   ....[16]....
        /*0108*/ 	.word	0x0000afc0


	//   ....[17]....
        /*010c*/ 	.word	0x0000b060


	//   ....[18]....
        /*0110*/ 	.word	0x0000b0b0


	//   ....[19]....
        /*0114*/ 	.word	0x0000b220


	//   ....[20]....
        /*0118*/ 	.word	0x0000b310


	//   ....[21]....
        /*011c*/ 	.word	0x0000b3c0


	//   ....[22]....
        /*0120*/ 	.word	0x0000b3f0


	//   ....[23]....
        /*0124*/ 	.word	0x0000b440


	//   ....[24]....
        /*0128*/ 	.word	0x0000b490


	//----- nvinfo : EIATTR_MAX_THREADS
	.align		4
.L_4907:
        /*012c*/ 	.byte	0x04, 0x05
        /*012e*/ 	.short	(.L_4909 - .L_4908)
.L_4908:
        /*0130*/ 	.word	0x00000080
        /*0134*/ 	.word	0x00000001
        /*0138*/ 	.word	0x00000001


	//----- nvinfo : EIATTR_CRS_STACK_SIZE
	.align		4
.L_4909:
        /*013c*/ 	.byte	0x04, 0x1e
        /*013e*/ 	.short	(.L_4911 - .L_4910)
.L_4910:
        /*0140*/ 	.word	0x00000000


	//----- nvinfo : EIATTR_CBANK_PARAM_SIZE
	.align		4
.L_4911:
        /*0144*/ 	.byte	0x03, 0x19
        /*0146*/ 	.short	0x0038


	//----- nvinfo : EIATTR_PARAM_CBANK
	.align		4
        /*0148*/ 	.byte	0x04, 0x0a
        /*014a*/ 	.short	(.L_4913 - .L_4912)
	.align		4
.L_4912:
        /*014c*/ 	.word	index@(.nv.constant0._ZN2at6native27unrolled_elementwise_kernelINS0_13BinaryFunctorIhhhNS0_16BitwiseOrFunctorIhEEEESt5arrayIPcLm3EELi4E23TrivialOffsetCalculatorILi2EjES9_ILi1EjENS0_6memory12LoadWithCastILi2EEENSC_13StoreWithCastILi1EEEEEviT_T0_T2_T3_T4_T5_)
        /*0150*/ 	.short	0x0380
        /*0152*/ 	.short	0x0038


	//----- nvinfo : EIATTR_SW_WAR
	.align		4
.L_4913:
        /*0154*/ 	.byte	0x04, 0x36
        /*0156*/ 	.short	(.L_4915 - .L_4914)
.L_4914:
        /*0158*/ 	.word	0x00000008
.L_4915:


//--------------------- .nv.info._ZN2at6native18elementwise_kernelILi128ELi4EZNS0_22gpu_kernel_impl_nocastINS0_13BinaryFunctorIhhhNS0_16BitwiseOrFunctorIhEEEEEEvRNS_18TensorIteratorBaseERKT_EUliE_EEviT1_ --------------------------
	.section	.nv.info._ZN2at6native18elementwise_kernelILi128ELi4EZNS0_22gpu_kernel_impl_nocastINS0_13BinaryFunctorIhhhNS0_16BitwiseOrFunctorIhEEEEEEvRNS_18TensorIteratorBaseERKT_EUliE_EEviT1_,"",@"SHT_CUDA_INFO"
	.sectionflags	@""
	.align	4


	//----- nvinfo : EIATTR_CUDA_API_VERSION
	.align		4
        /*0000*/ 	.byte	0x04, 0x37
        /*0002*/ 	.short	(.L_4917 - .L_4916)
.L_4916:
        /*0004*/ 	.word	0x00000082


	//----- nvinfo : EIATTR_KPARAM_INFO
	.align		4
.L_4917:
        /*0008*/ 	.byte	0x04, 0x17
        /*000a*/ 	.short	(.L_4919 - .L_4918)
.L_4918:
        /*000c*/ 	.word	0x00000000
        /*0010*/ 	.short	0x0001
        /*0012*/ 	.short	0x0008
        /*0014*/ 	.byte	0x00, 0xf0, 0x21, 0x0a


	//----- nvinfo : EIATTR_KPARAM_INFO
	.align		4
.L_4919:
        /*0018*/ 	.byte	0x04, 0x17
        /*001a*/ 	.short	(.L_4921 - .L_4920)
.L_4920:
        /*001c*/ 	.word	0x00000000
        /*0020*/ 	.short	0x0000
        /*0022*/ 	.short	0x0000
        /*0024*/ 	.byte	0x00, 0xf0, 0x11, 0x00


	//----- nvinfo : EIATTR_SPARSE_MMA_MASK
	.align		4
.L_4921:
        /*0028*/ 	.byte	0x03, 0x50
        /*002a*/ 	.short	0x0000


	//----- nvinfo : EIATTR_MAXREG_COUNT
	.align		4
        /*002c*/ 	.byte	0x03, 0x1b
        /*002e*/ 	.short	0x0080


	//----- nvinfo : EIATTR_MERCURY_ISA_VERSION
	.align		4
        /*0030*/ 	.byte	0x03, 0x5f
        /*0032*/ 	.short	0x0101


	//----- nvinfo : EIATTR_VRC_CTA_INIT_COUNT
	.align		4
        /*0034*/ 	.byte	0x02, 0x4a
	.zero		1
	.zero		1


	//----- nvinfo : EIATTR_EXIT_INSTR_OFFSETS
	.align		4
        /*0038*/ 	.byte	0x04, 0x1c
        /*003a*/ 	.short	(.L_4923 - .L_4922)


	//   ....[0]....
.L_4922:
        /*003c*/ 	.word	0x00000300


	//   ....[1]....
        /*0040*/ 	.word	0x00000380


	//   ....[2]....
        /*0044*/ 	.word	0x00004860


	//   ....[3]....
        /*0048*/ 	.word	0x00005ef0


	//----- nvinfo : EIATTR_MAX_THREADS
	.align		4
.L_4923:
        /*004c*/ 	.byte	0x04, 0x05
        /*004e*/ 	.short	(.L_4925 - .L_4924)
.L_4924:
        /*0050*/ 	.word	0x00000080
        /*0054*/ 	.word	0x00000001
        /*0058*/ 	.word	0x00000001


	//----- nvinfo : EIATTR_CRS_STACK_SIZE
	.align		4
.L_4925:
        /*005c*/ 	.byte	0x04, 0x1e
        /*005e*/ 	.short	(.L_4927 - .L_4926)
.L_4926:
        /*0060*/ 	.word	0x00000000


	//----- nvinfo : EIATTR_CBANK_PARAM_SIZE
	.align		4
.L_4927:
        /*0064*/ 	.byte	0x03, 0x19
        /*0066*/ 	.short	0x0290


	//----- nvinfo : EIATTR_PARAM_CBANK
	.align		4
        /*0068*/ 	.byte	0x04, 0x0a
        /*006a*/ 	.short	(.L_4929 - .L_4928)
	.align		4
.L_4928:
        /*006c*/ 	.word	index@(.nv.constant0._ZN2at6native18elementwise_kernelILi128ELi4EZNS0_22gpu_kernel_impl_nocastINS0_13BinaryFunctorIhhhNS0_16BitwiseOrFunctorIhEEEEEEvRNS_18TensorIteratorBaseERKT_EUliE_EEviT1_)
        /*0070*/ 	.short	0x0380
        /*0072*/ 	.short	0x0290


	//----- nvinfo : EIATTR_SW_WAR
	.align		4
.L_4929:
        /*0074*/ 	.byte	0x04, 0x36
        /*0076*/ 	.short	(.L_4931 - .L_4930)
.L_4930:
        /*0078*/ 	.word	0x00000008
.L_4931:


//--------------------- .nv.info._ZN2at6native27unrolled_elementwise_kernelINS0_13BinaryFunctorIhhhNS0_16BitwiseOrFunctorIhEEEESt5arrayIPcLm3EELi4E23TrivialOffsetCalculatorILi2EjES9_ILi1EjENS0_6memory15LoadWithoutCastENSC_16StoreWithoutCastEEEviT_T0_T2_T3_T4_T5_ --------------------------
	.section	.nv.info._ZN2at6native27unrolled_elementwise_kernelINS0_13BinaryFunctorIhhhNS0_16BitwiseOrFunctorIhEEEESt5arrayIPcLm3EELi4E23TrivialOffsetCalculatorILi2EjES9_ILi1EjENS0_6memory15LoadWithoutCastENSC_16StoreWithoutCastEEEviT_T0_T2_T3_T4_T5_,"",@"SHT_CUDA_INFO"
	.sectionflags	@""
	.align	4


	//----- nvinfo : EIATTR_CUDA_API_VERSION
	.align		4
        /*0000*/ 	.byte	0x04, 0x37
        /*0002*/ 	.short	(.L_4933 - .L_4932)
.L_4932:
        /*0004*/ 	.word	0x00000082


	//----- nvinfo : EIATTR_KPARAM_INFO
	.align		4
.L_4933:
        /*0008*/ 	.byte	0x04, 0x17
        /*000a*/ 	.short	(.L_4935 - .L_4934)
.L_4934:
        /*000c*/ 	.word	0x00000000
        /*0010*/ 	.short	0x0006
        /*0012*/ 	.short	0x0023
        /*0014*/ 	.byte	0x00, 0xf0, 0x05, 0x00


	//----- nvinfo : EIATTR_KPARAM_INFO
	.align		4
.L_4935:
        /*0018*/ 	.byte	0x04, 0x17
        /*001a*/ 	.short	(.L_4937 - .L_4936)
.L_4936:
        /*001c*/ 	.word	0x00000000
        /*0020*/ 	.short	0x0005
        /*0022*/ 	.short	0x0022
        /*0024*/ 	.byte	0x00, 0xf0, 0x05, 0x00


	//----- nvinfo : EIATTR_KPARAM_INFO
	.align		4
.L_4937:
        /*0028*/ 	.byte	0x04, 0x17
        /*002a*/ 	.short	(.L_4939 - .L_4938)
.L_4938:
        /*002c*/ 	.word	0x00000000
        /*0030*/ 	.short	0x0004
        /*0032*/ 	.short	0x0021
        /*0034*/ 	.byte	0x00, 0xf0, 0x05, 0x00


	//----- nvinfo : EIATTR_KPARAM_INFO
	.align		4
.L_4939:
        /*0038*/ 	.byte	0x04, 0x17
        /*003a*/ 	.short	(.L_4941 - .L_4940)
.L_4940:
        /*003c*/ 	.word	0x00000000
        /*0040*/ 	.short	0x0003
        /*0042*/ 	.short	0x0020
        /*0044*/ 	.byte	0x00, 0xf0, 0x05, 0x00


	//----- nvinfo : EIATTR_KPARAM_INFO
	.align		4
.L_4941:
        /*0048*/ 	.byte	0x04, 0x17
        /*004a*/ 	.short	(.L_4943 - .L_4942)
.L_4942:
        /*004c*/ 	.word	0x00000000
        /*0050*/ 	.short	0x0002
        /*0052*/ 	.short	0x0008
        /*0054*/ 	.byte	0x00, 0xf0, 0x61, 0x00


	//----- nvinfo : EIATTR_KPARAM_INFO
	.align		4
.L_4943:
        /*0058*/ 	.byte	0x04, 0x17
        /*005a*/ 	.short	(.L_4945 - .L_4944)
.L_4944:
        /*005c*/ 	.word	0x00000000
        /*0060*/ 	.short	0x0001
        /*0062*/ 	.short	0x0004
        /*0064*/ 	.byte	0x00, 0xf0, 0x05, 0x00


	//----- nvinfo : EIATTR_KPARAM_INFO
	.align		4
.L_4945:
        /*0068*/ 	.byte	0x04, 0x17
        /*006a*/ 	.short	(.L_4947 - .L_4946)
.L_4946:
        /*006c*/ 	.word	0x00000000
        /*0070*/ 	.short	0x0000
        /*0072*/ 	.short	0x0000
        /*0074*/ 	.byte	0x00, 0xf0, 0x11, 0x00


	//----- nvinfo : EIATTR_SPARSE_MMA_MASK
	.align		4
.L_4947:
        /*0078*/ 	.byte	0x03, 0x50
        /*007a*/ 	.short	0x0000


	//----- nvinfo : EIATTR_MAXREG_COUNT
	.align		4
        /*007c*/ 	.byte	0x03, 0x1b
        /*007e*/ 	.short	0x00ff


	//----- nvinfo : EIATTR_MERCURY_ISA_VERSION
	.align		4
        /*0080*/ 	.byte	0x03, 0x5f
        /*0082*/ 	.short	0x0101


	//----- nvinfo : EIATTR_VRC_CTA_INIT_COUNT
	.align		4
        /*0084*/ 	.byte	0x02, 0x4a
	.zero		1
	.zero		1


	//----- nvinfo : EIATTR_EXIT_INSTR_OFFSETS
	.align		4
        /*0088*/ 	.byte	0x04, 0x1c
        /*008a*/ 	.short	(.L_4949 - .L_4948)


	//   ....[0]....
.L_4948:
        /*008c*/ 	.word	0x000005c0


	//   ....[1]....
        /*0090*/ 	.word	0x00000620


	//----- nvinfo : EIATTR_MAX_THREADS
	.align		4
.L_4949:
        /*0094*/ 	.byte	0x04, 0x05
        /*0096*/ 	.short	(.L_4951 - .L_4950)
.L_4950:
        /*0098*/ 	.word	0x00000080
        /*009c*/ 	.word	0x00000001
        /*00a0*/ 	.word	0x00000001


	//----- nvinfo : EIATTR_CRS_STACK_SIZE
	.align		4
.L_4951:
        /*00a4*/ 	.byte	0x04, 0x1e
        /*00a6*/ 	.short	(.L_4953 - .L_4952)
.L_4952:
        /*00a8*/ 	.word	0x00000000


	//----- nvinfo : EIATTR_CBANK_PARAM_SIZE
	.align		4
.L_4953:
        /*00ac*/ 	.byte	0x03, 0x19
        /*00ae*/ 	.short	0x0024


	//----- nvinfo : EIATTR_PARAM_CBANK
	.align		4
        /*00b0*/ 	.byte	0x04, 0x0a
        /*00b2*/ 	.short	(.L_4955 - .L_4954)
	.align		4
.L_4954:
        /*00b4*/ 	.word	index@(.nv.constant0._ZN2at6native27unrolled_elementwise_kernelINS0_13BinaryFunctorIhhhNS0_16BitwiseOrFunctorIhEEEESt5arrayIPcLm3EELi4E23TrivialOffsetCalculatorILi2EjES9_ILi1EjENS0_6memory15LoadWithoutCastENSC_16StoreWithoutCastEEEviT_T0_T2_T3_T4_T5_)
        /*00b8*/ 	.short	0x0380
        /*00ba*/ 	.short	0x0024


	//----- nvinfo : EIATTR_SW_WAR
	.align		4
.L_4955:
        /*00bc*/ 	.byte	0x04, 0x36
        /*00be*/ 	.short	(.L_4957 - .L_4956)
.L_4956:
        /*00c0*/ 	.word	0x00000008
.L_4957:


//--------------------- .nv.info._ZN2at6native29vectorized_elementwise_kernelILi2ENS0_13BinaryFunctorIhhhNS0_16BitwiseOrFunctorIhEEEESt5arrayIPcLm3EEEEviT0_T1_ --------------------------
	.section	.nv.info._ZN2at6native29vectorized_elementwise_kernelILi2ENS0_13BinaryFunctorIhhhNS0_16BitwiseOrFunctorIhEEEESt5arrayIPcLm3EEEEviT0_T1_,"",@"SHT_CUDA_INFO"
	.sectionflags	@""
	.align	4


	//----- nvinfo : EIATTR_CUDA_API_VERSION
	.align		4
        /*0000*/ 	.byte	0x04, 0x37
        /*0002*/ 	.short	(.L_4959 - .L_4958)
.L_4958:
        /*0004*/ 	.word	0x00000082


	//----- nvinfo : EIATTR_KPARAM_INFO
	.align		4
.L_4959:
        /*0008*/ 	.byte	0x04, 0x17
        /*000a*/ 	.short	(.L_4961 - .L_4960)
.L_4960:
        /*000c*/ 	.word	0x00000000
        /*0010*/ 	.short	0x0002
        /*0012*/ 	.short	0x0008
        /*0014*/ 	.byte	0x00, 0xf0, 0x61, 0x00


	//----- nvinfo : EIATTR_KPARAM_INFO
	.align		4
.L_4961:
        /*0018*/ 	.byte	0x04, 0x17
        /*001a*/ 	.short	(.L_4963 - .L_4962)
.L_4962:
        /*001c*/ 	.word	0x00000000
        /*0020*/ 	.short	0x0001
        /*0022*/ 	.short	0x0004
        /*0024*/ 	.byte	0x00, 0xf0, 0x05, 0x00


	//----- nvinfo : EIATTR_KPARAM_INFO
	.align		4
.L_4963:
        /*0028*/ 	.byte	0x04, 0x17
        /*002a*/ 	.short	(.L_4965 - .L_4964)
.L_4964:
        /*002c*/ 	.word	0x00000000
        /*0030*/ 	.short	0x0000
        /*0032*/ 	.short	0x0000
        /*0034*/ 	.byte	0x00, 0xf0, 0x11, 0x00


	//----- nvinfo : EIATTR_SPARSE_MMA_MASK
	.align		4
.L_4965:
        /*0038*/ 	.byte	0x03, 0x50
        /*003a*/ 	.short	0x0000


	//----- nvinfo : EIATTR_MAXREG_COUNT
	.align		4
        /*003c*/ 	.byte	0x03, 0x1b
        /*003e*/ 	.short	0x00ff


	//----- nvinfo : EIATTR_MERCURY_ISA_VERSION
	.align		4
        /*0040*/ 	.byte	0x03, 0x5f
        /*0042*/ 	.short	0x0101


	//----- nvinfo : EIATTR_VRC_CTA_INIT_COUNT
	.align		4
        /*0044*/ 	.byte	0x02, 0x4a
	.zero		1
	.zero		1


	//----- nvinfo : EIATTR_EXIT_INSTR_OFFSETS
	.align		4
        /*0048*/ 	.byte	0x04, 0x1c
        /*004a*/ 	.short	(.L_4967 - .L_4966)


	//   ....[0]....
.L_4966:
        /*004c*/ 	.word	0x00000b70


	//   ....[1]....
        /*0050*/ 	.word	0x00000bd0


	//   ....[2]....
        /*0054*/ 	.word	0x00000f80


	//----- nvinfo : EIATTR_MAX_THREADS
	.align		4
.L_4967:
        /*0058*/ 	.byte	0x04, 0x05
        /*005a*/ 	.short	(.L_4969 - .L_4968)
.L_4968:
        /*005c*/ 	.word	0x00000080
        /*0060*/ 	.word	0x00000001
        /*0064*/ 	.word	0x00000001


	//----- nvinfo : EIATTR_CRS_STACK_SIZE
	.align		4
.L_4969:
        /*0068*/ 	.byte	0x04, 0x1e
        /*006a*/ 	.short	(.L_4971 - .L_4970)
.L_4970:
        /*006c*/ 	.word	0x00000000


	//----- nvinfo : EIATTR_CBANK_PARAM_SIZE
	.align		4
.L_4971:
        /*0070*/ 	.byte	0x03, 0x19
        /*0072*/ 	.short	0x0020


	//----- nvinfo : EIATTR_PARAM_CBANK
	.align		4
        /*0074*/ 	.byte	0x04, 0x0a
        /*0076*/ 	.short	(.L_4973 - .L_4972)
	.align		4
.L_4972:
        /*0078*/ 	.word	index@(.nv.constant0._ZN2at6native29vectorized_elementwise_kernelILi2ENS0_13BinaryFunctorIhhhNS0_16BitwiseOrFunctorIhEEEESt5arrayIPcLm3EEEEviT0_T1_)
        /*007c*/ 	.short	0x0380
        /*007e*/ 	.short	0x0020


	//----- nvinfo : EIATTR_SW_WAR
	.align		4
.L_4973:
        /*0080*/ 	.byte	0x04, 0x36
        /*0082*/ 	.short	(.L_4975 - .L_4974)
.L_4974:
        /*0084*/ 	.word	0x00000008
.L_4975:


//--------------------- .nv.info._ZN2at6native29vectorized_elementwise_kernelILi4ENS0_13BinaryFunctorIhhhNS0_16BitwiseOrFunctorIhEEEESt5arrayIPcLm3EEEEviT0_T1_ --------------------------
	.section	.nv.info._ZN2at6native29vectorized_elementwise_kernelILi4ENS0_13BinaryFunctorIhhhNS0_16BitwiseOrFunctorIhEEEESt5arrayIPcLm3EEEEviT0_T1_,"",@"SHT_CUDA_INFO"
	.sectionflags	@""
	.align	4


	//----- nvinfo : EIATTR_CUDA_API_VERSION
	.align		4
        /*0000*/ 	.byte	0x04, 0x37
        /*0002*/ 	.short	(.L_4977 - .L_4976)
.L_4976:
        /*0004*/ 	.word	0x00000082


	//----- nvinfo : EIATTR_KPARAM_INFO
	.align		4
.L_4977:
        /*0008*/ 	.byte	0x04, 0x17
        /*000a*/ 	.short	(.L_4979 - .L_4978)
.L_4978:
        /*000c*/ 	.word	0x00000000
        /*0010*/ 	.short	0x0002
        /*0012*/ 	.short	0x0008
        /*0014*/ 	.byte	0x00, 0xf0, 0x61, 0x00


	//----- nvinfo : EIATTR_KPARAM_INFO
	.align		4
.L_4979:
        /*0018*/ 	.byte	0x04, 0x17
        /*001a*/ 	.short	(.L_4981 - .L_4980)
.L_4980:
        /*001c*/ 	.word	0x00000000
        /*0020*/ 	.short	0x0001
        /*0022*/ 	.short	0x0004
        /*0024*/ 	.byte	0x00, 0xf0, 0x05, 0x00


	//----- nvinfo : EIATTR_KPARAM_INFO
	.align		4
.L_4981:
        /*0028*/ 	.byte	0x04, 0x17
        /*002a*/ 	.short	(.L_4983 - .L_4982)
.L_4982:
        /*002c*/ 	.word	0x00000000
        /*0030*/ 	.short	0x0000
        /*0032*/ 	.short	0x0000
        /*0034*/ 	.byte	0x00, 0xf0, 0x11, 0x00


	//----- nvinfo : EIATTR_SPARSE_MMA_MASK
	.align		4
.L_4983:
        /*0038*/ 	.byte	0x03, 0x50
        /*003a*/ 	.short	0x0000


	//----- nvinfo : EIATTR_MAXREG_COUNT
	.align		4
        /*003c*/ 	.byte	0x03, 0x1b
        /*003e*/ 	.short	0x00ff


	//----- nvinfo : EIATTR_MERCURY_ISA_VERSION
	.align		4
        /*0040*/ 	.byte	0x03, 0x5f
        /*0042*/ 	.short	0x0101


	//----- nvinfo : EIATTR_VRC_CTA_INIT_COUNT
	.align		4
        /*0044*/ 	.byte	0x02, 0x4a
	.zero		1
	.zero		1


	//----- nvinfo : EIATTR_EXIT_INSTR_OFFSETS
	.align		4
        /*0048*/ 	.byte	0x04, 0x1c
        /*004a*/ 	.short	(.L_4985 - .L_4984)


	//   ....[0]....
.L_4984:
        /*004c*/ 	.word	0x00000b70


	//   ....[1]....
        /*0050*/ 	.word	0x00000bd0


	//   ....[2]....
        /*0054*/ 	.word	0x00000f40


	//----- nvinfo : EIATTR_MAX_THREADS
	.align		4
.L_4985:
        /*0058*/ 	.byte	0x04, 0x05
        /*005a*/ 	.short	(.L_4987 - .L_4986)
.L_4986:
        /*005c*/ 	.word	0x00000080
        /*0060*/ 	.word	0x00000001
        /*0064*/ 	.word	0x00000001


	//----- nvinfo : EIATTR_CRS_STACK_SIZE
	.align		4
.L_4987:
        /*0068*/ 	.byte	0x04, 0x1e
        /*006a*/ 	.short	(.L_4989 - .L_4988)
.L_4988:
        /*006c*/ 	.word	0x00000000


	//----- nvinfo : EIATTR_CBANK_PARAM_SIZE
	.align		4
.L_4989:
        /*0070*/ 	.byte	0x03, 0x19
        /*0072*/ 	.short	0x0020


	//----- nvinfo : EIATTR_PARAM_CBANK
	.align		4
        /*0074*/ 	.byte	0x04, 0x0a
        /*0076*/ 	.short	(.L_4991 - .L_4990)
	.align		4
.L_4990:
        /*0078*/ 	.word	index@(.nv.constant0._ZN2at6native29vectorized_elementwise_kernelILi4ENS0_13BinaryFunctorIhhhNS0_16BitwiseOrFunctorIhEEEESt5arrayIPcLm3EEEEviT0_T1_)
        /*007c*/ 	.short	0x0380
        /*007e*/ 	.short	0x0020


	//----- nvinfo : EIATTR_SW_WAR
	.align		4
.L_4991:
        /*0080*/ 	.byte	0x04, 0x36
        /*0082*/ 	.short	(.L_4993 - .L_4992)
.L_4992:
        /*0084*/ 	.word	0x00000008
.L_4993:


//--------------------- .nv.info._ZN2at6native29vectorized_elementwise_kernelILi8ENS0_13BinaryFunctorIhhhNS0_16BitwiseOrFunctorIhEEEESt5arrayIPcLm3EEEEviT0_T1_ --------------------------
	.section	.nv.info._ZN2at6native29vectorized_elementwise_kernelILi8ENS0_13BinaryFunctorIhhhNS0_16BitwiseOrFunctorIhEEEESt5arrayIPcLm3EEEEviT0_T1_,"",@"SHT_CUDA_INFO"
	.sectionflags	@""
	.align	4


	//----- nvinfo : EIATTR_CUDA_API_VERSION
	.align		4
        /*0000*/ 	.byte	0x04, 0x37
        /*0002*/ 	.short	(.L_4995 - .L_4994)
.L_4994:
        /*0004*/ 	.word	0x00000082


	//----- nvinfo : EIATTR_KPARAM_INFO
	.align		4
.L_4995:
        /*0008*/ 	.byte	0x04, 0x17
        /*000a*/ 	.short	(.L_4997 - .L_4996)
.L_4996:
        /*000c*/ 	.word	0x00000000
        /*0010*/ 	.short	0x0002
        /*0012*/ 	.short	0x0008
        /*0014*/ 	.byte	0x00, 0xf0, 0x61, 0x00


	//----- nvinfo : EIATTR_KPARAM_INFO
	.align		4
.L_4997:
        /*0018*/ 	.byte	0x04, 0x17
        /*001a*/ 	.short	(.L_4999 - .L_4998)
.L_4998:
        /*001c*/ 	.word	0x00000000
        /*0020*/ 	.short	0x0001
        /*0022*/ 	.short	0x0004
        /*0024*/ 	.byte	0x00, 0xf0, 0x05, 0x00


	//----- nvinfo : EIATTR_KPARAM_INFO
	.align		4
.L_4999:
        /*0028*/ 	.byte	0x04, 0x17
        /*002a*/ 	.short	(.L_5001 - .L_5000)
.L_5000:
        /*002c*/ 	.word	0x00000000
        /*0030*/ 	.short	0x0000
        /*0032*/ 	.short	0x0000
        /*0034*/ 	.byte	0x00, 0xf0, 0x11, 0x00


	//----- nvinfo : EIATTR_SPARSE_MMA_MASK
	.align		4
.L_5001:
        /*0038*/ 	.byte	0x03, 0x50
        /*003a*/ 	.short	0x0000


	//----- nvinfo : EIATTR_MAXREG_COUNT
	.align		4
        /*003c*/ 	.byte	0x03, 0x1b
        /*003e*/ 	.short	0x00ff


	//----- nvinfo : EIATTR_MERCURY_ISA_VERSION
	.align		4
        /*0040*/ 	.byte	0x03, 0x5f
        /*0042*/ 	.short	0x0101


	//----- nvinfo : EIATTR_VRC_CTA_INIT_COUNT
	.align		4
        /*0044*/ 	.byte	0x02, 0x4a
	.zero		1
	.zero		1


	//----- nvinfo : EIATTR_EXIT_INSTR_OFFSETS
	.align		4
        /*0048*/ 	.byte	0x04, 0x1c
        /*004a*/ 	.short	(.L_5003 - .L_5002)


	//   ....[0]....
.L_5002:
        /*004c*/ 	.word	0x00000010


	//----- nvinfo : EIATTR_MAX_THREADS
	.align		4
.L_5003:
        /*0050*/ 	.byte	0x04, 0x05
        /*0052*/ 	.short	(.L_5005 - .L_5004)
.L_5004:
        /*0054*/ 	.word	0x00000080
        /*0058*/ 	.word	0x00000001
        /*005c*/ 	.word	0x00000001


	//----- nvinfo : EIATTR_CBANK_PARAM_SIZE
	.align		4
.L_5005:
        /*0060*/ 	.byte	0x03, 0x19
        /*0062*/ 	.short	0x0020


	//----- nvinfo : EIATTR_PARAM_CBANK
	.align		4
        /*0064*/ 	.byte	0x04, 0x0a
        /*0066*/ 	.short	(.L_5007 - .L_5006)
	.align		4
.L_5006:
        /*0068*/ 	.word	index@(.nv.constant0._ZN2at6native29vectorized_elementwise_kernelILi8ENS0_13BinaryFunctorIhhhNS0_16BitwiseOrFunctorIhEEEESt5arrayIPcLm3EEEEviT0_T1_)
        /*006c*/ 	.short	0x0380
        /*006e*/ 	.short	0x0020


	//----- nvinfo : EIATTR_SW_WAR
	.align		4
.L_5007:
        /*0070*/ 	.byte	0x04, 0x36
        /*0072*/ 	.short	(.L_5009 - .L_5008)
.L_5008:
        /*0074*/ 	.word	0x00000008
.L_5009:


//--------------------- .nv.info._ZN2at6native18elementwise_kernelILi128ELi4EZNS0_15gpu_kernel_implINS0_13AUnaryFunctorIbbbNS0_17BitwiseAndFunctorIbEEEEEEvRNS_18TensorIteratorBaseERKT_EUliE_EEviT1_ --------------------------
	.section	.nv.info._ZN2at6native18elementwise_kernelILi128ELi4EZNS0_15gpu_kernel_implINS0_13AUnaryFunctorIbbbNS0_17BitwiseAndFunctorIbEEEEEEvRNS_18TensorIteratorBaseERKT_EUliE_EEviT1_,"",@"SHT_CUDA_INFO"
	.sectionflags	@""
	.align	4


	//----- nvinfo : EIATTR_CUDA_API_VERSION
	.align		4
        /*0000*/ 	.byte	0x04, 0x37
        /*0002*/ 	.short	(.L_5011 - .L_5010)
.L_5010:
        /*0004*/ 	.word	0x00000082


	//----- nvinfo : EIATTR_KPARAM_INFO
	.align		4
.L_5011:
        /*0008*/ 	.byte	0x04, 0x17
        /*000a*/ 	.short	(.L_5013 - .L_5012)
.L_5012:
        /*000c*/ 	.word	0x00000000
        /*0010*/ 	.short	0x0001
        /*0012*/ 	.short	0x0008
        /*0014*/ 	.byte	0x00, 0xf0, 0x61, 0x08


	//----- nvinfo : EIATTR_KPARAM_INFO
	.align		4
.L_5013:
        /*0018*/ 	.byte	0x04, 0x17
        /*001a*/ 	.short	(.L_5015 - .L_5014)
.L_5014:
        /*001c*/ 	.word	0x00000000
        /*0020*/ 	.short	0x0000
        /*0022*/ 	.short	0x0000
        /*0024*/ 	.byte	0x00, 0xf0, 0x11, 0x00


	//----- nvinfo : EIATTR_SPARSE_MMA_MASK
	.align		4
.L_5015:
        /*0028*/ 	.byte	0x03, 0x50
        /*002a*/ 	.short	0x0000


	//----- nvinfo : EIATTR_MAXREG_COUNT
	.align		4
        /*002c*/ 	.byte	0x03, 0x1b
        /*002e*/ 	.short	0x0080


	//----- nvinfo : EIATTR_EXTERNS
	.align		4
        /*0030*/ 	.byte	0x04, 0x0f
        /*0032*/ 	.short	(.L_5017 - .L_5016)


	//   ....[0]....
	.align		4
.L_5016:
        /*0034*/ 	.word	index@(__assertfail)


	//----- nvinfo : EIATTR_MERCURY_ISA_VERSION
	.align		4
.L_5017:
        /*0038*/ 	.byte	0x03, 0x5f
        /*003a*/ 	.short	0x0101


	//----- nvinfo : EIATTR_VRC_CTA_INIT_COUNT
	.align		4
        /*003c*/ 	.byte	0x02, 0x4a
	.zero		1
	.zero		1


	//----- nvinfo : EIATTR_SYSCALL_OFFSETS
	.align		4
        /*0040*/ 	.byte	0x04, 0x46
        /*0042*/ 	.short	(.L_5019 - .L_5018)


	//   ....[0]....
.L_5018:
        /*0044*/ 	.word	0x00001d90


	//   ....[1]....
        /*0048*/ 	.word	0x00002a60


	//   ....[2]....
        /*004c*/ 	.word	0x000048d0


	//   ....[3]....
        /*0050*/ 	.word	0x00005470


	//   ....[4]....
        /*0054*/ 	.word	0x000073d0


	//   ....[5]....
        /*0058*/ 	.word	0x00007f70


	//   ....[6]....
        /*005c*/ 	.word	0x00009ee0


	//   ....[7]....
        /*0060*/ 	.word	0x0000aa40


	//----- nvinfo : EIATTR_EXIT_INSTR_OFFSETS
	.align		4
.L_5019:
        /*0064*/ 	.byte	0x04, 0x1c
        /*0066*/ 	.short	(.L_5021 - .L_5020)


	//   ....[0]....
.L_5020:
        /*0068*/ 	.word	0x00008200


	//   ....[1]....
        /*006c*/ 	.word	0x0000a060


	//   ....[2]....
        /*0070*/ 	.word	0x0000a080


	//   ....[3]....
        /*0074*/ 	.word	0x0000a110


	//   ....[4]....
        /*0078*/ 	.word	0x0000a130


	//   ....[5]....
        /*007c*/ 	.word	0x0000a150


	//   ....[6]....
        /*0080*/ 	.word	0x0000a1e0


	//   ....[7]....
        /*0084*/ 	.word	0x0000a220


	//   ....[8]....
        /*0088*/ 	.word	0x0000a2c0


	//   ....[9]....
        /*008c*/ 	.word	0x0000a310


	//   ....[10]....
        /*0090*/ 	.word	0x0000a340


	//   ....[11]....
        /*0094*/ 	.word	0x0000a400


	//   ....[12]....
        /*0098*/ 	.word	0x0000a540


	//   ....[13]....
        /*009c*/ 	.word	0x0000a680


	//   ....[14]....
        /*00a0*/ 	.word	0x0000a7d0


	//   ....[15]....
        /*00a4*/ 	.word	0x0000a800


	//   ....[16]....
        /*00a8*/ 	.word	0x0000a820


	//   ....[17]....
        /*00ac*/ 	.word	0x0000a8a0


	//   ....[18]....
        /*00b0*/ 	.word	0x0000a8e0


	//   ....[19]....
        /*00b4*/ 	.word	0x0000aa50


	//   ....[20]....
        /*00b8*/ 	.word	0x0000ab30


	//   ....[21]....
        /*00bc*/ 	.word	0x0000abd0


	//   ....[22]....
        /*00c0*/ 	.word	0x0000ac00


	//   ....[23]....
        /*00c4*/ 	.word	0x0000ac50


	//   ....[24]....
        /*00c8*/ 	.word	0x0000ac90


	//----- nvinfo : EIATTR_MAX_THREADS
	.align		4
.L_5021:
        /*00cc*/ 	.byte	0x04, 0x05
        /*00ce*/ 	.short	(.L_5023 - .L_5022)
.L_5022:
        /*00d0*/ 	.word	0x00000080
        /*00d4*/ 	.word	0x00000001
        /*00d8*/ 	.word	0x00000001


	//----- nvinfo : EIATTR_CRS_STACK_SIZE
	.align		4
.L_5023:
        /*00dc*/ 	.byte	0x04, 0x1e
        /*00de*/ 	.short	(.L_5025 - .L_5024)
.L_5024:
        /*00e0*/ 	.word	0x00000000


	//----- nvinfo : EIATTR_CBANK_PARAM_SIZE
	.align		4
.L_5025:
        /*00e4*/ 	.byte	0x03, 0x19
        /*00e6*/ 	.short	0x0220


	//----- nvinfo : EIATTR_PARAM_CBANK
	.align		4
        /*00e8*/ 	.byte	0x04, 0x0a
        /*00ea*/ 	.short	(.L_5027 - .L_5026)
	.align		4
.L_5026:
        /*00ec*/ 	.word	index@(.nv.constant0._ZN2at6native18elementwise_kernelILi128ELi4EZNS0_15gpu_kernel_implINS0_13AUnaryFunctorIbbbNS0_17BitwiseAndFunctorIbEEEEEEvRNS_18TensorIteratorBaseERKT_EUliE_EEviT1_)
        /*00f0*/ 	.short	0x0380
        /*00f2*/ 	.short	0x0220


	//----- nvinfo : EIATTR_SW_WAR
	.align		4
.L_5027:
        /*00f4*/ 	.byte	0x04, 0x36
        /*00f6*/ 	.short	(.L_5029 - .L_5028)
.L_5028:
        /*00f8*/ 	.word	0x00000008
.L_5029:


//--------------------- .nv.info._ZN2at6native27unrolled_elementwise_kernelINS0_13AUnaryFunctorIbbbNS0_17BitwiseAndFunctorIbEEEESt5arrayIPcLm2EELi4E23TrivialOffsetCalculatorILi1EjESA_NS0_6memory12LoadWithCastILi1EEENSB_13StoreWithCastILi1EEEEEviT_T0_T2_T3_T4_T5_ --------------------------
	.section	.nv.info._ZN2at6native27unrolled_elementwise_kernelINS0_13AUnaryFunctorIbbbNS0_17BitwiseAndFunctorIbEEEESt5arrayIPcLm2EELi4E23TrivialOffsetCalculatorILi1EjESA_NS0_6memory12LoadWithCastILi1EEENSB_13StoreWithCastILi1EEEEEviT_T0_T2_T3_T4_T5_,"",@"SHT_CUDA_INFO"
	.sectionflags	@""
	.align	4


	//----- nvinfo : EIATTR_CUDA_API_VERSION
	.align		4
        /*0000*/ 	.byte	0x04, 0x37
        /*0002*/ 	.short	(.L_5031 - .L_5030)
.L_5030:
        /*0004*/ 	.word	0x00000082


	//----- nvinfo : EIATTR_KPARAM_INFO
	.align		4
.L_5031:
        /*0008*/ 	.byte	0x04, 0x17
        /*000a*/ 	.short	(.L_5033 - .L_5032)
.L_5032:
        /*000c*/ 	.word	0x00000000
        /*0010*/ 	.short	0x0006
        /*0012*/ 	.short	0x0024
        /*0014*/ 	.byte	0x00, 0xf0, 0x21, 0x00


	//----- nvinfo : EIATTR_KPARAM_INFO
	.align		4
.L_5033:
        /*0018*/ 	.byte	0x04, 0x17
        /*001a*/ 	.short	(.L_5035 - .L_5034)
.L_5034:
        /*001c*/ 	.word	0x00000000
        /*0020*/ 	.short	0x0005
        /*0022*/ 	.short	0x001c
        /*0024*/ 	.byte	0x00, 0xf0, 0x21, 0x00


	//----- nvinfo : EIATTR_KPARAM_INFO
	.align		4
.L_5035:
        /*0028*/ 	.byte	0x04, 0x17
        /*002a*/ 	.short	(.L_5037 - .L_5036)
.L_5036:
        /*002c*/ 	.word	0x00000000
        /*0030*/ 	.short	0x0004
        /*0032*/ 	.short	0x0019
        /*0034*/ 	.byte	0x00, 0xf0, 0x05, 0x00


	//----- nvinfo : EIATTR_KPARAM_INFO
	.align		4
.L_5037:
        /*0038*/ 	.byte	0x04, 0x17
        /*003a*/ 	.short	(.L_5039 - .L_5038)
.L_5038:
        /*003c*/ 	.word	0x00000000
        /*0040*/ 	.short	0x0003
        /*0042*/ 	.short	0x0018
        /*0044*/ 	.byte	0x00, 0xf0, 0x05, 0x00


	//----- nvinfo : EIATTR_KPARAM_INFO
	.align		4
.L_5039:
        /*0048*/ 	.byte	0x04, 0x17
        /*004a*/ 	.short	(.L_5041 - .L_5040)
.L_5040:
        /*004c*/ 	.word	0x00000000
        /*0050*/ 	.short	0x0002
        /*0052*/ 	.short	0x0008
        /*0054*/ 	.byte	0x00, 0xf0, 0x41, 0x00


	//----- nvinfo : EIATTR_KPARAM_INFO
	.align		4
.L_5041:
        /*0058*/ 	.byte	0x04, 0x17
        /*005a*/ 	.short	(.L_5043 - .L_5042)
.L_5042:
        /*005c*/ 	.word	0x00000000
        /*0060*/ 	.short	0x0001
        /*0062*/ 	.short	0x0004
        /*0064*/ 	.byte	0x00, 0xf0, 0x09, 0x00


	//----- nvinfo : EIATTR_KPARAM_INFO
	.align		4
.L_5043:
        /*0068*/ 	.byte	0x04, 0x17
        /*006a*/ 	.short	(.L_5045 - .L_5044)
.L_5044:
        /*006c*/ 	.word	0x00000000
        /*0070*/ 	.short	0x0000
        /*0072*/ 	.short	0x0000
        /*0074*/ 	.byte	0x00, 0xf0, 0x11, 0x00


	//----- nvinfo : EIATTR_SPARSE_MMA_MASK
	.align		4
.L_5045:
        /*0078*/ 	.byte	0x03, 0x50
        /*007a*/ 	.short	0x0000


	//----- nvinfo : EIATTR_MAXREG_COUNT
	.align		4
        /*007c*/ 	.byte	0x03, 0x1b
        /*007e*/ 	.short	0x00ff


	//----- nvinfo : EIATTR_EXTERNS
	.align		4
        /*0080*/ 	.byte	0x04, 0x0f
        /*0082*/ 	.short	(.L_5047 - .L_5046)


	//   ....[0]....
	.align		4
.L_5046:
        /*0084*/ 	.word	index@(__assertfail)


	//----- nvinfo : EIATTR_MERCURY_ISA_VERSION
	.align		4
.L_5047:
        /*0088*/ 	.byte	0x03, 0x5f
        /*008a*/ 	.short	0x0101


	//----- nvinfo : EIATTR_VRC_CTA_INIT_COUNT
	.align		4
        /*008c*/ 	.byte	0x02, 0x4a
	.zero		1
	.zero		1


	//----- nvinfo : EIATTR_SYSCALL_OFFSETS
	.align		4
        /*0090*/ 	.byte	0x04, 0x46
        /*0092*/ 	.short	(.L_5049 - .L_5048)


	//   ....[0]....
.L_5048:
        /*0094*/ 	.word	0x00000bc0


	//   ....[1]....
        /*0098*/ 	.word	0x00001870


	//   ....[2]....
        /*009c*/ 	.word	0x000024e0


	//   ....[3]....
        /*00a0*/ 	.word	0x00003140


	//   ....[4]....
        /*00a4*/ 	.word	0x00003f50


	//   ....[5]....
        /*00a8*/ 	.word	0x00004c10


	//   ....[6]....
        /*00ac*/ 	.word	0x000059d0


	//   ....[7]....
        /*00b0*/ 	.word	0x00006760


	//----- nvinfo : EIATTR_EXIT_INSTR_OFFSETS
	.align		4
.L_5049:
        /*00b4*/ 	.byte	0x04, 0x1c
        /*00b6*/ 	.short	(.L_5051 - .L_5050)


	//   ....[0]....
.L_5050:
        /*00b8*/ 	.word	0x00005c50


	//   ....[1]....
        /*00bc*/ 	.word	0x00005d80


	//   ....[2]....
        /*00c0*/ 	.word	0x00005da0


	//   ....[3]....
        /*00c4*/ 	.word	0x00005e30


	//   ....[4]....
        /*00c8*/ 	.word	0x00005e50


	//   ....[5]....
        /*00cc*/ 	.word	0x00005e70


	//   ....[6]....
        /*00d0*/ 	.word	0x00005f00


	//   ....[7]....
        /*00d4*/ 	.word	0x00005f40


	//   ....[8]....
        /*00d8*/ 	.word	0x00005fe0


	//   ....[9]....
        /*00dc*/ 	.word	0x00006030


	//   ....[10]....
        /*00e0*/ 	.word	0x00006060


	//   ....[11]....
        /*00e4*/ 	.word	0x00006120


	//   ....[12]....
        /*00e8*/ 	.word	0x00006260


	//   ....[13]....
        /*00ec*/ 	.word	0x000063a0


	//   ....[14]....
        /*00f0*/ 	.word	0x000064f0


	//   ....[15]....
        /*00f4*/ 	.word	0x00006520


	//   ....[16]....
        /*00f8*/ 	.word	0x00006540


	//   ....[17]....
        /*00fc*/ 	.word	0x000065c0


	//   ....[18]....
        /*0100*/ 	.word	0x00006600


	//   ....[19]....
        /*0104*/ 	.word	0x00006770


	//   ....[20]....
        /*0108*/ 	.word	0x00006850


	//   ....[21]....
        /*010c*/ 	.word	0x000068f0


	//   ....[22]....
        /*0110*/ 	.word	0x00006920


	//   ....[23]....
        /*0114*/ 	.word	0x00006970


	//   ....[24]....
        /*0118*/ 	.word	0x000069b0


	//----- nvinfo : EIATTR_MAX_THREADS
	.align		4
.L_5051:
        /*011c*/ 	.byte	0x04, 0x05
        /*011e*/ 	.short	(.L_5053 - .L_5052)
.L_5052:
        /*0120*/ 	.word	0x00000080
        /*0124*/ 	.word	0x00000001
        /*0128*/ 	.word	0x00000001


	//----- nvinfo : EIATTR_CRS_STACK_SIZE
	.align		4
.L_5053:
        /*012c*/ 	.byte	0x04, 0x1e
        /*012e*/ 	.short	(.L_5055 - .L_5054)
.L_5054:
        /*0130*/ 	.word	0x00000000


	//----- nvinfo : EIATTR_CBANK_PARAM_SIZE
	.align		4
.L_5055:
        /*0134*/ 	.byte	0x03, 0x19
        /*0136*/ 	.short	0x002c


	//----- nvinfo : EIATTR_PARAM_CBANK
	.align		4
        /*0138*/ 	.byte	0x04, 0x0a
        /*013a*/ 	.short	(.L_5057 - .L_5056)
	.align		4
.L_5056:
        /*013c*/ 	.word	index@(.nv.constant0._ZN2at6native27unrolled_elementwise_kernelINS0_13AUnaryFunctorIbbbNS0_17BitwiseAndFunctorIbEEEESt5arrayIPcLm2EELi4E23TrivialOffsetCalculatorILi1EjESA_NS0_6memory12LoadWithCastILi1EEENSB_13StoreWithCastILi1EEEEEviT_T0_T2_T3_T4_T5_)
        /*0140*/ 	.short	0x0380
        /*0142*/ 	.short	0x002c


	//----- nvinfo : EIATTR_SW_WAR
	.align		4
.L_5057:
        /*0144*/ 	.byte	0x04, 0x36
        /*0146*/ 	.short	(.L_5059 - .L_5058)
.L_5058:
        /*0148*/ 	.word	0x00000008
.L_5059:


//--------------------- .nv.info._ZN2at6native18elementwise_kernelILi128ELi4EZNS0_22gpu_kernel_impl_nocastINS0_13AUnaryFunctorIbbbNS0_17BitwiseAndFunctorIbEEEEEEvRNS_18TensorIteratorBaseERKT_EUliE_EEviT1_ --------------------------
	.section	.nv.info._ZN2at6native18elementwise_kernelILi128ELi4EZNS0_22gpu_kernel_impl_nocastINS0_13AUnaryFunctorIbbbNS0_17BitwiseAndFunctorIbEEEEEEvRNS_18TensorIteratorBaseERKT_EUliE_EEviT1_,"",@"SHT_CUDA_INFO"
	.sectionflags	@""
	.align	4


	//----- nvinfo : EIATTR_CUDA_API_VERSION
	.align		4
        /*0000*/ 	.byte	0x04, 0x37
        /*0002*/ 	.short	(.L_5061 - .L_5060)
.L_5060:
        /*0004*/ 	.word	0x00000082


	//----- nvinfo : EIATTR_KPARAM_INFO
	.align		4
.L_5061:
        /*0008*/ 	.byte	0x04, 0x17
        /*000a*/ 	.short	(.L_5063 - .L_5062)
.L_5062:
        /*000c*/ 	.word	0x00000000
        /*0010*/ 	.short	0x0001
        /*0012*/ 	.short	0x0008
        /*0014*/ 	.byte	0x00, 0xf0, 0x61, 0x08


	//----- nvinfo : EIATTR_KPARAM_INFO
	.align		4
.L_5063:
        /*0018*/ 	.byte	0x04, 0x17
        /*001a*/ 	.short	(.L_5065 - .L_5064)
.L_5064:
        /*001c*/ 	.word	0x00000000
        /*0020*/ 	.short	0x0000
        /*0022*/ 	.short	0x0000
        /*0024*/ 	.byte	0x00, 0xf0, 0x11, 0x00


	//----- nvinfo : EIATTR_SPARSE_MMA_MASK
	.align		4
.L_5065:
        /*0028*/ 	.byte	0x03, 0x50
        /*002a*/ 	.short	0x0000


	//----- nvinfo : EIATTR_MAXREG_COUNT
	.align		4
        /*002c*/ 	.byte	0x03, 0x1b
        /*002e*/ 	.short	0x0080


	//----- nvinfo : EIATTR_MERCURY_ISA_VERSION
	.align		4
        /*0030*/ 	.byte	0x03, 0x5f
        /*0032*/ 	.short	0x0101


	//----- nvinfo : EIATTR_VRC_CTA_INIT_COUNT
	.align		4
        /*0034*/ 	.byte	0x02, 0x4a
	.zero		1
	.zero		1


	//----- nvinfo : EIATTR_EXIT_INSTR_OFFSETS
	.align		4
        /*0038*/ 	.byte	0x04, 0x1c
        /*003a*/ 	.short	(.L_5067 - .L_5066)


	//   ....[0]....
.L_5066:
        /*003c*/ 	.word	0x00000310


	//   ....[1]....
        /*0040*/ 	.word	0x00000390


	//   ....[2]....
        /*0044*/ 	.word	0x00003eb0


	//   ....[3]....
        /*0048*/ 	.word	0x00005200


	//----- nvinfo : EIATTR_MAX_THREADS
	.align		4
.L_5067:
        /*004c*/ 	.byte	0x04, 0x05
        /*004e*/ 	.short	(.L_5069 - .L_5068)
.L_5068:
        /*0050*/ 	.word	0x00000080
        /*0054*/ 	.word	0x00000001
        /*0058*/ 	.word	0x00000001


	//----- nvinfo : EIATTR_CRS_STACK_SIZE
	.align		4
.L_5069:
        /*005c*/ 	.byte	0x04, 0x1e
        /*005e*/ 	.short	(.L_5071 - .L_5070)
.L_5070:
        /*0060*/ 	.word	0x00000000


	//----- nvinfo : EIATTR_CBANK_PARAM_SIZE
	.align		4
.L_5071:
        /*0064*/ 	.byte	0x03, 0x19
        /*0066*/ 	.short	0x0220


	//----- nvinfo : EIATTR_PARAM_CBANK
	.align		4
        /*0068*/ 	.byte	0x04, 0x0a
        /*006a*/ 	.short	(.L_5073 - .L_5072)
	.align		4
.L_5072:
        /*006c*/ 	.word	index@(.nv.constant0._ZN2at6native18elementwise_kernelILi128ELi4EZNS0_22gpu_kernel_impl_nocastINS0_13AUnaryFunctorIbbbNS0_17BitwiseAndFunctorIbEEEEEEvRNS_18TensorIteratorBaseERKT_EUliE_EEviT1_)
        /*0070*/ 	.short	0x0380
        /*0072*/ 	.short	0x0220


	//----- nvinfo : EIATTR_SW_WAR
	.align		4
.L_5073:
        /*0074*/ 	.byte	0x04, 0x36
        /*0076*/ 	.short	(.L_5075 - .L_5074)
.L_5074:
        /*0078*/ 	.word	0x00000008
.L_5075:


//--------------------- .nv.info._ZN2at6native27unrolled_elementwise_kernelINS0_13AUnaryFunctorIbbbNS0_17BitwiseAndFunctorIbEEEESt5arrayIPcLm2EELi4E23TrivialOffsetCalculatorILi1EjESA_NS0_6memory15LoadWithoutCastENSB_16StoreWithoutCastEEEviT_T0_T2_T3_T4_T5_ --------------------------
	.section	.nv.info._ZN2at6native27unrolled_elementwise_kernelINS0_13AUnaryFunctorIbbbNS0_17BitwiseAndFunctorIbEEEESt5arrayIPcLm2EELi4E23TrivialOffsetCalculatorILi1EjESA_NS0_6memory15LoadWithoutCastENSB_16StoreWithoutCastEEEviT_T0_T2_T3_T4_T5_,"",@"SHT_CUDA_INFO"
	.sectionflags	@""
	.align	4


	//----- nvinfo : EIATTR_CUDA_API_VERSION
	.align		4
        /*0000*/ 	.byte	0x04, 0x37
        /*0002*/ 	.short	(.L_5077 - .L_5076)
.L_5076:
        /*0004*/ 	.word	0x00000082


	//----- nvinfo : EIATTR_KPARAM_INFO
	.align		4
.L_5077:
        /*0008*/ 	.byte	0x04, 0x17
        /*000a*/ 	.short	(.L_5079 - .L_5078)
.L_5078:
        /*000c*/ 	.word	0x00000000
        /*0010*/ 	.short	0x0006
        /*0012*/ 	.short	0x001b
        /*0014*/ 	.byte	0x00, 0xf0, 0x05, 0x00


	//----- nvinfo : EIATTR_KPARAM_INFO
	.align		4
.L_5079:
        /*0018*/ 	.byte	0x04, 0x17
        /*001a*/ 	.short	(.L_5081 - .L_5080)
.L_5080:
        /*001c*/ 	.word	0x00000000
        /*0020*/ 	.short	0x0005
        /*0022*/ 	.short	0x001a
        /*0024*/ 	.byte	0x00, 0xf0, 0x05, 0x00


	//----- nvinfo : EIATTR_KPARAM_INFO
	.align		4
.L_5081:
        /*0028*/ 	.byte	0x04, 0x17
        /*002a*/ 	.short	(.L_5083 - .L_5082)
.L_5082:
        /*002c*/ 	.word	0x00000000
        /*0030*/ 	.short	0x0004
        /*0032*/ 	.short	0x0019
        /*0034*/ 	.byte	0x00, 0xf0, 0x05, 0x00


	//----- nvinfo : EIATTR_KPARAM_INFO
	.align		4
.L_5083:
        /*0038*/ 	.byte	0x04, 0x17
        /*003a*/ 	.short	(.L_5085 - .L_5084)
.L_5084:
        /*003c*/ 	.word	0x00000000
        /*0040*/ 	.short	0x0003
        /*0042*/ 	.short	0x0018
        /*0044*/ 	.byte	0x00, 0xf0, 0x05, 0x00


	//----- nvinfo : EIATTR_KPARAM_INFO
	.align		4
.L_5085:
        /*0048*/ 	.byte	0x04, 0x17
        /*004a*/ 	.short	(.L_5087 - .L_5086)
.L_5086:
        /*004c*/ 	.word	0x00000000
        /*0050*/ 	.short	0x0002
        /*0052*/ 	.short	0x0008
        /*0054*/ 	.byte	0x00, 0xf0, 0x41, 0x00


	//----- nvinfo : EIATTR_KPARAM_INFO
	.align		4
.L_5087:
        /*0058*/ 	.byte	0x04, 0x17
        /*005a*/ 	.short	(.L_5089 - .L_5088)
.L_5088:
        /*005c*/ 	.word	0x00000000
        /*0060*/ 	.short	0x0001
        /*0062*/ 	.short	0x0004
        /*0064*/ 	.byte	0x00, 0xf0, 0x09, 0x00


	//----- nvinfo : EIATTR_KPARAM_INFO
	.align		4
.L_5089:
        /*0068*/ 	.byte	0x04, 0x17
        /*006a*/ 	.short	(.L_5091 - .L_5090)
.L_5090:
        /*006c*/ 	.word	0x00000000
        /*0070*/ 	.short	0x0000
        /*0072*/ 	.short	0x0000
        /*0074*/ 	.byte	0x00, 0xf0, 0x11, 0x00


	//----- nvinfo : EIATTR_SPARSE_MMA_MASK
	.align		4
.L_5091:
        /*0078*/ 	.byte	0x03, 0x50
        /*007a*/ 	.short	0x0000


	//----- nvinfo : EIATTR_MAXREG_COUNT
	.align		4
        /*007c*/ 	.byte	0x03, 0x1b
        /*007e*/ 	.short	0x00ff


	//----- nvinfo : EIATTR_MERCURY_ISA_VERSION
	.align		4
        /*0080*/ 	.byte	0x03, 0x5f
        /*0082*/ 	.short	0x0101


	//----- nvinfo : EIATTR_VRC_CTA_INIT_COUNT
	.align		4
        /*0084*/ 	.byte	0x02, 0x4a
	.zero		1
	.zero		1


	//----- nvinfo : EIATTR_EXIT_INSTR_OFFSETS
	.align		4
        /*0088*/ 	.byte	0x04, 0x1c
        /*008a*/ 	.short	(.L_5093 - .L_5092)


	//   ....[0]....
.L_5092:
        /*008c*/ 	.word	0x000004d0


	//   ....[1]....
        /*0090*/ 	.word	0x00000530


	//----- nvinfo : EIATTR_MAX_THREADS
	.align		4
.L_5093:
        /*0094*/ 	.byte	0x04, 0x05
        /*0096*/ 	.short	(.L_5095 - .L_5094)
.L_5094:
        /*0098*/ 	.word	0x00000080
        /*009c*/ 	.word	0x00000001
        /*00a0*/ 	.word	0x00000001


	//----- nvinfo : EIATTR_CRS_STACK_SIZE
	.align		4
.L_5095:
        /*00a4*/ 	.byte	0x04, 0x1e
        /*00a6*/ 	.short	(.L_5097 - .L_5096)
.L_5096:
        /*00a8*/ 	.word	0x00000000


	//----- nvinfo : EIATTR_CBANK_PARAM_SIZE
	.align		4
.L_5097:
        /*00ac*/ 	.byte	0x03, 0x19
        /*00ae*/ 	.short	0x001c


	//----- nvinfo : EIATTR_PARAM_CBANK
	.align		4
        /*00b0*/ 	.byte	0x04, 0x0a
        /*00b2*/ 	.short	(.L_5099 - .L_5098)
	.align		4
.L_5098:
        /*00b4*/ 	.word	index@(.nv.constant0._ZN2at6native27unrolled_elementwise_kernelINS0_13AUnaryFunctorIbbbNS0_17BitwiseAndFunctorIbEEEESt5arrayIPcLm2EELi4E23TrivialOffsetCalculatorILi1EjESA_NS0_6memory15LoadWithoutCastENSB_16StoreWithoutCastEEEviT_T0_T2_T3_T4_T5_)
        /*00b8*/ 	.short	0x0380
        /*00ba*/ 	.short	0x001c


	//----- nvinfo : EIATTR_SW_WAR
	.align		4
.L_5099:
        /*00bc*/ 	.byte	0x04, 0x36
        /*00be*/ 	.short	(.L_5101 - .L_5100)
.L_5100:
        /*00c0*/ 	.word	0x00000008
.L_5101:


//--------------------- .nv.info._ZN2at6native29vectorized_elementwise_kernelILi2ENS0_13AUnaryFunctorIbbbNS0_17BitwiseAndFunctorIbEEEESt5arrayIPcLm2EEEEviT0_T1_ --------------------------
	.section	.nv.info._ZN2at6native29vectorized_elementwise_kernelILi2ENS0_13AUnaryFunctorIbbbNS0_17BitwiseAndFunctorIbEEEESt5arrayIPcLm2EEEEviT0_T1_,"",@"SHT_CUDA_INFO"
	.sectionflags	@""
	.align	4


	//----- nvinfo : EIATTR_CUDA_API_VERSION
	.align		4
        /*0000*/ 	.byte	0x04, 0x37
        /*0002*/ 	.short	(.L_5103 - .L_5102)
.L_5102:
        /*0004*/ 	.word	0x00000082


	//----- nvinfo : EIATTR_KPARAM_INFO
	.align		4
.L_5103:
        /*0008*/ 	.byte	0x04, 0x17
        /*000a*/ 	.short	(.L_5105 - .L_5104)
.L_5104:
        /*000c*/ 	.word	0x00000000
        /*0010*/ 	.short	0x0002
        /*0012*/ 	.short	0x0008
        /*0014*/ 	.byte	0x00, 0xf0, 0x41, 0x00


	//----- nvinfo : EIATTR_KPARAM_INFO
	.align		4
.L_5105:
        /*0018*/ 	.byte	0x04, 0x17
        /*001a*/ 	.short	(.L_5107 - .L_5106)
.L_5106:
        /*001c*/ 	.word	0x00000000
        /*0020*/ 	.short	0x0001
        /*0022*/ 	.short	0x0004
        /*0024*/ 	.byte	0x00, 0xf0, 0x09, 0x00


	//----- nvinfo : EIATTR_KPARAM_INFO
	.align		4
.L_5107:
        /*0028*/ 	.byte	0x04, 0x17
        /*002a*/ 	.short	(.L_5109 - .L_5108)
.L_5108:
        /*002c*/ 	.word	0x00000000
        /*0030*/ 	.short	0x0000
        /*0032*/ 	.short	0x0000
        /*0034*/ 	.byte	0x00, 0xf0, 0x11, 0x00


	//----- nvinfo : EIATTR_SPARSE_MMA_MASK
	.align		4
.L_5109:
        /*0038*/ 	.byte	0x03, 0x50
        /*003a*/ 	.short	0x0000


	//----- nvinfo : EIATTR_MAXREG_COUNT
	.align		4
        /*003c*/ 	.byte	0x03, 0x1b
        /*003e*/ 	.short	0x00ff


	//----- nvinfo : EIATTR_MERCURY_ISA_VERSION
	.align		4
        /*0040*/ 	.byte	0x03, 0x5f
        /*0042*/ 	.short	0x0101


	//----- nvinfo : EIATTR_VRC_CTA_INIT_COUNT
	.align		4
        /*0044*/ 	.byte	0x02, 0x4a
	.zero		1
	.zero		1


	//----- nvinfo : EIATTR_EXIT_INSTR_OFFSETS
	.align		4
        /*0048*/ 	.byte	0x04, 0x1c
        /*004a*/ 	.short	(.L_5111 - .L_5110)


	//   ....[0]....
.L_5110:
        /*004c*/ 	.word	0x000009e0


	//   ....[1]....
        /*0050*/ 	.word	0x00000a40


	//   ....[2]....
        /*0054*/ 	.word	0x00000d70


	//----- nvinfo : EIATTR_MAX_THREADS
	.align		4
.L_5111:
        /*0058*/ 	.byte	0x04, 0x05
        /*005a*/ 	.short	(.L_5113 - .L_5112)
.L_5112:
        /*005c*/ 	.word	0x00000080
        /*0060*/ 	.word	0x00000001
        /*0064*/ 	.word	0x00000001


	//----- nvinfo : EIATTR_CRS_STACK_SIZE
	.align		4
.L_5113:
        /*0068*/ 	.byte	0x04, 0x1e
        /*006a*/ 	.short	(.L_5115 - .L_5114)
.L_5114:
        /*006c*/ 	.word	0x00000000


	//----- nvinfo : EIATTR_CBANK_PARAM_SIZE
	.align		4
.L_5115:
        /*0070*/ 	.byte	0x03, 0x19
        /*0072*/ 	.short	0x0018


	//----- nvinfo : EIATTR_PARAM_CBANK
	.align		4
        /*0074*/ 	.byte	0x04, 0x0a
        /*0076*/ 	.short	(.L_5117 - .L_5116)
	.align		4
.L_5116:
        /*0078*/ 	.word	index@(.nv.constant0._ZN2at6native29vectorized_elementwise_kernelILi2ENS0_13AUnaryFunctorIbbbNS0_17BitwiseAndFunctorIbEEEESt5arrayIPcLm2EEEEviT0_T1_)
        /*007c*/ 	.short	0x0380
        /*007e*/ 	.short	0x0018


	//----- nvinfo : EIATTR_SW_WAR
	.align		4
.L_5117:
        /*0080*/ 	.byte	0x04, 0x36
        /*0082*/ 	.short	(.L_5119 - .L_5118)
.L_5118:
        /*0084*/ 	.word	0x00000008
.L_5119:


//--------------------- .nv.info._ZN2at6native29vectorized_elementwise_kernelILi4ENS0_13AUnaryFunctorIbbbNS0_17BitwiseAndFunctorIbEEEESt5arrayIPcLm2EEEEviT0_T1_ --------------------------
	.section	.nv.info._ZN2at6native29vectorized_elementwise_kernelILi4ENS0_13AUnaryFunctorIbbbNS0_17BitwiseAndFunctorIbEEEESt5arrayIPcLm2EEEEviT0_T1_,"",@"SHT_CUDA_INFO"
	.sectionflags	@""
	.align	4


	//----- nvinfo : EIATTR_CUDA_API_VERSION
	.align		4
        /*0000*/ 	.byte	0x04, 0x37
        /*0002*/ 	.short	(.L_5121 - .L_5120)
.L_5120:
        /*0004*/ 	.word	0x00000082


	//----- nvinfo : EIATTR_KPARAM_INFO
	.align		4
.L_5121:
        /*0008*/ 	.byte	0x04, 0x17
        /*000a*/ 	.short	(.L_5123 - .L_5122)
.L_5122:
        /*000c*/ 	.word	0x00000000
        /*0010*/ 	.short	0x0002
        /*0012*/ 	.short	0x0008
        /*0014*/ 	.byte	0x00, 0xf0, 0x41, 0x00


	//----- nvinfo : EIATTR_KPARAM_INFO
	.align		4
.L_5123:
        /*0018*/ 	.byte	0x04, 0x17
        /*001a*/ 	.short	(.L_5125 - .L_5124)
.L_5124:
        /*001c*/ 	.word	0x00000000
        /*0020*/ 	.short	0x0001
        /*0022*/ 	.short	0x0004
        /*0024*/ 	.byte	0x00, 0xf0, 0x09, 0x00


	//----- nvinfo : EIATTR_KPARAM_INFO
	.align		4
.L_5125:
        /*0028*/ 	.byte	0x04, 0x17
        /*002a*/ 	.short	(.L_5127 - .L_5126)
.L_5126:
        /*002c*/ 	.word	0x00000000
        /*0030*/ 	.short	0x0000
        /*0032*/ 	.short	0x0000
        /*0034*/ 	.byte	0x00, 0xf0, 0x11, 0x00


	//----- nvinfo : EIATTR_SPARSE_MMA_MASK
	.align		4
.L_5127:
        /*0038*/ 	.byte	0x03, 0x50
        /*003a*/ 	.short	0x0000


	//----- nvinfo : EIATTR_MAXREG_COUNT
	.align		4
        /*003c*/ 	.byte	0x03, 0x1b
        /*003e*/ 	.short	0x00ff


	//----- nvinfo : EIATTR_MERCURY_ISA_VERSION
	.align		4
        /*0040*/ 	.byte	0x03, 0x5f
        /*0042*/ 	.short	0x0101


	//----- nvinfo : EIATTR_VRC_CTA_INIT_COUNT
	.align		4
        /*0044*/ 	.byte	0x02, 0x4a
	.zero		1
	.zero		1


	//----- nvinfo : EIATTR_EXIT_INSTR_OFFSETS
	.align		4
        /*0048*/ 	.byte	0x04, 0x1c
        /*004a*/ 	.short	(.L_5129 - .L_5128)


	//   ....[0]....
.L_5128:
        /*004c*/ 	.word	0x000009e0


	//   ....[1]....
        /*0050*/ 	.word	0x00000a40


	//   ....[2]....
        /*0054*/ 	.word	0x00000d50


	//----- nvinfo : EIATTR_MAX_THREADS
	.align		4
.L_5129:
        /*0058*/ 	.byte	0x04, 0x05
        /*005a*/ 	.short	(.L_5131 - .L_5130)
.L_5130:
        /*005c*/ 	.word	0x00000080
        /*0060*/ 	.word	0x00000001
        /*0064*/ 	.word	0x00000001


	//----- nvinfo : EIATTR_CRS_STACK_SIZE
	.align		4
.L_5131:
        /*0068*/ 	.byte	0x04, 0x1e
        /*006a*/ 	.short	(.L_5133 - .L_5132)
.L_5132:
        /*006c*/ 	.word	0x00000000


	//----- nvinfo : EIATTR_CBANK_PARAM_SIZE
	.align		4
.L_5133:
        /*0070*/ 	.byte	0x03, 0x19
        /*0072*/ 	.short	0x0018


	//----- nvinfo : EIATTR_PARAM_CBANK
	.align		4
        /*0074*/ 	.byte	0x04, 0x0a
        /*0076*/ 	.short	(.L_5135 - .L_5134)
	.align		4
.L_5134:
        /*0078*/ 	.word	index@(.nv.constant0._ZN2at6native29vectorized_elementwise_kernelILi4ENS0_13AUnaryFunctorIbbbNS0_17BitwiseAndFunctorIbEEEESt5arrayIPcLm2EEEEviT0_T1_)
        /*007c*/ 	.short	0x0380
        /*007e*/ 	.short	0x0018


	//----- nvinfo : EIATTR_SW_WAR
	.align		4
.L_5135:
        /*0080*/ 	.byte	0x04, 0x36
        /*0082*/ 	.short	(.L_5137 - .L_5136)
.L_5136:
        /*0084*/ 	.word	0x00000008
.L_5137:


//--------------------- .nv.info._ZN2at6native29vectorized_elementwise_kernelILi8ENS0_13AUnaryFunctorIbbbNS0_17BitwiseAndFunctorIbEEEESt5arrayIPcLm2EEEEviT0_T1_ --------------------------
	.section	.nv.info._ZN2at6native29vectorized_elementwise_kernelILi8ENS0_13AUnaryFunctorIbbbNS0_17BitwiseAndFunctorIbEEEESt5arrayIPcLm2EEEEviT0_T1_,"",@"SHT_CUDA_INFO"
	.sectionflags	@""
	.align	4


	//----- nvinfo : EIATTR_CUDA_API_VERSION
	.align		4
        /*0000*/ 	.byte	0x04, 0x37
        /*0002*/ 	.short	(.L_5139 - .L_5138)
.L_5138:
        /*0004*/ 	.word	0x00000082


	//----- nvinfo : EIATTR_KPARAM_INFO
	.align		4
.L_5139:
        /*0008*/ 	.byte	0x04, 0x17
        /*000a*/ 	.short	(.L_5141 - .L_5140)
.L_5140:
        /*000c*/ 	.word	0x00000000
        /*0010*/ 	.short	0x0002
        /*0012*/ 	.short	0x0008
        /*0014*/ 	.byte	0x00, 0xf0, 0x41, 0x00


	//----- nvinfo : EIATTR_KPARAM_INFO
	.align		4
.L_5141:
        /*0018*/ 	.byte	0x04, 0x17
        /*001a*/ 	.short	(.L_5143 - .L_5142)
.L_5142:
        /*001c*/ 	.word	0x00000000
        /*0020*/ 	.short	0x0001
        /*0022*/ 	.short	0x0004
        /*0024*/ 	.byte	0x00, 0xf0, 0x09, 0x00


	//----- nvinfo : EIATTR_KPARAM_INFO
	.align		4
.L_5143:
        /*0028*/ 	.byte	0x04, 0x17
        /*002a*/ 	.short	(.L_5145 - .L_5144)
.L_5144:
        /*002c*/ 	.word	0x00000000
        /*0030*/ 	.short	0x0000
        /*0032*/ 	.short	0x0000
        /*0034*/ 	.byte	0x00, 0xf0, 0x11, 0x00


	//----- nvinfo : EIATTR_SPARSE_MMA_MASK
	.align		4
.L_5145:
        /*0038*/ 	.byte	0x03, 0x50
        /*003a*/ 	.short	0x0000


	//----- nvinfo : EIATTR_MAXREG_COUNT
	.align		4
        /*003c*/ 	.byte	0x03, 0x1b
        /*003e*/ 	.short	0x00ff


	//----- nvinfo : EIATTR_MERCURY_ISA_VERSION
	.align		4
        /*0040*/ 	.byte	0x03, 0x5f
        /*0042*/ 	.short	0x0101


	//----- nvinfo : EIATTR_VRC_CTA_INIT_COUNT
	.align		4
        /*0044*/ 	.byte	0x02, 0x4a
	.zero		1
	.zero		1


	//----- nvinfo : EIATTR_EXIT_INSTR_OFFSETS
	.align		4
        /*0048*/ 	.byte	0x04, 0x1c
        /*004a*/ 	.short	(.L_5147 - .L_5146)


	//   ....[0]....
.L_5146:
        /*004c*/ 	.word	0x00000010


	//----- nvinfo : EIATTR_MAX_THREADS
	.align		4
.L_5147:
        /*0050*/ 	.byte	0x04, 0x05
        /*0052*/ 	.short	(.L_5149 - .L_5148)
.L_5148:
        /*0054*/ 	.word	0x00000080
        /*0058*/ 	.word	0x00000001
        /*005c*/ 	.word	0x00000001


	//----- nvinfo : EIATTR_CBANK_PARAM_SIZE
	.align		4
.L_5149:
        /*0060*/ 	.byte	0x03, 0x19
        /*0062*/ 	.short	0x0018


	//----- nvinfo : EIATTR_PARAM_CBANK
	.align		4
        /*0064*/ 	.byte	0x04, 0x0a
        /*0066*/ 	.short	(.L_5151 - .L_5150)
	.align		4
.L_5150:
        /*0068*/ 	.word	index@(.nv.constant0._ZN2at6native29vectorized_elementwise_kernelILi8ENS0_13AUnaryFunctorIbbbNS0_17BitwiseAndFunctorIbEEEESt5arrayIPcLm2EEEEviT0_T1_)
        /*006c*/ 	.short	0x0380
        /*006e*/ 	.short	0x0018


	//----- nvinfo : EIATTR_SW_WAR
	.align		4
.L_5151:
        /*0070*/ 	.byte	0x04, 0x36
        /*0072*/ 	.short	(.L_5153 - .L_5152)
.L_5152:
        /*0074*/ 	.word	0x00000008
.L_5153:


//--------------------- .nv.info._ZN2at6native18elementwise_kernelILi128ELi4EZNS0_15gpu_kernel_implINS0_13BinaryFunctorIbbbNS0_17BitwiseAndFunctorIbEEEEEEvRNS_18TensorIteratorBaseERKT_EUliE_EEviT1_ --------------------------
	.section	.nv.info._ZN2at6native18elementwise_kernelILi128ELi4EZNS0_15gpu_kernel_implINS0_13BinaryFunctorIbbbNS0_17BitwiseAndFunctorIbEEEEEEvRNS_18TensorIteratorBaseERKT_EUliE_EEviT1_,"",@"SHT_CUDA_INFO"
	.sectionflags	@""
	.align	4


	//----- nvinfo : EIATTR_CUDA_API_VERSION
	.align		4
        /*0000*/ 	.byte	0x04, 0x37
        /*0002*/ 	.short	(.L_5155 - .L_5154)
.L_5154:
        /*0004*/ 	.word	0x00000082


	//----- nvinfo : EIATTR_KPARAM_INFO
	.align		4
.L_5155:
        /*0008*/ 	.byte	0x04, 0x17
        /*000a*/ 	.short	(.L_5157 - .L_5156)
.L_5156:
        /*000c*/ 	.word	0x00000000
        /*0010*/ 	.short	0x0001
        /*0012*/ 	.short	0x0008
        /*0014*/ 	.byte	0x00, 0xf0, 0x21, 0x0a


	//----- nvinfo : EIATTR_KPARAM_INFO
	.align		4
.L_5157:
        /*0018*/ 	.byte	0x04, 0x17
        /*001a*/ 	.short	(.L_5159 - .L_5158)
.L_5158:
        /*001c*/ 	.word	0x00000000
        /*0020*/ 	.short	0x0000
        /*0022*/ 	.short	0x0000
        /*0024*/ 	.byte	0x00, 0xf0, 0x11, 0x00


	//----- nvinfo : EIATTR_SPARSE_MMA_MASK
	.align		4
.L_5159:
        /*0028*/ 	.byte	0x03, 0x50
        /*002a*/ 	.short	0x0000


	//----- nvinfo : EIATTR_MAXREG_COUNT
	.align		4
        /*002c*/ 	.byte	0x03, 0x1b
        /*002e*/ 	.short	0x0080


	//----- nvinfo : EIATTR_EXTERNS
	.align		4
        /*0030*/ 	.byte	0x04, 0x0f
        /*0032*/ 	.short	(.L_5161 - .L_5160)


	//   ....[0]....
	.align		4
.L_5160:
        /*0034*/ 	.word	index@(__assertfail)


	//----- nvinfo : EIATTR_MERCURY_ISA_VERSION
	.align		4
.L_5161:
        /*0038*/ 	.byte	0x03, 0x5f
        /*003a*/ 	.short	0x0101


	//----- nvinfo : EIATTR_VRC_CTA_INIT_COUNT
	.align		4
        /*003c*/ 	.byte	0x02, 0x4a
	.zero		1
	.zero		1


	//----- nvinfo : EIATTR_SYSCALL_OFFSETS
	.align		4
        /*0040*/ 	.byte	0x04, 0x46
        /*0042*/ 	.short	(.L_5163 - .L_5162)


	//   ....[0]....
.L_5162:
        /*0044*/ 	.word	0x000021f0


	//   ....[1]....
        /*0048*/ 	.word	0x00002c90


	//   ....[2]....
        /*004c*/ 	.word	0x00003970


	//   ....[3]....
        /*0050*/ 	.word	0x00005c50


	//   ....[4]....
        /*0054*/ 	.word	0x000066e0


	//   ....[5]....
        /*0058*/ 	.word	0x00007290


	//   ....[6]....
        /*005c*/ 	.word	0x00009660


	//   ....[7]....
        /*0060*/ 	.word	0x0000a0f0


	//   ....[8]....
        /*0064*/ 	.word	0x0000aca0


	//   ....[9]....
        /*0068*/ 	.word	0x0000d090


	//   ....[10]....
        /*006c*/ 	.word	0x0000db20


	//   ....[11]....
        /*0070*/ 	.word	0x0000e690


	//----- nvinfo : EIATTR_EXIT_INSTR_OFFSETS
	.align		4
.L_5163:
        /*0074*/ 	.byte	0x04, 0x1c
        /*0076*/ 	.short	(.L_5165 - .L_5164)


	//   ....[0]....
.L_5164:
        /*0078*/ 	.word	0x0000af30


	//   ....[1]....
        /*007c*/ 	.word	0x0000dcb0


	//   ....[2]....
        /*0080*/ 	.word	0x0000dcd0


	//   ....[3]....
        /*0084*/ 	.word	0x0000dd60


	//   ....[4]....
        /*0088*/ 	.word	0x0000dd80


	//   ....[5]....
        /*008c*/ 	.word	0x0000dda0


	//   ....[6]....
        /*0090*/ 	.word	0x0000de30


	//   ....[7]....
        /*0094*/ 	.word	0x0000de70


	//   ....[8]....
        /*0098*/ 	.word	0x0000df10


	//   ....[9]....
        /*009c*/ 	.word	0x0000df60


	//   ....[10]....
        /*00a0*/ 	.word	0x0000df90


	//   ....[11]....
        /*00a4*/ 	.word	0x0000e050


	//   ....[12]....
        /*00a8*/ 	.word	0x0000e190


	//   ....[13]....
        /*00ac*/ 	.word	0x0000e2d0


	//   ....[14]....
        /*00b0*/ 	.word	0x0000e420


	//   ....[15]....
        /*00b4*/ 	.word	0x0000e450


	//   ....[16]....
        /*00b8*/ 	.word	0x0000e470


	//   ....[17]....
        /*00bc*/ 	.word	0x0000e4f0


	//   ....[18]....
        /*00c0*/ 	.word	0x0000e530


	//   ....[19]....
        /*00c4*/ 	.word	0x0000e6a0


	//   ....[20]....
        /*00c8*/ 	.word	0x0000e780


	//   ....[21]....
        /*00cc*/ 	.word	0x0000e820


	//   ....[22]....
        /*00d0*/ 	.word	0x0000e850


	//   ....[23]....
        /*00d4*/ 	.word	0x0000e8a0


	//   ....[24]....
        /*00d8*/ 	.word	0x0000e8e0


	//----- nvinfo : EIATTR_MAX_THREADS
	.align		4
.L_5165:
        /*00dc*/ 	.byte	0x04, 0x05
        /*00de*/ 	.short	(.L_5167 - .L_5166)
.L_5166:
        /*00e0*/ 	.word	0x00000080
        /*00e4*/ 	.word	0x00000001
        /*00e8*/ 	.word	0x00000001


	//----- nvinfo : EIATTR_CRS_STACK_SIZE
	.align		4
.L_5167:
        /*00ec*/ 	.byte	0x04, 0x1e
        /*00ee*/ 	.short	(.L_5169 - .L_5168)
.L_5168:
        /*00f0*/ 	.word	0x00000000


	//----- nvinfo : EIATTR_CBANK_PARAM_SIZE
	.align		4
.L_5169:
        /*00f4*/ 	.byte	0x03, 0x19
        /*00f6*/ 	.short	0x0290


	//----- nvinfo : EIATTR_PARAM_CBANK
	.align		4
        /*00f8*/ 	.byte	0x04, 0x0a
        /*00fa*/ 	.short	(.L_5171 - .L_5170)
	.align		4
.L_5170:
        /*00fc*/ 	.word	index@(.nv.constant0._ZN2at6native18elementwise_kernelILi128ELi4EZNS0_15gpu_kernel_implINS0_13BinaryFunctorIbbbNS0_17BitwiseAndFunctorIbEEEEEEvRNS_18TensorIteratorBaseERKT_EUliE_EEviT1_)
        /*0100*/ 	.short	0x0380
        /*0102*/ 	.short	0x0290


	//----- nvinfo : EIATTR_SW_WAR
	.align		4
.L_5171:
        /*0104*/ 	.byte	0x04, 0x36
        /*0106*/ 	.short	(.L_5173 - .L_5172)
.L_5172:
        /*0108*/ 	.word	0x00000008
.L_5173:


//--------------------- .nv.info._ZN2at6native27unrolled_elementwise_kernelINS0_13BinaryFunctorIbbbNS0_17BitwiseAndFunctorIbEEEESt5arrayIPcLm3EELi4E23TrivialOffsetCalculatorILi2EjES9_ILi1EjENS0_6memory12LoadWithCastILi2EEENSC_13StoreWithCastILi1EEEEEviT_T0_T2_T3_T4_T5_ --------------------------
	.section	.nv.info._ZN2at6native27unrolled_elementwise_kernelINS0_13BinaryFunctorIbbbNS0_17BitwiseAndFunctorIbEEEESt5arrayIPcLm3EELi4E23TrivialOffsetCalculatorILi2EjES9_ILi1EjENS0_6memory12LoadWithCastILi2EEENSC_13StoreWithCastILi1EEEEEviT_T0_T2_T3_T4_T5_,"",@"SHT_CUDA_INFO"
	.sectionflags	@""
	.align	4


	//----- nvinfo : EIATTR_CUDA_API_VERSION
	.align		4
        /*0000*/ 	.byte	0x04, 0x37
        /*0002*/ 	.short	(.L_5175 - .L_5174)
.L_5174:
        /*0004*/ 	.word	0x00000082


	//----- nvinfo : EIATTR_KPARAM_INFO
	.align		4
.L_5175:
        /*0008*/ 	.byte	0x04, 0x17
        /*000a*/ 	.short	(.L_5177 - .L_5176)
.L_5176:
        /*000c*/ 	.word	0x00000000
        /*0010*/ 	.short	0x0006
        /*0012*/ 	.short	0x0030
        /*0014*/ 	.byte	0x00, 0xf0, 0x21, 0x00


	//----- nvinfo : EIATTR_KPARAM_INFO
	.align		4
.L_5177:
        /*0018*/ 	.byte	0x04, 0x17
        /*001a*/ 	.short	(.L_5179 - .L_5178)
.L_5178:
        /*001c*/ 	.word	0x00000000
        /*0020*/ 	.short	0x0005
        /*0022*/ 	.short	0x0024
        /*0024*/ 	.byte	0x00, 0xf0, 0x31, 0x00


	//----- nvinfo : EIATTR_KPARAM_INFO
	.align		4
.L_5179:
        /*0028*/ 	.byte	0x04, 0x17
        /*002a*/ 	.short	(.L_5181 - .L_5180)
.L_5180:
        /*002c*/ 	.word	0x00000000
        /*0030*/ 	.short	0x0004
        /*0032*/ 	.short	0x0021
        /*0034*/ 	.byte	0x00, 0xf0, 0x05, 0x00


	//----- nvinfo : EIATTR_KPARAM_INFO
	.align		4
.L_5181:
        /*0038*/ 	.byte	0x04, 0x17
        /*003a*/ 	.short	(.L_5183 - .L_5182)
.L_5182:
        /*003c*/ 	.word	0x00000000
        /*0040*/ 	.short	0x0003
        /*0042*/ 	.short	0x0020
        /*0044*/ 	.byte	0x00, 0xf0, 0x05, 0x00


	//----- nvinfo : EIATTR_KPARAM_INFO
	.align		4
.L_5183:
        /*0048*/ 	.byte	0x04, 0x17
        /*004a*/ 	.short	(.L_5185 - .L_5184)
.L_5184:
        /*004c*/ 	.word	0x00000000
        /*0050*/ 	.short	0x0002
        /*0052*/ 	.short	0x0008
        /*0054*/ 	.byte	0x00, 0xf0, 0x61, 0x00


	//----- nvinfo : EIATTR_KPARAM_INFO
	.align		4
.L_5185:
        /*0058*/ 	.byte	0x04, 0x17
        /*005a*/ 	.short	(.L_5187 - .L_5186)
.L_5186:
        /*005c*/ 	.word	0x00000000
        /*0060*/ 	.short	0x0001
        /*0062*/ 	.short	0x0004
        /*0064*/ 	.byte	0x00, 0xf0, 0x05, 0x00


	//----- nvinfo : EIATTR_KPARAM_INFO
	.align		4
.L_5187:
        /*0068*/ 	.byte	0x04, 0x17
        /*006a*/ 	.short	(.L_5189 - .L_5188)
.L_5188:
        /*006c*/ 	.word	0x00000000
        /*0070*/ 	.short	0x0000
        /*0072*/ 	.short	0x0000
        /*0074*/ 	.byte	0x00, 0xf0, 0x11, 0x00


	//----- nvinfo : EIATTR_SPARSE_MMA_MASK
	.align		4
.L_5189:
        /*0078*/ 	.byte	0x03, 0x50
        /*007a*/ 	.short	0x0000


	//----- nvinfo : EIATTR_MAXREG_COUNT
	.align		4
        /*007c*/ 	.byte	0x03, 0x1b
        /*007e*/ 	.short	0x00ff


	//----- nvinfo : EIATTR_EXTERNS
	.align		4
        /*0080*/ 	.byte	0x04, 0x0f
        /*0082*/ 	.short	(.L_5191 - .L_5190)


	//   ....[0]....
	.align		4
.L_5190:
        /*0084*/ 	.word	index@(__assertfail)


	//----- nvinfo : EIATTR_MERCURY_ISA_VERSION
	.align		4
.L_5191:
        /*0088*/ 	.byte	0x03, 0x5f
        /*008a*/ 	.short	0x0101


	//----- nvinfo : EIATTR_VRC_CTA_INIT_COUNT
	.align		4
        /*008c*/ 	.byte	0x02, 0x4a
	.zero		1
	.zero		1


	//----- nvinfo : EIATTR_SYSCALL_OFFSETS
	.align		4
        /*0090*/ 	.byte	0x04, 0x46
        /*0092*/ 	.short	(.L_5193 - .L_5192)


	//   ....[0]....
.L_5192:
        /*0094*/ 	.word	0x00000bd0


	//   ....[1]....
        /*0098*/ 	.word	0x00001690


	//   ....[2]....
        /*009c*/ 	.word	0x00002330


	//   ....[3]....
        /*00a0*/ 	.word	0x00002de0


	//   ....[4]....
        /*00a4*/ 	.word	0x00003a50


	//   ....[5]....
        /*00a8*/ 	.word	0x00004510


	//   ....[6]....
        /*00ac*/ 	.word	0x00005170


	//   ....[7]....
        /*00b0*/ 	.word	0x00005c30


	//   ....[8]....
        /*00b4*/ 	.word	0x00006a00


	//   ....[9]....
        /*00b8*/ 	.word	0x000076c0


	//   ....[10]....
        /*00bc*/ 	.word	0x00008480


	//   ....[11]....
        /*00c0*/ 	.word	0x00009210


	//----- nvinfo : EIATTR_EXIT_INSTR_OFFSETS
	.align		4
.L_5193:
        /*00c4*/ 	.byte	0x04, 0x1c
        /*00c6*/ 	.short	(.L_5195 - .L_5194)


	//   ....[0]....
.L_5194:
        /*00c8*/ 	.word	0x00008700


	//   ....[1]....
        /*00cc*/ 	.word	0x00008830


	//   ....[2]....
        /*00d0*/ 	.word	0x00008850


	//   ....[3]....
        /*00d4*/ 	.word	0x000088e0


	//   ....[4]....
        /*00d8*/ 	.word	0x00008900


	//   ....[5]....
        /*00dc*/ 	.word	0x00008920


	//   ....[6]....
        /*00e0*/ 	.word	0x000089b0


	//   ....[7]....
        /*00e4*/ 	.word	0x000089f0


	//   ....[8]....
        /*00e8*/ 	.word	0x00008a90


	//   ....[9]....
        /*00ec*/ 	.word	0x00008ae0


	//   ....[10]....
        /*00f0*/ 	.word	0x00008b10


	//   ....[11]....
        /*00f4*/ 	.word	0x00008bd0


	//   ....[12]....
        /*00f8*/ 	.word	0x00008d10


	//   ....[13]....
        /*00fc*/ 	.word	0x00008e50


	//   ....[14]....
        /*0100*/ 	.word	0x00008fa0


	//   ....[15]....
        /*0104*/ 	.word	0x00008fd0


	//   ....[16]....
        /*0108*/ 	.word	0x00008ff0


	//   ....[17]....
        /*010c*/ 	.word	0x00009070


	//   ....[18]....
        /*0110*/ 	.word	0x000090b0


	//   ....[19]....
        /*0114*/ 	.word	0x00009220


	//   ....[20]....
        /*0118*/ 	.word	0x00009300


	//   ....[21]....
        /*011c*/ 	.word	0x000093a0


	//   ....[22]....
        /*0120*/ 	.word	0x000093d0


	//   ....[23]....
        /*0124*/ 	.word	0x00009420


	//   ....[24]....
        /*0128*/ 	.word	0x00009460


	//----- nvinfo : EIATTR_MAX_THREADS
	.align		4
.L_5195:
        /*012c*/ 	.byte	0x04, 0x05
        /*012e*/ 	.short	(.L_5197 - .L_5196)
.L_5196:
        /*0130*/ 	.word	0x00000080
        /*0134*/ 	.word	0x00000001
        /*0138*/ 	.word	0x00000001


	//----- nvinfo : EIATTR_CRS_STACK_SIZE
	.align		4
.L_5197:
        /*013c*/ 	.byte	0x04, 0x1e
        /*013e*/ 	.short	(.L_5199 - .L_5198)
.L_5198:
        /*0140*/ 	.word	0x00000000


	//----- nvinfo : EIATTR_CBANK_PARAM_SIZE
	.align		4
.L_5199:
        /*0144*/ 	.byte	0x03, 0x19
        /*0146*/ 	.short	0x0038


	//----- nvinfo : EIATTR_PARAM_CBANK
	.align		4
        /*0148*/ 	.byte	0x04, 0x0a
        /*014a*/ 	.short	(.L_5201 - .L_5200)
	.align		4
.L_5200:
        /*014c*/ 	.word	index@(.nv.constant0._ZN2at6native27unrolled_elementwise_kernelINS0_13BinaryFunctorIbbbNS0_17BitwiseAndFunctorIbEEEESt5arrayIPcLm3EELi4E23TrivialOffsetCalculatorILi2EjES9_ILi1EjENS0_6memory12LoadWithCastILi2EEENSC_13StoreWithCastILi1EEEEEviT_T0_T2_T3_T4_T5_)
        /*0150*/ 	.short	0x0380
        /*0152*/ 	.short	0x0038


	//----- nvinfo : EIATTR_SW_WAR
	.align		4
.L_5201:
        /*0154*/ 	.byte	0x04, 0x36
        /*0156*/ 	.short	(.L_5203 - .L_5202)
.L_5202:
        /*0158*/ 	.word	0x00000008
.L_5203:


//--------------------- .nv.info._ZN2at6native18elementwise_kernelILi128ELi4EZNS0_22gpu_kernel_impl_nocastINS0_13BinaryFunctorIbbbNS0_17BitwiseAndFunctorIbEEEEEEvRNS_18TensorIteratorBaseERKT_EUliE_EEviT1_ --------------------------
	.section	.nv.info._ZN2at6native18elementwise_kernelILi128ELi4EZNS0_22gpu_kernel_impl_nocastINS0_13BinaryFunctorIbbbNS0_17BitwiseAndFunctorIbEEEEEEvRNS_18TensorIteratorBaseERKT_EUliE_EEviT1_,"",@"SHT_CUDA_INFO"
	.sectionflags	@""
	.align	4


	//----- nvinfo : EIATTR_CUDA_API_VERSION
	.align		4
        /*0000*/ 	.byte	0x04, 0x37
        /*0002*/ 	.short	(.L_5205 - .L_5204)
.L_5204:
        /*0004*/ 	.word	0x00000082


	//----- nvinfo : EIATTR_KPARAM_INFO
	.align		4
.L_5205:
        /*0008*/ 	.byte	0x04, 0x17
        /*000a*/ 	.short	(.L_5207 - .L_5206)
.L_5206:
        /*000c*/ 	.word	0x00000000
        /*0010*/ 	.short	0x0001
        /*0012*/ 	.short	0x0008
        /*0014*/ 	.byte	0x00, 0xf0, 0x21, 0x0a


	//----- nvinfo : EIATTR_KPARAM_INFO
	.align		4
.L_5207:
        /*0018*/ 	.byte	0x04, 0x17
        /*001a*/ 	.short	(.L_5209 - .L_5208)
.L_5208:
        /*001c*/ 	.word	0x00000000
        /*0020*/ 	.short	0x0000
        /*0022*/ 	.short	0x0000
        /*0024*/ 	.byte	0x00, 0xf0, 0x11, 0x00


	//----- nvinfo : EIATTR_SPARSE_MMA_MASK
	.align		4
.L_5209:
        /*0028*/ 	.byte	0x03, 0x50
        /*002a*/ 	.short	0x0000


	//----- nvinfo : EIATTR_MAXREG_COUNT
	.align		4
        /*002c*/ 	.byte	0x03, 0x1b
        /*002e*/ 	.short	0x0080


	//----- nvinfo : EIATTR_MERCURY_ISA_VERSION
	.align		4
        /*0030*/ 	.byte	0x03, 0x5f
        /*0032*/ 	.short	0x0101


	//----- nvinfo : EIATTR_VRC_CTA_INIT_COUNT
	.align		4
        /*0034*/ 	.byte	0x02, 0x4a
	.zero		1
	.zero		1


	//----- nvinfo : EIATTR_EXIT_INSTR_OFFSETS
	.align		4
        /*0038*/ 	.byte	0x04, 0x1c
        /*003a*/ 	.short	(.L_5211 - .L_5210)


	//   ....[0]....
.L_5210:
        /*003c*/ 	.word	0x00000360


	//   ....[1]....
        /*0040*/ 	.word	0x00000400


	//   ....[2]....
        /*0044*/ 	.word	0x00004940


	//   ....[3]....
        /*0048*/ 	.word	0x00005ff0


	//----- nvinfo : EIATTR_MAX_THREADS
	.align		4
.L_5211:
        /*004c*/ 	.byte	0x04, 0x05
        /*004e*/ 	.short	(.L_5213 - .L_5212)
.L_5212:
        /*0050*/ 	.word	0x00000080
        /*0054*/ 	.word	0x00000001
        /*0058*/ 	.word	0x00000001


	//----- nvinfo : EIATTR_CRS_STACK_SIZE
	.align		4
.L_5213:
        /*005c*/ 	.byte	0x04, 0x1e
        /*005e*/ 	.short	(.L_5215 - .L_5214)
.L_5214:
        /*0060*/ 	.word	0x00000000


	//----- nvinfo : EIATTR_CBANK_PARAM_SIZE
	.align		4
.L_5215:
        /*0064*/ 	.byte	0x03, 0x19
        /*0066*/ 	.short	0x0290


	//----- nvinfo : EIATTR_PARAM_CBANK
	.align		4
        /*0068*/ 	.byte	0x04, 0x0a
        /*006a*/ 	.short	(.L_5217 - .L_5216)
	.align		4
.L_5216:
        /*006c*/ 	.word	index@(.nv.constant0._ZN2at6native18elementwise_kernelILi128ELi4EZNS0_22gpu_kernel_impl_nocastINS0_13BinaryFunctorIbbbNS0_17BitwiseAndFunctorIbEEEEEEvRNS_18TensorIteratorBaseERKT_EUliE_EEviT1_)
        /*0070*/ 	.short	0x0380
        /*0072*/ 	.short	0x0290


	//----- nvinfo : EIATTR_SW_WAR
	.align		4
.L_5217:
        /*0074*/ 	.byte	0x04, 0x36
        /*0076*/ 	.short	(.L_5219 - .L_5218)
.L_5218:
        /*0078*/ 	.word	0x00000008
.L_5219:


//--------------------- .nv.info._ZN2at6native27unrolled_elementwise_kernelINS0_13BinaryFunctorIbbbNS0_17BitwiseAndFunctorIbEEEESt5arrayIPcLm3EELi4E23TrivialOffsetCalculatorILi2EjES9_ILi1EjENS0_6memory15LoadWithoutCastENSC_16StoreWithoutCastEEEviT_T0_T2_T3_T4_T5_ --------------------------
	.section	.nv.info._ZN2at6native27unrolled_elementwise_kernelINS0_13BinaryFunctorIbbbNS0_17BitwiseAndFunctorIbEEEESt5arrayIPcLm3EELi4E23TrivialOffsetCalculatorILi2EjES9_ILi1EjENS0_6memory15LoadWithoutCastENSC_16StoreWithoutCastEEEviT_T0_T2_T3_T4_T5_,"",@"SHT_CUDA_INFO"
	.sectionflags	@""
	.align	4


	//----- nvinfo : EIATTR_CUDA_API_VERSION
	.align		4
        /*0000*/ 	.byte	0x04, 0x37
        /*0002*/ 	.short	(.L_5221 - .L_5220)
.L_5220:
        /*0004*/ 	.word	0x00000082


	//----- nvinfo : EIATTR_KPARAM_INFO
	.align		4
.L_5221:
        /*0008*/ 	.byte	0x04, 0x17
        /*000a*/ 	.short	(.L_5223 - .L_5222)
.L_5222:
        /*000c*/ 	.word	0x00000000
        /*0010*/ 	.short	0x0006
        /*0012*/ 	.short	0x0023
        /*0014*/ 	.byte	0x00, 0xf0, 0x05, 0x00


	//----- nvinfo : EIATTR_KPARAM_INFO
	.align		4
.L_5223:
        /*0018*/ 	.byte	0x04, 0x17
        /*001a*/ 	.short	(.L_5225 - .L_5224)
.L_5224:
        /*001c*/ 	.word	0x00000000
        /*0020*/ 	.short	0x0005
        /*0022*/ 	.short	0x0022
        /*0024*/ 	.byte	0x00, 0xf0, 0x05, 0x00


	//----- nvinfo : EIATTR_KPARAM_INFO
	.align		4
.L_5225:
        /*0028*/ 	.byte	0x04, 0x17
        /*002a*/ 	.short	(.L_5227 - .L_5226)
.L_5226:
        /*002c*/ 	.word	0x00000000
        /*0030*/ 	.short	0x0004
        /*0032*/ 	.short	0x0021
        /*0034*/ 	.byte	0x00, 0xf0, 0x05, 0x00


	//----- nvinfo : EIATTR_KPARAM_INFO
	.align		4
.L_5227:
        /*0038*/ 	.byte	0x04, 0x17
        /*003a*/ 	.short	(.L_5229 - .L_5228)
.L_5228:
        /*003c*/ 	.word	0x00000000
        /*0040*/ 	.short	0x0003
        /*0042*/ 	.short	0x0020
        /*0044*/ 	.byte	0x00, 0xf0, 0x05, 0x00


	//----- nvinfo : EIATTR_KPARAM_INFO
	.align		4
.L_5229:
        /*0048*/ 	.byte	0x04, 0x17
        /*004a*/ 	.short	(.L_5231 - .L_5230)
.L_5230:
        /*004c*/ 	.word	0x00000000
        /*0050*/ 	.short	0x0002
        /*0052*/ 	.short	0x0008
        /*0054*/ 	.byte	0x00, 0xf0, 0x61, 0x00


	//----- nvinfo : EIATTR_KPARAM_INFO
	.align		4
.L_5231:
        /*0058*/ 	.byte	0x04, 0x17
        /*005a*/ 	.short	(.L_5233 - .L_5232)
.L_5232:
        /*005c*/ 	.word	0x00000000
        /*0060*/ 	.short	0x0001
        /*0062*/ 	.short	0x0004
        /*0064*/ 	.byte	0x00, 0xf0, 0x05, 0x00


	//----- nvinfo : EIATTR_KPARAM_INFO
	.align		4
.L_5233:
        /*0068*/ 	.byte	0x04, 0x17
        /*006a*/ 	.short	(.L_5235 - .L_5234)
.L_5234:
        /*006c*/ 	.word	0x00000000
        /*0070*/ 	.short	0x0000
        /*0072*/ 	.short	0x0000
        /*0074*/ 	.byte	0x00, 0xf0, 0x11, 0x00


	//----- nvinfo : EIATTR_SPARSE_MMA_MASK
	.align		4
.L_5235:
        /*0078*/ 	.byte	0x03, 0x50
        /*007a*/ 	.short	0x0000


	//----- nvinfo : EIATTR_MAXREG_COUNT
	.align		4
        /*007c*/ 	.byte	0x03, 0x1b
        /*007e*/ 	.short	0x00ff


	//----- nvinfo : EIATTR_MERCURY_ISA_VERSION
	.align		4
        /*0080*/ 	.byte	0x03, 0x5f
        /*0082*/ 	.short	0x0101


	//----- nvinfo : EIATTR_VRC_CTA_INIT_COUNT
	.align		4
        /*0084*/ 	.byte	0x02, 0x4a
	.zero		1
	.zero		1


	//----- nvinfo : EIATTR_EXIT_INSTR_OFFSETS
	.align		4
        /*0088*/ 	.byte	0x04, 0x1c
        /*008a*/ 	.short	(.L_5237 - .L_5236)


	//   ....[0]....
.L_5236:
        /*008c*/ 	.word	0x00000600


	//   ....[1]....
        /*0090*/ 	.word	0x00000660


	//----- nvinfo : EIATTR_MAX_THREADS
	.align		4
.L_5237:
        /*0094*/ 	.byte	0x04, 0x05
        /*0096*/ 	.short	(.L_5239 - .L_5238)
.L_5238:
        /*0098*/ 	.word	0x00000080
        /*009c*/ 	.word	0x00000001
        /*00a0*/ 	.word	0x00000001


	//----- nvinfo : EIATTR_CRS_STACK_SIZE
	.align		4
.L_5239:
        /*00a4*/ 	.byte	0x04, 0x1e
        /*00a6*/ 	.short	(.L_5241 - .L_5240)
.L_5240:
        /*00a8*/ 	.word	0x00000000


	//----- nvinfo : EIATTR_CBANK_PARAM_SIZE
	.align		4
.L_5241:
        /*00ac*/ 	.byte	0x03, 0x19
        /*00ae*/ 	.short	0x0024


	//----- nvinfo : EIATTR_PARAM_CBANK
	.align		4
        /*00b0*/ 	.byte	0x04, 0x0a
        /*00b2*/ 	.short	(.L_5243 - .L_5242)
	.align		4
.L_5242:
        /*00b4*/ 	.word	index@(.nv.constant0._ZN2at6native27unrolled_elementwise_kernelINS0_13BinaryFunctorIbbbNS0_17BitwiseAndFunctorIbEEEESt5arrayIPcLm3EELi4E23TrivialOffsetCalculatorILi2EjES9_ILi1EjENS0_6memory15LoadWithoutCastENSC_16StoreWithoutCastEEEviT_T0_T2_T3_T4_T5_)
        /*00b8*/ 	.short	0x0380
        /*00ba*/ 	.short	0x0024


	//----- nvinfo : EIATTR_SW_WAR
	.align		4
.L_5243:
        /*00bc*/ 	.byte	0x04, 0x36
        /*00be*/ 	.short	(.L_5245 - .L_5244)
.L_5244:
        /*00c0*/ 	.word	0x00000008
.L_5245:


//--------------------- .nv.info._ZN2at6native29vectorized_elementwise_kernelILi2ENS0_13BinaryFunctorIbbbNS0_17BitwiseAndFunctorIbEEEESt5arrayIPcLm3EEEEviT0_T1_ --------------------------
	.section	.nv.info._ZN2at6native29vectorized_elementwise_kernelILi2ENS0_13BinaryFunctorIbbbNS0_17BitwiseAndFunctorIbEEEESt5arrayIPcLm3EEEEviT0_T1_,"",@"SHT_CUDA_INFO"
	.sectionflags	@""
	.align	4


	//----- nvinfo : EIATTR_CUDA_API_VERSION
	.align		4
        /*0000*/ 	.byte	0x04, 0x37
        /*0002*/ 	.short	(.L_5247 - .L_5246)
.L_5246:
        /*0004*/ 	.word	0x00000082


	//----- nvinfo : EIATTR_KPARAM_INFO
	.align		4
.L_5247:
        /*0008*/ 	.byte	0x04, 0x17
        /*000a*/ 	.short	(.L_5249 - .L_5248)
.L_5248:
        /*000c*/ 	.word	0x00000000
        /*0010*/ 	.short	0x0002
        /*0012*/ 	.short	0x0008
        /*0014*/ 	.byte	0x00, 0xf0, 0x61, 0x00


	//----- nvinfo : EIATTR_KPARAM_INFO
	.align		4
.L_5249:
        /*0018*/ 	.byte	0x04, 0x17
        /*001a*/ 	.short	(.L_5251 - .L_5250)
.L_5250:
        /*001c*/ 	.word	0x00000000
        /*0020*/ 	.short	0x0001
        /*0022*/ 	.short	0x0004
        /*0024*/ 	.byte	0x00, 0xf0, 0x05, 0x00


	//----- nvinfo : EIATTR_KPARAM_INFO
	.align		4
.L_5251:
        /*0028*/ 	.byte	0x04, 0x17
        /*002a*/ 	.short	(.L_5253 - .L_5252)
.L_5252:
        /*002c*/ 	.word	0x00000000
        /*0030*/ 	.short	0x0000
        /*0032*/ 	.short	0x0000
        /*0034*/ 	.byte	0x00, 0xf0, 0x11, 0x00


	//----- nvinfo : EIATTR_SPARSE_MMA_MASK
	.align		4
.L_5253:
        /*0038*/ 	.byte	0x03, 0x50
        /*003a*/ 	.short	0x0000


	//----- nvinfo : EIATTR_MAXREG_COUNT
	.align		4
        /*003c*/ 	.byte	0x03, 0x1b
        /*003e*/ 	.short	0x00ff


	//----- nvinfo : EIATTR_MERCURY_ISA_VERSION
	.align		4
        /*0040*/ 	.byte	0x03, 0x5f
        /*0042*/ 	.short	0x0101


	//----- nvinfo : EIATTR_VRC_CTA_INIT_COUNT
	.align		4
        /*0044*/ 	.byte	0x02, 0x4a
	.zero		1
	.zero		1


	//----- nvinfo : EIATTR_EXIT_INSTR_OFFSETS
	.align		4
        /*0048*/ 	.byte	0x04, 0x1c
        /*004a*/ 	.short	(.L_5255 - .L_5254)


	//   ....[0]....
.L_5254:
        /*004c*/ 	.word	0x00000c70


	//   ....[1]....
        /*0050*/ 	.word	0x00000cd0


	//   ....[2]....
        /*0054*/ 	.word	0x00001180


	//----- nvinfo : EIATTR_MAX_THREADS
	.align		4
.L_5255:
        /*0058*/ 	.byte	0x04, 0x05
        /*005a*/ 	.short	(.L_5257 - .L_5256)
.L_5256:
        /*005c*/ 	.word	0x00000080
        /*0060*/ 	.word	0x00000001
        /*0064*/ 	.word	0x00000001


	//----- nvinfo : EIATTR_CRS_STACK_SIZE
	.align		4
.L_5257:
        /*0068*/ 	.byte	0x04, 0x1e
        /*006a*/ 	.short	(.L_5259 - .L_5258)
.L_5258:
        /*006c*/ 	.word	0x00000000


	//----- nvinfo : EIATTR_CBANK_PARAM_SIZE
	.align		4
.L_5259:
        /*0070*/ 	.byte	0x03, 0x19
        /*0072*/ 	.short	0x0020


	//----- nvinfo : EIATTR_PARAM_CBANK
	.align		4
        /*0074*/ 	.byte	0x04, 0x0a
        /*0076*/ 	.short	(.L_5261 - .L_5260)
	.align		4
.L_5260:
        /*0078*/ 	.word	index@(.nv.constant0._ZN2at6native29vectorized_elementwise_kernelILi2ENS0_13BinaryFunctorIbbbNS0_17BitwiseAndFunctorIbEEEESt5arrayIPcLm3EEEEviT0_T1_)
        /*007c*/ 	.short	0x0380
        /*007e*/ 	.short	0x0020


	//----- nvinfo : EIATTR_SW_WAR
	.align		4
.L_5261:
        /*0080*/ 	.byte	0x04, 0x36
        /*0082*/ 	.short	(.L_5263 - .L_5262)
.L_5262:
        /*0084*/ 	.word	0x00000008
.L_5263:


//--------------------- .nv.info._ZN2at6native29vectorized_elementwise_kernelILi4ENS0_13BinaryFunctorIbbbNS0_17BitwiseAndFunctorIbEEEESt5arrayIPcLm3EEEEviT0_T1_ --------------------------
	.section	.nv.info._ZN2at6native29vectorized_elementwise_kernelILi4ENS0_13BinaryFunctorIbbbNS0_17BitwiseAndFunctorIbEEEESt5arrayIPcLm3EEEEviT0_T1_,"",@"SHT_CUDA_INFO"
	.sectionflags	@""
	.align	4


	//----- nvinfo : EIATTR_CUDA_API_VERSION
	.align		4
        /*0000*/ 	.byte	0x04, 0x37
        /*0002*/ 	.short	(.L_5265 - .L_5264)
.L_5264:
        /*0004*/ 	.word	0x00000082


	//----- nvinfo : EIATTR_KPARAM_INFO
	.align		4
.L_5265:
        /*0008*/ 	.byte	0x04, 0x17
        /*000a*/ 	.short	(.L_5267 - .L_5266)
.L_5266:
        /*000c*/ 	.word	0x00000000
        /*0010*/ 	.short	0x0002
        /*0012*/ 	.short	0x0008
        /*0014*/ 	.byte	0x00, 0xf0, 0x61, 0x00


	//----- nvinfo : EIATTR_KPARAM_INFO
	.align		4
.L_5267:
        /*0018*/ 	.byte	0x04, 0x17
        /*001a*/ 	.short	(.L_5269 - .L_5268)
.L_5268:
        /*001c*/ 	.word	0x00000000
        /*0020*/ 	.short	0x0001
        /*0022*/ 	.short	0x0004
        /*0024*/ 	.byte	0x00, 0xf0, 0x05, 0x00


	//----- nvinfo : EIATTR_KPARAM_INFO
	.align		4
.L_5269:
        /*0028*/ 	.byte	0x04, 0x17
        /*002a*/ 	.short	(.L_5271 - .L_5270)
.L_5270:
        /*002c*/ 	.word	0x00000000
        /*0030*/ 	.short	0x0000
        /*0032*/ 	.short	0x0000
        /*0034*/ 	.byte	0x00, 0xf0, 0x11, 0x00


	//----- nvinfo : EIATTR_SPARSE_MMA_MASK
	.align		4
.L_5271:
        /*0038*/ 	.byte	0x03, 0x50
        /*003a*/ 	.short	0x0000


	//----- nvinfo : EIATTR_MAXREG_COUNT
	.align		4
        /*003c*/ 	.byte	0x03, 0x1b
        /*003e*/ 	.short	0x00ff


	//----- nvinfo : EIATTR_MERCURY_ISA_VERSION
	.align		4
        /*0040*/ 	.byte	0x03, 0x5f
        /*0042*/ 	.short	0x0101


	//----- nvinfo : EIATTR_VRC_CTA_INIT_COUNT
	.align		4
        /*0044*/ 	.byte	0x02, 0x4a
	.zero		1
	.zero		1


	//----- nvinfo : EIATTR_EXIT_INSTR_OFFSETS
	.align		4
        /*0048*/ 	.byte	0x04, 0x1c
        /*004a*/ 	.short	(.L_5273 - .L_5272)


	//   ....[0]....
.L_5272:
        /*004c*/ 	.word	0x00000c70


	//   ....[1]....
        /*0050*/ 	.word	0x00000cd0


	//   ....[2]....
        /*0054*/ 	.word	0x00001140


	//----- nvinfo : EIATTR_MAX_THREADS
	.align		4
.L_5273:
        /*0058*/ 	.byte	0x04, 0x05
        /*005a*/ 	.short	(.L_5275 - .L_5274)
.L_5274:
        /*005c*/ 	.word	0x00000080
        /*0060*/ 	.word	0x00000001
        /*0064*/ 	.word	0x00000001


	//----- nvinfo : EIATTR_CRS_STACK_SIZE
	.align		4
.L_5275:
        /*0068*/ 	.byte	0x04, 0x1e
        /*006a*/ 	.short	(.L_5277 - .L_5276)
.L_5276:
        /*006c*/ 	.word	0x00000000


	//----- nvinfo : EIATTR_CBANK_PARAM_SIZE
	.align		4
.L_5277:
        /*0070*/ 	.byte	0x03, 0x19
        /*0072*/ 	.short	0x0020


	//----- nvinfo : EIATTR_PARAM_CBANK
	.align		4
        /*0074*/ 	.byte	0x04, 0x0a
        /*0076*/ 	.short	(.L_5279 - .L_5278)
	.align		4
.L_5278:
        /*0078*/ 	.word	index@(.nv.constant0._ZN2at6native29vectorized_elementwise_kernelILi4ENS0_13BinaryFunctorIbbbNS0_17BitwiseAndFunctorIbEEEESt5arrayIPcLm3EEEEviT0_T1_)
        /*007c*/ 	.short	0x0380
        /*007e*/ 	.short	0x0020


	//----- nvinfo : EIATTR_SW_WAR
	.align		4
.L_5279:
        /*0080*/ 	.byte	0x04, 0x36
        /*0082*/ 	.short	(.L_5281 - .L_5280)
.L_5280:
        /*0084*/ 	.word	0x00000008
.L_5281:


//--------------------- .nv.info._ZN2at6native29vectorized_elementwise_kernelILi8ENS0_13BinaryFunctorIbbbNS0_17BitwiseAndFunctorIbEEEESt5arrayIPcLm3EEEEviT0_T1_ --------------------------
	.section	.nv.info._ZN2at6native29vectorized_elementwise_kernelILi8ENS0_13BinaryFunctorIbbbNS0_17BitwiseAndFunctorIbEEEESt5arrayIPcLm3EEEEviT0_T1_,"",@"SHT_CUDA_INFO"
	.sectionflags	@""
	.align	4


	//----- nvinfo : EIATTR_CUDA_API_VERSION
	.align		4
        /*0000*/ 	.byte	0x04, 0x37
        /*0002*/ 	.short	(.L_5283 - .L_5282)
.L_5282:
        /*0004*/ 	.word	0x00000082


	//----- nvinfo : EIATTR_KPARAM_INFO
	.align		4
.L_5283:
        /*0008*/ 	.byte	0x04, 0x17
        /*000a*/ 	.short	(.L_5285 - .L_5284)
.L_5284:
        /*000c*/ 	.word	0x00000000
        /*0010*/ 	.short	0x0002
        /*0012*/ 	.short	0x0008
        /*0014*/ 	.byte	0x00, 0xf0, 0x61, 0x00


	//----- nvinfo : EIATTR_KPARAM_INFO
	.align		4
.L_5285:
        /*0018*/ 	.byte	0x04, 0x17
        /*001a*/ 	.short	(.L_5287 - .L_5286)
.L_5286:
        /*001c*/ 	.word	0x00000000
        /*0020*/ 	.short	0x0001
        /*0022*/ 	.short	0x0004
        /*0024*/ 	.byte	0x00, 0xf0, 0x05, 0x00


	//----- nvinfo : EIATTR_KPARAM_INFO
	.align		4
.L_5287:
        /*0028*/ 	.byte	0x04, 0x17
        /*002a*/ 	.short	(.L_5289 - .L_5288)
.L_5288:
        /*002c*/ 	.word	0x00000000
        /*0030*/ 	.short	0x0000
        /*0032*/ 	.short	0x0000
        /*0034*/ 	.byte	0x00, 0xf0, 0x11, 0x00


	//----- nvinfo : EIATTR_SPARSE_MMA_MASK
	.align		4
.L_5289:
        /*0038*/ 	.byte	0x03, 0x50
        /*003a*/ 	.short	0x0000


	//----- nvinfo : EIATTR_MAXREG_COUNT
	.align		4
        /*003c*/ 	.byte	0x03, 0x1b
        /*003e*/ 	.short	0x00ff


	//----- nvinfo : EIATTR_MERCURY_ISA_VERSION
	.align		4
        /*0040*/ 	.byte	0x03, 0x5f
        /*0042*/ 	.short	0x0101


	//----- nvinfo : EIATTR_VRC_CTA_INIT_COUNT
	.align		4
        /*0044*/ 	.byte	0x02, 0x4a
	.zero		1
	.zero		1


	//----- nvinfo : EIATTR_EXIT_INSTR_OFFSETS
	.align		4
        /*0048*/ 	.byte	0x04, 0x1c
        /*004a*/ 	.short	(.L_5291 - .L_5290)


	//   ....[0]....
.L_5290:
        /*004c*/ 	.word	0x00000010


	//----- nvinfo : EIATTR_MAX_THREADS
	.align		4
.L_5291:
        /*0050*/ 	.byte	0x04, 0x05
        /*0052*/ 	.short	(.L_5293 - .L_5292)
.L_5292:
        /*0054*/ 	.word	0x00000080
        /*0058*/ 	.word	0x00000001
        /*005c*/ 	.word	0x00000001


	//----- nvinfo : EIATTR_CBANK_PARAM_SIZE
	.align		4
.L_5293:
        /*0060*/ 	.byte	0x03, 0x19
        /*0062*/ 	.short	0x0020


	//----- nvinfo : EIATTR_PARAM_CBANK
	.align		4
        /*0064*/ 	.byte	0x04, 0x0a
        /*0066*/ 	.short	(.L_5295 - .L_5294)
	.align		4
.L_5294:
        /*0068*/ 	.word	index@(.nv.constant0._ZN2at6native29vectorized_elementwise_kernelILi8ENS0_13BinaryFunctorIbbbNS0_17BitwiseAndFunctorIbEEEESt5arrayIPcLm3EEEEviT0_T1_)
        /*006c*/ 	.short	0x0380
        /*006e*/ 	.short	0x0020


	//----- nvinfo : EIATTR_SW_WAR
	.align		4
.L_5295:
        /*0070*/ 	.byte	0x04, 0x36
        /*0072*/ 	.short	(.L_5297 - .L_5296)
.L_5296:
        /*0074*/ 	.word	0x00000008
.L_5297:


//--------------------- .nv.info._ZN2at6native18elementwise_kernelILi128ELi4EZNS0_15gpu_kernel_implINS0_13AUnaryFunctorIsssNS0_17BitwiseAndFunctorIsEEEEEEvRNS_18TensorIteratorBaseERKT_EUliE_EEviT1_ --------------------------
	.section	.nv.info._ZN2at6native18elementwise_kernelILi128ELi4EZNS0_15gpu_kernel_implINS0_13AUnaryFunctorIsssNS0_17BitwiseAndFunctorIsEEEEEEvRNS_18TensorIteratorBaseERKT_EUliE_EEviT1_,"",@"SHT_CUDA_INFO"
	.sectionflags	@""
	.align	4


	//----- nvinfo : EIATTR_CUDA_API_VERSION
	.align		4
        /*0000*/ 	.byte	0x04, 0x37
        /*0002*/ 	.short	(.L_5299 - .L_5298)
.L_5298:
        /*0004*/ 	.word	0x00000082


	//----- nvinfo : EIATTR_KPARAM_INFO
	.align		4
.L_5299:
        /*0008*/ 	.byte	0x04, 0x17
        /*000a*/ 	.short	(.L_5301 - .L_5300)
.L_5300:
        /*000c*/ 	.word	0x00000000
        /*0010*/ 	.short	0x0001
        /*0012*/ 	.short	0x0008
        /*0014*/ 	.byte	0x00, 0xf0, 0x61, 0x08


	//----- nvinfo : EIATTR_KPARAM_INFO
	.align		4
.L_5301:
        /*0018*/ 	.byte	0x04, 0x17
        /*001a*/ 	.short	(.L_5303 - .L_5302)
.L_5302:
        /*001c*/ 	.word	0x00000000
        /*0020*/ 	.short	0x0000
        /*0022*/ 	.short	0x0000
        /*0024*/ 	.byte	0x00, 0xf0, 0x11, 0x00


	//----- nvinfo : EIATTR_SPARSE_MMA_MASK
	.align		4
.L_5303:
        /*0028*/ 	.byte	0x03, 0x50
        /*002a*/ 	.short	0x0000


	//----- nvinfo : EIATTR_MAXREG_COUNT
	.align		4
        /*002c*/ 	.byte	0x03, 0x1b
        /*002e*/ 	.short	0x0080


	//----- nvinfo : EIATTR_EXTERNS
	.align		4
        /*0030*/ 	.byte	0x04, 0x0f
        /*0032*/ 	.short	(.L_5305 - .L_5304)


	//   ....[0]....
	.align		4
.L_5304:
        /*0034*/ 	.word	index@(__assertfail)


	//----- nvinfo : EIATTR_MERCURY_ISA_VERSION
	.align		4
.L_5305:
        /*0038*/ 	.byte	0x03, 0x5f
        /*003a*/ 	.short	0x0101


	//----- nvinfo : EIATTR_VRC_CTA_INIT_COUNT
	.align		4
        /*003c*/ 	.byte	0x02, 0x4a
	.zero		1
	.zero		1


	//----- nvinfo : EIATTR_SYSCALL_OFFSETS
	.align		4
        /*0040*/ 	.byte	0x04, 0x46
        /*0042*/ 	.short	(.L_5307 - .L_5306)


	//   ....[0]....
.L_5306:
        /*0044*/ 	.word	0x00002130


	//   ....[1]....
        /*0048*/ 	.word	0x00002f40


	//   ....[2]....
        /*004c*/ 	.word	0x00005200


	//   ....[3]....
        /*0050*/ 	.word	0x00005e20


	//   ....[4]....
        /*0054*/ 	.word	0x00008200


	//   ....[5]....
        /*0058*/ 	.word	0x00008e20


	//   ....[6]....
        /*005c*/ 	.word	0x0000b210


	//   ....[7]....
        /*0060*/ 	.word	0x0000be00


	//----- nvinfo : EIATTR_EXIT_INSTR_OFFSETS
	.align		4
.L_5307:
        /*0064*/ 	.byte	0x04, 0x1c
        /*0066*/ 	.short	(.L_5309 - .L_5308)


	//   ....[0]....
.L_5308:
        /*0068*/ 	.word	0x00009100


	//   ....[1]....
        /*006c*/ 	.word	0x0000b340


	//   ....[2]....
        /*0070*/ 	.word	0x0000b360


	//   ....[3]....
        /*0074*/ 	.word	0x0000b400


	//   ....[4]....
        /*0078*/ 	.word	0x0000b430


	//   ....[5]....
        /*007c*/ 	.word	0x0000b450


	//   ....[6]....
        /*0080*/ 	.word	0x0000b4e0


	//   ....[7]....
        /*0084*/ 	.word	0x0000b520


	//   ....[8]....
        /*0088*/ 	.word	0x0000b5c0


	//   ....[9]....
        /*008c*/ 	.word	0x0000b610


	//   ....[10]....
        /*0090*/ 	.word	0x0000b640


	//   ....[11]....
        /*0094*/ 	.word	0x0000b700


	//   ....[12]....
        /*0098*/ 	.word	0x0000b870


	//   ....[13]....
        /*009c*/ 	.word	0x0000b9e0


	//   ....[14]....
        /*00a0*/ 	.word	0x0000bb40


	//   ....[15]....
        /*00a4*/ 	.word	0x0000bb80


	//   ....[16]....
        /*00a8*/ 	.word	0x0000bbb0


	//   ....[17]....
        /*00ac*/ 	.word	0x0000bc60


	//   ....[18]....
        /*00b0*/ 	.word	0x0000bca0


	//   ....[19]....
        /*00b4*/ 	.word	0x0000be10


	//   ....[20]....
        /*00b8*/ 	.word	0x0000bf20


	//   ....[21]....
        /*00bc*/ 	.word	0x0000c060


	//   ....[22]....
        /*00c0*/ 	.word	0x0000c0a0


	//----- nvinfo : EIATTR_MAX_THREADS
	.align		4
.L_5309:
        /*00c4*/ 	.byte	0x04, 0x05
        /*00c6*/ 	.short	(.L_5311 - .L_5310)
.L_5310:
        /*00c8*/ 	.word	0x00000080
        /*00cc*/ 	.word	0x00000001
        /*00d0*/ 	.word	0x00000001


	//----- nvinfo : EIATTR_CRS_STACK_SIZE
	.align		4
.L_5311:
        /*00d4*/ 	.byte	0x04, 0x1e
        /*00d6*/ 	.short	(.L_5313 - .L_5312)
.L_5312:
        /*00d8*/ 	.word	0x00000000


	//----- nvinfo : EIATTR_CBANK_PARAM_SIZE
	.align		4
.L_5313:
        /*00dc*/ 	.byte	0x03, 0x19
        /*00de*/ 	.short	0x0220


	//----- nvinfo : EIATTR_PARAM_CBANK
	.align		4
        /*00e0*/ 	.byte	0x04, 0x0a
        /*00e2*/ 	.short	(.L_5315 - .L_5314)
	.align		4
.L_5314:
        /*00e4*/ 	.word	index@(.nv.constant0._ZN2at6native18elementwise_kernelILi128ELi4EZNS0_15gpu_kernel_implINS0_13AUnaryFunctorIsssNS0_17BitwiseAndFunctorIsEEEEEEvRNS_18TensorIteratorBaseERKT_EUliE_EEviT1_)
        /*00e8*/ 	.short	0x0380
        /*00ea*/ 	.short	0x0220


	//----- nvinfo : EIATTR_SW_WAR
	.align		4
.L_5315:
        /*00ec*/ 	.byte	0x04, 0x36
        /*00ee*/ 	.short	(.L_5317 - .L_5316)
.L_5316:
        /*00f0*/ 	.word	0x00000008
.L_5317:


//--------------------- .nv.info._ZN2at6native27unrolled_elementwise_kernelINS0_13AUnaryFunctorIsssNS0_17BitwiseAndFunctorIsEEEESt5arrayIPcLm2EELi4E23TrivialOffsetCalculatorILi1EjESA_NS0_6memory12LoadWithCastILi1EEENSB_13StoreWithCastILi1EEEEEviT_T0_T2_T3_T4_T5_ --------------------------
	.section	.nv.info._ZN2at6native27unrolled_elementwise_kernelINS0_13AUnaryFunctorIsssNS0_17BitwiseAndFunctorIsEEEESt5arrayIPcLm2EELi4E23TrivialOffsetCalculatorILi1EjESA_NS0_6memory12LoadWithCastILi1EEENSB_13StoreWithCastILi1EEEEEviT_T0_T2_T3_T4_T5_,"",@"SHT_CUDA_INFO"
	.sectionflags	@""
	.align	4


	//----- nvinfo : EIATTR_CUDA_API_VERSION
	.align		4
        /*0000*/ 	.byte	0x04, 0x37
        /*0002*/ 	.short	(.L_5319 - .L_5318)
.L_5318:
        /*0004*/ 	.word	0x00000082


	//----- nvinfo : EIATTR_KPARAM_INFO
	.align		4
.L_5319:
        /*0008*/ 	.byte	0x04, 0x17
        /*000a*/ 	.short	(.L_5321 - .L_5320)
.L_5320:
        /*000c*/ 	.word	0x00000000
        /*0010*/ 	.short	0x0006
        /*0012*/ 	.short	0x0024
        /*0014*/ 	.byte	0x00, 0xf0, 0x21, 0x00


	//----- nvinfo : EIATTR_KPARAM_INFO
	.align		4
.L_5321:
        /*0018*/ 	.byte	0x04, 0x17
        /*001a*/ 	.short	(.L_5323 - .L_5322)
.L_5322:
        /*001c*/ 	.word	0x00000000
        /*0020*/ 	.short	0x0005
        /*0022*/ 	.short	0x001c
        /*0024*/ 	.byte	0x00, 0xf0, 0x21, 0x00


	//----- nvinfo : EIATTR_KPARAM_INFO
	.align		4
.L_5323:
        /*0028*/ 	.byte	0x04, 0x17
        /*002a*/ 	.short	(.L_5325 - .L_5324)
.L_5324:
        /*002c*/ 	.word	0x00000000
        /*0030*/ 	.short	0x0004
        /*0032*/ 	.short	0x0019
        /*0034*/ 	.byte	0x00, 0xf0, 0x05, 0x00


	//----- nvinfo : EIATTR_KPARAM_INFO
	.align		4
.L_5325:
        /*0038*/ 	.byte	0x04, 0x17
        /*003a*/ 	.short	(.L_5327 - .L_5326)
.L_5326:
        /*003c*/ 	.word	0x00000000
        /*0040*/ 	.short	0x0003
        /*0042*/ 	.short	0x0018
        /*0044*/ 	.byte	0x00, 0xf0, 0x05, 0x00


	//----- nvinfo : EIATTR_KPARAM_INFO
	.align		4
.L_5327:
        /*0048*/ 	.byte	0x04, 0x17
        /*004a*/ 	.short	(.L_5329 - .L_5328)
.L_5328:
        /*004c*/ 	.word	0x00000000
        /*0050*/ 	.short	0x0002
        /*0052*/ 	.short	0x0008
        /*0054*/ 	.byte	0x00, 0xf0, 0x41, 0x00


	//----- nvinfo : EIATTR_KPARAM_INFO
	.align		4
.L_5329:
        /*0058*/ 	.byte	0x04, 0x17
        /*005a*/ 	.short	(.L_5331 - .L_5330)
.L_5330:
        /*005c*/ 	.word	0x00000000
        /*0060*/ 	.short	0x0001
        /*0062*/ 	.short	0x0004
        /*0064*/ 	.byte	0x00, 0xf0, 0x11, 0x00


	//----- nvinfo : EIATTR_KPARAM_INFO
	.align		4
.L_5331:
        /*0068*/ 	.byte	0x04, 0x17
        /*006a*/ 	.short	(.L_5333 - .L_5332)
.L_5332:
        /*006c*/ 	.word	0x00000000
        /*0070*/ 	.short	0x0000
        /*0072*/ 	.short	0x0000
        /*0074*/ 	.byte	0x00, 0xf0, 0x11, 0x00


	//----- nvinfo : EIATTR_SPARSE_MMA_MASK
	.align		4
.L_5333:
        /*0078*/ 	.byte	0x03, 0x50
        /*007a*/ 	.short	0x0000


	//----- nvinfo : EIATTR_MAXREG_COUNT
	.align		4
        /*007c*/ 	.byte	0x03, 0x1b
        /*007e*/ 	.short	0x00ff


	//----- nvinfo : EIATTR_EXTERNS
	.align		4
        /*0080*/ 	.byte	0x04, 0x0f
        /*0082*/ 	.short	(.L_5335 - .L_5334)


	//   ....[0]....
	.align		4
.L_5334:
        /*0084*/ 	.word	index@(__assertfail)


	//----- nvinfo : EIATTR_MERCURY_ISA_VERSION
	.align		4
.L_5335:
        /*0088*/ 	.byte	0x03, 0x5f
        /*008a*/ 	.short	0x0101


	//----- nvinfo : EIATTR_VRC_CTA_INIT_COUNT
	.align		4
        /*008c*/ 	.byte	0x02, 0x4a
	.zero		1
	.zero		1


	//----- nvinfo : EIATTR_SYSCALL_OFFSETS
	.align		4
        /*0090*/ 	.byte	0x04, 0x46
        /*0092*/ 	.short	(.L_5337 - .L_5336)


	//   ....[0]....
.L_5336:
        /*0094*/ 	.word	0x00000e30


	//   ....[1]....
        /*0098*/ 	.word	0x00001de0


	//   ....[2]....
        /*009c*/ 	.word	0x00002cd0


	//   ....[3]....
        /*00a0*/ 	.word	0x00003bc0


	//   ....[4]....
        /*00a4*/ 	.word	0x00004a00


	//   ....[5]....
        /*00a8*/ 	.word	0x000057c0


	//   ....[6]....
        /*00ac*/ 	.word	0x000066a0


	//   ....[7]....
        /*00b0*/ 	.word	0x00007560


	//----- nvinfo : EIATTR_EXIT_INSTR_OFFSETS
	.align		4
.L_5337:
        /*00b4*/ 	.byte	0x04, 0x1c
        /*00b6*/ 	.short	(.L_5339 - .L_5338)


	//   ....[0]....
.L_5338:
        /*00b8*/ 	.word	0x00006970


	//   ....[1]....
        /*00bc*/ 	.word	0x00006aa0


	//   ....[2]....
        /*00c0*/ 	.word	0x00006ac0


	//   ....[3]....
        /*00c4*/ 	.word	0x00006b60


	//   ....[4]....
        /*00c8*/ 	.word	0x00006b90


	//   ....[5]....
        /*00cc*/ 	.word	0x00006bb0


	//   ....[6]....
        /*00d0*/ 	.word	0x00006c40


	//   ....[7]....
        /*00d4*/ 	.word	0x00006c80


	//   ....[8]....
        /*00d8*/ 	.word	0x00006d20


	//   ....[9]....
        /*00dc*/ 	.word	0x00006d70


	//   ....[10]....
        /*00e0*/ 	.word	0x00006da0


	//   ....[11]....
        /*00e4*/ 	.word	0x00006e60


	//   ....[12]....
        /*00e8*/ 	.word	0x00006fd0


	//   ....[13]....
        /*00ec*/ 	.word	0x00007140


	//   ....[14]....
        /*00f0*/ 	.word	0x000072a0


	//   ....[15]....
        /*00f4*/ 	.word	0x000072e0


	//   ....[16]....
        /*00f8*/ 	.word	0x00007310


	//   ....[17]....
        /*00fc*/ 	.word	0x000073c0


	//   ....[18]....
        /*0100*/ 	.word	0x00007400


	//   ....[19]....
        /*0104*/ 	.word	0x00007570


	//   ....[20]....
        /*0108*/ 	.word	0x00007680


	//   ....[21]....
        /*010c*/ 	.word	0x000077c0


	//   ....[22]....
        /*0110*/ 	.word	0x00007800


	//----- nvinfo : EIATTR_MAX_THREADS
	.align		4
.L_5339:
        /*0114*/ 	.byte	0x04, 0x05
        /*0116*/ 	.short	(.L_5341 - .L_5340)
.L_5340:
        /*0118*/ 	.word	0x00000080
        /*011c*/ 	.word	0x00000001
        /*0120*/ 	.word	0x00000001


	//----- nvinfo : EIATTR_CRS_STACK_SIZE
	.align		4
.L_5341:
        /*0124*/ 	.byte	0x04, 0x1e
        /*0126*/ 	.short	(.L_5343 - .L_5342)
.L_5342:
        /*0128*/ 	.word	0x00000000


	//----- nvinfo : EIATTR_CBANK_PARAM_SIZE
	.align		4
.L_5343:
        /*012c*/ 	.byte	0x03, 0x19
        /*012e*/ 	.short	0x002c


	//----- nvinfo : EIATTR_PARAM_CBANK
	.align		4
        /*0130*/ 	.byte	0x04, 0x0a
        /*0132*/ 	.short	(.L_5345 - .L_5344)
	.align		4
.L_5344:
        /*0134*/ 	.word	index@(.nv.constant0._ZN2at6native27unrolled_elementwise_kernelINS0_13AUnaryFunctorIsssNS0_17BitwiseAndFunctorIsEEEESt5arrayIPcLm2EELi4E23TrivialOffsetCalculatorILi1EjESA_NS0_6memory12LoadWithCastILi1EEENSB_13StoreWithCastILi1EEEEEviT_T0_T2_T3_T4_T5_)
        /*0138*/ 	.short	0x0380
        /*013a*/ 	.short	0x002c


	//----- nvinfo : EIATTR_SW_WAR
	.align		4
.L_5345:
        /*013c*/ 	.byte	0x04, 0x36
        /*013e*/ 	.short	(.L_5347 - .L_5346)
.L_5346:
        /*0140*/ 	.word	0x00000008
.L_5347:


//--------------------- .nv.info._ZN2at6native18elementwise_kernelILi128ELi4EZNS0_22gpu_kernel_impl_nocastINS0_13AUnaryFunctorIsssNS0_17BitwiseAndFunctorIsEEEEEEvRNS_18TensorIteratorBaseERKT_EUliE_EEviT1_ --------------------------
	.section	.nv.info._ZN2at6native18elementwise_kernelILi128ELi4EZNS0_22gpu_kernel_impl_nocastINS0_13AUnaryFunctorIsssNS0_17BitwiseAndFunctorIsEEEEEEvRNS_18TensorIteratorBaseERKT_EUliE_EEviT1_,"",@"SHT_CUDA_INFO"
	.sectionflags	@""
	.align	4


	//----- nvinfo : EIATTR_CUDA_API_VERSION
	.align		4
        /*0000*/ 	.byte	0x04, 0x37
        /*0002*/ 	.short	(.L_5349 - .L_5348)
.L_5348:
        /*0004*/ 	.word	0x00000082


	//----- nvinfo : EIATTR_KPARAM_INFO
	.align		4
.L_5349:
        /*0008*/ 	.byte	0x04, 0x17
        /*000a*/ 	.short	(.L_5351 - .L_5350)
.L_5350:
        /*000c*/ 	.word	0x00000000
        /*0010*/ 	.short	0x0001
        /*0012*/ 	.short	0x0008
        /*0014*/ 	.byte	0x00, 0xf0, 0x61, 0x08


	//----- nvinfo : EIATTR_KPARAM_INFO
	.align		4
.L_5351:
        /*0018*/ 	.byte	0x04, 0x17
        /*001a*/ 	.short	(.L_5353 - .L_5352)
.L_5352:
        /*001c*/ 	.word	0x00000000
        /*0020*/ 	.short	0x0000
        /*0022*/ 	.short	0x0000
        /*0024*/ 	.byte	0x00, 0xf0, 0x11, 0x00


	//----- nvinfo : EIATTR_SPARSE_MMA_MASK
	.align		4
.L_5353:
        /*0028*/ 	.byte	0x03, 0x50
        /*002a*/ 	.short	0x0000


	//----- nvinfo : EIATTR_MAXREG_COUNT
	.align		4
        /*002c*/ 	.byte	0x03, 0x1b
        /*002e*/ 	.short	0x0080


	//----- nvinfo : EIATTR_MERCURY_ISA_VERSION
	.align		4
        /*0030*/ 	.byte	0x03, 0x5f
        /*0032*/ 	.short	0x0101


	//----- nvinfo : EIATTR_VRC_CTA_INIT_COUNT
	.align		4
        /*0034*/ 	.byte	0x02, 0x4a
	.zero		1
	.zero		1


	//----- nvinfo : EIATTR_EXIT_INSTR_OFFSETS
	.align		4
        /*0038*/ 	.byte	0x04, 0x1c
        /*003a*/ 	.short	(.L_5355 - .L_5354)


	//   ....[0]....
.L_5354:
        /*003c*/ 	.word	0x000002b0


	//   ....[1]....
        /*0040*/ 	.word	0x00000310


	//   ....[2]....
        /*0044*/ 	.word	0x00003dd0


	//   ....[3]....
        /*0048*/ 	.word	0x00005100


	//----- nvinfo : EIATTR_MAX_THREADS
	.align		4
.L_5355:
        /*004c*/ 	.byte	0x04, 0x05
        /*004e*/ 	.short	(.L_5357 - .L_5356)
.L_5356:
        /*0050*/ 	.word	0x00000080
        /*0054*/ 	.word	0x00000001
        /*0058*/ 	.word	0x00000001


	//----- nvinfo : EIATTR_CRS_STACK_SIZE
	.align		4
.L_5357:
        /*005c*/ 	.byte	0x04, 0x1e
        /*005e*/ 	.short	(.L_5359 - .L_5358)
.L_5358:
        /*0060*/ 	.word	0x00000000


	//----- nvinfo : EIATTR_CBANK_PARAM_SIZE
	.align		4
.L_5359:
        /*0064*/ 	.byte	0x03, 0x19
        /*0066*/ 	.short	0x0220


	//----- nvinfo : EIATTR_PARAM_CBANK
	.align		4
        /*0068*/ 	.byte	0x04, 0x0a
        /*006a*/ 	.short	(.L_5361 - .L_5360)
	.align		4
.L_5360:
        /*006c*/ 	.word	index@(.nv.constant0._ZN2at6native18elementwise_kernelILi128ELi4EZNS0_22gpu_kernel_impl_nocastINS0_13AUnaryFunctorIsssNS0_17BitwiseAndFunctorIsEEEEEEvRNS_18TensorIteratorBaseERKT_EUliE_EEviT1_)
        /*0070*/ 	.short	0x0380
        /*0072*/ 	.short	0x0220


	//----- nvinfo : EIATTR_SW_WAR
	.align		4
.L_5361:
        /*0074*/ 	.byte	0x04, 0x36
        /*0076*/ 	.short	(.L_5363 - .L_5362)
.L_5362:
        /*0078*/ 	.word	0x00000008
.L_5363:


//--------------------- .nv.info._ZN2at6native27unrolled_elementwise_kernelINS0_13AUnaryFunctorIsssNS0_17BitwiseAndFunctorIsEEEESt5arrayIPcLm2EELi4E23TrivialOffsetCalculatorILi1EjESA_NS0_6memory15LoadWithoutCastENSB_16StoreWithoutCastEEEviT_T0_T2_T3_T4_T5_ --------------------------
	.section	.nv.info._ZN2at6native27unrolled_elementwise_kernelINS0_13AUnaryFunctorIsssNS0_17BitwiseAndFunctorIsEEEESt5arrayIPcLm2EELi4E23TrivialOffsetCalculatorILi1EjESA_NS0_6memory15LoadWithoutCastENSB_16StoreWithoutCastEEEviT_T0_T2_T3_T4_T5_,"",@"SHT_CUDA_INFO"
	.sectionflags	@""
	.align	4


	//----- nvinfo : EIATTR_CUDA_API_VERSION
	.align		4
        /*0000*/ 	.byte	0x04, 0x37
        /*0002*/ 	.short	(.L_5365 - .L_5364)
.L_5364:
        /*0004*/ 	.word	0x00000082


	//----- nvinfo : EIATTR_KPARAM_INFO
	.align		4
.L_5365:
        /*0008*/ 	.byte	0x04, 0x17
        /*000a*/ 	.short	(.L_5367 - .L_5366)
.L_5366:
        /*000c*/ 	.word	0x00000000
        /*0010*/ 	.short	0x0006
        /*0012*/ 	.short	0x001b
        /*0014*/ 	.byte	0x00, 0xf0, 0x05, 0x00


	//----- nvinfo : EIATTR_KPARAM_INFO
	.align		4
.L_5367:
        /*0018*/ 	.byte	0x04, 0x17
        /*001a*/ 	.short	(.L_5369 - .L_5368)
.L_5368:
        /*001c*/ 	.word	0x00000000
        /*0020*/ 	.short	0x0005
        /*0022*/ 	.short	0x001a
        /*0024*/ 	.byte	0x00, 0xf0, 0x05, 0x00


	//----- nvinfo : EIATTR_KPARAM_INFO
	.align		4
.L_5369:
        /*0028*/ 	.byte	0x04, 0x17
        /*002a*/ 	.short	(.L_5371 - .L_5370)
.L_5370:
        /*002c*/ 	.word	0x00000000
        /*0030*/ 	.short	0x0004
        /*0032*/ 	.short	0x0019
        /*0034*/ 	.byte	0x00, 0xf0, 0x05, 0x00


	//----- nvinfo : EIATTR_KPARAM_INFO
	.align		4
.L_5371:
        /*0038*/ 	.byte	0x04, 0x17
        /*003a*/ 	.short	(.L_5373 - .L_5372)
.L_5372:
        /*003c*/ 	.word	0x00000000
        /*0040*/ 	.short	0x0003
        /*0042*/ 	.short	0x0018
        /*0044*/ 	.byte	0x00, 0xf0, 0x05, 0x00


	//----- nvinfo : EIATTR_KPARAM_INFO
	.align		4
.L_5373:
        /*0048*/ 	.byte	0x04, 0x17
        /*004a*/ 	.short	(.L_5375 - .L_5374)
.L_5374:
        /*004c*/ 	.word	0x00000000
        /*0050*/ 	.short	0x0002
        /*0052*/ 	.short	0x0008
        /*0054*/ 	.byte	0x00, 0xf0, 0x41, 0x00


	//----- nvinfo : EIATTR_KPARAM_INFO
	.align		4
.L_5375:
        /*0058*/ 	.byte	0x04, 0x17
        /*005a*/ 	.short	(.L_5377 - .L_5376)
.L_5376:
        /*005c*/ 	.word	0x00000000
        /*0060*/ 	.short	0x0001
        /*0062*/ 	.short	0x0004
        /*0064*/ 	.byte	0x00, 0xf0, 0x11, 0x00


	//----- nvinfo : EIATTR_KPARAM_INFO
	.align		4
.L_5377:
        /*0068*/ 	.byte	0x04, 0x17
        /*006a*/ 	.short	(.L_5379 - .L_5378)
.L_5378:
        /*006c*/ 	.word	0x00000000
        /*0070*/ 	.short	0x0000
        /*0072*/ 	.short	0x0000
        /*0074*/ 	.byte	0x00, 0xf0, 0x11, 0x00


	//----- nvinfo : EIATTR_SPARSE_MMA_MASK
	.align		4
.L_5379:
        /*0078*/ 	.byte	0x03, 0x50
        /*007a*/ 	.short	0x0000


	//----- nvinfo : EIATTR_MAXREG_COUNT
	.align		4
        /*007c*/ 	.byte	0x03, 0x1b
        /*007e*/ 	.short	0x00ff


	//----- nvinfo : EIATTR_MERCURY_ISA_VERSION
	.align		4
        /*0080*/ 	.byte	0x03, 0x5f
        /*0082*/ 	.short	0x0101


	//----- nvinfo : EIATTR_VRC_CTA_INIT_COUNT
	.align		4
        /*0084*/ 	.byte	0x02, 0x4a
	.zero		1
	.zero		1


	//----- nvinfo : EIATTR_EXIT_INSTR_OFFSETS
	.align		4
        /*0088*/ 	.byte	0x04, 0x1c
        /*008a*/ 	.short	(.L_5381 - .L_5380)


	//   ....[0]....
.L_5380:
        /*008c*/ 	.word	0x00000420


	//   ....[1]....
        /*0090*/ 	.word	0x00000470


	//----- nvinfo : EIATTR_MAX_THREADS
	.align		4
.L_5381:
        /*0094*/ 	.byte	0x04, 0x05
        /*0096*/ 	.short	(.L_5383 - .L_5382)
.L_5382:
        /*0098*/ 	.word	0x00000080
        /*009c*/ 	.word	0x00000001
        /*00a0*/ 	.word	0x00000001


	//----- nvinfo : EIATTR_CRS_STACK_SIZE
	.align		4
.L_5383:
        /*00a4*/ 	.byte	0x04, 0x1e
        /*00a6*/ 	.short	(.L_5385 - .L_5384)
.L_5384:
        /*00a8*/ 	.word	0x00000000


	//----- nvinfo : EIATTR_CBANK_PARAM_SIZE
	.align		4
.L_5385:
        /*00ac*/ 	.byte	0x03, 0x19
        /*00ae*/ 	.short	0x001c


	//----- nvinfo : EIATTR_PARAM_CBANK
	.align		4
        /*00b0*/ 	.byte	0x04, 0x0a
        /*00b2*/ 	.short	(.L_5387 - .L_5386)
	.align		4
.L_5386:
        /*00b4*/ 	.word	index@(.nv.constant0._ZN2at6native27unrolled_elementwise_kernelINS0_13AUnaryFunctorIsssNS0_17BitwiseAndFunctorIsEEEESt5arrayIPcLm2EELi4E23TrivialOffsetCalculatorILi1EjESA_NS0_6memory15LoadWithoutCastENSB_16StoreWithoutCastEEEviT_T0_T2_T3_T4_T5_)
        /*00b8*/ 	.short	0x0380
        /*00ba*/ 	.short	0x001c


	//----- nvinfo : EIATTR_SW_WAR
	.align		4
.L_5387:
        /*00bc*/ 	.byte	0x04, 0x36
        /*00be*/ 	.short	(.L_5389 - .L_5388)
.L_5388:
        /*00c0*/ 	.word	0x00000008
.L_5389:


//--------------------- .nv.info._ZN2at6native29vectorized_elementwise_kernelILi2ENS0_13AUnaryFunctorIsssNS0_17BitwiseAndFunctorIsEEEESt5arrayIPcLm2EEEEviT0_T1_ --------------------------
	.section	.nv.info._ZN2at6native29vectorized_elementwise_kernelILi2ENS0_13AUnaryFunctorIsssNS0_17BitwiseAndFunctorIsEEEESt5arrayIPcLm2EEEEviT0_T1_,"",@"SHT_CUDA_INFO"
	.sectionflags	@""
	.align	4


	//----- nvinfo : EIATTR_CUDA_API_VERSION
	.align		4
        /*0000*/ 	.byte	0x04, 0x37
        /*0002*/ 	.short	(.L_5391 - .L_5390)
.L_5390:
        /*0004*/ 	.word	0x00000082


	//----- nvinfo : EIATTR_KPARAM_INFO
	.align		4
.L_5391:
        /*0008*/ 	.byte	0x04, 0x17
        /*000a*/ 	.short	(.L_5393 - .L_5392)
.L_5392:
        /*000c*/ 	.word	0x00000000
        /*0010*/ 	.short	0x0002
        /*0012*/ 	.short	0x0008
        /*0014*/ 	.byte	0x00, 0xf0, 0x41, 0x00


	//----- nvinfo : EIATTR_KPARAM_INFO
	.align		4
.L_5393:
        /*0018*/ 	.byte	0x04, 0x17
        /*001a*/ 	.short	(.L_5395 - .L_5394)
.L_5394:
        /*001c*/ 	.word	0x00000000
        /*0020*/ 	.short	0x0001
        /*0022*/ 	.short	0x0004
        /*0024*/ 	.byte	0x00, 0xf0, 0x11, 0x00


	//----- nvinfo : EIATTR_KPARAM_INFO
	.align		4
.L_5395:
        /*0028*/ 	.byte	0x04, 0x17
        /*002a*/ 	.short	(.L_5397 - .L_5396)
.L_5396:
        /*002c*/ 	.word	0x00000000
        /*0030*/ 	.short	0x0000
        /*0032*/ 	.short	0x0000
        /*0034*/ 	.byte	0x00, 0xf0, 0x11, 0x00


	//----- nvinfo : EIATTR_SPARSE_MMA_MASK
	.align		4
.L_5397:
        /*0038*/ 	.byte	0x03, 0x50
        /*003a*/ 	.short	0x0000


	//----- nvinfo : EIATTR_MAXREG_COUNT
	.align		4
        /*003c*/ 	.byte	0x03, 0x1b
        /*003e*/ 	.short	0x00ff


	//----- nvinfo : EIATTR_MERCURY_ISA_VERSION
	.align		4
        /*0040*/ 	.byte	0x03, 0x5f
        /*0042*/ 	.short	0x0101


	//----- nvinfo : EIATTR_VRC_CTA_INIT_COUNT
	.align		4
        /*0044*/ 	.byte	0x02, 0x4a
	.zero		1
	.zero		1


	//----- nvinfo : EIATTR_EXIT_INSTR_OFFSETS
	.align		4
        /*0048*/ 	.byte	0x04, 0x1c
        /*004a*/ 	.short	(.L_5399 - .L_5398)


	//   ....[0]....
.L_5398:
        /*004c*/ 	.word	0x00000810


	//   ....[1]....
        /*0050*/ 	.word	0x00000860


	//   ....[2]....
        /*0054*/ 	.word	0x00000a60


	//----- nvinfo : EIATTR_MAX_THREADS
	.align		4
.L_5399:
        /*0058*/ 	.byte	0x04, 0x05
        /*005a*/ 	.short	(.L_5401 - .L_5400)
.L_5400:
        /*005c*/ 	.word	0x00000080
        /*0060*/ 	.word	0x00000001
        /*0064*/ 	.word	0x00000001


	//----- nvinfo : EIATTR_CRS_STACK_SIZE
	.align		4
.L_5401:
        /*0068*/ 	.byte	0x04, 0x1e
        /*006a*/ 	.short	(.L_5403 - .L_5402)
.L_5402:
        /*006c*/ 	.word	0x00000000


	//----- nvinfo : EIATTR_CBANK_PARAM_SIZE
	.align		4
.L_5403:
        /*0070*/ 	.byte	0x03, 0x19
        /*0072*/ 	.short	0x0018


	//----- nvinfo : EIATTR_PARAM_CBANK
	.align		4
        /*0074*/ 	.byte	0x04, 0x0a
        /*0076*/ 	.short	(.L_5405 - .L_5404)
	.align		4
.L_5404:
        /*0078*/ 	.word	index@(.nv.constant0._ZN2at6native29vectorized_elementwise_kernelILi2ENS0_13AUnaryFunctorIsssNS0_17BitwiseAndFunctorIsEEEESt5arrayIPcLm2EEEEviT0_T1_)
        /*007c*/ 	.short	0x0380
        /*007e*/ 	.short	0x0018


	//----- nvinfo : EIATTR_SW_WAR
	.align		4
.L_5405:
        /*0080*/ 	.byte	0x04, 0x36
        /*0082*/ 	.short	(.L_5407 - .L_5406)
.L_5406:
        /*0084*/ 	.word	0x00000008
.L_5407:


//--------------------- .nv.info._ZN2at6native29vectorized_elementwise_kernelILi4ENS0_13AUnaryFunctorIsssNS0_17BitwiseAndFunctorIsEEEESt5arrayIPcLm2EEEEviT0_T1_ --------------------------
	.section	.nv.info._ZN2at6native29vectorized_elementwise_kernelILi4ENS0_13AUnaryFunctorIsssNS0_17BitwiseAndFunctorIsEEEESt5arrayIPcLm2EEEEviT0_T1_,"",@"SHT_CUDA_INFO"
	.sectionflags	@""
	.align	4


	//----- nvinfo : EIATTR_CUDA_API_VERSION
	.align		4
        /*0000*/ 	.byte	0x04, 0x37
        /*0002*/ 	.short	(.L_5409 - .L_5408)
.L_5408:
        /*0004*/ 	.word	0x00000082


	//----- nvinfo : EIATTR_KPARAM_INFO
	.align		4
.L_5409:
        /*0008*/ 	.byte	0x04, 0x17
        /*000a*/ 	.short	(.L_5411 - .L_5410)
.L_5410:
        /*000c*/ 	.word	0x00000000
        /*0010*/ 	.short	0x0002
        /*0012*/ 	.short	0x0008
        /*0014*/ 	.byte	0x00, 0xf0, 0x41, 0x00


	//----- nvinfo : EIATTR_KPARAM_INFO
	.align		4
.L_5411:
        /*0018*/ 	.byte	0x04, 0x17
        /*001a*/ 	.short	(.L_5413 - .L_5412)
.L_5412:
        /*001c*/ 	.word	0x00000000
        /*0020*/ 	.short	0x0001
        /*0022*/ 	.short	0x0004
        /*0024*/ 	.byte	0x00, 0xf0, 0x11, 0x00


	//----- nvinfo : EIATTR_KPARAM_INFO
	.align		4
.L_5413:
        /*0028*/ 	.byte	0x04, 0x17
        /*002a*/ 	.short	(.L_5415 - .L_5414)
.L_5414:
        /*002c*/ 	.word	0x00000000
        /*0030*/ 	.short	0x0000
        /*0032*/ 	.short	0x0000
        /*0034*/ 	.byte	0x00, 0xf0, 0x11, 0x00


	//----- nvinfo : EIATTR_SPARSE_MMA_MASK
	.align		4
.L_5415:
        /*0038*/ 	.byte	0x03, 0x50
        /*003a*/ 	.short	0x0000


	//----- nvinfo : EIATTR_MAXREG_COUNT
	.align		4
        /*003c*/ 	.byte	0x03, 0x1b
        /*003e*/ 	.short	0x00ff


	//----- nvinfo : EIATTR_MERCURY_ISA_VERSION
	.align		4
        /*0040*/ 	.byte	0x03, 0x5f
        /*0042*/ 	.short	0x0101


	//----- nvinfo : EIATTR_VRC_CTA_INIT_COUNT
	.align		4
        /*0044*/ 	.byte	0x02, 0x4a
	.zero		1
	.zero		1


	//----- nvinfo : EIATTR_EXIT_INSTR_OFFSETS
	.align		4
        /*0048*/ 	.byte	0x04, 0x1c
        /*004a*/ 	.short	(.L_5417 - .L_5416)


	//   ....[0]....
.L_5416:
        /*004c*/ 	.word	0x00000810


	//   ....[1]....
        /*0050*/ 	.word	0x00000860


	//   ....[2]....
        /*0054*/ 	.word	0x00000a20


	//----- nvinfo : EIATTR_MAX_THREADS
	.align		4
.L_5417:
        /*0058*/ 	.byte	0x04, 0x05
        /*005a*/ 	.short	(.L_5419 - .L_5418)
.L_5418:
        /*005c*/ 	.word	0x00000080
        /*0060*/ 	.word	0x00000001
        /*0064*/ 	.word	0x00000001


	//----- nvinfo : EIATTR_CRS_STACK_SIZE
	.align		4
.L_5419:
        /*0068*/ 	.byte	0x04, 0x1e
        /*006a*/ 	.short	(.L_5421 - .L_5420)
.L_5420:
        /*006c*/ 	.word	0x00000000


	//----- nvinfo : EIATTR_CBANK_PARAM_SIZE
	.align		4
.L_5421:
        /*0070*/ 	.byte	0x03, 0x19
        /*0072*/ 	.short	0x0018


	//----- nvinfo : EIATTR_PARAM_CBANK
	.align		4
        /*0074*/ 	.byte	0x04, 0x0a
        /*0076*/ 	.short	(.L_5423 - .L_5422)
	.align		4
.L_5422:
        /*0078*/ 	.word	index@(.nv.constant0._ZN2at6native29vectorized_elementwise_kernelILi4ENS0_13AUnaryFunctorIsssNS0_17BitwiseAndFunctorIsEEEESt5arrayIPcLm2EEEEviT0_T1_)
        /*007c*/ 	.short	0x0380
        /*007e*/ 	.short	0x0018


	//----- nvinfo : EIATTR_SW_WAR
	.align		4
.L_5423:
        /*0080*/ 	.byte	0x04, 0x36
        /*0082*/ 	.short	(.L_5425 - .L_5424)
.L_5424:
        /*0084*/ 	.word	0x00000008
.L_5425:


//--------------------- .nv.info._ZN2at6native29vectorized_elementwise_kernelILi8ENS0_13AUnaryFunctorIsssNS0_17BitwiseAndFunctorIsEEEESt5arrayIPcLm2EEEEviT0_T1_ --------------------------
	.section	.nv.info._ZN2at6native29vectorized_elementwise_kernelILi8ENS0_13AUnaryFunctorIsssNS0_17BitwiseAndFunctorIsEEEESt5arrayIPcLm2EEEEviT0_T1_,"",@"SHT_CUDA_INFO"
	.sectionflags	@""
	.align	4


	//----- nvinfo : EIATTR_CUDA_API_VERSION
	.align		4
        /*0000*/ 	.byte	0x04, 0x37
        /*0002*/ 	.short	(.L_5427 - .L_5426)
.L_5426:
        /*0004*/ 	.word	0x00000082


	//----- nvinfo : EIATTR_KPARAM_INFO
	.align		4
.L_5427:
        /*0008*/ 	.byte	0x04, 0x17
        /*000a*/ 	.short	(.L_5429 - .L_5428)
.L_5428:
        /*000c*/ 	.word	0x00000000
        /*0010*/ 	.short	0x0002
        /*0012*/ 	.short	0x0008
        /*0014*/ 	.byte	0x00, 0xf0, 0x41, 0x00


	//----- nvinfo : EIATTR_KPARAM_INFO
	.align		4
.L_5429:
        /*0018*/ 	.byte	0x04, 0x17
        /*001a*/ 	.short	(.L_5431 - .L_5430)
.L_5430:
        /*001c*/ 	.word	0x00000000
        /*0020*/ 	.short	0x0001
        /*0022*/ 	.short	0x0004
        /*0024*/ 	.byte	0x00, 0xf0, 0x11, 0x00


	//----- nvinfo : EIATTR_KPARAM_INFO
	.align		4
.L_5431:
        /*0028*/ 	.byte	0x04, 0x17
        /*002a*/ 	.short	(.L_5433 - .L_5432)
.L_5432:
        /*002c*/ 	.word	0x00000000
        /*0030*/ 	.short	0x0000
        /*0032*/ 	.short	0x0000
        /*0034*/ 	.byte	0x00, 0xf0, 0x11, 0x00


	//----- nvinfo : EIATTR_SPARSE_MMA_MASK
	.align		4
.L_5433:
        /*0038*/ 	.byte	0x03, 0x50
        /*003a*/ 	.short	0x0000


	//----- nvinfo : EIATTR_MAXREG_COUNT
	.align		4
        /*003c*/ 	.byte	0x03, 0x1b
        /*003e*/ 	.short	0x00ff


	//----- nvinfo : EIATTR_MERCURY_ISA_VERSION
	.align		4
        /*0040*/ 	.byte	0x03, 0x5f
        /*0042*/ 	.short	0x0101


	//----- nvinfo : EIATTR_VRC_CTA_INIT_COUNT
	.align		4
        /*0044*/ 	.byte	0x02, 0x4a
	.zero		1
	.zero		1


	//----- nvinfo : EIATTR_EXIT_INSTR_OFFSETS
	.align		4
        /*0048*/ 	.byte	0x04, 0x1c
        /*004a*/ 	.short	(.L_5435 - .L_5434)


	//   ....[0]....
.L_5434:
        /*004c*/ 	.word	0x00000010


	//----- nvinfo : EIATTR_MAX_THREADS
	.align		4
.L_5435:
        /*0050*/ 	.byte	0x04, 0x05
        /*0052*/ 	.short	(.L_5437 - .L_5436)
.L_5436:
        /*0054*/ 	.word	0x00000080
        /*0058*/ 	.word	0x00000001
        /*005c*/ 	.word	0x00000001


	//----- nvinfo : EIATTR_CBANK_PARAM_SIZE
	.align		4
.L_5437:
        /*0060*/ 	.byte	0x03, 0x19
        /*0062*/ 	.short	0x0018


	//----- nvinfo : EIATTR_PARAM_CBANK
	.align		4
        /*0064*/ 	.byte	0x04, 0x0a
        /*0066*/ 	.short	(.L_5439 - .L_5438)
	.align		4
.L_5438:
        /*0068*/ 	.word	index@(.nv.constant0._ZN2at6native29vectorized_elementwise_kernelILi8ENS0_13AUnaryFunctorIsssNS0_17BitwiseAndFunctorIsEEEESt5arrayIPcLm2EEEEviT0_T1_)
        /*006c*/ 	.short	0x0380
        /*006e*/ 	.short	0x0018


	//----- nvinfo : EIATTR_SW_WAR
	.align		4
.L_5439:
        /*0070*/ 	.byte	0x04, 0x36
        /*0072*/ 	.short	(.L_5441 - .L_5440)
.L_5440:
        /*0074*/ 	.word	0x00000008
.L_5441:


//--------------------- .nv.info._ZN2at6native18elementwise_kernelILi128ELi4EZNS0_15gpu_kernel_implINS0_13BinaryFunctorIsssNS0_17BitwiseAndFunctorIsEEEEEEvRNS_18TensorIteratorBaseERKT_EUliE_EEviT1_ --------------------------
	.section	.nv.info._ZN2at6native18elementwise_kernelILi128ELi4EZNS0_15gpu_kernel_implINS0_13BinaryFunctorIsssNS0_17BitwiseAndFunctorIsEEEEEEvRNS_18TensorIteratorBaseERKT_EUliE_EEviT1_,"",@"SHT_CUDA_INFO"
	.sectionflags	@""
	.align	4


	//----- nvinfo : EIATTR_CUDA_API_VERSION
	.align		4
        /*0000*/ 	.byte	0x04, 0x37
        /*0002*/ 	.short	(.L_5443 - .L_5442)
.L_5442:
        /*0004*/ 	.word	0x00000082


	//----- nvinfo : EIATTR_KPARAM_INFO
	.align		4
.L_5443:
        /*0008*/ 	.byte	0x04, 0x17
        /*000a*/ 	.short	(.L_5445 - .L_5444)
.L_5444:
        /*000c*/ 	.word	0x00000000
        /*0010*/ 	.short	0x0001
        /*0012*/ 	.short	0x0008
        /*0014*/ 	.byte	0x00, 0xf0, 0x21, 0x0a


	//----- nvinfo : EIATTR_KPARAM_INFO
	.align		4
.L_5445:
        /*0018*/ 	.byte	0x04, 0x17
        /*001a*/ 	.short	(.L_5447 - .L_5446)
.L_5446:
        /*001c*/ 	.word	0x00000000
        /*0020*/ 	.short	0x0000
        /*0022*/ 	.short	0x0000
        /*0024*/ 	.byte	0x00, 0xf0, 0x11, 0x00


	//----- nvinfo : EIATTR_SPARSE_MMA_MASK
	.align		4
.L_5447:
        /*0028*/ 	.byte	0x03, 0x50
        /*002a*/ 	.short	0x0000


	//----- nvinfo : EIATTR_MAXREG_COUNT
	.align		4
        /*002c*/ 	.byte	0x03, 0x1b
        /*002e*/ 	.short	0x0080


	//----- nvinfo : EIATTR_EXTERNS
	.align		4
        /*0030*/ 	.byte	0x04, 0x0f
        /*0032*/ 	.short	(.L_5449 - .L_5448)


	//   ....[0]....
	.align		4
.L_5448:
        /*0034*/ 	.word	index@(__assertfail)


	//----- nvinfo : EIATTR_MERCURY_ISA_VERSION
	.align		4
.L_5449:
        /*0038*/ 	.byte	0x03, 0x5f
        /*003a*/ 	.short	0x0101


	//----- nvinfo : EIATTR_VRC_CTA_INIT_COUNT
	.align		4
        /*003c*/ 	.byte	0x02, 0x4a
	.zero		1
	.zero		1


	//----- nvinfo : EIATTR_SYSCALL_OFFSETS
	.align		4
        /*0040*/ 	.byte	0x04, 0x46
        /*0042*/ 	.short	(.L_5451 - .L_5450)


	//   ....[0]....
.L_5450:
        /*0044*/ 	.word	0x00002460


	//   ....[1]....
        /*0048*/ 	.word	0x000032b0


	//   ....[2]....
        /*004c*/ 	.word	0x000040c0


	//   ....[3]....
        /*0050*/ 	.word	0x000066b0


	//   ....[4]....
        /*0054*/ 	.word	0x00007500


	//   ....[5]....
        /*0058*/ 	.word	0x00008120


	//   ....[6]....
        /*005c*/ 	.word	0x0000a830


	//   ....[7]....
        /*0060*/ 	.word	0x0000b680


	//   ....[8]....
        /*0064*/ 	.word	0x0000c2a0


	//   ....[9]....
        /*0068*/ 	.word	0x0000e9d0


	//   ....[10]....
        /*006c*/ 	.word	0x0000f820


	//   ....[11]....
        /*0070*/ 	.word	0x00010410


	//----- nvinfo : EIATTR_EXIT_INSTR_OFFSETS
	.align		4
.L_5451:
        /*0074*/ 	.byte	0x04, 0x1c
        /*0076*/ 	.short	(.L_5453 - .L_5452)


	//   ....[0]....
.L_5452:
        /*0078*/ 	.word	0x0000c580


	//   ....[1]....
        /*007c*/ 	.word	0x0000f950


	//   ....[2]....
        /*0080*/ 	.word	0x0000f970


	//   ....[3]....
        /*0084*/ 	.word	0x0000fa10


	//   ....[4]....
        /*0088*/ 	.word	0x0000fa40


	//   ....[5]....
        /*008c*/ 	.word	0x0000fa60


	//   ....[6]....
        /*0090*/ 	.word	0x0000faf0


	//   ....[7]....
        /*0094*/ 	.word	0x0000fb30


	//   ....[8]....
        /*0098*/ 	.word	0x0000fbd0


	//   ....[9]....
        /*009c*/ 	.word	0x0000fc20


	//   ....[10]....
        /*00a0*/ 	.word	0x0000fc50


	//   ....[11]....
        /*00a4*/ 	.word	0x0000fd10


	//   ....[12]....
        /*00a8*/ 	.word	0x0000fe80


	//   ....[13]....
        /*00ac*/ 	.word	0x0000fff0


	//   ....[14]....
        /*00b0*/ 	.word	0x00010150


	//   ....[15]....
        /*00b4*/ 	.word	0x00010190


	//   ....[16]....
        /*00b8*/ 	.word	0x000101c0


	//   ....[17]....
        /*00bc*/ 	.word	0x00010270


	//   ....[18]....
        /*00c0*/ 	.word	0x000102b0


	//   ....[19]....
        /*00c4*/ 	.word	0x00010420


	//   ....[20]....
        /*00c8*/ 	.word	0x00010530


	//   ....[21]....
        /*00cc*/ 	.word	0x00010670


	//   ....[22]....
        /*00d0*/ 	.word	0x000106b0


	//----- nvinfo : EIATTR_MAX_THREADS
	.align		4
.L_5453:
        /*00d4*/ 	.byte	0x04, 0x05
        /*00d6*/ 	.short	(.L_5455 - .L_5454)
.L_5454:
        /*00d8*/ 	.word	0x00000080
        /*00dc*/ 	.word	0x00000001
        /*00e0*/ 	.word	0x00000001


	//----- nvinfo : EIATTR_CRS_STACK_SIZE
	.align		4
.L_5455:
        /*00e4*/ 	.byte	0x04, 0x1e
        /*00e6*/ 	.short	(.L_5457 - .L_5456)
.L_5456:
        /*00e8*/ 	.word	0x00000000


	//----- nvinfo : EIATTR_CBANK_PARAM_SIZE
	.align		4
.L_5457:
        /*00ec*/ 	.byte	0x03, 0x19
        /*00ee*/ 	.short	0x0290


	//----- nvinfo : EIATTR_PARAM_CBANK
	.align		4
        /*00f0*/ 	.byte	0x04, 0x0a
        /*00f2*/ 	.short	(.L_5459 - .L_5458)
	.align		4
.L_5458:
        /*00f4*/ 	.word	index@(.nv.constant0._ZN2at6native18elementwise_kernelILi128ELi4EZNS0_15gpu_kernel_implINS0_13BinaryFunctorIsssNS0_17BitwiseAndFunctorIsEEEEEEvRNS_18TensorIteratorBaseERKT_EUliE_EEviT1_)
        /*00f8*/ 	.short	0x0380
        /*00fa*/ 	.short	0x0290


	//----- nvinfo : EIATTR_SW_WAR
	.align		4
.L_5459:
        /*00fc*/ 	.byte	0x04, 0x36
        /*00fe*/ 	.short	(.L_5461 - .L_5460)
.L_5460:
        /*0100*/ 	.word	0x00000008
.L_5461:


//--------------------- .nv.info._ZN2at6native27unrolled_elementwise_kernelINS0_13BinaryFunctorIsssNS0_17BitwiseAndFunctorIsEEEESt5arrayIPcLm3EELi4E23TrivialOffsetCalculatorILi2EjES9_ILi1EjENS0_6memory12LoadWithCastILi2EEENSC_13StoreWithCastILi1EEEEEviT_T0_T2_T3_T4_T5_ --------------------------
	.section	.nv.info._ZN2at6native27unrolled_elementwise_kernelINS0_13BinaryFunctorIsssNS0_17BitwiseAndFunctorIsEEEESt5arrayIPcLm3EELi4E23TrivialOffsetCalculatorILi2EjES9_ILi1EjENS0_6memory12LoadWithCastILi2EEENSC_13StoreWithCastILi1EEEEEviT_T0_T2_T3_T4_T5_,"",@"SHT_CUDA_INFO"
	.sectionflags	@""
	.align	4


	//----- nvinfo : EIATTR_CUDA_API_VERSION
	.align		4
        /*0000*/ 	.byte	0x04, 0x37
        /*0002*/ 	.short	(.L_5463 - .L_5462)
.L_5462:
        /*0004*/ 	.word	0x00000082


	//----- nvinfo : EIATTR_KPARAM_INFO
	.align		4
.L_5463:
        /*0008*/ 	.byte	0x04, 0x17
        /*000a*/ 	.short	(.L_5465 - .L_5464)
.L_5464:
        /*000c*/ 	.word	0x00000000
        /*0010*/ 	.short	0x0006
        /*0012*/ 	.short	0x0030
        /*0014*/ 	.byte	0x00, 0xf0, 0x21, 0x00


	//----- nvinfo : EIATTR_KPARAM_INFO
	.align		4
.L_5465:
        /*0018*/ 	.byte	0x04, 0x17
        /*001a*/ 	.short	(.L_5467 - .L_5466)
.L_5466:
        /*001c*/ 	.word	0x00000000
        /*0020*/ 	.short	0x0005
        /*0022*/ 	.short	0x0024
        /*0024*/ 	.byte	0x00, 0xf0, 0x31, 0x00


	//----- nvinfo : EIATTR_KPARAM_INFO
	.align		4
.L_5467:
        /*0028*/ 	.byte	0x04, 0x17
        /*002a*/ 	.short	(.L_5469 - .L_5468)
.L_5468:
        /*002c*/ 	.word	0x00000000
        /*0030*/ 	.short	0x0004
        /*0032*/ 	.short	0x0021
        /*0034*/ 	.byte	0x00, 0xf0, 0x05, 0x00


	//----- nvinfo : EIATTR_KPARAM_INFO
	.align		4
.L_5469:
        /*0038*/ 	.byte	0x04, 0x17
        /*003a*/ 	.short	(.L_5471 - .L_5470)
.L_5470:
        /*003c*/ 	.word	0x00000000
        /*0040*/ 	.short	0x0003
        /*0042*/ 	.short	0x0020
        /*0044*/ 	.byte	0x00, 0xf0, 0x05, 0x00


	//----- nvinfo : EIATTR_KPARAM_INFO
	.align		4
.L_5471:
        /*0048*/ 	.byte	0x04, 0x17
        /*004a*/ 	.short	(.L_5473 - .L_5472)
.L_5472:
        /*004c*/ 	.word	0x00000000
        /*0050*/ 	.short	0x0002
        /*0052*/ 	.short	0x0008
        /*0054*/ 	.byte	0x00, 0xf0, 0x61, 0x00


	//----- nvinfo : EIATTR_KPARAM_INFO
	.align		4
.L_5473:
        /*0058*/ 	.byte	0x04, 0x17
        /*005a*/ 	.short	(.L_5475 - .L_5474)
.L_5474:
        /*005c*/ 	.word	0x00000000
        /*0060*/ 	.short	0x0001
        /*0062*/ 	.short	0x0004
        /*0064*/ 	.byte	0x00, 0xf0, 0x05, 0x00


	//----- nvinfo : EIATTR_KPARAM_INFO
	.align		4
.L_5475:
        /*0068*/ 	.byte	0x04, 0x17
        /*006a*/ 	.short	(.L_5477 - .L_5476)
.L_5476:
        /*006c*/ 	.word	0x00000000
        /*0070*/ 	.short	0x0000
        /*0072*/ 	.short	0x0000
        /*0074*/ 	.byte	0x00, 0xf0, 0x11, 0x00


	//----- nvinfo : EIATTR_SPARSE_MMA_MASK
	.align		4
.L_5477:
        /*0078*/ 	.byte	0x03, 0x50
        /*007a*/ 	.short	0x0000


	//----- nvinfo : EIATTR_MAXREG_COUNT
	.align		4
        /*007c*/ 	.byte	0x03, 0x1b
        /*007e*/ 	.short	0x00ff


	//----- nvinfo : EIATTR_EXTERNS
	.align		4
        /*0080*/ 	.byte	0x04, 0x0f
        /*0082*/ 	.short	(.L_5479 - .L_5478)


	//   ....[0]....
	.align		4
.L_5478:
        /*0084*/ 	.word	index@(__assertfail)


	//----- nvinfo : EIATTR_MERCURY_ISA_VERSION
	.align		4
.L_5479:
        /*0088*/ 	.byte	0x03, 0x5f
        /*008a*/ 	.short	0x0101


	//----- nvinfo : EIATTR_VRC_CTA_INIT_COUNT
	.align		4
        /*008c*/ 	.byte	0x02, 0x4a
	.zero		1
	.zero		1


	//----- nvinfo : EIATTR_SYSCALL_OFFSETS
	.align		4
        /*0090*/ 	.byte	0x04, 0x46
        /*0092*/ 	.short	(.L_5481 - .L_5480)


	//   ....[0]....
.L_5480:
        /*0094*/ 	.word	0x00000e50


	//   ....[1]....
        /*0098*/ 	.word	0x00001cd0


	//   ....[2]....
        /*009c*/ 	.word	0x00002c90


	//   ....[3]....
        /*00a0*/ 	.word	0x00003b10


	//   ....[4]....
        /*00a4*/ 	.word	0x00004a10


	//   ....[5]....
        /*00a8*/ 	.word	0x00005890


	//   ....[6]....
        /*00ac*/ 	.word	0x00006790


	//   ....[7]....
        /*00b0*/ 	.word	0x00007620


	//   ....[8]....
        /*00b4*/ 	.word	0x00008450


	//   ....[9]....
        /*00b8*/ 	.word	0x00009210


	//   ....[10]....
        /*00bc*/ 	.word	0x0000a0f0


	//   ....[11]....
        /*00c0*/ 	.word	0x0000afb0


	//----- nvinfo : EIATTR_EXIT_INSTR_OFFSETS
	.align		4
.L_5481:
        /*00c4*/ 	.byte	0x04, 0x1c
        /*00c6*/ 	.short	(.L_5483 - .L_5482)


	//   ....[0]....
.L_5482:
        /*00c8*/ 	.word	0x0000a3c0


	//   ....[1]....
        /*00cc*/ 	.word	0x0000a4f0


	//   ....[2]....
        /*00d0*/ 	.word	0x0000a510


	//   ....[3]....
        /*00d4*/ 	.word	0x0000a5b0


	//   ....[4]....
        /*00d8*/ 	.word	0x0000a5e0


	//   ....[5]....
        /*00dc*/ 	.word	0x0000a600


	//   ....[6]....
        /*00e0*/ 	.word	0x0000a690


	//   ....[7]....
        /*00e4*/ 	.word	0x0000a6d0


	//   ....[8]....
        /*00e8*/ 	.word	0x0000a770


	//   ....[9]....
        /*00ec*/ 	.word	0x0000a7c0


	//   ....[10]....
        /*00f0*/ 	.word	0x0000a7f0


	//   ....[11]....
        /*00f4*/ 	.word	0x0000a8b0


	//   ....[12]....
        /*00f8*/ 	.word	0x0000aa20


	//   ....[13]....
        /*00fc*/ 	.word	0x0000ab90


	//   ....[14]....
        /*0100*/ 	.word	0x0000acf0


	//   ....[15]....
        /*0104*/ 	.word	0x0000ad30


	//   ....[16]....
        /*0108*/ 	.word	0x0000ad60


	//   ....[17]....
        /*010c*/ 	.word	0x0000ae10


	//   ....[18]....
        /*0110*/ 	.word	0x0000ae50


	//   ....[19]....
        /*0114*/ 	.word	0x0000afc0


	//   ....[20]....
        /*0118*/ 	.word	0x0000b0d0


	//   ....[21]....
        /*011c*/ 	.word	0x0000b210


	//   ....[22]....
        /*0120*/ 	.word	0x0000b250


	//----- nvinfo : EIATTR_MAX_THREADS
	.align		4
.L_5483:
        /*0124*/ 	.byte	0x04, 0x05
        /*0126*/ 	.short	(.L_5485 - .L_5484)
.L_5484:
        /*0128*/ 	.word	0x00000080
        /*012c*/ 	.word	0x00000001
        /*0130*/ 	.word	0x00000001


	//----- nvinfo : EIATTR_CRS_STACK_SIZE
	.align		4
.L_5485:
        /*0134*/ 	.byte	0x04, 0x1e
        /*0136*/ 	.short	(.L_5487 - .L_5486)
.L_5486:
        /*0138*/ 	.word	0x00000000


	//----- nvinfo : EIATTR_CBANK_PARAM_SIZE
	.align		4
.L_5487:
        /*013c*/ 	.byte	0x03, 0x19
        /*013e*/ 	.short	0x0038


	//----- nvinfo : EIATTR_PARAM_CBANK
	.align		4
        /*0140*/ 	.byte	0x04, 0x0a
        /*0142*/ 	.short	(.L_5489 - .L_5488)
	.align		4
.L_5488:
        /*0144*/ 	.word	index@(.nv.constant0._ZN2at6native27unrolled_elementwise_kernelINS0_13BinaryFunctorIsssNS0_17BitwiseAndFunctorIsEEEESt5arrayIPcLm3EELi4E23TrivialOffsetCalculatorILi2EjES9_ILi1EjENS0_6memory12LoadWithCastILi2EEENSC_13StoreWithCastILi1EEEEEviT_T0_T2_T3_T4_T5_)
        /*0148*/ 	.short	0x0380
        /*014a*/ 	.short	0x0038


	//----- nvinfo : EIATTR_SW_WAR
	.align		4
.L_5489:
        /*014c*/ 	.byte	0x04, 0x36
        /*014e*/ 	.short	(.L_5491 - .L_5490)
.L_5490:
        /*0150*/ 	.word	0x00000008
.L_5491:


//--------------------- .nv.info._ZN2at6native18elementwise_kernelILi128ELi4EZNS0_22gpu_kernel_impl_nocastINS0_13BinaryFunctorIsssNS0_17BitwiseAndFunctorIsEEEEEEvRNS_18TensorIteratorBaseERKT_EUliE_EEviT1_ --------------------------
	.section	.nv.info._ZN2at6native18elementwise_kernelILi128ELi4EZNS0_22gpu_kernel_impl_nocastINS0_13BinaryFunctorIsssNS0_17BitwiseAndFunctorIsEEEEEEvRNS_18TensorIteratorBaseERKT_EUliE_EEviT1_,"",@"SHT_CUDA_INFO"
	.sectionflags	@""
	.align	4


	//----- nvinfo : EIATTR_CUDA_API_VERSION
	.align		4
        /*0000*/ 	.byte	0x04, 0x37
        /*0002*/ 	.short	(.L_5493 - .L_5492)
.L_5492:
        /*0004*/ 	.word	0x00000082


	//----- nvinfo : EIATTR_KPARAM_INFO
	.align		4
.L_5493:
        /*0008*/ 	.byte	0x04, 0x17
        /*000a*/ 	.short	(.L_5495 - .L_5494)
.L_5494:
        /*000c*/ 	.word	0x00000000
        /*0010*/ 	.short	0x0001
        /*0012*/ 	.short	0x0008
        /*0014*/ 	.byte	0x00, 0xf0, 0x21, 0x0a


	//----- nvinfo : EIATTR_KPARAM_INFO
	.align		4
.L_5495:
        /*0018*/ 	.byte	0x04, 0x17
        /*001a*/ 	.short	(.L_5497 - .L_5496)
.L_5496:
        /*001c*/ 	.word	0x00000000
        /*0020*/ 	.short	0x0000
        /*0022*/ 	.short	0x0000
        /*0024*/ 	.byte	0x00, 0xf0, 0x11, 0x00


	//----- nvinfo : EIATTR_SPARSE_MMA_MASK
	.align		4
.L_5497:
        /*0028*/ 	.byte	0x03, 0x50
        /*002a*/ 	.short	0x0000


	//----- nvinfo : EIATTR_MAXREG_COUNT
	.align		4
        /*002c*/ 	.byte	0x03, 0x1b
        /*002e*/ 	.short	0x0080


	//----- nvinfo : EIATTR_MERCURY_ISA_VERSION
	.align		4
        /*0030*/ 	.byte	0x03, 0x5f
        /*0032*/ 	.short	0x0101


	//----- nvinfo : EIATTR_VRC_CTA_INIT_COUNT
	.align		4
        /*0034*/ 	.byte	0x02, 0x4a
	.zero		1
	.zero		1


	//----- nvinfo : EIATTR_EXIT_INSTR_OFFSETS
	.align		4
        /*0038*/ 	.byte	0x04, 0x1c
        /*003a*/ 	.short	(.L_5499 - .L_5498)


	//   ....[0]....
.L_5498:
        /*003c*/ 	.word	0x00000300


	//   ....[1]....
        /*0040*/ 	.word	0x00000380


	//   ....[2]....
        /*0044*/ 	.word	0x00004860


	//   ....[3]....
        /*0048*/ 	.word	0x00005ef0


	//----- nvinfo : EIATTR_MAX_THREADS
	.align		4
.L_5499:
        /*004c*/ 	.byte	0x04, 0x05
        /*004e*/ 	.short	(.L_5501 - .L_5500)
.L_5500:
        /*0050*/ 	.word	0x00000080
        /*0054*/ 	.word	0x00000001
        /*0058*/ 	.word	0x00000001


	//----- nvinfo : EIATTR_CRS_STACK_SIZE
	.align		4
.L_5501:
        /*005c*/ 	.byte	0x04, 0x1e
        /*005e*/ 	.short	(.L_5503 - .L_5502)
.L_5502:
        /*0060*/ 	.word	0x00000000


	//----- nvinfo : EIATTR_CBANK_PARAM_SIZE
	.align		4
.L_5503:
        /*0064*/ 	.byte	0x03, 0x19
        /*0066*/ 	.short	0x0290


	//----- nvinfo : EIATTR_PARAM_CBANK
	.align		4
        /*0068*/ 	.byte	0x04, 0x0a
        /*006a*/ 	.short	(.L_5505 - .L_5504)
	.align		4
.L_5504:
        /*006c*/ 	.word	index@(.nv.constant0._ZN2at6native18elementwise_kernelILi128ELi4EZNS0_22gpu_kernel_impl_nocastINS0_13BinaryFunctorIsssNS0_17BitwiseAndFunctorIsEEEEEEvRNS_18TensorIteratorBaseERKT_EUliE_EEviT1_)
        /*0070*/ 	.short	0x0380
        /*0072*/ 	.short	0x0290


	//----- nvinfo : EIATTR_SW_WAR
	.align		4
.L_5505:
        /*0074*/ 	.byte	0x04, 0x36
        /*0076*/ 	.short	(.L_5507 - .L_5506)
.L_5506:
        /*0078*/ 	.word	0x00000008
.L_5507:


//--------------------- .nv.info._ZN2at6native27unrolled_elementwise_kernelINS0_13BinaryFunctorIsssNS0_17BitwiseAndFunctorIsEEEESt5arrayIPcLm3EELi4E23TrivialOffsetCalculatorILi2EjES9_ILi1EjENS0_6memory15LoadWithoutCastENSC_16StoreWithoutCastEEEviT_T0_T2_T3_T4_T5_ --------------------------
	.section	.nv.info._ZN2at6native27unrolled_elementwise_kernelINS0_13BinaryFunctorIsssNS0_17BitwiseAndFunctorIsEEEESt5arrayIPcLm3EELi4E23TrivialOffsetCalculatorILi2EjES9_ILi1EjENS0_6memory15LoadWithoutCastENSC_16StoreWithoutCastEEEviT_T0_T2_T3_T4_T5_,"",@"SHT_CUDA_INFO"
	.sectionflags	@""
	.align	4


	//----- nvinfo : EIATTR_CUDA_API_VERSION
	.align		4
        /*0000*/ 	.byte	0x04, 0x37
        /*0002*/ 	.short	(.L_5509 - .L_5508)
.L_5508:
        /*0004*/ 	.word	0x00000082


	//----- nvinfo : EIATTR_KPARAM_INFO
	.align		4
.L_5509:
        /*0008*/ 	.byte	0x04, 0x17
        /*000a*/ 	.short	(.L_5511 - .L_5510)
.L_5510:
        /*000c*/ 	.word	0x00000000
        /*0010*/ 	.short	0x0006
        /*0012*/ 	.short	0x0023
        /*0014*/ 	.byte	0x00, 0xf0, 0x05, 0x00


	//----- nvinfo : EIATTR_KPARAM_INFO
	.align		4
.L_5511:
        /*0018*/ 	.byte	0x04, 0x17
        /*001a*/ 	.short	(.L_5513 - .L_5512)
.L_5512:
        /*001c*/ 	.word	0x00000000
        /*0020*/ 	.short	0x0005
        /*0022*/ 	.short	0x0022
        /*0024*/ 	.byte	0x00, 0xf0, 0x05, 0x00


	//----- nvinfo : EIATTR_KPARAM_INFO
	.align		4
.L_5513:
        /*0028*/ 	.byte	0x04, 0x17
        /*002a*/ 	.short	(.L_5515 - .L_5514)
.L_5514:
        /*002c*/ 	.word	0x00000000
        /*0030*/ 	.short	0x0004
        /*0032*/ 	.short	0x0021
        /*0034*/ 	.byte	0x00, 0xf0, 0x05, 0x00


	//----- nvinfo : EIATTR_KPARAM_INFO
	.align		4
.L_5515:
        /*0038*/ 	.byte	0x04, 0x17
        /*003a*/ 	.short	(.L_5517 - .L_5516)
.L_5516:
        /*003c*/ 	.word	0x00000000
        /*0040*/ 	.short	0x0003
        /*0042*/ 	.short	0x0020
        /*0044*/ 	.byte	0x00, 0xf0, 0x05, 0x00


	//----- nvinfo : EIATTR_KPARAM_INFO
	.align		4
.L_5517:
        /*0048*/ 	.byte	0x04, 0x17
        /*004a*/ 	.short	(.L_5519 - .L_5518)
.L_5518:
        /*004c*/ 	.word	0x00000000
        /*0050*/ 	.short	0x0002
        /*0052*/ 	.short	0x0008
        /*0054*/ 	.byte	0x00, 0xf0, 0x61, 0x00


	//----- nvinfo : EIATTR_KPARAM_INFO
	.align		4
.L_5519:
        /*0058*/ 	.byte	0x04, 0x17
        /*005a*/ 	.short	(.L_5521 - .L_5520)
.L_5520:
        /*005c*/ 	.word	0x00000000
        /*0060*/ 	.short	0x0001
        /*0062*/ 	.short	0x0004
        /*0064*/ 	.byte	0x00, 0xf0, 0x05, 0x00


	//----- nvinfo : EIATTR_KPARAM_INFO
	.align		4
.L_5521:
        /*0068*/ 	.byte	0x04, 0x17
        /*006a*/ 	.short	(.L_5523 - .L_5522)
.L_5522:
        /*006c*/ 	.word	0x00000000
        /*0070*/ 	.short	0x0000
        /*0072*/ 	.short	0x0000
        /*0074*/ 	.byte	0x00, 0xf0, 0x11, 0x00


	//----- nvinfo : EIATTR_SPARSE_MMA_MASK
	.align		4
.L_5523:
        /*0078*/ 	.byte	0x03, 0x50
        /*007a*/ 	.short	0x0000


	//----- nvinfo : EIATTR_MAXREG_COUNT
	.align		4
        /*007c*/ 	.byte	0x03, 0x1b
        /*007e*/ 	.short	0x00ff


	//----- nvinfo : EIATTR_MERCURY_ISA_VERSION
	.align		4
        /*0080*/ 	.byte	0x03, 0x5f
        /*0082*/ 	.short	0x0101


	//----- nvinfo : EIATTR_VRC_CTA_INIT_COUNT
	.align		4
        /*0084*/ 	.byte	0x02, 0x4a
	.zero		1
	.zero		1


	//----- nvinfo : EIATTR_EXIT_INSTR_OFFSETS
	.align		4
        /*0088*/ 	.byte	0x04, 0x1c
        /*008a*/ 	.short	(.L_5525 - .L_5524)


	//   ....[0]....
.L_5524:
        /*008c*/ 	.word	0x00000510


	//   ....[1]....
        /*0090*/ 	.word	0x00000560


	//----- nvinfo : EIATTR_MAX_THREADS
	.align		4
.L_5525:
        /*0094*/ 	.byte	0x04, 0x05
        /*0096*/ 	.short	(.L_5527 - .L_5526)
.L_5526:
        /*0098*/ 	.word	0x00000080
        /*009c*/ 	.word	0x00000001
        /*00a0*/ 	.word	0x00000001


	//----- nvinfo : EIATTR_CRS_STACK_SIZE
	.align		4
.L_5527:
        /*00a4*/ 	.byte	0x04, 0x1e
        /*00a6*/ 	.short	(.L_5529 - .L_5528)
.L_5528:
        /*00a8*/ 	.word	0x00000000


	//----- nvinfo : EIATTR_CBANK_PARAM_SIZE
	.align		4
.L_5529:
        /*00ac*/ 	.byte	0x03, 0x19
        /*00ae*/ 	.short	0x0024


	//----- nvinfo : EIATTR_PARAM_CBANK
	.align		4
        /*00b0*/ 	.byte	0x04, 0x0a
        /*00b2*/ 	.short	(.L_5531 - .L_5530)
	.align		4
.L_5530:
        /*00b4*/ 	.word	index@(.nv.constant0._ZN2at6native27unrolled_elementwise_kernelINS0_13BinaryFunctorIsssNS0_17BitwiseAndFunctorIsEEEESt5arrayIPcLm3EELi4E23TrivialOffsetCalculatorILi2EjES9_ILi1EjENS0_6memory15LoadWithoutCastENSC_16StoreWithoutCastEEEviT_T0_T2_T3_T4_T5_)
        /*00b8*/ 	.short	0x0380
        /*00ba*/ 	.short	0x0024


	//----- nvinfo : EIATTR_SW_WAR
	.align		4
.L_5531:
        /*00bc*/ 	.byte	0x04, 0x36
        /*00be*/ 	.short	(.L_5533 - .L_5532)
.L_5532:
        /*00c0*/ 	.word	0x00000008
.L_5533:


//--------------------- .nv.info._ZN2at6native29vectorized_elementwise_kernelILi2ENS0_13BinaryFunctorIsssNS0_17BitwiseAndFunctorIsEEEESt5arrayIPcLm3EEEEviT0_T1_ --------------------------
	.section	.nv.info._ZN2at6native29vectorized_elementwise_kernelILi2ENS0_13BinaryFunctorIsssNS0_17BitwiseAndFunctorIsEEEESt5arrayIPcLm3EEEEviT0_T1_,"",@"SHT_CUDA_INFO"
	.sectionflags	@""
	.align	4


	//----- nvinfo : EIATTR_CUDA_API_VERSION
	.align		4
        /*0000*/ 	.byte	0x04, 0x37
        /*0002*/ 	.short	(.L_5535 - .L_5534)
.L_5534:
        /*0004*/ 	.word	0x00000082


	//----- nvinfo : EIATTR_KPARAM_INFO
	.align		4
.L_5535:
        /*0008*/ 	.byte	0x04, 0x17
        /*000a*/ 	.short	(.L_5537 - .L_5536)
.L_5536:
        /*000c*/ 	.word	0x00000000
        /*0010*/ 	.short	0x0002
        /*0012*/ 	.short	0x0008
        /*0014*/ 	.byte	0x00, 0xf0, 0x61, 0x00


	//----- nvinfo : EIATTR_KPARAM_INFO
	.align		4
.L_5537:
        /*0018*/ 	.byte	0x04, 0x17
        /*001a*/ 	.short	(.L_5539 - .L_5538)
.L_5538:
        /*001c*/ 	.word	0x00000000
        /*0020*/ 	.short	0x0001
        /*0022*/ 	.short	0x0004
        /*0024*/ 	.byte	0x00, 0xf0, 0x05, 0x00


	//----- nvinfo : EIATTR_KPARAM_INFO
	.align		4
.L_5539:
        /*0028*/ 	.byte	0x04, 0x17
        /*002a*/ 	.short	(.L_5541 - .L_5540)
.L_5540:
        /*002c*/ 	.word	0x00000000
        /*0030*/ 	.short	0x0000
        /*0032*/ 	.short	0x0000
        /*0034*/ 	.byte	0x00, 0xf0, 0x11, 0x00


	//----- nvinfo : EIATTR_SPARSE_MMA_MASK
	.align		4
.L_5541:
        /*0038*/ 	.byte	0x03, 0x50
        /*003a*/ 	.short	0x0000


	//----- nvinfo : EIATTR_MAXREG_COUNT
	.align		4
        /*003c*/ 	.byte	0x03, 0x1b
        /*003e*/ 	.short	0x00ff


	//----- nvinfo : EIATTR_MERCURY_ISA_VERSION
	.align		4
        /*0040*/ 	.byte	0x03, 0x5f
        /*0042*/ 	.short	0x0101


	//----- nvinfo : EIATTR_VRC_CTA_INIT_COUNT
	.align		4
        /*0044*/ 	.byte	0x02, 0x4a
	.zero		1
	.zero		1


	//----- nvinfo : EIATTR_EXIT_INSTR_OFFSETS
	.align		4
        /*0048*/ 	.byte	0x04, 0x1c
        /*004a*/ 	.short	(.L_5543 - .L_5542)


	//   ....[0]....
.L_5542:
        /*004c*/ 	.word	0x00000a00


	//   ....[1]....
        /*0050*/ 	.word	0x00000a50


	//   ....[2]....
        /*0054*/ 	.word	0x00000d00


	//----- nvinfo : EIATTR_MAX_THREADS
	.align		4
.L_5543:
        /*0058*/ 	.byte	0x04, 0x05
        /*005a*/ 	.short	(.L_5545 - .L_5544)
.L_5544:
        /*005c*/ 	.word	0x00000080
        /*0060*/ 	.word	0x00000001
        /*0064*/ 	.word	0x00000001


	//----- nvinfo : EIATTR_CRS_STACK_SIZE
	.align		4
.L_5545:
        /*0068*/ 	.byte	0x04, 0x1e
        /*006a*/ 	.short	(.L_5547 - .L_5546)
.L_5546:
        /*006c*/ 	.word	0x00000000


	//----- nvinfo : EIATTR_CBANK_PARAM_SIZE
	.align		4
.L_5547:
        /*0070*/ 	.byte	0x03, 0x19
        /*0072*/ 	.short	0x0020


	//----- nvinfo : EIATTR_PARAM_CBANK
	.align		4
        /*0074*/ 	.byte	0x04, 0x0a
        /*0076*/ 	.short	(.L_5549 - .L_5548)
	.align		4
.L_5548:
        /*0078*/ 	.word	index@(.nv.constant0._ZN2at6native29vectorized_elementwise_kernelILi2ENS0_13BinaryFunctorIsssNS0_17BitwiseAndFunctorIsEEEESt5arrayIPcLm3EEEEviT0_T1_)
        /*007c*/ 	.short	0x0380
        /*007e*/ 	.short	0x0020


	//----- nvinfo : EIATTR_SW_WAR
	.align		4
.L_5549:
        /*0080*/ 	.byte	0x04, 0x36
        /*0082*/ 	.short	(.L_5551 - .L_5550)
.L_5550:
        /*0084*/ 	.word	0x00000008
.L_5551:


//--------------------- .nv.info._ZN2at6native29vectorized_elementwise_kernelILi4ENS0_13BinaryFunctorIsssNS0_17BitwiseAndFunctorIsEEEESt5arrayIPcLm3EEEEviT0_T1_ --------------------------
	.section	.nv.info._ZN2at6native29vectorized_elementwise_kernelILi4ENS0_13BinaryFunctorIsssNS0_17BitwiseAndFunctorIsEEEESt5arrayIPcLm3EEEEviT0_T1_,"",@"SHT_CUDA_INFO"
	.sectionflags	@""
	.align	4


	//----- nvinfo : EIATTR_CUDA_API_VERSION
	.align		4
        /*0000*/ 	.byte	0x04, 0x37
        /*0002*/ 	.short	(.L_5553 - .L_5552)
.L_5552:
        /*0004*/ 	.word	0x00000082


	//----- nvinfo : EIATTR_KPARAM_INFO
	.align		4
.L_5553:
        /*0008*/ 	.byte	0x04, 0x17
        /*000a*/ 	.short	(.L_5555 - .L_5554)
.L_5554:
        /*000c*/ 	.word	0x00000000
        /*0010*/ 	.short	0x0002
        /*0012*/ 	.short	0x0008
        /*0014*/ 	.byte	0x00, 0xf0, 0x61, 0x00


	//----- nvinfo : EIATTR_KPARAM_INFO
	.align		4
.L_5555:
        /*0018*/ 	.byte	0x04, 0x17
        /*001a*/ 	.short	(.L_5557 - .L_5556)
.L_5556:
        /*001c*/ 	.word	0x00000000
        /*0020*/ 	.short	0x0001
        /*0022*/ 	.short	0x0004
        /*0024*/ 	.byte	0x00, 0xf0, 0x05, 0x00


	//----- nvinfo : EIATTR_KPARAM_INFO
	.align		4
.L_5557:
        /*0028*/ 	.byte	0x04, 0x17
        /*002a*/ 	.short	(.L_5559 - .L_5558)
.L_5558:
        /*002c*/ 	.word	0x00000000
        /*0030*/ 	.short	0x0000
        /*0032*/ 	.short	0x0000
        /*0034*/ 	.byte	0x00, 0xf0, 0x11, 0x00


	//----- nvinfo : EIATTR_SPARSE_MMA_MASK
	.align		4
.L_5559:
        /*0038*/ 	.byte	0x03, 0x50
        /*003a*/ 	.short	0x0000


	//----- nvinfo : EIATTR_MAXREG_COUNT
	.align		4
        /*003c*/ 	.byte	0x03, 0x1b
        /*003e*/ 	.short	0x00ff


	//----- nvinfo : EIATTR_MERCURY_ISA_VERSION
	.align		4
        /*0040*/ 	.byte	0x03, 0x5f
        /*0042*/ 	.short	0x0101


	//----- nvinfo : EIATTR_VRC_CTA_INIT_COUNT
	.align		4
        /*0044*/ 	.byte	0x02, 0x4a
	.zero		1
	.zero		1


	//----- nvinfo : EIATTR_EXIT_INSTR_OFFSETS
	.align		4
        /*0048*/ 	.byte	0x04, 0x1c
        /*004a*/ 	.short	(.L_5561 - .L_5560)


	//   ....[0]....
.L_5560:
        /*004c*/ 	.word	0x00000a00


	//   ....[1]....
        /*0050*/ 	.word	0x00000a50


	//   ....[2]....
        /*0054*/ 	.word	0x00000ca0


	//----- nvinfo : EIATTR_MAX_THREADS
	.align		4
.L_5561:
        /*0058*/ 	.byte	0x04, 0x05
        /*005a*/ 	.short	(.L_5563 - .L_5562)
.L_5562:
        /*005c*/ 	.word	0x00000080
        /*0060*/ 	.word	0x00000001
        /*0064*/ 	.word	0x00000001


	//----- nvinfo : EIATTR_CRS_STACK_SIZE
	.align		4
.L_5563:
        /*0068*/ 	.byte	0x04, 0x1e
        /*006a*/ 	.short	(.L_5565 - .L_5564)
.L_5564:
        /*006c*/ 	.word	0x00000000


	//----- nvinfo : EIATTR_CBANK_PARAM_SIZE
	.align		4
.L_5565:
        /*0070*/ 	.byte	0x03, 0x19
        /*0072*/ 	.short	0x0020


	//----- nvinfo : EIATTR_PARAM_CBANK
	.align		4
        /*0074*/ 	.byte	0x04, 0x0a
        /*0076*/ 	.short	(.L_5567 - .L_5566)
	.align		4
.L_5566:
        /*0078*/ 	.word	index@(.nv.constant0._ZN2at6native29vectorized_elementwise_kernelILi4ENS0_13BinaryFunctorIsssNS0_17BitwiseAndFunctorIsEEEESt5arrayIPcLm3EEEEviT0_T1_)
        /*007c*/ 	.short	0x0380
        /*007e*/ 	.short	0x0020


	//----- nvinfo : EIATTR_SW_WAR
	.align		4
.L_5567:
        /*0080*/ 	.byte	0x04, 0x36
        /*0082*/ 	.short	(.L_5569 - .L_5568)
.L_5568:
        /*0084*/ 	.word	0x00000008
.L_5569:


//--------------------- .nv.info._ZN2at6native29vectorized_elementwise_kernelILi8ENS0_13BinaryFunctorIsssNS0_17BitwiseAndFunctorIsEEEESt5arrayIPcLm3EEEEviT0_T1_ --------------------------
	.section	.nv.info._ZN2at6native29vectorized_elementwise_kernelILi8ENS0_13BinaryFunctorIsssNS0_17BitwiseAndFunctorIsEEEESt5arrayIPcLm3EEEEviT0_T1_,"",@"SHT_CUDA_INFO"
	.sectionflags	@""
	.align	4


	//----- nvinfo : EIATTR_CUDA_API_VERSION
	.align		4
        /*0000*/ 	.byte	0x04, 0x37
        /*0002*/ 	.short	(.L_5571 - .L_5570)
.L_5570:
        /*0004*/ 	.word	0x00000082


	//----- nvinfo : EIATTR_KPARAM_INFO
	.align		4
.L_5571:
        /*0008*/ 	.byte	0x04, 0x17
        /*000a*/ 	.short	(.L_5573 - .L_5572)
.L_5572:
        /*000c*/ 	.word	0x00000000
        /*0010*/ 	.short	0x0002
        /*0012*/ 	.short	0x0008
        /*0014*/ 	.byte	0x00, 0xf0, 0x61, 0x00


	//----- nvinfo : EIATTR_KPARAM_INFO
	.align		4
.L_5573:
        /*0018*/ 	.byte	0x04, 0x17
        /*001a*/ 	.short	(.L_5575 - .L_5574)
.L_5574:
        /*001c*/ 	.word	0x00000000
        /*0020*/ 	.short	0x0001
        /*0022*/ 	.short	0x0004
        /*0024*/ 	.byte	0x00, 0xf0, 0x05, 0x00


	//----- nvinfo : EIATTR_KPARAM_INFO
	.align		4
.L_5575:
        /*0028*/ 	.byte	0x04, 0x17
        /*002a*/ 	.short	(.L_5577 - .L_5576)
.L_5576:
        /*002c*/ 	.word	0x00000000
        /*0030*/ 	.short	0x0000
        /*0032*/ 	.short	0x0000
        /*0034*/ 	.byte	0x00, 0xf0, 0x11, 0x00


	//----- nvinfo : EIATTR_SPARSE_MMA_MASK
	.align		4
.L_5577:
        /*0038*/ 	.byte	0x03, 0x50
        /*003a*/ 	.short	0x0000


	//----- nvinfo : EIATTR_MAXREG_COUNT
	.align		4
        /*003c*/ 	.byte	0x03, 0x1b
        /*003e*/ 	.short	0x00ff


	//----- nvinfo : EIATTR_MERCURY_ISA_VERSION
	.align		4
        /*0040*/ 	.byte	0x03, 0x5f
        /*0042*/ 	.short	0x0101


	//----- nvinfo : EIATTR_VRC_CTA_INIT_COUNT
	.align		4
        /*0044*/ 	.byte	0x02, 0x4a
	.zero		1
	.zero		1


	//----- nvinfo : EIATTR_EXIT_INSTR_OFFSETS
	.align		4
        /*0048*/ 	.byte	0x04, 0x1c
        /*004a*/ 	.short	(.L_5579 - .L_5578)


	//   ....[0]....
.L_5578:
        /*004c*/ 	.word	0x00000010


	//----- nvinfo : EIATTR_MAX_THREADS
	.align		4
.L_5579:
        /*0050*/ 	.byte	0x04, 0x05
        /*0052*/ 	.short	(.L_5581 - .L_5580)
.L_5580:
        /*0054*/ 	.word	0x00000080
        /*0058*/ 	.word	0x00000001
        /*005c*/ 	.word	0x00000001


	//----- nvinfo : EIATTR_CBANK_PARAM_SIZE
	.align		4
.L_5581:
        /*0060*/ 	.byte	0x03, 0x19
        /*0062*/ 	.short	0x0020


	//----- nvinfo : EIATTR_PARAM_CBANK
	.align		4
        /*0064*/ 	.byte	0x04, 0x0a
        /*0066*/ 	.short	(.L_5583 - .L_5582)
	.align		4
.L_5582:
        /*0068*/ 	.word	index@(.nv.constant0._ZN2at6native29vectorized_elementwise_kernelILi8ENS0_13BinaryFunctorIsssNS0_17BitwiseAndFunctorIsEEEESt5arrayIPcLm3EEEEviT0_T1_)
        /*006c*/ 	.short	0x0380
        /*006e*/ 	.short	0x0020


	//----- nvinfo : EIATTR_SW_WAR
	.align		4
.L_5583:
        /*0070*/ 	.byte	0x04, 0x36
        /*0072*/ 	.short	(.L_5585 - .L_5584)
.L_5584:
        /*0074*/ 	.word	0x00000008
.L_5585:


//--------------------- .nv.info._ZN2at6native18elementwise_kernelILi128ELi4EZNS0_15gpu_kernel_implINS0_13AUnaryFunctorIlllNS0_17BitwiseAndFunctorIlEEEEEEvRNS_18TensorIteratorBaseERKT_EUliE_EEviT1_ --------------------------
	.section	.nv.info._ZN2at6native18elementwise_kernelILi128ELi4EZNS0_15gpu_kernel_implINS0_13AUnaryFunctorIlllNS0_17BitwiseAndFunctorIlEEEEEEvRNS_18TensorIteratorBaseERKT_EUliE_EEviT1_,"",@"SHT_CUDA_INFO"
	.sectionflags	@""
	.align	4


	//----- nvinfo : EIATTR_CUDA_API_VERSION
	.align		4
        /*0000*/ 	.byte	0x04, 0x37
        /*0002*/ 	.short	(.L_5587 - .L_5586)
.L_5586:
        /*0004*/ 	.word	0x00000082


	//----- nvinfo : EIATTR_KPARAM_INFO
	.align		4
.L_5587:
        /*0008*/ 	.byte	0x04, 0x17
        /*000a*/ 	.short	(.L_5589 - .L_5588)
.L_5588:
        /*000c*/ 	.word	0x00000000
        /*0010*/ 	.short	0x0001
        /*0012*/ 	.short	0x0008
        /*0014*/ 	.byte	0x00, 0xf0, 0xa1, 0x08


	//----- nvinfo : EIATTR_KPARAM_INFO
	.align		4
.L_5589:
        /*0018*/ 	.byte	0x04, 0x17
        /*001a*/ 	.short	(.L_5591 - .L_5590)
.L_5590:
        /*001c*/ 	.word	0x00000000
        /*0020*/ 	.short	0x0000
        /*0022*/ 	.short	0x0000
        /*0024*/ 	.byte	0x00, 0xf0, 0x11, 0x00


	//----- nvinfo : EIATTR_SPARSE_MMA_MASK
	.align		4
.L_5591:
        /*0028*/ 	.byte	0x03, 0x50
        /*002a*/ 	.short	0x0000


	//----- nvinfo : EIATTR_MAXREG_COUNT
	.align		4
        /*002c*/ 	.byte	0x03, 0x1b
        /*002e*/ 	.short	0x0080


	//----- nvinfo : EIATTR_EXTERNS
	.align		4
        /*0030*/ 	.byte	0x04, 0x0f
        /*0032*/ 	.short	(.L_5593 - .L_5592)


	//   ....[0]....
	.align		4
.L_5592:
        /*0034*/ 	.word	index@(__assertfail)


	//----- nvinfo : EIATTR_MERCURY_ISA_VERSION
	.align		4
.L_5593:
        /*0038*/ 	.byte	0x03, 0x5f
        /*003a*/ 	.short	0x0101


	//----- nvinfo : EIATTR_VRC_CTA_INIT_COUNT
	.align		4
        /*003c*/ 	.byte	0x02, 0x4a
	.zero		1
	.zero		1


	//----- nvinfo : EIATTR_SYSCALL_OFFSETS
	.align		4
        /*0040*/ 	.byte	0x04, 0x46
        /*0042*/ 	.short	(.L_5595 - .L_5594)


	//   ....[0]....
.L_5594:
        /*0044*/ 	.word	0x00002110


	//   ....[1]....
        /*0048*/ 	.word	0x00002f20


	//   ....[2]....
        /*004c*/ 	.word	0x000051a0


	//   ....[3]....
        /*0050*/ 	.word	0x00005db0


	//   ....[4]....
        /*0054*/ 	.word	0x00008170


	//   ....[5]....
        /*0058*/ 	.word	0x00008d80


	//   ....[6]....
        /*005c*/ 	.word	0x0000b150


	//   ....[7]....
        /*0060*/ 	.word	0x0000bd30


	//----- nvinfo : EIATTR_EXIT_INSTR_OFFSETS
	.align		4
.L_5595:
        /*0064*/ 	.byte	0x04, 0x1c
        /*0066*/ 	.short	(.L_5597 - .L_5596)


	//   ....[0]....
.L_5596:
        /*0068*/ 	.word	0x00009060


	//   ....[1]....
        /*006c*/ 	.word	0x0000b2c0


	//   ....[2]....
        /*0070*/ 	.word	0x0000b2e0


	//   ....[3]....
        /*0074*/ 	.word	0x0000b360


	//   ....[4]....
        /*0078*/ 	.word	0x0000b380


	//   ....[5]....
        /*007c*/ 	.word	0x0000b3a0


	//   ....[6]....
        /*0080*/ 	.word	0x0000b430


	//   ....[7]....
        /*0084*/ 	.word	0x0000b470


	//   ....[8]....
        /*0088*/ 	.word	0x0000b510


	//   ....[9]....
        /*008c*/ 	.word	0x0000b560


	//   ....[10]....
        /*0090*/ 	.word	0x0000b590


	//   ....[11]....
        /*0094*/ 	.word	0x0000b650


	//   ....[12]....
        /*0098*/ 	.word	0x0000b7c0


	//   ....[13]....
        /*009c*/ 	.word	0x0000b930


	//   ....[14]....
        /*00a0*/ 	.word	0x0000baa0


	//   ....[15]....
        /*00a4*/ 	.word	0x0000bac0


	//   ....[16]....
        /*00a8*/ 	.word	0x0000bae0


	//   ....[17]....
        /*00ac*/ 	.word	0x0000bb90


	//   ....[18]....
        /*00b0*/ 	.word	0x0000bbd0


	//   ....[19]....
        /*00b4*/ 	.word	0x0000bd40


	//   ....[20]....
        /*00b8*/ 	.word	0x0000be50


	//   ....[21]....
        /*00bc*/ 	.word	0x0000bf90


	//   ....[22]....
        /*00c0*/ 	.word	0x0000bfd0


	//----- nvinfo : EIATTR_MAX_THREADS
	.align		4
.L_5597:
        /*00c4*/ 	.byte	0x04, 0x05
        /*00c6*/ 	.short	(.L_5599 - .L_5598)
.L_5598:
        /*00c8*/ 	.word	0x00000080
        /*00cc*/ 	.word	0x00000001
        /*00d0*/ 	.word	0x00000001


	//----- nvinfo : EIATTR_CRS_STACK_SIZE
	.align		4
.L_5599:
        /*00d4*/ 	.byte	0x04, 0x1e
        /*00d6*/ 	.short	(.L_5601 - .L_5600)
.L_5600:
        /*00d8*/ 	.word	0x00000000


	//----- nvinfo : EIATTR_CBANK_PARAM_SIZE
	.align		4
.L_5601:
        /*00dc*/ 	.byte	0x03, 0x19
        /*00de*/ 	.short	0x0230


	//----- nvinfo : EIATTR_PARAM_CBANK
	.align		4
        /*00e0*/ 	.byte	0x04, 0x0a
        /*00e2*/ 	.short	(.L_5603 - .L_5602)
	.align		4
.L_5602:
        /*00e4*/ 	.word	index@(.nv.constant0._ZN2at6native18elementwise_kernelILi128ELi4EZNS0_15gpu_kernel_implINS0_13AUnaryFunctorIlllNS0_17BitwiseAndFunctorIlEEEEEEvRNS_18TensorIteratorBaseERKT_EUliE_EEviT1_)
        /*00e8*/ 	.short	0x0380
        /*00ea*/ 	.short	0x0230


	//----- nvinfo : EIATTR_SW_WAR
	.align		4
.L_5603:
        /*00ec*/ 	.byte	0x04, 0x36
        /*00ee*/ 	.short	(.L_5605 - .L_5604)
.L_5604:
        /*00f0*/ 	.word	0x00000008
.L_5605:


//--------------------- .nv.info._ZN2at6native27unrolled_elementwise_kernelINS0_13AUnaryFunctorIlllNS0_17BitwiseAndFunctorIlEEEESt5arrayIPcLm2EELi4E23TrivialOffsetCalculatorILi1EjESA_NS0_6memory12LoadWithCastILi1EEENSB_13StoreWithCastILi1EEEEEviT_T0_T2_T3_T4_T5_ --------------------------
	.section	.nv.info._ZN2at6native27unrolled_elementwise_kernelINS0_13AUnaryFunctorIlllNS0_17BitwiseAndFunctorIlEEEESt5arrayIPcLm2EELi4E23TrivialOffsetCalculatorILi1EjESA_NS0_6memory12LoadWithCastILi1EEENSB_13StoreWithCastILi1EEEEEviT_T0_T2_T3_T4_T5_,"",@"SHT_CUDA_INFO"
	.sectionflags	@""
	.align	4


	//----- nvinfo : EIATTR_CUDA_API_VERSION
	.align		4
        /*0000*/ 	.byte	0x04, 0x37
        /*0002*/ 	.short	(.L_5607 - .L_5606)
.L_5606:
        /*0004*/ 	.word	0x00000082


	//----- nvinfo : EIATTR_KPARAM_INFO
	.align		4
.L_5607:
        /*0008*/ 	.byte	0x04, 0x17
        /*000a*/ 	.short	(.L_5609 - .L_5608)
.L_5608:
        /*000c*/ 	.word	0x00000000
        /*0010*/ 	.short	0x0006
        /*0012*/ 	.short	0x0034
        /*0014*/ 	.byte	0x00, 0xf0, 0x21, 0x00


	//----- nvinfo : EIATTR_KPARAM_INFO
	.align		4
.L_5609:
        /*0018*/ 	.byte	0x04, 0x17
        /*001a*/ 	.short	(.L_5611 - .L_5610)
.L_5610:
        /*001c*/ 	.word	0x00000000
        /*0020*/ 	.short	0x0005
        /*0022*/ 	.short	0x002c
        /*0024*/ 	.byte	0x00, 0xf0, 0x21, 0x00


	//----- nvinfo : EIATTR_KPARAM_INFO
	.align		4
.L_5611:
        /*0028*/ 	.byte	0x04, 0x17
        /*002a*/ 	.short	(.L_5613 - .L_5612)
.L_5612:
        /*002c*/ 	.word	0x00000000
        /*0030*/ 	.short	0x0004
        /*0032*/ 	.short	0x0029
        /*0034*/ 	.byte	0x00, 0xf0, 0x05, 0x00


	//----- nvinfo : EIATTR_KPARAM_INFO
	.align		4
.L_5613:
        /*0038*/ 	.byte	0x04, 0x17
        /*003a*/ 	.short	(.L_5615 - .L_5614)
.L_5614:
        /*003c*/ 	.word	0x00000000
        /*0040*/ 	.short	0x0003
        /*0042*/ 	.short	0x0028
        /*0044*/ 	.byte	0x00, 0xf0, 0x05, 0x00


	//----- nvinfo : EIATTR_KPARAM_INFO
	.align		4
.L_5615:
        /*0048*/ 	.byte	0x04, 0x17
        /*004a*/ 	.short	(.L_5617 - .L_5616)
.L_5616:
        /*004c*/ 	.word	0x00000000
        /*0050*/ 	.short	0x0002
        /*0052*/ 	.short	0x0018
        /*0054*/ 	.byte	0x00, 0xf0, 0x41, 0x00


	//----- nvinfo : EIATTR_KPARAM_INFO
	.align		4
.L_5617:
        /*0058*/ 	.byte	0x04, 0x17
        /*005a*/ 	.short	(.L_5619 - .L_5618)
.L_5618:
        /*005c*/ 	.word	0x00000000
        /*0060*/ 	.short	0x0001
        /*0062*/ 	.short	0x0008
        /*0064*/ 	.byte	0x00, 0xf0, 0x41, 0x00


	//----- nvinfo : EIATTR_KPARAM_INFO
	.align		4
.L_5619:
        /*0068*/ 	.byte	0x04, 0x17
        /*006a*/ 	.short	(.L_5621 - .L_5620)
.L_5620:
        /*006c*/ 	.word	0x00000000
        /*0070*/ 	.short	0x0000
        /*0072*/ 	.short	0x0000
        /*0074*/ 	.byte	0x00, 0xf0, 0x11, 0x00


	//----- nvinfo : EIATTR_SPARSE_MMA_MASK
	.align		4
.L_5621:
        /*0078*/ 	.byte	0x03, 0x50
        /*007a*/ 	.short	0x0000


	//----- nvinfo : EIATTR_MAXREG_COUNT
	.align		4
        /*007c*/ 	.byte	0x03, 0x1b
        /*007e*/ 	.short	0x00ff


	//----- nvinfo : EIATTR_EXTERNS
	.align		4
        /*0080*/ 	.byte	0x04, 0x0f
        /*0082*/ 	.short	(.L_5623 - .L_5622)


	//   ....[0]....
	.align		4
.L_5622:
        /*0084*/ 	.word	index@(__assertfail)


	//----- nvinfo : EIATTR_MERCURY_ISA_VERSION
	.align		4
.L_5623:
        /*0088*/ 	.byte	0x03, 0x5f
        /*008a*/ 	.short	0x0101


	//----- nvinfo : EIATTR_VRC_CTA_INIT_COUNT
	.align		4
        /*008c*/ 	.byte	0x02, 0x4a
	.zero		1
	.zero		1


	//----- nvinfo : EIATTR_SYSCALL_OFFSETS
	.align		4
        /*0090*/ 	.byte	0x04, 0x46
        /*0092*/ 	.short	(.L_5625 - .L_5624)


	//   ....[0]....
.L_5624:
        /*0094*/ 	.word	0x00000e20


	//   ....[1]....
        /*0098*/ 	.word	0x00001db0


	//   ....[2]....
        /*009c*/ 	.word	0x00002c90


	//   ....[3]....
        /*00a0*/ 	.word	0x00003b70


	//   ....[4]....
        /*00a4*/ 	.word	0x000049d0


	//   ....[5]....
        /*00a8*/ 	.word	0x000056e0


	//   ....[6]....
        /*00ac*/ 	.word	0x00006560


	//   ....[7]....
        /*00b0*/ 	.word	0x000073c0


	//----- nvinfo : EIATTR_EXIT_INSTR_OFFSETS
	.align		4
.L_5625:
        /*00b4*/ 	.byte	0x04, 0x1c
        /*00b6*/ 	.short	(.L_5627 - .L_5626)


	//   ....[0]....
.L_5626:
        /*00b8*/ 	.word	0x00006830


	//   ....[1]....
        /*00bc*/ 	.word	0x00006960


	//   ....[2]....
        /*00c0*/ 	.word	0x00006980


	//   ....[3]....
        /*00c4*/ 	.word	0x00006a00


	//   ....[4]....
        /*00c8*/ 	.word	0x00006a20


	//   ....[5]....
        /*00cc*/ 	.word	0x00006a40


	//   ....[6]....
        /*00d0*/ 	.word	0x00006ad0


	//   ....[7]....
        /*00d4*/ 	.word	0x00006b10


	//   ....[8]....
        /*00d8*/ 	.word	0x00006bb0


	//   ....[9]....
        /*00dc*/ 	.word	0x00006c00


	//   ....[10]....
        /*00e0*/ 	.word	0x00006c30


	//   ....[11]....
        /*00e4*/ 	.word	0x00006cf0


	//   ....[12]....
        /*00e8*/ 	.word	0x00006e60


	//   ....[13]....
        /*00ec*/ 	.word	0x00006fd0


	//   ....[14]....
        /*00f0*/ 	.word	0x00007130


	//   ....[15]....
        /*00f4*/ 	.word	0x00007150


	//   ....[16]....
        /*00f8*/ 	.word	0x00007170


	//   ....[17]....
        /*00fc*/ 	.word	0x00007220


	//   ....[18]....
        /*0100*/ 	.word	0x00007260


	//   ....[19]....
        /*0104*/ 	.word	0x000073d0


	//   ....[20]....
        /*0108*/ 	.word	0x000074e0


	//   ....[21]....
        /*010c*/ 	.word	0x00007620


	//   ....[22]....
        /*0110*/ 	.word	0x00007660


	//----- nvinfo : EIATTR_MAX_THREADS
	.align		4
.L_5627:
        /*0114*/ 	.byte	0x04, 0x05
        /*0116*/ 	.short	(.L_5629 - .L_5628)
.L_5628:
        /*0118*/ 	.word	0x00000080
        /*011c*/ 	.word	0x00000001
        /*0120*/ 	.word	0x00000001


	//----- nvinfo : EIATTR_CRS_STACK_SIZE
	.align		4
.L_5629:
        /*0124*/ 	.byte	0x04, 0x1e
        /*0126*/ 	.short	(.L_5631 - .L_5630)
.L_5630:
        /*0128*/ 	.word	0x00000000


	//----- nvinfo : EIATTR_CBANK_PARAM_SIZE
	.align		4
.L_5631:
        /*012c*/ 	.byte	0x03, 0x19
        /*012e*/ 	.short	0x003c


	//----- nvinfo : EIATTR_PARAM_CBANK
	.align		4
        /*0130*/ 	.byte	0x04, 0x0a
        /*0132*/ 	.short	(.L_5633 - .L_5632)
	.align		4
.L_5632:
        /*0134*/ 	.word	index@(.nv.constant0._ZN2at6native27unrolled_elementwise_kernelINS0_13AUnaryFunctorIlllNS0_17BitwiseAndFunctorIlEEEESt5arrayIPcLm2EELi4E23TrivialOffsetCalculatorILi1EjESA_NS0_6memory12LoadWithCastILi1EEENSB_13StoreWithCastILi1EEEEEviT_T0_T2_T3_T4_T5_)
        /*0138*/ 	.short	0x0380
        /*013a*/ 	.short	0x003c


	//----- nvinfo : EIATTR_SW_WAR
	.align		4
.L_5633:
        /*013c*/ 	.byte	0x04, 0x36
        /*013e*/ 	.short	(.L_5635 - .L_5634)
.L_5634:
        /*0140*/ 	.word	0x00000008
.L_5635:


//--------------------- .nv.info._ZN2at6native18elementwise_kernelILi128ELi2EZNS0_22gpu_kernel_impl_nocastINS0_13AUnaryFunctorIlllNS0_17BitwiseAndFunctorIlEEEEEEvRNS_18TensorIteratorBaseERKT_EUliE_EEviT1_ --------------------------
	.section	.nv.info._ZN2at6native18elementwise_kernelILi128ELi2EZNS0_22gpu_kernel_impl_nocastINS0_13AUnaryFunctorIlllNS0_17BitwiseAndFunctorIlEEEEEEvRNS_18TensorIteratorBaseERKT_EUliE_EEviT1_,"",@"SHT_CUDA_INFO"
	.sectionflags	@""
	.align	4


	//----- nvinfo : EIATTR_CUDA_API_VERSION
	.align		4
        /*0000*/ 	.byte	0x04, 0x37
        /*0002*/ 	.short	(.L_5637 - .L_5636)
.L_5636:
        /*0004*/ 	.word	0x00000082


	//----- nvinfo : EIATTR_KPARAM_INFO
	.align		4
.L_5637:
        /*0008*/ 	.byte	0x04, 0x17
        /*000a*/ 	.short	(.L_5639 - .L_5638)
.L_5638:
        /*000c*/ 	.word	0x00000000
        /*0010*/ 	.short	0x0001
        /*0012*/ 	.short	0x0008
        /*0014*/ 	.byte	0x00, 0xf0, 0x81, 0x08


	//----- nvinfo : EIATTR_KPARAM_INFO
	.align		4
.L_5639:
        /*0018*/ 	.byte	0x04, 0x17
        /*001a*/ 	.short	(.L_5641 - .L_5640)
.L_5640:
        /*001c*/ 	.word	0x00000000
        /*0020*/ 	.short	0x0000
        /*0022*/ 	.short	0x0000
        /*0024*/ 	.byte	0x00, 0xf0, 0x11, 0x00


	//----- nvinfo : EIATTR_SPARSE_MMA_MASK
	.align		4
.L_5641:
        /*0028*/ 	.byte	0x03, 0x50
        /*002a*/ 	.short	0x0000


	//----- nvinfo : EIATTR_MAXREG_COUNT
	.align		4
        /*002c*/ 	.byte	0x03, 0x1b
        /*002e*/ 	.short	0x0080


	//----- nvinfo : EIATTR_MERCURY_ISA_VERSION
	.align		4
        /*0030*/ 	.byte	0x03, 0x5f
        /*0032*/ 	.short	0x0101


	//----- nvinfo : EIATTR_VRC_CTA_INIT_COUNT
	.align		4
        /*0034*/ 	.byte	0x02, 0x4a
	.zero		1
	.zero		1


	//----- nvinfo : EIATTR_EXIT_INSTR_OFFSETS
	.align		4
        /*0038*/ 	.byte	0x04, 0x1c
        /*003a*/ 	.short	(.L_5643 - .L_5642)


	//   ....[0]....
.L_5642:
        /*003c*/ 	.word	0x00000170


	//   ....[1]....
        /*0040*/ 	.word	0x000001f0


	//   ....[2]....
        /*0044*/ 	.word	0x000015e0


	//   ....[3]....
        /*0048*/ 	.word	0x00002930


	//----- nvinfo : EIATTR_MAX_THREADS
	.align		4
.L_5643:
        /*004c*/ 	.byte	0x04, 0x05
        /*004e*/ 	.short	(.L_5645 - .L_5644)
.L_5644:
        /*0050*/ 	.word	0x00000080
        /*0054*/ 	.word	0x00000001
        /*0058*/ 	.word	0x00000001


	//----- nvinfo : EIATTR_CRS_STACK_SIZE
	.align		4
.L_5645:
        /*005c*/ 	.byte	0x04, 0x1e
        /*005e*/ 	.short	(.L_5647 - .L_5646)
.L_5646:
        /*0060*/ 	.word	0x00000000


	//----- nvinfo : EIATTR_CBANK_PARAM_SIZE
	.align		4
.L_5647:
        /*0064*/ 	.byte	0x03, 0x19
        /*0066*/ 	.short	0x0228


	//----- nvinfo : EIATTR_PARAM_CBANK
	.align		4
        /*0068*/ 	.byte	0x04, 0x0a
        /*006a*/ 	.short	(.L_5649 - .L_5648)
	.align		4
.L_5648:
        /*006c*/ 	.word	index@(.nv.constant0._ZN2at6native18elementwise_kernelILi128ELi2EZNS0_22gpu_kernel_impl_nocastINS0_13AUnaryFunctorIlllNS0_17BitwiseAndFunctorIlEEEEEEvRNS_18TensorIteratorBaseERKT_EUliE_EEviT1_)
        /*0070*/ 	.short	0x0380
        /*0072*/ 	.short	0x0228


	//----- nvinfo : EIATTR_SW_WAR
	.align		4
.L_5649:
        /*0074*/ 	.byte	0x04, 0x36
        /*0076*/ 	.short	(.L_5651 - .L_5650)
.L_5650:
        /*0078*/ 	.word	0x00000008
.L_5651:


//--------------------- .nv.info._ZN2at6native27unrolled_elementwise_kernelINS0_13AUnaryFunctorIlllNS0_17BitwiseAndFunctorIlEEEESt5arrayIPcLm2EELi4E23TrivialOffsetCalculatorILi1EjESA_NS0_6memory15LoadWithoutCastENSB_16StoreWithoutCastEEEviT_T0_T2_T3_T4_T5_ --------------------------
	.section	.nv.info._ZN2at6native27unrolled_elementwise_kernelINS0_13AUnaryFunctorIlllNS0_17BitwiseAndFunctorIlEEEESt5arrayIPcLm2EELi4E23TrivialOffsetCalculatorILi1EjESA_NS0_6memory15LoadWithoutCastENSB_16StoreWithoutCastEEEviT_T0_T2_T3_T4_T5_,"",@"SHT_CUDA_INFO"
	.sectionflags	@""
	.align	4


	//----- nvinfo : EIATTR_CUDA_API_VERSION
	.align		4
        /*0000*/ 	.byte	0x04, 0x37
        /*0002*/ 	.short	(.L_5653 - .L_5652)
.L_5652:
        /*0004*/ 	.word	0x00000082


	//----- nvinfo : EIATTR_KPARAM_INFO
	.align		4
.L_5653:
        /*0008*/ 	.byte	0x04, 0x17
        /*000a*/ 	.short	(.L_5655 - .L_5654)
.L_5654:
        /*000c*/ 	.word	0x00000000
        /*0010*/ 	.short	0x0006
        /*0012*/ 	.short	0x002b
        /*0014*/ 	.byte	0x00, 0xf0, 0x05, 0x00


	//----- nvinfo : EIATTR_KPARAM_INFO
	.align		4
.L_5655:
        /*0018*/ 	.byte	0x04, 0x17
        /*001a*/ 	.short	(.L_5657 - .L_5656)
.L_5656:
        /*001c*/ 	.word	0x00000000
        /*0020*/ 	.short	0x0005
        /*0022*/ 	.short	0x002a
        /*0024*/ 	.byte	0x00, 0xf0, 0x05, 0x00


	//----- nvinfo : EIATTR_KPARAM_INFO
	.align		4
.L_5657:
        /*0028*/ 	.byte	0x04, 0x17
        /*002a*/ 	.short	(.L_5659 - .L_5658)
.L_5658:
        /*002c*/ 	.word	0x00000000
        /*0030*/ 	.short	0x0004
        /*0032*/ 	.short	0x0029
        /*0034*/ 	.byte	0x00, 0xf0, 0x05, 0x00


	//----- nvinfo : EIATTR_KPARAM_INFO
	.align		4
.L_5659:
        /*0038*/ 	.byte	0x04, 0x17
        /*003a*/ 	.short	(.L_5661 - .L_5660)
.L_5660:
        /*003c*/ 	.word	0x00000000
        /*0040*/ 	.short	0x0003
        /*0042*/ 	.short	0x0028
        /*0044*/ 	.byte	0x00, 0xf0, 0x05, 0x00


	//----- nvinfo : EIATTR_KPARAM_INFO
	.align		4
.L_5661:
        /*0048*/ 	.byte	0x04, 0x17
        /*004a*/ 	.short	(.L_5663 - .L_5662)
.L_5662:
        /*004c*/ 	.word	0x00000000
        /*0050*/ 	.short	0x0002
        /*0052*/ 	.short	0x0018
        /*0054*/ 	.byte	0x00, 0xf0, 0x41, 0x00


	//----- nvinfo : EIATTR_KPARAM_INFO
	.align		4
.L_5663:
        /*0058*/ 	.byte	0x04, 0x17
        /*005a*/ 	.short	(.L_5665 - .L_5664)
.L_5664:
        /*005c*/ 	.word	0x00000000
        /*0060*/ 	.short	0x0001
        /*0062*/ 	.short	0x0008
        /*0064*/ 	.byte	0x00, 0xf0, 0x41, 0x00


	//----- nvinfo : EIATTR_KPARAM_INFO
	.align		4
.L_5665:
        /*0068*/ 	.byte	0x04, 0x17
        /*006a*/ 	.short	(.L_5667 - .L_5666)
.L_5666:
        /*006c*/ 	.word	0x00000000
        /*0070*/ 	.short	0x0000
        /*0072*/ 	.short	0x0000
        /*0074*/ 	.byte	0x00, 0xf0, 0x11, 0x00


	//----- nvinfo : EIATTR_SPARSE_MMA_MASK
	.align		4
.L_5667:
        /*0078*/ 	.byte	0x03, 0x50
        /*007a*/ 	.short	0x0000


	//----- nvinfo : EIATTR_MAXREG_COUNT
	.align		4
        /*007c*/ 	.byte	0x03, 0x1b
        /*007e*/ 	.short	0x00ff


	//----- nvinfo : EIATTR_MERCURY_ISA_VERSION
	.align		4
        /*0080*/ 	.byte	0x03, 0x5f
        /*0082*/ 	.short	0x0101


	//----- nvinfo : EIATTR_VRC_CTA_INIT_COUNT
	.align		4
        /*0084*/ 	.byte	0x02, 0x4a
	.zero		1
	.zero		1


	//----- nvinfo : EIATTR_EXIT_INSTR_OFFSETS
	.align		4
        /*0088*/ 	.byte	0x04, 0x1c
        /*008a*/ 	.short	(.L_5669 - .L_5668)


	//   ....[0]....
.L_5668:
        /*008c*/ 	.word	0x00000460


	//   ....[1]....
        /*0090*/ 	.word	0x000004b0


	//----- nvinfo : EIATTR_MAX_THREADS
	.align		4
.L_5669:
        /*0094*/ 	.byte	0x04, 0x05
        /*0096*/ 	.short	(.L_5671 - .L_5670)
.L_5670:
        /*0098*/ 	.word	0x00000080
        /*009c*/ 	.word	0x00000001
        /*00a0*/ 	.word	0x00000001


	//----- nvinfo : EIATTR_CRS_STACK_SIZE
	.align		4
.L_5671:
        /*00a4*/ 	.byte	0x04, 0x1e
        /*00a6*/ 	.short	(.L_5673 - .L_5672)
.L_5672:
        /*00a8*/ 	.word	0x00000000


	//----- nvinfo : EIATTR_CBANK_PARAM_SIZE
	.align		4
.L_5673:
        /*00ac*/ 	.byte	0x03, 0x19
        /*00ae*/ 	.short	0x002c


	//----- nvinfo : EIATTR_PARAM_CBANK
	.align		4
        /*00b0*/ 	.byte	0x04, 0x0a
        /*00b2*/ 	.short	(.L_5675 - .L_5674)
	.align		4
.L_5674:
        /*00b4*/ 	.word	index@(.nv.constant0._ZN2at6native27unrolled_elementwise_kernelINS0_13AUnaryFunctorIlllNS0_17BitwiseAndFunctorIlEEEESt5arrayIPcLm2EELi4E23TrivialOffsetCalculatorILi1EjESA_NS0_6memory15LoadWithoutCastENSB_16StoreWithoutCastEEEviT_T0_T2_T3_T4_T5_)
        /*00b8*/ 	.short	0x0380
        /*00ba*/ 	.short	0x002c


	//----- nvinfo : EIATTR_SW_WAR
	.align		4
.L_5675:
        /*00bc*/ 	.byte	0x04, 0x36
        /*00be*/ 	.short	(.L_5677 - .L_5676)
.L_5676:
        /*00c0*/ 	.word	0x00000008
.L_5677:


//--------------------- .nv.info._ZN2at6native29vectorized_elementwise_kernelILi2ENS0_13AUnaryFunctorIlllNS0_17BitwiseAndFunctorIlEEEESt5arrayIPcLm2EEEEviT0_T1_ --------------------------
	.section	.nv.info._ZN2at6native29vectorized_elementwise_kernelILi2ENS0_13AUnaryFunctorIlllNS0_17BitwiseAndFunctorIlEEEESt5arrayIPcLm2EEEEviT0_T1_,"",@"SHT_CUDA_INFO"
	.sectionflags	@""
	.align	4


	//----- nvinfo : EIATTR_CUDA_API_VERSION
	.align		4
        /*0000*/ 	.byte	0x04, 0x37
        /*0002*/ 	.short	(.L_5679 - .L_5678)
.L_5678:
        /*0004*/ 	.word	0x00000082


	//----- nvinfo : EIATTR_KPARAM_INFO
	.align		4
.L_5679:
        /*0008*/ 	.byte	0x04, 0x17
        /*000a*/ 	.short	(.L_5681 - .L_5680)
.L_5680:
        /*000c*/ 	.word	0x00000000
        /*0010*/ 	.short	0x0002
        /*0012*/ 	.short	0x0018
        /*0014*/ 	.byte	0x00, 0xf0, 0x41, 0x00


	//----- nvinfo : EIATTR_KPARAM_INFO
	.align		4
.L_5681:
        /*0018*/ 	.byte	0x04, 0x17
        /*001a*/ 	.short	(.L_5683 - .L_5682)
.L_5682:
        /*001c*/ 	.word	0x00000000
        /*0020*/ 	.short	0x0001
        /*0022*/ 	.short	0x0008
        /*0024*/ 	.byte	0x00, 0xf0, 0x41, 0x00


	//----- nvinfo : EIATTR_KPARAM_INFO
	.align		4
.L_5683:
        /*0028*/ 	.byte	0x04, 0x17
        /*002a*/ 	.short	(.L_5685 - .L_5684)
.L_5684:
        /*002c*/ 	.word	0x00000000
        /*0030*/ 	.short	0x0000
        /*0032*/ 	.short	0x0000
        /*0034*/ 	.byte	0x00, 0xf0, 0x11, 0x00


	//----- nvinfo : EIATTR_SPARSE_MMA_MASK
	.align		4
.L_5685:
        /*0038*/ 	.byte	0x03, 0x50
        /*003a*/ 	.short	0x0000


	//----- nvinfo : EIATTR_MAXREG_COUNT
	.align		4
        /*003c*/ 	.byte	0x03, 0x1b
        /*003e*/ 	.short	0x00ff


	//----- nvinfo : EIATTR_MERCURY_ISA_VERSION
	.align		4
        /*0040*/ 	.byte	0x03, 0x5f
        /*0042*/ 	.short	0x0101


	//----- nvinfo : EIATTR_VRC_CTA_INIT_COUNT
	.align		4
        /*0044*/ 	.byte	0x02, 0x4a
	.zero		1
	.zero		1


	//----- nvinfo : EIATTR_EXIT_INSTR_OFFSETS
	.align		4
        /*0048*/ 	.byte	0x04, 0x1c
        /*004a*/ 	.short	(.L_5687 - .L_5686)


	//   ....[0]....
.L_5686:
        /*004c*/ 	.word	0x00000890


	//   ....[1]....
        /*0050*/ 	.word	0x000008e0


	//   ....[2]....
        /*0054*/ 	.word	0x00000b50


	//----- nvinfo : EIATTR_MAX_THREADS
	.align		4
.L_5687:
        /*0058*/ 	.byte	0x04, 0x05
        /*005a*/ 	.short	(.L_5689 - .L_5688)
.L_5688:
        /*005c*/ 	.word	0x00000080
        /*0060*/ 	.word	0x00000001
        /*0064*/ 	.word	0x00000001


	//----- nvinfo : EIATTR_CRS_STACK_SIZE
	.align		4
.L_5689:
        /*0068*/ 	.byte	0x04, 0x1e
        /*006a*/ 	.short	(.L_5691 - .L_5690)
.L_5690:
        /*006c*/ 	.word	0x00000000


	//----- nvinfo : EIATTR_CBANK_PARAM_SIZE
	.align		4
.L_5691:
        /*0070*/ 	.byte	0x03, 0x19
        /*0072*/ 	.short	0x0028


	//----- nvinfo : EIATTR_PARAM_CBANK
	.align		4
        /*0074*/ 	.byte	0x04, 0x0a
        /*0076*/ 	.short	(.L_5693 - .L_5692)
	.align		4
.L_5692:
        /*0078*/ 	.word	index@(.nv.constant0._ZN2at6native29vectorized_elementwise_kernelILi2ENS0_13AUnaryFunctorIlllNS0_17BitwiseAndFunctorIlEEEESt5arrayIPcLm2EEEEviT0_T1_)
        /*007c*/ 	.short	0x0380
        /*007e*/ 	.short	0x0028


	//----- nvinfo : EIATTR_SW_WAR
	.align		4
.L_5693:
        /*0080*/ 	.byte	0x04, 0x36
        /*0082*/ 	.short	(.L_5695 - .L_5694)
.L_5694:
        /*0084*/ 	.word	0x00000008
.L_5695:


//--------------------- .nv.info._ZN2at6native29vectorized_elementwise_kernelILi4ENS0_13AUnaryFunctorIlllNS0_17BitwiseAndFunctorIlEEEESt5arrayIPcLm2EEEEviT0_T1_ --------------------------
	.section	.nv.info._ZN2at6native29vectorized_elementwise_kernelILi4ENS0_13AUnaryFunctorIlllNS0_17BitwiseAndFunctorIlEEEESt5arrayIPcLm2EEEEviT0_T1_,"",@"SHT_CUDA_INFO"
	.sectionflags	@""
	.align	4


	//----- nvinfo : EIATTR_CUDA_API_VERSION
	.align		4
        /*0000*/ 	.byte	0x04, 0x37
        /*0002*/ 	.short	(.L_5697 - .L_5696)
.L_5696:
        /*0004*/ 	.word	0x00000082


	//----- nvinfo : EIATTR_KPARAM_INFO
	.align		4
.L_5697:
        /*0008*/ 	.byte	0x04, 0x17
        /*000a*/ 	.short	(.L_5699 - .L_5698)
.L_5698:
        /*000c*/ 	.word	0x00000000
        /*0010*/ 	.short	0x0002
        /*0012*/ 	.short	0x0018
        /*0014*/ 	.byte	0x00, 0xf0, 0x41, 0x00


	//----- nvinfo : EIATTR_KPARAM_INFO
	.align		4
.L_5699:
        /*0018*/ 	.byte	0x04, 0x17
        /*001a*/ 	.short	(.L_5701 - .L_5700)
.L_5700:
        /*001c*/ 	.word	0x00000000
        /*0020*/ 	.short	0x0001
        /*0022*/ 	.short	0x0008
        /*0024*/ 	.byte	0x00, 0xf0, 0x41, 0x00


	//----- nvinfo : EIATTR_KPARAM_INFO
	.align		4
.L_5701:
        /*0028*/ 	.byte	0x04, 0x17
        /*002a*/ 	.short	(.L_5703 - .L_5702)
.L_5702:
        /*002c*/ 	.word	0x00000000
        /*0030*/ 	.short	0x0000
        /*0032*/ 	.short	0x0000
        /*0034*/ 	.byte	0x00, 0xf0, 0x11, 0x00


	//----- nvinfo : EIATTR_SPARSE_MMA_MASK
	.align		4
.L_5703:
        /*0038*/ 	.byte	0x03, 0x50
        /*003a*/ 	.short	0x0000


	//----- nvinfo : EIATTR_MAXREG_COUNT
	.align		4
        /*003c*/ 	.byte	0x03, 0x1b
        /*003e*/ 	.short	0x00ff


	//----- nvinfo : EIATTR_MERCURY_ISA_VERSION
	.align		4
        /*0040*/ 	.byte	0x03, 0x5f
        /*0042*/ 	.short	0x0101


	//----- nvinfo : EIATTR_VRC_CTA_INIT_COUNT
	.align		4
        /*0044*/ 	.byte	0x02, 0x4a
	.zero		1
	.zero		1


	//----- nvinfo : EIATTR_EXIT_INSTR_OFFSETS
	.align		4
        /*0048*/ 	.byte	0x04, 0x1c
        /*004a*/ 	.short	(.L_5705 - .L_5704)


	//   ....[0]....
.L_5704:
        /*004c*/ 	.word	0x00000890


	//   ....[1]....
        /*0050*/ 	.word	0x000008e0


	//   ....[2]....
        /*0054*/ 	.word	0x00000b10


	//----- nvinfo : EIATTR_MAX_THREADS
	.align		4
.L_5705:
        /*0058*/ 	.byte	0x04, 0x05
        /*005a*/ 	.short	(.L_5707 - .L_5706)
.L_5706:
        /*005c*/ 	.word	0x00000080
        /*0060*/ 	.word	0x00000001
        /*0064*/ 	.word	0x00000001


	//----- nvinfo : EIATTR_CRS_STACK_SIZE
	.align		4
.L_5707:
        /*0068*/ 	.byte	0x04, 0x1e
        /*006a*/ 	.short	(.L_5709 - .L_5708)
.L_5708:
        /*006c*/ 	.word	0x00000000


	//----- nvinfo : EIATTR_CBANK_PARAM_SIZE
	.align		4
.L_5709:
        /*0070*/ 	.byte	0x03, 0x19
        /*0072*/ 	.short	0x0028


	//----- nvinfo : EIATTR_PARAM_CBANK
	.align		4
        /*0074*/ 	.byte	0x04, 0x0a
        /*0076*/ 	.short	(.L_5711 - .L_5710)
	.align		4
.L_5710:
        /*0078*/ 	.word	index@(.nv.constant0._ZN2at6native29vectorized_elementwise_kernelILi4ENS0_13AUnaryFunctorIlllNS0_17BitwiseAndFunctorIlEEEESt5arrayIPcLm2EEEEviT0_T1_)
        /*007c*/ 	.short	0x0380
        /*007e*/ 	.short	0x0028


	//----- nvinfo : EIATTR_SW_WAR
	.align		4
.L_5711:
        /*0080*/ 	.byte	0x04, 0x36
        /*0082*/ 	.short	(.L_5713 - .L_5712)
.L_5712:
        /*0084*/ 	.word	0x00000008
.L_5713:


//--------------------- .nv.info._ZN2at6native29vectorized_elementwise_kernelILi8ENS0_13AUnaryFunctorIlllNS0_17BitwiseAndFunctorIlEEEESt5arrayIPcLm2EEEEviT0_T1_ --------------------------
	.section	.nv.info._ZN2at6native29vectorized_elementwise_kernelILi8ENS0_13AUnaryFunctorIlllNS0_17BitwiseAndFunctorIlEEEESt5arrayIPcLm2EEEEviT0_T1_,"",@"SHT_CUDA_INFO"
	.sectionflags	@""
	.align	4


	//----- nvinfo : EIATTR_CUDA_API_VERSION
	.align		4
        /*0000*/ 	.byte	0x04, 0x37
        /*0002*/ 	.short	(.L_5715 - .L_5714)
.L_5714:
        /*0004*/ 	.word	0x00000082


	//----- nvinfo : EIATTR_KPARAM_INFO
	.align		4
.L_5715:
        /*0008*/ 	.byte	0x04, 0x17
        /*000a*/ 	.short	(.L_5717 - .L_5716)
.L_5716:
        /*000c*/ 	.word	0x00000000
        /*0010*/ 	.short	0x0002
        /*0012*/ 	.short	0x0018
        /*0014*/ 	.byte	0x00, 0xf0, 0x41, 0x00


	//----- nvinfo : EIATTR_KPARAM_INFO
	.align		4
.L_5717:
        /*0018*/ 	.byte	0x04, 0x17
        /*001a*/ 	.short	(.L_5719 - .L_5718)
.L_5718:
        /*001c*/ 	.word	0x00000000
        /*0020*/ 	.short	0x0001
        /*0022*/ 	.short	0x0008
        /*0024*/ 	.byte	0x00, 0xf0, 0x41, 0x00


	//----- nvinfo : EIATTR_KPARAM_INFO
	.align		4
.L_5719:
        /*0028*/ 	.byte	0x04, 0x17
        /*002a*/ 	.short	(.L_5721 - .L_5720)
.L_5720:
        /*002c*/ 	.word	0x00000000
        /*0030*/ 	.short	0x0000
        /*0032*/ 	.short	0x0000
        /*0034*/ 	.byte	0x00, 0xf0, 0x11, 0x00


	//----- nvinfo : EIATTR_SPARSE_MMA_MASK
	.align		4
.L_5721:
        /*0038*/ 	.byte	0x03, 0x50
        /*003a*/ 	.short	0x0000


	//----- nvinfo : EIATTR_MAXREG_COUNT
	.align		4
        /*003c*/ 	.byte	0x03, 0x1b
        /*003e*/ 	.short	0x00ff


	//----- nvinfo : EIATTR_MERCURY_ISA_VERSION
	.align		4
        /*0040*/ 	.byte	0x03, 0x5f
        /*0042*/ 	.short	0x0101


	//----- nvinfo : EIATTR_VRC_CTA_INIT_COUNT
	.align		4
        /*0044*/ 	.byte	0x02, 0x4a
	.zero		1
	.zero		1


	//----- nvinfo : EIATTR_EXIT_INSTR_OFFSETS
	.align		4
        /*0048*/ 	.byte	0x04, 0x1c
        /*004a*/ 	.short	(.L_5723 - .L_5722)


	//   ....[0]....
.L_5722:
        /*004c*/ 	.word	0x00000010


	//----- nvinfo : EIATTR_MAX_THREADS
	.align		4
.L_5723:
        /*0050*/ 	.byte	0x04, 0x05
        /*0052*/ 	.short	(.L_5725 - .L_5724)
.L_5724:
        /*0054*/ 	.word	0x00000080
        /*0058*/ 	.word	0x00000001
        /*005c*/ 	.word	0x00000001


	//----- nvinfo : EIATTR_CBANK_PARAM_SIZE
	.align		4
.L_5725:
        /*0060*/ 	.byte	0x03, 0x19
        /*0062*/ 	.short	0x0028


	//----- nvinfo : EIATTR_PARAM_CBANK
	.align		4
        /*0064*/ 	.byte	0x04, 0x0a
        /*0066*/ 	.short	(.L_5727 - .L_5726)
	.align		4
.L_5726:
        /*0068*/ 	.word	index@(.nv.constant0._ZN2at6native29vectorized_elementwise_kernelILi8ENS0_13AUnaryFunctorIlllNS0_17BitwiseAndFunctorIlEEEESt5arrayIPcLm2EEEEviT0_T1_)
        /*006c*/ 	.short	0x0380
        /*006e*/ 	.short	0x0028


	//----- nvinfo : EIATTR_SW_WAR
	.align		4
.L_5727:
        /*0070*/ 	.byte	0x04, 0x36
        /*0072*/ 	.short	(.L_5729 - .L_5728)
.L_5728:
        /*0074*/ 	.word	0x00000008
.L_5729:


//--------------------- .nv.info._ZN2at6native18elementwise_kernelILi128ELi4EZNS0_15gpu_kernel_implINS0_13BinaryFunctorIlllNS0_17BitwiseAndFunctorIlEEEEEEvRNS_18TensorIteratorBaseERKT_EUliE_EEviT1_ --------------------------
	.section	.nv.info._ZN2at6native18elementwise_kernelILi128ELi4EZNS0_15gpu_kernel_implINS0_13BinaryFunctorIlllNS0_17BitwiseAndFunctorIlEEEEEEvRNS_18TensorIteratorBaseERKT_EUliE_EEviT1_,"",@"SHT_CUDA_INFO"
	.sectionflags	@""
	.align	4


	//----- nvinfo : EIATTR_CUDA_API_VERSION
	.align		4
        /*0000*/ 	.byte	0x04, 0x37
        /*0002*/ 	.short	(.L_5731 - .L_5730)
.L_5730:
        /*0004*/ 	.word	0x00000082


	//----- nvinfo : EIATTR_KPARAM_INFO
	.align		4
.L_5731:
        /*0008*/ 	.byte	0x04, 0x17
        /*000a*/ 	.short	(.L_5733 - .L_5732)
.L_5732:
        /*000c*/ 	.word	0x00000000
        /*0010*/ 	.short	0x0001
        /*0012*/ 	.short	0x0008
        /*0014*/ 	.byte	0x00, 0xf0, 0x21, 0x0a


	//----- nvinfo : EIATTR_KPARAM_INFO
	.align		4
.L_5733:
        /*0018*/ 	.byte	0x04, 0x17
        /*001a*/ 	.short	(.L_5735 - .L_5734)
.L_5734:
        /*001c*/ 	.word	0x00000000
        /*0020*/ 	.short	0x0000
        /*0022*/ 	.short	0x0000
        /*0024*/ 	.byte	0x00, 0xf0, 0x11, 0x00


	//----- nvinfo : EIATTR_SPARSE_MMA_MASK
	.align		4
.L_5735:
        /*0028*/ 	.byte	0x03, 0x50
        /*002a*/ 	.short	0x0000


	//----- nvinfo : EIATTR_MAXREG_COUNT
	.align		4
        /*002c*/ 	.byte	0x03, 0x1b
        /*002e*/ 	.short	0x0080


	//----- nvinfo : EIATTR_EXTERNS
	.align		4
        /*0030*/ 	.byte	0x04, 0x0f
        /*0032*/ 	.short	(.L_5737 - .L_5736)


	//   ....[0]....
	.align		4
.L_5736:
        /*0034*/ 	.word	index@(__assertfail)


	//----- nvinfo : EIATTR_MERCURY_ISA_VERSION
	.align		4
.L_5737:
        /*0038*/ 	.byte	0x03, 0x5f
        /*003a*/ 	.short	0x0101


	//----- nvinfo : EIATTR_VRC_CTA_INIT_COUNT
	.align		4
        /*003c*/ 	.byte	0x02, 0x4a
	.zero		1
	.zero		1


	//----- nvinfo : EIATTR_SYSCALL_OFFSETS
	.align		4
        /*0040*/ 	.byte	0x04, 0x46
        /*0042*/ 	.short	(.L_5739 - .L_5738)


	//   ....[0]....
.L_5738:
        /*0044*/ 	.word	0x00002450


	//   ....[1]....
        /*0048*/ 	.word	0x00003290


	//   ....[2]....
        /*004c*/ 	.word	0x00004090


	//   ....[3]....
        /*0050*/ 	.word	0x00006640


	//   ....[4]....
        /*0054*/ 	.word	0x00007480


	//   ....[5]....
        /*0058*/ 	.word	0x00008080


	//   ....[6]....
        /*005c*/ 	.word	0x0000a770


	//   ....[7]....
        /*0060*/ 	.word	0x0000b5b0


	//   ....[8]....
        /*0064*/ 	.word	0x0000c1b0


	//   ....[9]....
        /*0068*/ 	.word	0x0000e8c0


	//   ....[10]....
        /*006c*/ 	.word	0x0000f700


	//   ....[11]....
        /*0070*/ 	.word	0x000102d0


	//----- nvinfo : EIATTR_EXIT_INSTR_OFFSETS
	.align		4
.L_5739:
        /*0074*/ 	.byte	0x04, 0x1c
        /*0076*/ 	.short	(.L_5741 - .L_5740)


	//   ....[0]....
.L_5740:
        /*0078*/ 	.word	0x0000c490


	//   ....[1]....
        /*007c*/ 	.word	0x0000f860


	//   ....[2]....
        /*0080*/ 	.word	0x0000f880


	//   ....[3]....
        /*0084*/ 	.word	0x0000f900


	//   ....[4]....
        /*0088*/ 	.word	0x0000f920


	//   ....[5]....
        /*008c*/ 	.word	0x0000f940


	//   ....[6]....
        /*0090*/ 	.word	0x0000f9d0


	//   ....[7]....
        /*0094*/ 	.word	0x0000fa10


	//   ....[8]....
        /*0098*/ 	.word	0x0000fab0


	//   ....[9]....
        /*009c*/ 	.word	0x0000fb00


	//   ....[10]....
        /*00a0*/ 	.word	0x0000fb30


	//   ....[11]....
        /*00a4*/ 	.word	0x0000fbf0


	//   ....[12]....
        /*00a8*/ 	.word	0x0000fd60


	//   ....[13]....
        /*00ac*/ 	.word	0x0000fed0


	//   ....[14]....
        /*00b0*/ 	.word	0x00010040


	//   ....[15]....
        /*00b4*/ 	.word	0x00010060


	//   ....[16]....
        /*00b8*/ 	.word	0x00010080


	//   ....[17]....
        /*00bc*/ 	.word	0x00010130


	//   ....[18]....
        /*00c0*/ 	.word	0x00010170


	//   ....[19]....
        /*00c4*/ 	.word	0x000102e0


	//   ....[20]....
        /*00c8*/ 	.word	0x000103f0


	//   ....[21]....
        /*00cc*/ 	.word	0x00010530


	//   ....[22]....
        /*00d0*/ 	.word	0x00010570


	//----- nvinfo : EIATTR_MAX_THREADS
	.align		4
.L_5741:
        /*00d4*/ 	.byte	0x04, 0x05
        /*00d6*/ 	.short	(.L_5743 - .L_5742)
.L_5742:
        /*00d8*/ 	.word	0x00000080
        /*00dc*/ 	.word	0x00000001
        /*00e0*/ 	.word	0x00000001


	//----- nvinfo : EIATTR_CRS_STACK_SIZE
	.align		4
.L_5743:
        /*00e4*/ 	.byte	0x04, 0x1e
        /*00e6*/ 	.short	(.L_5745 - .L_5744)
.L_5744:
        /*00e8*/ 	.word	0x00000000


	//----- nvinfo : EIATTR_CBANK_PARAM_SIZE
	.align		4
.L_5745:
        /*00ec*/ 	.byte	0x03, 0x19
        /*00ee*/ 	.short	0x0290


	//----- nvinfo : EIATTR_PARAM_CBANK
	.align		4
        /*00f0*/ 	.byte	0x04, 0x0a
        /*00f2*/ 	.short	(.L_5747 - .L_5746)
	.align		4
.L_5746:
        /*00f4*/ 	.word	index@(.nv.constant0._ZN2at6native18elementwise_kernelILi128ELi4EZNS0_15gpu_kernel_implINS0_13BinaryFunctorIlllNS0_17BitwiseAndFunctorIlEEEEEEvRNS_18TensorIteratorBaseERKT_EUliE_EEviT1_)
        /*00f8*/ 	.short	0x0380
        /*00fa*/ 	.short	0x0290


	//----- nvinfo : EIATTR_SW_WAR
	.align		4
.L_5747:
        /*00fc*/ 	.byte	0x04, 0x36
        /*00fe*/ 	.short	(.L_5749 - .L_5748)
.L_5748:
        /*0100*/ 	.word	0x00000008
.L_5749:


//--------------------- .nv.info._ZN2at6native27unrolled_elementwise_kernelINS0_13BinaryFunctorIlllNS0_17BitwiseAndFunctorIlEEEESt5arrayIPcLm3EELi4E23TrivialOffsetCalculatorILi2EjES9_ILi1EjENS0_6memory12LoadWithCastILi2EEENSC_13StoreWithCastILi1EEEEEviT_T0_T2_T3_T4_T5_ --------------------------
	.section	.nv.info._ZN2at6native27unrolled_elementwise_kernelINS0_13BinaryFunctorIlllNS0_17BitwiseAndFunctorIlEEEESt5arrayIPcLm3EELi4E23TrivialOffsetCalculatorILi2EjES9_ILi1EjENS0_6memory12LoadWithCastILi2EEENSC_13StoreWithCastILi1EEEEEviT_T0_T2_T3_T4_T5_,"",@"SHT_CUDA_INFO"
	.sectionflags	@""
	.align	4


	//----- nvinfo : EIATTR_CUDA_API_VERSION
	.align		4
        /*0000*/ 	.byte	0x04, 0x37
        /*0002*/ 	.short	(.L_5751 - .L_5750)
.L_5750:
        /*0004*/ 	.word	0x00000082


	//----- nvinfo : EIATTR_KPARAM_INFO
	.align		4
.L_5751:
        /*0008*/ 	.byte	0x04, 0x17
        /*000a*/ 	.short	(.L_5753 - .L_5752)
.L_5752:
        /*000c*/ 	.word	0x00000000
        /*0010*/ 	.short	0x0006
        /*0012*/ 	.short	0x0030
        /*0014*/ 	.byte	0x00, 0xf0, 0x21, 0x00


	//----- nvinfo : EIATTR_KPARAM_INFO
	.align		4
.L_5753:
        /*0018*/ 	.byte	0x04, 0x17
        /*001a*/ 	.short	(.L_5755 - .L_5754)
.L_5754:
        /*001c*/ 	.word	0x00000000
        /*0020*/ 	.short	0x0005
        /*0022*/ 	.short	0x0024
        /*0024*/ 	.byte	0x00, 0xf0, 0x31, 0x00


	//----- nvinfo : EIATTR_KPARAM_INFO
	.align		4
.L_5755:
        /*0028*/ 	.byte	0x04, 0x17
        /*002a*/ 	.short	(.L_5757 - .L_5756)
.L_5756:
        /*002c*/ 	.word	0x00000000
        /*0030*/ 	.short	0x0004
        /*0032*/ 	.short	0x0021
        /*0034*/ 	.byte	0x00, 0xf0, 0x05, 0x00


	//----- nvinfo : EIATTR_KPARAM_INFO
	.align		4
.L_5757:
        /*0038*/ 	.byte	0x04, 0x17
        /*003a*/ 	.short	(.L_5759 - .L_5758)
.L_5758:
        /*003c*/ 	.word	0x00000000
        /*0040*/ 	.short	0x0003
        /*0042*/ 	.short	0x0020
        /*0044*/ 	.byte	0x00, 0xf0, 0x05, 0x00


	//----- nvinfo : EIATTR_KPARAM_INFO
	.align		4
.L_5759:
        /*0048*/ 	.byte	0x04, 0x17
        /*004a*/ 	.short	(.L_5761 - .L_5760)
.L_5760:
        /*004c*/ 	.word	0x00000000
        /*0050*/ 	.short	0x0002
        /*0052*/ 	.short	0x0008
        /*0054*/ 	.byte	0x00, 0xf0, 0x61, 0x00


	//----- nvinfo : EIATTR_KPARAM_INFO
	.align		4
.L_5761:
        /*0058*/ 	.byte	0x04, 0x17
        /*005a*/ 	.short	(.L_5763 - .L_5762)
.L_5762:
        /*005c*/ 	.word	0x00000000
        /*0060*/ 	.short	0x0001
        /*0062*/ 	.short	0x0004
        /*0064*/ 	.byte	0x00, 0xf0, 0x05, 0x00


	//----- nvinfo : EIATTR_KPARAM_INFO
	.align		4
.L_5763:
        /*0068*/ 	.byte	0x04, 0x17
        /*006a*/ 	.short	(.L_5765 - .L_5764)
.L_5764:
        /*006c*/ 	.word	0x00000000
        /*0070*/ 	.short	0x0000
        /*0072*/ 	.short	0x0000
        /*0074*/ 	.byte	0x00, 0xf0, 0x11, 0x00


	//----- nvinfo : EIATTR_SPARSE_MMA_MASK
	.align		4
.L_5765:
        /*0078*/ 	.byte	0x03, 0x50
        /*007a*/ 	.short	0x0000


	//----- nvinfo : EIATTR_MAXREG_COUNT
	.align		4
        /*007c*/ 	.byte	0x03, 0x1b
        /*007e*/ 	.short	0x00ff


	//----- nvinfo : EIATTR_EXTERNS
	.align		4
        /*0080*/ 	.byte	0x04, 0x0f
        /*0082*/ 	.short	(.L_5767 - .L_5766)


	//   ....[0]....
	.align		4
.L_5766:
        /*0084*/ 	.word	index@(__assertfail)


	//----- nvinfo : EIATTR_MERCURY_ISA_VERSION
	.align		4
.L_5767:
        /*0088*/ 	.byte	0x03, 0x5f
        /*008a*/ 	.short	0x0101


	//----- nvinfo : EIATTR_VRC_CTA_INIT_COUNT
	.align		4
        /*008c*/ 	.byte	0x02, 0x4a
	.zero		1
	.zero		1


	//----- nvinfo : EIATTR_SYSCALL_OFFSETS
	.align		4
        /*0090*/ 	.byte	0x04, 0x46
        /*0092*/ 	.short	(.L_5769 - .L_5768)


	//   ....[0]....
.L_5768:
        /*0094*/ 	.word	0x00000e40


	//   ....[1]....
        /*0098*/ 	.word	0x00001cb0


	//   ....[2]....
        /*009c*/ 	.word	0x00002c50


	//   ....[3]....
        /*00a0*/ 	.word	0x00003ac0


	//   ....[4]....
        /*00a4*/ 	.word	0x000049b0


	//   ....[5]....
        /*00a8*/ 	.word	0x00005820


	//   ....[6]....
        /*00ac*/ 	.word	0x00006710


	//   ....[7]....
        /*00b0*/ 	.word	0x00007580


	//   ....[8]....
        /*00b4*/ 	.word	0x000083c0


	//   ....[9]....
        /*00b8*/ 	.word	0x000090d0


	//   ....[10]....
        /*00bc*/ 	.word	0x00009f50


	//   ....[11]....
        /*00c0*/ 	.word	0x0000adb0


	//----- nvinfo : EIATTR_EXIT_INSTR_OFFSETS
	.align		4
.L_5769:
        /*00c4*/ 	.byte	0x04, 0x1c
        /*00c6*/ 	.short	(.L_5771 - .L_5770)


	//   ....[0]....
.L_5770:
        /*00c8*/ 	.word	0x0000a220


	//   ....[1]....
        /*00cc*/ 	.word	0x0000a350


	//   ....[2]....
        /*00d0*/ 	.word	0x0000a370


	//   ....[3]....
        /*00d4*/ 	.word	0x0000a3f0


	//   ....[4]....
        /*00d8*/ 	.word	0x0000a410


	//   ....[5]....
        /*00dc*/ 	.word	0x0000a430


	//   ....[6]....
        /*00e0*/ 	.word	0x0000a4c0


	//   ....[7]....
        /*00e4*/ 	.word	0x0000a500


	//   ....[8]....
        /*00e8*/ 	.word	0x0000a5a0


	//   ....[9]....
        /*00ec*/ 	.word	0x0000a5f0


	//   ....[10]....
        /*00f0*/ 	.word	0x0000a620


	//   ....[11]....
        /*00f4*/ 	.word	0x0000a6e0


	//   ....[12]....
        /*00f8*/ 	.word	0x0000a850


	//   ....[13]....
        /*00fc*/ 	.word	0x0000a9c0


	//   ....[14]....
        /*0100*/ 	.word	0x0000ab20


	//   ....[15]....
        /*0104*/ 	.word	0x0000ab40


	//   ....[16]....
        /*0108*/ 	.word	0x0000ab60


	//   ....[17]....
        /*010c*/ 	.word	0x0000ac10


	//   ....[18]....
        /*0110*/ 	.word	0x0000ac50


	//   ....[19]....
        /*0114*/ 	.word	0x0000adc0


	//   ....[20]....
        /*0118*/ 	.word	0x0000aed0


	//   ....[21]....
        /*011c*/ 	.word	0x0000b010


	//   ....[22]....
        /*0120*/ 	.word	0x0000b050


	//----- nvinfo : EIATTR_MAX_THREADS
	.align		4
.L_5771:
        /*0124*/ 	.byte	0x04, 0x05
        /*0126*/ 	.short	(.L_5773 - .L_5772)
.L_5772:
        /*0128*/ 	.word	0x00000080
        /*012c*/ 	.word	0x00000001
        /*0130*/ 	.word	0x00000001


	//----- nvinfo : EIATTR_CRS_STACK_SIZE
	.align		4
.L_5773:
        /*0134*/ 	.byte	0x04, 0x1e
        /*0136*/ 	.short	(.L_5775 - .L_5774)
.L_5774:
        /*0138*/ 	.word	0x00000000


	//----- nvinfo : EIATTR_CBANK_PARAM_SIZE
	.align		4
.L_5775:
        /*013c*/ 	.byte	0x03, 0x19
        /*013e*/ 	.short	0x0038


	//----- nvinfo : EIATTR_PARAM_CBANK
	.align		4
        /*0140*/ 	.byte	0x04, 0x0a
        /*0142*/ 	.short	(.L_5777 - .L_5776)
	.align		4
.L_5776:
        /*0144*/ 	.word	index@(.nv.constant0._ZN2at6native27unrolled_elementwise_kernelINS0_13BinaryFunctorIlllNS0_17BitwiseAndFunctorIlEEEESt5arrayIPcLm3EELi4E23TrivialOffsetCalculatorILi2EjES9_ILi1EjENS0_6memory12LoadWithCastILi2EEENSC_13StoreWithCastILi1EEEEEviT_T0_T2_T3_T4_T5_)
        /*0148*/ 	.short	0x0380
        /*014a*/ 	.short	0x0038


	//----- nvinfo : EIATTR_SW_WAR
	.align		4
.L_5777:
        /*014c*/ 	.byte	0x04, 0x36
        /*014e*/ 	.short	(.L_5779 - .L_5778)
.L_5778:
        /*0150*/ 	.word	0x00000008
.L_5779:


//--------------------- .nv.info._ZN2at6native18elementwise_kernelILi128ELi2EZNS0_22gpu_kernel_impl_nocastINS0_13BinaryFunctorIlllNS0_17BitwiseAndFunctorIlEEEEEEvRNS_18TensorIteratorBaseERKT_EUliE_EEviT1_ --------------------------
	.section	.nv.info._ZN2at6native18elementwise_kernelILi128ELi2EZNS0_22gpu_kernel_impl_nocastINS0_13BinaryFunctorIlllNS0_17BitwiseAndFunctorIlEEEEEEvRNS_18TensorIteratorBaseERKT_EUliE_EEviT1_,"",@"SHT_CUDA_INFO"
	.sectionflags	@""
	.align	4


	//----- nvinfo : EIATTR_CUDA_API_VERSION
	.align		4
        /*0000*/ 	.byte	0x04, 0x37
        /*0002*/ 	.short	(.L_5781 - .L_5780)
.L_5780:
        /*0004*/ 	.word	0x00000082


	//----- nvinfo : EIATTR_KPARAM_INFO
	.align		4
.L_5781:
        /*0008*/ 	.byte	0x04, 0x17
        /*000a*/ 	.short	(.L_5783 - .L_5782)
.L_5782:
        /*000c*/ 	.word	0x00000000
        /*0010*/ 	.short	0x0001
        /*0012*/ 	.short	0x0008
        /*0014*/ 	.byte	0x00, 0xf0, 0x21, 0x0a


	//----- nvinfo : EIATTR_KPARAM_INFO
	.align		4
.L_5783:
        /*0018*/ 	.byte	0x04, 0x17
        /*001a*/ 	.short	(.L_5785 - .L_5784)
.L_5784:
        /*001c*/ 	.word	0x00000000
        /*0020*/ 	.short	0x0000
        /*0022*/ 	.short	0x0000
        /*0024*/ 	.byte	0x00, 0xf0, 0x11, 0x00


	//----- nvinfo : EIATTR_SPARSE_MMA_MASK
	.align		4
.L_5785:
        /*0028*/ 	.byte	0x03, 0x50
        /*002a*/ 	.short	0x0000


	//----- nvinfo : EIATTR_MAXREG_COUNT
	.align		4
        /*002c*/ 	.byte	0x03, 0x1b
        /*002e*/ 	.short	0x0080


	//----- nvinfo : EIATTR_MERCURY_ISA_VERSION
	.align		4
        /*0030*/ 	.byte	0x03, 0x5f
        /*0032*/ 	.short	0x0101


	//----- nvinfo : EIATTR_VRC_CTA_INIT_COUNT
	.align		4
        /*0034*/ 	.byte	0x02, 0x4a
	.zero		1
	.zero		1


	//----- nvinfo : EIATTR_EXIT_INSTR_OFFSETS
	.align		4
        /*0038*/ 	.byte	0x04, 0x1c
        /*003a*/ 	.short	(.L_5787 - .L_5786)


	//   ....[0]....
.L_5786:
        /*003c*/ 	.word	0x00000180


	//   ....[1]....
        /*0040*/ 	.word	0x00000210


	//   ....[2]....
        /*0044*/ 	.word	0x00001950


	//   ....[3]....
        /*0048*/ 	.word	0x00002ff0


	//----- nvinfo : EIATTR_MAX_THREADS
	.align		4
.L_5787:
        /*004c*/ 	.byte	0x04, 0x05
        /*004e*/ 	.short	(.L_5789 - .L_5788)
.L_5788:
        /*0050*/ 	.word	0x00000080
        /*0054*/ 	.word	0x00000001
        /*0058*/ 	.word	0x00000001


	//----- nvinfo : EIATTR_CRS_STACK_SIZE
	.align		4
.L_5789:
        /*005c*/ 	.byte	0x04, 0x1e
        /*005e*/ 	.short	(.L_5791 - .L_5790)
.L_5790:
        /*0060*/ 	.word	0x00000000


	//----- nvinfo : EIATTR_CBANK_PARAM_SIZE
	.align		4
.L_5791:
        /*0064*/ 	.byte	0x03, 0x19
        /*0066*/ 	.short	0x0290


	//----- nvinfo : EIATTR_PARAM_CBANK
	.align		4
        /*0068*/ 	.byte	0x04, 0x0a
        /*006a*/ 	.short	(.L_5793 - .L_5792)
	.align		4
.L_5792:
        /*006c*/ 	.word	index@(.nv.constant0._ZN2at6native18elementwise_kernelILi128ELi2EZNS0_22gpu_kernel_impl_nocastINS0_13BinaryFunctorIlllNS0_17BitwiseAndFunctorIlEEEEEEvRNS_18TensorIteratorBaseERKT_EUliE_EEviT1_)
        /*0070*/ 	.short	0x0380
        /*0072*/ 	.short	0x0290


	//----- nvinfo : EIATTR_SW_WAR
	.align		4
.L_5793:
        /*0074*/ 	.byte	0x04, 0x36
        /*0076*/ 	.short	(.L_5795 - .L_5794)
.L_5794:
        /*0078*/ 	.word	0x00000008
.L_5795:


//--------------------- .nv.info._ZN2at6native27unrolled_elementwise_kernelINS0_13BinaryFunctorIlllNS0_17BitwiseAndFunctorIlEEEESt5arrayIPcLm3EELi4E23TrivialOffsetCalculatorILi2EjES9_ILi1EjENS0_6memory15LoadWithoutCastENSC_16StoreWithoutCastEEEviT_T0_T2_T3_T4_T5_ --------------------------
	.section	.nv.info._ZN2at6native27unrolled_elementwise_kernelINS0_13BinaryFunctorIlllNS0_17BitwiseAndFunctorIlEEEESt5arrayIPcLm3EELi4E23TrivialOffsetCalculatorILi2EjES9_ILi1EjENS0_6memory15LoadWithoutCastENSC_16StoreWithoutCastEEEviT_T0_T2_T3_T4_T5_,"",@"SHT_CUDA_INFO"
	.sectionflags	@""
	.align	4


	//----- nvinfo : EIATTR_CUDA_API_VERSION
	.align		4
        /*0000*/ 	.byte	0x04, 0x37
        /*0002*/ 	.short	(.L_5797 - .L_5796)
.L_5796:
        /*0004*/ 	.word	0x00000082


	//----- nvinfo : EIATTR_KPARAM_INFO
	.align		4
.L_5797:
        /*0008*/ 	.byte	0x04, 0x17
        /*000a*/ 	.short	(.L_5799 - .L_5798)
.L_5798:
        /*000c*/ 	.word	0x00000000
        /*0010*/ 	.short	0x0006
        /*0012*/ 	.short	0x0023
        /*0014*/ 	.byte	0x00, 0xf0, 0x05, 0x00


	//----- nvinfo : EIATTR_KPARAM_INFO
	.align		4
.L_5799:
        /*0018*/ 	.byte	0x04, 0x17
        /*001a*/ 	.short	(.L_5801 - .L_5800)
.L_5800:
        /*001c*/ 	.word	0x00000000
        /*0020*/ 	.short	0x0005
        /*0022*/ 	.short	0x0022
        /*0024*/ 	.byte	0x00, 0xf0, 0x05, 0x00


	//----- nvinfo : EIATTR_KPARAM_INFO
	.align		4
.L_5801:
        /*0028*/ 	.byte	0x04, 0x17
        /*002a*/ 	.short	(.L_5803 - .L_5802)
.L_5802:
        /*002c*/ 	.word	0x00000000
        /*0030*/ 	.short	0x0004
        /*0032*/ 	.short	0x0021
        /*0034*/ 	.byte	0x00, 0xf0, 0x05, 0x00


	//----- nvinfo : EIATTR_KPARAM_INFO
	.align		4
.L_5803:
        /*0038*/ 	.byte	0x04, 0x17
        /*003a*/ 	.short	(.L_5805 - .L_5804)
.L_5804:
        /*003c*/ 	.word	0x00000000
        /*0040*/ 	.short	0x0003
        /*0042*/ 	.short	0x0020
        /*0044*/ 	.byte	0x00, 0xf0, 0x05, 0x00


	//----- nvinfo : EIATTR_KPARAM_INFO
	.align		4
.L_5805:
        /*0048*/ 	.byte	0x04, 0x17
        /*004a*/ 	.short	(.L_5807 - .L_5806)
.L_5806:
        /*004c*/ 	.word	0x00000000
        /*0050*/ 	.short	0x0002
        /*0052*/ 	.short	0x0008
        /*0054*/ 	.byte	0x00, 0xf0, 0x61, 0x00


	//----- nvinfo : EIATTR_KPARAM_INFO
	.align		4
.L_5807:
        /*0058*/ 	.byte	0x04, 0x17
        /*005a*/ 	.short	(.L_5809 - .L_5808)
.L_5808:
        /*005c*/ 	.word	0x00000000
        /*0060*/ 	.short	0x0001
        /*0062*/ 	.short	0x0004
        /*0064*/ 	.byte	0x00, 0xf0, 0x05, 0x00


	//----- nvinfo : EIATTR_KPARAM_INFO
	.align		4
.L_5809:
        /*0068*/ 	.byte	0x04, 0x17
        /*006a*/ 	.short	(.L_5811 - .L_5810)
.L_5810:
        /*006c*/ 	.word	0x00000000
        /*0070*/ 	.short	0x0000
        /*0072*/ 	.short	0x0000
        /*0074*/ 	.byte	0x00, 0xf0, 0x11, 0x00


	//----- nvinfo : EIATTR_SPARSE_MMA_MASK
	.align		4
.L_5811:
        /*0078*/ 	.byte	0x03, 0x50
        /*007a*/ 	.short	0x0000


	//----- nvinfo : EIATTR_MAXREG_COUNT
	.align		4
        /*007c*/ 	.byte	0x03, 0x1b
        /*007e*/ 	.short	0x00ff


	//----- nvinfo : EIATTR_MERCURY_ISA_VERSION
	.align		4
        /*0080*/ 	.byte	0x03, 0x5f
        /*0082*/ 	.short	0x0101


	//----- nvinfo : EIATTR_VRC_CTA_INIT_COUNT
	.align		4
        /*0084*/ 	.byte	0x02, 0x4a
	.zero		1
	.zero		1


	//----- nvinfo : EIATTR_EXIT_INSTR_OFFSETS
	.align		4
        /*0088*/ 	.byte	0x04, 0x1c
        /*008a*/ 	.short	(.L_5813 - .L_5812)


	//   ....[0]....
.L_5812:
        /*008c*/ 	.word	0x00000560


	//   ....[1]....
        /*0090*/ 	.word	0x000005b0


	//----- nvinfo : EIATTR_MAX_THREADS
	.align		4
.L_5813:
        /*0094*/ 	.byte	0x04, 0x05
        /*0096*/ 	.short	(.L_5815 - .L_5814)
.L_5814:
        /*0098*/ 	.word	0x00000080
        /*009c*/ 	.word	0x00000001
        /*00a0*/ 	.word	0x00000001


	//----- nvinfo : EIATTR_CRS_STACK_SIZE
	.align		4
.L_5815:
        /*00a4*/ 	.byte	0x04, 0x1e
        /*00a6*/ 	.short	(.L_5817 - .L_5816)
.L_5816:
        /*00a8*/ 	.word	0x00000000


	//----- nvinfo : EIATTR_CBANK_PARAM_SIZE
	.align		4
.L_5817:
        /*00ac*/ 	.byte	0x03, 0x19
        /*00ae*/ 	.short	0x0024


	//----- nvinfo : EIATTR_PARAM_CBANK
	.align		4
        /*00b0*/ 	.byte	0x04, 0x0a
        /*00b2*/ 	.short	(.L_5819 - .L_5818)
	.align		4
.L_5818:
        /*00b4*/ 	.word	index@(.nv.constant0._ZN2at6native27unrolled_elementwise_kernelINS0_13BinaryFunctorIlllNS0_17BitwiseAndFunctorIlEEEESt5arrayIPcLm3EELi4E23TrivialOffsetCalculatorILi2EjES9_ILi1EjENS0_6memory15LoadWithoutCastENSC_16StoreWithoutCastEEEviT_T0_T2_T3_T4_T5_)
        /*00b8*/ 	.short	0x0380
        /*00ba*/ 	.short	0x0024


	//----- nvinfo : EIATTR_SW_WAR
	.align		4
.L_5819:
        /*00bc*/ 	.byte	0x04, 0x36
        /*00be*/ 	.short	(.L_5821 - .L_5820)
.L_5820:
        /*00c0*/ 	.word	0x00000008
.L_5821:


//--------------------- .nv.info._ZN2at6native29vectorized_elementwise_kernelILi2ENS0_13BinaryFunctorIlllNS0_17BitwiseAndFunctorIlEEEESt5arrayIPcLm3EEEEviT0_T1_ --------------------------
	.section	.nv.info._ZN2at6native29vectorized_elementwise_kernelILi2ENS0_13BinaryFunctorIlllNS0_17BitwiseAndFunctorIlEEEESt5arrayIPcLm3EEEEviT0_T1_,"",@"SHT_CUDA_INFO"
	.sectionflags	@""
	.align	4


	//----- nvinfo : EIATTR_CUDA_API_VERSION
	.align		4
        /*0000*/ 	.byte	0x04, 0x37
        /*0002*/ 	.short	(.L_5823 - .L_5822)
.L_5822:
        /*0004*/ 	.word	0x00000082


	//----- nvinfo : EIATTR_KPARAM_INFO
	.align		4
.L_5823:
        /*0008*/ 	.byte	0x04, 0x17
        /*000a*/ 	.short	(.L_5825 - .L_5824)
.L_5824:
        /*000c*/ 	.word	0x00000000
        /*0010*/ 	.short	0x0002
        /*0012*/ 	.short	0x0008
        /*0014*/ 	.byte	0x00, 0xf0, 0x61, 0x00


	//----- nvinfo : EIATTR_KPARAM_INFO
	.align		4
.L_5825:
        /*0018*/ 	.byte	0x04, 0x17
        /*001a*/ 	.short	(.L_5827 - .L_5826)
.L_5826:
        /*001c*/ 	.word	0x00000000
        /*0020*/ 	.short	0x0001
        /*0022*/ 	.short	0x0004
        /*0024*/ 	.byte	0x00, 0xf0, 0x05, 0x00


	//----- nvinfo : EIATTR_KPARAM_INFO
	.align		4
.L_5827:
        /*0028*/ 	.byte	0x04, 0x17
        /*002a*/ 	.short	(.L_5829 - .L_5828)
.L_5828:
        /*002c*/ 	.word	0x00000000
        /*0030*/ 	.short	0x0000
        /*0032*/ 	.short	0x0000
        /*0034*/ 	.byte	0x00, 0xf0, 0x11, 0x00


	//----- nvinfo : EIATTR_SPARSE_MMA_MASK
	.align		4
.L_5829:
        /*0038*/ 	.byte	0x03, 0x50
        /*003a*/ 	.short	0x0000


	//----- nvinfo : EIATTR_MAXREG_COUNT
	.align		4
        /*003c*/ 	.byte	0x03, 0x1b
        /*003e*/ 	.short	0x00ff


	//----- nvinfo : EIATTR_MERCURY_ISA_VERSION
	.align		4
        /*0040*/ 	.byte	0x03, 0x5f
        /*0042*/ 	.short	0x0101


	//----- nvinfo : EIATTR_VRC_CTA_INIT_COUNT
	.align		4
        /*0044*/ 	.byte	0x02, 0x4a
	.zero		1
	.zero		1


	//----- nvinfo : EIATTR_EXIT_INSTR_OFFSETS
	.align		4
        /*0048*/ 	.byte	0x04, 0x1c
        /*004a*/ 	.short	(.L_5831 - .L_5830)


	//   ....[0]....
.L_5830:
        /*004c*/ 	.word	0x00000a90


	//   ....[1]....
        /*0050*/ 	.word	0x00000ae0


	//   ....[2]....
        /*0054*/ 	.word	0x00000e40


	//----- nvinfo : EIATTR_MAX_THREADS
	.align		4
.L_5831:
        /*0058*/ 	.byte	0x04, 0x05
        /*005a*/ 	.short	(.L_5833 - .L_5832)
.L_5832:
        /*005c*/ 	.word	0x00000080
        /*0060*/ 	.word	0x00000001
        /*0064*/ 	.word	0x00000001


	//----- nvinfo : EIATTR_CRS_STACK_SIZE
	.align		4
.L_5833:
        /*0068*/ 	.byte	0x04, 0x1e
        /*006a*/ 	.short	(.L_5835 - .L_5834)
.L_5834:
        /*006c*/ 	.word	0x00000000


	//----- nvinfo : EIATTR_CBANK_PARAM_SIZE
	.align		4
.L_5835:
        /*0070*/ 	.byte	0x03, 0x19
        /*0072*/ 	.short	0x0020


	//----- nvinfo : EIATTR_PARAM_CBANK
	.align		4
        /*0074*/ 	.byte	0x04, 0x0a
        /*0076*/ 	.short	(.L_5837 - .L_5836)
	.align		4
.L_5836:
        /*0078*/ 	.word	index@(.nv.constant0._ZN2at6native29vectorized_elementwise_kernelILi2ENS0_13BinaryFunctorIlllNS0_17BitwiseAndFunctorIlEEEESt5arrayIPcLm3EEEEviT0_T1_)
        /*007c*/ 	.short	0x0380
        /*007e*/ 	.short	0x0020


	//----- nvinfo : EIATTR_SW_WAR
	.align		4
.L_5837:
        /*0080*/ 	.byte	0x04, 0x36
        /*0082*/ 	.short	(.L_5839 - .L_5838)
.L_5838:
        /*0084*/ 	.word	0x00000008
.L_5839:


//--------------------- .nv.info._ZN2at6native29vectorized_elementwise_kernelILi4ENS0_13BinaryFunctorIlllNS0_17BitwiseAndFunctorIlEEEESt5arrayIPcLm3EEEEviT0_T1_ --------------------------
	.section	.nv.info._ZN2at6native29vectorized_elementwise_kernelILi4ENS0_13BinaryFunctorIlllNS0_17BitwiseAndFunctorIlEEEESt5arrayIPcLm3EEEEviT0_T1_,"",@"SHT_CUDA_INFO"
	.sectionflags	@""
	.align	4


	//----- nvinfo : EIATTR_CUDA_API_VERSION
	.align		4
        /*0000*/ 	.byte	0x04, 0x37
        /*0002*/ 	.short	(.L_5841 - .L_5840)
.L_5840:
        /*0004*/ 	.word	0x00000082


	//----- nvinfo : EIATTR_KPARAM_INFO
	.align		4
.L_5841:
        /*0008*/ 	.byte	0x04, 0x17
        /*000a*/ 	.short	(.L_5843 - .L_5842)
.L_5842:
        /*000c*/ 	.word	0x00000000
        /*0010*/ 	.short	0x0002
        /*0012*/ 	.short	0x0008
        /*0014*/ 	.byte	0x00, 0xf0, 0x61, 0x00


	//----- nvinfo : EIATTR_KPARAM_INFO
	.align		4
.L_5843:
        /*0018*/ 	.byte	0x04, 0x17
        /*001a*/ 	.short	(.L_5845 - .L_5844)
.L_5844:
        /*001c*/ 	.word	0x00000000
        /*0020*/ 	.short	0x0001
        /*0022*/ 	.short	0x0004
        /*0024*/ 	.byte	0x00, 0xf0, 0x05, 0x00


	//----- nvinfo : EIATTR_KPARAM_INFO
	.align		4
.L_5845:
        /*0028*/ 	.byte	0x04, 0x17
        /*002a*/ 	.short	(.L_5847 - .L_5846)
.L_5846:
        /*002c*/ 	.word	0x00000000
        /*0030*/ 	.short	0x0000
        /*0032*/ 	.short	0x0000
        /*0034*/ 	.byte	0x00, 0xf0, 0x11, 0x00


	//----- nvinfo : EIATTR_SPARSE_MMA_MASK
	.align		4
.L_5847:
        /*0038*/ 	.byte	0x03, 0x50
        /*003a*/ 	.short	0x0000


	//----- nvinfo : EIATTR_MAXREG_COUNT
	.align		4
        /*003c*/ 	.byte	0x03, 0x1b
        /*003e*/ 	.short	0x00ff


	//----- nvinfo : EIATTR_MERCURY_ISA_VERSION
	.align		4
        /*0040*/ 	.byte	0x03, 0x5f
        /*0042*/ 	.short	0x0101


	//----- nvinfo : EIATTR_VRC_CTA_INIT_COUNT
	.align		4
        /*0044*/ 	.byte	0x02, 0x4a
	.zero		1
	.zero		1


	//----- nvinfo : EIATTR_EXIT_INSTR_OFFSETS
	.align		4
        /*0048*/ 	.byte	0x04, 0x1c
        /*004a*/ 	.short	(.L_5849 - .L_5848)


	//   ....[0]....
.L_5848:
        /*004c*/ 	.word	0x00000a90


	//   ....[1]....
        /*0050*/ 	.word	0x00000ae0


	//   ....[2]....
        /*0054*/ 	.word	0x00000de0


	//----- nvinfo : EIATTR_MAX_THREADS
	.align		4
.L_5849:
        /*0058*/ 	.byte	0x04, 0x05
        /*005a*/ 	.short	(.L_5851 - .L_5850)
.L_5850:
        /*005c*/ 	.word	0x00000080
        /*0060*/ 	.word	0x00000001
        /*0064*/ 	.word	0x00000001


	//----- nvinfo : EIATTR_CRS_STACK_SIZE
	.align		4
.L_5851:
        /*0068*/ 	.byte	0x04, 0x1e
        /*006a*/ 	.short	(.L_5853 - .L_5852)
.L_5852:
        /*006c*/ 	.word	0x00000000


	//----- nvinfo : EIATTR_CBANK_PARAM_SIZE
	.align		4
.L_5853:
        /*0070*/ 	.byte	0x03, 0x19
        /*0072*/ 	.short	0x0020


	//----- nvinfo : EIATTR_PARAM_CBANK
	.align		4
        /*0074*/ 	.byte	0x04, 0x0a
        /*0076*/ 	.short	(.L_5855 - .L_5854)
	.align		4
.L_5854:
        /*0078*/ 	.word	index@(.nv.constant0._ZN2at6native29vectorized_elementwise_kernelILi4ENS0_13BinaryFunctorIlllNS0_17BitwiseAndFunctorIlEEEESt5arrayIPcLm3EEEEviT0_T1_)
        /*007c*/ 	.short	0x0380
        /*007e*/ 	.short	0x0020


	//----- nvinfo : EIATTR_SW_WAR
	.align		4
.L_5855:
        /*0080*/ 	.byte	0x04, 0x36
        /*0082*/ 	.short	(.L_5857 - .L_5856)
.L_5856:
        /*0084*/ 	.word	0x00000008
.L_5857:


//--------------------- .nv.info._ZN2at6native29vectorized_elementwise_kernelILi8ENS0_13BinaryFunctorIlllNS0_17BitwiseAndFunctorIlEEEESt5arrayIPcLm3EEEEviT0_T1_ --------------------------
	.section	.nv.info._ZN2at6native29vectorized_elementwise_kernelILi8ENS0_13BinaryFunctorIlllNS0_17BitwiseAndFunctorIlEEEESt5arrayIPcLm3EEEEviT0_T1_,"",@"SHT_CUDA_INFO"
	.sectionflags	@""
	.align	4


	//----- nvinfo : EIATTR_CUDA_API_VERSION
	.align		4
        /*0000*/ 	.byte	0x04, 0x37
        /*0002*/ 	.short	(.L_5859 - .L_5858)
.L_5858:
        /*0004*/ 	.word	0x00000082


	//----- nvinfo : EIATTR_KPARAM_INFO
	.align		4
.L_5859:
        /*0008*/ 	.byte	0x04, 0x17
        /*000a*/ 	.short	(.L_5861 - .L_5860)
.L_5860:
        /*000c*/ 	.word	0x00000000
        /*0010*/ 	.short	0x0002
        /*0012*/ 	.short	0x0008
        /*0014*/ 	.byte	0x00, 0xf0, 0x61, 0x00


	//----- nvinfo : EIATTR_KPARAM_INFO
	.align		4
.L_5861:
        /*0018*/ 	.byte	0x04, 0x17
        /*001a*/ 	.short	(.L_5863 - .L_5862)
.L_5862:
        /*001c*/ 	.word	0x00000000
        /*0020*/ 	.short	0x0001
        /*0022*/ 	.short	0x0004
        /*0024*/ 	.byte	0x00, 0xf0, 0x05, 0x00


	//----- nvinfo : EIATTR_KPARAM_INFO
	.align		4
.L_5863:
        /*0028*/ 	.byte	0x04, 0x17
        /*002a*/ 	.short	(.L_5865 - .L_5864)
.L_5864:
        /*002c*/ 	.word	0x00000000
        /*0030*/ 	.short	0x0000
        /*0032*/ 	.short	0x0000
        /*0034*/ 	.byte	0x00, 0xf0, 0x11, 0x00


	//----- nvinfo : EIATTR_SPARSE_MMA_MASK
	.align		4
.L_5865:
        /*0038*/ 	.byte	0x03, 0x50
        /*003a*/ 	.short	0x0000


	//----- nvinfo : EIATTR_MAXREG_COUNT
	.align		4
        /*003c*/ 	.byte	0x03, 0x1b
        /*003e*/ 	.short	0x00ff


	//----- nvinfo : EIATTR_MERCURY_ISA_VERSION
	.align		4
        /*0040*/ 	.byte	0x03, 0x5f
        /*0042*/ 	.short	0x0101


	//----- nvinfo : EIATTR_VRC_CTA_INIT_COUNT
	.align		4
        /*0044*/ 	.byte	0x02, 0x4a
	.zero		1
	.zero		1


	//----- nvinfo : EIATTR_EXIT_INSTR_OFFSETS
	.align		4
        /*0048*/ 	.byte	0x04, 0x1c
        /*004a*/ 	.short	(.L_5867 - .L_5866)


	//   ....[0]....
.L_5866:
        /*004c*/ 	.word	0x00000010


	//----- nvinfo : EIATTR_MAX_THREADS
	.align		4
.L_5867:
        /*0050*/ 	.byte	0x04, 0x05
        /*0052*/ 	.short	(.L_5869 - .L_5868)
.L_5868:
        /*0054*/ 	.word	0x00000080
        /*0058*/ 	.word	0x00000001
        /*005c*/ 	.word	0x00000001


	//----- nvinfo : EIATTR_CBANK_PARAM_SIZE
	.align		4
.L_5869:
        /*0060*/ 	.byte	0x03, 0x19
        /*0062*/ 	.short	0x0020


	//----- nvinfo : EIATTR_PARAM_CBANK
	.align		4
        /*0064*/ 	.byte	0x04, 0x0a
        /*0066*/ 	.short	(.L_5871 - .L_5870)
	.align		4
.L_5870:
        /*0068*/ 	.word	index@(.nv.constant0._ZN2at6native29vectorized_elementwise_kernelILi8ENS0_13BinaryFunctorIlllNS0_17BitwiseAndFunctorIlEEEESt5arrayIPcLm3EEEEviT0_T1_)
        /*006c*/ 	.short	0x0380
        /*006e*/ 	.short	0x0020


	//----- nvinfo : EIATTR_SW_WAR
	.align		4
.L_5871:
        /*0070*/ 	.byte	0x04, 0x36
        /*0072*/ 	.short	(.L_5873 - .L_5872)
.L_5872:
        /*0074*/ 	.word	0x00000008
.L_5873:


//--------------------- .nv.info._ZN2at6native18elementwise_kernelILi128ELi4EZNS0_15gpu_kernel_implINS0_13AUnaryFunctorIiiiNS0_17BitwiseAndFunctorIiEEEEEEvRNS_18TensorIteratorBaseERKT_EUliE_EEviT1_ --------------------------
	.section	.nv.info._ZN2at6native18elementwise_kernelILi128ELi4EZNS0_15gpu_kernel_implINS0_13AUnaryFunctorIiiiNS0_17BitwiseAndFunctorIiEEEEEEvRNS_18TensorIteratorBaseERKT_EUliE_EEviT1_,"",@"SHT_CUDA_INFO"
	.sectionflags	@""
	.align	4


	//----- nvinfo : EIATTR_CUDA_API_VERSION
	.align		4
        /*0000*/ 	.byte	0x04, 0x37
        /*0002*/ 	.short	(.L_5875 - .L_5874)
.L_5874:
        /*0004*/ 	.word	0x00000082


	//----- nvinfo : EIATTR_KPARAM_INFO
	.align		4
.L_5875:
        /*0008*/ 	.byte	0x04, 0x17
        /*000a*/ 	.short	(.L_5877 - .L_5876)
.L_5876:
        /*000c*/ 	.word	0x00000000
        /*0010*/ 	.short	0x0001
        /*0012*/ 	.short	0x0008
        /*0014*/ 	.byte	0x00, 0xf0, 0x81, 0x08


	//----- nvinfo : EIATTR_KPARAM_INFO
	.align		4
.L_5877:
        /*0018*/ 	.byte	0x04, 0x17
        /*001a*/ 	.short	(.L_5879 - .L_5878)
.L_5878:
        /*001c*/ 	.word	0x00000000
        /*0020*/ 	.short	0x0000
        /*0022*/ 	.short	0x0000
        /*0024*/ 	.byte	0x00, 0xf0, 0x11, 0x00


	//----- nvinfo : EIATTR_SPARSE_MMA_MASK
	.align		4
.L_5879:
        /*0028*/ 	.byte	0x03, 0x50
        /*002a*/ 	.short	0x0000


	//----- nvinfo : EIATTR_MAXREG_COUNT
	.align		4
        /*002c*/ 	.byte	0x03, 0x1b
        /*002e*/ 	.short	0x0080


	//----- nvinfo : EIATTR_EXTERNS
	.align		4
        /*0030*/ 	.byte	0x04, 0x0f
        /*0032*/ 	.short	(.L_5881 - .L_5880)


	//   ....[0]....
	.align		4
.L_5880:
        /*0034*/ 	.word	index@(__assertfail)


	//----- nvinfo : EIATTR_MERCURY_ISA_VERSION
	.align		4
.L_5881:
        /*0038*/ 	.byte	0x03, 0x5f
        /*003a*/ 	.short	0x0101


	//----- nvinfo : EIATTR_VRC_CTA_INIT_COUNT
	.align		4
        /*003c*/ 	.byte	0x02, 0x4a
	.zero		1
	.zero		1


	//----- nvinfo : EIATTR_SYSCALL_OFFSETS
	.align		4
        /*0040*/ 	.byte	0x04, 0x46
        /*0042*/ 	.short	(.L_5883 - .L_5882)


	//   ....[0]....
.L_5882:
        /*0044*/ 	.word	0x000020b0


	//   ....[1]....
        /*0048*/ 	.word	0x00002e90


	//   ....[2]....
        /*004c*/ 	.word	0x000050b0


	//   ....[3]....
        /*0050*/ 	.word	0x00005c90


	//   ....[4]....
        /*0054*/ 	.word	0x00007ff0


	//   ....[5]....
        /*0058*/ 	.word	0x00008bd0


	//   ....[6]....
        /*005c*/ 	.word	0x0000af40


	//   ....[7]....
        /*0060*/ 	.word	0x0000baf0


	//----- nvinfo : EIATTR_EXIT_INSTR_OFFSETS
	.align		4
.L_5883:
        /*0064*/ 	.byte	0x04, 0x1c
        /*0066*/ 	.short	(.L_5885 - .L_5884)


	//   ....[0]....
.L_5884:
        /*0068*/ 	.word	0x00008eb0


	//   ....[1]....
        /*006c*/ 	.word	0x0000b080


	//   ....[2]....
        /*0070*/ 	.word	0x0000b0a0


	//   ....[3]....
        /*0074*/ 	.word	0x0000b130


	//   ....[4]....
        /*0078*/ 	.word	0x0000b150


	//   ....[5]....
        /*007c*/ 	.word	0x0000b170


	//   ....[6]....
        /*0080*/ 	.word	0x0000b200


	//   ....[7]....
        /*0084*/ 	.word	0x0000b240


	//   ....[8]....
        /*0088*/ 	.word	0x0000b2e0


	//   ....[9]....
        /*008c*/ 	.word	0x0000b330


	//   ....[10]....
        /*0090*/ 	.word	0x0000b360


	//   ....[11]....
        /*0094*/ 	.word	0x0000b420


	//   ....[12]....
        /*0098*/ 	.word	0x0000b590


	//   ....[13]....
        /*009c*/ 	.word	0x0000b700


	//   ....[14]....
        /*00a0*/ 	.word	0x0000b860


	//   ....[15]....
        /*00a4*/ 	.word	0x0000b890


	//   ....[16]....
        /*00a8*/ 	.word	0x0000b8b0


	//   ....[17]....
        /*00ac*/ 	.word	0x0000b950


	//   ....[18]....
        /*00b0*/ 	.word	0x0000b990


	//   ....[19]....
        /*00b4*/ 	.word	0x0000bb00


	//   ....[20]....
        /*00b8*/ 	.word	0x0000bc10


	//   ....[21]....
        /*00bc*/ 	.word	0x0000bd50


	//   ....[22]....
        /*00c0*/ 	.word	0x0000bd90


	//----- nvinfo : EIATTR_MAX_THREADS
	.align		4
.L_5885:
        /*00c4*/ 	.byte	0x04, 0x05
        /*00c6*/ 	.short	(.L_5887 - .L_5886)
.L_5886:
        /*00c8*/ 	.word	0x00000080
        /*00cc*/ 	.word	0x00000001
        /*00d0*/ 	.word	0x00000001


	//----- nvinfo : EIATTR_CRS_STACK_SIZE
	.align		4
.L_5887:
        /*00d4*/ 	.byte	0x04, 0x1e
        /*00d6*/ 	.short	(.L_5889 - .L_5888)
.L_5888:
        /*00d8*/ 	.word	0x00000000


	//----- nvinfo : EIATTR_CBANK_PARAM_SIZE
	.align		4
.L_5889:
        /*00dc*/ 	.byte	0x03, 0x19
        /*00de*/ 	.short	0x0228


	//----- nvinfo : EIATTR_PARAM_CBANK
	.align		4
        /*00e0*/ 	.byte	0x04, 0x0a
        /*00e2*/ 	.short	(.L_5891 - .L_5890)
	.align		4
.L_5890:
        /*00e4*/ 	.word	index@(.nv.constant0._ZN2at6native18elementwise_kernelILi128ELi4EZNS0_15gpu_kernel_implINS0_13AUnaryFunctorIiiiNS0_17BitwiseAndFunctorIiEEEEEEvRNS_18TensorIteratorBaseERKT_EUliE_EEviT1_)
        /*00e8*/ 	.short	0x0380
        /*00ea*/ 	.short	0x0228


	//----- nvinfo : EIATTR_SW_WAR
	.align		4
.L_5891:
        /*00ec*/ 	.byte	0x04, 0x36
        /*00ee*/ 	.short	(.L_5893 - .L_5892)
.L_5892:
        /*00f0*/ 	.word	0x00000008
.L_5893:


//--------------------- .nv.info._ZN2at6native27unrolled_elementwise_kernelINS0_13AUnaryFunctorIiiiNS0_17BitwiseAndFunctorIiEEEESt5arrayIPcLm2EELi4E23TrivialOffsetCalculatorILi1EjESA_NS0_6memory12LoadWithCastILi1EEENSB_13StoreWithCastILi1EEEEEviT_T0_T2_T3_T4_T5_ --------------------------
	.section	.nv.info._ZN2at6native27unrolled_elementwise_kernelINS0_13AUnaryFunctorIiiiNS0_17BitwiseAndFunctorIiEEEESt5arrayIPcLm2EELi4E23TrivialOffsetCalculatorILi1EjESA_NS0_6memory12LoadWithCastILi1EEENSB_13StoreWithCastILi1EEEEEviT_T0_T2_T3_T4_T5_,"",@"SHT_CUDA_INFO"
	.sectionflags	@""
	.align	4


	//----- nvinfo : EIATTR_CUDA_API_VERSION
	.align		4
        /*0000*/ 	.byte	0x04, 0x37
        /*0002*/ 	.short	(.L_5895 - .L_5894)
.L_5894:
        /*0004*/ 	.word	0x00000082


	//----- nvinfo : EIATTR_KPARAM_INFO
	.align		4
.L_5895:
        /*0008*/ 	.byte	0x04, 0x17
        /*000a*/ 	.short	(.L_5897 - .L_5896)
.L_5896:
        /*000c*/ 	.word	0x00000000
        /*0010*/ 	.short	0x0006
        /*0012*/ 	.short	0x002c
        /*0014*/ 	.byte	0x00, 0xf0, 0x21, 0x00


	//----- nvinfo : EIATTR_KPARAM_INFO
	.align		4
.L_5897:
        /*0018*/ 	.byte	0x04, 0x17
        /*001a*/ 	.short	(.L_5899 - .L_5898)
.L_5898:
        /*001c*/ 	.word	0x00000000
        /*0020*/ 	.short	0x0005
        /*0022*/ 	.short	0x0024
        /*0024*/ 	.byte	0x00, 0xf0, 0x21, 0x00


	//----- nvinfo : EIATTR_KPARAM_INFO
	.align		4
.L_5899:
        /*0028*/ 	.byte	0x04, 0x17
        /*002a*/ 	.short	(.L_5901 - .L_5900)
.L_5900:
        /*002c*/ 	.word	0x00000000
        /*0030*/ 	.short	0x0004
        /*0032*/ 	.short	0x0021
        /*0034*/ 	.byte	0x00, 0xf0, 0x05, 0x00


	//----- nvinfo : EIATTR_KPARAM_INFO
	.align		4
.L_5901:
        /*0038*/ 	.byte	0x04, 0x17
        /*003a*/ 	.short	(.L_5903 - .L_5902)
.L_5902:
        /*003c*/ 	.word	0x00000000
        /*0040*/ 	.short	0x0003
        /*0042*/ 	.short	0x0020
        /*0044*/ 	.byte	0x00, 0xf0, 0x05, 0x00


	//----- nvinfo : EIATTR_KPARAM_INFO
	.align		4
.L_5903:
        /*0048*/ 	.byte	0x04, 0x17
        /*004a*/ 	.short	(.L_5905 - .L_5904)
.L_5904:
        /*004c*/ 	.word	0x00000000
        /*0050*/ 	.short	0x0002
        /*0052*/ 	.short	0x0010
        /*0054*/ 	.byte	0x00, 0xf0, 0x41, 0x00


	//----- nvinfo : EIATTR_KPARAM_INFO
	.align		4
.L_5905:
        /*0058*/ 	.byte	0x04, 0x17
        /*005a*/ 	.short	(.L_5907 - .L_5906)
.L_5906:
        /*005c*/ 	.word	0x00000000
        /*0060*/ 	.short	0x0001
        /*0062*/ 	.short	0x0004
        /*0064*/ 	.byte	0x00, 0xf0, 0x21, 0x00


	//----- nvinfo : EIATTR_KPARAM_INFO
	.align		4
.L_5907:
        /*0068*/ 	.byte	0x04, 0x17
        /*006a*/ 	.short	(.L_5909 - .L_5908)
.L_5908:
        /*006c*/ 	.word	0x00000000
        /*0070*/ 	.short	0x0000
        /*0072*/ 	.short	0x0000
        /*0074*/ 	.byte	0x00, 0xf0, 0x11, 0x00


	//----- nvinfo : EIATTR_SPARSE_MMA_MASK
	.align		4
.L_5909:
        /*0078*/ 	.byte	0x03, 0x50
        /*007a*/ 	.short	0x0000


	//----- nvinfo : EIATTR_MAXREG_COUNT
	.align		4
        /*007c*/ 	.byte	0x03, 0x1b
        /*007e*/ 	.short	0x00ff


	//----- nvinfo : EIATTR_EXTERNS
	.align		4
        /*0080*/ 	.byte	0x04, 0x0f
        /*0082*/ 	.short	(.L_5911 - .L_5910)


	//   ....[0]....
	.align		4
.L_5910:
        /*0084*/ 	.word	index@(__assertfail)


	//----- nvinfo : EIATTR_MERCURY_ISA_VERSION
	.align		4
.L_5911:
        /*0088*/ 	.byte	0x03, 0x5f
        /*008a*/ 	.short	0x0101


	//----- nvinfo : EIATTR_VRC_CTA_INIT_COUNT
	.align		4
        /*008c*/ 	.byte	0x02, 0x4a
	.zero		1
	.zero		1


	//----- nvinfo : EIATTR_SYSCALL_OFFSETS
	.align		4
        /*0090*/ 	.byte	0x04, 0x46
        /*0092*/ 	.short	(.L_5913 - .L_5912)


	//   ....[0]....
.L_5912:
        /*0094*/ 	.word	0x00000dc0


	//   ....[1]....
        /*0098*/ 	.word	0x00001ce0


	//   ....[2]....
        /*009c*/ 	.word	0x00002b50


	//   ....[3]....
        /*00a0*/ 	.word	0x000039c0


	//   ....[4]....
        /*00a4*/ 	.word	0x000047c0


	//   ....[5]....
        /*00a8*/ 	.word	0x000054f0


	//   ....[6]....
        /*00ac*/ 	.word	0x00006380


	//   ....[7]....
        /*00b0*/ 	.word	0x000071f0


	//----- nvinfo : EIATTR_EXIT_INSTR_OFFSETS
	.align		4
.L_5913:
        /*00b4*/ 	.byte	0x04, 0x1c
        /*00b6*/ 	.short	(.L_5915 - .L_5914)


	//   ....[0]....
.L_5914:
        /*00b8*/ 	.word	0x00006650


	//   ....[1]....
        /*00bc*/ 	.word	0x00006780


	//   ....[2]....
        /*00c0*/ 	.word	0x000067a0


	//   ....[3]....
        /*00c4*/ 	.word	0x00006830


	//   ....[4]....
        /*00c8*/ 	.word	0x00006850


	//   ....[5]....
        /*00cc*/ 	.word	0x00006870


	//   ....[6]....
        /*00d0*/ 	.word	0x00006900


	//   ....[7]....
        /*00d4*/ 	.word	0x00006940


	//   ....[8]....
        /*00d8*/ 	.word	0x000069e0


	//   ....[9]....
        /*00dc*/ 	.word	0x00006a30


	//   ....[10]....
        /*00e0*/ 	.word	0x00006a60


	//   ....[11]....
        /*00e4*/ 	.word	0x00006b20


	//   ....[12]....
        /*00e8*/ 	.word	0x00006c90


	//   ....[13]....
        /*00ec*/ 	.word	0x00006e00


	//   ....[14]....
        /*00f0*/ 	.word	0x00006f60


	//   ....[15]....
        /*00f4*/ 	.word	0x00006f90


	//   ....[16]....
        /*00f8*/ 	.word	0x00006fb0


	//   ....[17]....
        /*00fc*/ 	.word	0x00007050


	//   ....[18]....
        /*0100*/ 	.word	0x00007090


	//   ....[19]....
        /*0104*/ 	.word	0x00007200


	//   ....[20]....
        /*0108*/ 	.word	0x00007310


	//   ....[21]....
        /*010c*/ 	.word	0x00007450


	//   ....[22]....
        /*0110*/ 	.word	0x00007490


	//----- nvinfo : EIATTR_MAX_THREADS
	.align		4
.L_5915:
        /*0114*/ 	.byte	0x04, 0x05
        /*0116*/ 	.short	(.L_5917 - .L_5916)
.L_5916:
        /*0118*/ 	.word	0x00000080
        /*011c*/ 	.word	0x00000001
        /*0120*/ 	.word	0x00000001


	//----- nvinfo : EIATTR_CRS_STACK_SIZE
	.align		4
.L_5917:
        /*0124*/ 	.byte	0x04, 0x1e
        /*0126*/ 	.short	(.L_5919 - .L_5918)
.L_5918:
        /*0128*/ 	.word	0x00000000


	//----- nvinfo : EIATTR_CBANK_PARAM_SIZE
	.align		4
.L_5919:
        /*012c*/ 	.byte	0x03, 0x19
        /*012e*/ 	.short	0x0034


	//----- nvinfo : EIATTR_PARAM_CBANK
	.align		4
        /*0130*/ 	.byte	0x04, 0x0a
        /*0132*/ 	.short	(.L_5921 - .L_5920)
	.align		4
.L_5920:
        /*0134*/ 	.word	index@(.nv.constant0._ZN2at6native27unrolled_elementwise_kernelINS0_13AUnaryFunctorIiiiNS0_17BitwiseAndFunctorIiEEEESt5arrayIPcLm2EELi4E23TrivialOffsetCalculatorILi1EjESA_NS0_6memory12LoadWithCastILi1EEENSB_13StoreWithCastILi1EEEEEviT_T0_T2_T3_T4_T5_)
        /*0138*/ 	.short	0x0380
        /*013a*/ 	.short	0x0034


	//----- nvinfo : EIATTR_SW_WAR
	.align		4
.L_5921:
        /*013c*/ 	.byte	0x04, 0x36
        /*013e*/ 	.short	(.L_5923 - .L_5922)
.L_5922:
        /*0140*/ 	.word	0x00000008
.L_5923:


//--------------------- .nv.info._ZN2at6native18elementwise_kernelILi128ELi2EZNS0_22gpu_kernel_impl_nocastINS0_13AUnaryFunctorIiiiNS0_17BitwiseAndFunctorIiEEEEEEvRNS_18TensorIteratorBaseERKT_EUliE_EEviT1_ --------------------------
	.section	.nv.info._ZN2at6native18elementwise_kernelILi128ELi2EZNS0_22gpu_kernel_impl_nocastINS0_13AUnaryFunctorIiiiNS0_17BitwiseAndFunctorIiEEEEEEvRNS_18TensorIteratorBaseERKT_EUliE_EEviT1_,"",@"SHT_CUDA_INFO"
	.sectionflags	@""
	.align	4


	//----- nvinfo : EIATTR_CUDA_API_VERSION
	.align		4
        /*0000*/ 	.byte	0x04, 0x37
        /*0002*/ 	.short	(.L_5925 - .L_5924)
.L_5924:
        /*0004*/ 	.word	0x00000082


	//----- nvinfo : EIATTR_KPARAM_INFO
	.align		4
.L_5925:
        /*0008*/ 	.byte	0x04, 0x17
        /*000a*/ 	.short	(.L_5927 - .L_5926)
.L_5926:
        /*000c*/ 	.word	0x00000000
        /*0010*/ 	.short	0x0001
        /*0012*/ 	.short	0x0008
        /*0014*/ 	.byte	0x00, 0xf0, 0x61, 0x08


	//----- nvinfo : EIATTR_KPARAM_INFO
	.align		4
.L_5927:
        /*0018*/ 	.byte	0x04, 0x17
        /*001a*/ 	.short	(.L_5929 - .L_5928)
.L_5928:
        /*001c*/ 	.word	0x00000000
        /*0020*/ 	.short	0x0000
        /*0022*/ 	.short	0x0000
        /*0024*/ 	.byte	0x00, 0xf0, 0x11, 0x00


	//----- nvinfo : EIATTR_SPARSE_MMA_MASK
	.align		4
.L_5929:
        /*0028*/ 	.byte	0x03, 0x50
        /*002a*/ 	.short	0x0000


	//----- nvinfo : EIATTR_MAXREG_COUNT
	.align		4
        /*002c*/ 	.byte	0x03, 0x1b
        /*002e*/ 	.short	0x0080


	//----- nvinfo : EIATTR_MERCURY_ISA_VERSION
	.align		4
        /*0030*/ 	.byte	0x03, 0x5f
        /*0032*/ 	.short	0x0101


	//----- nvinfo : EIATTR_VRC_CTA_INIT_COUNT
	.align		4
        /*0034*/ 	.byte	0x02, 0x4a
	.zero		1
	.zero		1


	//----- nvinfo : EIATTR_EXIT_INSTR_OFFSETS
	.align		4
        /*0038*/ 	.byte	0x04, 0x1c
        /*003a*/ 	.short	(.L_5931 - .L_5930)


	//   ....[0]....
.L_5930:
        /*003c*/ 	.word	0x00000160


	//   ....[1]....
        /*0040*/ 	.word	0x000001d0


	//   ....[2]....
        /*0044*/ 	.word	0x000015b0


	//   ....[3]....
        /*0048*/ 	.word	0x000028f0


	//----- nvinfo : EIATTR_MAX_THREADS
	.align		4
.L_5931:
        /*004c*/ 	.byte	0x04, 0x05
        /*004e*/ 	.short	(.L_5933 - .L_5932)
.L_5932:
        /*0050*/ 	.word	0x00000080
        /*0054*/ 	.word	0x00000001
        /*0058*/ 	.word	0x00000001


	//----- nvinfo : EIATTR_CRS_STACK_SIZE
	.align		4
.L_5933:
        /*005c*/ 	.byte	0x04, 0x1e
        /*005e*/ 	.short	(.L_5935 - .L_5934)
.L_5934:
        /*0060*/ 	.word	0x00000000


	//----- nvinfo : EIATTR_CBANK_PARAM_SIZE
	.align		4
.L_5935:
        /*0064*/ 	.byte	0x03, 0x19
        /*0066*/ 	.short	0x0220


	//----- nvinfo : EIATTR_PARAM_CBANK
	.align		4
        /*0068*/ 	.byte	0x04, 0x0a
        /*006a*/ 	.short	(.L_5937 - .L_5936)
	.align		4
.L_5936:
        /*006c*/ 	.word	index@(.nv.constant0._ZN2at6native18elementwise_kernelILi128ELi2EZNS0_22gpu_kernel_impl_nocastINS0_13AUnaryFunctorIiiiNS0_17BitwiseAndFunctorIiEEEEEEvRNS_18TensorIteratorBaseERKT_EUliE_EEviT1_)
        /*0070*/ 	.short	0x0380
        /*0072*/ 	.short	0x0220


	//----- nvinfo : EIATTR_SW_WAR
	.align		4
.L_5937:
        /*0074*/ 	.byte	0x04, 0x36
        /*0076*/ 	.short	(.L_5939 - .L_5938)
.L_5938:
        /*0078*/ 	.word	0x00000008
.L_5939:


//--------------------- .nv.info._ZN2at6native27unrolled_elementwise_kernelINS0_13AUnaryFunctorIiiiNS0_17BitwiseAndFunctorIiEEEESt5arrayIPcLm2EELi4E23TrivialOffsetCalculatorILi1EjESA_NS0_6memory15LoadWithoutCastENSB_16StoreWithoutCastEEEviT_T0_T2_T3_T4_T5_ --------------------------
	.section	.nv.info._ZN2at6native27unrolled_elementwise_kernelINS0_13AUnaryFunctorIiiiNS0_17BitwiseAndFunctorIiEEEESt5arrayIPcLm2EELi4E23TrivialOffsetCalculatorILi1EjESA_NS0_6memory15LoadWithoutCastENSB_16StoreWithoutCastEEEviT_T0_T2_T3_T4_T5_,"",@"SHT_CUDA_INFO"
	.sectionflags	@""
	.align	4


	//----- nvinfo : EIATTR_CUDA_API_VERSION
	.align		4
        /*0000*/ 	.byte	0x04, 0x37
        /*0002*/ 	.short	(.L_5941 - .L_5940)
.L_5940:
        /*0004*/ 	.word	0x00000082


	//----- nvinfo : EIATTR_KPARAM_INFO
	.align		4
.L_5941:
        /*0008*/ 	.byte	0x04, 0x17
        /*000a*/ 	.short	(.L_5943 - .L_5942)
.L_5942:
        /*000c*/ 	.word	0x00000000
        /*0010*/ 	.short	0x0006
        /*0012*/ 	.short	0x0023
        /*0014*/ 	.byte	0x00, 0xf0, 0x05, 0x00


	//----- nvinfo : EIATTR_KPARAM_INFO
	.align		4
.L_5943:
        /*0018*/ 	.byte	0x04, 0x17
        /*001a*/ 	.short	(.L_5945 - .L_5944)
.L_5944:
        /*001c*/ 	.word	0x00000000
        /*0020*/ 	.short	0x0005
        /*0022*/ 	.short	0x0022
        /*0024*/ 	.byte	0x00, 0xf0, 0x05, 0x00


	//----- nvinfo : EIATTR_KPARAM_INFO
	.align		4
.L_5945:
        /*0028*/ 	.byte	0x04, 0x17
        /*002a*/ 	.short	(.L_5947 - .L_5946)
.L_5946:
        /*002c*/ 	.word	0x00000000
        /*0030*/ 	.short	0x0004
        /*0032*/ 	.short	0x0021
        /*0034*/ 	.byte	0x00, 0xf0, 0x05, 0x00


	//----- nvinfo : EIATTR_KPARAM_INFO
	.align		4
.L_5947:
        /*0038*/ 	.byte	0x04, 0x17
        /*003a*/ 	.short	(.L_5949 - .L_5948)
.L_5948:
        /*003c*/ 	.word	0x00000000
        /*0040*/ 	.short	0x0003
        /*0042*/ 	.short	0x0020
        /*0044*/ 	.byte	0x00, 0xf0, 0x05, 0x00


	//----- nvinfo : EIATTR_KPARAM_INFO
	.align		4
.L_5949:
        /*0048*/ 	.byte	0x04, 0x17
        /*004a*/ 	.short	(.L_5951 - .L_5950)
.L_5950:
        /*004c*/ 	.word	0x00000000
        /*0050*/ 	.short	0x0002
        /*0052*/ 	.short	0x0010
        /*0054*/ 	.byte	0x00, 0xf0, 0x41, 0x00


	//----- nvinfo : EIATTR_KPARAM_INFO
	.align		4
.L_5951:
        /*0058*/ 	.byte	0x04, 0x17
        /*005a*/ 	.short	(.L_5953 - .L_5952)
.L_5952:
        /*005c*/ 	.word	0x00000000
        /*0060*/ 	.short	0x0001
        /*0062*/ 	.short	0x0004
        /*0064*/ 	.byte	0x00, 0xf0, 0x21, 0x00


	//----- nvinfo : EIATTR_KPARAM_INFO
	.align		4
.L_5953:
        /*0068*/ 	.byte	0x04, 0x17
        /*006a*/ 	.short	(.L_5955 - .L_5954)
.L_5954:
        /*006c*/ 	.word	0x00000000
        /*0070*/ 	.short	0x0000
        /*0072*/ 	.short	0x0000
        /*0074*/ 	.byte	0x00, 0xf0, 0x11, 0x00


	//----- nvinfo : EIATTR_SPARSE_MMA_MASK
	.align		4
.L_5955:
        /*0078*/ 	.byte	0x03, 0x50
        /*007a*/ 	.short	0x0000


	//----- nvinfo : EIATTR_MAXREG_COUNT
	.align		4
        /*007c*/ 	.byte	0x03, 0x1b
        /*007e*/ 	.short	0x00ff


	//----- nvinfo : EIATTR_MERCURY_ISA_VERSION
	.align		4
        /*0080*/ 	.byte	0x03, 0x5f
        /*0082*/ 	.short	0x0101


	//----- nvinfo : EIATTR_VRC_CTA_INIT_COUNT
	.align		4
        /*0084*/ 	.byte	0x02, 0x4a
	.zero		1
	.zero		1


	//----- nvinfo : EIATTR_EXIT_INSTR_OFFSETS
	.align		4
        /*0088*/ 	.byte	0x04, 0x1c
        /*008a*/ 	.short	(.L_5957 - .L_5956)


	//   ....[0]....
.L_5956:
        /*008c*/ 	.word	0x00000400


	//   ....[1]....
        /*0090*/ 	.word	0x00000450


	//----- nvinfo : EIATTR_MAX_THREADS
	.align		4
.L_5957:
        /*0094*/ 	.byte	0x04, 0x05
        /*0096*/ 	.short	(.L_5959 - .L_5958)
.L_5958:
        /*0098*/ 	.word	0x00000080
        /*009c*/ 	.word	0x00000001
        /*00a0*/ 	.word	0x00000001


	//----- nvinfo : EIATTR_CRS_STACK_SIZE
	.align		4
.L_5959:
        /*00a4*/ 	.byte	0x04, 0x1e
        /*00a6*/ 	.short	(.L_5961 - .L_5960)
.L_5960:
        /*00a8*/ 	.word	0x00000000


	//----- nvinfo : EIATTR_CBANK_PARAM_SIZE
	.align		4
.L_5961:
        /*00ac*/ 	.byte	0x03, 0x19
        /*00ae*/ 	.short	0x0024


	//----- nvinfo : EIATTR_PARAM_CBANK
	.align		4
        /*00b0*/ 	.byte	0x04, 0x0a
        /*00b2*/ 	.short	(.L_5963 - .L_5962)
	.align		4
.L_5962:
        /*00b4*/ 	.word	index@(.nv.constant0._ZN2at6native27unrolled_elementwise_kernelINS0_13AUnaryFunctorIiiiNS0_17BitwiseAndFunctorIiEEEESt5arrayIPcLm2EELi4E23TrivialOffsetCalculatorILi1EjESA_NS0_6memory15LoadWithoutCastENSB_16StoreWithoutCastEEEviT_T0_T2_T3_T4_T5_)
        /*00b8*/ 	.short	0x0380
        /*00ba*/ 	.short	0x0024


	//----- nvinfo : EIATTR_SW_WAR
	.align		4
.L_5963:
        /*00bc*/ 	.byte	0x04, 0x36
        /*00be*/ 	.short	(.L_5965 - .L_5964)
.L_5964:
        /*00c0*/ 	.word	0x00000008
.L_5965:


//--------------------- .nv.info._ZN2at6native29vectorized_elementwise_kernelILi2ENS0_13AUnaryFunctorIiiiNS0_17BitwiseAndFunctorIiEEEESt5arrayIPcLm2EEEEviT0_T1_ --------------------------
	.section	.nv.info._ZN2at6native29vectorized_elementwise_kernelILi2ENS0_13AUnaryFunctorIiiiNS0_17BitwiseAndFunctorIiEEEESt5arrayIPcLm2EEEEviT0_T1_,"",@"SHT_CUDA_INFO"
	.sectionflags	@""
	.align	4


	//----- nvinfo : EIATTR_CUDA_API_VERSION
	.align		4
        /*0000*/ 	.byte	0x04, 0x37
        /*0002*/ 	.short	(.L_5967 - .L_5966)
.L_5966:
        /*0004*/ 	.word	0x00000082


	//----- nvinfo : EIATTR_KPARAM_INFO
	.align		4
.L_5967:
        /*0008*/ 	.byte	0x04, 0x17
        /*000a*/ 	.short	(.L_5969 - .L_5968)
.L_5968:
        /*000c*/ 	.word	0x00000000
        /*0010*/ 	.short	0x0002
        /*0012*/ 	.short	0x0010
        /*0014*/ 	.byte	0x00, 0xf0, 0x41, 0x00


	//----- nvinfo : EIATTR_KPARAM_INFO
	.align		4
.L_5969:
        /*0018*/ 	.byte	0x04, 0x17
        /*001a*/ 	.short	(.L_5971 - .L_5970)
.L_5970:
        /*001c*/ 	.word	0x00000000
        /*0020*/ 	.short	0x0001
        /*0022*/ 	.short	0x0004
        /*0024*/ 	.byte	0x00, 0xf0, 0x21, 0x00


	//----- nvinfo : EIATTR_KPARAM_INFO
	.align		4
.L_5971:
        /*0028*/ 	.byte	0x04, 0x17
        /*002a*/ 	.short	(.L_5973 - .L_5972)
.L_5972:
        /*002c*/ 	.word	0x00000000
        /*0030*/ 	.short	0x0000
        /*0032*/ 	.short	0x0000
        /*0034*/ 	.byte	0x00, 0xf0, 0x11, 0x00


	//----- nvinfo : EIATTR_SPARSE_MMA_MASK
	.align		4
.L_5973:
        /*0038*/ 	.byte	0x03, 0x50
        /*003a*/ 	.short	0x0000


	//----- nvinfo : EIATTR_MAXREG_COUNT
	.align		4
        /*003c*/ 	.byte	0x03, 0x1b
        /*003e*/ 	.short	0x00ff


	//----- nvinfo : EIATTR_MERCURY_ISA_VERSION
	.align		4
        /*0040*/ 	.byte	0x03, 0x5f
        /*0042*/ 	.short	0x0101


	//----- nvinfo : EIATTR_VRC_CTA_INIT_COUNT
	.align		4
        /*0044*/ 	.byte	0x02, 0x4a
	.zero		1
	.zero		1


	//----- nvinfo : EIATTR_EXIT_INSTR_OFFSETS
	.align		4
        /*0048*/ 	.byte	0x04, 0x1c
        /*004a*/ 	.short	(.L_5975 - .L_5974)


	//   ....[0]....
.L_5974:
        /*004c*/ 	.word	0x00000800


	//   ....[1]....
        /*0050*/ 	.word	0x00000850


	//   ....[2]....
        /*0054*/ 	.word	0x000009e0


	//----- nvinfo : EIATTR_MAX_THREADS
	.align		4
.L_5975:
        /*0058*/ 	.byte	0x04, 0x05
        /*005a*/ 	.short	(.L_5977 - .L_5976)
.L_5976:
        /*005c*/ 	.word	0x00000080
        /*0060*/ 	.word	0x00000001
        /*0064*/ 	.word	0x00000001


	//----- nvinfo : EIATTR_CRS_STACK_SIZE
	.align		4
.L_5977:
        /*0068*/ 	.byte	0x04, 0x1e
        /*006a*/ 	.short	(.L_5979 - .L_5978)
.L_5978:
        /*006c*/ 	.word	0x00000000


	//----- nvinfo : EIATTR_CBANK_PARAM_SIZE
	.align		4
.L_5979:
        /*0070*/ 	.byte	0x03, 0x19
        /*0072*/ 	.short	0x0020


	//----- nvinfo : EIATTR_PARAM_CBANK
	.align		4
        /*0074*/ 	.byte	0x04, 0x0a
        /*0076*/ 	.short	(.L_5981 - .L_5980)
	.align		4
.L_5980:
        /*0078*/ 	.word	index@(.nv.constant0._ZN2at6native29vectorized_elementwise_kernelILi2ENS0_13AUnaryFunctorIiiiNS0_17BitwiseAndFunctorIiEEEESt5arrayIPcLm2EEEEviT0_T1_)
        /*007c*/ 	.short	0x0380
        /*007e*/ 	.short	0x0020


	//----- nvinfo : EIATTR_SW_WAR
	.align		4
.L_5981:
        /*0080*/ 	.byte	0x04, 0x36
        /*0082*/ 	.short	(.L_5983 - .L_5982)
.L_5982:
        /*0084*/ 	.word	0x00000008
.L_5983:


//--------------------- .nv.info._ZN2at6native29vectorized_elementwise_kernelILi4ENS0_13AUnaryFunctorIiiiNS0_17BitwiseAndFunctorIiEEEESt5arrayIPcLm2EEEEviT0_T1_ --------------------------
	.section	.nv.info._ZN2at6native29vectorized_elementwise_kernelILi4ENS0_13AUnaryFunctorIiiiNS0_17BitwiseAndFunctorIiEEEESt5arrayIPcLm2EEEEviT0_T1_,"",@"SHT_CUDA_INFO"
	.sectionflags	@""
	.align	4


	//----- nvinfo : EIATTR_CUDA_API_VERSION
	.align		4
        /*0000*/ 	.byte	0x04, 0x37
        /*0002*/ 	.short	(.L_5985 - .L_5984)
.L_5984:
        /*0004*/ 	.word	0x00000082


	//----- nvinfo : EIATTR_KPARAM_INFO
	.align		4
.L_5985:
        /*0008*/ 	.byte	0x04, 0x17
        /*000a*/ 	.short	(.L_5987 - .L_5986)
.L_5986:
        /*000c*/ 	.word	0x00000000
        /*0010*/ 	.short	0x0002
        /*0012*/ 	.short	0x0010
        /*0014*/ 	.byte	0x00, 0xf0, 0x41, 0x00


	//----- nvinfo : EIATTR_KPARAM_INFO
	.align		4
.L_5987:
        /*0018*/ 	.byte	0x04, 0x17
        /*001a*/ 	.short	(.L_5989 - .L_5988)
.L_5988:
        /*001c*/ 	.word	0x00000000
        /*0020*/ 	.short	0x0001
        /*0022*/ 	.short	0x0004
        /*0024*/ 	.byte	0x00, 0xf0, 0x21, 0x00


	//----- nvinfo : EIATTR_KPARAM_INFO
	.align		4
.L_5989:
        /*0028*/ 	.byte	0x04, 0x17
        /*002a*/ 	.short	(.L_5991 - .L_5990)
.L_5990:
        /*002c*/ 	.word	0x00000000
        /*0030*/ 	.short	0x0000
        /*0032*/ 	.short	0x0000
        /*0034*/ 	.byte	0x00, 0xf0, 0x11, 0x00


	//----- nvinfo : EIATTR_SPARSE_MMA_MASK
	.align		4
.L_5991:
        /*0038*/ 	.byte	0x03, 0x50
        /*003a*/ 	.short	0x0000


	//----- nvinfo : EIATTR_MAXREG_COUNT
	.align		4
        /*003c*/ 	.byte	0x03, 0x1b
        /*003e*/ 	.short	0x00ff


	//----- nvinfo : EIATTR_MERCURY_ISA_VERSION
	.align		4
        /*0040*/ 	.byte	0x03, 0x5f
        /*0042*/ 	.short	0x0101


	//----- nvinfo : EIATTR_VRC_CTA_INIT_COUNT
	.align		4
        /*0044*/ 	.byte	0x02, 0x4a
	.zero		1
	.zero		1


	//----- nvinfo : EIATTR_EXIT_INSTR_OFFSETS
	.align		4
        /*0048*/ 	.byte	0x04, 0x1c
        /*004a*/ 	.short	(.L_5993 - .L_5992)


	//   ....[0]....
.L_5992:
        /*004c*/ 	.word	0x00000800


	//   ....[1]....
        /*0050*/ 	.word	0x00000850


	//   ....[2]....
        /*0054*/ 	.word	0x000009a0


	//----- nvinfo : EIATTR_MAX_THREADS
	.align		4
.L_5993:
        /*0058*/ 	.byte	0x04, 0x05
        /*005a*/ 	.short	(.L_5995 - .L_5994)
.L_5994:
        /*005c*/ 	.word	0x00000080
        /*0060*/ 	.word	0x00000001
        /*0064*/ 	.word	0x00000001


	//----- nvinfo : EIATTR_CRS_STACK_SIZE
	.align		4
.L_5995:
        /*0068*/ 	.byte	0x04, 0x1e
        /*006a*/ 	.short	(.L_5997 - .L_5996)
.L_5996:
        /*006c*/ 	.word	0x00000000


	//----- nvinfo : EIATTR_CBANK_PARAM_SIZE
	.align		4
.L_5997:
        /*0070*/ 	.byte	0x03, 0x19
        /*0072*/ 	.short	0x0020


	//----- nvinfo : EIATTR_PARAM_CBANK
	.align		4
        /*0074*/ 	.byte	0x04, 0x0a
        /*0076*/ 	.short	(.L_5999 - .L_5998)
	.align		4
.L_5998:
        /*0078*/ 	.word	index@(.nv.constant0._ZN2at6native29vectorized_elementwise_kernelILi4ENS0_13AUnaryFunctorIiiiNS0_17BitwiseAndFunctorIiEEEESt5arrayIPcLm2EEEEviT0_T1_)
        /*007c*/ 	.short	0x0380
        /*007e*/ 	.short	0x0020


	//----- nvinfo : EIATTR_SW_WAR
	.align		4
.L_5999:
        /*0080*/ 	.byte	0x04, 0x36
        /*0082*/ 	.short	(.L_6001 - .L_6000)
.L_6000:
        /*0084*/ 	.word	0x00000008
.L_6001:


//--------------------- .nv.info._ZN2at6native29vectorized_elementwise_kernelILi8ENS0_13AUnaryFunctorIiiiNS0_17BitwiseAndFunctorIiEEEESt5arrayIPcLm2EEEEviT0_T1_ --------------------------
	.section	.nv.info._ZN2at6native29vectorized_elementwise_kernelILi8ENS0_13AUnaryFunctorIiiiNS0_17BitwiseAndFunctorIiEEEESt5arrayIPcLm2EEEEviT0_T1_,"",@"SHT_CUDA_INFO"
	.sectionflags	@""
	.align	4


	//----- nvinfo : EIATTR_CUDA_API_VERSION
	.align		4
        /*0000*/ 	.byte	0x04, 0x37
        /*0002*/ 	.short	(.L_6003 - .L_6002)
.L_6002:
        /*0004*/ 	.word	0x00000082


	//----- nvinfo : EIATTR_KPARAM_INFO
	.align		4
.L_6003:
        /*0008*/ 	.byte	0x04, 0x17
        /*000a*/ 	.short	(.L_6005 - .L_6004)
.L_6004:
        /*000c*/ 	.word	0x00000000
        /*0010*/ 	.short	0x0002
        /*0012*/ 	.short	0x0010
        /*0014*/ 	.byte	0x00, 0xf0, 0x41, 0x00


	//----- nvinfo : EIATTR_KPARAM_INFO
	.align		4
.L_6005:
        /*0018*/ 	.byte	0x04, 0x17
        /*001a*/ 	.short	(.L_6007 - .L_6006)
.L_6006:
        /*001c*/ 	.word	0x00000000
        /*0020*/ 	.short	0x0001
        /*0022*/ 	.short	0x0004
        /*0024*/ 	.byte	0x00, 0xf0, 0x21, 0x00


	//----- nvinfo : EIATTR_KPARAM_INFO
	.align		4
.L_6007:
        /*0028*/ 	.byte	0x04, 0x17
        /*002a*/ 	.short	(.L_6009 - .L_6008)
.L_6008:
        /*002c*/ 	.word	0x00000000
        /*0030*/ 	.short	0x0000
        /*0032*/ 	.short	0x0000
        /*0034*/ 	.byte	0x00, 0xf0, 0x11, 0x00


	//----- nvinfo : EIATTR_SPARSE_MMA_MASK
	.align		4
.L_6009:
        /*0038*/ 	.byte	0x03, 0x50
        /*003a*/ 	.short	0x0000


	//----- nvinfo : EIATTR_MAXREG_COUNT
	.align		4
        /*003c*/ 	.byte	0x03, 0x1b
        /*003e*/ 	.short	0x00ff


	//----- nvinfo : EIATTR_MERCURY_ISA_VERSION
	.align		4
        /*0040*/ 	.byte	0x03, 0x5f
        /*0042*/ 	.short	0x0101


	//----- nvinfo : EIATTR_VRC_CTA_INIT_COUNT
	.align		4
        /*0044*/ 	.byte	0x02, 0x4a
	.zero		1
	.zero		1


	//----- nvinfo : EIATTR_EXIT_INSTR_OFFSETS
	.align		4
        /*0048*/ 	.byte	0x04, 0x1c
        /*004a*/ 	.short	(.L_6011 - .L_6010)


	//   ....[0]....
.L_6010:
        /*004c*/ 	.word	0x00000010


	//----- nvinfo : EIATTR_MAX_THREADS
	.align		4
.L_6011:
        /*0050*/ 	.byte	0x04, 0x05
        /*0052*/ 	.short	(.L_6013 - .L_6012)
.L_6012:
        /*0054*/ 	.word	0x00000080
        /*0058*/ 	.word	0x00000001
        /*005c*/ 	.word	0x00000001


	//----- nvinfo : EIATTR_CBANK_PARAM_SIZE
	.align		4
.L_6013:
        /*0060*/ 	.byte	0x03, 0x19
        /*0062*/ 	.short	0x0020


	//----- nvinfo : EIATTR_PARAM_CBANK
	.align		4
        /*0064*/ 	.byte	0x04, 0x0a
        /*0066*/ 	.short	(.L_6015 - .L_6014)
	.align		4
.L_6014:
        /*0068*/ 	.word	index@(.nv.constant0._ZN2at6native29vectorized_elementwise_kernelILi8ENS0_13AUnaryFunctorIiiiNS0_17BitwiseAndFunctorIiEEEESt5arrayIPcLm2EEEEviT0_T1_)
        /*006c*/ 	.short	0x0380
        /*006e*/ 	.short	0x0020


	//----- nvinfo : EIATTR_SW_WAR
	.align		4
.L_6015:
        /*0070*/ 	.byte	0x04, 0x36
        /*0072*/ 	.short	(.L_6017 - .L_6016)
.L_6016:
        /*0074*/ 	.word	0x00000008
.L_6017:


//--------------------- .nv.info._ZN2at6native18elementwise_kernelILi128ELi4EZNS0_15gpu_kernel_implINS0_13BinaryFunctorIiiiNS0_17BitwiseAndFunctorIiEEEEEEvRNS_18TensorIteratorBaseERKT_EUliE_EEviT1_ --------------------------
	.section	.nv.info._ZN2at6native18elementwise_kernelILi128ELi4EZNS0_15gpu_kernel_implINS0_13BinaryFunctorIiiiNS0_17BitwiseAndFunctorIiEEEEEEvRNS_18TensorIteratorBaseERKT_EUliE_EEviT1_,"",@"SHT_CUDA_INFO"
	.sectionflags	@""
	.align	4


	//----- nvinfo : EIATTR_CUDA_API_VERSION
	.align		4
        /*0000*/ 	.byte	0x04, 0x37
        /*0002*/ 	.short	(.L_6019 - .L_6018)
.L_6018:
        /*0004*/ 	.word	0x00000082


	//----- nvinfo : EIATTR_KPARAM_INFO
	.align		4
.L_6019:
        /*0008*/ 	.byte	0x04, 0x17
        /*000a*/ 	.short	(.L_6021 - .L_6020)
.L_6020:
        /*000c*/ 	.word	0x00000000
        /*0010*/ 	.short	0x0001
        /*0012*/ 	.short	0x0008
        /*0014*/ 	.byte	0x00, 0xf0, 0x21, 0x0a


	//----- nvinfo : EIATTR_KPARAM_INFO
	.align		4
.L_6021:
        /*0018*/ 	.byte	0x04, 0x17
        /*001a*/ 	.short	(.L_6023 - .L_6022)
.L_6022:
        /*001c*/ 	.word	0x00000000
        /*0020*/ 	.short	0x0000
        /*0022*/ 	.short	0x0000
        /*0024*/ 	.byte	0x00, 0xf0, 0x11, 0x00


	//----- nvinfo : EIATTR_SPARSE_MMA_MASK
	.align		4
.L_6023:
        /*0028*/ 	.byte	0x03, 0x50
        /*002a*/ 	.short	0x0000


	//----- nvinfo : EIATTR_MAXREG_COUNT
	.align		4
        /*002c*/ 	.byte	0x03, 0x1b
        /*002e*/ 	.short	0x0080


	//----- nvinfo : EIATTR_EXTERNS
	.align		4
        /*0030*/ 	.byte	0x04, 0x0f
        /*0032*/ 	.short	(.L_6025 - .L_6024)


	//   ....[0]....
	.align		4
.L_6024:
        /*0034*/ 	.word	index@(__assertfail)


	//----- nvinfo : EIATTR_MERCURY_ISA_VERSION
	.align		4
.L_6025:
        /*0038*/ 	.byte	0x03, 0x5f
        /*003a*/ 	.short	0x0101


	//----- nvinfo : EIATTR_VRC_CTA_INIT_COUNT
	.align		4
        /*003c*/ 	.byte	0x02, 0x4a
	.zero		1
	.zero		1


	//----- nvinfo : EIATTR_SYSCALL_OFFSETS
	.align		4
        /*0040*/ 	.byte	0x04, 0x46
        /*0042*/ 	.short	(.L_6027 - .L_6026)


	//   ....[0]....
.L_6026:
        /*0044*/ 	.word	0x000023f0


	//   ....[1]....
        /*0048*/ 	.word	0x000031c0


	//   ....[2]....
        /*004c*/ 	.word	0x00003f90


	//   ....[3]....
        /*0050*/ 	.word	0x000064e0


	//   ....[4]....
        /*0054*/ 	.word	0x000072b0


	//   ....[5]....
        /*0058*/ 	.word	0x00007e80


	//   ....[6]....
        /*005c*/ 	.word	0x0000a510


	//   ....[7]....
        /*0060*/ 	.word	0x0000b2e0


	//   ....[8]....
        /*0064*/ 	.word	0x0000beb0


	//   ....[9]....
        /*0068*/ 	.word	0x0000e560


	//   ....[10]....
        /*006c*/ 	.word	0x0000f330


	//   ....[11]....
        /*0070*/ 	.word	0x0000fed0


	//----- nvinfo : EIATTR_EXIT_INSTR_OFFSETS
	.align		4
.L_6027:
        /*0074*/ 	.byte	0x04, 0x1c
        /*0076*/ 	.short	(.L_6029 - .L_6028)


	//   ....[0]....
.L_6028:
        /*0078*/ 	.word	0x0000c190


	//   ....[1]....
        /*007c*/ 	.word	0x0000f460


	//   ....[2]....
        /*0080*/ 	.word	0x0000f480


	//   ....[3]....
        /*0084*/ 	.word	0x0000f510


	//   ....[4]....
        /*0088*/ 	.word	0x0000f530


	//   ....[5]....
        /*008c*/ 	.word	0x0000f550


	//   ....[6]....
        /*0090*/ 	.word	0x0000f5e0


	//   ....[7]....
        /*0094*/ 	.word	0x0000f620


	//   ....[8]....
        /*0098*/ 	.word	0x0000f6c0


	//   ....[9]....
        /*009c*/ 	.word	0x0000f710


	//   ....[10]....
        /*00a0*/ 	.word	0x0000f740


	//   ....[11]....
        /*00a4*/ 	.word	0x0000f800


	//   ....[12]....
        /*00a8*/ 	.word	0x0000f970


	//   ....[13]....
        /*00ac*/ 	.word	0x0000fae0


	//   ....[14]....
        /*00b0*/ 	.word	0x0000fc40


	//   ....[15]....
        /*00b4*/ 	.word	0x0000fc70


	//   ....[16]....
        /*00b8*/ 	.word	0x0000fc90


	//   ....[17]....
        /*00bc*/ 	.word	0x0000fd30


	//   ....[18]....
        /*00c0*/ 	.word	0x0000fd70


	//   ....[19]....
        /*00c4*/ 	.word	0x0000fee0


	//   ....[20]....
        /*00c8*/ 	.word	0x0000fff0


	//   ....[21]....
        /*00cc*/ 	.word	0x00010130


	//   ....[22]....
        /*00d0*/ 	.word	0x00010170


	//----- nvinfo : EIATTR_MAX_THREADS
	.align		4
.L_6029:
        /*00d4*/ 	.byte	0x04, 0x05
        /*00d6*/ 	.short	(.L_6031 - .L_6030)
.L_6030:
        /*00d8*/ 	.word	0x00000080
        /*00dc*/ 	.word	0x00000001
        /*00e0*/ 	.word	0x00000001


	//----- nvinfo : EIATTR_CRS_STACK_SIZE
	.align		4
.L_6031:
        /*00e4*/ 	.byte	0x04, 0x1e
        /*00e6*/ 	.short	(.L_6033 - .L_6032)
.L_6032:
        /*00e8*/ 	.word	0x00000000


	//----- nvinfo : EIATTR_CBANK_PARAM_SIZE
	.align		4
.L_6033:
        /*00ec*/ 	.byte	0x03, 0x19
        /*00ee*/ 	.short	0x0290


	//----- nvinfo : EIATTR_PARAM_CBANK
	.align		4
        /*00f0*/ 	.byte	0x04, 0x0a
        /*00f2*/ 	.short	(.L_6035 - .L_6034)
	.align		4
.L_6034:
        /*00f4*/ 	.word	index@(.nv.constant0._ZN2at6native18elementwise_kernelILi128ELi4EZNS0_15gpu_kernel_implINS0_13BinaryFunctorIiiiNS0_17BitwiseAndFunctorIiEEEEEEvRNS_18TensorIteratorBaseERKT_EUliE_EEviT1_)
        /*00f8*/ 	.short	0x0380
        /*00fa*/ 	.short	0x0290


	//----- nvinfo : EIATTR_SW_WAR
	.align		4
.L_6035:
        /*00fc*/ 	.byte	0x04, 0x36
        /*00fe*/ 	.short	(.L_6037 - .L_6036)
.L_6036:
        /*0100*/ 	.word	0x00000008
.L_6037:


//--------------------- .nv.info._ZN2at6native27unrolled_elementwise_kernelINS0_13BinaryFunctorIiiiNS0_17BitwiseAndFunctorIiEEEESt5arrayIPcLm3EELi4E23TrivialOffsetCalculatorILi2EjES9_ILi1EjENS0_6memory12LoadWithCastILi2EEENSC_13StoreWithCastILi1EEEEEviT_T0_T2_T3_T4_T5_ --------------------------
	.section	.nv.info._ZN2at6native27unrolled_elementwise_kernelINS0_13BinaryFunctorIiiiNS0_17BitwiseAndFunctorIiEEEESt5arrayIPcLm3EELi4E23TrivialOffsetCalculatorILi2EjES9_ILi1EjENS0_6memory12LoadWithCastILi2EEENSC_13StoreWithCastILi1EEEEEviT_T0_T2_T3_T4_T5_,"",@"SHT_CUDA_INFO"
	.sectionflags	@""
	.align	4


	//----- nvinfo : EIATTR_CUDA_API_VERSION
	.align		4
        /*0000*/ 	.byte	0x04, 0x37
        /*0002*/ 	.short	(.L_6039 - .L_6038)
.L_6038:
        /*0004*/ 	.word	0x00000082


	//----- nvinfo : EIATTR_KPARAM_INFO
	.align		4
.L_6039:
        /*0008*/ 	.byte	0x04, 0x17
        /*000a*/ 	.short	(.L_6041 - .L_6040)
.L_6040:
        /*000c*/ 	.word	0x00000000
        /*0010*/ 	.short	0x0006
        /*0012*/ 	.short	0x0030
        /*0014*/ 	.byte	0x00, 0xf0, 0x21, 0x00


	//----- nvinfo : EIATTR_KPARAM_INFO
	.align		4
.L_6041:
        /*0018*/ 	.byte	0x04, 0x17
        /*001a*/ 	.short	(.L_6043 - .L_6042)
.L_6042:
        /*001c*/ 	.word	0x00000000
        /*0020*/ 	.short	0x0005
        /*0022*/ 	.short	0x0024
        /*0024*/ 	.byte	0x00, 0xf0, 0x31, 0x00


	//----- nvinfo : EIATTR_KPARAM_INFO
	.align		4
.L_6043:
        /*0028*/ 	.byte	0x04, 0x17
        /*002a*/ 	.short	(.L_6045 - .L_6044)
.L_6044:
        /*002c*/ 	.word	0x00000000
        /*0030*/ 	.short	0x0004
        /*0032*/ 	.short	0x0021
        /*0034*/ 	.byte	0x00, 0xf0, 0x05, 0x00


	//----- nvinfo : EIATTR_KPARAM_INFO
	.align		4
.L_6045:
        /*0038*/ 	.byte	0x04, 0x17
        /*003a*/ 	.short	(.L_6047 - .L_6046)
.L_6046:
        /*003c*/ 	.word	0x00000000
        /*0040*/ 	.short	0x0003
        /*0042*/ 	.short	0x0020
        /*0044*/ 	.byte	0x00, 0xf0, 0x05, 0x00


	//----- nvinfo : EIATTR_KPARAM_INFO
	.align		4
.L_6047:
        /*0048*/ 	.byte	0x04, 0x17
        /*004a*/ 	.short	(.L_6049 - .L_6048)
.L_6048:
        /*004c*/ 	.word	0x00000000
        /*0050*/ 	.short	0x0002
        /*0052*/ 	.short	0x0008
        /*0054*/ 	.byte	0x00, 0xf0, 0x61, 0x00


	//----- nvinfo : EIATTR_KPARAM_INFO
	.align		4
.L_6049:
        /*0058*/ 	.byte	0x04, 0x17
        /*005a*/ 	.short	(.L_6051 - .L_6050)
.L_6050:
        /*005c*/ 	.word	0x00000000
        /*0060*/ 	.short	0x0001
        /*0062*/ 	.short	0x0004
        /*0064*/ 	.byte	0x00, 0xf0, 0x05, 0x00


	//----- nvinfo : EIATTR_KPARAM_INFO
	.align		4
.L_6051:
        /*0068*/ 	.byte	0x04, 0x17
        /*006a*/ 	.short	(.L_6053 - .L_6052)
.L_6052:
        /*006c*/ 	.word	0x00000000
        /*0070*/ 	.short	0x0000
        /*0072*/ 	.short	0x0000
        /*0074*/ 	.byte	0x00, 0xf0, 0x11, 0x00


	//----- nvinfo : EIATTR_SPARSE_MMA_MASK
	.align		4
.L_6053:
        /*0078*/ 	.byte	0x03, 0x50
        /*007a*/ 	.short	0x0000


	//----- nvinfo : EIATTR_MAXREG_COUNT
	.align		4
        /*007c*/ 	.byte	0x03, 0x1b
        /*007e*/ 	.short	0x00ff


	//----- nvinfo : EIATTR_EXTERNS
	.align		4
        /*0080*/ 	.byte	0x04, 0x0f
        /*0082*/ 	.short	(.L_6055 - .L_6054)


	//   ....[0]....
	.align		4
.L_6054:
        /*0084*/ 	.word	index@(__assertfail)


	//----- nvinfo : EIATTR_MERCURY_ISA_VERSION
	.align		4
.L_6055:
        /*0088*/ 	.byte	0x03, 0x5f
        /*008a*/ 	.short	0x0101


	//----- nvinfo : EIATTR_VRC_CTA_INIT_COUNT
	.align		4
        /*008c*/ 	.byte	0x02, 0x4a
	.zero		1
	.zero		1


	//----- nvinfo : EIATTR_SYSCALL_OFFSETS
	.align		4
        /*0090*/ 	.byte	0x04, 0x46
        /*0092*/ 	.short	(.L_6057 - .L_6056)


	//   ....[0]....
.L_6056:
        /*0094*/ 	.word	0x00000de0


	//   ....[1]....
        /*0098*/ 	.word	0x00001be0


	//   ....[2]....
        /*009c*/ 	.word	0x00002b00


	//   ....[3]....
        /*00a0*/ 	.word	0x00003900


	//   ....[4]....
        /*00a4*/ 	.word	0x00004780


	//   ....[5]....
        /*00a8*/ 	.word	0x00005580


	//   ....[6]....
        /*00ac*/ 	.word	0x00006400


	//   ....[7]....
        /*00b0*/ 	.word	0x00007210


	//   ....[8]....
        /*00b4*/ 	.word	0x00008000


	//   ....[9]....
        /*00b8*/ 	.word	0x00008d30


	//   ....[10]....
        /*00bc*/ 	.word	0x00009bc0


	//   ....[11]....
        /*00c0*/ 	.word	0x0000aa30


	//----- nvinfo : EIATTR_EXIT_INSTR_OFFSETS
	.align		4
.L_6057:
        /*00c4*/ 	.byte	0x04, 0x1c
        /*00c6*/ 	.short	(.L_6059 - .L_6058)


	//   ....[0]....
.L_6058:
        /*00c8*/ 	.word	0x00009e90


	//   ....[1]....
        /*00cc*/ 	.word	0x00009fc0


	//   ....[2]....
        /*00d0*/ 	.word	0x00009fe0


	//   ....[3]....
        /*00d4*/ 	.word	0x0000a070


	//   ....[4]....
        /*00d8*/ 	.word	0x0000a090


	//   ....[5]....
        /*00dc*/ 	.word	0x0000a0b0


	//   ....[6]....
        /*00e0*/ 	.word	0x0000a140


	//   ....[7]....
        /*00e4*/ 	.word	0x0000a180


	//   ....[8]....
        /*00e8*/ 	.word	0x0000a220


	//   ....[9]....
        /*00ec*/ 	.word	0x0000a270


	//   ....[10]....
        /*00f0*/ 	.word	0x0000a2a0


	//   ....[11]....
        /*00f4*/ 	.word	0x0000a360


	//   ....[12]....
        /*00f8*/ 	.word	0x0000a4d0


	//   ....[13]....
        /*00fc*/ 	.word	0x0000a640


	//   ....[14]....
        /*0100*/ 	.word	0x0000a7a0


	//   ....[15]....
        /*0104*/ 	.word	0x0000a7d0


	//   ....[16]....
        /*0108*/ 	.word	0x0000a7f0


	//   ....[17]....
        /*010c*/ 	.word	0x0000a890


	//   ....[18]....
        /*0110*/ 	.word	0x0000a8d0


	//   ....[19]....
        /*0114*/ 	.word	0x0000aa40


	//   ....[20]....
        /*0118*/ 	.word	0x0000ab50


	//   ....[21]....
        /*011c*/ 	.word	0x0000ac90


	//   ....[22]....
        /*0120*/ 	.word	0x0000acd0


	//----- nvinfo : EIATTR_MAX_THREADS
	.align		4
.L_6059:
        /*0124*/ 	.byte	0x04, 0x05
        /*0126*/ 	.short	(.L_6061 - .L_6060)
.L_6060:
        /*0128*/ 	.word	0x00000080
        /*012c*/ 	.word	0x00000001
        /*0130*/ 	.word	0x00000001


	//----- nvinfo : EIATTR_CRS_STACK_SIZE
	.align		4
.L_6061:
        /*0134*/ 	.byte	0x04, 0x1e
        /*0136*/ 	.short	(.L_6063 - .L_6062)
.L_6062:
        /*0138*/ 	.word	0x00000000


	//----- nvinfo : EIATTR_CBANK_PARAM_SIZE
	.align		4
.L_6063:
        /*013c*/ 	.byte	0x03, 0x19
        /*013e*/ 	.short	0x0038


	//----- nvinfo : EIATTR_PARAM_CBANK
	.align		4
        /*0140*/ 	.byte	0x04, 0x0a
        /*0142*/ 	.short	(.L_6065 - .L_6064)
	.align		4
.L_6064:
        /*0144*/ 	.word	index@(.nv.constant0._ZN2at6native27unrolled_elementwise_kernelINS0_13BinaryFunctorIiiiNS0_17BitwiseAndFunctorIiEEEESt5arrayIPcLm3EELi4E23TrivialOffsetCalculatorILi2EjES9_ILi1EjENS0_6memory12LoadWithCastILi2EEENSC_13StoreWithCastILi1EEEEEviT_T0_T2_T3_T4_T5_)
        /*0148*/ 	.short	0x0380
        /*014a*/ 	.short	0x0038


	//----- nvinfo : EIATTR_SW_WAR
	.align		4
.L_6065:
        /*014c*/ 	.byte	0x04, 0x36
        /*014e*/ 	.short	(.L_6067 - .L_6066)
.L_6066:
        /*0150*/ 	.word	0x00000008
.L_6067:


//--------------------- .nv.info._ZN2at6native18elementwise_kernelILi128ELi2EZNS0_22gpu_kernel_impl_nocastINS0_13BinaryFunctorIiiiNS0_17BitwiseAndFunctorIiEEEEEEvRNS_18TensorIteratorBaseERKT_EUliE_EEviT1_ --------------------------
	.section	.nv.info._ZN2at6native18elementwise_kernelILi128ELi2EZNS0_22gpu_kernel_impl_nocastINS0_13BinaryFunctorIiiiNS0_17BitwiseAndFunctorIiEEEEEEvRNS_18TensorIteratorBaseERKT_EUliE_EEviT1_,"",@"SHT_CUDA_INFO"
	.sectionflags	@""
	.align	4


	//----- nvinfo : EIATTR_CUDA_API_VERSION
	.align		4
        /*0000*/ 	.byte	0x04, 0x37
        /*0002*/ 	.short	(.L_6069 - .L_6068)
.L_6068:
        /*0004*/ 	.word	0x00000082


	//----- nvinfo : EIATTR_KPARAM_INFO
	.align		4
.L_6069:
        /*0008*/ 	.byte	0x04, 0x17
        /*000a*/ 	.short	(.L_6071 - .L_6070)
.L_6070:
        /*000c*/ 	.word	0x00000000
        /*0010*/ 	.short	0x0001
        /*0012*/ 	.short	0x0008
        /*0014*/ 	.byte	0x00, 0xf0, 0x21, 0x0a


	//----- nvinfo : EIATTR_KPARAM_INFO
	.align		4
.L_6071:
        /*0018*/ 	.byte	0x04, 0x17
        /*001a*/ 	.short	(.L_6073 - .L_6072)
.L_6072:
        /*001c*/ 	.word	0x00000000
        /*0020*/ 	.short	0x0000
        /*0022*/ 	.short	0x0000
        /*0024*/ 	.byte	0x00, 0xf0, 0x11, 0x00


	//----- nvinfo : EIATTR_SPARSE_MMA_MASK
	.align		4
.L_6073:
        /*0028*/ 	.byte	0x03, 0x50
        /*002a*/ 	.short	0x0000


	//----- nvinfo : EIATTR_MAXREG_COUNT
	.align		4
        /*002c*/ 	.byte	0x03, 0x1b
        /*002e*/ 	.short	0x0080


	//----- nvinfo : EIATTR_MERCURY_ISA_VERSION
	.align		4
        /*0030*/ 	.byte	0x03, 0x5f
        /*0032*/ 	.short	0x0101


	//----- nvinfo : EIATTR_VRC_CTA_INIT_COUNT
	.align		4
        /*0034*/ 	.byte	0x02, 0x4a
	.zero		1
	.zero		1


	//----- nvinfo : EIATTR_EXIT_INSTR_OFFSETS
	.align		4
        /*0038*/ 	.byte	0x04, 0x1c
        /*003a*/ 	.short	(.L_6075 - .L_6074)


	//   ....[0]....
.L_6074:
        /*003c*/ 	.word	0x00000170


	//   ....[1]....
        /*0040*/ 	.word	0x000001f0


	//   ....[2]....
        /*0044*/ 	.word	0x00001920


	//   ....[3]....
        /*0048*/ 	.word	0x00002fb0


	//----- nvinfo : EIATTR_MAX_THREADS
	.align		4
.L_6075:
        /*004c*/ 	.byte	0x04, 0x05
        /*004e*/ 	.short	(.L_6077 - .L_6076)
.L_6076:
        /*0050*/ 	.word	0x00000080
        /*0054*/ 	.word	0x00000001
        /*0058*/ 	.word	0x00000001


	//----- nvinfo : EIATTR_CRS_STACK_SIZE
	.align		4
.L_6077:
        /*005c*/ 	.byte	0x04, 0x1e
        /*005e*/ 	.short	(.L_6079 - .L_6078)
.L_6078:
        /*0060*/ 	.word	0x00000000


	//----- nvinfo : EIATTR_CBANK_PARAM_SIZE
	.align		4
.L_6079:
        /*0064*/ 	.byte	0x03, 0x19
        /*0066*/ 	.short	0x0290


	//----- nvinfo : EIATTR_PARAM_CBANK
	.align		4
        /*0068*/ 	.byte	0x04, 0x0a
        /*006a*/ 	.short	(.L_6081 - .L_6080)
	.align		4
.L_6080:
        /*006c*/ 	.word	index@(.nv.constant0._ZN2at6native18elementwise_kernelILi128ELi2EZNS0_22gpu_kernel_impl_nocastINS0_13BinaryFunctorIiiiNS0_17BitwiseAndFunctorIiEEEEEEvRNS_18TensorIteratorBaseERKT_EUliE_EEviT1_)
        /*0070*/ 	.short	0x0380
        /*0072*/ 	.short	0x0290


	//----- nvinfo : EIATTR_SW_WAR
	.align		4
.L_6081:
        /*0074*/ 	.byte	0x04, 0x36
        /*0076*/ 	.short	(.L_6083 - .L_6082)
.L_6082:
        /*0078*/ 	.word	0x00000008
.L_6083:


//--------------------- .nv.info._ZN2at6native27unrolled_elementwise_kernelINS0_13BinaryFunctorIiiiNS0_17BitwiseAndFunctorIiEEEESt5arrayIPcLm3EELi4E23TrivialOffsetCalculatorILi2EjES9_ILi1EjENS0_6memory15LoadWithoutCastENSC_16StoreWithoutCastEEEviT_T0_T2_T3_T4_T5_ --------------------------
	.section	.nv.info._ZN2at6native27unrolled_elementwise_kernelINS0_13BinaryFunctorIiiiNS0_17BitwiseAndFunctorIiEEEESt5arrayIPcLm3EELi4E23TrivialOffsetCalculatorILi2EjES9_ILi1EjENS0_6memory15LoadWithoutCastENSC_16StoreWithoutCastEEEviT_T0_T2_T3_T4_T5_,"",@"SHT_CUDA_INFO"
	.sectionflags	@""
	.align	4


	//----- nvinfo : EIATTR_CUDA_API_VERSION
	.align		4
        /*0000*/ 	.byte	0x04, 0x37
        /*0002*/ 	.short	(.L_6085 - .L_6084)
.L_6084:
        /*0004*/ 	.word	0x00000082


	//----- nvinfo : EIATTR_KPARAM_INFO
	.align		4
.L_6085:
        /*0008*/ 	.byte	0x04, 0x17
        /*000a*/ 	.short	(.L_6087 - .L_6086)
.L_6086:
        /*000c*/ 	.word	0x00000000
        /*0010*/ 	.short	0x0006
        /*0012*/ 	.short	0x0023
        /*0014*/ 	.byte	0x00, 0xf0, 0x05, 0x00


	//----- nvinfo : EIATTR_KPARAM_INFO
	.align		4
.L_6087:
        /*0018*/ 	.byte	0x04, 0x17
        /*001a*/ 	.short	(.L_6089 - .L_6088)
.L_6088:
        /*001c*/ 	.word	0x00000000
        /*0020*/ 	.short	0x0005
        /*0022*/ 	.short	0x0022
        /*0024*/ 	.byte	0x00, 0xf0, 0x05, 0x00


	//----- nvinfo : EIATTR_KPARAM_INFO
	.align		4
.L_6089:
        /*0028*/ 	.byte	0x04, 0x17
        /*002a*/ 	.short	(.L_6091 - .L_6090)
.L_6090:
        /*002c*/ 	.word	0x00000000
        /*0030*/ 	.short	0x0004
        /*0032*/ 	.short	0x0021
        /*0034*/ 	.byte	0x00, 0xf0, 0x05, 0x00


	//----- nvinfo : EIATTR_KPARAM_INFO
	.align		4
.L_6091:
        /*0038*/ 	.byte	0x04, 0x17
        /*003a*/ 	.short	(.L_6093 - .L_6092)
.L_6092:
        /*003c*/ 	.word	0x00000000
        /*0040*/ 	.short	0x0003
        /*0042*/ 	.short	0x0020
        /*0044*/ 	.byte	0x00, 0xf0, 0x05, 0x00


	//----- nvinfo : EIATTR_KPARAM_INFO
	.align		4
.L_6093:
        /*0048*/ 	.byte	0x04, 0x17
        /*004a*/ 	.short	(.L_6095 - .L_6094)
.L_6094:
        /*004c*/ 	.word	0x00000000
        /*0050*/ 	.short	0x0002
        /*0052*/ 	.short	0x0008
        /*0054*/ 	.byte	0x00, 0xf0, 0x61, 0x00


	//----- nvinfo : EIATTR_KPARAM_INFO
	.align		4
.L_6095:
        /*0058*/ 	.byte	0x04, 0x17
        /*005a*/ 	.short	(.L_6097 - .L_6096)
.L_6096:
        /*005c*/ 	.word	0x00000000
        /*0060*/ 	.short	0x0001
        /*0062*/ 	.short	0x0004
        /*0064*/ 	.byte	0x00, 0xf0, 0x05, 0x00


	//----- nvinfo : EIATTR_KPARAM_INFO
	.align		4
.L_6097:
        /*0068*/ 	.byte	0x04, 0x17
        /*006a*/ 	.short	(.L_6099 - .L_6098)
.L_6098:
        /*006c*/ 	.word	0x00000000
        /*0070*/ 	.short	0x0000
        /*0072*/ 	.short	0x0000
        /*0074*/ 	.byte	0x00, 0xf0, 0x11, 0x00


	//----- nvinfo : EIATTR_SPARSE_MMA_MASK
	.align		4
.L_6099:
        /*0078*/ 	.byte	0x03, 0x50
        /*007a*/ 	.short	0x0000


	//----- nvinfo : EIATTR_MAXREG_COUNT
	.align		4
        /*007c*/ 	.byte	0x03, 0x1b
        /*007e*/ 	.short	0x00ff


	//----- nvinfo : EIATTR_MERCURY_ISA_VERSION
	.align		4
        /*0080*/ 	.byte	0x03, 0x5f
        /*0082*/ 	.short	0x0101


	//----- nvinfo : EIATTR_VRC_CTA_INIT_COUNT
	.align		4
        /*0084*/ 	.byte	0x02, 0x4a
	.zero		1
	.zero		1


	//----- nvinfo : EIATTR_EXIT_INSTR_OFFSETS
	.align		4
        /*0088*/ 	.byte	0x04, 0x1c
        /*008a*/ 	.short	(.L_6101 - .L_6100)


	//   ....[0]....
.L_6100:
        /*008c*/ 	.word	0x000004f0


	//   ....[1]....
        /*0090*/ 	.word	0x00000540


	//----- nvinfo : EIATTR_MAX_THREADS
	.align		4
.L_6101:
        /*0094*/ 	.byte	0x04, 0x05
        /*0096*/ 	.short	(.L_6103 - .L_6102)
.L_6102:
        /*0098*/ 	.word	0x00000080
        /*009c*/ 	.word	0x00000001
        /*00a0*/ 	.word	0x00000001


	//----- nvinfo : EIATTR_CRS_STACK_SIZE
	.align		4
.L_6103:
        /*00a4*/ 	.byte	0x04, 0x1e
        /*00a6*/ 	.short	(.L_6105 - .L_6104)
.L_6104:
        /*00a8*/ 	.word	0x00000000


	//----- nvinfo : EIATTR_CBANK_PARAM_SIZE
	.align		4
.L_6105:
        /*00ac*/ 	.byte	0x03, 0x19
        /*00ae*/ 	.short	0x0024


	//----- nvinfo : EIATTR_PARAM_CBANK
	.align		4
        /*00b0*/ 	.byte	0x04, 0x0a
        /*00b2*/ 	.short	(.L_6107 - .L_6106)
	.align		4
.L_6106:
        /*00b4*/ 	.word	index@(.nv.constant0._ZN2at6native27unrolled_elementwise_kernelINS0_13BinaryFunctorIiiiNS0_17BitwiseAndFunctorIiEEEESt5arrayIPcLm3EELi4E23TrivialOffsetCalculatorILi2EjES9_ILi1EjENS0_6memory15LoadWithoutCastENSC_16StoreWithoutCastEEEviT_T0_T2_T3_T4_T5_)
        /*00b8*/ 	.short	0x0380
        /*00ba*/ 	.short	0x0024


	//----- nvinfo : EIATTR_SW_WAR
	.align		4
.L_6107:
        /*00bc*/ 	.byte	0x04, 0x36
        /*00be*/ 	.short	(.L_6109 - .L_6108)
.L_6108:
        /*00c0*/ 	.word	0x00000008
.L_6109:


//--------------------- .nv.info._ZN2at6native29vectorized_elementwise_kernelILi2ENS0_13BinaryFunctorIiiiNS0_17BitwiseAndFunctorIiEEEESt5arrayIPcLm3EEEEviT0_T1_ --------------------------
	.section	.nv.info._ZN2at6native29vectorized_elementwise_kernelILi2ENS0_13BinaryFunctorIiiiNS0_17BitwiseAndFunctorIiEEEESt5arrayIPcLm3EEEEviT0_T1_,"",@"SHT_CUDA_INFO"
	.sectionflags	@""
	.align	4


	//----- nvinfo : EIATTR_CUDA_API_VERSION
	.align		4
        /*0000*/ 	.byte	0x04, 0x37
        /*0002*/ 	.short	(.L_6111 - .L_6110)
.L_6110:
        /*0004*/ 	.word	0x00000082


	//----- nvinfo : EIATTR_KPARAM_INFO
	.align		4
.L_6111:
        /*0008*/ 	.byte	0x04, 0x17
        /*000a*/ 	.short	(.L_6113 - .L_6112)
.L_6112:
        /*000c*/ 	.word	0x00000000
        /*0010*/ 	.short	0x0002
        /*0012*/ 	.short	0x0008
        /*0014*/ 	.byte	0x00, 0xf0, 0x61, 0x00


	//----- nvinfo : EIATTR_KPARAM_INFO
	.align		4
.L_6113:
        /*0018*/ 	.byte	0x04, 0x17
        /*001a*/ 	.short	(.L_6115 - .L_6114)
.L_6114:
        /*001c*/ 	.word	0x00000000
        /*0020*/ 	.short	0x0001
        /*0022*/ 	.short	0x0004
        /*0024*/ 	.byte	0x00, 0xf0, 0x05, 0x00


	//----- nvinfo : EIATTR_KPARAM_INFO
	.align		4
.L_6115:
        /*0028*/ 	.byte	0x04, 0x17
        /*002a*/ 	.short	(.L_6117 - .L_6116)
.L_6116:
        /*002c*/ 	.word	0x00000000
        /*0030*/ 	.short	0x0000
        /*0032*/ 	.short	0x0000
        /*0034*/ 	.byte	0x00, 0xf0, 0x11, 0x00


	//----- nvinfo : EIATTR_SPARSE_MMA_MASK
	.align		4
.L_6117:
        /*0038*/ 	.byte	0x03, 0x50
        /*003a*/ 	.short	0x0000


	//----- nvinfo : EIATTR_MAXREG_COUNT
	.align		4
        /*003c*/ 	.byte	0x03, 0x1b
        /*003e*/ 	.short	0x00ff


	//----- nvinfo : EIATTR_MERCURY_ISA_VERSION
	.align		4
        /*0040*/ 	.byte	0x03, 0x5f
        /*0042*/ 	.short	0x0101


	//----- nvinfo : EIATTR_VRC_CTA_INIT_COUNT
	.align		4
        /*0044*/ 	.byte	0x02, 0x4a
	.zero		1
	.zero		1


	//----- nvinfo : EIATTR_EXIT_INSTR_OFFSETS
	.align		4
        /*0048*/ 	.byte	0x04, 0x1c
        /*004a*/ 	.short	(.L_6119 - .L_6118)


	//   ....[0]....
.L_6118:
        /*004c*/ 	.word	0x000009d0


	//   ....[1]....
        /*0050*/ 	.word	0x00000a20


	//   ....[2]....
        /*0054*/ 	.word	0x00000c10


	//----- nvinfo : EIATTR_MAX_THREADS
	.align		4
.L_6119:
        /*0058*/ 	.byte	0x04, 0x05
        /*005a*/ 	.short	(.L_6121 - .L_6120)
.L_6120:
        /*005c*/ 	.word	0x00000080
        /*0060*/ 	.word	0x00000001
        /*0064*/ 	.word	0x00000001


	//----- nvinfo : EIATTR_CRS_STACK_SIZE
	.align		4
.L_6121:
        /*0068*/ 	.byte	0x04, 0x1e
        /*006a*/ 	.short	(.L_6123 - .L_6122)
.L_6122:
        /*006c*/ 	.word	0x00000000


	//----- nvinfo : EIATTR_CBANK_PARAM_SIZE
	.align		4
.L_6123:
        /*0070*/ 	.byte	0x03, 0x19
        /*0072*/ 	.short	0x0020


	//----- nvinfo : EIATTR_PARAM_CBANK
	.align		4
        /*0074*/ 	.byte	0x04, 0x0a
        /*0076*/ 	.short	(.L_6125 - .L_6124)
	.align		4
.L_6124:
        /*0078*/ 	.word	index@(.nv.constant0._ZN2at6native29vectorized_elementwise_kernelILi2ENS0_13BinaryFunctorIiiiNS0_17BitwiseAndFunctorIiEEEESt5arrayIPcLm3EEEEviT0_T1_)
        /*007c*/ 	.short	0x0380
        /*007e*/ 	.short	0x0020


	//----- nvinfo : EIATTR_SW_WAR
	.align		4
.L_6125:
        /*0080*/ 	.byte	0x04, 0x36
        /*0082*/ 	.short	(.L_6127 - .L_6126)
.L_6126:
        /*0084*/ 	.word	0x00000008
.L_6127:


//--------------------- .nv.info._ZN2at6native29vectorized_elementwise_kernelILi4ENS0_13BinaryFunctorIiiiNS0_17BitwiseAndFunctorIiEEEESt5arrayIPcLm3EEEEviT0_T1_ --------------------------
	.section	.nv.info._ZN2at6native29vectorized_elementwise_kernelILi4ENS0_13BinaryFunctorIiiiNS0_17BitwiseAndFunctorIiEEEESt5arrayIPcLm3EEEEviT0_T1_,"",@"SHT_CUDA_INFO"
	.sectionflags	@""
	.align	4


	//----- nvinfo : EIATTR_CUDA_API_VERSION
	.align		4
        /*0000*/ 	.byte	0x04, 0x37
        /*0002*/ 	.short	(.L_6129 - .L_6128)
.L_6128:
        /*0004*/ 	.word	0x00000082


	//----- nvinfo : EIATTR_KPARAM_INFO
	.align		4
.L_6129:
        /*0008*/ 	.byte	0x04, 0x17
        /*000a*/ 	.short	(.L_6131 - .L_6130)
.L_6130:
        /*000c*/ 	.word	0x00000000
        /*0010*/ 	.short	0x0002
        /*0012*/ 	.short	0x0008
        /*0014*/ 	.byte	0x00, 0xf0, 0x61, 0x00


	//----- nvinfo : EIATTR_KPARAM_INFO
	.align		4
.L_6131:
        /*0018*/ 	.byte	0x04, 0x17
        /*001a*/ 	.short	(.L_6133 - .L_6132)
.L_6132:
        /*001c*/ 	.word	0x00000000
        /*0020*/ 	.short	0x0001
        /*0022*/ 	.short	0x0004
        /*0024*/ 	.byte	0x00, 0xf0, 0x05, 0x00


	//----- nvinfo : EIATTR_KPARAM_INFO
	.align		4
.L_6133:
        /*0028*/ 	.byte	0x04, 0x17
        /*002a*/ 	.short	(.L_6135 - .L_6134)
.L_6134:
        /*002c*/ 	.word	0x00000000
        /*0030*/ 	.short	0x0000
        /*0032*/ 	.short	0x0000
        /*0034*/ 	.byte	0x00, 0xf0, 0x11, 0x00


	//----- nvinfo : EIATTR_SPARSE_MMA_MASK
	.align		4
.L_6135:
        /*0038*/ 	.byte	0x03, 0x50
        /*003a*/ 	.short	0x0000


	//----- nvinfo : EIATTR_MAXREG_COUNT
	.align		4
        /*003c*/ 	.byte	0x03, 0x1b
        /*003e*/ 	.short	0x00ff


	//----- nvinfo : EIATTR_MERCURY_ISA_VERSION
	.align		4
        /*0040*/ 	.byte	0x03, 0x5f
        /*0042*/ 	.short	0x0101


	//----- nvinfo : EIATTR_VRC_CTA_INIT_COUNT
	.align		4
        /*0044*/ 	.byte	0x02, 0x4a
	.zero		1
	.zero		1


	//----- nvinfo : EIATTR_EXIT_INSTR_OFFSETS
	.align		4
        /*0048*/ 	.byte	0x04, 0x1c
        /*004a*/ 	.short	(.L_6137 - .L_6136)


	//   ....[0]....
.L_6136:
        /*004c*/ 	.word	0x000009d0


	//   ....[1]....
        /*0050*/ 	.word	0x00000a20


	//   ....[2]....
        /*0054*/ 	.word	0x00000bb0


	//----- nvinfo : EIATTR_MAX_THREADS
	.align		4
.L_6137:
        /*0058*/ 	.byte	0x04, 0x05
        /*005a*/ 	.short	(.L_6139 - .L_6138)
.L_6138:
        /*005c*/ 	.word	0x00000080
        /*0060*/ 	.word	0x00000001
        /*0064*/ 	.word	0x00000001


	//----- nvinfo : EIATTR_CRS_STACK_SIZE
	.align		4
.L_6139:
        /*0068*/ 	.byte	0x04, 0x1e
        /*006a*/ 	.short	(.L_6141 - .L_6140)
.L_6140:
        /*006c*/ 	.word	0x00000000


	//----- nvinfo : EIATTR_CBANK_PARAM_SIZE
	.align		4
.L_6141:
        /*0070*/ 	.byte	0x03, 0x19
        /*0072*/ 	.short	0x0020


	//----- nvinfo : EIATTR_PARAM_CBANK
	.align		4
        /*0074*/ 	.byte	0x04, 0x0a
        /*0076*/ 	.short	(.L_6143 - .L_6142)
	.align		4
.L_6142:
        /*0078*/ 	.word	index@(.nv.constant0._ZN2at6native29vectorized_elementwise_kernelILi4ENS0_13BinaryFunctorIiiiNS0_17BitwiseAndFunctorIiEEEESt5arrayIPcLm3EEEEviT0_T1_)
        /*007c*/ 	.short	0x0380
        /*007e*/ 	.short	0x0020


	//----- nvinfo : EIATTR_SW_WAR
	.align		4
.L_6143:
        /*0080*/ 	.byte	0x04, 0x36
        /*0082*/ 	.short	(.L_6145 - .L_6144)
.L_6144:
        /*0084*/ 	.word	0x00000008
.L_6145:


//--------------------- .nv.info._ZN2at6native29vectorized_elementwise_kernelILi8ENS0_13BinaryFunctorIiiiNS0_17BitwiseAndFunctorIiEEEESt5arrayIPcLm3EEEEviT0_T1_ --------------------------
	.section	.nv.info._ZN2at6native29vectorized_elementwise_kernelILi8ENS0_13BinaryFunctorIiiiNS0_17BitwiseAndFunctorIiEEEESt5arrayIPcLm3EEEEviT0_T1_,"",@"SHT_CUDA_INFO"
	.sectionflags	@""
	.align	4


	//----- nvinfo : EIATTR_CUDA_API_VERSION
	.align		4
        /*0000*/ 	.byte	0x04, 0x37
        /*0002*/ 	.short	(.L_6147 - .L_6146)
.L_6146:
        /*0004*/ 	.word	0x00000082


	//----- nvinfo : EIATTR_KPARAM_INFO
	.align		4
.L_6147:
        /*0008*/ 	.byte	0x04, 0x17
        /*000a*/ 	.short	(.L_6149 - .L_6148)
.L_6148:
        /*000c*/ 	.word	0x00000000
        /*0010*/ 	.short	0x0002
        /*0012*/ 	.short	0x0008
        /*0014*/ 	.byte	0x00, 0xf0, 0x61, 0x00


	//----- nvinfo : EIATTR_KPARAM_INFO
	.align		4
.L_6149:
        /*0018*/ 	.byte	0x04, 0x17
        /*001a*/ 	.short	(.L_6151 - .L_6150)
.L_6150:
        /*001c*/ 	.word	0x00000000
        /*0020*/ 	.short	0x0001
        /*0022*/ 	.short	0x0004
        /*0024*/ 	.byte	0x00, 0xf0, 0x05, 0x00


	//----- nvinfo : EIATTR_KPARAM_INFO
	.align		4
.L_6151:
        /*0028*/ 	.byte	0x04, 0x17
        /*002a*/ 	.short	(.L_6153 - .L_6152)
.L_6152:
        /*002c*/ 	.word	0x00000000
        /*0030*/ 	.short	0x0000
        /*0032*/ 	.short	0x0000
        /*0034*/ 	.byte	0x00, 0xf0, 0x11, 0x00


	//----- nvinfo : EIATTR_SPARSE_MMA_MASK
	.align		4
.L_6153:
        /*0038*/ 	.byte	0x03, 0x50
        /*003a*/ 	.short	0x0000


	//----- nvinfo : EIATTR_MAXREG_COUNT
	.align		4
        /*003c*/ 	.byte	0x03, 0x1b
        /*003e*/ 	.short	0x00ff


	//----- nvinfo : EIATTR_MERCURY_ISA_VERSION
	.align		4
        /*0040*/ 	.byte	0x03, 0x5f
        /*0042*/ 	.short	0x0101


	//----- nvinfo : EIATTR_VRC_CTA_INIT_COUNT
	.align		4
        /*0044*/ 	.byte	0x02, 0x4a
	.zero		1
	.zero		1


	//----- nvinfo : EIATTR_EXIT_INSTR_OFFSETS
	.align		4
        /*0048*/ 	.byte	0x04, 0x1c
        /*004a*/ 	.short	(.L_6155 - .L_6154)


	//   ....[0]....
.L_6154:
        /*004c*/ 	.word	0x00000010


	//----- nvinfo : EIATTR_MAX_THREADS
	.align		4
.L_6155:
        /*0050*/ 	.byte	0x04, 0x05
        /*0052*/ 	.short	(.L_6157 - .L_6156)
.L_6156:
        /*0054*/ 	.word	0x00000080
        /*0058*/ 	.word	0x00000001
        /*005c*/ 	.word	0x00000001


	//----- nvinfo : EIATTR_CBANK_PARAM_SIZE
	.align		4
.L_6157:
        /*0060*/ 	.byte	0x03, 0x19
        /*0062*/ 	.short	0x0020


	//----- nvinfo : EIATTR_PARAM_CBANK
	.align		4
        /*0064*/ 	.byte	0x04, 0x0a
        /*0066*/ 	.short	(.L_6159 - .L_6158)
	.align		4
.L_6158:
        /*0068*/ 	.word	index@(.nv.constant0._ZN2at6native29vectorized_elementwise_kernelILi8ENS0_13BinaryFunctorIiiiNS0_17BitwiseAndFunctorIiEEEESt5arrayIPcLm3EEEEviT0_T1_)
        /*006c*/ 	.short	0x0380
        /*006e*/ 	.short	0x0020


	//----- nvinfo : EIATTR_SW_WAR
	.align		4
.L_6159:
        /*0070*/ 	.byte	0x04, 0x36
        /*0072*/ 	.short	(.L_6161 - .L_6160)
.L_6160:
        /*0074*/ 	.word	0x00000008
.L_6161:


//--------------------- .nv.info._ZN2at6native18elementwise_kernelILi128ELi4EZNS0_15gpu_kernel_implINS0_13AUnaryFunctorIaaaNS0_17BitwiseAndFunctorIaEEEEEEvRNS_18TensorIteratorBaseERKT_EUliE_EEviT1_ --------------------------
	.section	.nv.info._ZN2at6native18elementwise_kernelILi128ELi4EZNS0_15gpu_kernel_implINS0_13AUnaryFunctorIaaaNS0_17BitwiseAndFunctorIaEEEEEEvRNS_18TensorIteratorBaseERKT_EUliE_EEviT1_,"",@"SHT_CUDA_INFO"
	.sectionflags	@""
	.align	4


	//----- nvinfo : EIATTR_CUDA_API_VERSION
	.align		4
        /*0000*/ 	.byte	0x04, 0x37
        /*0002*/ 	.short	(.L_6163 - .L_6162)
.L_6162:
        /*0004*/ 	.word	0x00000082


	//----- nvinfo : EIATTR_KPARAM_INFO
	.align		4
.L_6163:
        /*0008*/ 	.byte	0x04, 0x17
        /*000a*/ 	.short	(.L_6165 - .L_6164)
.L_6164:
        /*000c*/ 	.word	0x00000000
        /*0010*/ 	.short	0x0001
        /*0012*/ 	.short	0x0008
        /*0014*/ 	.byte	0x00, 0xf0, 0x61, 0x08


	//----- nvinfo : EIATTR_KPARAM_INFO
	.align		4
.L_6165:
        /*0018*/ 	.byte	0x04, 0x17
        /*001a*/ 	.short	(.L_6167 - .L_6166)
.L_6166:
        /*001c*/ 	.word	0x00000000
        /*0020*/ 	.short	0x0000
        /*0022*/ 	.short	0x0000
        /*0024*/ 	.byte	0x00, 0xf0, 0x11, 0x00


	//----- nvinfo : EIATTR_SPARSE_MMA_MASK
	.align		4
.L_6167:
        /*0028*/ 	.byte	0x03, 0x50
        /*002a*/ 	.short	0x0000


	//----- nvinfo : EIATTR_MAXREG_COUNT
	.align		4
        /*002c*/ 	.byte	0x03, 0x1b
        /*002e*/ 	.short	0x0080


	//----- nvinfo : EIATTR_EXTERNS
	.align		4
        /*0030*/ 	.byte	0x04, 0x0f
        /*0032*/ 	.short	(.L_6169 - .L_6168)


	//   ....[0]....
	.align		4
.L_6168:
        /*0034*/ 	.word	index@(__assertfail)


	//----- nvinfo : EIATTR_MERCURY_ISA_VERSION
	.align		4
.L_6169:
        /*0038*/ 	.byte	0x03, 0x5f
        /*003a*/ 	.short	0x0101


	//----- nvinfo : EIATTR_VRC_CTA_INIT_COUNT
	.align		4
        /*003c*/ 	.byte	0x02, 0x4a
	.zero		1
	.zero		1


	//----- nvinfo : EIATTR_SYSCALL_OFFSETS
	.align		4
        /*0040*/ 	.byte	0x04, 0x46
        /*0042*/ 	.short	(.L_6171 - .L_6170)


	//   ....[0]....
.L_6170:
        /*0044*/ 	.word	0x00002130


	//   ....[1]....
        /*0048*/ 	.word	0x00002fd0


	//   ....[2]....
        /*004c*/ 	.word	0x000052b0


	//   ....[3]....
        /*0050*/ 	.word	0x00005f80


	//   ....[4]....
        /*0054*/ 	.word	0x00008360


	//   ....[5]....
        /*0058*/ 	.word	0x00009030


	//   ....[6]....
        /*005c*/ 	.word	0x0000b420


	//   ....[7]....
        /*0060*/ 	.word	0x0000c0c0


	//----- nvinfo : EIATTR_EXIT_INSTR_OFFSETS
	.align		4
.L_6171:
        /*0064*/ 	.byte	0x04, 0x1c
        /*0066*/ 	.short	(.L_6173 - .L_6172)


	//   ....[0]....
.L_6172:
        /*0068*/ 	.word	0x00009310


	//   ....[1]....
        /*006c*/ 	.word	0x0000b550


	//   ....[2]....
        /*0070*/ 	.word	0x0000b570


	//   ....[3]....
        /*0074*/ 	.word	0x0000b630


	//   ....[4]....
        /*0078*/ 	.word	0x0000b660


	//   ....[5]....
        /*007c*/ 	.word	0x0000b6a0


	//   ....[6]....
        /*0080*/ 	.word	0x0000b730


	//   ....[7]....
        /*0084*/ 	.word	0x0000b770


	//   ....[8]....
        /*0088*/ 	.word	0x0000b810


	//   ....[9]....
        /*008c*/ 	.word	0x0000b860


	//   ....[10]....
        /*0090*/ 	.word	0x0000b8b0


	//   ....[11]....
        /*0094*/ 	.word	0x0000b990


	//   ....[12]....
        /*0098*/ 	.word	0x0000bb00


	//   ....[13]....
        /*009c*/ 	.word	0x0000bc70


	//   ....[14]....
        /*00a0*/ 	.word	0x0000bdd0


	//   ....[15]....
        /*00a4*/ 	.word	0x0000be30


	//   ....[16]....
        /*00a8*/ 	.word	0x0000be60


	//   ....[17]....
        /*00ac*/ 	.word	0x0000bf00


	//   ....[18]....
        /*00b0*/ 	.word	0x0000bf60


	//   ....[19]....
        /*00b4*/ 	.word	0x0000c0d0


	//   ....[20]....
        /*00b8*/ 	.word	0x0000c1e0


	//   ....[21]....
        /*00bc*/ 	.word	0x0000c320


	//   ....[22]....
        /*00c0*/ 	.word	0x0000c360


	//----- nvinfo : EIATTR_MAX_THREADS
	.align		4
.L_6173:
        /*00c4*/ 	.byte	0x04, 0x05
        /*00c6*/ 	.short	(.L_6175 - .L_6174)
.L_6174:
        /*00c8*/ 	.word	0x00000080
        /*00cc*/ 	.word	0x00000001
        /*00d0*/ 	.word	0x00000001


	//----- nvinfo : EIATTR_CRS_STACK_SIZE
	.align		4
.L_6175:
        /*00d4*/ 	.byte	0x04, 0x1e
        /*00d6*/ 	.short	(.L_6177 - .L_6176)
.L_6176:
        /*00d8*/ 	.word	0x00000000


	//----- nvinfo : EIATTR_CBANK_PARAM_SIZE
	.align		4
.L_6177:
        /*00dc*/ 	.byte	0x03, 0x19
        /*00de*/ 	.short	0x0220


	//----- nvinfo : EIATTR_PARAM_CBANK
	.align		4
        /*00e0*/ 	.byte	0x04, 0x0a
        /*00e2*/ 	.short	(.L_6179 - .L_6178)
	.align		4
.L_6178:
        /*00e4*/ 	.word	index@(.nv.constant0._ZN2at6native18elementwise_kernelILi128ELi4EZNS0_15gpu_kernel_implINS0_13AUnaryFunctorIaaaNS0_17BitwiseAndFunctorIaEEEEEEvRNS_18TensorIteratorBaseERKT_EUliE_EEviT1_)
        /*00e8*/ 	.short	0x0380
        /*00ea*/ 	.short	0x0220


	//----- nvinfo : EIATTR_SW_WAR
	.align		4
.L_6179:
        /*00ec*/ 	.byte	0x04, 0x36
        /*00ee*/ 	.short	(.L_6181 - .L_6180)
.L_6180:
        /*00f0*/ 	.word	0x00000008
.L_6181:


//--------------------- .nv.info._ZN2at6native27unrolled_elementwise_kernelINS0_13AUnaryFunctorIaaaNS0_17BitwiseAndFunctorIaEEEESt5arrayIPcLm2EELi4E23TrivialOffsetCalculatorILi1EjESA_NS0_6memory12LoadWithCastILi1EEENSB_13StoreWithCastILi1EEEEEviT_T0_T2_T3_T4_T5_ --------------------------
	.section	.nv.info._ZN2at6native27unrolled_elementwise_kernelINS0_13AUnaryFunctorIaaaNS0_17BitwiseAndFunctorIaEEEESt5arrayIPcLm2EELi4E23TrivialOffsetCalculatorILi1EjESA_NS0_6memory12LoadWithCastILi1EEENSB_13StoreWithCastILi1EEEEEviT_T0_T2_T3_T4_T5_,"",@"SHT_CUDA_INFO"
	.sectionflags	@""
	.align	4


	//----- nvinfo : EIATTR_CUDA_API_VERSION
	.align		4
        /*0000*/ 	.byte	0x04, 0x37
        /*0002*/ 	.short	(.L_6183 - .L_6182)
.L_6182:
        /*0004*/ 	.word	0x00000082


	//----- nvinfo : EIATTR_KPARAM_INFO
	.align		4
.L_6183:
        /*0008*/ 	.byte	0x04, 0x17
        /*000a*/ 	.short	(.L_6185 - .L_6184)
.L_6184:
        /*000c*/ 	.word	0x00000000
        /*0010*/ 	.short	0x0006
        /*0012*/ 	.short	0x0024
        /*0014*/ 	.byte	0x00, 0xf0, 0x21, 0x00


	//----- nvinfo : EIATTR_KPARAM_INFO
	.align		4
.L_6185:
        /*0018*/ 	.byte	0x04, 0x17
        /*001a*/ 	.short	(.L_6187 - .L_6186)
.L_6186:
        /*001c*/ 	.word	0x00000000
        /*0020*/ 	.short	0x0005
        /*0022*/ 	.short	0x001c
        /*0024*/ 	.byte	0x00, 0xf0, 0x21, 0x00


	//----- nvinfo : EIATTR_KPARAM_INFO
	.align		4
.L_6187:
        /*0028*/ 	.byte	0x04, 0x17
        /*002a*/ 	.short	(.L_6189 - .L_6188)
.L_6188:
        /*002c*/ 	.word	0x00000000
        /*0030*/ 	.short	0x0004
        /*0032*/ 	.short	0x0019
        /*0034*/ 	.byte	0x00, 0xf0, 0x05, 0x00


	//----- nvinfo : EIATTR_KPARAM_INFO
	.align		4
.L_6189:
        /*0038*/ 	.byte	0x04, 0x17
        /*003a*/ 	.short	(.L_6191 - .L_6190)
.L_6190:
        /*003c*/ 	.word	0x00000000
        /*0040*/ 	.short	0x0003
        /*0042*/ 	.short	0x0018
        /*0044*/ 	.byte	0x00, 0xf0, 0x05, 0x00


	//----- nvinfo : EIATTR_KPARAM_INFO
	.align		4
.L_6191:
        /*0048*/ 	.byte	0x04, 0x17
        /*004a*/ 	.short	(.L_6193 - .L_6192)
.L_6192:
        /*004c*/ 	.word	0x00000000
        /*0050*/ 	.short	0x0002
        /*0052*/ 	.short	0x0008
        /*0054*/ 	.byte	0x00, 0xf0, 0x41, 0x00


	//----- nvinfo : EIATTR_KPARAM_INFO
	.align		4
.L_6193:
        /*0058*/ 	.byte	0x04, 0x17
        /*005a*/ 	.short	(.L_6195 - .L_6194)
.L_6194:
        /*005c*/ 	.word	0x00000000
        /*0060*/ 	.short	0x0001
        /*0062*/ 	.short	0x0004
        /*0064*/ 	.byte	0x00, 0xf0, 0x09, 0x00


	//----- nvinfo : EIATTR_KPARAM_INFO
	.align		4
.L_6195:
        /*0068*/ 	.byte	0x04, 0x17
        /*006a*/ 	.short	(.L_6197 - .L_6196)
.L_6196:
        /*006c*/ 	.word	0x00000000
        /*0070*/ 	.short	0x0000
        /*0072*/ 	.short	0x0000
        /*0074*/ 	.byte	0x00, 0xf0, 0x11, 0x00


	//----- nvinfo : EIATTR_SPARSE_MMA_MASK
	.align		4
.L_6197:
        /*0078*/ 	.byte	0x03, 0x50
        /*007a*/ 	.short	0x0000


	//----- nvinfo : EIATTR_MAXREG_COUNT
	.align		4
        /*007c*/ 	.byte	0x03, 0x1b
        /*007e*/ 	.short	0x00ff


	//----- nvinfo : EIATTR_EXTERNS
	.align		4
        /*0080*/ 	.byte	0x04, 0x0f
        /*0082*/ 	.short	(.L_6199 - .L_6198)


	//   ....[0]....
	.align		4
.L_6198:
        /*0084*/ 	.word	index@(__assertfail)


	//----- nvinfo : EIATTR_MERCURY_ISA_VERSION
	.align		4
.L_6199:
        /*0088*/ 	.byte	0x03, 0x5f
        /*008a*/ 	.short	0x0101


	//----- nvinfo : EIATTR_VRC_CTA_INIT_COUNT
	.align		4
        /*008c*/ 	.byte	0x02, 0x4a
	.zero		1
	.zero		1


	//----- nvinfo : EIATTR_SYSCALL_OFFSETS
	.align		4
        /*0090*/ 	.byte	0x04, 0x46
        /*0092*/ 	.short	(.L_6201 - .L_6200)


	//   ....[0]....
.L_6200:
        /*0094*/ 	.word	0x00000e30


	//   ....[1]....
        /*0098*/ 	.word	0x00001de0


	//   ....[2]....
        /*009c*/ 	.word	0x00002cd0


	//   ....[3]....
        /*00a0*/ 	.word	0x00003bc0


	//   ....[4]....
        /*00a4*/ 	.word	0x00004a80


	//   ....[5]....
        /*00a8*/ 	.word	0x00005900


	//   ....[6]....
        /*00ac*/ 	.word	0x00006890


	//   ....[7]....
        /*00b0*/ 	.word	0x00007800


	//----- nvinfo : EIATTR_EXIT_INSTR_OFFSETS
	.align		4
.L_6201:
        /*00b4*/ 	.byte	0x04, 0x1c
        /*00b6*/ 	.short	(.L_6203 - .L_6202)


	//   ....[0]....
.L_6202:
        /*00b8*/ 	.word	0x00006b60


	//   ....[1]....
        /*00bc*/ 	.word	0x00006c90


	//   ....[2]....
        /*00c0*/ 	.word	0x00006cb0


	//   ....[3]....
        /*00c4*/ 	.word	0x00006d70


	//   ....[4]....
        /*00c8*/ 	.word	0x00006da0


	//   ....[5]....
        /*00cc*/ 	.word	0x00006de0


	//   ....[6]....
        /*00d0*/ 	.word	0x00006e70


	//   ....[7]....
        /*00d4*/ 	.word	0x00006eb0


	//   ....[8]....
        /*00d8*/ 	.word	0x00006f50


	//   ....[9]....
        /*00dc*/ 	.word	0x00006fa0


	//   ....[10]....
        /*00e0*/ 	.word	0x00006ff0


	//   ....[11]....
        /*00e4*/ 	.word	0x000070d0


	//   ....[12]....
        /*00e8*/ 	.word	0x00007240


	//   ....[13]....
        /*00ec*/ 	.word	0x000073b0


	//   ....[14]....
        /*00f0*/ 	.word	0x00007510


	//   ....[15]....
        /*00f4*/ 	.word	0x00007570


	//   ....[16]....
        /*00f8*/ 	.word	0x000075a0


	//   ....[17]....
        /*00fc*/ 	.word	0x00007640


	//   ....[18]....
        /*0100*/ 	.word	0x000076a0


	//   ....[19]....
        /*0104*/ 	.word	0x00007810


	//   ....[20]....
        /*0108*/ 	.word	0x00007920


	//   ....[21]....
        /*010c*/ 	.word	0x00007a60


	//   ....[22]....
        /*0110*/ 	.word	0x00007aa0


	//----- nvinfo : EIATTR_MAX_THREADS
	.align		4
.L_6203:
        /*0114*/ 	.byte	0x04, 0x05
        /*0116*/ 	.short	(.L_6205 - .L_6204)
.L_6204:
        /*0118*/ 	.word	0x00000080
        /*011c*/ 	.word	0x00000001
        /*0120*/ 	.word	0x00000001


	//----- nvinfo : EIATTR_CRS_STACK_SIZE
	.align		4
.L_6205:
        /*0124*/ 	.byte	0x04, 0x1e
        /*0126*/ 	.short	(.L_6207 - .L_6206)
.L_6206:
        /*0128*/ 	.word	0x00000000


	//----- nvinfo : EIATTR_CBANK_PARAM_SIZE
	.align		4
.L_6207:
        /*012c*/ 	.byte	0x03, 0x19
        /*012e*/ 	.short	0x002c


	//----- nvinfo : EIATTR_PARAM_CBANK
	.align		4
        /*0130*/ 	.byte	0x04, 0x0a
        /*0132*/ 	.short	(.L_6209 - .L_6208)
	.align		4
.L_6208:
        /*0134*/ 	.word	index@(.nv.constant0._ZN2at6native27unrolled_elementwise_kernelINS0_13AUnaryFunctorIaaaNS0_17BitwiseAndFunctorIaEEEESt5arrayIPcLm2EELi4E23TrivialOffsetCalculatorILi1EjESA_NS0_6memory12LoadWithCastILi1EEENSB_13StoreWithCastILi1EEEEEviT_T0_T2_T3_T4_T5_)
        /*0138*/ 	.short	0x0380
        /*013a*/ 	.short	0x002c


	//----- nvinfo : EIATTR_SW_WAR
	.align		4
.L_6209:
        /*013c*/ 	.byte	0x04, 0x36
        /*013e*/ 	.short	(.L_6211 - .L_6210)
.L_6210:
        /*0140*/ 	.word	0x00000008
.L_6211:


//--------------------- .nv.info._ZN2at6native18elementwise_kernelILi128ELi4EZNS0_22gpu_kernel_impl_nocastINS0_13AUnaryFunctorIaaaNS0_17BitwiseAndFunctorIaEEEEEEvRNS_18TensorIteratorBaseERKT_EUliE_EEviT1_ --------------------------
	.section	.nv.info._ZN2at6native18elementwise_kernelILi128ELi4EZNS0_22gpu_kernel_impl_nocastINS0_13AUnaryFunctorIaaaNS0_17BitwiseAndFunctorIaEEEEEEvRNS_18TensorIteratorBaseERKT_EUliE_EEviT1_,"",@"SHT_CUDA_INFO"
	.sectionflags	@""
	.align	4


	//----- nvinfo : EIATTR_CUDA_API_VERSION
	.align		4
        /*0000*/ 	.byte	0x04, 0x37
        /*0002*/ 	.short	(.L_6213 - .L_6212)
.L_6212:
        /*0004*/ 	.word	0x00000082


	//----- nvinfo : EIATTR_KPARAM_INFO
	.align		4
.L_6213:
        /*0008*/ 	.byte	0x04, 0x17
        /*000a*/ 	.short	(.L_6215 - .L_6214)
.L_6214:
        /*000c*/ 	.word	0x00000000
        /*0010*/ 	.short	0x0001
        /*0012*/ 	.short	0x0008
        /*0014*/ 	.byte	0x00, 0xf0, 0x61, 0x08


	//----- nvinfo : EIATTR_KPARAM_INFO
	.align		4
.L_6215:
        /*0018*/ 	.byte	0x04, 0x17
        /*001a*/ 	.short	(.L_6217 - .L_6216)
.L_6216:
        /*001c*/ 	.word	0x00000000
        /*0020*/ 	.short	0x0000
        /*0022*/ 	.short	0x0000
        /*0024*/ 	.byte	0x00, 0xf0, 0x11, 0x00


	//----- nvinfo : EIATTR_SPARSE_MMA_MASK
	.align		4
.L_6217:
        /*0028*/ 	.byte	0x03, 0x50
        /*002a*/ 	.short	0x0000


	//----- nvinfo : EIATTR_MAXREG_COUNT
	.align		4
        /*002c*/ 	.byte	0x03, 0x1b
        /*002e*/ 	.short	0x0080


	//----- nvinfo : EIATTR_MERCURY_ISA_VERSION
	.align		4
        /*0030*/ 	.byte	0x03, 0x5f
        /*0032*/ 	.short	0x0101


	//----- nvinfo : EIATTR_VRC_CTA_INIT_COUNT
	.align		4
        /*0034*/ 	.byte	0x02, 0x4a
	.zero		1
	.zero		1


	//----- nvinfo : EIATTR_EXIT_INSTR_OFFSETS
	.align		4
        /*0038*/ 	.byte	0x04, 0x1c
        /*003a*/ 	.short	(.L_6219 - .L_6218)


	//   ....[0]....
.L_6218:
        /*003c*/ 	.word	0x000002b0


	//   ....[1]....
        /*0040*/ 	.word	0x00000310


	//   ....[2]....
        /*0044*/ 	.word	0x00003dd0


	//   ....[3]....
        /*0048*/ 	.word	0x00005100


	//----- nvinfo : EIATTR_MAX_THREADS
	.align		4
.L_6219:
        /*004c*/ 	.byte	0x04, 0x05
        /*004e*/ 	.short	(.L_6221 - .L_6220)
.L_6220:
        /*0050*/ 	.word	0x00000080
        /*0054*/ 	.word	0x00000001
        /*0058*/ 	.word	0x00000001


	//----- nvinfo : EIATTR_CRS_STACK_SIZE
	.align		4
.L_6221:
        /*005c*/ 	.byte	0x04, 0x1e
        /*005e*/ 	.short	(.L_6223 - .L_6222)
.L_6222:
        /*0060*/ 	.word	0x00000000


	//----- nvinfo : EIATTR_CBANK_PARAM_SIZE
	.align		4
.L_6223:
        /*0064*/ 	.byte	0x03, 0x19
        /*0066*/ 	.short	0x0220


	//----- nvinfo : EIATTR_PARAM_CBANK
	.align		4
        /*0068*/ 	.byte	0x04, 0x0a
        /*006a*/ 	.short	(.L_6225 - .L_6224)
	.align		4
.L_6224:
        /*006c*/ 	.word	index@(.nv.constant0._ZN2at6native18elementwise_kernelILi128ELi4EZNS0_22gpu_kernel_impl_nocastINS0_13AUnaryFunctorIaaaNS0_17BitwiseAndFunctorIaEEEEEEvRNS_18TensorIteratorBaseERKT_EUliE_EEviT1_)
        /*0070*/ 	.short	0x0380
        /*0072*/ 	.short	0x0220


	//----- nvinfo : EIATTR_SW_WAR
	.align		4
.L_6225:
        /*0074*/ 	.byte	0x04, 0x36
        /*0076*/ 	.short	(.L_6227 - .L_6226)
.L_6226:
        /*0078*/ 	.word	0x00000008
.L_6227:


//--------------------- .nv.info._ZN2at6native27unrolled_elementwise_kernelINS0_13AUnaryFunctorIaaaNS0_17BitwiseAndFunctorIaEEEESt5arrayIPcLm2EELi4E23TrivialOffsetCalculatorILi1EjESA_NS0_6memory15LoadWithoutCastENSB_16StoreWithoutCastEEEviT_T0_T2_T3_T4_T5_ --------------------------
	.section	.nv.info._ZN2at6native27unrolled_elementwise_kernelINS0_13AUnaryFunctorIaaaNS0_17BitwiseAndFunctorIaEEEESt5arrayIPcLm2EELi4E23TrivialOffsetCalculatorILi1EjESA_NS0_6memory15LoadWithoutCastENSB_16StoreWithoutCastEEEviT_T0_T2_T3_T4_T5_,"",@"SHT_CUDA_INFO"
	.sectionflags	@""
	.align	4


	//----- nvinfo : EIATTR_CUDA_API_VERSION
	.align		4
        /*0000*/ 	.byte	0x04, 0x37
        /*0002*/ 	.short	(.L_6229 - .L_6228)
.L_6228:
        /*0004*/ 	.word	0x00000082


	//----- nvinfo : EIATTR_KPARAM_INFO
	.align		4
.L_6229:
        /*0008*/ 	.byte	0x04, 0x17
        /*000a*/ 	.short	(.L_6231 - .L_6230)
.L_6230:
        /*000c*/ 	.word	0x00000000
        /*0010*/ 	.short	0x0006
        /*0012*/ 	.short	0x001b
        /*0014*/ 	.byte	0x00, 0xf0, 0x05, 0x00


	//----- nvinfo : EIATTR_KPARAM_INFO
	.align		4
.L_6231:
        /*0018*/ 	.byte	0x04, 0x17
        /*001a*/ 	.short	(.L_6233 - .L_6232)
.L_6232:
        /*001c*/ 	.word	0x00000000
        /*0020*/ 	.short	0x0005
        /*0022*/ 	.short	0x001a
        /*0024*/ 	.byte	0x00, 0xf0, 0x05, 0x00


	//----- nvinfo : EIATTR_KPARAM_INFO
	.align		4
.L_6233:
        /*0028*/ 	.byte	0x04, 0x17
        /*002a*/ 	.short	(.L_6235 - .L_6234)
.L_6234:
        /*002c*/ 	.word	0x00000000
        /*0030*/ 	.short	0x0004
        /*0032*/ 	.short	0x0019
        /*0034*/ 	.byte	0x00, 0xf0, 0x05, 0x00


	//----- nvinfo : EIATTR_KPARAM_INFO
	.align		4
.L_6235:
        /*0038*/ 	.byte	0x04, 0x17
        /*003a*/ 	.short	(.L_6237 - .L_6236)
.L_6236:
        /*003c*/ 	.word	0x00000000
        /*0040*/ 	.short	0x0003
        /*0042*/ 	.short	0x0018
        /*0044*/ 	.byte	0x00, 0xf0, 0x05, 0x00


	//----- nvinfo : EIATTR_KPARAM_INFO
	.align		4
.L_6237:
        /*0048*/ 	.byte	0x04, 0x17
        /*004a*/ 	.short	(.L_6239 - .L_6238)
.L_6238:
        /*004c*/ 	.word	0x00000000
        /*0050*/ 	.short	0x0002
        /*0052*/ 	.short	0x0008
        /*0054*/ 	.byte	0x00, 0xf0, 0x41, 0x00


	//----- nvinfo : EIATTR_KPARAM_INFO
	.align		4
.L_6239:
        /*0058*/ 	.byte	0x04, 0x17
        /*005a*/ 	.short	(.L_6241 - .L_6240)
.L_6240:
        /*005c*/ 	.word	0x00000000
        /*0060*/ 	.short	0x0001
        /*0062*/ 	.short	0x0004
        /*0064*/ 	.byte	0x00, 0xf0, 0x09, 0x00


	//----- nvinfo : EIATTR_KPARAM_INFO
	.align		4
.L_6241:
        /*0068*/ 	.byte	0x04, 0x17
        /*006a*/ 	.short	(.L_6243 - .L_6242)
.L_6242:
        /*006c*/ 	.word	0x00000000
        /*0070*/ 	.short	0x0000
        /*0072*/ 	.short	0x0000
        /*0074*/ 	.byte	0x00, 0xf0, 0x11, 0x00


	//----- nvinfo : EIATTR_SPARSE_MMA_MASK
	.align		4
.L_6243:
        /*0078*/ 	.byte	0x03, 0x50
        /*007a*/ 	.short	0x0000


	//----- nvinfo : EIATTR_MAXREG_COUNT
	.align		4
        /*007c*/ 	.byte	0x03, 0x1b
        /*007e*/ 	.short	0x00ff


	//----- nvinfo : EIATTR_MERCURY_ISA_VERSION
	.align		4
        /*0080*/ 	.byte	0x03, 0x5f
        /*0082*/ 	.short	0x0101


	//----- nvinfo : EIATTR_VRC_CTA_INIT_COUNT
	.align		4
        /*0084*/ 	.byte	0x02, 0x4a
	.zero		1
	.zero		1


	//----- nvinfo : EIATTR_EXIT_INSTR_OFFSETS
	.align		4
        /*0088*/ 	.byte	0x04, 0x1c
        /*008a*/ 	.short	(.L_6245 - .L_6244)


	//   ....[0]....
.L_6244:
        /*008c*/ 	.word	0x00000490


	//   ....[1]....
        /*0090*/ 	.word	0x000004f0


	//----- nvinfo : EIATTR_MAX_THREADS
	.align		4
.L_6245:
        /*0094*/ 	.byte	0x04, 0x05
        /*0096*/ 	.short	(.L_6247 - .L_6246)
.L_6246:
        /*0098*/ 	.word	0x00000080
        /*009c*/ 	.word	0x00000001
        /*00a0*/ 	.word	0x00000001


	//----- nvinfo : EIATTR_CRS_STACK_SIZE
	.align		4
.L_6247:
        /*00a4*/ 	.byte	0x04, 0x1e
        /*00a6*/ 	.short	(.L_6249 - .L_6248)
.L_6248:
        /*00a8*/ 	.word	0x00000000


	//----- nvinfo : EIATTR_CBANK_PARAM_SIZE
	.align		4
.L_6249:
        /*00ac*/ 	.byte	0x03, 0x19
        /*00ae*/ 	.short	0x001c


	//----- nvinfo : EIATTR_PARAM_CBANK
	.align		4
        /*00b0*/ 	.byte	0x04, 0x0a
        /*00b2*/ 	.short	(.L_6251 - .L_6250)
	.align		4
.L_6250:
        /*00b4*/ 	.word	index@(.nv.constant0._ZN2at6native27unrolled_elementwise_kernelINS0_13AUnaryFunctorIaaaNS0_17BitwiseAndFunctorIaEEEESt5arrayIPcLm2EELi4E23TrivialOffsetCalculatorILi1EjESA_NS0_6memory15LoadWithoutCastENSB_16StoreWithoutCastEEEviT_T0_T2_T3_T4_T5_)
        /*00b8*/ 	.short	0x0380
        /*00ba*/ 	.short	0x001c


	//----- nvinfo : EIATTR_SW_WAR
	.align		4
.L_6251:
        /*00bc*/ 	.byte	0x04, 0x36
        /*00be*/ 	.short	(.L_6253 - .L_6252)
.L_6252:
        /*00c0*/ 	.word	0x00000008
.L_6253:


//--------------------- .nv.info._ZN2at6native29vectorized_elementwise_kernelILi2ENS0_13AUnaryFunctorIaaaNS0_17BitwiseAndFunctorIaEEEESt5arrayIPcLm2EEEEviT0_T1_ --------------------------
	.section	.nv.info._ZN2at6native29vectorized_elementwise_kernelILi2ENS0_13AUnaryFunctorIaaaNS0_17BitwiseAndFunctorIaEEEESt5arrayIPcLm2EEEEviT0_T1_,"",@"SHT_CUDA_INFO"
	.sectionflags	@""
	.align	4


	//----- nvinfo : EIATTR_CUDA_API_VERSION
	.align		4
        /*0000*/ 	.byte	0x04, 0x37
        /*0002*/ 	.short	(.L_6255 - .L_6254)
.L_6254:
        /*0004*/ 	.word	0x00000082


	//----- nvinfo : EIATTR_KPARAM_INFO
	.align		4
.L_6255:
        /*0008*/ 	.byte	0x04, 0x17
        /*000a*/ 	.short	(.L_6257 - .L_6256)
.L_6256:
        /*000c*/ 	.word	0x00000000
        /*0010*/ 	.short	0x0002
        /*0012*/ 	.short	0x0008
        /*0014*/ 	.byte	0x00, 0xf0, 0x41, 0x00


	//----- nvinfo : EIATTR_KPARAM_INFO
	.align		4
.L_6257:
        /*0018*/ 	.byte	0x04, 0x17
        /*001a*/ 	.short	(.L_6259 - .L_6258)
.L_6258:
        /*001c*/ 	.word	0x00000000
        /*0020*/ 	.short	0x0001
        /*0022*/ 	.short	0x0004
        /*0024*/ 	.byte	0x00, 0xf0, 0x09, 0x00


	//----- nvinfo : EIATTR_KPARAM_INFO
	.align		4
.L_6259:
        /*0028*/ 	.byte	0x04, 0x17
        /*002a*/ 	.short	(.L_6261 - .L_6260)
.L_6260:
        /*002c*/ 	.word	0x00000000
        /*0030*/ 	.short	0x0000
        /*0032*/ 	.short	0x0000
        /*0034*/ 	.byte	0x00, 0xf0, 0x11, 0x00


	//----- nvinfo : EIATTR_SPARSE_MMA_MASK
	.align		4
.L_6261:
        /*0038*/ 	.byte	0x03, 0x50
        /*003a*/ 	.short	0x0000


	//----- nvinfo : EIATTR_MAXREG_COUNT
	.align		4
        /*003c*/ 	.byte	0x03, 0x1b
        /*003e*/ 	.short	0x00ff


	//----- nvinfo : EIATTR_MERCURY_ISA_VERSION
	.align		4
        /*0040*/ 	.byte	0x03, 0x5f
        /*0042*/ 	.short	0x0101


	//----- nvinfo : EIATTR_VRC_CTA_INIT_COUNT
	.align		4
        /*0044*/ 	.byte	0x02, 0x4a
	.zero		1
	.zero		1


	//----- nvinfo : EIATTR_EXIT_INSTR_OFFSETS
	.align		4
        /*0048*/ 	.byte	0x04, 0x1c
        /*004a*/ 	.short	(.L_6263 - .L_6262)


	//   ....[0]....
.L_6262:
        /*004c*/ 	.word	0x00000900


	//   ....[1]....
        /*0050*/ 	.word	0x00000960


	//   ....[2]....
        /*0054*/ 	.word	0x00000c00


	//----- nvinfo : EIATTR_MAX_THREADS
	.align		4
.L_6263:
        /*0058*/ 	.byte	0x04, 0x05
        /*005a*/ 	.short	(.L_6265 - .L_6264)
.L_6264:
        /*005c*/ 	.word	0x00000080
        /*0060*/ 	.word	0x00000001
        /*0064*/ 	.word	0x00000001


	//----- nvinfo : EIATTR_CRS_STACK_SIZE
	.align		4
.L_6265:
        /*0068*/ 	.byte	0x04, 0x1e
        /*006a*/ 	.short	(.L_6267 - .L_6266)
.L_6266:
        /*006c*/ 	.word	0x00000000


	//----- nvinfo : EIATTR_CBANK_PARAM_SIZE
	.align		4
.L_6267:
        /*0070*/ 	.byte	0x03, 0x19
        /*0072*/ 	.short	0x0018


	//----- nvinfo : EIATTR_PARAM_CBANK
	.align		4
        /*0074*/ 	.byte	0x04, 0x0a
        /*0076*/ 	.short	(.L_6269 - .L_6268)
	.align		4
.L_6268:
        /*0078*/ 	.word	index@(.nv.constant0._ZN2at6native29vectorized_elementwise_kernelILi2ENS0_13AUnaryFunctorIaaaNS0_17BitwiseAndFunctorIaEEEESt5arrayIPcLm2EEEEviT0_T1_)
        /*007c*/ 	.short	0x0380
        /*007e*/ 	.short	0x0018


	//----- nvinfo : EIATTR_SW_WAR
	.align		4
.L_6269:
        /*0080*/ 	.byte	0x04, 0x36
        /*0082*/ 	.short	(.L_6271 - .L_6270)
.L_6270:
        /*0084*/ 	.word	0x00000008
.L_6271:


//--------------------- .nv.info._ZN2at6native29vectorized_elementwise_kernelILi4ENS0_13AUnaryFunctorIaaaNS0_17BitwiseAndFunctorIaEEEESt5arrayIPcLm2EEEEviT0_T1_ --------------------------
	.section	.nv.info._ZN2at6native29vectorized_elementwise_kernelILi4ENS0_13AUnaryFunctorIaaaNS0_17BitwiseAndFunctorIaEEEESt5arrayIPcLm2EEEEviT0_T1_,"",@"SHT_CUDA_INFO"
	.sectionflags	@""
	.align	4


	//----- nvinfo : EIATTR_CUDA_API_VERSION
	.align		4
        /*0000*/ 	.byte	0x04, 0x37
        /*0002*/ 	.short	(.L_6273 - .L_6272)
.L_6272:
        /*0004*/ 	.word	0x00000082


	//----- nvinfo : EIATTR_KPARAM_INFO
	.align		4
.L_6273:
        /*0008*/ 	.byte	0x04, 0x17
        /*000a*/ 	.short	(.L_6275 - .L_6274)
.L_6274:
        /*000c*/ 	.word	0x00000000
        /*0010*/ 	.short	0x0002
        /*0012*/ 	.short	0x0008
        /*0014*/ 	.byte	0x00, 0xf0, 0x41, 0x00


	//----- nvinfo : EIATTR_KPARAM_INFO
	.align		4
.L_6275:
        /*0018*/ 	.byte	0x04, 0x17
        /*001a*/ 	.short	(.L_6277 - .L_6276)
.L_6276:
        /*001c*/ 	.word	0x00000000
        /*0020*/ 	.short	0x0001
        /*0022*/ 	.short	0x0004
        /*0024*/ 	.byte	0x00, 0xf0, 0x09, 0x00


	//----- nvinfo : EIATTR_KPARAM_INFO
	.align		4
.L_6277:
        /*0028*/ 	.byte	0x04, 0x17
        /*002a*/ 	.short	(.L_6279 - .L_6278)
.L_6278:
        /*002c*/ 	.word	0x00000000
        /*0030*/ 	.short	0x0000
        /*0032*/ 	.short	0x0000
        /*0034*/ 	.byte	0x00, 0xf0, 0x11, 0x00


	//----- nvinfo : EIATTR_SPARSE_MMA_MASK
	.align		4
.L_6279:
        /*0038*/ 	.byte	0x03, 0x50
        /*003a*/ 	.short	0x0000


	//----- nvinfo : EIATTR_MAXREG_COUNT
	.align		4
        /*003c*/ 	.byte	0x03, 0x1b
        /*003e*/ 	.short	0x00ff


	//----- nvinfo : EIATTR_MERCURY_ISA_VERSION
	.align		4
        /*0040*/ 	.byte	0x03, 0x5f
        /*0042*/ 	.short	0x0101


	//----- nvinfo : EIATTR_VRC_CTA_INIT_COUNT
	.align		4
        /*0044*/ 	.byte	0x02, 0x4a
	.zero		1
	.zero		1


	//----- nvinfo : EIATTR_EXIT_INSTR_OFFSETS
	.align		4
        /*0048*/ 	.byte	0x04, 0x1c
        /*004a*/ 	.short	(.L_6281 - .L_6280)


	//   ....[0]....
.L_6280:
        /*004c*/ 	.word	0x00000900


	//   ....[1]....
        /*0050*/ 	.word	0x00000960


	//   ....[2]....
        /*0054*/ 	.word	0x00000be0


	//----- nvinfo : EIATTR_MAX_THREADS
	.align		4
.L_6281:
        /*0058*/ 	.byte	0x04, 0x05
        /*005a*/ 	.short	(.L_6283 - .L_6282)
.L_6282:
        /*005c*/ 	.word	0x00000080
        /*0060*/ 	.word	0x00000001
        /*0064*/ 	.word	0x00000001


	//----- nvinfo : EIATTR_CRS_STACK_SIZE
	.align		4
.L_6283:
        /*0068*/ 	.byte	0x04, 0x1e
        /*006a*/ 	.short	(.L_6285 - .L_6284)
.L_6284:
        /*006c*/ 	.word	0x00000000


	//----- nvinfo : EIATTR_CBANK_PARAM_SIZE
	.align		4
.L_6285:
        /*0070*/ 	.byte	0x03, 0x19
        /*0072*/ 	.short	0x0018


	//----- nvinfo : EIATTR_PARAM_CBANK
	.align		4
        /*0074*/ 	.byte	0x04, 0x0a
        /*0076*/ 	.short	(.L_6287 - .L_6286)
	.align		4
.L_6286:
        /*0078*/ 	.word	index@(.nv.constant0._ZN2at6native29vectorized_elementwise_kernelILi4ENS0_13AUnaryFunctorIaaaNS0_17BitwiseAndFunctorIaEEEESt5arrayIPcLm2EEEEviT0_T1_)
        /*007c*/ 	.short	0x0380
        /*007e*/ 	.short	0x0018


	//----- nvinfo : EIATTR_SW_WAR
	.align		4
.L_6287:
        /*0080*/ 	.byte	0x04, 0x36
        /*0082*/ 	.short	(.L_6289 - .L_6288)
.L_6288:
        /*0084*/ 	.word	0x00000008
.L_6289:


//--------------------- .nv.info._ZN2at6native29vectorized_elementwise_kernelILi8ENS0_13AUnaryFunctorIaaaNS0_17BitwiseAndFunctorIaEEEESt5arrayIPcLm2EEEEviT0_T1_ --------------------------
	.section	.nv.info._ZN2at6native29vectorized_elementwise_kernelILi8ENS0_13AUnaryFunctorIaaaNS0_17BitwiseAndFunctorIaEEEESt5arrayIPcLm2EEEEviT0_T1_,"",@"SHT_CUDA_INFO"
	.sectionflags	@""
	.align	4


	//----- nvinfo : EIATTR_CUDA_API_VERSION
	.align		4
        /*0000*/ 	.byte	0x04, 0x37
        /*0002*/ 	.short	(.L_6291 - .L_6290)
.L_6290:
        /*0004*/ 	.word	0x00000082


	//----- nvinfo : EIATTR_KPARAM_INFO
	.align		4
.L_6291:
        /*0008*/ 	.byte	0x04, 0x17
        /*000a*/ 	.short	(.L_6293 - .L_6292)
.L_6292:
        /*000c*/ 	.word	0x00000000
        /*0010*/ 	.short	0x0002
        /*0012*/ 	.short	0x0008
        /*0014*/ 	.byte	0x00, 0xf0, 0x41, 0x00


	//----- nvinfo : EIATTR_KPARAM_INFO
	.align		4
.L_6293:
        /*0018*/ 	.byte	0x04, 0x17
        /*001a*/ 	.short	(.L_6295 - .L_6294)
.L_6294:
        /*001c*/ 	.word	0x00000000
        /*0020*/ 	.short	0x0001
        /*0022*/ 	.short	0x0004
        /*0024*/ 	.byte	0x00, 0xf0, 0x09, 0x00


	//----- nvinfo : EIATTR_KPARAM_INFO
	.align		4
.L_6295:
        /*0028*/ 	.byte	0x04, 0x17
        /*002a*/ 	.short	(.L_6297 - .L_6296)
.L_6296:
        /*002c*/ 	.word	0x00000000
        /*0030*/ 	.short	0x0000
        /*0032*/ 	.short	0x0000
        /*0034*/ 	.byte	0x00, 0xf0, 0x11, 0x00


	//----- nvinfo : EIATTR_SPARSE_MMA_MASK
	.align		4
.L_6297:
        /*0038*/ 	.byte	0x03, 0x50
        /*003a*/ 	.short	0x0000


	//----- nvinfo : EIATTR_MAXREG_COUNT
	.align		4
        /*003c*/ 	.byte	0x03, 0x1b
        /*003e*/ 	.short	0x00ff


	//----- nvinfo : EIATTR_MERCURY_ISA_VERSION
	.align		4
        /*0040*/ 	.byte	0x03, 0x5f
        /*0042*/ 	.short	0x0101


	//----- nvinfo : EIATTR_VRC_CTA_INIT_COUNT
	.align		4
        /*0044*/ 	.byte	0x02, 0x4a
	.zero		1
	.zero		1


	//----- nvinfo : EIATTR_EXIT_INSTR_OFFSETS
	.align		4
        /*0048*/ 	.byte	0x04, 0x1c
        /*004a*/ 	.short	(.L_6299 - .L_6298)


	//   ....[0]....
.L_6298:
        /*004c*/ 	.word	0x00000010


	//----- nvinfo : EIATTR_MAX_THREADS
	.align		4
.L_6299:
        /*0050*/ 	.byte	0x04, 0x05
        /*0052*/ 	.short	(.L_6301 - .L_6300)
.L_6300:
        /*0054*/ 	.word	0x00000080
        /*0058*/ 	.word	0x00000001
        /*005c*/ 	.word	0x00000001


	//----- nvinfo : EIATTR_CBANK_PARAM_SIZE
	.align		4
.L_6301:
        /*0060*/ 	.byte	0x03, 0x19
        /*0062*/ 	.short	0x0018


	//----- nvinfo : EIATTR_PARAM_CBANK
	.align		4
        /*0064*/ 	.byte	0x04, 0x0a
        /*0066*/ 	.short	(.L_6303 - .L_6302)
	.align		4
.L_6302:
        /*0068*/ 	.word	index@(.nv.constant0._ZN2at6native29vectorized_elementwise_kernelILi8ENS0_13AUnaryFunctorIaaaNS0_17BitwiseAndFunctorIaEEEESt5arrayIPcLm2EEEEviT0_T1_)
        /*006c*/ 	.short	0x0380
        /*006e*/ 	.short	0x0018


	//----- nvinfo : EIATTR_SW_WAR
	.align		4
.L_6303:
        /*0070*/ 	.byte	0x04, 0x36
        /*0072*/ 	.short	(.L_6305 - .L_6304)
.L_6304:
        /*0074*/ 	.word	0x00000008
.L_6305:


//--------------------- .nv.info._ZN2at6native18elementwise_kernelILi128ELi4EZNS0_15gpu_kernel_implINS0_13BinaryFunctorIaaaNS0_17BitwiseAndFunctorIaEEEEEEvRNS_18TensorIteratorBaseERKT_EUliE_EEviT1_ --------------------------
	.section	.nv.info._ZN2at6native18elementwise_kernelILi128ELi4EZNS0_15gpu_kernel_implINS0_13BinaryFunctorIaaaNS0_17BitwiseAndFunctorIaEEEEEEvRNS_18TensorIteratorBaseERKT_EUliE_EEviT1_,"",@"SHT_CUDA_INFO"
	.sectionflags	@""
	.align	4


	//----- nvinfo : EIATTR_CUDA_API_VERSION
	.align		4
        /*0000*/ 	.byte	0x04, 0x37
        /*0002*/ 	.short	(.L_6307 - .L_6306)
.L_6306:
        /*0004*/ 	.word	0x00000082


	//----- nvinfo : EIATTR_KPARAM_INFO
	.align		4
.L_6307:
        /*0008*/ 	.byte	0x04, 0x17
        /*000a*/ 	.short	(.L_6309 - .L_6308)
.L_6308:
        /*000c*/ 	.word	0x00000000
        /*0010*/ 	.short	0x0001
        /*0012*/ 	.short	0x0008
        /*0014*/ 	.byte	0x00, 0xf0, 0x21, 0x0a


	//----- nvinfo : EIATTR_KPARAM_INFO
	.align		4
.L_6309:
        /*0018*/ 	.byte	0x04, 0x17
        /*001a*/ 	.short	(.L_6311 - .L_6310)
.L_6310:
        /*001c*/ 	.word	0x00000000
        /*0020*/ 	.short	0x0000
        /*0022*/ 	.short	0x0000
        /*0024*/ 	.byte	0x00, 0xf0, 0x11, 0x00


	//----- nvinfo : EIATTR_SPARSE_MMA_MASK
	.align		4
.L_6311:
        /*0028*/ 	.byte	0x03, 0x50
        /*002a*/ 	.short	0x0000


	//----- nvinfo : EIATTR_MAXREG_COUNT
	.align		4
        /*002c*/ 	.byte	0x03, 0x1b
        /*002e*/ 	.short	0x0080


	//----- nvinfo : EIATTR_EXTERNS
	.align		4
        /*0030*/ 	.byte	0x04, 0x0f
        /*0032*/ 	.short	(.L_6313 - .L_6312)


	//   ....[0]....
	.align		4
.L_6312:
        /*0034*/ 	.word	index@(__assertfail)


	//----- nvinfo : EIATTR_MERCURY_ISA_VERSION
	.align		4
.L_6313:
        /*0038*/ 	.byte	0x03, 0x5f
        /*003a*/ 	.short	0x0101


	//----- nvinfo : EIATTR_VRC_CTA_INIT_COUNT
	.align		4
        /*003c*/ 	.byte	0x02, 0x4a
	.zero		1
	.zero		1


	//----- nvinfo : EIATTR_SYSCALL_OFFSETS
	.align		4
        /*0040*/ 	.byte	0x04, 0x46
        /*0042*/ 	.short	(.L_6315 - .L_6314)


	//   ....[0]....
.L_6314:
        /*0044*/ 	.word	0x00002460


	//   ....[1]....
        /*0048*/ 	.word	0x000032b0


	//   ....[2]....
        /*004c*/ 	.word	0x00004160


	//   ....[3]....
        /*0050*/ 	.word	0x00006780


	//   ....[4]....
        /*0054*/ 	.word	0x000075d0


	//   ....[5]....
        /*0058*/ 	.word	0x000082c0


	//   ....[6]....
        /*005c*/ 	.word	0x0000a9d0


	//   ....[7]....
        /*0060*/ 	.word	0x0000b820


	//   ....[8]....
        /*0064*/ 	.word	0x0000c510


	//   ....[9]....
        /*0068*/ 	.word	0x0000ec40


	//   ....[10]....
        /*006c*/ 	.word	0x0000fa90


	//   ....[11]....
        /*0070*/ 	.word	0x00010750


	//----- nvinfo : EIATTR_EXIT_INSTR_OFFSETS
	.align		4
.L_6315:
        /*0074*/ 	.byte	0x04, 0x1c
        /*0076*/ 	.short	(.L_6317 - .L_6316)


	//   ....[0]....
.L_6316:
        /*0078*/ 	.word	0x0000c7f0


	//   ....[1]....
        /*007c*/ 	.word	0x0000fbc0


	//   ....[2]....
        /*0080*/ 	.word	0x0000fbe0


	//   ....[3]....
        /*0084*/ 	.word	0x0000fca0


	//   ....[4]....
        /*0088*/ 	.word	0x0000fce0


	//   ....[5]....
        /*008c*/ 	.word	0x0000fd20


	//   ....[6]....
        /*0090*/ 	.word	0x0000fdb0


	//   ....[7]....
        /*0094*/ 	.word	0x0000fdf0


	//   ....[8]....
        /*0098*/ 	.word	0x0000fe90


	//   ....[9]....
        /*009c*/ 	.word	0x0000fee0


	//   ....[10]....
        /*00a0*/ 	.word	0x0000ff30


	//   ....[11]....
        /*00a4*/ 	.word	0x00010010


	//   ....[12]....
        /*00a8*/ 	.word	0x00010180


	//   ....[13]....
        /*00ac*/ 	.word	0x000102f0


	//   ....[14]....
        /*00b0*/ 	.word	0x00010450


	//   ....[15]....
        /*00b4*/ 	.word	0x000104b0


	//   ....[16]....
        /*00b8*/ 	.word	0x000104f0


	//   ....[17]....
        /*00bc*/ 	.word	0x00010590


	//   ....[18]....
        /*00c0*/ 	.word	0x000105f0


	//   ....[19]....
        /*00c4*/ 	.word	0x00010760


	//   ....[20]....
        /*00c8*/ 	.word	0x00010870


	//   ....[21]....
        /*00cc*/ 	.word	0x000109b0


	//   ....[22]....
        /*00d0*/ 	.word	0x000109f0


	//----- nvinfo : EIATTR_MAX_THREADS
	.align		4
.L_6317:
        /*00d4*/ 	.byte	0x04, 0x05
        /*00d6*/ 	.short	(.L_6319 - .L_6318)
.L_6318:
        /*00d8*/ 	.word	0x00000080
        /*00dc*/ 	.word	0x00000001
        /*00e0*/ 	.word	0x00000001


	//----- nvinfo : EIATTR_CRS_STACK_SIZE
	.align		4
.L_6319:
        /*00e4*/ 	.byte	0x04, 0x1e
        /*00e6*/ 	.short	(.L_6321 - .L_6320)
.L_6320:
        /*00e8*/ 	.word	0x00000000


	//----- nvinfo : EIATTR_CBANK_PARAM_SIZE
	.align		4
.L_6321:
        /*00ec*/ 	.byte	0x03, 0x19
        /*00ee*/ 	.short	0x0290


	//----- nvinfo : EIATTR_PARAM_CBANK
	.align		4
        /*00f0*/ 	.byte	0x04, 0x0a
        /*00f2*/ 	.short	(.L_6323 - .L_6322)
	.align		4
.L_6322:
        /*00f4*/ 	.word	index@(.nv.constant0._ZN2at6native18elementwise_kernelILi128ELi4EZNS0_15gpu_kernel_implINS0_13BinaryFunctorIaaaNS0_17BitwiseAndFunctorIaEEEEEEvRNS_18TensorIteratorBaseERKT_EUliE_EEviT1_)
        /*00f8*/ 	.short	0x0380
        /*00fa*/ 	.short	0x0290


	//----- nvinfo : EIATTR_SW_WAR
	.align		4
.L_6323:
        /*00fc*/ 	.byte	0x04, 0x36
        /*00fe*/ 	.short	(.L_6325 - .L_6324)
.L_6324:
        /*0100*/ 	.word	0x00000008
.L_6325:


//--------------------- .nv.info._ZN2at6native27unrolled_elementwise_kernelINS0_13BinaryFunctorIaaaNS0_17BitwiseAndFunctorIaEEEESt5arrayIPcLm3EELi4E23TrivialOffsetCalculatorILi2EjES9_ILi1EjENS0_6memory12LoadWithCastILi2EEENSC_13StoreWithCastILi1EEEEEviT_T0_T2_T3_T4_T5_ --------------------------
	.section	.nv.info._ZN2at6native27unrolled_elementwise_kernelINS0_13BinaryFunctorIaaaNS0_17BitwiseAndFunctorIaEEEESt5arrayIPcLm3EELi4E23TrivialOffsetCalculatorILi2EjES9_ILi1EjENS0_6memory12LoadWithCastILi2EEENSC_13StoreWithCastILi1EEEEEviT_T0_T2_T3_T4_T5_,"",@"SHT_CUDA_INFO"
	.sectionflags	@""
	.align	4


	//----- nvinfo : EIATTR_CUDA_API_VERSION
	.align		4
        /*0000*/ 	.byte	0x04, 0x37
        /*0002*/ 	.short	(.L_6327 - .L_6326)
.L_6326:
        /*0004*/ 	.word	0x00000082


	//----- nvinfo : EIATTR_KPARAM_INFO
	.align		4
.L_6327:
        /*0008*/ 	.byte	0x04, 0x17
        /*000a*/ 	.short	(.L_6329 - .L_6328)
.L_6328:
        /*000c*/ 	.word	0x00000000
        /*0010*/ 	.short	0x0006
        /*0012*/ 	.short	0x0030
        /*0014*/ 	.byte	0x00, 0xf0, 0x21, 0x00


	//----- nvinfo : EIATTR_KPARAM_INFO
	.align		4
.L_6329:
        /*0018*/ 	.byte	0x04, 0x17
        /*001a*/ 	.short	(.L_6331 - .L_6330)
.L_6330:
        /*001c*/ 	.word	0x00000000
        /*0020*/ 	.short	0x0005
        /*0022*/ 	.short	0x0024
        /*0024*/ 	.byte	0x00, 0xf0, 0x31, 0x00


	//----- nvinfo : EIATTR_KPARAM_INFO
	.align		4
.L_6331:
        /*0028*/ 	.byte	0x04, 0x17
        /*002a*/ 	.short	(.L_6333 - .L_6332)
.L_6332:
        /*002c*/ 	.word	0x00000000
        /*0030*/ 	.short	0x0004
        /*0032*/ 	.short	0x0021
        /*0034*/ 	.byte	0x00, 0xf0, 0x05, 0x00


	//----- nvinfo : EIATTR_KPARAM_INFO
	.align		4
.L_6333:
        /*0038*/ 	.byte	0x04, 0x17
        /*003a*/ 	.short	(.L_6335 - .L_6334)
.L_6334:
        /*003c*/ 	.word	0x00000000
        /*0040*/ 	.short	0x0003
        /*0042*/ 	.short	0x0020
        /*0044*/ 	.byte	0x00, 0xf0, 0x05, 0x00


	//----- nvinfo : EIATTR_KPARAM_INFO
	.align		4
.L_6335:
        /*0048*/ 	.byte	0x04, 0x17
        /*004a*/ 	.short	(.L_6337 - .L_6336)
.L_6336:
        /*004c*/ 	.word	0x00000000
        /*0050*/ 	.short	0x0002
        /*0052*/ 	.short	0x0008
        /*0054*/ 	.byte	0x00, 0xf0, 0x61, 0x00


	//----- nvinfo : EIATTR_KPARAM_INFO
	.align		4
.L_6337:
        /*0058*/ 	.byte	0x04, 0x17
        /*005a*/ 	.short	(.L_6339 - .L_6338)
.L_6338:
        /*005c*/ 	.word	0x00000000
        /*0060*/ 	.short	0x0001
        /*0062*/ 	.short	0x0004
        /*0064*/ 	.byte	0x00, 0xf0, 0x05, 0x00


	//----- nvinfo : EIATTR_KPARAM_INFO
	.align		4
.L_6339:
        /*0068*/ 	.byte	0x04, 0x17
        /*006a*/ 	.short	(.L_6341 - .L_6340)
.L_6340:
        /*006c*/ 	.word	0x00000000
        /*0070*/ 	.short	0x0000
        /*0072*/ 	.short	0x0000
        /*0074*/ 	.byte	0x00, 0xf0, 0x11, 0x00


	//----- nvinfo : EIATTR_SPARSE_MMA_MASK
	.align		4
.L_6341:
        /*0078*/ 	.byte	0x03, 0x50
        /*007a*/ 	.short	0x0000


	//----- nvinfo : EIATTR_MAXREG_COUNT
	.align		4
        /*007c*/ 	.byte	0x03, 0x1b
        /*007e*/ 	.short	0x00ff


	//----- nvinfo : EIATTR_EXTERNS
	.align		4
        /*0080*/ 	.byte	0x04, 0x0f
        /*0082*/ 	.short	(.L_6343 - .L_6342)


	//   ....[0]....
	.align		4
.L_6342:
        /*0084*/ 	.word	index@(__assertfail)


	//----- nvinfo : EIATTR_MERCURY_ISA_VERSION
	.align		4
.L_6343:
        /*0088*/ 	.byte	0x03, 0x5f
        /*008a*/ 	.short	0x0101


	//----- nvinfo : EIATTR_VRC_CTA_INIT_COUNT
	.align		4
        /*008c*/ 	.byte	0x02, 0x4a
	.zero		1
	.zero		1


	//----- nvinfo : EIATTR_SYSCALL_OFFSETS
	.align		4
        /*0090*/ 	.byte	0x04, 0x46
        /*0092*/ 	.short	(.L_6345 - .L_6344)


	//   ....[0]....
.L_6344:
        /*0094*/ 	.word	0x00000e50


	//   ....[1]....
        /*0098*/ 	.word	0x00001cd0


	//   ....[2]....
        /*009c*/ 	.word	0x00002c90


	//   ....[3]....
        /*00a0*/ 	.word	0x00003b10


	//   ....[4]....
        /*00a4*/ 	.word	0x00004a10


	//   ....[5]....
        /*00a8*/ 	.word	0x00005890


	//   ....[6]....
        /*00ac*/ 	.word	0x00006790


	//   ....[7]....
        /*00b0*/ 	.word	0x00007620


	//   ....[8]....
        /*00b4*/ 	.word	0x000084e0


	//   ....[9]....
        /*00b8*/ 	.word	0x00009380


	//   ....[10]....
        /*00bc*/ 	.word	0x0000a330


	//   ....[11]....
        /*00c0*/ 	.word	0x0000b2c0


	//----- nvinfo : EIATTR_EXIT_INSTR_OFFSETS
	.align		4
.L_6345:
        /*00c4*/ 	.byte	0x04, 0x1c
        /*00c6*/ 	.short	(.L_6347 - .L_6346)


	//   ....[0]....
.L_6346:
        /*00c8*/ 	.word	0x0000a600


	//   ....[1]....
        /*00cc*/ 	.word	0x0000a730


	//   ....[2]....
        /*00d0*/ 	.word	0x0000a750


	//   ....[3]....
        /*00d4*/ 	.word	0x0000a810


	//   ....[4]....
        /*00d8*/ 	.word	0x0000a850


	//   ....[5]....
        /*00dc*/ 	.word	0x0000a890


	//   ....[6]....
        /*00e0*/ 	.word	0x0000a920


	//   ....[7]....
        /*00e4*/ 	.word	0x0000a960


	//   ....[8]....
        /*00e8*/ 	.word	0x0000aa00


	//   ....[9]....
        /*00ec*/ 	.word	0x0000aa50


	//   ....[10]....
        /*00f0*/ 	.word	0x0000aaa0


	//   ....[11]....
        /*00f4*/ 	.word	0x0000ab80


	//   ....[12]....
        /*00f8*/ 	.word	0x0000acf0


	//   ....[13]....
        /*00fc*/ 	.word	0x0000ae60


	//   ....[14]....
        /*0100*/ 	.word	0x0000afc0


	//   ....[15]....
        /*0104*/ 	.word	0x0000b020


	//   ....[16]....
        /*0108*/ 	.word	0x0000b060


	//   ....[17]....
        /*010c*/ 	.word	0x0000b100


	//   ....[18]....
        /*0110*/ 	.word	0x0000b160


	//   ....[19]....
        /*0114*/ 	.word	0x0000b2d0


	//   ....[20]....
        /*0118*/ 	.word	0x0000b3e0


	//   ....[21]....
        /*011c*/ 	.word	0x0000b520


	//   ....[22]....
        /*0120*/ 	.word	0x0000b560


	//----- nvinfo : EIATTR_MAX_THREADS
	.align		4
.L_6347:
        /*0124*/ 	.byte	0x04, 0x05
        /*0126*/ 	.short	(.L_6349 - .L_6348)
.L_6348:
        /*0128*/ 	.word	0x00000080
        /*012c*/ 	.word	0x00000001
        /*0130*/ 	.word	0x00000001


	//----- nvinfo : EIATTR_CRS_STACK_SIZE
	.align		4
.L_6349:
        /*0134*/ 	.byte	0x04, 0x1e
        /*0136*/ 	.short	(.L_6351 - .L_6350)
.L_6350:
        /*0138*/ 	.word	0x00000000


	//----- nvinfo : EIATTR_CBANK_PARAM_SIZE
	.align		4
.L_6351:
        /*013c*/ 	.byte	0x03, 0x19
        /*013e*/ 	.short	0x0038


	//----- nvinfo : EIATTR_PARAM_CBANK
	.align		4
        /*0140*/ 	.byte	0x04, 0x0a
        /*0142*/ 	.short	(.L_6353 - .L_6352)
	.align		4
.L_6352:
        /*0144*/ 	.word	index@(.nv.constant0._ZN2at6native27unrolled_elementwise_kernelINS0_13BinaryFunctorIaaaNS0_17BitwiseAndFunctorIaEEEESt5arrayIPcLm3EELi4E23TrivialOffsetCalculatorILi2EjES9_ILi1EjENS0_6memory12LoadWithCastILi2EEENSC_13StoreWithCastILi1EEEEEviT_T0_T2_T3_T4_T5_)
        /*0148*/ 	.short	0x0380
        /*014a*/ 	.short	0x0038


	//----- nvinfo : EIATTR_SW_WAR
	.align		4
.L_6353:
        /*014c*/ 	.byte	0x04, 0x36
        /*014e*/ 	.short	(.L_6355 - .L_6354)
.L_6354:
        /*0150*/ 	.word	0x00000008
.L_6355:


//--------------------- .nv.info._ZN2at6native18elementwise_kernelILi128ELi4EZNS0_22gpu_kernel_impl_nocastINS0_13BinaryFunctorIaaaNS0_17BitwiseAndFunctorIaEEEEEEvRNS_18TensorIteratorBaseERKT_EUliE_EEviT1_ --------------------------
	.section	.nv.info._ZN2at6native18elementwise_kernelILi128ELi4EZNS0_22gpu_kernel_impl_nocastINS0_13BinaryFunctorIaaaNS0_17BitwiseAndFunctorIaEEEEEEvRNS_18TensorIteratorBaseERKT_EUliE_EEviT1_,"",@"SHT_CUDA_INFO"
	.sectionflags	@""
	.align	4


	//----- nvinfo : EIATTR_CUDA_API_VERSION
	.align		4
        /*0000*/ 	.byte	0x04, 0x37
        /*0002*/ 	.short	(.L_6357 - .L_6356)
.L_6356:
        /*0004*/ 	.word	0x00000082


	//----- nvinfo : EIATTR_KPARAM_INFO
	.align		4
.L_6357:
        /*0008*/ 	.byte	0x04, 0x17
        /*000a*/ 	.short	(.L_6359 - .L_6358)
.L_6358:
        /*000c*/ 	.word	0x00000000
        /*0010*/ 	.short	0x0001
        /*0012*/ 	.short	0x0008
        /*0014*/ 	.byte	0x00, 0xf0, 0x21, 0x0a


	//----- nvinfo : EIATTR_KPARAM_INFO
	.align		4
.L_6359:
        /*0018*/ 	.byte	0x04, 0x17
        /*001a*/ 	.short	(.L_6361 - .L_6360)
.L_6360:
        /*001c*/ 	.word	0x00000000
        /*0020*/ 	.short	0x0000
        /*0022*/ 	.short	0x0000
        /*0024*/ 	.byte	0x00, 0xf0, 0x11, 0x00


	//----- nvinfo : EIATTR_SPARSE_MMA_MASK
	.align		4
.L_6361:
        /*0028*/ 	.byte	0x03, 0x50
        /*002a*/ 	.short	0x0000


	//----- nvinfo : EIATTR_MAXREG_COUNT
	.align		4
        /*002c*/ 	.byte	0x03, 0x1b
        /*002e*/ 	.short	0x0080


	//----- nvinfo : EIATTR_MERCURY_ISA_VERSION
	.align		4
        /*0030*/ 	.byte	0x03, 0x5f
        /*0032*/ 	.short	0x0101


	//----- nvinfo : EIATTR_VRC_CTA_INIT_COUNT
	.align		4
        /*0034*/ 	.byte	0x02, 0x4a
	.zero		1
	.zero		1


	//----- nvinfo : EIATTR_EXIT_INSTR_OFFSETS
	.align		4
        /*0038*/ 	.byte	0x04, 0x1c
        /*003a*/ 	.short	(.L_6363 - .L_6362)


	//   ....[0]....
.L_6362:
        /*003c*/ 	.word	0x00000300


	//   ....[1]....
        /*0040*/ 	.word	0x00000380


	//   ....[2]....
        /*0044*/ 	.word	0x00004860


	//   ....[3]....
        /*0048*/ 	.word	0x00005ef0


	//----- nvinfo : EIATTR_MAX_THREADS
	.align		4
.L_6363:
        /*004c*/ 	.byte	0x04, 0x05
        /*004e*/ 	.short	(.L_6365 - .L_6364)
.L_6364:
        /*0050*/ 	.word	0x00000080
        /*0054*/ 	.word	0x00000001
        /*0058*/ 	.word	0x00000001


	//----- nvinfo : EIATTR_CRS_STACK_SIZE
	.align		4
.L_6365:
        /*005c*/ 	.byte	0x04, 0x1e
        /*005e*/ 	.short	(.L_6367 - .L_6366)
.L_6366:
        /*0060*/ 	.word	0x00000000


	//----- nvinfo : EIATTR_CBANK_PARAM_SIZE
	.align		4
.L_6367:
        /*0064*/ 	.byte	0x03, 0x19
        /*0066*/ 	.short	0x0290


	//----- nvinfo : EIATTR_PARAM_CBANK
	.align		4
        /*0068*/ 	.byte	0x04, 0x0a
        /*006a*/ 	.short	(.L_6369 - .L_6368)
	.align		4
.L_6368:
        /*006c*/ 	.word	index@(.nv.constant0._ZN2at6native18elementwise_kernelILi128ELi4EZNS0_22gpu_kernel_impl_nocastINS0_13BinaryFunctorIaaaNS0_17BitwiseAndFunctorIaEEEEEEvRNS_18TensorIteratorBaseERKT_EUliE_EEviT1_)
        /*0070*/ 	.short	0x0380
        /*0072*/ 	.short	0x0290


	//----- nvinfo : EIATTR_SW_WAR
	.align		4
.L_6369:
        /*0074*/ 	.byte	0x04, 0x36
        /*0076*/ 	.short	(.L_6371 - .L_6370)
.L_6370:
        /*0078*/ 	.word	0x00000008
.L_6371:


//--------------------- .nv.info._ZN2at6native27unrolled_elementwise_kernelINS0_13BinaryFunctorIaaaNS0_17BitwiseAndFunctorIaEEEESt5arrayIPcLm3EELi4E23TrivialOffsetCalculatorILi2EjES9_ILi1EjENS0_6memory15LoadWithoutCastENSC_16StoreWithoutCastEEEviT_T0_T2_T3_T4_T5_ --------------------------
	.section	.nv.info._ZN2at6native27unrolled_elementwise_kernelINS0_13BinaryFunctorIaaaNS0_17BitwiseAndFunctorIaEEEESt5arrayIPcLm3EELi4E23TrivialOffsetCalculatorILi2EjES9_ILi1EjENS0_6memory15LoadWithoutCastENSC_16StoreWithoutCastEEEviT_T0_T2_T3_T4_T5_,"",@"SHT_CUDA_INFO"
	.sectionflags	@""
	.align	4


	//----- nvinfo : EIATTR_CUDA_API_VERSION
	.align		4
        /*0000*/ 	.byte	0x04, 0x37
        /*0002*/ 	.short	(.L_6373 - .L_6372)
.L_6372:
        /*0004*/ 	.word	0x00000082


	//----- nvinfo : EIATTR_KPARAM_INFO
	.align		4
.L_6373:
        /*0008*/ 	.byte	0x04, 0x17
        /*000a*/ 	.short	(.L_6375 - .L_6374)
.L_6374:
        /*000c*/ 	.word	0x00000000
        /*0010*/ 	.short	0x0006
        /*0012*/ 	.short	0x0023
        /*0014*/ 	.byte	0x00, 0xf0, 0x05, 0x00


	//----- nvinfo : EIATTR_KPARAM_INFO
	.align		4
.L_6375:
        /*0018*/ 	.byte	0x04, 0x17
        /*001a*/ 	.short	(.L_6377 - .L_6376)
.L_6376:
        /*001c*/ 	.word	0x00000000
        /*0020*/ 	.short	0x0005
        /*0022*/ 	.short	0x0022
        /*0024*/ 	.byte	0x00, 0xf0, 0x05, 0x00


	//----- nvinfo : EIATTR_KPARAM_INFO
	.align		4
.L_6377:
        /*0028*/ 	.byte	0x04, 0x17
        /*002a*/ 	.short	(.L_6379 - .L_6378)
.L_6378:
        /*002c*/ 	.word	0x00000000
        /*0030*/ 	.short	0x0004
        /*0032*/ 	.short	0x0021
        /*0034*/ 	.byte	0x00, 0xf0, 0x05, 0x00


	//----- nvinfo : EIATTR_KPARAM_INFO
	.align		4
.L_6379:
        /*0038*/ 	.byte	0x04, 0x17
        /*003a*/ 	.short	(.L_6381 - .L_6380)
.L_6380:
        /*003c*/ 	.word	0x00000000
        /*0040*/ 	.short	0x0003
        /*0042*/ 	.short	0x0020
        /*0044*/ 	.byte	0x00, 0xf0, 0x05, 0x00


	//----- nvinfo : EIATTR_KPARAM_INFO
	.align		4
.L_6381:
        /*0048*/ 	.byte	0x04, 0x17
        /*004a*/ 	.short	(.L_6383 - .L_6382)
.L_6382:
        /*004c*/ 	.word	0x00000000
        /*0050*/ 	.short	0x0002
        /*0052*/ 	.short	0x0008
        /*0054*/ 	.byte	0x00, 0xf0, 0x61, 0x00


	//----- nvinfo : EIATTR_KPARAM_INFO
	.align		4
.L_6383:
        /*0058*/ 	.byte	0x04, 0x17
        /*005a*/ 	.short	(.L_6385 - .L_6384)
.L_6384:
        /*005c*/ 	.word	0x00000000
        /*0060*/ 	.short	0x0001
        /*0062*/ 	.short	0x0004
        /*0064*/ 	.byte	0x00, 0xf0, 0x05, 0x00


	//----- nvinfo : EIATTR_KPARAM_INFO
	.align		4
.L_6385:
        /*0068*/ 	.byte	0x04, 0x17
        /*006a*/ 	.short	(.L_6387 - .L_6386)
.L_6386:
        /*006c*/ 	.word	0x00000000
        /*0070*/ 	.short	0x0000
        /*0072*/ 	.short	0x0000
        /*0074*/ 	.byte	0x00, 0xf0, 0x11, 0x00


	//----- nvinfo : EIATTR_SPARSE_MMA_MASK
	.align		4
.L_6387:
        /*0078*/ 	.byte	0x03, 0x50
        /*007a*/ 	.short	0x0000


	//----- nvinfo : EIATTR_MAXREG_COUNT
	.align		4
        /*007c*/ 	.byte	0x03, 0x1b
        /*007e*/ 	.short	0x00ff


	//----- nvinfo : EIATTR_MERCURY_ISA_VERSION
	.align		4
        /*0080*/ 	.byte	0x03, 0x5f
        /*0082*/ 	.short	0x0101


	//----- nvinfo : EIATTR_VRC_CTA_INIT_COUNT
	.align		4
        /*0084*/ 	.byte	0x02, 0x4a
	.zero		1
	.zero		1


	//----- nvinfo : EIATTR_EXIT_INSTR_OFFSETS
	.align		4
        /*0088*/ 	.byte	0x04, 0x1c
        /*008a*/ 	.short	(.L_6389 - .L_6388)


	//   ....[0]....
.L_6388:
        /*008c*/ 	.word	0x000005c0


	//   ....[1]....
        /*0090*/ 	.word	0x00000620


	//----- nvinfo : EIATTR_MAX_THREADS
	.align		4
.L_6389:
        /*0094*/ 	.byte	0x04, 0x05
        /*0096*/ 	.short	(.L_6391 - .L_6390)
.L_6390:
        /*0098*/ 	.word	0x00000080
        /*009c*/ 	.word	0x00000001
        /*00a0*/ 	.word	0x00000001


	//----- nvinfo : EIATTR_CRS_STACK_SIZE
	.align		4
.L_6391:
        /*00a4*/ 	.byte	0x04, 0x1e
        /*00a6*/ 	.short	(.L_6393 - .L_6392)
.L_6392:
        /*00a8*/ 	.word	0x00000000


	//----- nvinfo : EIATTR_CBANK_PARAM_SIZE
	.align		4
.L_6393:
        /*00ac*/ 	.byte	0x03, 0x19
        /*00ae*/ 	.short	0x0024


	//----- nvinfo : EIATTR_PARAM_CBANK
	.align		4
        /*00b0*/ 	.byte	0x04, 0x0a
        /*00b2*/ 	.short	(.L_6395 - .L_6394)
	.align		4
.L_6394:
        /*00b4*/ 	.word	index@(.nv.constant0._ZN2at6native27unrolled_elementwise_kernelINS0_13BinaryFunctorIaaaNS0_17BitwiseAndFunctorIaEEEESt5arrayIPcLm3EELi4E23TrivialOffsetCalculatorILi2EjES9_ILi1EjENS0_6memory15LoadWithoutCastENSC_16StoreWithoutCastEEEviT_T0_T2_T3_T4_T5_)
        /*00b8*/ 	.short	0x0380
        /*00ba*/ 	.short	0x0024


	//----- nvinfo : EIATTR_SW_WAR
	.align		4
.L_6395:
        /*00bc*/ 	.byte	0x04, 0x36
        /*00be*/ 	.short	(.L_6397 - .L_6396)
.L_6396:
        /*00c0*/ 	.word	0x00000008
.L_6397:


//--------------------- .nv.info._ZN2at6native29vectorized_elementwise_kernelILi2ENS0_13BinaryFunctorIaaaNS0_17BitwiseAndFunctorIaEEEESt5arrayIPcLm3EEEEviT0_T1_ --------------------------
	.section	.nv.info._ZN2at6native29vectorized_elementwise_kernelILi2ENS0_13BinaryFunctorIaaaNS0_17BitwiseAndFunctorIaEEEESt5arrayIPcLm3EEEEviT0_T1_,"",@"SHT_CUDA_INFO"
	.sectionflags	@""
	.align	4


	//----- nvinfo : EIATTR_CUDA_API_VERSION
	.align		4
        /*0000*/ 	.byte	0x04, 0x37
        /*0002*/ 	.short	(.L_6399 - .L_6398)
.L_6398:
        /*0004*/ 	.word	0x00000082


	//----- nvinfo : EIATTR_KPARAM_INFO
	.align		4
.L_6399:
        /*0008*/ 	.byte	0x04, 0x17
        /*000a*/ 	.short	(.L_6401 - .L_6400)
.L_6400:
        /*000c*/ 	.word	0x00000000
        /*0010*/ 	.short	0x0002
        /*0012*/ 	.short	0x0008
        /*0014*/ 	.byte	0x00, 0xf0, 0x61, 0x00


	//----- nvinfo : EIATTR_KPARAM_INFO
	.align		4
.L_6401:
        /*0018*/ 	.byte	0x04, 0x17
        /*001a*/ 	.short	(.L_6403 - .L_6402)
.L_6402:
        /*001c*/ 	.word	0x00000000
        /*0020*/ 	.short	0x0001
        /*0022*/ 	.short	0x0004
        /*0024*/ 	.byte	0x00, 0xf0, 0x05, 0x00


	//----- nvinfo : EIATTR_KPARAM_INFO
	.align		4
.L_6403:
        /*0028*/ 	.byte	0x04, 0x17
        /*002a*/ 	.short	(.L_6405 - .L_6404)
.L_6404:
        /*002c*/ 	.word	0x00000000
        /*0030*/ 	.short	0x0000
        /*0032*/ 	.short	0x0000
        /*0034*/ 	.byte	0x00, 0xf0, 0x11, 0x00


	//----- nvinfo : EIATTR_SPARSE_MMA_MASK
	.align		4
.L_6405:
        /*0038*/ 	.byte	0x03, 0x50
        /*003a*/ 	.short	0x0000


	//----- nvinfo : EIATTR_MAXREG_COUNT
	.align		4
        /*003c*/ 	.byte	0x03, 0x1b
        /*003e*/ 	.short	0x00ff


	//----- nvinfo : EIATTR_MERCURY_ISA_VERSION
	.align		4
        /*0040*/ 	.byte	0x03, 0x5f
        /*0042*/ 	.short	0x0101


	//----- nvinfo : EIATTR_VRC_CTA_INIT_COUNT
	.align		4
        /*0044*/ 	.byte	0x02, 0x4a
	.zero		1
	.zero		1


	//----- nvinfo : EIATTR_EXIT_INSTR_OFFSETS
	.align		4
        /*0048*/ 	.byte	0x04, 0x1c
        /*004a*/ 	.short	(.L_6407 - .L_6406)


	//   ....[0]....
.L_6406:
        /*004c*/ 	.word	0x00000b70


	//   ....[1]....
        /*0050*/ 	.word	0x00000bd0


	//   ....[2]....
        /*0054*/ 	.word	0x00000f80


	//----- nvinfo : EIATTR_MAX_THREADS
	.align		4
.L_6407:
        /*0058*/ 	.byte	0x04, 0x05
        /*005a*/ 	.short	(.L_6409 - .L_6408)
.L_6408:
        /*005c*/ 	.word	0x00000080
        /*0060*/ 	.word	0x00000001
        /*0064*/ 	.word	0x00000001


	//----- nvinfo : EIATTR_CRS_STACK_SIZE
	.align		4
.L_6409:
        /*0068*/ 	.byte	0x04, 0x1e
        /*006a*/ 	.short	(.L_6411 - .L_6410)
.L_6410:
        /*006c*/ 	.word	0x00000000


	//----- nvinfo : EIATTR_CBANK_PARAM_SIZE
	.align		4
.L_6411:
        /*0070*/ 	.byte	0x03, 0x19
        /*0072*/ 	.short	0x0020


	//----- nvinfo : EIATTR_PARAM_CBANK
	.align		4
        /*0074*/ 	.byte	0x04, 0x0a
        /*0076*/ 	.short	(.L_6413 - .L_6412)
	.align		4
.L_6412:
        /*0078*/ 	.word	index@(.nv.constant0._ZN2at6native29vectorized_elementwise_kernelILi2ENS0_13BinaryFunctorIaaaNS0_17BitwiseAndFunctorIaEEEESt5arrayIPcLm3EEEEviT0_T1_)
        /*007c*/ 	.short	0x0380
        /*007e*/ 	.short	0x0020


	//----- nvinfo : EIATTR_SW_WAR
	.align		4
.L_6413:
        /*0080*/ 	.byte	0x04, 0x36
        /*0082*/ 	.short	(.L_6415 - .L_6414)
.L_6414:
        /*0084*/ 	.word	0x00000008
.L_6415:


//--------------------- .nv.info._ZN2at6native29vectorized_elementwise_kernelILi4ENS0_13BinaryFunctorIaaaNS0_17BitwiseAndFunctorIaEEEESt5arrayIPcLm3EEEEviT0_T1_ --------------------------
	.section	.nv.info._ZN2at6native29vectorized_elementwise_kernelILi4ENS0_13BinaryFunctorIaaaNS0_17BitwiseAndFunctorIaEEEESt5arrayIPcLm3EEEEviT0_T1_,"",@"SHT_CUDA_INFO"
	.sectionflags	@""
	.align	4


	//----- nvinfo : EIATTR_CUDA_API_VERSION
	.align		4
        /*0000*/ 	.byte	0x04, 0x37
        /*0002*/ 	.short	(.L_6417 - .L_6416)
.L_6416:
        /*0004*/ 	.word	0x00000082


	//----- nvinfo : EIATTR_KPARAM_INFO
	.align		4
.L_6417:
        /*0008*/ 	.byte	0x04, 0x17
        /*000a*/ 	.short	(.L_6419 - .L_6418)
.L_6418:
        /*000c*/ 	.word	0x00000000
        /*0010*/ 	.short	0x0002
        /*0012*/ 	.short	0x0008
        /*0014*/ 	.byte	0x00, 0xf0, 0x61, 0x00


	//----- nvinfo : EIATTR_KPARAM_INFO
	.align		4
.L_6419:
        /*0018*/ 	.byte	0x04, 0x17
        /*001a*/ 	.short	(.L_6421 - .L_6420)
.L_6420:
        /*001c*/ 	.word	0x00000000
        /*0020*/ 	.short	0x0001
        /*0022*/ 	.short	0x0004
        /*0024*/ 	.byte	0x00, 0xf0, 0x05, 0x00


	//----- nvinfo : EIATTR_KPARAM_INFO
	.align		4
.L_6421:
        /*0028*/ 	.byte	0x04, 0x17
        /*002a*/ 	.short	(.L_6423 - .L_6422)
.L_6422:
        /*002c*/ 	.word	0x00000000
        /*0030*/ 	.short	0x0000
        /*0032*/ 	.short	0x0000
        /*0034*/ 	.byte	0x00, 0xf0, 0x11, 0x00


	//----- nvinfo : EIATTR_SPARSE_MMA_MASK
	.align		4
.L_6423:
        /*0038*/ 	.byte	0x03, 0x50
        /*003a*/ 	.short	0x0000


	//----- nvinfo : EIATTR_MAXREG_COUNT
	.align		4
        /*003c*/ 	.byte	0x03, 0x1b
        /*003e*/ 	.short	0x00ff


	//----- nvinfo : EIATTR_MERCURY_ISA_VERSION
	.align		4
        /*0040*/ 	.byte	0x03, 0x5f
        /*0042*/ 	.short	0x0101


	//----- nvinfo : EIATTR_VRC_CTA_INIT_COUNT
	.align		4
        /*0044*/ 	.byte	0x02, 0x4a
	.zero		1
	.zero		1


	//----- nvinfo : EIATTR_EXIT_INSTR_OFFSETS
	.align		4
        /*0048*/ 	.byte	0x04, 0x1c
        /*004a*/ 	.short	(.L_6425 - .L_6424)


	//   ....[0]....
.L_6424:
        /*004c*/ 	.word	0x00000b70


	//   ....[1]....
        /*0050*/ 	.word	0x00000bd0


	//   ....[2]....
        /*0054*/ 	.word	0x00000f40


	//----- nvinfo : EIATTR_MAX_THREADS
	.align		4
.L_6425:
        /*0058*/ 	.byte	0x04, 0x05
        /*005a*/ 	.short	(.L_6427 - .L_6426)
.L_6426:
        /*005c*/ 	.word	0x00000080
        /*0060*/ 	.word	0x00000001
        /*0064*/ 	.word	0x00000001


	//----- nvinfo : EIATTR_CRS_STACK_SIZE
	.align		4
.L_6427:
        /*0068*/ 	.byte	0x04, 0x1e
        /*006a*/ 	.short	(.L_6429 - .L_6428)
.L_6428:
        /*006c*/ 	.word	0x00000000


	//----- nvinfo : EIATTR_CBANK_PARAM_SIZE
	.align		4
.L_6429:
        /*0070*/ 	.byte	0x03, 0x19
        /*0072*/ 	.short	0x0020


	//----- nvinfo : EIATTR_PARAM_CBANK
	.align		4
        /*0074*/ 	.byte	0x04, 0x0a
        /*0076*/ 	.short	(.L_6431 - .L_6430)
	.align		4
.L_6430:
        /*0078*/ 	.word	index@(.nv.constant0._ZN2at6native29vectorized_elementwise_kernelILi4ENS0_13BinaryFunctorIaaaNS0_17BitwiseAndFunctorIaEEEESt5arrayIPcLm3EEEEviT0_T1_)
        /*007c*/ 	.short	0x0380
        /*007e*/ 	.short	0x0020


	//----- nvinfo : EIATTR_SW_WAR
	.align		4
.L_6431:
        /*0080*/ 	.byte	0x04, 0x36
        /*0082*/ 	.short	(.L_6433 - .L_6432)
.L_6432:
        /*0084*/ 	.word	0x00000008
.L_6433:


//--------------------- .nv.info._ZN2at6native29vectorized_elementwise_kernelILi8ENS0_13BinaryFunctorIaaaNS0_17BitwiseAndFunctorIaEEEESt5arrayIPcLm3EEEEviT0_T1_ --------------------------
	.section	.nv.info._ZN2at6native29vectorized_elementwise_kernelILi8ENS0_13BinaryFunctorIaaaNS0_17BitwiseAndFunctorIaEEEESt5arrayIPcLm3EEEEviT0_T1_,"",@"SHT_CUDA_INFO"
	.sectionflags	@""
	.align	4


	//----- nvinfo : EIATTR_CUDA_API_VERSION
	.align		4
        /*0000*/ 	.byte	0x04, 0x37
        /*0002*/ 	.short	(.L_6435 - .L_6434)
.L_6434:
        /*0004*/ 	.word	0x00000082


	//----- nvinfo : EIATTR_KPARAM_INFO
	.align		4
.L_6435:
        /*0008*/ 	.byte	0x04, 0x17
        /*000a*/ 	.short	(.L_6437 - .L_6436)
.L_6436:
        /*000c*/ 	.word	0x00000000
        /*0010*/ 	.short	0x0002
        /*0012*/ 	.short	0x0008
        /*0014*/ 	.byte	0x00, 0xf0, 0x61, 0x00


	//----- nvinfo : EIATTR_KPARAM_INFO
	.align		4
.L_6437:
        /*0018*/ 	.byte	0x04, 0x17
        /*001a*/ 	.short	(.L_6439 - .L_6438)
.L_6438:
        /*001c*/ 	.word	0x00000000
        /*0020*/ 	.short	0x0001
        /*0022*/ 	.short	0x0004
        /*0024*/ 	.byte	0x00, 0xf0, 0x05, 0x00


	//----- nvinfo : EIATTR_KPARAM_INFO
	.align		4
.L_6439:
        /*0028*/ 	.byte	0x04, 0x17
        /*002a*/ 	.short	(.L_6441 - .L_6440)
.L_6440:
        /*002c*/ 	.word	0x00000000
        /*0030*/ 	.short	0x0000
        /*0032*/ 	.short	0x0000
        /*0034*/ 	.byte	0x00, 0xf0, 0x11, 0x00


	//----- nvinfo : EIATTR_SPARSE_MMA_MASK
	.align		4
.L_6441:
        /*0038*/ 	.byte	0x03, 0x50
        /*003a*/ 	.short	0x0000


	//----- nvinfo : EIATTR_MAXREG_COUNT
	.align		4
        /*003c*/ 	.byte	0x03, 0x1b
        /*003e*/ 	.short	0x00ff


	//----- nvinfo : EIATTR_MERCURY_ISA_VERSION
	.align		4
        /*0040*/ 	.byte	0x03, 0x5f
        /*0042*/ 	.short	0x0101


	//----- nvinfo : EIATTR_VRC_CTA_INIT_COUNT
	.align		4
        /*0044*/ 	.byte	0x02, 0x4a
	.zero		1
	.zero		1


	//----- nvinfo : EIATTR_EXIT_INSTR_OFFSETS
	.align		4
        /*0048*/ 	.byte	0x04, 0x1c
        /*004a*/ 	.short	(.L_6443 - .L_6442)


	//   ....[0]....
.L_6442:
        /*004c*/ 	.word	0x00000010


	//----- nvinfo : EIATTR_MAX_THREADS
	.align		4
.L_6443:
        /*0050*/ 	.byte	0x04, 0x05
        /*0052*/ 	.short	(.L_6445 - .L_6444)
.L_6444:
        /*0054*/ 	.word	0x00000080
        /*0058*/ 	.word	0x00000001
        /*005c*/ 	.word	0x00000001


	//----- nvinfo : EIATTR_CBANK_PARAM_SIZE
	.align		4
.L_6445:
        /*0060*/ 	.byte	0x03, 0x19
        /*0062*/ 	.short	0x0020


	//----- nvinfo : EIATTR_PARAM_CBANK
	.align		4
        /*0064*/ 	.byte	0x04, 0x0a
        /*0066*/ 	.short	(.L_6447 - .L_6446)
	.align		4
.L_6446:
        /*0068*/ 	.word	index@(.nv.constant0._ZN2at6native29vectorized_elementwise_kernelILi8ENS0_13BinaryFunctorIaaaNS0_17BitwiseAndFunctorIaEEEESt5arrayIPcLm3EEEEviT0_T1_)
        /*006c*/ 	.short	0x0380
        /*006e*/ 	.short	0x0020


	//----- nvinfo : EIATTR_SW_WAR
	.align		4
.L_6447:
        /*0070*/ 	.byte	0x04, 0x36
        /*0072*/ 	.short	(.L_6449 - .L_6448)
.L_6448:
        /*0074*/ 	.word	0x00000008
.L_6449:


//--------------------- .nv.info._ZN2at6native18elementwise_kernelILi128ELi4EZNS0_15gpu_kernel_implINS0_13AUnaryFunctorIhhhNS0_17BitwiseAndFunctorIhEEEEEEvRNS_18TensorIteratorBaseERKT_EUliE_EEviT1_ --------------------------
	.section	.nv.info._ZN2at6native18elementwise_kernelILi128ELi4EZNS0_15gpu_kernel_implINS0_13AUnaryFunctorIhhhNS0_17BitwiseAndFunctorIhEEEEEEvRNS_18TensorIteratorBaseERKT_EUliE_EEviT1_,"",@"SHT_CUDA_INFO"
	.sectionflags	@""
	.align	4


	//----- nvinfo : EIATTR_CUDA_API_VERSION
	.align		4
        /*0000*/ 	.byte	0x04, 0x37
        /*0002*/ 	.short	(.L_6451 - .L_6450)
.L_6450:
        /*0004*/ 	.word	0x00000082


	//----- nvinfo : EIATTR_KPARAM_INFO
	.align		4
.L_6451:
        /*0008*/ 	.byte	0x04, 0x17
        /*000a*/ 	.short	(.L_6453 - .L_6452)
.L_6452:
        /*000c*/ 	.word	0x00000000
        /*0010*/ 	.short	0x0001
        /*0012*/ 	.short	0x0008
        /*0014*/ 	.byte	0x00, 0xf0, 0x61, 0x08


	//----- nvinfo : EIATTR_KPARAM_INFO
	.align		4
.L_6453:
        /*0018*/ 	.byte	0x04, 0x17
        /*001a*/ 	.short	(.L_6455 - .L_6454)
.L_6454:
        /*001c*/ 	.word	0x00000000
        /*0020*/ 	.short	0x0000
        /*0022*/ 	.short	0x0000
        /*0024*/ 	.byte	0x00, 0xf0, 0x11, 0x00


	//----- nvinfo : EIATTR_SPARSE_MMA_MASK
	.align		4
.L_6455:
        /*0028*/ 	.byte	0x03, 0x50
        /*002a*/ 	.short	0x0000


	//----- nvinfo : EIATTR_MAXREG_COUNT
	.align		4
        /*002c*/ 	.byte	0x03, 0x1b
        /*002e*/ 	.short	0x0080


	//----- nvinfo : EIATTR_EXTERNS
	.align		4
        /*0030*/ 	.byte	0x04, 0x0f
        /*0032*/ 	.short	(.L_6457 - .L_6456)


	//   ....[0]....
	.align		4
.L_6456:
        /*0034*/ 	.word	index@(__assertfail)


	//----- nvinfo : EIATTR_MERCURY_ISA_VERSION
	.align		4
.L_6457:
        /*0038*/ 	.byte	0x03, 0x5f
        /*003a*/ 	.short	0x0101


	//----- nvinfo : EIATTR_VRC_CTA_INIT_COUNT
	.align		4
        /*003c*/ 	.byte	0x02, 0x4a
	.zero		1
	.zero		1


	//----- nvinfo : EIATTR_SYSCALL_OFFSETS
	.align		4
        /*0040*/ 	.byte	0x04, 0x46
        /*0042*/ 	.short	(.L_6459 - .L_6458)


	//   ....[0]....
.L_6458:
        /*0044*/ 	.word	0x00002170


	//   ....[1]....
        /*0048*/ 	.word	0x00002f90


	//   ....[2]....
        /*004c*/ 	.word	0x000052b0


	//   ....[3]....
        /*0050*/ 	.word	0x00005f20


	//   ....[4]....
        /*0054*/ 	.word	0x00008320


	//   ....[5]....
        /*0058*/ 	.word	0x00008f90


	//   ....[6]....
        /*005c*/ 	.word	0x0000b3a0


	//   ....[7]....
        /*0060*/ 	.word	0x0000bfd0


	//----- nvinfo : EIATTR_EXIT_INSTR_OFFSETS
	.align		4
.L_6459:
        /*0064*/ 	.byte	0x04, 0x1c
        /*0066*/ 	.short	(.L_6461 - .L_6460)


	//   ....[0]....
.L_6460:
        /*0068*/ 	.word	0x00009250


	//   ....[1]....
        /*006c*/ 	.word	0x0000b4d0


	//   ....[2]....
        /*0070*/ 	.word	0x0000b4f0


	//   ....[3]....
        /*0074*/ 	.word	0x0000b590


	//   ....[4]....
        /*0078*/ 	.word	0x0000b5c0


	//   ....[5]....
        /*007c*/ 	.word	0x0000b5f0


	//   ....[6]....
        /*0080*/ 	.word	0x0000b690


	//   ....[7]....
        /*0084*/ 	.word	0x0000b6e0


	//   ....[8]....
        /*0088*/ 	.word	0x0000b790


	//   ....[9]....
        /*008c*/ 	.word	0x0000b7f0


	//   ....[10]....
        /*0090*/ 	.word	0x0000b830


	//   ....[11]....
        /*0094*/ 	.word	0x0000b900


	//   ....[12]....
        /*0098*/ 	.word	0x0000ba50


	//   ....[13]....
        /*009c*/ 	.word	0x0000bba0


	//   ....[14]....
        /*00a0*/ 	.word	0x0000bd10


	//   ....[15]....
        /*00a4*/ 	.word	0x0000bd50


	//   ....[16]....
        /*00a8*/ 	.word	0x0000bd80


	//   ....[17]....
        /*00ac*/ 	.word	0x0000be20


	//   ....[18]....
        /*00b0*/ 	.word	0x0000be70


	//   ....[19]....
        /*00b4*/ 	.word	0x0000bfe0


	//   ....[20]....
        /*00b8*/ 	.word	0x0000c0d0


	//   ....[21]....
        /*00bc*/ 	.word	0x0000c180


	//   ....[22]....
        /*00c0*/ 	.word	0x0000c1b0


	//   ....[23]....
        /*00c4*/ 	.word	0x0000c200


	//   ....[24]....
        /*00c8*/ 	.word	0x0000c250


	//----- nvinfo : EIATTR_MAX_THREADS
	.align		4
.L_6461:
        /*00cc*/ 	.byte	0x04, 0x05
        /*00ce*/ 	.short	(.L_6463 - .L_6462)
.L_6462:
        /*00d0*/ 	.word	0x00000080
        /*00d4*/ 	.word	0x00000001
        /*00d8*/ 	.word	0x00000001


	//----- nvinfo : EIATTR_CRS_STACK_SIZE
	.align		4
.L_6463:
        /*00dc*/ 	.byte	0x04, 0x1e
        /*00de*/ 	.short	(.L_6465 - .L_6464)
.L_6464:
        /*00e0*/ 	.word	0x00000000


	//----- nvinfo : EIATTR_CBANK_PARAM_SIZE
	.align		4
.L_6465:
        /*00e4*/ 	.byte	0x03, 0x19
        /*00e6*/ 	.short	0x0220


	//----- nvinfo : EIATTR_PARAM_CBANK
	.align		4
        /*00e8*/ 	.byte	0x04, 0x0a
        /*00ea*/ 	.short	(.L_6467 - .L_6466)
	.align		4
.L_6466:
        /*00ec*/ 	.word	index@(.nv.constant0._ZN2at6native18elementwise_kernelILi128ELi4EZNS0_15gpu_kernel_implINS0_13AUnaryFunctorIhhhNS0_17BitwiseAndFunctorIhEEEEEEvRNS_18TensorIteratorBaseERKT_EUliE_EEviT1_)
        /*00f0*/ 	.short	0x0380
        /*00f2*/ 	.short	0x0220


	//----- nvinfo : EIATTR_SW_WAR
	.align		4
.L_6467:
        /*00f4*/ 	.byte	0x04, 0x36
        /*00f6*/ 	.short	(.L_6469 - .L_6468)
.L_6468:
        /*00f8*/ 	.word	0x00000008
.L_6469:


//--------------------- .nv.info._ZN2at6native27unrolled_elementwise_kernelINS0_13AUnaryFunctorIhhhNS0_17BitwiseAndFunctorIhEEEESt5arrayIPcLm2EELi4E23TrivialOffsetCalculatorILi1EjESA_NS0_6memory12LoadWithCastILi1EEENSB_13StoreWithCastILi1EEEEEviT_T0_T2_T3_T4_T5_ --------------------------
	.section	.nv.info._ZN2at6native27unrolled_elementwise_kernelINS0_13AUnaryFunctorIhhhNS0_17BitwiseAndFunctorIhEEEESt5arrayIPcLm2EELi4E23TrivialOffsetCalculatorILi1EjESA_NS0_6memory12LoadWithCastILi1EEENSB_13StoreWithCastILi1EEEEEviT_T0_T2_T3_T4_T5_,"",@"SHT_CUDA_INFO"
	.sectionflags	@""
	.align	4


	//----- nvinfo : EIATTR_CUDA_API_VERSION
	.align		4
        /*0000*/ 	.byte	0x04, 0x37
        /*0002*/ 	.short	(.L_6471 - .L_6470)
.L_6470:
        /*0004*/ 	.word	0x00000082


	//----- nvinfo : EIATTR_KPARAM_INFO
	.align		4
.L_6471:
        /*0008*/ 	.byte	0x04, 0x17
        /*000a*/ 	.short	(.L_6473 - .L_6472)
.L_6472:
        /*000c*/ 	.word	0x00000000
        /*0010*/ 	.short	0x0006
        /*0012*/ 	.short	0x0024
        /*0014*/ 	.byte	0x00, 0xf0, 0x21, 0x00


	//----- nvinfo : EIATTR_KPARAM_INFO
	.align		4
.L_6473:
        /*0018*/ 	.byte	0x04, 0x17
        /*001a*/ 	.short	(.L_6475 - .L_6474)
.L_6474:
        /*001c*/ 	.word	0x00000000
        /*0020*/ 	.short	0x0005
        /*0022*/ 	.short	0x001c
        /*0024*/ 	.byte	0x00, 0xf0, 0x21, 0x00


	//----- nvinfo : EIATTR_KPARAM_INFO
	.align		4
.L_6475:
        /*0028*/ 	.byte	0x04, 0x17
        /*002a*/ 	.short	(.L_6477 - .L_6476)
.L_6476:
        /*002c*/ 	.word	0x00000000
        /*0030*/ 	.short	0x0004
        /*0032*/ 	.short	0x0019
        /*0034*/ 	.byte	0x00, 0xf0, 0x05, 0x00


	//----- nvinfo : EIATTR_KPARAM_INFO
	.align		4
.L_6477:
        /*0038*/ 	.byte	0x04, 0x17
        /*003a*/ 	.short	(.L_6479 - .L_6478)
.L_6478:
        /*003c*/ 	.word	0x00000000
        /*0040*/ 	.short	0x0003
        /*0042*/ 	.short	0x0018
        /*0044*/ 	.byte	0x00, 0xf0, 0x05, 0x00


	//----- nvinfo : EIATTR_KPARAM_INFO
	.align		4
.L_6479:
        /*0048*/ 	.byte	0x04, 0x17
        /*004a*/ 	.short	(.L_6481 - .L_6480)
.L_6480:
        /*004c*/ 	.word	0x00000000
        /*0050*/ 	.short	0x0002
        /*0052*/ 	.short	0x0008
        /*0054*/ 	.byte	0x00, 0xf0, 0x41, 0x00


	//----- nvinfo : EIATTR_KPARAM_INFO
	.align		4
.L_6481:
        /*0058*/ 	.byte	0x04, 0x17
        /*005a*/ 	.short	(.L_6483 - .L_6482)
.L_6482:
        /*005c*/ 	.word	0x00000000
        /*0060*/ 	.short	0x0001
        /*0062*/ 	.short	0x0004
        /*0064*/ 	.byte	0x00, 0xf0, 0x09, 0x00


	//----- nvinfo : EIATTR_KPARAM_INFO
	.align		4
.L_6483:
        /*0068*/ 	.byte	0x04, 0x17
        /*006a*/ 	.short	(.L_6485 - .L_6484)
.L_6484:
        /*006c*/ 	.word	0x00000000
        /*0070*/ 	.short	0x0000
        /*0072*/ 	.short	0x0000
        /*0074*/ 	.byte	0x00, 0xf0, 0x11, 0x00


	//----- nvinfo : EIATTR_SPARSE_MMA_MASK
	.align		4
.L_6485:
        /*0078*/ 	.byte	0x03, 0x50
        /*007a*/ 	.short	0x0000


	//----- nvinfo : EIATTR_MAXREG_COUNT
	.align		4
        /*007c*/ 	.byte	0x03, 0x1b
        /*007e*/ 	.short	0x00ff


	//----- nvinfo : EIATTR_EXTERNS
	.align		4
        /*0080*/ 	.byte	0x04, 0x0f
        /*0082*/ 	.short	(.L_6487 - .L_6486)


	//   ....[0]....
	.align		4
.L_6486:
        /*0084*/ 	.word	index@(__assertfail)


	//----- nvinfo : EIATTR_MERCURY_ISA_VERSION
	.align		4
.L_6487:
        /*0088*/ 	.byte	0x03, 0x5f
        /*008a*/ 	.short	0x0101


	//----- nvinfo : EIATTR_VRC_CTA_INIT_COUNT
	.align		4
        /*008c*/ 	.byte	0x02, 0x4a
	.zero		1
	.zero		1


	//----- nvinfo : EIATTR_SYSCALL_OFFSETS
	.align		4
        /*0090*/ 	.byte	0x04, 0x46
        /*0092*/ 	.short	(.L_6489 - .L_6488)


	//   ....[0]....
.L_6488:
        /*0094*/ 	.word	0x00000e70


	//   ....[1]....
        /*0098*/ 	.word	0x00001e60


	//   ....[2]....
        /*009c*/ 	.word	0x00002d90


	//   ....[3]....
        /*00a0*/ 	.word	0x00003cc0


	//   ....[4]....
        /*00a4*/ 	.word	0x00004b00


	//   ....[5]....
        /*00a8*/ 	.word	0x000058f0


	//   ....[6]....
        /*00ac*/ 	.word	0x000067f0


	//   ....[7]....
        /*00b0*/ 	.word	0x000076c0


	//----- nvinfo : EIATTR_EXIT_INSTR_OFFSETS
	.align		4
.L_6489:
        /*00b4*/ 	.byte	0x04, 0x1c
        /*00b6*/ 	.short	(.L_6491 - .L_6490)


	//   ....[0]....
.L_6490:
        /*00b8*/ 	.word	0x00006aa0


	//   ....[1]....
        /*00bc*/ 	.word	0x00006bd0


	//   ....[2]....
        /*00c0*/ 	.word	0x00006bf0


	//   ....[3]....
        /*00c4*/ 	.word	0x00006c90


	//   ....[4]....
        /*00c8*/ 	.word	0x00006cc0


	//   ....[5]....
        /*00cc*/ 	.word	0x00006cf0


	//   ....[6]....
        /*00d0*/ 	.word	0x00006d90


	//   ....[7]....
        /*00d4*/ 	.word	0x00006de0


	//   ....[8]....
        /*00d8*/ 	.word	0x00006e90


	//   ....[9]....
        /*00dc*/ 	.word	0x00006ef0


	//   ....[10]....
        /*00e0*/ 	.word	0x00006f30


	//   ....[11]....
        /*00e4*/ 	.word	0x00007000


	//   ....[12]....
        /*00e8*/ 	.word	0x00007150


	//   ....[13]....
        /*00ec*/ 	.word	0x000072a0


	//   ....[14]....
        /*00f0*/ 	.word	0x00007400


	//   ....[15]....
        /*00f4*/ 	.word	0x00007440


	//   ....[16]....
        /*00f8*/ 	.word	0x00007470


	//   ....[17]....
        /*00fc*/ 	.word	0x00007510


	//   ....[18]....
        /*0100*/ 	.word	0x00007560


	//   ....[19]....
        /*0104*/ 	.word	0x000076d0


	//   ....[20]....
        /*0108*/ 	.word	0x000077c0


	//   ....[21]....
        /*010c*/ 	.word	0x00007870


	//   ....[22]....
        /*0110*/ 	.word	0x000078a0


	//   ....[23]....
        /*0114*/ 	.word	0x000078f0


	//   ....[24]....
        /*0118*/ 	.word	0x00007940


	//----- nvinfo : EIATTR_MAX_THREADS
	.align		4
.L_6491:
        /*011c*/ 	.byte	0x04, 0x05
        /*011e*/ 	.short	(.L_6493 - .L_6492)
.L_6492:
        /*0120*/ 	.word	0x00000080
        /*0124*/ 	.word	0x00000001
        /*0128*/ 	.word	0x00000001


	//----- nvinfo : EIATTR_CRS_STACK_SIZE
	.align		4
.L_6493:
        /*012c*/ 	.byte	0x04, 0x1e
        /*012e*/ 	.short	(.L_6495 - .L_6494)
.L_6494:
        /*0130*/ 	.word	0x00000000


	//----- nvinfo : EIATTR_CBANK_PARAM_SIZE
	.align		4
.L_6495:
        /*0134*/ 	.byte	0x03, 0x19
        /*0136*/ 	.short	0x002c


	//----- nvinfo : EIATTR_PARAM_CBANK
	.align		4
        /*0138*/ 	.byte	0x04, 0x0a
        /*013a*/ 	.short	(.L_6497 - .L_6496)
	.align		4
.L_6496:
        /*013c*/ 	.word	index@(.nv.constant0._ZN2at6native27unrolled_elementwise_kernelINS0_13AUnaryFunctorIhhhNS0_17BitwiseAndFunctorIhEEEESt5arrayIPcLm2EELi4E23TrivialOffsetCalculatorILi1EjESA_NS0_6memory12LoadWithCastILi1EEENSB_13StoreWithCastILi1EEEEEviT_T0_T2_T3_T4_T5_)
        /*0140*/ 	.short	0x0380
        /*0142*/ 	.short	0x002c


	//----- nvinfo : EIATTR_SW_WAR
	.align		4
.L_6497:
        /*0144*/ 	.byte	0x04, 0x36
        /*0146*/ 	.short	(.L_6499 - .L_6498)
.L_6498:
        /*0148*/ 	.word	0x00000008
.L_6499:


//--------------------- .nv.info._ZN2at6native18elementwise_kernelILi128ELi4EZNS0_22gpu_kernel_impl_nocastINS0_13AUnaryFunctorIhhhNS0_17BitwiseAndFunctorIhEEEEEEvRNS_18TensorIteratorBaseERKT_EUliE_EEviT1_ --------------------------
	.section	.nv.info._ZN2at6native18elementwise_kernelILi128ELi4EZNS0_22gpu_kernel_impl_nocastINS0_13AUnaryFunctorIhhhNS0_17BitwiseAndFunctorIhEEEEEEvRNS_18TensorIteratorBaseERKT_EUliE_EEviT1_,"",@"SHT_CUDA_INFO"
	.sectionflags	@""
	.align	4


	//----- nvinfo : EIATTR_CUDA_API_VERSION
	.align		4
        /*0000*/ 	.byte	0x04, 0x37
        /*0002*/ 	.short	(.L_6501 - .L_6500)
.L_6500:
        /*0004*/ 	.word	0x00000082


	//----- nvinfo : EIATTR_KPARAM_INFO
	.align		4
.L_6501:
        /*0008*/ 	.byte	0x04, 0x17
        /*000a*/ 	.short	(.L_6503 - .L_6502)
.L_6502:
        /*000c*/ 	.word	0x00000000
        /*0010*/ 	.short	0x0001
        /*0012*/ 	.short	0x0008
        /*0014*/ 	.byte	0x00, 0xf0, 0x61, 0x08


	//----- nvinfo : EIATTR_KPARAM_INFO
	.align		4
.L_6503:
        /*0018*/ 	.byte	0x04, 0x17
        /*001a*/ 	.short	(.L_6505 - .L_6504)
.L_6504:
        /*001c*/ 	.word	0x00000000
        /*0020*/ 	.short	0x0000
        /*0022*/ 	.short	0x0000
        /*0024*/ 	.byte	0x00, 0xf0, 0x11, 0x00


	//----- nvinfo : EIATTR_SPARSE_MMA_MASK
	.align		4
.L_6505:
        /*0028*/ 	.byte	0x03, 0x50
        /*002a*/ 	.short	0x0000


	//----- nvinfo : EIATTR_MAXREG_COUNT
	.align		4
        /*002c*/ 	.byte	0x03, 0x1b
        /*002e*/ 	.short	0x0080


	//----- nvinfo : EIATTR_MERCURY_ISA_VERSION
	.align		4
        /*0030*/ 	.byte	0x03, 0x5f
        /*0032*/ 	.short	0x0101


	//----- nvinfo : EIATTR_VRC_CTA_INIT_COUNT
	.align		4
        /*0034*/ 	.byte	0x02, 0x4a
	.zero		1
	.zero		1


	//----- nvinfo : EIATTR_EXIT_INSTR_OFFSETS
	.align		4
        /*0038*/ 	.byte	0x04, 0x1c
        /*003a*/ 	.short	(.L_6507 - .L_6506)


	//   ....[0]....
.L_6506:
        /*003c*/ 	.word	0x000002b0


	//   ....[1]....
        /*0040*/ 	.word	0x00000310


	//   ....[2]....
        /*0044*/ 	.word	0x00003dd0


	//   ....[3]....
        /*0048*/ 	.word	0x00005100


	//----- nvinfo : EIATTR_MAX_THREADS
	.align		4
.L_6507:
        /*004c*/ 	.byte	0x04, 0x05
        /*004e*/ 	.short	(.L_6509 - .L_6508)
.L_6508:
        /*0050*/ 	.word	0x00000080
        /*0054*/ 	.word	0x00000001
        /*0058*/ 	.word	0x00000001


	//----- nvinfo : EIATTR_CRS_STACK_SIZE
	.align		4
.L_6509:
        /*005c*/ 	.byte	0x04, 0x1e
        /*005e*/ 	.short	(.L_6511 - .L_6510)
.L_6510:
        /*0060*/ 	.word	0x00000000


	//----- nvinfo : EIATTR_CBANK_PARAM_SIZE
	.align		4
.L_6511:
        /*0064*/ 	.byte	0x03, 0x19
        /*0066*/ 	.short	0x0220


	//----- nvinfo : EIATTR_PARAM_CBANK
	.align		4
        /*0068*/ 	.byte	0x04, 0x0a
        /*006a*/ 	.short	(.L_6513 - .L_6512)
	.align		4
.L_6512:
        /*006c*/ 	.word	index@(.nv.constant0._ZN2at6native18elementwise_kernelILi128ELi4EZNS0_22gpu_kernel_impl_nocastINS0_13AUnaryFunctorIhhhNS0_17BitwiseAndFunctorIhEEEEEEvRNS_18TensorIteratorBaseERKT_EUliE_EEviT1_)
        /*0070*/ 	.short	0x0380
        /*0072*/ 	.short	0x0220


	//----- nvinfo : EIATTR_SW_WAR
	.align		4
.L_6513:
        /*0074*/ 	.byte	0x04, 0x36
        /*0076*/ 	.short	(.L_6515 - .L_6514)
.L_6514:
        /*0078*/ 	.word	0x00000008
.L_6515:


//--------------------- .nv.info._ZN2at6native27unrolled_elementwise_kernelINS0_13AUnaryFunctorIhhhNS0_17BitwiseAndFunctorIhEEEESt5arrayIPcLm2EELi4E23TrivialOffsetCalculatorILi1EjESA_NS0_6memory15LoadWithoutCastENSB_16StoreWithoutCastEEEviT_T0_T2_T3_T4_T5_ --------------------------
	.section	.nv.info._ZN2at6native27unrolled_elementwise_kernelINS0_13AUnaryFunctorIhhhNS0_17BitwiseAndFunctorIhEEEESt5arrayIPcLm2EELi4E23TrivialOffsetCalculatorILi1EjESA_NS0_6memory15LoadWithoutCastENSB_16StoreWithoutCastEEEviT_T0_T2_T3_T4_T5_,"",@"SHT_CUDA_INFO"
	.sectionflags	@""
	.align	4


	//----- nvinfo : EIATTR_CUDA_API_VERSION
	.align		4
        /*0000*/ 	.byte	0x04, 0x37
        /*0002*/ 	.short	(.L_6517 - .L_6516)
.L_6516:
        /*0004*/ 	.word	0x00000082


	//----- nvinfo : EIATTR_KPARAM_INFO
	.align		4
.L_6517:
        /*0008*/ 	.byte	0x04, 0x17
        /*000a*/ 	.short	(.L_6519 - .L_6518)
.L_6518:
        /*000c*/ 	.word	0x00000000
        /*0010*/ 	.short	0x0006
        /*0012*/ 	.short	0x001b
        /*0014*/ 	.byte	0x00, 0xf0, 0x05, 0x00


	//----- nvinfo : EIATTR_KPARAM_INFO
	.align		4
.L_6519:
        /*0018*/ 	.byte	0x04, 0x17
        /*001a*/ 	.short	(.L_6521 - .L_6520)
.L_6520:
        /*001c*/ 	.word	0x00000000
        /*0020*/ 	.short	0x0005
        /*0022*/ 	.short	0x001a
        /*0024*/ 	.byte	0x00, 0xf0, 0x05, 0x00


	//----- nvinfo : EIATTR_KPARAM_INFO
	.align		4
.L_6521:
        /*0028*/ 	.byte	0x04, 0x17
        /*002a*/ 	.short	(.L_6523 - .L_6522)
.L_6522:
        /*002c*/ 	.word	0x00000000
        /*0030*/ 	.short	0x0004
        /*0032*/ 	.short	0x0019
        /*0034*/ 	.byte	0x00, 0xf0, 0x05, 0x00


	//----- nvinfo : EIATTR_KPARAM_INFO
	.align		4
.L_6523:
        /*0038*/ 	.byte	0x04, 0x17
        /*003a*/ 	.short	(.L_6525 - .L_6524)
.L_6524:
        /*003c*/ 	.word	0x00000000
        /*0040*/ 	.short	0x0003
        /*0042*/ 	.short	0x0018
        /*0044*/ 	.byte	0x00, 0xf0, 0x05, 0x00


	//----- nvinfo : EIATTR_KPARAM_INFO
	.align		4
.L_6525:
        /*0048*/ 	.byte	0x04, 0x17
        /*004a*/ 	.short	(.L_6527 - .L_6526)
.L_6526:
        /*004c*/ 	.word	0x00000000
        /*0050*/ 	.short	0x0002
        /*0052*/ 	.short	0x0008
        /*0054*/ 	.byte	0x00, 0xf0, 0x41, 0x00


	//----- nvinfo : EIATTR_KPARAM_INFO
	.align		4
.L_6527:
        /*0058*/ 	.byte	0x04, 0x17
        /*005a*/ 	.short	(.L_6529 - .L_6528)
.L_6528:
        /*005c*/ 	.word	0x00000000
        /*0060*/ 	.short	0x0001
        /*0062*/ 	.short	0x0004
        /*0064*/ 	.byte	0x00, 0xf0, 0x09, 0x00


	//----- nvinfo : EIATTR_KPARAM_INFO
	.align		4
.L_6529:
        /*0068*/ 	.byte	0x04, 0x17
        /*006a*/ 	.short	(.L_6531 - .L_6530)
.L_6530:
        /*006c*/ 	.word	0x00000000
        /*0070*/ 	.short	0x0000
        /*0072*/ 	.short	0x0000
        /*0074*/ 	.byte	0x00, 0xf0, 0x11, 0x00


	//----- nvinfo : EIATTR_SPARSE_MMA_MASK
	.align		4
.L_6531:
        /*0078*/ 	.byte	0x03, 0x50
        /*007a*/ 	.short	0x0000


	//----- nvinfo : EIATTR_MAXREG_COUNT
	.align		4
        /*007c*/ 	.byte	0x03, 0x1b
        /*007e*/ 	.short	0x00ff


	//----- nvinfo : EIATTR_MERCURY_ISA_VERSION
	.align		4
        /*0080*/ 	.byte	0x03, 0x5f
        /*0082*/ 	.short	0x0101


	//----- nvinfo : EIATTR_VRC_CTA_INIT_COUNT
	.align		4
        /*0084*/ 	.byte	0x02, 0x4a
	.zero		1
	.zero		1


	//----- nvinfo : EIATTR_EXIT_INSTR_OFFSETS
	.align		4
        /*0088*/ 	.byte	0x04, 0x1c
        /*008a*/ 	.short	(.L_6533 - .L_6532)


	//   ....[0]....
.L_6532:
        /*008c*/ 	.word	0x00000490


	//   ....[1]....
        /*0090*/ 	.word	0x000004f0


	//----- nvinfo : EIATTR_MAX_THREADS
	.align		4
.L_6533:
        /*0094*/ 	.byte	0x04, 0x05
        /*0096*/ 	.short	(.L_6535 - .L_6534)
.L_6534:
        /*0098*/ 	.word	0x00000080
        /*009c*/ 	.word	0x00000001
        /*00a0*/ 	.word	0x00000001


	//----- nvinfo : EIATTR_CRS_STACK_SIZE
	.align		4
.L_6535:
        /*00a4*/ 	.byte	0x04, 0x1e
        /*00a6*/ 	.short	(.L_6537 - .L_6536)
.L_6536:
        /*00a8*/ 	.word	0x00000000


	//----- nvinfo : EIATTR_CBANK_PARAM_SIZE
	.align		4
.L_6537:
        /*00ac*/ 	.byte	0x03, 0x19
        /*00ae*/ 	.short	0x001c


	//----- nvinfo : EIATTR_PARAM_CBANK
	.align		4
        /*00b0*/ 	.byte	0x04, 0x0a
        /*00b2*/ 	.short	(.L_6539 - .L_6538)
	.align		4
.L_6538:
        /*00b4*/ 	.word	index@(.nv.constant0._ZN2at6native27unrolled_elementwise_kernelINS0_13AUnaryFunctorIhhhNS0_17BitwiseAndFunctorIhEEEESt5arrayIPcLm2EELi4E23TrivialOffsetCalculatorILi1EjESA_NS0_6memory15LoadWithoutCastENSB_16StoreWithoutCastEEEviT_T0_T2_T3_T4_T5_)
        /*00b8*/ 	.short	0x0380
        /*00ba*/ 	.short	0x001c


	//----- nvinfo : EIATTR_SW_WAR
	.align		4
.L_6539:
        /*00bc*/ 	.byte	0x04, 0x36
        /*00be*/ 	.short	(.L_6541 - .L_6540)
.L_6540:
        /*00c0*/ 	.word	0x00000008
.L_6541:


//--------------------- .nv.info._ZN2at6native29vectorized_elementwise_kernelILi2ENS0_13AUnaryFunctorIhhhNS0_17BitwiseAndFunctorIhEEEESt5arrayIPcLm2EEEEviT0_T1_ --------------------------
	.section	.nv.info._ZN2at6native29vectorized_elementwise_kernelILi2ENS0_13AUnaryFunctorIhhhNS0_17BitwiseAndFunctorIhEEEESt5arrayIPcLm2EEEEviT0_T1_,"",@"SHT_CUDA_INFO"
	.sectionflags	@""
	.align	4


	//----- nvinfo : EIATTR_CUDA_API_VERSION
	.align		4
        /*0000*/ 	.byte	0x04, 0x37
        /*0002*/ 	.short	(.L_6543 - .L_6542)
.L_6542:
        /*0004*/ 	.word	0x00000082


	//----- nvinfo : EIATTR_KPARAM_INFO
	.align		4
.L_6543:
        /*0008*/ 	.byte	0x04, 0x17
        /*000a*/ 	.short	(.L_6545 - .L_6544)
.L_6544:
        /*000c*/ 	.word	0x00000000
        /*0010*/ 	.short	0x0002
        /*0012*/ 	.short	0x0008
        /*0014*/ 	.byte	0x00, 0xf0, 0x41, 0x00


	//----- nvinfo : EIATTR_KPARAM_INFO
	.align		4
.L_6545:
        /*0018*/ 	.byte	0x04, 0x17
        /*001a*/ 	.short	(.L_6547 - .L_6546)
.L_6546:
        /*001c*/ 	.word	0x00000000
        /*0020*/ 	.short	0x0001
        /*0022*/ 	.short	0x0004
        /*0024*/ 	.byte	0x00, 0xf0, 0x09, 0x00


	//----- nvinfo : EIATTR_KPARAM_INFO
	.align		4
.L_6547:
        /*0028*/ 	.byte	0x04, 0x17
        /*002a*/ 	.short	(.L_6549 - .L_6548)
.L_6548:
        /*002c*/ 	.word	0x00000000
        /*0030*/ 	.short	0x0000
        /*0032*/ 	.short	0x0000
        /*0034*/ 	.byte	0x00, 0xf0, 0x11, 0x00


	//----- nvinfo : EIATTR_SPARSE_MMA_MASK
	.align		4
.L_6549:
        /*0038*/ 	.byte	0x03, 0x50
        /*003a*/ 	.short	0x0000


	//----- nvinfo : EIATTR_MAXREG_COUNT
	.align		4
        /*003c*/ 	.byte	0x03, 0x1b
        /*003e*/ 	.short	0x00ff


	//----- nvinfo : EIATTR_MERCURY_ISA_VERSION
	.align		4
        /*0040*/ 	.byte	0x03, 0x5f
        /*0042*/ 	.short	0x0101


	//----- nvinfo : EIATTR_VRC_CTA_INIT_COUNT
	.align		4
        /*0044*/ 	.byte	0x02, 0x4a
	.zero		1
	.zero		1


	//----- nvinfo : EIATTR_EXIT_INSTR_OFFSETS
	.align		4
        /*0048*/ 	.byte	0x04, 0x1c
        /*004a*/ 	.short	(.L_6551 - .L_6550)


	//   ....[0]....
.L_6550:
        /*004c*/ 	.word	0x00000900


	//   ....[1]....
        /*0050*/ 	.word	0x00000960


	//   ....[2]....
        /*0054*/ 	.word	0x00000c00


	//----- nvinfo : EIATTR_MAX_THREADS
	.align		4
.L_6551:
        /*0058*/ 	.byte	0x04, 0x05
        /*005a*/ 	.short	(.L_6553 - .L_6552)
.L_6552:
        /*005c*/ 	.word	0x00000080
        /*0060*/ 	.word	0x00000001
        /*0064*/ 	.word	0x00000001


	//----- nvinfo : EIATTR_CRS_STACK_SIZE
	.align		4
.L_6553:
        /*0068*/ 	.byte	0x04, 0x1e
        /*006a*/ 	.short	(.L_6555 - .L_6554)
.L_6554:
        /*006c*/ 	.word	0x00000000


	//----- nvinfo : EIATTR_CBANK_PARAM_SIZE
	.align		4
.L_6555:
        /*0070*/ 	.byte	0x03, 0x19
        /*0072*/ 	.short	0x0018


	//----- nvinfo : EIATTR_PARAM_CBANK
	.align		4
        /*0074*/ 	.byte	0x04, 0x0a
        /*0076*/ 	.short	(.L_6557 - .L_6556)
	.align		4
.L_6556:
        /*0078*/ 	.word	index@(.nv.constant0._ZN2at6native29vectorized_elementwise_kernelILi2ENS0_13AUnaryFunctorIhhhNS0_17BitwiseAndFunctorIhEEEESt5arrayIPcLm2EEEEviT0_T1_)
        /*007c*/ 	.short	0x0380
        /*007e*/ 	.short	0x0018


	//----- nvinfo : EIATTR_SW_WAR
	.align		4
.L_6557:
        /*0080*/ 	.byte	0x04, 0x36
        /*0082*/ 	.short	(.L_6559 - .L_6558)
.L_6558:
        /*0084*/ 	.word	0x00000008
.L_6559:


//--------------------- .nv.info._ZN2at6native29vectorized_elementwise_kernelILi4ENS0_13AUnaryFunctorIhhhNS0_17BitwiseAndFunctorIhEEEESt5arrayIPcLm2EEEEviT0_T1_ --------------------------
	.section	.nv.info._ZN2at6native29vectorized_elementwise_kernelILi4ENS0_13AUnaryFunctorIhhhNS0_17BitwiseAndFunctorIhEEEESt5arrayIPcLm2EEEEviT0_T1_,"",@"SHT_CUDA_INFO"
	.sectionflags	@""
	.align	4


	//----- nvinfo : EIATTR_CUDA_API_VERSION
	.align		4
        /*0000*/ 	.byte	0x04, 0x37
        /*0002*/ 	.short	(.L_6561 - .L_6560)
.L_6560:
        /*0004*/ 	.word	0x00000082


	//----- nvinfo : EIATTR_KPARAM_INFO
	.align		4
.L_6561:
        /*0008*/ 	.byte	0x04, 0x17
        /*000a*/ 	.short	(.L_6563 - .L_6562)
.L_6562:
        /*000c*/ 	.word	0x00000000
        /*0010*/ 	.short	0x0002
        /*0012*/ 	.short	0x0008
        /*0014*/ 	.byte	0x00, 0xf0, 0x41, 0x00


	//----- nvinfo : EIATTR_KPARAM_INFO
	.align		4
.L_6563:
        /*0018*/ 	.byte	0x04, 0x17
        /*001a*/ 	.short	(.L_6565 - .L_6564)
.L_6564:
        /*001c*/ 	.word	0x00000000
        /*0020*/ 	.short	0x0001
        /*0022*/ 	.short	0x0004
        /*0024*/ 	.byte	0x00, 0xf0, 0x09, 0x00


	//----- nvinfo : EIATTR_KPARAM_INFO
	.align		4
.L_6565:
        /*0028*/ 	.byte	0x04, 0x17
        /*002a*/ 	.short	(.L_6567 - .L_6566)
.L_6566:
        /*002c*/ 	.word	0x00000000
        /*0030*/ 	.short	0x0000
        /*0032*/ 	.short	0x0000
        /*0034*/ 	.byte	0x00, 0xf0, 0x11, 0x00


	//----- nvinfo : EIATTR_SPARSE_MMA_MASK
	.align		4
.L_6567:
        /*0038*/ 	.byte	0x03, 0x50
        /*003a*/ 	.short	0x0000


	//----- nvinfo : EIATTR_MAXREG_COUNT
	.align		4
        /*003c*/ 	.byte	0x03, 0x1b
        /*003e*/ 	.short	0x00ff


	//----- nvinfo : EIATTR_MERCURY_ISA_VERSION
	.align		4
        /*0040*/ 	.byte	0x03, 0x5f
        /*0042*/ 	.short	0x0101


	//----- nvinfo : EIATTR_VRC_CTA_INIT_COUNT
	.align		4
        /*0044*/ 	.byte	0x02, 0x4a
	.zero		1
	.zero		1


	//----- nvinfo : EIATTR_EXIT_INSTR_OFFSETS
	.align		4
        /*0048*/ 	.byte	0x04, 0x1c
        /*004a*/ 	.short	(.L_6569 - .L_6568)


	//   ....[0]....
.L_6568:
        /*004c*/ 	.word	0x00000900


	//   ....[1]....
        /*0050*/ 	.word	0x00000960


	//   ....[2]....
        /*0054*/ 	.word	0x00000be0


	//----- nvinfo : EIATTR_MAX_THREADS
	.align		4
.L_6569:
        /*0058*/ 	.byte	0x04, 0x05
        /*005a*/ 	.short	(.L_6571 - .L_6570)
.L_6570:
        /*005c*/ 	.word	0x00000080
        /*0060*/ 	.word	0x00000001
        /*0064*/ 	.word	0x00000001


	//----- nvinfo : EIATTR_CRS_STACK_SIZE
	.align		4
.L_6571:
        /*0068*/ 	.byte	0x04, 0x1e
        /*006a*/ 	.short	(.L_6573 - .L_6572)
.L_6572:
        /*006c*/ 	.word	0x00000000


	//----- nvinfo : EIATTR_CBANK_PARAM_SIZE
	.align		4
.L_6573:
        /*0070*/ 	.byte	0x03, 0x19
        /*0072*/ 	.short	0x0018


	//----- nvinfo : EIATTR_PARAM_CBANK
	.align		4
        /*0074*/ 	.byte	0x04, 0x0a
        /*0076*/ 	.short	(.L_6575 - .L_6574)
	.align		4
.L_6574:
        /*0078*/ 	.word	index@(.nv.constant0._ZN2at6native29vectorized_elementwise_kernelILi4ENS0_13AUnaryFunctorIhhhNS0_17BitwiseAndFunctorIhEEEESt5arrayIPcLm2EEEEviT0_T1_)
        /*007c*/ 	.short	0x0380
        /*007e*/ 	.short	0x0018


	//----- nvinfo : EIATTR_SW_WAR
	.align		4
.L_6575:
        /*0080*/ 	.byte	0x04, 0x36
        /*0082*/ 	.short	(.L_6577 - .L_6576)
.L_6576:
        /*0084*/ 	.word	0x00000008
.L_6577:


//--------------------- .nv.info._ZN2at6native29vectorized_elementwise_kernelILi8ENS0_13AUnaryFunctorIhhhNS0_17BitwiseAndFunctorIhEEEESt5arrayIPcLm2EEEEviT0_T1_ --------------------------
	.section	.nv.info._ZN2at6native29vectorized_elementwise_kernelILi8ENS0_13AUnaryFunctorIhhhNS0_17BitwiseAndFunctorIhEEEESt5arrayIPcLm2EEEEviT0_T1_,"",@"SHT_CUDA_INFO"
	.sectionflags	@""
	.align	4


	//----- nvinfo : EIATTR_CUDA_API_VERSION
	.align		4
        /*0000*/ 	.byte	0x04, 0x37
        /*0002*/ 	.short	(.L_6579 - .L_6578)
.L_6578:
        /*0004*/ 	.word	0x00000082


	//----- nvinfo : EIATTR_KPARAM_INFO
	.align		4
.L_6579:
        /*0008*/ 	.byte	0x04, 0x17
        /*000a*/ 	.short	(.L_6581 - .L_6580)
.L_6580:
        /*000c*/ 	.word	0x00000000
        /*0010*/ 	.short	0x0002
        /*0012*/ 	.short	0x0008
        /*0014*/ 	.byte	0x00, 0xf0, 0x41, 0x00


	//----- nvinfo : EIATTR_KPARAM_INFO
	.align		4
.L_6581:
        /*0018*/ 	.byte	0x04, 0x17
        /*001a*/ 	.short	(.L_6583 - .L_6582)
.L_6582:
        /*001c*/ 	.word	0x00000000
        /*0020*/ 	.short	0x0001
        /*0022*/ 	.short	0x0004
        /*0024*/ 	.byte	0x00, 0xf0, 0x09, 0x00


	//----- nvinfo : EIATTR_KPARAM_INFO
	.align		4
.L_6583:
        /*0028*/ 	.byte	0x04, 0x17
        /*002a*/ 	.short	(.L_6585 - .L_6584)
.L_6584:
        /*002c*/ 	.word	0x00000000
        /*0030*/ 	.short	0x0000
        /*0032*/ 	.short	0x0000
        /*0034*/ 	.byte	0x00, 0xf0, 0x11, 0x00


	//----- nvinfo : EIATTR_SPARSE_MMA_MASK
	.align		4
.L_6585:
        /*0038*/ 	.byte	0x03, 0x50
        /*003a*/ 	.short	0x0000


	//----- nvinfo : EIATTR_MAXREG_COUNT
	.align		4
        /*003c*/ 	.byte	0x03, 0x1b
        /*003e*/ 	.short	0x00ff


	//----- nvinfo : EIATTR_MERCURY_ISA_VERSION
	.align		4
        /*0040*/ 	.byte	0x03, 0x5f
        /*0042*/ 	.short	0x0101


	//----- nvinfo : EIATTR_VRC_CTA_INIT_COUNT
	.align		4
        /*0044*/ 	.byte	0x02, 0x4a
	.zero		1
	.zero		1


	//----- nvinfo : EIATTR_EXIT_INSTR_OFFSETS
	.align		4
        /*0048*/ 	.byte	0x04, 0x1c
        /*004a*/ 	.short	(.L_6587 - .L_6586)


	//   ....[0]....
.L_6586:
        /*004c*/ 	.word	0x00000010


	//----- nvinfo : EIATTR_MAX_THREADS
	.align		4
.L_6587:
        /*0050*/ 	.byte	0x04, 0x05
        /*0052*/ 	.short	(.L_6589 - .L_6588)
.L_6588:
        /*0054*/ 	.word	0x00000080
        /*0058*/ 	.word	0x00000001
        /*005c*/ 	.word	0x00000001


	//----- nvinfo : EIATTR_CBANK_PARAM_SIZE
	.align		4
.L_6589:
        /*0060*/ 	.byte	0x03, 0x19
        /*0062*/ 	.short	0x0018


	//----- nvinfo : EIATTR_PARAM_CBANK
	.align		4
        /*0064*/ 	.byte	0x04, 0x0a
        /*0066*/ 	.short	(.L_6591 - .L_6590)
	.align		4
.L_6590:
        /*0068*/ 	.word	index@(.nv.constant0._ZN2at6native29vectorized_elementwise_kernelILi8ENS0_13AUnaryFunctorIhhhNS0_17BitwiseAndFunctorIhEEEESt5arrayIPcLm2EEEEviT0_T1_)
        /*006c*/ 	.short	0x0380
        /*006e*/ 	.short	0x0018


	//----- nvinfo : EIATTR_SW_WAR
	.align		4
.L_6591:
        /*0070*/ 	.byte	0x04, 0x36
        /*0072*/ 	.short	(.L_6593 - .L_6592)
.L_6592:
        /*0074*/ 	.word	0x00000008
.L_6593:


//--------------------- .nv.info._ZN2at6native18elementwise_kernelILi128ELi4EZNS0_15gpu_kernel_implINS0_13BinaryFunctorIhhhNS0_17BitwiseAndFunctorIhEEEEEEvRNS_18TensorIteratorBaseERKT_EUliE_EEviT1_ --------------------------
	.section	.nv.info._ZN2at6native18elementwise_kernelILi128ELi4EZNS0_15gpu_kernel_implINS0_13BinaryFunctorIhhhNS0_17BitwiseAndFunctorIhEEEEEEvRNS_18TensorIteratorBaseERKT_EUliE_EEviT1_,"",@"SHT_CUDA_INFO"
	.sectionflags	@""
	.align	4


	//----- nvinfo : EIATTR_CUDA_API_VERSION
	.align		4
        /*0000*/ 	.byte	0x04, 0x37
        /*0002*/ 	.short	(.L_6595 - .L_6594)
.L_6594:
        /*0004*/ 	.word	0x00000082


	//----- nvinfo : EIATTR_KPARAM_INFO
	.align		4
.L_6595:
        /*0008*/ 	.byte	0x04, 0x17
        /*000a*/ 	.short	(.L_6597 - .L_6596)
.L_6596:
        /*000c*/ 	.word	0x00000000
        /*0010*/ 	.short	0x0001
        /*0012*/ 	.short	0x0008
        /*0014*/ 	.byte	0x00, 0xf0, 0x21, 0x0a


	//----- nvinfo : EIATTR_KPARAM_INFO
	.align		4
.L_6597:
        /*0018*/ 	.byte	0x04, 0x17
        /*001a*/ 	.short	(.L_6599 - .L_6598)
.L_6598:
        /*001c*/ 	.word	0x00000000
        /*0020*/ 	.short	0x0000
        /*0022*/ 	.short	0x0000
        /*0024*/ 	.byte	0x00, 0xf0, 0x11, 0x00


	//----- nvinfo : EIATTR_SPARSE_MMA_MASK
	.align		4
.L_6599:
        /*0028*/ 	.byte	0x03, 0x50
        /*002a*/ 	.short	0x0000


	//----- nvinfo : EIATTR_MAXREG_COUNT
	.align		4
        /*002c*/ 	.byte	0x03, 0x1b
        /*002e*/ 	.short	0x0080


	//----- nvinfo : EIATTR_EXTERNS
	.align		4
        /*0030*/ 	.byte	0x04, 0x0f
        /*0032*/ 	.short	(.L_6601 - .L_6600)


	//   ....[0]....
	.align		4
.L_6600:
        /*0034*/ 	.word	index@(__assertfail)


	//----- nvinfo : EIATTR_MERCURY_ISA_VERSION
	.align		4
.L_6601:
        /*0038*/ 	.byte	0x03, 0x5f
        /*003a*/ 	.short	0x0101


	//----- nvinfo : EIATTR_VRC_CTA_INIT_COUNT
	.align		4
        /*003c*/ 	.byte	0x02, 0x4a
	.zero		1
	.zero		1


	//----- nvinfo : EIATTR_SYSCALL_OFFSETS
	.align		4
        /*0040*/ 	.byte	0x04, 0x46
        /*0042*/ 	.short	(.L_6603 - .L_6602)


	//   ....[0]....
.L_6602:
        /*0044*/ 	.word	0x000024a0


	//   ....[1]....
        /*0048*/ 	.word	0x00003330


	//   ....[2]....
        /*004c*/ 	.word	0x00004150


	//   ....[3]....
        /*0050*/ 	.word	0x000067a0


	//   ....[4]....
        /*0054*/ 	.word	0x00007630


	//   ....[5]....
        /*0058*/ 	.word	0x000082a0


	//   ....[6]....
        /*005c*/ 	.word	0x0000a9d0


	//   ....[7]....
        /*0060*/ 	.word	0x0000b860


	//   ....[8]....
        /*0064*/ 	.word	0x0000c4d0


	//   ....[9]....
        /*0068*/ 	.word	0x0000ec20


	//   ....[10]....
        /*006c*/ 	.word	0x0000fab0


	//   ....[11]....
        /*0070*/ 	.word	0x000106e0


	//----- nvinfo : EIATTR_EXIT_INSTR_OFFSETS
	.align		4
.L_6603:
        /*0074*/ 	.byte	0x04, 0x1c
        /*0076*/ 	.short	(.L_6605 - .L_6604)


	//   ....[0]....
.L_6604:
        /*0078*/ 	.word	0x0000c790


	//   ....[1]....
        /*007c*/ 	.word	0x0000fbe0


	//   ....[2]....
        /*0080*/ 	.word	0x0000fc00


	//   ....[3]....
        /*0084*/ 	.word	0x0000fca0


	//   ....[4]....
        /*0088*/ 	.word	0x0000fcd0


	//   ....[5]....
        /*008c*/ 	.word	0x0000fd00


	//   ....[6]....
        /*0090*/ 	.word	0x0000fda0


	//   ....[7]....
        /*0094*/ 	.word	0x0000fdf0


	//   ....[8]....
        /*0098*/ 	.word	0x0000fea0


	//   ....[9]....
        /*009c*/ 	.word	0x0000ff00


	//   ....[10]....
        /*00a0*/ 	.word	0x0000ff40


	//   ....[11]....
        /*00a4*/ 	.word	0x00010010


	//   ....[12]....
        /*00a8*/ 	.word	0x00010160


	//   ....[13]....
        /*00ac*/ 	.word	0x000102b0


	//   ....[14]....
        /*00b0*/ 	.word	0x00010420


	//   ....[15]....
        /*00b4*/ 	.word	0x00010460


	//   ....[16]....
        /*00b8*/ 	.word	0x00010490


	//   ....[17]....
        /*00bc*/ 	.word	0x00010530


	//   ....[18]....
        /*00c0*/ 	.word	0x00010580


	//   ....[19]....
        /*00c4*/ 	.word	0x000106f0


	//   ....[20]....
        /*00c8*/ 	.word	0x000107e0


	//   ....[21]....
        /*00cc*/ 	.word	0x00010890


	//   ....[22]....
        /*00d0*/ 	.word	0x000108c0


	//   ....[23]....
        /*00d4*/ 	.word	0x00010910


	//   ....[24]....
        /*00d8*/ 	.word	0x00010960


	//----- nvinfo : EIATTR_MAX_THREADS
	.align		4
.L_6605:
        /*00dc*/ 	.byte	0x04, 0x05
        /*00de*/ 	.short	(.L_6607 - .L_6606)
.L_6606:
        /*00e0*/ 	.word	0x00000080
        /*00e4*/ 	.word	0x00000001
        /*00e8*/ 	.word	0x00000001


	//----- nvinfo : EIATTR_CRS_STACK_SIZE
	.align		4
.L_6607:
        /*00ec*/ 	.byte	0x04, 0x1e
        /*00ee*/ 	.short	(.L_6609 - .L_6608)
.L_6608:
        /*00f0*/ 	.word	0x00000000


	//----- nvinfo : EIATTR_CBANK_PARAM_SIZE
	.align		4
.L_6609:
        /*00f4*/ 	.byte	0x03, 0x19
        /*00f6*/ 	.short	0x0290


	//----- nvinfo : EIATTR_PARAM_CBANK
	.align		4
        /*00f8*/ 	.byte	0x04, 0x0a
        /*00fa*/ 	.short	(.L_6611 - .L_6610)
	.align		4
.L_6610:
        /*00fc*/ 	.word	index@(.nv.constant0._ZN2at6native18elementwise_kernelILi128ELi4EZNS0_15gpu_kernel_implINS0_13BinaryFunctorIhhhNS0_17BitwiseAndFunctorIhEEEEEEvRNS_18TensorIteratorBaseERKT_EUliE_EEviT1_)
        /*0100*/ 	.short	0x0380
        /*0102*/ 	.short	0x0290


	//----- nvinfo : EIATTR_SW_WAR
	.align		4
.L_6611:
        /*0104*/ 	.byte	0x04, 0x36
        /*0106*/ 	.short	(.L_6613 - .L_6612)
.L_6612:
        /*0108*/ 	.word	0x00000008
.L_6613:


//--------------------- .nv.info._ZN2at6native27unrolled_elementwise_kernelINS0_13BinaryFunctorIhhhNS0_17BitwiseAndFunctorIhEEEESt5arrayIPcLm3EELi4E23TrivialOffsetCalculatorILi2EjES9_ILi1EjENS0_6memory12LoadWithCastILi2EEENSC_13StoreWithCastILi1EEEEEviT_T0_T2_T3_T4_T5_ --------------------------
	.section	.nv.info._ZN2at6native27unrolled_elementwise_kernelINS0_13BinaryFunctorIhhhNS0_17BitwiseAndFunctorIhEEEESt5arrayIPcLm3EELi4E23TrivialOffsetCalculatorILi2EjES9_ILi1EjENS0_6memory12LoadWithCastILi2EEENSC_13StoreWithCastILi1EEEEEviT_T0_T2_T3_T4_T5_,"",@"SHT_CUDA_INFO"
	.sectionflags	@""
	.align	4


	//----- nvinfo : EIATTR_CUDA_API_VERSION
	.align		4
        /*0000*/ 	.byte	0x04, 0x37
        /*0002*/ 	.short	(.L_6615 - .L_6614)
.L_6614:
        /*0004*/ 	.word	0x00000082


	//----- nvinfo : EIATTR_KPARAM_INFO
	.align		4
.L_6615:
        /*0008*/ 	.byte	0x04, 0x17
        /*000a*/ 	.short	(.L_6617 - .L_6616)
.L_6616:
        /*000c*/ 	.word	0x00000000
        /*0010*/ 	.short	0x0006
        /*0012*/ 	.short	0x0030
        /*0014*/ 	.byte	0x00, 0xf0, 0x21, 0x00


	//----- nvinfo : EIATTR_KPARAM_INFO
	.align		4
.L_6617:
        /*0018*/ 	.byte	0x04, 0x17
        /*001a*/ 	.short	(.L_6619 - .L_6618)
.L_6618:
        /*001c*/ 	.word	0x00000000
        /*0020*/ 	.short	0x0005
        /*0022*/ 	.short	0x0024
        /*0024*/ 	.byte	0x00, 0xf0, 0x31, 0x00


	//----- nvinfo : EIATTR_KPARAM_INFO
	.align		4
.L_6619:
        /*0028*/ 	.byte	0x04, 0x17
        /*002a*/ 	.short	(.L_6621 - .L_6620)
.L_6620:
        /*002c*/ 	.word	0x00000000
        /*0030*/ 	.short	0x0004
        /*0032*/ 	.short	0x0021
        /*0034*/ 	.byte	0x00, 0xf0, 0x05, 0x00


	//----- nvinfo : EIATTR_KPARAM_INFO
	.align		4
.L_6621:
        /*0038*/ 	.byte	0x04, 0x17
        /*003a*/ 	.short	(.L_6623 - .L_6622)
.L_6622:
        /*003c*/ 	.word	0x00000000
        /*0040*/ 	.short	0x0003
        /*0042*/ 	.short	0x0020
        /*0044*/ 	.byte	0x00, 0xf0, 0x05, 0x00


	//----- nvinfo : EIATTR_KPARAM_INFO
	.align		4
.L_6623:
        /*0048*/ 	.byte	0x04, 0x17
        /*004a*/ 	.short	(.L_6625 - .L_6624)
.L_6624:
        /*004c*/ 	.word	0x00000000
        /*0050*/ 	.short	0x0002
        /*0052*/ 	.short	0x0008
        /*0054*/ 	.byte	0x00, 0xf0, 0x61, 0x00


	//----- nvinfo : EIATTR_KPARAM_INFO
	.align		4
.L_6625:
        /*0058*/ 	.byte	0x04, 0x17
        /*005a*/ 	.short	(.L_6627 - .L_6626)
.L_6626:
        /*005c*/ 	.word	0x00000000
        /*0060*/ 	.short	0x0001
        /*0062*/ 	.short	0x0004
        /*0064*/ 	.byte	0x00, 0xf0, 0x05, 0x00


	//----- nvinfo : EIATTR_KPARAM_INFO
	.align		4
.L_6627:
        /*0068*/ 	.byte	0x04, 0x17
        /*006a*/ 	.short	(.L_6629 - .L_6628)
.L_6628:
        /*006c*/ 	.word	0x00000000
        /*0070*/ 	.short	0x0000
        /*0072*/ 	.short	0x0000
        /*0074*/ 	.byte	0x00, 0xf0, 0x11, 0x00


	//----- nvinfo : EIATTR_SPARSE_MMA_MASK
	.align		4
.L_6629:
        /*0078*/ 	.byte	0x03, 0x50
        /*007a*/ 	.short	0x0000


	//----- nvinfo : EIATTR_MAXREG_COUNT
	.align		4
        /*007c*/ 	.byte	0x03, 0x1b
        /*007e*/ 	.short	0x00ff


	//----- nvinfo : EIATTR_EXTERNS
	.align		4
        /*0080*/ 	.byte	0x04, 0x0f
        /*0082*/ 	.short	(.L_6631 - .L_6630)


	//   ....[0]....
	.align		4
.L_6630:
        /*0084*/ 	.word	index@(__assertfail)


	//----- nvinfo : EIATTR_MERCURY_ISA_VERSION
	.align		4
.L_6631:
        /*0088*/ 	.byte	0x03, 0x5f
        /*008a*/ 	.short	0x0101


	//----- nvinfo : EIATTR_VRC_CTA_INIT_COUNT
	.align		4
        /*008c*/ 	.byte	0x02, 0x4a
	.zero		1
	.zero		1


	//----- nvinfo : EIATTR_SYSCALL_OFFSETS
	.align		4
        /*0090*/ 	.byte	0x04, 0x46
        /*0092*/ 	.short	(.L_6633 - .L_6632)


	//   ....[0]....
.L_6632:
        /*0094*/ 	.word	0x00000e90


	//   ....[1]....
        /*0098*/ 	.word	0x00001d50


	//   ....[2]....
        /*009c*/ 	.word	0x00002d50


	//   ....[3]....
        /*00a0*/ 	.word	0x00003c10


	//   ....[4]....
        /*00a4*/ 	.word	0x00004b50


	//   ....[5]....
        /*00a8*/ 	.word	0x00005a10


	//   ....[6]....
        /*00ac*/ 	.word	0x00006950


	//   ....[7]....
        /*00b0*/ 	.word	0x00007820


	//   ....[8]....
        /*00b4*/ 	.word	0x00008650


	//   ....[9]....
        /*00b8*/ 	.word	0x00009440


	//   ....[10]....
        /*00bc*/ 	.word	0x0000a340


	//   ....[11]....
        /*00c0*/ 	.word	0x0000b210


	//----- nvinfo : EIATTR_EXIT_INSTR_OFFSETS
	.align		4
.L_6633:
        /*00c4*/ 	.byte	0x04, 0x1c
        /*00c6*/ 	.short	(.L_6635 - .L_6634)


	//   ....[0]....
.L_6634:
        /*00c8*/ 	.word	0x0000a5f0


	//   ....[1]....
        /*00cc*/ 	.word	0x0000a720


	//   ....[2]....
        /*00d0*/ 	.word	0x0000a740


	//   ....[3]....
        /*00d4*/ 	.word	0x0000a7e0


	//   ....[4]....
        /*00d8*/ 	.word	0x0000a810


	//   ....[5]....
        /*00dc*/ 	.word	0x0000a840


	//   ....[6]....
        /*00e0*/ 	.word	0x0000a8e0


	//   ....[7]....
        /*00e4*/ 	.word	0x0000a930


	//   ....[8]....
        /*00e8*/ 	.word	0x0000a9e0


	//   ....[9]....
        /*00ec*/ 	.word	0x0000aa40


	//   ....[10]....
        /*00f0*/ 	.word	0x0000aa80


	//   ....[11]....
        /*00f4*/ 	.word	0x0000ab50


	//   ....[12]....
        /*00f8*/ 	.word	0x0000aca0


	//   ....[13]....
        /*00fc*/ 	.word	0x0000adf0


	//   ....[14]....
        /*0100*/ 	.word	0x0000af50


	//   ....[15]....
        /*0104*/ 	.word	0x0000af90


	//   ....[16]....
        /*0108*/ 	.word	0x0000afc0


	//   ....[17]....
        /*010c*/ 	.word	0x0000b060


	//   ....[18]....
        /*0110*/ 	.word	0x0000b0b0


	//   ....[19]....
        /*0114*/ 	.word	0x0000b220


	//   ....[20]....
        /*0118*/ 	.word	0x0000b310


	//   ....[21]....
        /*011c*/ 	.word	0x0000b3c0


	//   ....[22]....
        /*0120*/ 	.word	0x0000b3f0


	//   ....[23]....
        /*0124*/ 	.word	0x0000b440


	//   ....[24]....
        /*0128*/ 	.word	0x0000b490


	//----- nvinfo : EIATTR_MAX_THREADS
	.align		4
.L_6635:
        /*012c*/ 	.byte	0x04, 0x05
        /*012e*/ 	.short	(.L_6637 - .L_6636)
.L_6636:
        /*0130*/ 	.word	0x00000080
        /*0134*/ 	.word	0x00000001
        /*0138*/ 	.word	0x00000001


	//----- nvinfo : EIATTR_CRS_STACK_SIZE
	.align		4
.L_6637:
        /*013c*/ 	.byte	0x04, 0x1e
        /*013e*/ 	.short	(.L_6639 - .L_6638)
.L_6638:
        /*0140*/ 	.word	0x00000000


	//----- nvinfo : EIATTR_CBANK_PARAM_SIZE
	.align		4
.L_6639:
        /*0144*/ 	.byte	0x03, 0x19
        /*0146*/ 	.short	0x0038


	//----- nvinfo : EIATTR_PARAM_CBANK
	.align		4
        /*0148*/ 	.byte	0x04, 0x0a
        /*014a*/ 	.short	(.L_6641 - .L_6640)
	.align		4
.L_6640:
        /*014c*/ 	.word	index@(.nv.constant0._ZN2at6native27unrolled_elementwise_kernelINS0_13BinaryFunctorIhhhNS0_17BitwiseAndFunctorIhEEEESt5arrayIPcLm3EELi4E23TrivialOffsetCalculatorILi2EjES9_ILi1EjENS0_6memory12LoadWithCastILi2EEENSC_13StoreWithCastILi1EEEEEviT_T0_T2_T3_T4_T5_)
        /*0150*/ 	.short	0x0380
        /*0152*/ 	.short	0x0038


	//----- nvinfo : EIATTR_SW_WAR
	.align		4
.L_6641:
        /*0154*/ 	.byte	0x04, 0x36
        /*0156*/ 	.short	(.L_6643 - .L_6642)
.L_6642:
        /*0158*/ 	.word	0x00000008
.L_6643:


//--------------------- .nv.info._ZN2at6native18elementwise_kernelILi128ELi4EZNS0_22gpu_kernel_impl_nocastINS0_13BinaryFunctorIhhhNS0_17BitwiseAndFunctorIhEEEEEEvRNS_18TensorIteratorBaseERKT_EUliE_EEviT1_ --------------------------
	.section	.nv.info._ZN2at6native18elementwise_kernelILi128ELi4EZNS0_22gpu_kernel_impl_nocastINS0_13BinaryFunctorIhhhNS0_17BitwiseAndFunctorIhEEEEEEvRNS_18TensorIteratorBaseERKT_EUliE_EEviT1_,"",@"SHT_CUDA_INFO"
	.sectionflags	@""
	.align	4


	//----- nvinfo : EIATTR_CUDA_API_VERSION
	.align		4
        /*0000*/ 	.byte	0x04, 0x37
        /*0002*/ 	.short	(.L_6645 - .L_6644)
.L_6644:
        /*0004*/ 	.word	0x00000082


	//----- nvinfo : EIATTR_KPARAM_INFO
	.align		4
.L_6645:
        /*0008*/ 	.byte	0x04, 0x17
        /*000a*/ 	.short	(.L_6647 - .L_6646)
.L_6646:
        /*000c*/ 	.word	0x00000000
        /*0010*/ 	.short	0x0001
        /*0012*/ 	.short	0x0008
        /*0014*/ 	.byte	0x00, 0xf0, 0x21, 0x0a


	//----- nvinfo : EIATTR_KPARAM_INFO
	.align		4
.L_6647:
        /*0018*/ 	.byte	0x04, 0x17
        /*001a*/ 	.short	(.L_6649 - .L_6648)
.L_6648:
        /*001c*/ 	.word	0x00000000
        /*0020*/ 	.short	0x0000
        /*0022*/ 	.short	0x0000
        /*0024*/ 	.byte	0x00, 0xf0, 0x11, 0x00


	//----- nvinfo : EIATTR_SPARSE_MMA_MASK
	.align		4
.L_6649:
        /*0028*/ 	.byte	0x03, 0x50
        /*002a*/ 	.short	0x0000


	//----- nvinfo : EIATTR_MAXREG_COUNT
	.align		4
        /*002c*/ 	.byte	0x03, 0x1b
        /*002e*/ 	.short	0x0080


	//----- nvinfo : EIATTR_MERCURY_ISA_VERSION
	.align		4
        /*0030*/ 	.byte	0x03, 0x5f
        /*0032*/ 	.short	0x0101


	//----- nvinfo : EIATTR_VRC_CTA_INIT_COUNT
	.align		4
        /*0034*/ 	.byte	0x02, 0x4a
	.zero		1
	.zero		1


	//----- nvinfo : EIATTR_EXIT_INSTR_OFFSETS
	.align		4
        /*0038*/ 	.byte	0x04, 0x1c
        /*003a*/ 	.short	(.L_6651 - .L_6650)


	//   ....[0]....
.L_6650:
        /*003c*/ 	.word	0x00000300


	//   ....[1]....
        /*0040*/ 	.word	0x00000380


	//   ....[2]....
        /*0044*/ 	.word	0x00004860


	//   ....[3]....
        /*0048*/ 	.word	0x00005ef0


	//----- nvinfo : EIATTR_MAX_THREADS
	.align		4
.L_6651:
        /*004c*/ 	.byte	0x04, 0x05
        /*004e*/ 	.short	(.L_6653 - .L_6652)
.L_6652:
        /*0050*/ 	.word	0x00000080
        /*0054*/ 	.word	0x00000001
        /*0058*/ 	.word	0x00000001


	//----- nvinfo : EIATTR_CRS_STACK_SIZE
	.align		4
.L_6653:
        /*005c*/ 	.byte	0x04, 0x1e
        /*005e*/ 	.short	(.L_6655 - .L_6654)
.L_6654:
        /*0060*/ 	.word	0x00000000


	//----- nvinfo : EIATTR_CBANK_PARAM_SIZE
	.align		4
.L_6655:
        /*0064*/ 	.byte	0x03, 0x19
        /*0066*/ 	.short	0x0290


	//----- nvinfo : EIATTR_PARAM_CBANK
	.align		4
        /*0068*/ 	.byte	0x04, 0x0a
        /*006a*/ 	.short	(.L_6657 - .L_6656)
	.align		4
.L_6656:
        /*006c*/ 	.word	index@(.nv.constant0._ZN2at6native18elementwise_kernelILi128ELi4EZNS0_22gpu_kernel_impl_nocastINS0_13BinaryFunctorIhhhNS0_17BitwiseAndFunctorIhEEEEEEvRNS_18TensorIteratorBaseERKT_EUliE_EEviT1_)
        /*0070*/ 	.short	0x0380
        /*0072*/ 	.short	0x0290


	//----- nvinfo : EIATTR_SW_WAR
	.align		4
.L_6657:
        /*0074*/ 	.byte	0x04, 0x36
        /*0076*/ 	.short	(.L_6659 - .L_6658)
.L_6658:
        /*0078*/ 	.word	0x00000008
.L_6659:


//--------------------- .nv.info._ZN2at6native27unrolled_elementwise_kernelINS0_13BinaryFunctorIhhhNS0_17BitwiseAndFunctorIhEEEESt5arrayIPcLm3EELi4E23TrivialOffsetCalculatorILi2EjES9_ILi1EjENS0_6memory15LoadWithoutCastENSC_16StoreWithoutCastEEEviT_T0_T2_T3_T4_T5_ --------------------------
	.section	.nv.info._ZN2at6native27unrolled_elementwise_kernelINS0_13BinaryFunctorIhhhNS0_17BitwiseAndFunctorIhEEEESt5arrayIPcLm3EELi4E23TrivialOffsetCalculatorILi2EjES9_ILi1EjENS0_6memory15LoadWithoutCastENSC_16StoreWithoutCastEEEviT_T0_T2_T3_T4_T5_,"",@"SHT_CUDA_INFO"
	.sectionflags	@""
	.align	4


	//----- nvinfo : EIATTR_CUDA_API_VERSION
	.align		4
        /*0000*/ 	.byte	0x04, 0x37
        /*0002*/ 	.short	(.L_6661 - .L_6660)
.L_6660:
        /*0004*/ 	.word	0x00000082


	//----- nvinfo : EIATTR_KPARAM_INFO
	.align		4
.L_6661:
        /*0008*/ 	.byte	0x04, 0x17
        /*000a*/ 	.short	(.L_6663 - .L_6662)
.L_6662:
        /*000c*/ 	.word	0x00000000
        /*0010*/ 	.short	0x0006
        /*0012*/ 	.short	0x0023
        /*0014*/ 	.byte	0x00, 0xf0, 0x05, 0x00


	//----- nvinfo : EIATTR_KPARAM_INFO
	.align		4
.L_6663:
        /*0018*/ 	.byte	0x04, 0x17
        /*001a*/ 	.short	(.L_6665 - .L_6664)
.L_6664:
        /*001c*/ 	.word	0x00000000
        /*0020*/ 	.short	0x0005
        /*0022*/ 	.short	0x0022
        /*0024*/ 	.byte	0x00, 0xf0, 0x05, 0x00


	//----- nvinfo : EIATTR_KPARAM_INFO
	.align		4
.L_6665:
        /*0028*/ 	.byte	0x04, 0x17
        /*002a*/ 	.short	(.L_6667 - .L_6666)
.L_6666:
        /*002c*/ 	.word	0x00000000
        /*0030*/ 	.short	0x0004
        /*0032*/ 	.short	0x0021
        /*0034*/ 	.byte	0x00, 0xf0, 0x05, 0x00


	//----- nvinfo : EIATTR_KPARAM_INFO
	.align		4
.L_6667:
        /*0038*/ 	.byte	0x04, 0x17
        /*003a*/ 	.short	(.L_6669 - .L_6668)
.L_6668:
        /*003c*/ 	.word	0x00000000
        /*0040*/ 	.short	0x0003
        /*0042*/ 	.short	0x0020
        /*0044*/ 	.byte	0x00, 0xf0, 0x05, 0x00


	//----- nvinfo : EIATTR_KPARAM_INFO
	.align		4
.L_6669:
        /*0048*/ 	.byte	0x04, 0x17
        /*004a*/ 	.short	(.L_6671 - .L_6670)
.L_6670:
        /*004c*/ 	.word	0x00000000
        /*0050*/ 	.short	0x0002
        /*0052*/ 	.short	0x0008
        /*0054*/ 	.byte	0x00, 0xf0, 0x61, 0x00


	//----- nvinfo : EIATTR_KPARAM_INFO
	.align		4
.L_6671:
        /*0058*/ 	.byte	0x04, 0x17
        /*005a*/ 	.short	(.L_6673 - .L_6672)
.L_6672:
        /*005c*/ 	.word	0x00000000
        /*0060*/ 	.short	0x0001
        /*0062*/ 	.short	0x0004
        /*0064*/ 	.byte	0x00, 0xf0, 0x05, 0x00


	//----- nvinfo : EIATTR_KPARAM_INFO
	.align		4
.L_6673:
        /*0068*/ 	.byte	0x04, 0x17
        /*006a*/ 	.short	(.L_6675 - .L_6674)
.L_6674:
        /*006c*/ 	.word	0x00000000
        /*0070*/ 	.short	0x0000
        /*0072*/ 	.short	0x0000
        /*0074*/ 	.byte	0x00, 0xf0, 0x11, 0x00


	//----- nvinfo : EIATTR_SPARSE_MMA_MASK
	.align		4
.L_6675:
        /*0078*/ 	.byte	0x03, 0x50
        /*007a*/ 	.short	0x0000


	//----- nvinfo : EIATTR_MAXREG_COUNT
	.align		4
        /*007c*/ 	.byte	0x03, 0x1b
        /*007e*/ 	.short	0x00ff


	//----- nvinfo : EIATTR_MERCURY_ISA_VERSION
	.align		4
        /*0080*/ 	.byte	0x03, 0x5f
        /*0082*/ 	.short	0x0101


	//----- nvinfo : EIATTR_VRC_CTA_INIT_COUNT
	.align		4
        /*0084*/ 	.byte	0x02, 0x4a
	.zero		1
	.zero		1


	//----- nvinfo : EIATTR_EXIT_INSTR_OFFSETS
	.align		4
        /*0088*/ 	.byte	0x04, 0x1c
        /*008a*/ 	.short	(.L_6677 - .L_6676)


	//   ....[0]....
.L_6676:
        /*008c*/ 	.word	0x000005c0


	//   ....[1]....
        /*0090*/ 	.word	0x00000620


	//----- nvinfo : EIATTR_MAX_THREADS
	.align		4
.L_6677:
        /*0094*/ 	.byte	0x04, 0x05
        /*0096*/ 	.short	(.L_6679 - .L_6678)
.L_6678:
        /*0098*/ 	.word	0x00000080
        /*009c*/ 	.word	0x00000001
        /*00a0*/ 	.word	0x00000001


	//----- nvinfo : EIATTR_CRS_STACK_SIZE
	.align		4
.L_6679:
        /*00a4*/ 	.byte	0x04, 0x1e
        /*00a6*/ 	.short	(.L_6681 - .L_6680)
.L_6680:
        /*00a8*/ 	.word	0x00000000


	//----- nvinfo : EIATTR_CBANK_PARAM_SIZE
	.align		4
.L_6681:
        /*00ac*/ 	.byte	0x03, 0x19
        /*00ae*/ 	.short	0x0024


	//----- nvinfo : EIATTR_PARAM_CBANK
	.align		4
        /*00b0*/ 	.byte	0x04, 0x0a
        /*00b2*/ 	.short	(.L_6683 - .L_6682)
	.align		4
.L_6682:
        /*00b4*/ 	.word	index@(.nv.constant0._ZN2at6native27unrolled_elementwise_kernelINS0_13BinaryFunctorIhhhNS0_17BitwiseAndFunctorIhEEEESt5arrayIPcLm3EELi4E23TrivialOffsetCalculatorILi2EjES9_ILi1EjENS0_6memory15LoadWithoutCastENSC_16StoreWithoutCastEEEviT_T0_T2_T3_T4_T5_)
        /*00b8*/ 	.short	0x0380
        /*00ba*/ 	.short	0x0024


	//----- nvinfo : EIATTR_SW_WAR
	.align		4
.L_6683:
        /*00bc*/ 	.byte	0x04, 0x36
        /*00be*/ 	.short	(.L_6685 - .L_6684)
.L_6684:
        /*00c0*/ 	.word	0x00000008
.L_6685:


//--------------------- .nv.info._ZN2at6native29vectorized_elementwise_kernelILi2ENS0_13BinaryFunctorIhhhNS0_17BitwiseAndFunctorIhEEEESt5arrayIPcLm3EEEEviT0_T1_ --------------------------
	.section	.nv.info._ZN2at6native29vectorized_elementwise_kernelILi2ENS0_13BinaryFunctorIhhhNS0_17BitwiseAndFunctorIhEEEESt5arrayIPcLm3EEEEviT0_T1_,"",@"SHT_CUDA_INFO"
	.sectionflags	@""
	.align	4


	//----- nvinfo : EIATTR_CUDA_API_VERSION
	.align		4
        /*0000*/ 	.byte	0x04, 0x37
        /*0002*/ 	.short	(.L_6687 - .L_6686)
.L_6686:
        /*0004*/ 	.word	0x00000082


	//----- nvinfo : EIATTR_KPARAM_INFO
	.align		4
.L_6687:
        /*0008*/ 	.byte	0x04, 0x17
        /*000a*/ 	.short	(.L_6689 - .L_6688)
.L_6688:
        /*000c*/ 	.word	0x00000000
        /*0010*/ 	.short	0x0002
        /*0012*/ 	.short	0x0008
        /*0014*/ 	.byte	0x00, 0xf0, 0x61, 0x00


	//----- nvinfo : EIATTR_KPARAM_INFO
	.align		4
.L_6689:
        /*0018*/ 	.byte	0x04, 0x17
        /*001a*/ 	.short	(.L_6691 - .L_6690)
.L_6690:
        /*001c*/ 	.word	0x00000000
        /*0020*/ 	.short	0x0001
        /*0022*/ 	.short	0x0004
        /*0024*/ 	.byte	0x00, 0xf0, 0x05, 0x00


	//----- nvinfo : EIATTR_KPARAM_INFO
	.align		4
.L_6691:
        /*0028*/ 	.byte	0x04, 0x17
        /*002a*/ 	.short	(.L_6693 - .L_6692)
.L_6692:
        /*002c*/ 	.word	0x00000000
        /*0030*/ 	.short	0x0000
        /*0032*/ 	.short	0x0000
        /*0034*/ 	.byte	0x00, 0xf0, 0x11, 0x00


	//----- nvinfo : EIATTR_SPARSE_MMA_MASK
	.align		4
.L_6693:
        /*0038*/ 	.byte	0x03, 0x50
        /*003a*/ 	.short	0x0000


	//----- nvinfo : EIATTR_MAXREG_COUNT
	.align		4
        /*003c*/ 	.byte	0x03, 0x1b
        /*003e*/ 	.short	0x00ff


	//----- nvinfo : EIATTR_MERCURY_ISA_VERSION
	.align		4
        /*0040*/ 	.byte	0x03, 0x5f
        /*0042*/ 	.short	0x0101


	//----- nvinfo : EIATTR_VRC_CTA_INIT_COUNT
	.align		4
        /*0044*/ 	.byte	0x02, 0x4a
	.zero		1
	.zero		1


	//----- nvinfo : EIATTR_EXIT_INSTR_OFFSETS
	.align		4
        /*0048*/ 	.byte	0x04, 0x1c
        /*004a*/ 	.short	(.L_6695 - .L_6694)


	//   ....[0]....
.L_6694:
        /*004c*/ 	.word	0x00000b70


	//   ....[1]....
        /*0050*/ 	.word	0x00000bd0


	//   ....[2]....
        /*0054*/ 	.word	0x00000f80


	//----- nvinfo : EIATTR_MAX_THREADS
	.align		4
.L_6695:
        /*0058*/ 	.byte	0x04, 0x05
        /*005a*/ 	.short	(.L_6697 - .L_6696)
.L_6696:
        /*005c*/ 	.word	0x00000080
        /*0060*/ 	.word	0x00000001
        /*0064*/ 	.word	0x00000001


	//----- nvinfo : EIATTR_CRS_STACK_SIZE
	.align		4
.L_6697:
        /*0068*/ 	.byte	0x04, 0x1e
        /*006a*/ 	.short	(.L_6699 - .L_6698)
.L_6698:
        /*006c*/ 	.word	0x00000000


	//----- nvinfo : EIATTR_CBANK_PARAM_SIZE
	.align		4
.L_6699:
        /*0070*/ 	.byte	0x03, 0x19
        /*0072*/ 	.short	0x0020


	//----- nvinfo : EIATTR_PARAM_CBANK
	.align		4
        /*0074*/ 	.byte	0x04, 0x0a
        /*0076*/ 	.short	(.L_6701 - .L_6700)
	.align		4
.L_6700:
        /*0078*/ 	.word	index@(.nv.constant0._ZN2at6native29vectorized_elementwise_kernelILi2ENS0_13BinaryFunctorIhhhNS0_17BitwiseAndFunctorIhEEEESt5arrayIPcLm3EEEEviT0_T1_)
        /*007c*/ 	.short	0x0380
        /*007e*/ 	.short	0x0020


	//----- nvinfo : EIATTR_SW_WAR
	.align		4
.L_6701:
        /*0080*/ 	.byte	0x04, 0x36
        /*0082*/ 	.short	(.L_6703 - .L_6702)
.L_6702:
        /*0084*/ 	.word	0x00000008
.L_6703:


//--------------------- .nv.info._ZN2at6native29vectorized_elementwise_kernelILi4ENS0_13BinaryFunctorIhhhNS0_17BitwiseAndFunctorIhEEEESt5arrayIPcLm3EEEEviT0_T1_ --------------------------
	.section	.nv.info._ZN2at6native29vectorized_elementwise_kernelILi4ENS0_13BinaryFunctorIhhhNS0_17BitwiseAndFunctorIhEEEESt5arrayIPcLm3EEEEviT0_T1_,"",@"SHT_CUDA_INFO"
	.sectionflags	@""
	.align	4


	//----- nvinfo : EIATTR_CUDA_API_VERSION
	.align		4
        /*0000*/ 	.byte	0x04, 0x37
        /*0002*/ 	.short	(.L_6705 - .L_6704)
.L_6704:
        /*0004*/ 	.word	0x00000082


	//----- nvinfo : EIATTR_KPARAM_INFO
	.align		4
.L_6705:
        /*0008*/ 	.byte	0x04, 0x17
        /*000a*/ 	.short	(.L_6707 - .L_6706)
.L_6706:
        /*000c*/ 	.word	0x00000000
        /*0010*/ 	.short	0x0002
        /*0012*/ 	.short	0x0008
        /*0014*/ 	.byte	0x00, 0xf0, 0x61, 0x00


	//----- nvinfo : EIATTR_KPARAM_INFO
	.align		4
.L_6707:
        /*0018*/ 	.byte	0x04, 0x17
        /*001a*/ 	.short	(.L_6709 - .L_6708)
.L_6708:
        /*001c*/ 	.word	0x00000000
        /*0020*/ 	.short	0x0001
        /*0022*/ 	.short	0x0004
        /*0024*/ 	.byte	0x00, 0xf0, 0x05, 0x00


	//----- nvinfo : EIATTR_KPARAM_INFO
	.align		4
.L_6709:
        /*0028*/ 	.byte	0x04, 0x17
        /*002a*/ 	.short	(.L_6711 - .L_6710)
.L_6710:
        /*002c*/ 	.word	0x00000000
        /*0030*/ 	.short	0x0000
        /*0032*/ 	.short	0x0000
        /*0034*/ 	.byte	0x00, 0xf0, 0x11, 0x00


	//----- nvinfo : EIATTR_SPARSE_MMA_MASK
	.align		4
.L_6711:
        /*0038*/ 	.byte	0x03, 0x50
        /*003a*/ 	.short	0x0000


	//----- nvinfo : EIATTR_MAXREG_COUNT
	.align		4
        /*003c*/ 	.byte	0x03, 0x1b
        /*003e*/ 	.short	0x00ff


	//----- nvinfo : EIATTR_MERCURY_ISA_VERSION
	.align		4
        /*0040*/ 	.byte	0x03, 0x5f
        /*0042*/ 	.short	0x0101


	//----- nvinfo : EIATTR_VRC_CTA_INIT_COUNT
	.align		4
        /*0044*/ 	.byte	0x02, 0x4a
	.zero		1
	.zero		1


	//----- nvinfo : EIATTR_EXIT_INSTR_OFFSETS
	.align		4
        /*0048*/ 	.byte	0x04, 0x1c
        /*004a*/ 	.short	(.L_6713 - .L_6712)


	//   ....[0]....
.L_6712:
        /*004c*/ 	.word	0x00000b70


	//   ....[1]....
        /*0050*/ 	.word	0x00000bd0


	//   ....[2]....
        /*0054*/ 	.word	0x00000f40


	//----- nvinfo : EIATTR_MAX_THREADS
	.align		4
.L_6713:
        /*0058*/ 	.byte	0x04, 0x05
        /*005a*/ 	.short	(.L_6715 - .L_6714)
.L_6714:
        /*005c*/ 	.word	0x00000080
        /*0060*/ 	.word	0x00000001
        /*0064*/ 	.word	0x00000001


	//----- nvinfo : EIATTR_CRS_STACK_SIZE
	.align		4
.L_6715:
        /*0068*/ 	.byte	0x04, 0x1e
        /*006a*/ 	.short	(.L_6717 - .L_6716)
.L_6716:
        /*006c*/ 	.word	0x00000000


	//----- nvinfo : EIATTR_CBANK_PARAM_SIZE
	.align		4
.L_6717:
        /*0070*/ 	.byte	0x03, 0x19
        /*0072*/ 	.short	0x0020


	//----- nvinfo : EIATTR_PARAM_CBANK
	.align		4
        /*0074*/ 	.byte	0x04, 0x0a
        /*0076*/ 	.short	(.L_6719 - .L_6718)
	.align		4
.L_6718:
        /*0078*/ 	.word	index@(.nv.constant0._ZN2at6native29vectorized_elementwise_kernelILi4ENS0_13BinaryFunctorIhhhNS0_17BitwiseAndFunctorIhEEEESt5arrayIPcLm3EEEEviT0_T1_)
        /*007c*/ 	.short	0x0380
        /*007e*/ 	.short	0x0020


	//----- nvinfo : EIATTR_SW_WAR
	.align		4
.L_6719:
        /*0080*/ 	.byte	0x04, 0x36
        /*0082*/ 	.short	(.L_6721 - .L_6720)
.L_6720:
        /*0084*/ 	.word	0x00000008
.L_6721:


//--------------------- .nv.info._ZN2at6native29vectorized_elementwise_kernelILi8ENS0_13BinaryFunctorIhhhNS0_17BitwiseAndFunctorIhEEEESt5arrayIPcLm3EEEEviT0_T1_ --------------------------
	.section	.nv.info._ZN2at6native29vectorized_elementwise_kernelILi8ENS0_13BinaryFunctorIhhhNS0_17BitwiseAndFunctorIhEEEESt5arrayIPcLm3EEEEviT0_T1_,"",@"SHT_CUDA_INFO"
	.sectionflags	@""
	.align	4


	//----- nvinfo : EIATTR_CUDA_API_VERSION
	.align		4
        /*0000*/ 	.byte	0x04, 0x37
        /*0002*/ 	.short	(.L_6723 - .L_6722)
.L_6722:
        /*0004*/ 	.word	0x00000082


	//----- nvinfo : EIATTR_KPARAM_INFO
	.align		4
.L_6723:
        /*0008*/ 	.byte	0x04, 0x17
        /*000a*/ 	.short	(.L_6725 - .L_6724)
.L_6724:
        /*000c*/ 	.word	0x00000000
        /*0010*/ 	.short	0x0002
        /*0012*/ 	.short	0x0008
        /*0014*/ 	.byte	0x00, 0xf0, 0x61, 0x00


	//----- nvinfo : EIATTR_KPARAM_INFO
	.align		4
.L_6725:
        /*0018*/ 	.byte	0x04, 0x17
        /*001a*/ 	.short	(.L_6727 - .L_6726)
.L_6726:
        /*001c*/ 	.word	0x00000000
        /*0020*/ 	.short	0x0001
        /*0022*/ 	.short	0x0004
        /*0024*/ 	.byte	0x00, 0xf0, 0x05, 0x00


	//----- nvinfo : EIATTR_KPARAM_INFO
	.align		4
.L_6727:
        /*0028*/ 	.byte	0x04, 0x17
        /*002a*/ 	.short	(.L_6729 - .L_6728)
.L_6728:
        /*002c*/ 	.word	0x00000000
        /*0030*/ 	.short	0x0000
        /*0032*/ 	.short	0x0000
        /*0034*/ 	.byte	0x00, 0xf0, 0x11, 0x00


	//----- nvinfo : EIATTR_SPARSE_MMA_MASK
	.align		4
.L_6729:
        /*0038*/ 	.byte	0x03, 0x50
        /*003a*/ 	.short	0x0000


	//----- nvinfo : EIATTR_MAXREG_COUNT
	.align		4
        /*003c*/ 	.byte	0x03, 0x1b
        /*003e*/ 	.short	0x00ff


	//----- nvinfo : EIATTR_MERCURY_ISA_VERSION
	.align		4
        /*0040*/ 	.byte	0x03, 0x5f
        /*0042*/ 	.short	0x0101


	//----- nvinfo : EIATTR_VRC_CTA_INIT_COUNT
	.align		4
        /*0044*/ 	.byte	0x02, 0x4a
	.zero		1
	.zero		1


	//----- nvinfo : EIATTR_EXIT_INSTR_OFFSETS
	.align		4
        /*0048*/ 	.byte	0x04, 0x1c
        /*004a*/ 	.short	(.L_6731 - .L_6730)


	//   ....[0]....
.L_6730:
        /*004c*/ 	.word	0x00000010


	//----- nvinfo : EIATTR_MAX_THREADS
	.align		4
.L_6731:
        /*0050*/ 	.byte	0x04, 0x05
        /*0052*/ 	.short	(.L_6733 - .L_6732)
.L_6732:
        /*0054*/ 	.word	0x00000080
        /*0058*/ 	.word	0x00000001
        /*005c*/ 	.word	0x00000001


	//----- nvinfo : EIATTR_CBANK_PARAM_SIZE
	.align		4
.L_6733:
        /*0060*/ 	.byte	0x03, 0x19
        /*0062*/ 	.short	0x0020


	//----- nvinfo : EIATTR_PARAM_CBANK
	.align		4
        /*0064*/ 	.byte	0x04, 0x0a
        /*0066*/ 	.short	(.L_6735 - .L_6734)
	.align		4
.L_6734:
        /*0068*/ 	.word	index@(.nv.constant0._ZN2at6native29vectorized_elementwise_kernelILi8ENS0_13BinaryFunctorIhhhNS0_17BitwiseAndFunctorIhEEEESt5arrayIPcLm3EEEEviT0_T1_)
        /*006c*/ 	.short	0x0380
        /*006e*/ 	.short	0x0020


	//----- nvinfo : EIATTR_SW_WAR
	.align		4
.L_6735:
        /*0070*/ 	.byte	0x04, 0x36
        /*0072*/ 	.short	(.L_6737 - .L_6736)
.L_6736:
        /*0074*/ 	.word	0x00000008
.L_6737:


//--------------------- .nv.callgraph             --------------------------
	.section	.nv.callgraph,"",@"SHT_CUDA_CALLGRAPH"
	.align	4
	.sectionentsize	8
	.align		4
        /*0000*/ 	.word	0x00000000
	.align		4
        /*0004*/ 	.word	0xffffffff
	.align		4
        /*0008*/ 	.word	index@(_ZN2at6native18elementwise_kernelILi128ELi4EZNS0_15gpu_kernel_implINS0_13AUnaryFunctorIbbbNS0_17BitwiseXorFunctorIbEEEEEEvRNS_18TensorIteratorBaseERKT_EUliE_EEviT1_)
	.align		4
        /*000c*/ 	.word	index@(__assertfail)
	.align		4
        /*0010*/ 	.word	index@(_ZN2at6native27unrolled_elementwise_kernelINS0_13AUnaryFunctorIbbbNS0_17BitwiseXorFunctorIbEEEESt5arrayIPcLm2EELi4E23TrivialOffsetCalculatorILi1EjESA_NS0_6memory12LoadWithCastILi1EEENSB_13StoreWithCastILi1EEEEEviT_T0_T2_T3_T4_T5_)
	.align		4
        /*0014*/ 	.word	index@(__assertfail)
	.align		4
        /*0018*/ 	.word	index@(_ZN2at6native18elementwise_kernelILi128ELi4EZNS0_15gpu_kernel_implINS0_13BinaryFunctorIbbbNS0_17BitwiseXorFunctorIbEEEEEEvRNS_18TensorIteratorBaseERKT_EUliE_EEviT1_)
	.align		4
        /*001c*/ 	.word	index@(__assertfail)
	.align		4
        /*0020*/ 	.word	index@(_ZN2at6native27unrolled_elementwise_kernelINS0_13BinaryFunctorIbbbNS0_17BitwiseXorFunctorIbEEEESt5arrayIPcLm3EELi4E23TrivialOffsetCalculatorILi2EjES9_ILi1EjENS0_6memory12LoadWithCastILi2EEENSC_13StoreWithCastILi1EEEEEviT_T0_T2_T3_T4_T5_)
	.align		4
        /*0024*/ 	.word	index@(__assertfail)
	.align		4
        /*0028*/ 	.word	index@(_ZN2at6native18elementwise_kernelILi128ELi4EZNS0_15gpu_kernel_implINS0_13AUnaryFunctorIsssNS0_17BitwiseXorFunctorIsEEEEEEvRNS_18TensorIteratorBaseERKT_EUliE_EEviT1_)
	.align		4
        /*002c*/ 	.word	index@(__assertfail)
	.align		4
        /*0030*/ 	.word	index@(_ZN2at6native27unrolled_elementwise_kernelINS0_13AUnaryFunctorIsssNS0_17BitwiseXorFunctorIsEEEESt5arrayIPcLm2EELi4E23TrivialOffsetCalculatorILi1EjESA_NS0_6memory12LoadWithCastILi1EEENSB_13StoreWithCastILi1EEEEEviT_T0_T2_T3_T4_T5_)
	.align		4
        /*0034*/ 	.word	index@(__assertfail)
	.align		4
        /*0038*/ 	.word	index@(_ZN2at6native18elementwise_kernelILi128ELi4EZNS0_15gpu_kernel_implINS0_13BinaryFunctorIsssNS0_17BitwiseXorFunctorIsEEEEEEvRNS_18TensorIteratorBaseERKT_EUliE_EEviT1_)
	.align		4
        /*003c*/ 	.word	index@(__assertfail)
	.align		4
        /*0040*/ 	.word	index@(_ZN2at6native27unrolled_elementwise_kernelINS0_13BinaryFunctorIsssNS0_17BitwiseXorFunctorIsEEEESt5arrayIPcLm3EELi4E23TrivialOffsetCalculatorILi2EjES9_ILi1EjENS0_6memory12LoadWithCastILi2EEENSC_13StoreWithCastILi1EEEEEviT_T0_T2_T3_T4_T5_)
	.align		4
        /*0044*/ 	.word	index@(__assertfail)
	.align		4
        /*0048*/ 	.word	index@(_ZN2at6native18elementwise_kernelILi128ELi4EZNS0_15gpu_kernel_implINS0_13AUnaryFunctorIlllNS0_17BitwiseXorFunctorIlEEEEEEvRNS_18TensorIteratorBaseERKT_EUliE_EEviT1_)
	.align		4
        /*004c*/ 	.word	index@(__assertfail)
	.align		4
        /*0050*/ 	.word	index@(_ZN2at6native27unrolled_elementwise_kernelINS0_13AUnaryFunctorIlllNS0_17BitwiseXorFunctorIlEEEESt5arrayIPcLm2EELi4E23TrivialOffsetCalculatorILi1EjESA_NS0_6memory12LoadWithCastILi1EEENSB_13StoreWithCastILi1EEEEEviT_T0_T2_T3_T4_T5_)
	.align		4
        /*0054*/ 	.word	index@(__assertfail)
	.align		4
        /*0058*/ 	.word	index@(_ZN2at6native18elementwise_kernelILi128ELi4EZNS0_15gpu_kernel_implINS0_13BinaryFunctorIlllNS0_17BitwiseXorFunctorIlEEEEEEvRNS_18TensorIteratorBaseERKT_EUliE_EEviT1_)
	.align		4
        /*005c*/ 	.word	index@(__assertfail)
	.align		4
        /*0060*/ 	.word	index@(_ZN2at6native27unrolled_elementwise_kernelINS0_13BinaryFunctorIlllNS0_17BitwiseXorFunctorIlEEEESt5arrayIPcLm3EELi4E23TrivialOffsetCalculatorILi2EjES9_ILi1EjENS0_6memory12LoadWithCastILi2EEENSC_13StoreWithCastILi1EEEEEviT_T0_T2_T3_T4_T5_)
	.align		4
        /*0064*/ 	.word	index@(__assertfail)
	.align		4
        /*0068*/ 	.word	index@(_ZN2at6native18elementwise_kernelILi128ELi4EZNS0_15gpu_kernel_implINS0_13AUnaryFunctorIiiiNS0_17BitwiseXorFunctorIiEEEEEEvRNS_18TensorIteratorBaseERKT_EUliE_EEviT1_)
	.align		4
        /*006c*/ 	.word	index@(__assertfail)
	.align		4
        /*0070*/ 	.word	index@(_ZN2at6native27unrolled_elementwise_kernelINS0_13AUnaryFunctorIiiiNS0_17BitwiseXorFunctorIiEEEESt5arrayIPcLm2EELi4E23TrivialOffsetCalculatorILi1EjESA_NS0_6memory12LoadWithCastILi1EEENSB_13StoreWithCastILi1EEEEEviT_T0_T2_T3_T4_T5_)
	.align		4
        /*0074*/ 	.word	index@(__assertfail)
	.align		4
        /*0078*/ 	.word	index@(_ZN2at6native18elementwise_kernelILi128ELi4EZNS0_15gpu_kernel_implINS0_13BinaryFunctorIiiiNS0_17BitwiseXorFunctorIiEEEEEEvRNS_18TensorIteratorBaseERKT_EUliE_EEviT1_)
	.align		4
        /*007c*/ 	.word	index@(__assertfail)
	.align		4
        /*0080*/ 	.word	index@(_ZN2at6native27unrolled_elementwise_kernelINS0_13BinaryFunctorIiiiNS0_17BitwiseXorFunctorIiEEEESt5arrayIPcLm3EELi4E23TrivialOffsetCalculatorILi2EjES9_ILi1EjENS0_6memory12LoadWithCastILi2EEENSC_13StoreWithCastILi1EEEEEviT_T0_T2_T3_T4_T5_)
	.align		4
        /*0084*/ 	.word	index@(__assertfail)
	.align		4
        /*0088*/ 	.word	index@(_ZN2at6native18elementwise_kernelILi128ELi4EZNS0_15gpu_kernel_implINS0_13AUnaryFunctorIaaaNS0_17BitwiseXorFunctorIaEEEEEEvRNS_18TensorIteratorBaseERKT_EUliE_EEviT1_)
	.align		4
        /*008c*/ 	.word	index@(__assertfail)
	.align		4
        /*0090*/ 	.word	index@(_ZN2at6native27unrolled_elementwise_kernelINS0_13AUnaryFunctorIaaaNS0_17BitwiseXorFunctorIaEEEESt5arrayIPcLm2EELi4E23TrivialOffsetCalculatorILi1EjESA_NS0_6memory12LoadWithCastILi1EEENSB_13StoreWithCastILi1EEEEEviT_T0_T2_T3_T4_T5_)
	.align		4
        /*0094*/ 	.word	index@(__assertfail)
	.align		4
        /*0098*/ 	.word	index@(_ZN2at6native18elementwise_kernelILi128ELi4EZNS0_15gpu_kernel_implINS0_13BinaryFunctorIaaaNS0_17BitwiseXorFunctorIaEEEEEEvRNS_18TensorIteratorBaseERKT_EUliE_EEviT1_)
	.align		4
        /*009c*/ 	.word	index@(__assertfail)
	.align		4
        /*00a0*/ 	.word	index@(_ZN2at6native27unrolled_elementwise_kernelINS0_13BinaryFunctorIaaaNS0_17BitwiseXorFunctorIaEEEESt5arrayIPcLm3EELi4E23TrivialOffsetCalculatorILi2EjES9_ILi1EjENS0_6memory12LoadWithCastILi2EEENSC_13StoreWithCastILi1EEEEEviT_T0_T2_T3_T4_T5_)
	.align		4
        /*00a4*/ 	.word	index@(__assertfail)
	.align		4
        /*00a8*/ 	.word	index@(_ZN2at6native18elementwise_kernelILi128ELi4EZNS0_15gpu_kernel_implINS0_13AUnaryFunctorIhhhNS0_17BitwiseXorFunctorIhEEEEEEvRNS_18TensorIteratorBaseERKT_EUliE_EEviT1_)
	.align		4
        /*00ac*/ 	.word	index@(__assertfail)
	.align		4
        /*00b0*/ 	.word	index@(_ZN2at6native27unrolled_elementwise_kernelINS0_13AUnaryFunctorIhhhNS0_17BitwiseXorFunctorIhEEEESt5arrayIPcLm2EELi4E23TrivialOffsetCalculatorILi1EjESA_NS0_6memory12LoadWithCastILi1EEENSB_13StoreWithCastILi1EEEEEviT_T0_T2_T3_T4_T5_)
	.align		4
        /*00b4*/ 	.word	index@(__assertfail)
	.align		4
        /*00b8*/ 	.word	index@(_ZN2at6native18elementwise_kernelILi128ELi4EZNS0_15gpu_kernel_implINS0_13BinaryFunctorIhhhNS0_17BitwiseXorFunctorIhEEEEEEvRNS_18TensorIteratorBaseERKT_EUliE_EEviT1_)
	.align		4
        /*00bc*/ 	.word	index@(__assertfail)
	.align		4
        /*00c0*/ 	.word	index@(_ZN2at6native27unrolled_elementwise_kernelINS0_13BinaryFunctorIhhhNS0_17BitwiseXorFunctorIhEEEESt5arrayIPcLm3EELi4E23TrivialOffsetCalculatorILi2EjES9_ILi1EjENS0_6memory12LoadWithCastILi2EEENSC_13StoreWithCastILi1EEEEEviT_T0_T2_T3_T4_T5_)
	.align		4
        /*00c4*/ 	.word	index@(__assertfail)
	.align		4
        /*00c8*/ 	.word	index@(_ZN2at6native18elementwise_kernelILi128ELi4EZNS0_15gpu_kernel_implINS0_13AUnaryFunctorIbbbNS0_16BitwiseOrFunctorIbEEEEEEvRNS_18TensorIteratorBaseERKT_EUliE_EEviT1_)
	.align		4
        /*00cc*/ 	.word	index@(__assertfail)
	.align		4
        /*00d0*/ 	.word	index@(_ZN2at6native27unrolled_elementwise_kernelINS0_13AUnaryFunctorIbbbNS0_16BitwiseOrFunctorIbEEEESt5arrayIPcLm2EELi4E23TrivialOffsetCalculatorILi1EjESA_NS0_6memory12LoadWithCastILi1EEENSB_13StoreWithCastILi1EEEEEviT_T0_T2_T3_T4_T5_)
	.align		4
        /*00d4*/ 	.word	index@(__assertfail)
	.align		4
        /*00d8*/ 	.word	index@(_ZN2at6native18elementwise_kernelILi128ELi4EZNS0_15gpu_kernel_implINS0_13BinaryFunctorIbbbNS0_16BitwiseOrFunctorIbEEEEEEvRNS_18TensorIteratorBaseERKT_EUliE_EEviT1_)
	.align		4
        /*00dc*/ 	.word	index@(__assertfail)
	.align		4
        /*00e0*/ 	.word	index@(_ZN2at6native27unrolled_elementwise_kernelINS0_13BinaryFunctorIbbbNS0_16BitwiseOrFunctorIbEEEESt5arrayIPcLm3EELi4E23TrivialOffsetCalculatorILi2EjES9_ILi1EjENS0_6memory12LoadWithCastILi2EEENSC_13StoreWithCastILi1EEEEEviT_T0_T2_T3_T4_T5_)
	.align		4
        /*00e4*/ 	.word	index@(__assertfail)
	.align		4
        /*00e8*/ 	.word	index@(_ZN2at6native18elementwise_kernelILi128ELi4EZNS0_15gpu_kernel_implINS0_13AUnaryFunctorIsssNS0_16BitwiseOrFunctorIsEEEEEEvRNS_18TensorIteratorBaseERKT_EUliE_EEviT1_)
	.align		4
        /*00ec*/ 	.word	index@(__assertfail)
	.align		4
        /*00f0*/ 	.word	index@(_ZN2at6native27unrolled_elementwise_kernelINS0_13AUnaryFunctorIsssNS0_16BitwiseOrFunctorIsEEEESt5arrayIPcLm2EELi4E23TrivialOffsetCalculatorILi1EjESA_NS0_6memory12LoadWithCastILi1EEENSB_13StoreWithCastILi1EEEEEviT_T0_T2_T3_T4_T5_)
	.align		4
        /*00f4*/ 	.word	index@(__assertfail)
	.align		4
        /*00f8*/ 	.word	index@(_ZN2at6native18elementwise_kernelILi128ELi4EZNS0_15gpu_kernel_implINS0_13BinaryFunctorIsssNS0_16BitwiseOrFunctorIsEEEEEEvRNS_18TensorIteratorBaseERKT_EUliE_EEviT1_)
	.align		4
        /*00fc*/ 	.word	index@(__assertfail)
	.align		4
        /*0100*/ 	.word	index@(_ZN2at6native27unrolled_elementwise_kernelINS0_13BinaryFunctorIsssNS0_16BitwiseOrFunctorIsEEEESt5arrayIPcLm3EELi4E23TrivialOffsetCalculatorILi2EjES9_ILi1EjENS0_6memory12LoadWithCastILi2EEENSC_13StoreWithCastILi1EEEEEviT_T0_T2_T3_T4_T5_)
	.align		4
        /*0104*/ 	.word	index@(__assertfail)
	.align		4
        /*0108*/ 	.word	index@(_ZN2at6native18elementwise_kernelILi128ELi4EZNS0_15gpu_kernel_implINS0_13AUnaryFunctorIlllNS0_16BitwiseOrFunctorIlEEEEEEvRNS_18TensorIteratorBaseERKT_EUliE_EEviT1_)
	.align		4
        /*010c*/ 	.word	index@(__assertfail)
	.align		4
        /*0110*/ 	.word	index@(_ZN2at6native27unrolled_elementwise_kernelINS0_13AUnaryFunctorIlllNS0_16BitwiseOrFunctorIlEEEESt5arrayIPcLm2EELi4E23TrivialOffsetCalculatorILi1EjESA_NS0_6memory12LoadWithCastILi1EEENSB_13StoreWithCastILi1EEEEEviT_T0_T2_T3_T4_T5_)
	.align		4
        /*0114*/ 	.word	index@(__assertfail)
	.align		4
        /*0118*/ 	.word	index@(_ZN2at6native18elementwise_kernelILi128ELi4EZNS0_15gpu_kernel_implINS0_13BinaryFunctorIlllNS0_16BitwiseOrFunctorIlEEEEEEvRNS_18TensorIteratorBaseERKT_EUliE_EEviT1_)
	.align		4
        /*011c*/ 	.word	index@(__assertfail)
	.align		4
        /*0120*/ 	.word	index@(_ZN2at6native27unrolled_elementwise_kernelINS0_13BinaryFunctorIlllNS0_16BitwiseOrFunctorIlEEEESt5arrayIPcLm3EELi4E23TrivialOffsetCalculatorILi2EjES9_ILi1EjENS0_6memory12LoadWithCastILi2EEENSC_13StoreWithCastILi1EEEEEviT_T0_T2_T3_T4_T5_)
	.align		4
        /*0124*/ 	.word	index@(__assertfail)
	.align		4
        /*0128*/ 	.word	index@(_ZN2at6native18elementwise_kernelILi128ELi4EZNS0_15gpu_kernel_implINS0_13AUnaryFunctorIiiiNS0_16BitwiseOrFunctorIiEEEEEEvRNS_18TensorIteratorBaseERKT_EUliE_EEviT1_)
	.align		4
        /*012c*/ 	.word	index@(__assertfail)
	.align		4
        /*0130*/ 	.word	index@(_ZN2at6native27unrolled_elementwise_kernelINS0_13AUnaryFunctorIiiiNS0_16BitwiseOrFunctorIiEEEESt5arrayIPcLm2EELi4E23TrivialOffsetCalculatorILi1EjESA_NS0_6memory12LoadWithCastILi1EEENSB_13StoreWithCastILi1EEEEEviT_T0_T2_T3_T4_T5_)
	.align		4
        /*0134*/ 	.word	index@(__assertfail)
	.align		4
        /*0138*/ 	.word	index@(_ZN2at6native18elementwise_kernelILi128ELi4EZNS0_15gpu_kernel_implINS0_13BinaryFunctorIiiiNS0_16BitwiseOrFunctorIiEEEEEEvRNS_18TensorIteratorBaseERKT_EUliE_EEviT1_)
	.align		4
        /*013c*/ 	.word	index@(__assertfail)
	.align		4
        /*0140*/ 	.word	index@(_ZN2at6native27unrolled_elementwise_kernelINS0_13BinaryFunctorIiiiNS0_16BitwiseOrFunctorIiEEEESt5arrayIPcLm3EELi4E23TrivialOffsetCalculatorILi2EjES9_ILi1EjENS0_6memory12LoadWithCastILi2EEENSC_13StoreWithCastILi1EEEEEviT_T0_T2_T3_T4_T5_)
	.align		4
        /*0144*/ 	.word	index@(__assertfail)
	.align		4
        /*0148*/ 	.word	index@(_ZN2at6native18elementwise_kernelILi128ELi4EZNS0_15gpu_kernel_implINS0_13AUnaryFunctorIaaaNS0_16BitwiseOrFunctorIaEEEEEEvRNS_18TensorIteratorBaseERKT_EUliE_EEviT1_)
	.align		4
        /*014c*/ 	.word	index@(__assertfail)
	.align		4
        /*0150*/ 	.word	index@(_ZN2at6native27unrolled_elementwise_kernelINS0_13AUnaryFunctorIaaaNS0_16BitwiseOrFunctorIaEEEESt5arrayIPcLm2EELi4E23TrivialOffsetCalculatorILi1EjESA_NS0_6memory12LoadWithCastILi1EEENSB_13StoreWithCastILi1EEEEEviT_T0_T2_T3_T4_T5_)
	.align		4
        /*0154*/ 	.word	index@(__assertfail)
	.align		4
        /*0158*/ 	.word	index@(_ZN2at6native18elementwise_kernelILi128ELi4EZNS0_15gpu_kernel_implINS0_13BinaryFunctorIaaaNS0_16BitwiseOrFunctorIaEEEEEEvRNS_18TensorIteratorBaseERKT_EUliE_EEviT1_)
	.align		4
        /*015c*/ 	.word	index@(__assertfail)
	.align		4
        /*0160*/ 	.word	index@(_ZN2at6native27unrolled_elementwise_kernelINS0_13BinaryFunctorIaaaNS0_16BitwiseOrFunctorIaEEEESt5arrayIPcLm3EELi4E23TrivialOffsetCalculatorILi2EjES9_ILi1EjENS0_6memory12LoadWithCastILi2EEENSC_13StoreWithCastILi1EEEEEviT_T0_T2_T3_T4_T5_)
	.align		4
        /*0164*/ 	.word	index@(__assertfail)
	.align		4
        /*0168*/ 	.word	index@(_ZN2at6native18elementwise_kernelILi128ELi4EZNS0_15gpu_kernel_implINS0_13AUnaryFunctorIhhhNS0_16BitwiseOrFunctorIhEEEEEEvRNS_18TensorIteratorBaseERKT_EUliE_EEviT1_)
	.align		4
        /*016c*/ 	.word	index@(__assertfail)
	.align		4
        /*0170*/ 	.word	index@(_ZN2at6native27unrolled_elementwise_kernelINS0_13AUnaryFunctorIhhhNS0_16BitwiseOrFunctorIhEEEESt5arrayIPcLm2EELi4E23TrivialOffsetCalculatorILi1EjESA_NS0_6memory12LoadWithCastILi1EEENSB_13StoreWithCastILi1EEEEEviT_T0_T2_T3_T4_T5_)
	.align		4
        /*0174*/ 	.word	index@(__assertfail)
	.align		4
        /*0178*/ 	.word	index@(_ZN2at6native18elementwise_kernelILi128ELi4EZNS0_15gpu_kernel_implINS0_13BinaryFunctorIhhhNS0_16BitwiseOrFunctorIhEEEEEEvRNS_18TensorIteratorBaseERKT_EUliE_EEviT1_)
	.align		4
        /*017c*/ 	.word	index@(__assertfail)
	.align		4
        /*0180*/ 	.word	index@(_ZN2at6native27unrolled_elementwise_kernelINS0_13BinaryFunctorIhhhNS0_16BitwiseOrFunctorIhEEEESt5arrayIPcLm3EELi4E23TrivialOffsetCalculatorILi2EjES9_ILi1EjENS0_6memory12LoadWithCastILi2EEENSC_13StoreWithCastILi1EEEEEviT_T0_T2_T3_T4_T5_)
	.align		4
        /*0184*/ 	.word	index@(__assertfail)
	.align		4
        /*0188*/ 	.word	index@(_ZN2at6native18elementwise_kernelILi128ELi4EZNS0_15gpu_kernel_implINS0_13AUnaryFunctorIbbbNS0_17BitwiseAndFunctorIbEEEEEEvRNS_18TensorIteratorBaseERKT_EUliE_EEviT1_)
	.align		4
        /*018c*/ 	.word	index@(__assertfail)
	.align		4
        /*0190*/ 	.word	index@(_ZN2at6native27unrolled_elementwise_kernelINS0_13AUnaryFunctorIbbbNS0_17BitwiseAndFunctorIbEEEESt5arrayIPcLm2EELi4E23TrivialOffsetCalculatorILi1EjESA_NS0_6memory12LoadWithCastILi1EEENSB_13StoreWithCastILi1EEEEEviT_T0_T2_T3_T4_T5_)
	.align		4
        /*0194*/ 	.word	index@(__assertfail)
	.align		4
        /*0198*/ 	.word	index@(_ZN2at6native18elementwise_kernelILi128ELi4EZNS0_15gpu_kernel_implINS0_13BinaryFunctorIbbbNS0_17BitwiseAndFunctorIbEEEEEEvRNS_18TensorIteratorBaseERKT_EUliE_EEviT1_)
	.align		4
        /*019c*/ 	.word	index@(__assertfail)
	.align		4
        /*01a0*/ 	.word	index@(_ZN2at6native27unrolled_elementwise_kernelINS0_13BinaryFunctorIbbbNS0_17BitwiseAndFunctorIbEEEESt5arrayIPcLm3EELi4E23TrivialOffsetCalculatorILi2EjES9_ILi1EjENS0_6memory12LoadWithCastILi2EEENSC_13StoreWithCastILi1EEEEEviT_T0_T2_T3_T4_T5_)
	.align		4
        /*01a4*/ 	.word	index@(__assertfail)
	.align		4
        /*01a8*/ 	.word	index@(_ZN2at6native18elementwise_kernelILi128ELi4EZNS0_15gpu_kernel_implINS0_13AUnaryFunctorIsssNS0_17BitwiseAndFunctorIsEEEEEEvRNS_18TensorIteratorBaseERKT_EUliE_EEviT1_)
	.align		4
        /*01ac*/ 	.word	index@(__assertfail)
	.align		4
        /*01b0*/ 	.word	index@(_ZN2at6native27unrolled_elementwise_kernelINS0_13AUnaryFunctorIsssNS0_17BitwiseAndFunctorIsEEEESt5arrayIPcLm2EELi4E23TrivialOffsetCalculatorILi1EjESA_NS0_6memory12LoadWithCastILi1EEENSB_13StoreWithCastILi1EEEEEviT_T0_T2_T3_T4_T5_)
	.align		4
        /*01b4*/ 	.word	index@(__assertfail)
	.align		4
        /*01b8*/ 	.word	index@(_ZN2at6native18elementwise_kernelILi128ELi4EZNS0_15gpu_kernel_implINS0_13BinaryFunctorIsssNS0_17BitwiseAndFunctorIsEEEEEEvRNS_18TensorIteratorBaseERKT_EUliE_EEviT1_)
	.align		4
        /*01bc*/ 	.word	index@(__assertfail)
	.align		4
        /*01c0*/ 	.word	index@(_ZN2at6native27unrolled_elementwise_kernelINS0_13BinaryFunctorIsssNS0_17BitwiseAndFunctorIsEEEESt5arrayIPcLm3EELi4E23TrivialOffsetCalculatorILi2EjES9_ILi1EjENS0_6memory12LoadWithCastILi2EEENSC_13StoreWithCastILi1EEEEEviT_T0_T2_T3_T4_T5_)
	.align		4
        /*01c4*/ 	.word	index@(__assertfail)
	.align		4
        /*01c8*/ 	.word	index@(_ZN2at6native18elementwise_kernelILi128ELi4EZNS0_15gpu_kernel_implINS0_13AUnaryFunctorIlllNS0_17BitwiseAndFunctorIlEEEEEEvRNS_18TensorIteratorBaseERKT_EUliE_EEviT1_)
	.align		4
        /*01cc*/ 	.word	index@(__assertfail)
	.align		4
        /*01d0*/ 	.word	index@(_ZN2at6native27unrolled_elementwise_kernelINS0_13AUnaryFunctorIlllNS0_17BitwiseAndFunctorIlEEEESt5arrayIPcLm2EELi4E23TrivialOffsetCalculatorILi1EjESA_NS0_6memory12LoadWithCastILi1EEENSB_13StoreWithCastILi1EEEEEviT_T0_T2_T3_T4_T5_)
	.align		4
        /*01d4*/ 	.word	index@(__assertfail)
	.align		4
        /*01d8*/ 	.word	index@(_ZN2at6native18elementwise_kernelILi128ELi4EZNS0_15gpu_kernel_implINS0_13BinaryFunctorIlllNS0_17BitwiseAndFunctorIlEEEEEEvRNS_18TensorIteratorBaseERKT_EUliE_EEviT1_)
	.align		4
        /*01dc*/ 	.word	index@(__assertfail)
	.align		4
        /*01e0*/ 	.word	index@(_ZN2at6native27unrolled_elementwise_kernelINS0_13BinaryFunctorIlllNS0_17BitwiseAndFunctorIlEEEESt5arrayIPcLm3EELi4E23TrivialOffsetCalculatorILi2EjES9_ILi1EjENS0_6memory12LoadWithCastILi2EEENSC_13StoreWithCastILi1EEEEEviT_T0_T2_T3_T4_T5_)
	.align		4
        /*01e4*/ 	.word	index@(__assertfail)
	.align		4
        /*01e8*/ 	.word	index@(_ZN2at6native18elementwise_kernelILi128ELi4EZNS0_15gpu_kernel_implINS0_13AUnaryFunctorIiiiNS0_17BitwiseAndFunctorIiEEEEEEvRNS_18TensorIteratorBaseERKT_EUliE_EEviT1_)
	.align		4
        /*01ec*/ 	.word	index@(__assertfail)
	.align		4
        /*01f0*/ 	.word	index@(_ZN2at6native27unrolled_elementwise_kernelINS0_13AUnaryFunctorIiiiNS0_17BitwiseAndFunctorIiEEEESt5arrayIPcLm2EELi4E23TrivialOffsetCalculatorILi1EjESA_NS0_6memory12LoadWithCastILi1EEENSB_13StoreWithCastILi1EEEEEviT_T0_T2_T3_T4_T5_)
	.align		4
        /*01f4*/ 	.word	index@(__assertfail)
	.align		4
        /*01f8*/ 	.word	index@(_ZN2at6native18elementwise_kernelILi128ELi4EZNS0_15gpu_kernel_implINS0_13BinaryFunctorIiiiNS0_17BitwiseAndFunctorIiEEEEEEvRNS_18TensorIteratorBaseERKT_EUliE_EEviT1_)
	.align		4
        /*01fc*/ 	.word	index@(__assertfail)
	.align		4
        /*0200*/ 	.word	index@(_ZN2at6native27unrolled_elementwise_kernelINS0_13BinaryFunctorIiiiNS0_17BitwiseAndFunctorIiEEEESt5arrayIPcLm3EELi4E23TrivialOffsetCalculatorILi2EjES9_ILi1EjENS0_6memory12LoadWithCastILi2EEENSC_13StoreWithCastILi1EEEEEviT_T0_T2_T3_T4_T5_)
	.align		4
        /*0204*/ 	.word	index@(__assertfail)
	.align		4
        /*0208*/ 	.word	index@(_ZN2at6native18elementwise_kernelILi128ELi4EZNS0_15gpu_kernel_implINS0_13AUnaryFunctorIaaaNS0_17BitwiseAndFunctorIaEEEEEEvRNS_18TensorIteratorBaseERKT_EUliE_EEviT1_)
	.align		4
        /*020c*/ 	.word	index@(__assertfail)
	.align		4
        /*0210*/ 	.word	index@(_ZN2at6native27unrolled_elementwise_kernelINS0_13AUnaryFunctorIaaaNS0_17BitwiseAndFunctorIaEEEESt5arrayIPcLm2EELi4E23TrivialOffsetCalculatorILi1EjESA_NS0_6memory12LoadWithCastILi1EEENSB_13StoreWithCastILi1EEEEEviT_T0_T2_T3_T4_T5_)
	.align		4
        /*0214*/ 	.word	index@(__assertfail)
	.align		4
        /*0218*/ 	.word	index@(_ZN2at6native18elementwise_kernelILi128ELi4EZNS0_15gpu_kernel_implINS0_13BinaryFunctorIaaaNS0_17BitwiseAndFunctorIaEEEEEEvRNS_18TensorIteratorBaseERKT_EUliE_EEviT1_)
	.align		4
        /*021c*/ 	.word	index@(__assertfail)
	.align		4
        /*0220*/ 	.word	index@(_ZN2at6native27unrolled_elementwise_kernelINS0_13BinaryFunctorIaaaNS0_17BitwiseAndFunctorIaEEEESt5arrayIPcLm3EELi4E23TrivialOffsetCalculatorILi2EjES9_ILi1EjENS0_6memory12LoadWithCastILi2EEENSC_13StoreWithCastILi1EEEEEviT_T0_T2_T3_T4_T5_)
	.align		4
        /*0224*/ 	.word	index@(__assertfail)
	.align		4
        /*0228*/ 	.word	index@(_ZN2at6native18elementwise_kernelILi128ELi4EZNS0_15gpu_kernel_implINS0_13AUnaryFunctorIhhhNS0_17BitwiseAndFunctorIhEEEEEEvRNS_18TensorIteratorBaseERKT_EUliE_EEviT1_)
	.align		4
        /*022c*/ 	.word	index@(__assertfail)
	.align		4
        /*0230*/ 	.word	index@(_ZN2at6native27unrolled_elementwise_kernelINS0_13AUnaryFunctorIhhhNS0_17BitwiseAndFunctorIhEEEESt5arrayIPcLm2EELi4E23TrivialOffsetCalculatorILi1EjESA_NS0_6memory12LoadWithCastILi1EEENSB_13StoreWithCastILi1EEEEEviT_T0_T2_T3_T4_T5_)
	.align		4
        /*0234*/ 	.word	index@(__assertfail)
	.align		4
        /*0238*/ 	.word	index@(_ZN2at6native18elementwise_kernelILi128ELi4EZNS0_15gpu_kernel_implINS0_13BinaryFunctorIhhhNS0_17BitwiseAndFunctorIhEEEEEEvRNS_18TensorIteratorBaseERKT_EUliE_EEviT1_)
	.align		4
        /*023c*/ 	.word	index@(__assertfail)
	.align		4
        /*0240*/ 	.word	index@(_ZN2at6native27unrolled_elementwise_kernelINS0_13BinaryFunctorIhhhNS0_17BitwiseAndFunctorIhEEEESt5arrayIPcLm3EELi4E23TrivialOffsetCalculatorILi2EjES9_ILi1EjENS0_6memory12LoadWithCastILi2EEENSC_13StoreWithCastILi1EEEEEviT_T0_T2_T3_T4_T5_)
	.align		4
        /*0244*/ 	.word	index@(__assertfail)
	.align		4
        /*0248*/ 	.word	0x00000000
	.align		4
        /*024c*/ 	.word	0xfffffffe
	.align		4
        /*0250*/ 	.word	0x00000000
	.align		4
        /*0254*/ 	.word	0xfffffffd
	.align		4
        /*0258*/ 	.word	0x00000000
	.align		4
        /*025c*/ 	.word	0xfffffffc


//--------------------- .nv.constant4             --------------------------
	.section	.nv.constant4,"a",@progbits
	.align	8
	.align		8
.nv.constant4:
        /*0000*/ 	.dword	__assertfail
	.align		8
        /*0008*/ 	.dword	__unnamed_1
	.align		8
        /*0010*/ 	.dword	__unnamed_2
	.align		8
        /*0018*/ 	.dword	__unnamed_3
	.align		8
        /*0020*/ 	.dword	__unnamed_4
	.align		8
        /*0028*/ 	.dword	__unnamed_5
	.align		8
        /*0030*/ 	.dword	__unnamed_6
	.align		8
        /*0038*/ 	.dword	__unnamed_7
	.align		8
        /*0040*/ 	.dword	__unnamed_8
	.align		8
        /*0048*/ 	.dword	__unnamed_9
	.align		8
        /*0050*/ 	.dword	__unnamed_10
	.align		8
        /*0058*/ 	.dword	__unnamed_11
	.align		8
        /*0060*/ 	.dword	__unnamed_12
	.align		8
        /*0068*/ 	.dword	_ZN57_INTERNAL_058b85fc_26_BinaryBitwiseOpsKernels_cu_f9fd63074cuda3std3__45__cpo5beginE
	.align		8
        /*0070*/ 	.dword	_ZN57_INTERNAL_058b85fc_26_BinaryBitwiseOpsKernels_cu_f9fd63074cuda3std3__45__cpo3endE
	.align		8
        /*0078*/ 	.dword	_ZN57_INTERNAL_058b85fc_26_BinaryBitwiseOpsKernels_cu_f9fd63074cuda3std3__45__cpo6cbeginE
	.align		8
        /*0080*/ 	.dword	_ZN57_INTERNAL_058b85fc_26_BinaryBitwiseOpsKernels_cu_f9fd63074cuda3std3__45__cpo4cendE
	.align		8
        /*0088*/ 	.dword	_ZN57_INTERNAL_058b85fc_26_BinaryBitwiseOpsKernels_cu_f9fd63074cuda3std3__45__cpo6rbeginE
	.align		8
        /*0090*/ 	.dword	_ZN57_INTERNAL_058b85fc_26_BinaryBitwiseOpsKernels_cu_f9fd63074cuda3std3__45__cpo4rendE
	.align		8
        /*0098*/ 	.dword	_ZN57_INTERNAL_058b85fc_26_BinaryBitwiseOpsKernels_cu_f9fd63074cuda3std3__45__cpo7crbeginE
	.align		8
        /*00a0*/ 	.dword	_ZN57_INTERNAL_058b85fc_26_BinaryBitwiseOpsKernels_cu_f9fd63074cuda3std3__45__cpo5crendE
	.align		8
        /*00a8*/ 	.dword	_ZN57_INTERNAL_058b85fc_26_BinaryBitwiseOpsKernels_cu_f9fd63074cuda3std3__459_GLOBAL__N__058b85fc_26_BinaryBitwiseOpsKernels_cu_f9fd63076ignoreE
	.align		8
        /*00b0*/ 	.dword	_ZN57_INTERNAL_058b85fc_26_BinaryBitwiseOpsKernels_cu_f9fd63074cuda3std3__419piecewise_constructE
	.align		8
        /*00b8*/ 	.dword	_ZN57_INTERNAL_058b85fc_26_BinaryBitwiseOpsKernels_cu_f9fd63074cuda3std3__48in_placeE
	.align		8
        /*00c0*/ 	.dword	_ZN57_INTERNAL_058b85fc_26_BinaryBitwiseOpsKernels_cu_f9fd63074cuda3std3__420unreachable_sentinelE
	.align		8
        /*00c8*/ 	.dword	_ZN57_INTERNAL_058b85fc_26_BinaryBitwiseOpsKernels_cu_f9fd63074cuda3std6ranges3__45__cpo4swapE
	.align		8
        /*00d0*/ 	.dword	_ZN57_INTERNAL_058b85fc_26_BinaryBitwiseOpsKernels_cu_f9fd63074cuda3std6ranges3__45__cpo9iter_moveE
	.align		8
        /*00d8*/ 	.dword	_ZN57_INTERNAL_058b85fc_26_BinaryBitwiseOpsKernels_cu_f9fd63074cuda3std6ranges3__45__cpo5beginE
	.align		8
        /*00e0*/ 	.dword	_ZN57_INTERNAL_058b85fc_26_BinaryBitwiseOpsKernels_cu_f9fd63074cuda3std6ranges3__45__cpo3endE
	.align		8
        /*00e8*/ 	.dword	_ZN57_INTERNAL_058b85fc_26_BinaryBitwiseOpsKernels_cu_f9fd63074cuda3std6ranges3__45__cpo6cbeginE
	.align		8
        /*00f0*/ 	.dword	_ZN57_INTERNAL_058b85fc_26_BinaryBitwiseOpsKernels_cu_f9fd63074cuda3std6ranges3__45__cpo4cendE
	.align		8
        /*00f8*/ 	.dword	_ZN57_INTERNAL_058b85fc_26_BinaryBitwiseOpsKernels_cu_f9fd63074cuda3std6ranges3__45__cpo7advanceE
	.align		8
        /*0100*/ 	.dword	_ZN57_INTERNAL_058b85fc_26_BinaryBitwiseOpsKernels_cu_f9fd63074cuda3std6ranges3__45__cpo9iter_swapE
	.align		8
        /*0108*/ 	.dword	_ZN57_INTERNAL_058b85fc_26_BinaryBitwiseOpsKernels_cu_f9fd63074cuda3std6ranges3__45__cpo4nextE
	.align		8
        /*0110*/ 	.dword	_ZN57_INTERNAL_058b85fc_26_BinaryBitwiseOpsKernels_cu_f9fd63074cuda3std6ranges3__45__cpo4prevE
	.align		8
        /*0118*/ 	.dword	_ZN57_INTERNAL_058b85fc_26_BinaryBitwiseOpsKernels_cu_f9fd63074cuda3std6ranges3__45__cpo4dataE
	.align		8
        /*0120*/ 	.dword	_ZN57_INTERNAL_058b85fc_26_BinaryBitwiseOpsKernels_cu_f9fd63074cuda3std6ranges3__45__cpo5cdataE
	.align		8
        /*0128*/ 	.dword	_ZN57_INTERNAL_058b85fc_26_BinaryBitwiseOpsKernels_cu_f9fd63074cuda3std6ranges3__45__cpo4sizeE
	.align		8
        /*0130*/ 	.dword	_ZN57_INTERNAL_058b85fc_26_BinaryBitwiseOpsKernels_cu_f9fd63074cuda3std6ranges3__45__cpo5ssizeE
	.align		8
        /*0138*/ 	.dword	_ZN57_INTERNAL_058b85fc_26_BinaryBitwiseOpsKernels_cu_f9fd63074cuda3std6ranges3__45__cpo8distanceE
	.align		8
        /*0140*/ 	.dword	_ZN57_INTERNAL_058b85fc_26_BinaryBitwiseOpsKernels_cu_f9fd63076thrust24THRUST_300001_SM_1030_NS6system6detail10sequential3seqE
	.align		8
        /*0148*/ 	.dword	$str$7
	.align		8
        /*0150*/ 	.dword	$str$8


//--------------------- .text._ZN2at6native18elementwise_kernelILi128ELi4EZNS0_15gpu_kernel_implINS0_13AUnaryFunctorIbbbNS0_17BitwiseXorFunctorIbEEEEEEvRNS_18TensorIteratorBaseERKT_EUliE_EEviT1_ --------------------------
	.section	.text._ZN2at6native18elementwise_kernelILi128ELi4EZNS0_15gpu_kernel_implINS0_13AUnaryFunctorIbbbNS0_17BitwiseXorFunctorIbEEEEEEvRNS_18TensorIteratorBaseERKT_EUliE_EEviT1_,"ax",@progbits
	.align	128
        .global         _ZN2at6native18elementwise_kernelILi128ELi4EZNS0_15gpu_kernel_implINS0_13AUnaryFunctorIbbbNS0_17BitwiseXorFunctorIbEEEEEEvRNS_18TensorIteratorBaseERKT_EUliE_EEviT1_
        .type           _ZN2at6native18elementwise_kernelILi128ELi4EZNS0_15gpu_kernel_implINS0_13AUnaryFunctorIbbbNS0_17BitwiseXorFunctorIbEEEEEEvRNS_18TensorIteratorBaseERKT_EUliE_EEviT1_,@function
        .size           _ZN2at6native18elementwise_kernelILi128ELi4EZNS0_15gpu_kernel_implINS0_13AUnaryFunctorIbbbNS0_17BitwiseXorFunctorIbEEEEEEvRNS_18TensorIteratorBaseERKT_EUliE_EEviT1_,(.L_x_25802 - _ZN2at6native18elementwise_kernelILi128ELi4EZNS0_15gpu_kernel_implINS0_13AUnaryFunctorIbbbNS0_17BitwiseXorFunctorIbEEEEEEvRNS_18TensorIteratorBaseERKT_EUliE_EEviT1_)
        .other          _ZN2at6native18elementwise_kernelILi128ELi4EZNS0_15gpu_kernel_implINS0_13AUnaryFunctorIbbbNS0_17BitwiseXorFunctorIbEEEEEEvRNS_18TensorIteratorBaseERKT_EUliE_EEviT1_,@"STO_CUDA_ENTRY STV_DEFAULT"
_ZN2at6native18elementwise_kernelILi128ELi4EZNS0_15gpu_kernel_implINS0_13AUnaryFunctorIbbbNS0_17BitwiseXorFunctorIbEEEEEEvRNS_18TensorIteratorBaseERKT_EUliE_EEviT1_:
.text._ZN2at6native18elementwise_kernelILi128ELi4EZNS0_15gpu_kernel_implINS0_13AUnaryFunctorIbbbNS0_17BitwiseXorFunctorIbEEEEEEvRNS_18TensorIteratorBaseERKT_EUliE_EEviT1_:
[----:B------:R-:W0:Y:S01]  /*0000*/  LDC R1, c[0x0][0x37c] ;  /* 0x0000df00ff017b82 */ /* 0x000e220000000800 */
[----:B------:R-:W1:Y:S07]  /*0010*/  S2R R17, SR_TID.X ;  /* 0x0000000000117919 */ /* 0x000e6e0000002100 */
[----:B------:R-:W2:Y:S01]  /*0020*/  S2UR UR4, SR_CTAID.X ;  /* 0x00000000000479c3 */ /* 0x000ea20000002500 */
[----:B------:R-:W3:Y:S01]  /*0030*/  LDCU UR40, c[0x0][0x388] ;  /* 0x00007100ff2877ac */ /* 0x000ee20008000800 */
[----:B------:R-:W-:Y:S01]  /*0040*/  BSSY.RECONVERGENT B7, `(.L_x_0) ;  /* 0x00002bd000077945 */ /* 0x000fe20003800200 */
[----:B------:R-:W4:Y:S01]  /*0050*/  LDCU UR5, c[0x0][0x380] ;  /* 0x00007000ff0577ac */ /* 0x000f220008000800 */
[----:B------:R-:W0:Y:S01]  /*0060*/  LDCU.64 UR36, c[0x0][0x358] ;  /* 0x00006b00ff2477ac */ /* 0x000e220008000a00 */
[----:B------:R-:W0:Y:S01]  /*0070*/  LDCU.U8 UR39, c[0x0][0x592] ;  /* 0x0000b240ff2777ac */ /* 0x000e220008000000 */
[----:B------:R-:W0:Y:S01]  /*0080*/  LDCU.U8 UR42, c[0x0][0x593] ;  /* 0x0000b260ff2a77ac */ /* 0x000e220008000000 */
[----:B---3--:R-:W-:Y:S01]  /*0090*/  UIADD3 UR41, UPT, UPT, UR40, -0x1, URZ ;  /* 0xffffffff28297890 */ /* 0x008fe2000fffe0ff */
[----:B------:R-:W3:Y:S01]  /*00a0*/  LDCU.U8 UR43, c[0x0][0x591] ;  /* 0x0000b220ff2b77ac */ /* 0x000ee20008000000 */
[----:B--2---:R-:W-:-:S02]  /*00b0*/  USHF.L.U32 UR4, UR4, 0x9, URZ ;  /* 0x0000000904047899 */ /* 0x004fc400080006ff */
[----:B------:R-:W-:-:S04]  /*00c0*/  UISETP.LT.U32.AND UP0, UPT, UR41, 0x18, UPT ;  /* 0x000000182900788c */ /* 0x000fc8000bf01070 */
[----:B-1----:R-:W-:Y:S01]  /*00d0*/  LOP3.LUT R17, R17, UR4, RZ, 0xfc, !PT ;  /* 0x0000000411117c12 */ /* 0x002fe2000f8efcff */
[----:B------:R-:W-:-:S03]  /*00e0*/  USEL UR38, UR41, 0x18, UP0 ;  /* 0x0000001829267887 */ /* 0x000fc60008000000 */
[----:B----4-:R-:W-:Y:S01]  /*00f0*/  ISETP.GE.AND P0, PT, R17, UR5, PT ;  /* 0x0000000511007c0c */ /* 0x010fe2000bf06270 */
[----:B------:R-:W-:-:S12]  /*0100*/  UIADD3 UR38, UPT, UPT, UR38, 0x1, URZ ;  /* 0x0000000126267890 */ /* 0x000fd8000fffe0ff */
[----:B0--3--:R-:W-:Y:S05]  /*0110*/  @P0 BRA `(.L_x_1) ;  /* 0x0000002800bc0947 */ /* 0x009fea0003800000 */
[----:B------:R-:W-:Y:S01]  /*0120*/  UISETP.NE.AND UP0, UPT, UR40, URZ, UPT ;  /* 0x000000ff2800728c */ /* 0x000fe2000bf05270 */
[----:B------:R-:W-:Y:S02]  /*0130*/  IMAD.MOV.U32 R0, RZ, RZ, RZ ;  /* 0x000000ffff007224 */ /* 0x000fe400078e00ff */
[----:B------:R-:W-:-:S06]  /*0140*/  IMAD.MOV.U32 R16, RZ, RZ, RZ ;  /* 0x000000ffff107224 */ /* 0x000fcc00078e00ff */
[----:B------:R-:W-:Y:S05]  /*0150*/  BRA.U !UP0, `(.L_x_2) ;  /* 0x0000001108a87547 */ /* 0x000fea000b800000 */
[----:B------:R-:W0:Y:S01]  /*0160*/  LDCU.64 UR4, c[0x0][0x390] ;  /* 0x00007200ff0477ac */ /* 0x000e220008000a00 */
[----:B------:R-:W-:Y:S01]  /*0170*/  HFMA2 R16, -RZ, RZ, 0, 0 ;  /* 0x00000000ff107431 */ /* 0x000fe200000001ff */
[----:B------:R-:W1:Y:S01]  /*0180*/  LDCU UR6, c[0x0][0x38c] ;  /* 0x00007180ff0677ac */ /* 0x000e620008000800 */
[----:B------:R-:W2:Y:S01]  /*0190*/  LDCU.64 UR8, c[0x0][0x4b8] ;  /* 0x00009700ff0877ac */ /* 0x000ea20008000a00 */
[----:B------:R-:W-:Y:S02]  /*01a0*/  UISETP.NE.AND UP0, UPT, UR41, URZ, UPT ;  /* 0x000000ff2900728c */ /* 0x000fe4000bf05270 */
[----:B0-----:R-:W-:-:S05]  /*01b0*/  IMAD.HI.U32 R2, R17, UR4, R16 ;  /* 0x0000000411027c27 */ /* 0x001fca000f8e0010 */
[----:B------:R-:W-:-:S05]  /*01c0*/  SHF.R.U32.HI R3, RZ, UR5, R2 ;  /* 0x00000005ff037c19 */ /* 0x000fca0008011602 */
[----:B------:R-:W-:-:S04]  /*01d0*/  IMAD.MOV R0, RZ, RZ, -R3 ;  /* 0x000000ffff007224 */ /* 0x000fc800078e0a03 */
[----:B-1----:R-:W-:-:S04]  /*01e0*/  IMAD R0, R0, UR6, R17 ;  /* 0x0000000600007c24 */ /* 0x002fc8000f8e0211 */
[C---:B--2---:R-:W-:Y:S02]  /*01f0*/  IMAD R16, R0.reuse, UR8, RZ ;  /* 0x0000000800107c24 */ /* 0x044fe4000f8e02ff */
[----:B------:R-:W-:Y:S01]  /*0200*/  IMAD R0, R0, UR9, RZ ;  /* 0x0000000900007c24 */ /* 0x000fe2000f8e02ff */
[----:B------:R-:W-:Y:S06]  /*0210*/  BRA.U !UP0, `(.L_x_2) ;  /* 0x0000001108787547 */ /* 0x000fec000b800000 */
[----:B------:R-:W0:Y:S01]  /*0220*/  LDCU.64 UR6, c[0x0][0x398] ;  /* 0x00007300ff0677ac */ /* 0x000e220008000a00 */
[----:B------:R-:W-:Y:S01]  /*0230*/  IMAD.MOV.U32 R2, RZ, RZ, RZ ;  /* 0x000000ffff027224 */ /* 0x000fe200078e00ff */
[----:B------:R-:W1:Y:S01]  /*0240*/  LDCU UR4, c[0x0][0x3a0] ;  /* 0x00007400ff0477ac */ /* 0x000e620008000800 */
[----:B------:R-:W2:Y:S01]  /*0250*/  LDCU.64 UR8, c[0x0][0x4c0] ;  /* 0x00009800ff0877ac */ /* 0x000ea20008000a00 */
[----:B------:R-:W-:Y:S01]  /*0260*/  UISETP.NE.AND UP0, UPT, UR38, 0x2, UPT ;  /* 0x000000022600788c */ /* 0x000fe2000bf05270 */
[----:B0-----:R-:W-:-:S05]  /*0270*/  IMAD.HI.U32 R4, R3, UR7, R2 ;  /* 0x0000000703047c27 */ /* 0x001fca000f8e0002 */
[----:B-1----:R-:W-:-:S04]  /*0280*/  SHF.R.U32.HI R5, RZ, UR4, R4 ;  /* 0x00000004ff057c19 */ /* 0x002fc80008011604 */
[----:B------:R-:W-:-:S05]  /*0290*/  IADD3 R2, PT, PT, -R5, RZ, RZ ;  /* 0x000000ff05027210 */ /* 0x000fca0007ffe1ff */
[----:B------:R-:W-:-:S04]  /*02a0*/  IMAD R3, R2, UR6, R3 ;  /* 0x0000000602037c24 */ /* 0x000fc8000f8e0203 */
[C---:B--2---:R-:W-:Y:S02]  /*02b0*/  IMAD R16, R3.reuse, UR8, R16 ;  /* 0x0000000803107c24 */ /* 0x044fe4000f8e0210 */
[----:B------:R-:W-:Y:S01]  /*02c0*/  IMAD R0, R3, UR9, R0 ;  /* 0x0000000903007c24 */ /* 0x000fe2000f8e0200 */
[----:B------:R-:W-:Y:S06]  /*02d0*/  BRA.U !UP0, `(.L_x_2) ;  /* 0x0000001108487547 */ /* 0x000fec000b800000 */
[----:B------:R-:W0:Y:S01]  /*02e0*/  LDCU.64 UR4, c[0x0][0x3a8] ;  /* 0x00007500ff0477ac */ /* 0x000e220008000a00 */
[----:B------:R-:W-:Y:S01]  /*02f0*/  IMAD.MOV.U32 R4, RZ, RZ, RZ ;  /* 0x000000ffff047224 */ /* 0x000fe200078e00ff */
[----:B------:R-:W1:Y:S01]  /*0300*/  LDCU UR6, c[0x0][0x3a4] ;  /* 0x00007480ff0677ac */ /* 0x000e620008000800 */
[----:B------:R-:W2:Y:S01]  /*0310*/  LDCU.64 UR8, c[0x0][0x4c8] ;  /* 0x00009900ff0877ac */ /* 0x000ea20008000a00 */
[----:B------:R-:W-:Y:S01]  /*0320*/  UISETP.NE.AND UP0, UPT, UR38, 0x3, UPT ;  /* 0x000000032600788c */ /* 0x000fe2000bf05270 */
[----:B0-----:R-:W-:-:S05]  /*0330*/  IMAD.HI.U32 R2, R5, UR4, R4 ;  /* 0x0000000405027c27 */ /* 0x001fca000f8e0004 */
[----:B------:R-:W-:-:S05]  /*0340*/  SHF.R.U32.HI R3, RZ, UR5, R2 ;  /* 0x00000005ff037c19 */ /* 0x000fca0008011602 */
[----:B------:R-:W-:-:S04]  /*0350*/  IMAD.MOV R4, RZ, RZ, -R3 ;  /* 0x000000ffff047224 */ /* 0x000fc800078e0a03 */
[----:B-1----:R-:W-:-:S04]  /*0360*/  IMAD R5, R4, UR6, R5 ;  /* 0x0000000604057c24 */ /* 0x002fc8000f8e0205 */
[C---:B--2---:R-:W-:Y:S02]  /*0370*/  IMAD R16, R5.reuse, UR8, R16 ;  /* 0x0000000805107c24 */ /* 0x044fe4000f8e0210 */
[----:B------:R-:W-:Y:S01]  /*0380*/  IMAD R0, R5, UR9, R0 ;  /* 0x0000000905007c24 */ /* 0x000fe2000f8e0200 */
[----:B------:R-:W-:Y:S06]  /*0390*/  BRA.U !UP0, `(.L_x_2) ;  /* 0x0000001108187547 */ /* 0x000fec000b800000 */
[----:B------:R-:W0:Y:S01]  /*03a0*/  LDCU.64 UR6, c[0x0][0x3b0] ;  /* 0x00007600ff0677ac */ /* 0x000e220008000a00 */
[----:B------:R-:W-:Y:S01]  /*03b0*/  MOV R2, RZ ;  /* 0x000000ff00027202 */ /* 0x000fe20000000f00 */
[----:B------:R-:W1:Y:S01]  /*03c0*/  LDCU UR4, c[0x0][0x3b8] ;  /* 0x00007700ff0477ac */ /* 0x000e620008000800 */
[----:B------:R-:W2:Y:S01]  /*03d0*/  LDCU.64 UR8, c[0x0][0x4d0] ;  /* 0x00009a00ff0877ac */ /* 0x000ea20008000a00 */
[----:B------:R-:W-:Y:S02]  /*03e0*/  UISETP.NE.AND UP0, UPT, UR38, 0x4, UPT ;  /* 0x000000042600788c */ /* 0x000fe4000bf05270 */
[----:B0-----:R-:W-:-:S05]  /*03f0*/  IMAD.HI.U32 R4, R3, UR7, R2 ;  /* 0x0000000703047c27 */ /* 0x001fca000f8e0002 */
[----:B-1----:R-:W-:-:S05]  /*0400*/  SHF.R.U32.HI R5, RZ, UR4, R4 ;  /* 0x00000004ff057c19 */ /* 0x002fca0008011604 */
[----:B------:R-:W-:-:S04]  /*0410*/  IMAD.MOV R2, RZ, RZ, -R5 ;  /* 0x000000ffff027224 */ /* 0x000fc800078e0a05 */
        /* <DEDUP_REMOVED lines=10> */
[----:B------:R-:W-:-:S04]  /*04c0*/  SHF.R.U32.HI R3, RZ, UR5, R2 ;  /* 0x00000005ff037c19 */ /* 0x000fc80008011602 */
[----:B------:R-:W-:-:S05]  /*04d0*/  IADD3 R4, PT, PT, -R3, RZ, RZ ;  /* 0x000000ff03047210 */ /* 0x000fca0007ffe1ff */
[----:B-1----:R-:W-:-:S04]  /*04e0*/  IMAD R5, R4, UR6, R5 ;  /* 0x0000000604057c24 */ /* 0x002fc8000f8e0205 */
        /* <DEDUP_REMOVED lines=16> */
[----:B------:R-:W-:Y:S01]  /*05f0*/  HFMA2 R4, -RZ, RZ, 0, 0 ;  /* 0x00000000ff047431 */ /* 0x000fe200000001ff */
[----:B------:R-:W1:Y:S01]  /*0600*/  LDCU UR6, c[0x0][0x3d4] ;  /* 0x00007a80ff0677ac */ /* 0x000e620008000800 */
[----:B------:R-:W2:Y:S01]  /*0610*/  LDCU.64 UR8, c[0x0][0x4e8] ;  /* 0x00009d00ff0877ac */ /* 0x000ea20008000a00 */
[----:B------:R-:W-:Y:S02]  /*0620*/  UISETP.NE.AND UP0, UPT, UR38, 0x7, UPT ;  /* 0x000000072600788c */ /* 0x000fe4000bf05270 */
        /* <DEDUP_REMOVED lines=214> */
[----:B------:R-:W2:Y:S03]  /*1390*/  LDCU.64 UR8, c[0x0][0x578] ;  /* 0x0000af00ff0877ac */ /* 0x000ea60008000a00 */
[----:B0-----:R-:W-:-:S05]  /*13a0*/  IMAD.HI.U32 R2, R5, UR4, R4 ;  /* 0x0000000405027c27 */ /* 0x001fca000f8e0004 */
[----:B------:R-:W-:-:S05]  /*13b0*/  SHF.R.U32.HI R2, RZ, UR5, R2 ;  /* 0x00000005ff027c19 */ /* 0x000fca0008011602 */
[----:B------:R-:W-:-:S04]  /*13c0*/  IMAD.MOV R3, RZ, RZ, -R2 ;  /* 0x000000ffff037224 */ /* 0x000fc800078e0a02 */
[----:B-1----:R-:W-:-:S04]  /*13d0*/  IMAD R5, R3, UR6, R5 ;  /* 0x0000000603057c24 */ /* 0x002fc8000f8e0205 */
[C---:B--2---:R-:W-:Y:S02]  /*13e0*/  IMAD R16, R5.reuse, UR8, R16 ;  /* 0x0000000805107c24 */ /* 0x044fe4000f8e0210 */
[----:B------:R-:W-:-:S07]  /*13f0*/  IMAD R0, R5, UR9, R0 ;  /* 0x0000000905007c24 */ /* 0x000fce000f8e0200 */
.L_x_2:
[----:B------:R-:W0:Y:S01]  /*1400*/  LDCU.64 UR6, c[0x0][0x588] ;  /* 0x0000b100ff0677ac */ /* 0x000e220008000a00 */
[----:B------:R-:W-:Y:S01]  /*1410*/  BSSY.RECONVERGENT B6, `(.L_x_3) ;  /* 0x00000a4000067945 */ /* 0x000fe20003800200 */
[----:B------:R-:W-:-:S04]  /*1420*/  UPRMT UR4, UR42, 0x9910, URZ ;  /* 0x000099102a047896 */ /* 0x000fc800080000ff */
[----:B------:R-:W-:Y:S01]  /*1430*/  UISETP.GT.AND UP0, UPT, UR4, 0x9, UPT ;  /* 0x000000090400788c */ /* 0x000fe2000bf04270 */
[----:B0-----:R-:W-:-:S05]  /*1440*/  IADD3 R2, P0, PT, R0, UR6, RZ ;  /* 0x0000000600027c10 */ /* 0x001fca000ff1e0ff */
[----:B------:R-:W-:-:S03]  /*1450*/  IMAD.X R3, RZ, RZ, UR7, P0 ;  /* 0x00000007ff037e24 */ /* 0x000fc600080e06ff */
[----:B------:R-:W-:Y:S05]  /*1460*/  BRA.U UP0, `(.L_x_4) ;  /* 0x0000000500047547 */ /* 0x000fea000b800000 */
[----:B------:R-:W-:-:S09]  /*1470*/  UISETP.GT.AND UP0, UPT, UR4, 0x4, UPT ;  /* 0x000000040400788c */ /* 0x000fd2000bf04270 */
[----:B------:R-:W-:Y:S05]  /*1480*/  BRA.U UP0, `(.L_x_5) ;  /* 0x0000000100707547 */ /* 0x000fea000b800000 */
[----:B------:R-:W-:-:S09]  /*1490*/  UISETP.GT.AND UP0, UPT, UR4, 0x1, UPT ;  /* 0x000000010400788c */ /* 0x000fd2000bf04270 */
[----:B------:R-:W-:Y:S05]  /*14a0*/  BRA.U UP0, `(.L_x_6) ;  /* 0x0000000100287547 */ /* 0x000fea000b800000 */
[----:B------:R-:W-:-:S09]  /*14b0*/  UISETP.NE.AND UP0, UPT, UR42, URZ, UPT ;  /* 0x000000ff2a00728c */ /* 0x000fd2000bf05270 */
[----:B------:R-:W-:Y:S05]  /*14c0*/  BRA.U !UP0, `(.L_x_7) ;  /* 0x0000000108147547 */ /* 0x000fea000b800000 */
[----:B------:R-:W-:-:S09]  /*14d0*/  UISETP.NE.AND UP0, UPT, UR4, 0x1, UPT ;  /* 0x000000010400788c */ /* 0x000fd2000bf05270 */
[----:B------:R-:W-:Y:S05]  /*14e0*/  BRA.U UP0, `(.L_x_8) ;  /* 0x0000000500ec7547 */ /* 0x000fea000b800000 */
[----:B------:R-:W2:Y:S02]  /*14f0*/  LDG.E.U8 R2, desc[UR36][R2.64] ;  /* 0x0000002402027981 */ /* 0x000ea4000c1e1100 */
[----:B--2---:R-:W-:Y:S01]  /*1500*/  ISETP.NE.AND P0, PT, R2, RZ, PT ;  /* 0x000000ff0200720c */ /* 0x004fe20003f05270 */
[----:B------:R-:W-:-:S12]  /*1510*/  BRA `(.L_x_9) ;  /* 0x00000008004c7947 */ /* 0x000fd80003800000 */
.L_x_7:
[----:B------:R-:W2:Y:S02]  /*1520*/  LDG.E.U8 R2, desc[UR36][R2.64] ;  /* 0x0000002402027981 */ /* 0x000ea4000c1e1100 */
[----:B--2---:R-:W-:Y:S01]  /*1530*/  ISETP.NE.AND P0, PT, R2, RZ, PT ;  /* 0x000000ff0200720c */ /* 0x004fe20003f05270 */
[----:B------:R-:W-:-:S12]  /*1540*/  BRA `(.L_x_9) ;  /* 0x0000000800407947 */ /* 0x000fd80003800000 */
.L_x_6:
[----:B------:R-:W-:-:S09]  /*1550*/  UISETP.NE.AND UP0, UPT, UR4, 0x2, UPT ;  /* 0x000000020400788c */ /* 0x000fd2000bf05270 */
[----:B------:R-:W-:Y:S05]  /*1560*/  BRA.U !UP0, `(.L_x_10) ;  /* 0x00000001082c7547 */ /* 0x000fea000b800000 */
[----:B------:R-:W-:-:S09]  /*1570*/  UISETP.NE.AND UP0, UPT, UR4, 0x3, UPT ;  /* 0x000000030400788c */ /* 0x000fd2000bf05270 */
[----:B------:R-:W-:Y:S05]  /*1580*/  BRA.U !UP0, `(.L_x_11) ;  /* 0x0000000108187547 */ /* 0x000fea000b800000 */
[----:B------:R-:W-:-:S09]  /*1590*/  UISETP.NE.AND UP0, UPT, UR4, 0x4, UPT ;  /* 0x000000040400788c */ /* 0x000fd2000bf05270 */
[----:B------:R-:W-:Y:S05]  /*15a0*/  BRA.U UP0, `(.L_x_8) ;  /* 0x0000000500bc7547 */ /* 0x000fea000b800000 */
[----:B------:R-:W2:Y:S02]  /*15b0*/  LDG.E.64 R2, desc[UR36][R2.64] ;  /* 0x0000002402027981 */ /* 0x000ea4000c1e1b00 */
[----:B--2---:R-:W-:-:S04]  /*15c0*/  ISETP.NE.U32.AND P0, PT, R2, RZ, PT ;  /* 0x000000ff0200720c */ /* 0x004fc80003f05070 */
[----:B------:R-:W-:Y:S01]  /*15d0*/  ISETP.NE.AND.EX P0, PT, R3, RZ, PT, P0 ;  /* 0x000000ff0300720c */ /* 0x000fe20003f05300 */
[----:B------:R-:W-:-:S12]  /*15e0*/  BRA `(.L_x_9) ;  /* 0x0000000800187947 */ /* 0x000fd80003800000 */
.L_x_11:
[----:B------:R-:W2:Y:S02]  /*15f0*/  LDG.E R2, desc[UR36][R2.64] ;  /* 0x0000002402027981 */ /* 0x000ea4000c1e1900 */
[----:B--2---:R-:W-:Y:S01]  /*1600*/  ISETP.NE.AND P0, PT, R2, RZ, PT ;  /* 0x000000ff0200720c */ /* 0x004fe20003f05270 */
[----:B------:R-:W-:-:S12]  /*1610*/  BRA `(.L_x_9) ;  /* 0x00000008000c7947 */ /* 0x000fd80003800000 */
.L_x_10:
[----:B------:R-:W2:Y:S02]  /*1620*/  LDG.E.U16 R2, desc[UR36][R2.64] ;  /* 0x0000002402027981 */ /* 0x000ea4000c1e1500 */
[----:B--2---:R-:W-:Y:S01]  /*1630*/  ISETP.NE.AND P0, PT, R2, RZ, PT ;  /* 0x000000ff0200720c */ /* 0x004fe20003f05270 */
[----:B------:R-:W-:-:S12]  /*1640*/  BRA `(.L_x_9) ;  /* 0x0000000800007947 */ /* 0x000fd80003800000 */
.L_x_5:
[----:B------:R-:W-:-:S09]  /*1650*/  UISETP.GT.AND UP0, UPT, UR4, 0x6, UPT ;  /* 0x000000060400788c */ /* 0x000fd2000bf04270 */
[----:B------:R-:W-:Y:S05]  /*1660*/  BRA.U UP0, `(.L_x_12) ;  /* 0x00000001002c7547 */ /* 0x000fea000b800000 */
[----:B------:R-:W-:-:S09]  /*1670*/  UISETP.NE.AND UP0, UPT, UR4, 0x5, UPT ;  /* 0x000000050400788c */ /* 0x000fd2000bf05270 */
[----:B------:R-:W-:Y:S05]  /*1680*/  BRA.U !UP0, `(.L_x_13) ;  /* 0x0000000108147547 */ /* 0x000fea000b800000 */
[----:B------:R-:W-:-:S09]  /*1690*/  UISETP.NE.AND UP0, UPT, UR4, 0x6, UPT ;  /* 0x000000060400788c */ /* 0x000fd2000bf05270 */
[----:B------:R-:W-:Y:S05]  /*16a0*/  BRA.U UP0, `(.L_x_8) ;  /* 0x00000005007c7547 */ /* 0x000fea000b800000 */
[----:B------:R-:W2:Y:S02]  /*16b0*/  LDG.E R2, desc[UR36][R2.64] ;  /* 0x0000002402027981 */ /* 0x000ea4000c1e1900 */
[----:B--2---:R-:W-:Y:S01]  /*16c0*/  FSETP.NEU.FTZ.AND P0, PT, R2, RZ, PT ;  /* 0x000000ff0200720b */ /* 0x004fe20003f1d000 */
[----:B------:R-:W-:-:S12]  /*16d0*/  BRA `(.L_x_9) ;  /* 0x0000000400dc7947 */ /* 0x000fd80003800000 */
.L_x_13:
[----:B------:R-:W2:Y:S02]  /*16e0*/  LDG.E.U16 R0, desc[UR36][R2.64] ;  /* 0x0000002402007981 */ /* 0x000ea4000c1e1500 */
[----:B--2---:R-:W-:-:S05]  /*16f0*/  HADD2.F32 R0, -RZ, R0.H0_H0 ;  /* 0x20000000ff007230 */ /* 0x004fca0000004100 */
[----:B------:R-:W-:Y:S01]  /*1700*/  FSETP.NEU.FTZ.AND P0, PT, R0, RZ, PT ;  /* 0x000000ff0000720b */ /* 0x000fe20003f1d000 */
[----:B------:R-:W-:-:S12]  /*1710*/  BRA `(.L_x_9) ;  /* 0x0000000400cc7947 */ /* 0x000fd80003800000 */
.L_x_12:
[----:B------:R-:W-:-:S09]  /*1720*/  UISETP.NE.AND UP0, UPT, UR4, 0x7, UPT ;  /* 0x000000070400788c */ /* 0x000fd2000bf05270 */
[----:B------:R-:W-:Y:S05]  /*1730*/  BRA.U !UP0, `(.L_x_14) ;  /* 0x0000000108447547 */ /* 0x000fea000b800000 */
[----:B------:R-:W-:-:S09]  /*1740*/  UISETP.NE.AND UP0, UPT, UR4, 0x8, UPT ;  /* 0x000000080400788c */ /* 0x000fd2000bf05270 */
[----:B------:R-:W-:Y:S05]  /*1750*/  BRA.U !UP0, `(.L_x_15) ;  /* 0x00000001081c7547 */ /* 0x000fea000b800000 */
[----:B------:R-:W-:-:S09]  /*1760*/  UISETP.NE.AND UP0, UPT, UR4, 0x9, UPT ;  /* 0x000000090400788c */ /* 0x000fd2000bf05270 */
[----:B------:R-:W-:Y:S05]  /*1770*/  BRA.U UP0, `(.L_x_8) ;  /* 0x0000000500487547 */ /* 0x000fea000b800000 */
[----:B------:R-:W2:Y:S02]  /*1780*/  LDG.E.64 R2, desc[UR36][R2.64] ;  /* 0x0000002402027981 */ /* 0x000ea4000c1e1b00 */
[----:B--2---:R-:W-:Y:S02]  /*1790*/  FSETP.NEU.FTZ.AND P0, PT, R2, RZ, PT ;  /* 0x000000ff0200720b */ /* 0x004fe40003f1d000 */
[----:B------:R-:W-:-:S04]  /*17a0*/  FSETP.NEU.FTZ.AND P1, PT, R3, RZ, PT ;  /* 0x000000ff0300720b */ /* 0x000fc80003f3d000 */
[----:B------:R-:W-:Y:S01]  /*17b0*/  PLOP3.LUT P0, PT, P0, P1, PT, 0xf8, 0x8f ;  /* 0x00000000008f781c */ /* 0x000fe20000703f70 */
[----:B------:R-:W-:-:S12]  /*17c0*/  BRA `(.L_x_9) ;  /* 0x0000000400a07947 */ /* 0x000fd80003800000 */
.L_x_15:
[----:B------:R-:W2:Y:S01]  /*17d0*/  LDG.E R2, desc[UR36][R2.64] ;  /* 0x0000002402027981 */ /* 0x000ea2000c1e1900 */
[----:B------:R-:W-:Y:S01]  /*17e0*/  PLOP3.LUT P0, PT, PT, PT, PT, 0x80, 0x8 ;  /* 0x000000000008781c */ /* 0x000fe20003f0f070 */
[----:B--2---:R-:W-:-:S05]  /*17f0*/  HADD2.F32 R0, -RZ, R2.H0_H0 ;  /* 0x20000002ff007230 */ /* 0x004fca0000004100 */
[----:B------:R-:W-:-:S13]  /*1800*/  FSETP.NEU.FTZ.AND P1, PT, R0, RZ, PT ;  /* 0x000000ff0000720b */ /* 0x000fda0003f3d000 */
[----:B------:R-:W-:Y:S05]  /*1810*/  @P1 BRA `(.L_x_9) ;  /* 0x00000004008c1947 */ /* 0x000fea0003800000 */
[----:B------:R-:W-:-:S05]  /*1820*/  HADD2.F32 R0, -RZ, R2.H1_H1 ;  /* 0x30000002ff007230 */ /* 0x000fca0000004100 */
[----:B------:R-:W-:Y:S01]  /*1830*/  FSETP.NEU.FTZ.AND P0, PT, R0, RZ, PT ;  /* 0x000000ff0000720b */ /* 0x000fe20003f1d000 */
[----:B------:R-:W-:-:S12]  /*1840*/  BRA `(.L_x_9) ;  /* 0x0000000400807947 */ /* 0x000fd80003800000 */
.L_x_14:
[----:B------:R-:W2:Y:S02]  /*1850*/  LDG.E.64 R2, desc[UR36][R2.64] ;  /* 0x0000002402027981 */ /* 0x000ea4000c1e1b00 */
[----:B--2---:R1:W2:Y:S02]  /*1860*/  DSETP.NEU.AND P0, PT, R2, RZ, PT ;  /* 0x000000ff0200722a */ /* 0x0042a40003f0d000 */
[----:B--2---:R-:W-:Y:S05]  /*1870*/  BRA `(.L_x_9) ;  /* 0x0000000400747947 */ /* 0x004fea0003800000 */
.L_x_4:
[----:B------:R-:W-:-:S09]  /*1880*/  UISETP.GT.AND UP0, UPT, UR4, 0x18, UPT ;  /* 0x000000180400788c */ /* 0x000fd2000bf04270 */
[----:B------:R-:W-:Y:S05]  /*1890*/  BRA.U UP0, `(.L_x_16) ;  /* 0x0000000100a47547 */ /* 0x000fea000b800000 */
[----:B------:R-:W-:-:S09]  /*18a0*/  UISETP.GT.AND UP0, UPT, UR4, 0xe, UPT ;  /* 0x0000000e0400788c */ /* 0x000fd2000bf04270 */
[----:B------:R-:W-:Y:S05]  /*18b0*/  BRA.U UP0, `(.L_x_17) ;  /* 0x00000001003c7547 */ /* 0x000fea000b800000 */
[----:B------:R-:W-:-:S09]  /*18c0*/  UISETP.NE.AND UP0, UPT, UR4, 0xa, UPT ;  /* 0x0000000a0400788c */ /* 0x000fd2000bf05270 */
[----:B------:R-:W-:Y:S05]  /*18d0*/  BRA.U !UP0, `(.L_x_18) ;  /* 0x0000000108147547 */ /* 0x000fea000b800000 */
[----:B------:R-:W-:-:S09]  /*18e0*/  UISETP.NE.AND UP0, UPT, UR4, 0xb, UPT ;  /* 0x0000000b0400788c */ /* 0x000fd2000bf05270 */
[----:B------:R-:W-:Y:S05]  /*18f0*/  BRA.U UP0, `(.L_x_8) ;  /* 0x0000000100e87547 */ /* 0x000fea000b800000 */
[----:B------:R-:W2:Y:S02]  /*1900*/  LDG.E.U8 R2, desc[UR36][R2.64] ;  /* 0x0000002402027981 */ /* 0x000ea4000c1e1100 */
[----:B--2---:R-:W-:Y:S01]  /*1910*/  ISETP.NE.AND P0, PT, R2, RZ, PT ;  /* 0x000000ff0200720c */ /* 0x004fe20003f05270 */
[----:B------:R-:W-:-:S12]  /*1920*/  BRA `(.L_x_9) ;  /* 0x0000000400487947 */ /* 0x000fd80003800000 */
.L_x_18:
[----:B------:R-:W2:Y:S02]  /*1930*/  LDG.E.128 R4, desc[UR36][R2.64] ;  /* 0x0000002402047981 */ /* 0x000ea4000c1e1d00 */
[----:B--2---:R-:W0:-:S15]  /*1940*/  DSETP.NEU.AND P0, PT, R6, RZ, PT ;  /* 0x000000ff0600722a */ /* 0x004e1e0003f0d000 */
[----:B------:R-:W-:-:S15]  /*1950*/  NOP ;  /* 0x0000000000007918 */ /* 0x000fde0000000000 */
[----:B------:R-:W-:-:S15]  /*1960*/  NOP ;  /* 0x0000000000007918 */ /* 0x000fde0000000000 */
[----:B------:R-:W-:-:S15]  /*1970*/  NOP ;  /* 0x0000000000007918 */ /* 0x000fde0000000000 */
[----:B------:R-:W-:-:S04]  /*1980*/  NOP ;  /* 0x0000000000007918 */ /* 0x000fc80000000000 */
[----:B0-----:R0:W1:Y:S02]  /*1990*/  DSETP.NEU.OR P0, PT, R4, RZ, P0 ;  /* 0x000000ff0400722a */ /* 0x001064000070d400 */
[----:B-1----:R-:W-:Y:S05]  /*19a0*/  BRA `(.L_x_9) ;  /* 0x0000000400287947 */ /* 0x002fea0003800000 */
.L_x_17:
[----:B------:R-:W-:-:S09]  /*19b0*/  UISETP.NE.AND UP0, UPT, UR4, 0xf, UPT ;  /* 0x0000000f0400788c */ /* 0x000fd2000bf05270 */
[----:B------:R-:W-:Y:S05]  /*19c0*/  BRA.U !UP0, `(.L_x_19) ;  /* 0x0000000108487547 */ /* 0x000fea000b800000 */
[----:B------:R-:W-:-:S09]  /*19d0*/  UISETP.NE.AND UP0, UPT, UR4, 0x17, UPT ;  /* 0x000000170400788c */ /* 0x000fd2000bf05270 */
[----:B------:R-:W-:Y:S05]  /*19e0*/  BRA.U !UP0, `(.L_x_20) ;  /* 0x0000000108147547 */ /* 0x000fea000b800000 */
[----:B------:R-:W-:-:S09]  /*19f0*/  UISETP.NE.AND UP0, UPT, UR4, 0x18, UPT ;  /* 0x000000180400788c */ /* 0x000fd2000bf05270 */
[----:B------:R-:W-:Y:S05]  /*1a00*/  BRA.U UP0, `(.L_x_8) ;  /* 0x0000000100a47547 */ /* 0x000fea000b800000 */
[----:B------:R-:W2:Y:S02]  /*1a10*/  LDG.E.U8 R2, desc[UR36][R2.64] ;  /* 0x0000002402027981 */ /* 0x000ea4000c1e1100 */
[----:B--2---:R-:W-:Y:S01]  /*1a20*/  LOP3.LUT P0, RZ, R2, 0x7f, RZ, 0xc0, !PT ;  /* 0x0000007f02ff7812 */ /* 0x004fe2000780c0ff */
[----:B------:R-:W-:-:S12]  /*1a30*/  BRA `(.L_x_9) ;  /* 0x0000000400047947 */ /* 0x000fd80003800000 */
.L_x_20:
[----:B------:R-:W2:Y:S02]  /*1a40*/  LDG.E.U8 R0, desc[UR36][R2.64] ;  /* 0x0000002402007981 */ /* 0x000ea4000c1e1100 */
[----:B--2---:R-:W-:-:S04]  /*1a50*/  SHF.L.U32 R4, R0, 0x19, RZ ;  /* 0x0000001900047819 */ /* 0x004fc800000006ff */
[----:B------:R-:W-:-:S13]  /*1a60*/  ISETP.GT.U32.AND P0, PT, R4, 0x7ffffff, PT ;  /* 0x07ffffff0400780c */ /* 0x000fda0003f04070 */
[----:B------:R-:W-:Y:S01]  /*1a70*/  @!P0 IMAD.SHL.U32 R0, R0, 0x100, RZ ;  /* 0x0000010000008824 */ /* 0x000fe200078e00ff */
[----:B------:R-:W-:-:S04]  /*1a80*/  @P0 LEA.HI R4, R4, 0x70000000, RZ, 0x1c ;  /* 0x7000000004040811 */ /* 0x000fc800078fe0ff */
[----:B------:R-:W-:-:S04]  /*1a90*/  @!P0 LOP3.LUT R0, R0, 0x7f00, RZ, 0xc0, !PT ;  /* 0x00007f0000008812 */ /* 0x000fc800078ec0ff */
[----:B------:R-:W-:-:S05]  /*1aa0*/  @!P0 LOP3.LUT R0, R0, 0x3f000000, RZ, 0xfc, !PT ;  /* 0x3f00000000008812 */ /* 0x000fca00078efcff */
[----:B------:R-:W-:Y:S01]  /*1ab0*/  @!P0 FADD.FTZ R0, R0, -0.5 ;  /* 0xbf00000000008421 */ /* 0x000fe20000010000 */
[----:B------:R-:W-:-:S05]  /*1ac0*/  @P0 FMUL.FTZ R0, R4, 1.9259299443872358531e-34 ;  /* 0x0780000004000820 */ /* 0x000fca0000410000 */
[----:B------:R-:W-:Y:S01]  /*1ad0*/  LOP3.LUT P0, RZ, R0, 0x7fffffff, RZ, 0xc0, !PT ;  /* 0x7fffffff00ff7812 */ /* 0x000fe2000780c0ff */
[----:B------:R-:W-:-:S12]  /*1ae0*/  BRA `(.L_x_9) ;  /* 0x0000000000d87947 */ /* 0x000fd80003800000 */
.L_x_19:
[----:B------:R-:W2:Y:S02]  /*1af0*/  LDG.E.U16 R0, desc[UR36][R2.64] ;  /* 0x0000002402007981 */ /* 0x000ea4000c1e1500 */
[----:B--2---:R-:W-:-:S05]  /*1b00*/  IMAD.U32 R0, R0, 0x10000, RZ ;  /* 0x0001000000007824 */ /* 0x004fca00078e00ff */
[----:B------:R-:W-:Y:S01]  /*1b10*/  FSETP.NEU.FTZ.AND P0, PT, R0, RZ, PT ;  /* 0x000000ff0000720b */ /* 0x000fe20003f1d000 */
[----:B------:R-:W-:-:S12]  /*1b20*/  BRA `(.L_x_9) ;  /* 0x0000000000c87947 */ /* 0x000fd80003800000 */
.L_x_16:
[----:B------:R-:W-:-:S09]  /*1b30*/  UISETP.GT.AND UP0, UPT, UR4, 0x1b, UPT ;  /* 0x0000001b0400788c */ /* 0x000fd2000bf04270 */
[----:B------:R-:W-:Y:S05]  /*1b40*/  BRA.U UP0, `(.L_x_21) ;  /* 0x00000001003c7547 */ /* 0x000fea000b800000 */
[----:B------:R-:W-:-:S09]  /*1b50*/  UISETP.NE.AND UP0, UPT, UR4, 0x19, UPT ;  /* 0x000000190400788c */ /* 0x000fd2000bf05270 */
[----:B------:R-:W-:Y:S05]  /*1b60*/  BRA.U !UP0, `(.L_x_22) ;  /* 0x0000000108287547 */ /* 0x000fea000b800000 */
[----:B------:R-:W-:-:S09]  /*1b70*/  UISETP.NE.AND UP0, UPT, UR4, 0x1a, UPT ;  /* 0x0000001a0400788c */ /* 0x000fd2000bf05270 */
[----:B------:R-:W-:Y:S05]  /*1b80*/  BRA.U !UP0, `(.L_x_23) ;  /* 0x0000000108147547 */ /* 0x000fea000b800000 */
[----:B------:R-:W-:-:S09]  /*1b90*/  UISETP.NE.AND UP0, UPT, UR4, 0x1b, UPT ;  /* 0x0000001b0400788c */ /* 0x000fd2000bf05270 */
[----:B------:R-:W-:Y:S05]  /*1ba0*/  BRA.U UP0, `(.L_x_8) ;  /* 0x00000001003c7547 */ /* 0x000fea000b800000 */
[----:B------:R-:W2:Y:S02]  /*1bb0*/  LDG.E.U16 R2, desc[UR36][R2.64] ;  /* 0x0000002402027981 */ /* 0x000ea4000c1e1500 */
[----:B--2---:R-:W-:Y:S01]  /*1bc0*/  ISETP.NE.AND P0, PT, R2, RZ, PT ;  /* 0x000000ff0200720c */ /* 0x004fe20003f05270 */
[----:B------:R-:W-:-:S12]  /*1bd0*/  BRA `(.L_x_9) ;  /* 0x00000000009c7947 */ /* 0x000fd80003800000 */
.L_x_23:
[----:B------:R-:W2:Y:S02]  /*1be0*/  LDG.E.U8 R2, desc[UR36][R2.64] ;  /* 0x0000002402027981 */ /* 0x000ea4000c1e1100 */
[----:B--2---:R-:W-:Y:S01]  /*1bf0*/  ISETP.NE.AND P0, PT, R2, RZ, PT ;  /* 0x000000ff0200720c */ /* 0x004fe20003f05270 */
[----:B------:R-:W-:-:S12]  /*1c00*/  BRA `(.L_x_9) ;  /* 0x0000000000907947 */ /* 0x000fd80003800000 */
.L_x_22:
[----:B------:R-:W2:Y:S02]  /*1c10*/  LDG.E.U8 R2, desc[UR36][R2.64] ;  /* 0x0000002402027981 */ /* 0x000ea4000c1e1100 */
[----:B--2---:R-:W-:Y:S01]  /*1c20*/  ISETP.NE.AND P0, PT, R2, RZ, PT ;  /* 0x000000ff0200720c */ /* 0x004fe20003f05270 */
[----:B------:R-:W-:-:S12]  /*1c30*/  BRA `(.L_x_9) ;  /* 0x0000000000847947 */ /* 0x000fd80003800000 */
.L_x_21:
[----:B------:R-:W-:-:S09]  /*1c40*/  UISETP.NE.AND UP0, UPT, UR4, 0x1c, UPT ;  /* 0x0000001c0400788c */ /* 0x000fd2000bf05270 */
[----:B------:R-:W-:Y:S05]  /*1c50*/  BRA.U !UP0, `(.L_x_24) ;  /* 0x0000000108747547 */ /* 0x000fea000b800000 */
[----:B------:R-:W-:-:S09]  /*1c60*/  UISETP.NE.AND UP0, UPT, UR4, 0x1d, UPT ;  /* 0x0000001d0400788c */ /* 0x000fd2000bf05270 */
[----:B------:R-:W-:Y:S05]  /*1c70*/  BRA.U !UP0, `(.L_x_25) ;  /* 0x00000001085c7547 */ /* 0x000fea000b800000 */
[----:B------:R-:W-:-:S09]  /*1c80*/  UISETP.NE.AND UP0, UPT, UR4, 0x2c, UPT ;  /* 0x0000002c0400788c */ /* 0x000fd2000bf05270 */
[----:B------:R-:W-:Y:S05]  /*1c90*/  BRA.U !UP0, `(.L_x_26) ;  /* 0x0000000108487547 */ /* 0x000fea000b800000 */
.L_x_8:
[----:B------:R-:W-:Y:S01]  /*1ca0*/  MOV R2, 0x0 ;  /* 0x0000000000027802 */ /* 0x000fe20000000f00 */
[----:B------:R-:W0:Y:S01]  /*1cb0*/  LDCU.64 UR4, c[0x4][0x148] ;  /* 0x01002900ff0477ac */ /* 0x000e220008000a00 */
[----:B------:R-:W-:Y:S02]  /*1cc0*/  HFMA2 R8, -RZ, RZ, 0, 4.64916229248046875e-06 ;  /* 0x0000004eff087431 */ /* 0x000fe400000001ff */
[----:B------:R-:W-:Y:S01]  /*1cd0*/  IMAD.MOV.U32 R12, RZ, RZ, 0x1 ;  /* 0x00000001ff0c7424 */ /* 0x000fe200078e00ff */
[----:B------:R-:W1:Y:S01]  /*1ce0*/  LDCU.64 UR6, c[0x4][0x150] ;  /* 0x01002a00ff0677ac */ /* 0x000e620008000a00 */
[----:B------:R-:W2:Y:S01]  /*1cf0*/  LDC.64 R2, c[0x4][R2] ;  /* 0x0100000002027b82 */ /* 0x000ea20000000a00 */
[----:B------:R-:W-:Y:S01]  /*1d00*/  IMAD.MOV.U32 R13, RZ, RZ, RZ ;  /* 0x000000ffff0d7224 */ /* 0x000fe200078e00ff */
[----:B------:R-:W3:Y:S01]  /*1d10*/  LDCU.64 UR8, c[0x4][0x58] ;  /* 0x01000b00ff0877ac */ /* 0x000ee20008000a00 */
[----:B0-----:R-:W-:Y:S01]  /*1d20*/  MOV R4, UR4 ;  /* 0x0000000400047c02 */ /* 0x001fe20008000f00 */
[----:B------:R-:W-:-:S02]  /*1d30*/  IMAD.U32 R5, RZ, RZ, UR5 ;  /* 0x00000005ff057e24 */ /* 0x000fc4000f8e00ff */
[----:B-1----:R-:W-:Y:S01]  /*1d40*/  IMAD.U32 R6, RZ, RZ, UR6 ;  /* 0x00000006ff067e24 */ /* 0x002fe2000f8e00ff */
[----:B------:R-:W-:Y:S01]  /*1d50*/  MOV R7, UR7 ;  /* 0x0000000700077c02 */ /* 0x000fe20008000f00 */
[----:B---3--:R-:W-:Y:S02]  /*1d60*/  IMAD.U32 R10, RZ, RZ, UR8 ;  /* 0x00000008ff0a7e24 */ /* 0x008fe4000f8e00ff */
[----:B------:R-:W-:-:S07]  /*1d70*/  IMAD.U32 R11, RZ, RZ, UR9 ;  /* 0x00000009ff0b7e24 */ /* 0x000fce000f8e00ff */
[----:B------:R-:W-:-:S07]  /*1d80*/  LEPC R20, `(.L_x_27) ;  /* 0x000000001014794e */ /* 0x000fce0000000000 */
[----:B--2---:R-:W-:Y:S05]  /*1d90*/  CALL.ABS.NOINC R2 ;  /* 0x0000000002007343 */ /* 0x004fea0003c00000 */
.L_x_27:
[----:B------:R-:W-:Y:S01]  /*1da0*/  PLOP3.LUT P0, PT, PT, PT, PT, 0x8, 0x80 ;  /* 0x000000000080781c */ /* 0x000fe20003f0e170 */
[----:B------:R-:W-:-:S12]  /*1db0*/  BRA `(.L_x_9) ;  /* 0x0000000000247947 */ /* 0x000fd80003800000 */
.L_x_26:
[----:B------:R-:W2:Y:S02]  /*1dc0*/  LDG.E.U8 R2, desc[UR36][R2.64] ;  /* 0x0000002402027981 */ /* 0x000ea4000c1e1100 */
[----:B--2---:R-:W-:Y:S01]  /*1dd0*/  ISETP.NE.AND P0, PT, R2, RZ, PT ;  /* 0x000000ff0200720c */ /* 0x004fe20003f05270 */
[----:B------:R-:W-:-:S12]  /*1de0*/  BRA `(.L_x_9) ;  /* 0x0000000000187947 */ /* 0x000fd80003800000 */
.L_x_25:
[----:B------:R-:W2:Y:S02]  /*1df0*/  LDG.E.64 R2, desc[UR36][R2.64] ;  /* 0x0000002402027981 */ /* 0x000ea4000c1e1b00 */
[----:B--2---:R-:W-:-:S04]  /*1e00*/  ISETP.NE.U32.AND P0, PT, R2, RZ, PT ;  /* 0x000000ff0200720c */ /* 0x004fc80003f05070 */
[----:B------:R-:W-:Y:S01]  /*1e10*/  ISETP.NE.AND.EX P0, PT, R3, RZ, PT, P0 ;  /* 0x000000ff0300720c */ /* 0x000fe20003f05300 */
[----:B------:R-:W-:-:S12]  /*1e20*/  BRA `(.L_x_9) ;  /* 0x0000000000087947 */ /* 0x000fd80003800000 */
.L_x_24:
[----:B------:R-:W2:Y:S02]  /*1e30*/  LDG.E R2, desc[UR36][R2.64] ;  /* 0x0000002402027981 */ /* 0x000ea4000c1e1900 */
[----:B--2---:R-:W-:-:S13]  /*1e40*/  ISETP.NE.AND P0, PT, R2, RZ, PT ;  /* 0x000000ff0200720c */ /* 0x004fda0003f05270 */
.L_x_9:
[----:B------:R-:W-:Y:S05]  /*1e50*/  BSYNC.RECONVERGENT B6 ;  /* 0x0000000000067941 */ /* 0x000fea0003800200 */
.L_x_3:
[----:B------:R-:W1:Y:S01]  /*1e60*/  LDCU.64 UR6, c[0x0][0x580] ;  /* 0x0000b000ff0677ac */ /* 0x000e620008000a00 */
[----:B------:R-:W-:Y:S01]  /*1e70*/  SEL R0, RZ, 0x1, !P0 ;  /* 0x00000001ff007807 */ /* 0x000fe20004000000 */
[----:B------:R-:W-:Y:S01]  /*1e80*/  BSSY.RECONVERGENT B6, `(.L_x_28) ;  /* 0x00000d7000067945 */ /* 0x000fe20003800200 */
[----:B------:R-:W-:Y:S02]  /*1e90*/  UPRMT UR5, UR39, 0x9910, URZ ;  /* 0x0000991027057896 */ /* 0x000fe400080000ff */
[----:B------:R-:W-:Y:S02]  /*1ea0*/  UPRMT UR4, UR43, 0x9910, URZ ;  /* 0x000099102b047896 */ /* 0x000fe400080000ff */
[----:B------:R-:W-:-:S04]  /*1eb0*/  UISETP.GT.AND UP0, UPT, UR5, 0x9, UPT ;  /* 0x000000090500788c */ /* 0x000fc8000bf04270 */
[----:B------:R-:W-:-:S04]  /*1ec0*/  ISETP.NE.AND P0, PT, R0, UR4, PT ;  /* 0x0000000400007c0c */ /* 0x000fc8000bf05270 */
[----:B0-----:R-:W-:Y:S02]  /*1ed0*/  SEL R4, RZ, 0x1, !P0 ;  /* 0x00000001ff047807 */ /* 0x001fe40004000000 */
[----:B-1----:R-:W-:-:S04]  /*1ee0*/  IADD3 R2, P1, PT, R16, UR6, RZ ;  /* 0x0000000610027c10 */ /* 0x002fc8000ff3e0ff */
[----:B------:R-:W-:Y:S01]  /*1ef0*/  IADD3.X R3, PT, PT, RZ, UR7, RZ, P1, !PT ;  /* 0x00000007ff037c10 */ /* 0x000fe20008ffe4ff */
[----:B------:R-:W-:Y:S08]  /*1f00*/  BRA.U UP0, `(.L_x_29) ;  /* 0x0000000100e47547 */ /* 0x000ff0000b800000 */
        /* <DEDUP_REMOVED lines=8> */
[----:B------:R0:W-:Y:S01]  /*1f90*/  STG.E.U8 desc[UR36][R2.64], R4 ;  /* 0x0000000402007986 */ /* 0x0001e2000c101124 */
[----:B------:R-:W-:Y:S05]  /*1fa0*/  BRA `(.L_x_34) ;  /* 0x0000000c00107947 */ /* 0x000fea0003800000 */
.L_x_32:
[----:B------:R0:W-:Y:S01]  /*1fb0*/  STG.E.U8 desc[UR36][R2.64], R4 ;  /* 0x0000000402007986 */ /* 0x0001e2000c101124 */
[----:B------:R-:W-:Y:S05]  /*1fc0*/  BRA `(.L_x_34) ;  /* 0x0000000c00087947 */ /* 0x000fea0003800000 */
.L_x_31:
[----:B------:R-:W-:-:S09]  /*1fd0*/  UISETP.NE.AND UP0, UPT, UR5, 0x2, UPT ;  /* 0x000000020500788c */ /* 0x000fd2000bf05270 */
[----:B------:R-:W-:Y:S05]  /*1fe0*/  BRA.U !UP0, `(.L_x_35) ;  /* 0x0000000108247547 */ /* 0x000fea000b800000 */
[----:B------:R-:W-:-:S09]  /*1ff0*/  UISETP.NE.AND UP0, UPT, UR5, 0x3, UPT ;  /* 0x000000030500788c */ /* 0x000fd2000bf05270 */
[----:B------:R-:W-:Y:S05]  /*2000*/  BRA.U !UP0, `(.L_x_36) ;  /* 0x0000000108147547 */ /* 0x000fea000b800000 */
[----:B------:R-:W-:-:S09]  /*2010*/  UISETP.NE.AND UP0, UPT, UR5, 0x4, UPT ;  /* 0x000000040500788c */ /* 0x000fd2000bf05270 */
[----:B------:R-:W-:Y:S05]  /*2020*/  BRA.U UP0, `(.L_x_33) ;  /* 0x0000000900607547 */ /* 0x000fea000b800000 */
[----:B------:R-:W-:-:S05]  /*2030*/  IMAD.MOV.U32 R5, RZ, RZ, RZ ;  /* 0x000000ffff057224 */ /* 0x000fca00078e00ff */
[----:B------:R0:W-:Y:S01]  /*2040*/  STG.E.64 desc[UR36][R2.64], R4 ;  /* 0x0000000402007986 */ /* 0x0001e2000c101b24 */
[----:B------:R-:W-:Y:S05]  /*2050*/  BRA `(.L_x_34) ;  /* 0x0000000800e47947 */ /* 0x000fea0003800000 */
.L_x_36:
[----:B------:R0:W-:Y:S01]  /*2060*/  STG.E desc[UR36][R2.64], R4 ;  /* 0x0000000402007986 */ /* 0x0001e2000c101924 */
[----:B------:R-:W-:Y:S05]  /*2070*/  BRA `(.L_x_34) ;  /* 0x0000000800dc7947 */ /* 0x000fea0003800000 */
.L_x_35:
[----:B------:R0:W-:Y:S01]  /*2080*/  STG.E.U16 desc[UR36][R2.64], R4 ;  /* 0x0000000402007986 */ /* 0x0001e2000c101524 */
[----:B------:R-:W-:Y:S05]  /*2090*/  BRA `(.L_x_34) ;  /* 0x0000000800d47947 */ /* 0x000fea0003800000 */
.L_x_30:
[----:B------:R-:W-:-:S09]  /*20a0*/  UISETP.GT.AND UP0, UPT, UR5, 0x6, UPT ;  /* 0x000000060500788c */ /* 0x000fd2000bf04270 */
[----:B------:R-:W-:Y:S05]  /*20b0*/  BRA.U UP0, `(.L_x_37) ;  /* 0x00000001002c7547 */ /* 0x000fea000b800000 */
[----:B------:R-:W-:-:S09]  /*20c0*/  UISETP.NE.AND UP0, UPT, UR5, 0x5, UPT ;  /* 0x000000050500788c */ /* 0x000fd2000bf05270 */
[----:B------:R-:W-:Y:S05]  /*20d0*/  BRA.U !UP0, `(.L_x_38) ;  /* 0x0000000108147547 */ /* 0x000fea000b800000 */
[----:B------:R-:W-:-:S09]  /*20e0*/  UISETP.NE.AND UP0, UPT, UR5, 0x6, UPT ;  /* 0x000000060500788c */ /* 0x000fd2000bf05270 */
[----:B------:R-:W-:Y:S05]  /*20f0*/  BRA.U UP0, `(.L_x_33) ;  /* 0x00000009002c7547 */ /* 0x000fea000b800000 */
[----:B------:R-:W-:-:S05]  /*2100*/  FSEL R5, RZ, 1, !P0 ;  /* 0x3f800000ff057808 */ /* 0x000fca0004000000 */
[----:B------:R0:W-:Y:S01]  /*2110*/  STG.E desc[UR36][R2.64], R5 ;  /* 0x0000000502007986 */ /* 0x0001e2000c101924 */
[----:B------:R-:W-:Y:S05]  /*2120*/  BRA `(.L_x_34) ;  /* 0x0000000800b07947 */ /* 0x000fea0003800000 */
.L_x_38:
[----:B------:R-:W-:-:S04]  /*2130*/  FSEL R0, RZ, 1, !P0 ;  /* 0x3f800000ff007808 */ /* 0x000fc80004000000 */
[----:B------:R-:W-:-:S05]  /*2140*/  F2FP.F16.F32.PACK_AB R0, RZ, R0 ;  /* 0x00000000ff00723e */ /* 0x000fca00000000ff */
[----:B------:R0:W-:Y:S01]  /*2150*/  STG.E.U16 desc[UR36][R2.64], R0 ;  /* 0x0000000002007986 */ /* 0x0001e2000c101524 */
[----:B------:R-:W-:Y:S05]  /*2160*/  BRA `(.L_x_34) ;  /* 0x0000000800a07947 */ /* 0x000fea0003800000 */
.L_x_37:
[----:B------:R-:W-:-:S09]  /*2170*/  UISETP.NE.AND UP0, UPT, UR5, 0x7, UPT ;  /* 0x000000070500788c */ /* 0x000fd2000bf05270 */
[----:B------:R-:W-:Y:S05]  /*2180*/  BRA.U !UP0, `(.L_x_39) ;  /* 0x0000000108347547 */ /* 0x000fea000b800000 */
[----:B------:R-:W-:-:S09]  /*2190*/  UISETP.NE.AND UP0, UPT, UR5, 0x8, UPT ;  /* 0x000000080500788c */ /* 0x000fd2000bf05270 */
[----:B------:R-:W-:Y:S05]  /*21a0*/  BRA.U !UP0, `(.L_x_40) ;  /* 0x0000000108187547 */ /* 0x000fea000b800000 */
[----:B------:R-:W-:-:S09]  /*21b0*/  UISETP.NE.AND UP0, UPT, UR5, 0x9, UPT ;  /* 0x000000090500788c */ /* 0x000fd2000bf05270 */
[----:B------:R-:W-:Y:S05]  /*21c0*/  BRA.U UP0, `(.L_x_33) ;  /* 0x0000000500f87547 */ /* 0x000fea000b800000 */
[----:B------:R-:W-:Y:S01]  /*21d0*/  FSEL R4, RZ, 1, !P0 ;  /* 0x3f800000ff047808 */ /* 0x000fe20004000000 */
[----:B------:R-:W-:-:S05]  /*21e0*/  IMAD.MOV.U32 R5, RZ, RZ, RZ ;  /* 0x000000ffff057224 */ /* 0x000fca00078e00ff */
[----:B------:R0:W-:Y:S01]  /*21f0*/  STG.E.64 desc[UR36][R2.64], R4 ;  /* 0x0000000402007986 */ /* 0x0001e2000c101b24 */
[----:B------:R-:W-:Y:S05]  /*2200*/  BRA `(.L_x_34) ;  /* 0x0000000800787947 */ /* 0x000fea0003800000 */
.L_x_40:
[----:B------:R-:W-:-:S04]  /*2210*/  FSEL R0, RZ, 1, !P0 ;  /* 0x3f800000ff007808 */ /* 0x000fc80004000000 */
[----:B------:R-:W-:-:S04]  /*2220*/  F2FP.F16.F32.PACK_AB R5, RZ, R0 ;  /* 0x00000000ff05723e */ /* 0x000fc800000000ff */
[----:B------:R-:W-:-:S05]  /*2230*/  PRMT R5, R5, 0x5410, RZ ;  /* 0x0000541005057816 */ /* 0x000fca00000000ff */
[----:B------:R0:W-:Y:S01]  /*2240*/  STG.E desc[UR36][R2.64], R5 ;  /* 0x0000000502007986 */ /* 0x0001e2000c101924 */
[----:B------:R-:W-:Y:S05]  /*2250*/  BRA `(.L_x_34) ;  /* 0x0000000800647947 */ /* 0x000fea0003800000 */
.L_x_39:
[----:B------:R-:W-:Y:S01]  /*2260*/  FSEL R5, RZ, 1.875, !P0 ;  /* 0x3ff00000ff057808 */ /* 0x000fe20004000000 */
[----:B------:R-:W-:-:S05]  /*2270*/  HFMA2 R4, -RZ, RZ, 0, 0 ;  /* 0x00000000ff047431 */ /* 0x000fca00000001ff */
[----:B------:R0:W-:Y:S01]  /*2280*/  STG.E.64 desc[UR36][R2.64], R4 ;  /* 0x0000000402007986 */ /* 0x0001e2000c101b24 */
[----:B------:R-:W-:Y:S05]  /*2290*/  BRA `(.L_x_34) ;  /* 0x0000000800547947 */ /* 0x000fea0003800000 */
.L_x_29:
        /* <DEDUP_REMOVED lines=8> */
[----:B------:R0:W-:Y:S01]  /*2320*/  STG.E.U8 desc[UR36][R2.64], R4 ;  /* 0x0000000402007986 */ /* 0x0001e2000c101124 */
[----:B------:R-:W-:Y:S05]  /*2330*/  BRA `(.L_x_34) ;  /* 0x00000008002c7947 */ /* 0x000fea0003800000 */
.L_x_43:
[----:B------:R-:W-:Y:S02]  /*2340*/  FSEL R5, RZ, 1.875, !P0 ;  /* 0x3ff00000ff057808 */ /* 0x000fe40004000000 */
[----:B------:R-:W-:Y:S01]  /*2350*/  CS2R R6, SRZ ;  /* 0x0000000000067805 */ /* 0x000fe2000001ff00 */
[----:B------:R-:W-:-:S05]  /*2360*/  IMAD.MOV.U32 R4, RZ, RZ, RZ ;  /* 0x000000ffff047224 */ /* 0x000fca00078e00ff */
[----:B------:R0:W-:Y:S01]  /*2370*/  STG.E.128 desc[UR36][R2.64], R4 ;  /* 0x0000000402007986 */ /* 0x0001e2000c101d24 */
[----:B------:R-:W-:Y:S05]  /*2380*/  BRA `(.L_x_34) ;  /* 0x0000000800187947 */ /* 0x000fea0003800000 */
.L_x_42:
[----:B------:R-:W-:-:S09]  /*2390*/  UISETP.NE.AND UP0, UPT, UR5, 0xf, UPT ;  /* 0x0000000f0500788c */ /* 0x000fd2000bf05270 */
[----:B------:R-:W-:Y:S05]  /*23a0*/  BRA.U !UP0, `(.L_x_44) ;  /* 0x0000000108887547 */ /* 0x000fea000b800000 */
[----:B------:R-:W-:-:S09]  /*23b0*/  UISETP.NE.AND UP0, UPT, UR5, 0x17, UPT ;  /* 0x000000170500788c */ /* 0x000fd2000bf05270 */
[----:B------:R-:W-:Y:S05]  /*23c0*/  BRA.U !UP0, `(.L_x_45) ;  /* 0x0000000108407547 */ /* 0x000fea000b800000 */
[----:B------:R-:W-:-:S09]  /*23d0*/  UISETP.NE.AND UP0, UPT, UR5, 0x18, UPT ;  /* 0x000000180500788c */ /* 0x000fd2000bf05270 */
[----:B------:R-:W-:Y:S05]  /*23e0*/  BRA.U UP0, `(.L_x_33) ;  /* 0x0000000500707547 */ /* 0x000fea000b800000 */
[----:B------:R-:W-:Y:S01]  /*23f0*/  FSEL R7, RZ, 1, !P0 ;  /* 0x3f800000ff077808 */ /* 0x000fe20004000000 */
[----:B------:R-:W-:Y:S01]  /*2400*/  BSSY.RECONVERGENT B0, `(.L_x_46) ;  /* 0x000000a000007945 */ /* 0x000fe20003800200 */
[----:B------:R-:W-:Y:S02]  /*2410*/  IMAD.MOV.U32 R5, RZ, RZ, 0x7f ;  /* 0x0000007fff057424 */ /* 0x000fe400078e00ff */
[----:B------:R-:W-:-:S13]  /*2420*/  ISETP.GT.U32.AND P0, PT, R7, 0x43efffff, PT ;  /* 0x43efffff0700780c */ /* 0x000fda0003f04070 */
[----:B------:R-:W-:Y:S05]  /*2430*/  @P0 BRA `(.L_x_47) ;  /* 0x0000000000180947 */ /* 0x000fea0003800000 */
[----:B------:R-:W-:-:S13]  /*2440*/  ISETP.GT.U32.AND P0, PT, R7, 0x3c7fffff, PT ;  /* 0x3c7fffff0700780c */ /* 0x000fda0003f04070 */
[----:B------:R-:W-:Y:S01]  /*2450*/  @P0 SHF.R.U32.HI R0, RZ, 0x14, R7 ;  /* 0x00000014ff000819 */ /* 0x000fe20000011607 */
[----:B------:R-:W-:-:S03]  /*2460*/  @!P0 FADD.FTZ R5, R7, 16384 ;  /* 0x4680000007058421 */ /* 0x000fc60000010000 */
[----:B------:R-:W-:-:S04]  /*2470*/  @P0 LOP3.LUT R0, R0, 0x1, RZ, 0xc0, !PT ;  /* 0x0000000100000812 */ /* 0x000fc800078ec0ff */
[----:B------:R-:W-:-:S04]  /*2480*/  @P0 IADD3 R0, PT, PT, R7, 0x407ffff, R0 ;  /* 0x0407ffff07000810 */ /* 0x000fc80007ffe000 */
[----:B------:R-:W-:-:S07]  /*2490*/  @P0 SHF.R.U32.HI R5, RZ, 0x14, R0 ;  /* 0x00000014ff050819 */ /* 0x000fce0000011600 */
.L_x_47:
[----:B------:R-:W-:Y:S05]  /*24a0*/  BSYNC.RECONVERGENT B0 ;  /* 0x0000000000007941 */ /* 0x000fea0003800200 */
.L_x_46:
[----:B------:R0:W-:Y:S01]  /*24b0*/  STG.E.U8 desc[UR36][R2.64], R5 ;  /* 0x0000000502007986 */ /* 0x0001e2000c101124 */
[----:B------:R-:W-:Y:S05]  /*24c0*/  BRA `(.L_x_34) ;  /* 0x0000000400c87947 */ /* 0x000fea0003800000 */
.L_x_45:
[----:B------:R-:W-:-:S04]  /*24d0*/  FSEL R7, RZ, 1, !P0 ;  /* 0x3f800000ff077808 */ /* 0x000fc80004000000 */
[----:B------:R-:W-:-:S13]  /*24e0*/  ISETP.GE.U32.AND P1, PT, R7, 0x47800000, PT ;  /* 0x478000000700780c */ /* 0x000fda0003f26070 */
[----:B------:R-:W-:Y:S02]  /*24f0*/  @P1 ISETP.GT.U32.AND P0, PT, R7, 0x7f800000, PT ;  /* 0x7f8000000700180c */ /* 0x000fe40003f04070 */
[----:B------:R-:W-:-:S04]  /*2500*/  @P1 MOV R5, 0x7f ;  /* 0x0000007f00051802 */ /* 0x000fc80000000f00 */
[----:B------:R-:W-:-:S05]  /*2510*/  @P1 SEL R5, R5, 0x7c, P0 ;  /* 0x0000007c05051807 */ /* 0x000fca0000000000 */
[----:B------:R0:W-:Y:S01]  /*2520*/  @P1 STG.E.U8 desc[UR36][R2.64], R5 ;  /* 0x0000000502001986 */ /* 0x0001e2000c101124 */
[----:B------:R-:W-:Y:S05]  /*2530*/  @P1 BRA `(.L_x_34) ;  /* 0x0000000400ac1947 */ /* 0x000fea0003800000 */
[----:B------:R-:W-:-:S13]  /*2540*/  ISETP.GT.U32.AND P0, PT, R7, 0x387fffff, PT ;  /* 0x387fffff0700780c */ /* 0x000fda0003f04070 */
[----:B------:R-:W-:Y:S01]  /*2550*/  @P0 SHF.R.U32.HI R0, RZ, 0x15, R7 ;  /* 0x00000015ff000819 */ /* 0x000fe20000011607 */
[----:B0-----:R-:W-:-:S03]  /*2560*/  @!P0 FADD.FTZ R5, R7, 128 ;  /* 0x4300000007058421 */ /* 0x001fc60000010000 */
[----:B------:R-:W-:Y:S02]  /*2570*/  @P0 LOP3.LUT R0, R0, 0x1, RZ, 0xc0, !PT ;  /* 0x0000000100000812 */ /* 0x000fe400078ec0ff */
[----:B------:R0:W-:Y:S02]  /*2580*/  @!P0 STG.E.U8 desc[UR36][R2.64], R5 ;  /* 0x0000000502008986 */ /* 0x0001e4000c101124 */
[----:B------:R-:W-:-:S04]  /*2590*/  @P0 IADD3 R0, PT, PT, R7, 0x80fffff, R0 ;  /* 0x080fffff07000810 */ /* 0x000fc80007ffe000 */
[----:B------:R-:W-:-:S05]  /*25a0*/  @P0 SHF.R.U32.HI R7, RZ, 0x15, R0 ;  /* 0x00000015ff070819 */ /* 0x000fca0000011600 */
[----:B------:R0:W-:Y:S01]  /*25b0*/  @P0 STG.E.U8 desc[UR36][R2.64], R7 ;  /* 0x0000000702000986 */ /* 0x0001e2000c101124 */
[----:B------:R-:W-:Y:S05]  /*25c0*/  BRA `(.L_x_34) ;  /* 0x0000000400887947 */ /* 0x000fea0003800000 */
.L_x_44:
[----:B------:R-:W-:-:S04]  /*25d0*/  FSEL R0, RZ, 1, !P0 ;  /* 0x3f800000ff007808 */ /* 0x000fc80004000000 */
[----:B------:R-:W-:-:S05]  /*25e0*/  F2FP.BF16.F32.PACK_AB R0, RZ, R0 ;  /* 0x00000000ff00723e */ /* 0x000fca00000010ff */
[----:B------:R0:W-:Y:S01]  /*25f0*/  STG.E.U16 desc[UR36][R2.64], R0 ;  /* 0x0000000002007986 */ /* 0x0001e2000c101524 */
[----:B------:R-:W-:Y:S05]  /*2600*/  BRA `(.L_x_34) ;  /* 0x0000000400787947 */ /* 0x000fea0003800000 */
.L_x_41:
        /* <DEDUP_REMOVED lines=8> */
[----:B------:R2:W-:Y:S01]  /*2690*/  STG.E.U16 desc[UR36][R2.64], R4 ;  /* 0x0000000402007986 */ /* 0x0005e2000c101524 */
[----:B------:R-:W-:Y:S05]  /*26a0*/  BRA `(.L_x_34) ;  /* 0x0000000400507947 */ /* 0x000fea0003800000 */
.L_x_50:
[----:B------:R-:W-:Y:S01]  /*26b0*/  FSEL R5, RZ, 1, !P0 ;  /* 0x3f800000ff057808 */ /* 0x000fe20004000000 */
[----:B------:R-:W-:Y:S01]  /*26c0*/  BSSY.RECONVERGENT B0, `(.L_x_51) ;  /* 0x0000011000007945 */ /* 0x000fe20003800200 */
[----:B------:R-:W-:Y:S02]  /*26d0*/  IMAD.MOV.U32 R0, RZ, RZ, 0x80 ;  /* 0x00000080ff007424 */ /* 0x000fe400078e00ff */
[----:B------:R-:W-:-:S13]  /*26e0*/  ISETP.GT.U32.AND P0, PT, R5, 0x437fffff, PT ;  /* 0x437fffff0500780c */ /* 0x000fda0003f04070 */
[----:B------:R-:W-:Y:S05]  /*26f0*/  @P0 BRA `(.L_x_52) ;  /* 0x0000000000340947 */ /* 0x000fea0003800000 */
[----:B------:R-:W-:-:S13]  /*2700*/  ISETP.GT.U32.AND P0, PT, R5, 0x3bffffff, PT ;  /* 0x3bffffff0500780c */ /* 0x000fda0003f04070 */
[----:B------:R-:W-:Y:S05]  /*2710*/  @P0 BRA `(.L_x_53) ;  /* 0x0000000000140947 */ /* 0x000fea0003800000 */
[----:B------:R-:W-:-:S05]  /*2720*/  FADD.FTZ R0, R5, 8192 ;  /* 0x4600000005007421 */ /* 0x000fca0000010000 */
[----:B------:R-:W-:Y:S02]  /*2730*/  LOP3.LUT P0, R4, R0, 0xff, RZ, 0xc0, !PT ;  /* 0x000000ff00047812 */ /* 0x000fe4000780c0ff */
[----:B------:R-:W-:-:S11]  /*2740*/  PRMT R0, RZ, 0x7610, R0 ;  /* 0x00007610ff007816 */ /* 0x000fd60000000000 */
[----:B------:R-:W-:Y:S05]  /*2750*/  @!P0 BRA `(.L_x_52) ;  /* 0x00000000001c8947 */ /* 0x000fea0003800000 */
[----:B------:R-:W-:Y:S05]  /*2760*/  BRA `(.L_x_54) ;  /* 0x0000000000147947 */ /* 0x000fea0003800000 */
.L_x_53:
[----:B------:R-:W-:-:S04]  /*2770*/  SHF.R.U32.HI R0, RZ, 0x14, R5 ;  /* 0x00000014ff007819 */ /* 0x000fc80000011605 */
[----:B------:R-:W-:-:S04]  /*2780*/  LOP3.LUT R0, R0, 0x1, RZ, 0xc0, !PT ;  /* 0x0000000100007812 */ /* 0x000fc800078ec0ff */
[----:B------:R-:W-:-:S04]  /*2790*/  IADD3 R0, PT, PT, R5, 0x487ffff, R0 ;  /* 0x0487ffff05007810 */ /* 0x000fc80007ffe000 */
[----:B------:R-:W-:-:S04]  /*27a0*/  SHF.R.U32.HI R0, RZ, 0x14, R0 ;  /* 0x00000014ff007819 */ /* 0x000fc80000011600 */
[----:B------:R-:W-:-:S07]  /*27b0*/  LOP3.LUT R4, R0, 0xff, RZ, 0xc0, !PT ;  /* 0x000000ff00047812 */ /* 0x000fce00078ec0ff */
.L_x_54:
[----:B------:R-:W-:-:S07]  /*27c0*/  PRMT R0, R4, 0x7610, R0 ;  /* 0x0000761004007816 */ /* 0x000fce0000000000 */
.L_x_52:
[----:B------:R-:W-:Y:S05]  /*27d0*/  BSYNC.RECONVERGENT B0 ;  /* 0x0000000000007941 */ /* 0x000fea0003800200 */
.L_x_51:
[----:B------:R1:W-:Y:S01]  /*27e0*/  STG.E.U8 desc[UR36][R2.64], R0 ;  /* 0x0000000002007986 */ /* 0x0003e2000c101124 */
[----:B------:R-:W-:Y:S05]  /*27f0*/  BRA `(.L_x_34) ;  /* 0x0000000000fc7947 */ /* 0x000fea0003800000 */
.L_x_49:
        /* <DEDUP_REMOVED lines=12> */
.L_x_57:
[----:B------:R-:W-:-:S04]  /*28c0*/  SHF.R.U32.HI R0, RZ, 0x15, R5 ;  /* 0x00000015ff007819 */ /* 0x000fc80000011605 */
[----:B------:R-:W-:-:S04]  /*28d0*/  LOP3.LUT R0, R0, 0x1, RZ, 0xc0, !PT ;  /* 0x0000000100007812 */ /* 0x000fc800078ec0ff */
[----:B------:R-:W-:-:S04]  /*28e0*/  IADD3 R0, PT, PT, R5, 0x88fffff, R0 ;  /* 0x088fffff05007810 */ /* 0x000fc80007ffe000 */
[----:B------:R-:W-:-:S04]  /*28f0*/  SHF.R.U32.HI R0, RZ, 0x15, R0 ;  /* 0x00000015ff007819 */ /* 0x000fc80000011600 */
[----:B------:R-:W-:-:S07]  /*2900*/  LOP3.LUT R4, R0, 0xff, RZ, 0xc0, !PT ;  /* 0x000000ff00047812 */ /* 0x000fce00078ec0ff */
.L_x_58:
[----:B------:R-:W-:-:S07]  /*2910*/  PRMT R0, R4, 0x7610, R0 ;  /* 0x0000761004007816 */ /* 0x000fce0000000000 */
.L_x_56:
[----:B------:R-:W-:Y:S05]  /*2920*/  BSYNC.RECONVERGENT B0 ;  /* 0x0000000000007941 */ /* 0x000fea0003800200 */
.L_x_55:
[----:B------:R0:W-:Y:S01]  /*2930*/  STG.E.U8 desc[UR36][R2.64], R0 ;  /* 0x0000000002007986 */ /* 0x0001e2000c101124 */
[----:B------:R-:W-:Y:S05]  /*2940*/  BRA `(.L_x_34) ;  /* 0x0000000000a87947 */ /* 0x000fea0003800000 */
.L_x_48:
[----:B------:R-:W-:-:S09]  /*2950*/  UISETP.NE.AND UP0, UPT, UR5, 0x1c, UPT ;  /* 0x0000001c0500788c */ /* 0x000fd2000bf05270 */
[----:B------:R-:W-:Y:S05]  /*2960*/  BRA.U !UP0, `(.L_x_59) ;  /* 0x00000001089c7547 */ /* 0x000fea000b800000 */
[----:B------:R-:W-:-:S09]  /*2970*/  UISETP.NE.AND UP0, UPT, UR5, 0x1d, UPT ;  /* 0x0000001d0500788c */ /* 0x000fd2000bf05270 */
[----:B------:R-:W-:Y:S05]  /*2980*/  BRA.U !UP0, `(.L_x_60) ;  /* 0x0000000108887547 */ /* 0x000fea000b800000 */
[----:B------:R-:W-:-:S09]  /*2990*/  UISETP.NE.AND UP0, UPT, UR5, 0x2c, UPT ;  /* 0x0000002c0500788c */ /* 0x000fd2000bf05270 */
[----:B------:R-:W-:Y:S05]  /*29a0*/  BRA.U !UP0, `(.L_x_61) ;  /* 0x0000000108447547 */ /* 0x000fea000b800000 */
.L_x_33:
[----:B------:R-:W-:Y:S01]  /*29b0*/  MOV R0, 0x0 ;  /* 0x0000000000007802 */ /* 0x000fe20000000f00 */
[----:B------:R-:W0:Y:S01]  /*29c0*/  LDCU.64 UR6, c[0x4][0x148] ;  /* 0x01002900ff0677ac */ /* 0x000e220008000a00 */
[----:B------:R-:W-:Y:S02]  /*29d0*/  HFMA2 R8, -RZ, RZ, 0, 6.020069122314453125e-06 ;  /* 0x00000065ff087431 */ /* 0x000fe400000001ff */
[----:B------:R-:W-:Y:S01]  /*29e0*/  IMAD.MOV.U32 R12, RZ, RZ, 0x1 ;  /* 0x00000001ff0c7424 */ /* 0x000fe200078e00ff */
[----:B------:R1:W2:Y:S01]  /*29f0*/  LDC.64 R2, c[0x4][R0] ;  /* 0x0100000000027b82 */ /* 0x0002a20000000a00 */
[----:B------:R-:W3:Y:S01]  /*2a00*/  LDCU.64 UR8, c[0x4][0x150] ;  /* 0x01002a00ff0877ac */ /* 0x000ee20008000a00 */
[----:B------:R-:W-:Y:S01]  /*2a10*/  IMAD.MOV.U32 R13, RZ, RZ, RZ ;  /* 0x000000ffff0d7224 */ /* 0x000fe200078e00ff */
[----:B------:R-:W4:Y:S01]  /*2a20*/  LDCU.64 UR4, c[0x4][0x60] ;  /* 0x01000c00ff0477ac */ /* 0x000f220008000a00 */
[----:B0-----:R-:W-:Y:S01]  /*2a30*/  MOV R4, UR6 ;  /* 0x0000000600047c02 */ /* 0x001fe20008000f00 */
[----:B------:R-:W-:-:S02]  /*2a40*/  IMAD.U32 R5, RZ, RZ, UR7 ;  /* 0x00000007ff057e24 */ /* 0x000fc4000f8e00ff */
[----:B---3--:R-:W-:Y:S01]  /*2a50*/  IMAD.U32 R6, RZ, RZ, UR8 ;  /* 0x00000008ff067e24 */ /* 0x008fe2000f8e00ff */
[----:B------:R-:W-:Y:S01]  /*2a60*/  MOV R7, UR9 ;  /* 0x0000000900077c02 */ /* 0x000fe20008000f00 */
[----:B----4-:R-:W-:Y:S02]  /*2a70*/  IMAD.U32 R10, RZ, RZ, UR4 ;  /* 0x00000004ff0a7e24 */ /* 0x010fe4000f8e00ff */
[----:B-1----:R-:W-:-:S07]  /*2a80*/  IMAD.U32 R11, RZ, RZ, UR5 ;  /* 0x00000005ff0b7e24 */ /* 0x002fce000f8e00ff */
[----:B------:R-:W-:-:S07]  /*2a90*/  LEPC R20, `(.L_x_62) ;  /* 0x000000001014794e */ /* 0x000fce0000000000 */
[----:B--2---:R-:W-:Y:S05]  /*2aa0*/  CALL.ABS.NOINC R2 ;  /* 0x0000000002007343 */ /* 0x004fea0003c00000 */
.L_x_62:
[----:B------:R-:W-:Y:S05]  /*2ab0*/  BRA `(.L_x_34) ;  /* 0x00000000004c7947 */ /* 0x000fea0003800000 */
.L_x_61:
[----:B------:R-:W-:-:S04]  /*2ac0*/  FSEL R5, RZ, 1, !P0 ;  /* 0x3f800000ff057808 */ /* 0x000fc80004000000 */
[----:B------:R-:W-:-:S04]  /*2ad0*/  SHF.R.U32.HI R4, RZ, 0x17, R5 ;  /* 0x00000017ff047819 */ /* 0x000fc80000011605 */
[----:B------:R-:W-:-:S13]  /*2ae0*/  ISETP.NE.AND P1, PT, R4, 0xff, PT ;  /* 0x000000ff0400780c */ /* 0x000fda0003f25270 */
[--C-:B------:R-:W-:Y:S02]  /*2af0*/  @P1 SHF.R.U32.HI R0, RZ, 0x16, R5.reuse ;  /* 0x00000016ff001819 */ /* 0x100fe40000011605 */
[----:B------:R-:W-:Y:S01]  /*2b00*/  @P1 LOP3.LUT P0, RZ, R4, 0x3fffff, R5, 0xf8, !PT ;  /* 0x003fffff04ff1812 */ /* 0x000fe2000780f805 */
[----:B------:R-:W-:Y:S01]  /*2b10*/  HFMA2 R5, -RZ, RZ, 0, 1.5199184417724609375e-05 ;  /* 0x000000ffff057431 */ /* 0x000fe200000001ff */
[----:B------:R-:W-:-:S04]  /*2b20*/  @P1 LOP3.LUT R0, R0, 0x1, RZ, 0xc0, !PT ;  /* 0x0000000100001812 */ /* 0x000fc800078ec0ff */
[----:B------:R-:W-:Y:S01]  /*2b30*/  @P1 ISETP.EQ.U32.AND P2, PT, R0, 0x1, P0 ;  /* 0x000000010000180c */ /* 0x000fe20000742070 */
[----:B------:R-:W-:Y:S01]  /*2b40*/  @P1 VIADD R0, R4, 0x1 ;  /* 0x0000000104001836 */ /* 0x000fe20000000000 */
[----:B------:R-:W-:Y:S02]  /*2b50*/  PLOP3.LUT P0, PT, PT, PT, PT, 0x80, 0x8 ;  /* 0x000000000008781c */ /* 0x000fe40003f0f070 */
[----:B------:R-:W-:-:S13]  /*2b60*/  @P1 PLOP3.LUT P0, PT, P2, PT, PT, 0x80, 0x8 ;  /* 0x000000000008181c */ /* 0x000fda000170f070 */
[----:B------:R-:W-:-:S05]  /*2b70*/  @!P0 IMAD.MOV R0, RZ, RZ, R4 ;  /* 0x000000ffff008224 */ /* 0x000fca00078e0204 */
[----:B------:R-:W-:-:S05]  /*2b80*/  @P1 MOV R5, R0 ;  /* 0x0000000000051202 */ /* 0x000fca0000000f00 */
[----:B------:R4:W-:Y:S01]  /*2b90*/  STG.E.U8 desc[UR36][R2.64], R5 ;  /* 0x0000000502007986 */ /* 0x0009e2000c101124 */
[----:B------:R-:W-:Y:S05]  /*2ba0*/  BRA `(.L_x_34) ;  /* 0x0000000000107947 */ /* 0x000fea0003800000 */
.L_x_60:
[----:B------:R-:W-:-:S05]  /*2bb0*/  IMAD.MOV.U32 R5, RZ, RZ, RZ ;  /* 0x000000ffff057224 */ /* 0x000fca00078e00ff */
[----:B------:R0:W-:Y:S01]  /*2bc0*/  STG.E.64 desc[UR36][R2.64], R4 ;  /* 0x0000000402007986 */ /* 0x0001e2000c101b24 */
[----:B------:R-:W-:Y:S05]  /*2bd0*/  BRA `(.L_x_34) ;  /* 0x0000000000047947 */ /* 0x000fea0003800000 */
.L_x_59:
[----:B------:R3:W-:Y:S02]  /*2be0*/  STG.E desc[UR36][R2.64], R4 ;  /* 0x0000000402007986 */ /* 0x0007e4000c101924 */
.L_x_34:
[----:B------:R-:W-:Y:S05]  /*2bf0*/  BSYNC.RECONVERGENT B6 ;  /* 0x0000000000067941 */ /* 0x000fea0003800200 */
.L_x_28:
[----:B------:R-:W-:-:S07]  /*2c00*/  VIADD R17, R17, 0x80 ;  /* 0x0000008011117836 */ /* 0x000fce0000000000 */
.L_x_1:
[----:B------:R-:W-:Y:S05]  /*2c10*/  BSYNC.RECONVERGENT B7 ;  /* 0x0000000000077941 */ /* 0x000fea0003800200 */
.L_x_0:
[----:B------:R-:W5:Y:S01]  /*2c20*/  LDCU UR4, c[0x0][0x380] ;  /* 0x00007000ff0477ac */ /* 0x000f620008000800 */
[----:B------:R-:W-:Y:S01]  /*2c30*/  BSSY.RECONVERGENT B7, `(.L_x_63) ;  /* 0x00002b2000077945 */ /* 0x000fe20003800200 */
[----:B-----5:R-:W-:-:S13]  /*2c40*/  ISETP.GE.AND P0, PT, R17, UR4, PT ;  /* 0x0000000411007c0c */ /* 0x020fda000bf06270 */
[----:B------:R-:W-:Y:S05]  /*2c50*/  @P0 BRA `(.L_x_64) ;  /* 0x0000002800bc0947 */ /* 0x000fea0003800000 */
[----:B------:R-:W5:Y:S01]  /*2c60*/  LDCU UR4, c[0x0][0x388] ;  /* 0x00007100ff0477ac */ /* 0x000f620008000800 */
[----:B01----:R-:W-:Y:S02]  /*2c70*/  HFMA2 R0, -RZ, RZ, 0, 0 ;  /* 0x00000000ff007431 */ /* 0x003fe400000001ff */
[----:B------:R-:W-:Y:S01]  /*2c80*/  IMAD.MOV.U32 R16, RZ, RZ, RZ ;  /* 0x000000ffff107224 */ /* 0x000fe200078e00ff */
[----:B-----5:R-:W-:-:S09]  /*2c90*/  UISETP.NE.AND UP0, UPT, UR4, URZ, UPT ;  /* 0x000000ff0400728c */ /* 0x020fd2000bf05270 */
[----:B------:R-:W-:Y:S05]  /*2ca0*/  BRA.U !UP0, `(.L_x_65) ;  /* 0x0000001108a87547 */ /* 0x000fea000b800000 */
[----:B------:R-:W2:Y:S01]  /*2cb0*/  LDCU.64 UR4, c[0x0][0x390] ;  /* 0x00007200ff0477ac */ /* 0x000ea20008000a00 */
[----:B------:R-:W-:Y:S01]  /*2cc0*/  IMAD.MOV.U32 R16, RZ, RZ, RZ ;  /* 0x000000ffff107224 */ /* 0x000fe200078e00ff */
[----:B------:R-:W0:Y:S01]  /*2cd0*/  LDCU UR6, c[0x0][0x38c] ;  /* 0x00007180ff0677ac */ /* 0x000e220008000800 */
[----:B------:R-:W1:Y:S01]  /*2ce0*/  LDCU.64 UR8, c[0x0][0x4b8] ;  /* 0x00009700ff0877ac */ /* 0x000e620008000a00 */
[----:B------:R-:W-:Y:S01]  /*2cf0*/  UISETP.NE.AND UP0, UPT, UR41, URZ, UPT ;  /* 0x000000ff2900728c */ /* 0x000fe2000bf05270 */
[----:B--234-:R-:W-:-:S05]  /*2d00*/  IMAD.HI.U32 R2, R17, UR4, R16 ;  /* 0x0000000411027c27 */ /* 0x01cfca000f8e0010 */
[----:B------:R-:W-:-:S04]  /*2d10*/  SHF.R.U32.HI R3, RZ, UR5, R2 ;  /* 0x00000005ff037c19 */ /* 0x000fc80008011602 */
[----:B------:R-:W-:-:S05]  /*2d20*/  IADD3 R0, PT, PT, -R3, RZ, RZ ;  /* 0x000000ff03007210 */ /* 0x000fca0007ffe1ff */
[----:B0-----:R-:W-:-:S04]  /*2d30*/  IMAD R0, R0, UR6, R17 ;  /* 0x0000000600007c24 */ /* 0x001fc8000f8e0211 */
[C---:B-1----:R-:W-:Y:S02]  /*2d40*/  IMAD R16, R0.reuse, UR8, RZ ;  /* 0x0000000800107c24 */ /* 0x042fe4000f8e02ff */
        /* <DEDUP_REMOVED lines=281> */
[----:B------:R-:W2:Y:S02]  /*3ee0*/  LDCU.64 UR8, c[0x0][0x578] ;  /* 0x0000af00ff0877ac */ /* 0x000ea40008000a00 */
[----:B0-----:R-:W-:-:S05]  /*3ef0*/  IMAD.HI.U32 R2, R5, UR4, R4 ;  /* 0x0000000405027c27 */ /* 0x001fca000f8e0004 */
[----:B------:R-:W-:-:S04]  /*3f00*/  SHF.R.U32.HI R2, RZ, UR5, R2 ;  /* 0x00000005ff027c19 */ /* 0x000fc80008011602 */
[----:B------:R-:W-:-:S05]  /*3f10*/  IADD3 R3, PT, PT, -R2, RZ, RZ ;  /* 0x000000ff02037210 */ /* 0x000fca0007ffe1ff */
[----:B-1----:R-:W-:-:S04]  /*3f20*/  IMAD R5, R3, UR6, R5 ;  /* 0x0000000603057c24 */ /* 0x002fc8000f8e0205 */
[C---:B--2---:R-:W-:Y:S02]  /*3f30*/  IMAD R16, R5.reuse, UR8, R16 ;  /* 0x0000000805107c24 */ /* 0x044fe4000f8e0210 */
[----:B------:R-:W-:-:S07]  /*3f40*/  IMAD R0, R5, UR9, R0 ;  /* 0x0000000905007c24 */ /* 0x000fce000f8e0200 */
.L_x_65:
[----:B------:R-:W2:Y:S01]  /*3f50*/  LDCU.64 UR6, c[0x0][0x588] ;  /* 0x0000b100ff0677ac */ /* 0x000ea20008000a00 */
[----:B------:R-:W-:Y:S01]  /*3f60*/  BSSY.RECONVERGENT B6, `(.L_x_66) ;  /* 0x00000a4000067945 */ /* 0x000fe20003800200 */
[----:B------:R-:W-:-:S04]  /*3f70*/  UPRMT UR4, UR42, 0x9910, URZ ;  /* 0x000099102a047896 */ /* 0x000fc800080000ff */
[----:B------:R-:W-:Y:S01]  /*3f80*/  UISETP.GT.AND UP0, UPT, UR4, 0x9, UPT ;  /* 0x000000090400788c */ /* 0x000fe2000bf04270 */
[----:B--234-:R-:W-:-:S05]  /*3f90*/  IADD3 R2, P0, PT, R0, UR6, RZ ;  /* 0x0000000600027c10 */ /* 0x01cfca000ff1e0ff */
        /* <DEDUP_REMOVED lines=13> */
.L_x_70:
[----:B------:R-:W2:Y:S02]  /*4070*/  LDG.E.U8 R2, desc[UR36][R2.64] ;  /* 0x0000002402027981 */ /* 0x000ea4000c1e1100 */
[----:B--2---:R-:W-:Y:S01]  /*4080*/  ISETP.NE.AND P0, PT, R2, RZ, PT ;  /* 0x000000ff0200720c */ /* 0x004fe20003f05270 */
[----:B------:R-:W-:-:S12]  /*4090*/  BRA `(.L_x_72) ;  /* 0x0000000800407947 */ /* 0x000fd80003800000 */
.L_x_69:
        /* <DEDUP_REMOVED lines=10> */
.L_x_74:
[----:B------:R-:W2:Y:S02]  /*4140*/  LDG.E R2, desc[UR36][R2.64] ;  /* 0x0000002402027981 */ /* 0x000ea4000c1e1900 */
[----:B--2---:R-:W-:Y:S01]  /*4150*/  ISETP.NE.AND P0, PT, R2, RZ, PT ;  /* 0x000000ff0200720c */ /* 0x004fe20003f05270 */
[----:B------:R-:W-:-:S12]  /*4160*/  BRA `(.L_x_72) ;  /* 0x00000008000c7947 */ /* 0x000fd80003800000 */
.L_x_73:
[----:B------:R-:W2:Y:S02]  /*4170*/  LDG.E.U16 R2, desc[UR36][R2.64] ;  /* 0x0000002402027981 */ /* 0x000ea4000c1e1500 */
[----:B--2---:R-:W-:Y:S01]  /*4180*/  ISETP.NE.AND P0, PT, R2, RZ, PT ;  /* 0x000000ff0200720c */ /* 0x004fe20003f05270 */
[----:B------:R-:W-:-:S12]  /*4190*/  BRA `(.L_x_72) ;  /* 0x0000000800007947 */ /* 0x000fd80003800000 */
.L_x_68:
        /* <DEDUP_REMOVED lines=9> */
.L_x_76:
[----:B------:R-:W2:Y:S02]  /*4230*/  LDG.E.U16 R0, desc[UR36][R2.64] ;  /* 0x0000002402007981 */ /* 0x000ea4000c1e1500 */
[----:B--2---:R-:W-:-:S05]  /*4240*/  HADD2.F32 R0, -RZ, R0.H0_H0 ;  /* 0x20000000ff007230 */ /* 0x004fca0000004100 */
[----:B------:R-:W-:Y:S01]  /*4250*/  FSETP.NEU.FTZ.AND P0, PT, R0, RZ, PT ;  /* 0x000000ff0000720b */ /* 0x000fe20003f1d000 */
[----:B------:R-:W-:-:S12]  /*4260*/  BRA `(.L_x_72) ;  /* 0x0000000400cc7947 */ /* 0x000fd80003800000 */
.L_x_75:
        /* <DEDUP_REMOVED lines=11> */
.L_x_78:
        /* <DEDUP_REMOVED lines=8> */
.L_x_77:
[----:B------:R-:W2:Y:S02]  /*43a0*/  LDG.E.64 R2, desc[UR36][R2.64] ;  /* 0x0000002402027981 */ /* 0x000ea4000c1e1b00 */
[----:B--2---:R1:W2:Y:S02]  /*43b0*/  DSETP.NEU.AND P0, PT, R2, RZ, PT ;  /* 0x000000ff0200722a */ /* 0x0042a40003f0d000 */
[----:B--2---:R-:W-:Y:S05]  /*43c0*/  BRA `(.L_x_72) ;  /* 0x0000000400747947 */ /* 0x004fea0003800000 */
.L_x_67:
        /* <DEDUP_REMOVED lines=11> */
.L_x_81:
        /* <DEDUP_REMOVED lines=8> */
.L_x_80:
        /* <DEDUP_REMOVED lines=9> */
.L_x_83:
[----:B------:R-:W2:Y:S02]  /*4590*/  LDG.E.U8 R2, desc[UR36][R2.64] ;  /* 0x0000002402027981 */ /* 0x000ea4000c1e1100 */
[----:B--2---:R-:W-:-:S05]  /*45a0*/  IMAD.SHL.U32 R0, R2, 0x2000000, RZ ;  /* 0x0200000002007824 */ /* 0x004fca00078e00ff */
[----:B------:R-:W-:-:S13]  /*45b0*/  ISETP.GE.U32.AND P0, PT, R0, 0x8000000, PT ;  /* 0x080000000000780c */ /* 0x000fda0003f06070 */
[----:B------:R-:W-:Y:S02]  /*45c0*/  @!P0 SHF.L.U32 R4, R2, 0x8, RZ ;  /* 0x0000000802048819 */ /* 0x000fe400000006ff */
[----:B------:R-:W-:Y:S02]  /*45d0*/  @P0 LEA.HI R0, R0, 0x70000000, RZ, 0x1c ;  /* 0x7000000000000811 */ /* 0x000fe400078fe0ff */
[----:B------:R-:W-:-:S03]  /*45e0*/  @!P0 LOP3.LUT R4, R4, 0x7f00, RZ, 0xc0, !PT ;  /* 0x00007f0004048812 */ /* 0x000fc600078ec0ff */
[----:B------:R-:W-:Y:S01]  /*45f0*/  @P0 FMUL.FTZ R0, R0, 1.9259299443872358531e-34 ;  /* 0x0780000000000820 */ /* 0x000fe20000410000 */
[----:B------:R-:W-:-:S05]  /*4600*/  @!P0 LOP3.LUT R4, R4, 0x3f000000, RZ, 0xfc, !PT ;  /* 0x3f00000004048812 */ /* 0x000fca00078efcff */
[----:B------:R-:W-:-:S05]  /*4610*/  @!P0 FADD.FTZ R0, R4, -0.5 ;  /* 0xbf00000004008421 */ /* 0x000fca0000010000 */
[----:B------:R-:W-:Y:S01]  /*4620*/  LOP3.LUT P0, RZ, R0, 0x7fffffff, RZ, 0xc0, !PT ;  /* 0x7fffffff00ff7812 */ /* 0x000fe2000780c0ff */
[----:B------:R-:W-:-:S12]  /*4630*/  BRA `(.L_x_72) ;  /* 0x0000000000d87947 */ /* 0x000fd80003800000 */
.L_x_82:
[----:B------:R-:W2:Y:S02]  /*4640*/  LDG.E.U16 R0, desc[UR36][R2.64] ;  /* 0x0000002402007981 */ /* 0x000ea4000c1e1500 */
[----:B--2---:R-:W-:-:S05]  /*4650*/  IMAD.U32 R0, R0, 0x10000, RZ ;  /* 0x0001000000007824 */ /* 0x004fca00078e00ff */
[----:B------:R-:W-:Y:S01]  /*4660*/  FSETP.NEU.FTZ.AND P0, PT, R0, RZ, PT ;  /* 0x000000ff0000720b */ /* 0x000fe20003f1d000 */
[----:B------:R-:W-:-:S12]  /*4670*/  BRA `(.L_x_72) ;  /* 0x0000000000c87947 */ /* 0x000fd80003800000 */
.L_x_79:
        /* <DEDUP_REMOVED lines=11> */
.L_x_86:
[----:B------:R-:W2:Y:S02]  /*4730*/  LDG.E.U8 R2, desc[UR36][R2.64] ;  /* 0x0000002402027981 */ /* 0x000ea4000c1e1100 */
[----:B--2---:R-:W-:Y:S01]  /*4740*/  ISETP.NE.AND P0, PT, R2, RZ, PT ;  /* 0x000000ff0200720c */ /* 0x004fe20003f05270 */
[----:B------:R-:W-:-:S12]  /*4750*/  BRA `(.L_x_72) ;  /* 0x0000000000907947 */ /* 0x000fd80003800000 */
.L_x_85:
[----:B------:R-:W2:Y:S02]  /*4760*/  LDG.E.U8 R2, desc[UR36][R2.64] ;  /* 0x0000002402027981 */ /* 0x000ea4000c1e1100 */
[----:B--2---:R-:W-:Y:S01]  /*4770*/  ISETP.NE.AND P0, PT, R2, RZ, PT ;  /* 0x000000ff0200720c */ /* 0x004fe20003f05270 */
[----:B------:R-:W-:-:S12]  /*4780*/  BRA `(.L_x_72) ;  /* 0x0000000000847947 */ /* 0x000fd80003800000 */
.L_x_84:
[----:B------:R-:W-:-:S09]  /*4790*/  UISETP.NE.AND UP0, UPT, UR4, 0x1c, UPT ;  /* 0x0000001c0400788c */ /* 0x000fd2000bf05270 */
[----:B------:R-:W-:Y:S05]  /*47a0*/  BRA.U !UP0, `(.L_x_87) ;  /* 0x0000000108747547 */ /* 0x000fea000b800000 */
[----:B------:R-:W-:-:S09]  /*47b0*/  UISETP.NE.AND UP0, UPT, UR4, 0x1d, UPT ;  /* 0x0000001d0400788c */ /* 0x000fd2000bf05270 */
[----:B------:R-:W-:Y:S05]  /*47c0*/  BRA.U !UP0, `(.L_x_88) ;  /* 0x00000001085c7547 */ /* 0x000fea000b800000 */
[----:B------:R-:W-:-:S09]  /*47d0*/  UISETP.NE.AND UP0, UPT, UR4, 0x2c, UPT ;  /* 0x0000002c0400788c */ /* 0x000fd2000bf05270 */
[----:B------:R-:W-:Y:S05]  /*47e0*/  BRA.U UP0, `(.L_x_71) ;  /* 0x00000001000c7547 */ /* 0x000fea000b800000 */
[----:B------:R-:W2:Y:S02]  /*47f0*/  LDG.E.U8 R2, desc[UR36][R2.64] ;  /* 0x0000002402027981 */ /* 0x000ea4000c1e1100 */
[----:B--2---:R-:W-:Y:S01]  /*4800*/  ISETP.NE.AND P0, PT, R2, RZ, PT ;  /* 0x000000ff0200720c */ /* 0x004fe20003f05270 */
[----:B------:R-:W-:-:S12]  /*4810*/  BRA `(.L_x_72) ;  /* 0x0000000000607947 */ /* 0x000fd80003800000 */
.L_x_71:
[----:B------:R-:W-:Y:S01]  /*4820*/  MOV R2, 0x0 ;  /* 0x0000000000027802 */ /* 0x000fe20000000f00 */
[----:B------:R-:W0:Y:S01]  /*4830*/  LDCU.64 UR4, c[0x4][0x148] ;  /* 0x01002900ff0477ac */ /* 0x000e220008000a00 */
[----:B------:R-:W-:Y:S02]  /*4840*/  HFMA2 R12, -RZ, RZ, 0, 5.9604644775390625e-08 ;  /* 0x00000001ff0c7431 */ /* 0x000fe400000001ff */
[----:B------:R-:W-:Y:S01]  /*4850*/  IMAD.MOV.U32 R8, RZ, RZ, 0x4e ;  /* 0x0000004eff087424 */ /* 0x000fe200078e00ff */
[----:B------:R-:W1:Y:S01]  /*4860*/  LDCU.64 UR6, c[0x4][0x150] ;  /* 0x01002a00ff0677ac */ /* 0x000e620008000a00 */
[----:B------:R-:W2:Y:S01]  /*4870*/  LDC.64 R2, c[0x4][R2] ;  /* 0x0100000002027b82 */ /* 0x000ea20000000a00 */
[----:B------:R-:W-:Y:S01]  /*4880*/  IMAD.MOV.U32 R13, RZ, RZ, RZ ;  /* 0x000000ffff0d7224 */ /* 0x000fe200078e00ff */
[----:B------:R-:W3:Y:S01]  /*4890*/  LDCU.64 UR8, c[0x4][0x58] ;  /* 0x01000b00ff0877ac */ /* 0x000ee20008000a00 */
[----:B0-----:R-:W-:Y:S01]  /*48a0*/  IMAD.U32 R4, RZ, RZ, UR4 ;  /* 0x00000004ff047e24 */ /* 0x001fe2000f8e00ff */
[----:B------:R-:W-:Y:S01]  /*48b0*/  MOV R5, UR5 ;  /* 0x0000000500057c02 */ /* 0x000fe20008000f00 */
[----:B-1----:R-:W-:-:S02]  /*48c0*/  IMAD.U32 R6, RZ, RZ, UR6 ;  /* 0x00000006ff067e24 */ /* 0x002fc4000f8e00ff */
[----:B------:R-:W-:Y:S01]  /*48d0*/  IMAD.U32 R7, RZ, RZ, UR7 ;  /* 0x00000007ff077e24 */ /* 0x000fe2000f8e00ff */
[----:B---3--:R-:W-:Y:S01]  /*48e0*/  MOV R10, UR8 ;  /* 0x00000008000a7c02 */ /* 0x008fe20008000f00 */
[----:B------:R-:W-:-:S07]  /*48f0*/  IMAD.U32 R11, RZ, RZ, UR9 ;  /* 0x00000009ff0b7e24 */ /* 0x000fce000f8e00ff */
[----:B------:R-:W-:-:S07]  /*4900*/  LEPC R20, `(.L_x_89) ;  /* 0x000000001014794e */ /* 0x000fce0000000000 */
[----:B--2---:R-:W-:Y:S05]  /*4910*/  CALL.ABS.NOINC R2 ;  /* 0x0000000002007343 */ /* 0x004fea0003c00000 */
.L_x_89:
[----:B------:R-:W-:Y:S01]  /*4920*/  PLOP3.LUT P0, PT, PT, PT, PT, 0x8, 0x80 ;  /* 0x000000000080781c */ /* 0x000fe20003f0e170 */
[----:B------:R-:W-:-:S12]  /*4930*/  BRA `(.L_x_72) ;  /* 0x0000000000187947 */ /* 0x000fd80003800000 */
.L_x_88:
[----:B------:R-:W2:Y:S02]  /*4940*/  LDG.E.64 R2, desc[UR36][R2.64] ;  /* 0x0000002402027981 */ /* 0x000ea4000c1e1b00 */
[----:B--2---:R-:W-:-:S04]  /*4950*/  ISETP.NE.U32.AND P0, PT, R2, RZ, PT ;  /* 0x000000ff0200720c */ /* 0x004fc80003f05070 */
[----:B------:R-:W-:Y:S01]  /*4960*/  ISETP.NE.AND.EX P0, PT, R3, RZ, PT, P0 ;  /* 0x000000ff0300720c */ /* 0x000fe20003f05300 */
[----:B------:R-:W-:-:S12]  /*4970*/  BRA `(.L_x_72) ;  /* 0x0000000000087947 */ /* 0x000fd80003800000 */
.L_x_87:
[----:B------:R-:W2:Y:S02]  /*4980*/  LDG.E R2, desc[UR36][R2.64] ;  /* 0x0000002402027981 */ /* 0x000ea4000c1e1900 */
[----:B--2---:R-:W-:-:S13]  /*4990*/  ISETP.NE.AND P0, PT, R2, RZ, PT ;  /* 0x000000ff0200720c */ /* 0x004fda0003f05270 */
.L_x_72:
[----:B------:R-:W-:Y:S05]  /*49a0*/  BSYNC.RECONVERGENT B6 ;  /* 0x0000000000067941 */ /* 0x000fea0003800200 */
.L_x_66:
        /* <DEDUP_REMOVED lines=8> */
[----:B-1----:R-:W-:-:S05]  /*4a30*/  IADD3 R2, P1, PT, R16, UR6, RZ ;  /* 0x0000000610027c10 */ /* 0x002fca000ff3e0ff */
[----:B------:R-:W-:Y:S01]  /*4a40*/  IMAD.X R3, RZ, RZ, UR7, P1 ;  /* 0x00000007ff037e24 */ /* 0x000fe200088e06ff */
[----:B------:R-:W-:Y:S07]  /*4a50*/  BRA.U UP0, `(.L_x_91) ;  /* 0x0000000100e47547 */ /* 0x000fee000b800000 */
        /* <DEDUP_REMOVED lines=10> */
.L_x_94:
[----:B------:R0:W-:Y:S01]  /*4b00*/  STG.E.U8 desc[UR36][R2.64], R4 ;  /* 0x0000000402007986 */ /* 0x0001e2000c101124 */
[----:B------:R-:W-:Y:S05]  /*4b10*/  BRA `(.L_x_96) ;  /* 0x0000000c00047947 */ /* 0x000fea0003800000 */
.L_x_93:
[----:B------:R-:W-:-:S09]  /*4b20*/  UISETP.NE.AND UP0, UPT, UR5, 0x2, UPT ;  /* 0x000000020500788c */ /* 0x000fd2000bf05270 */
[----:B------:R-:W-:Y:S05]  /*4b30*/  BRA.U !UP0, `(.L_x_97) ;  /* 0x0000000108247547 */ /* 0x000fea000b800000 */
[----:B------:R-:W-:-:S09]  /*4b40*/  UISETP.NE.AND UP0, UPT, UR5, 0x3, UPT ;  /* 0x000000030500788c */ /* 0x000fd2000bf05270 */
[----:B------:R-:W-:Y:S05]  /*4b50*/  BRA.U !UP0, `(.L_x_98) ;  /* 0x0000000108147547 */ /* 0x000fea000b800000 */
[----:B------:R-:W-:-:S09]  /*4b60*/  UISETP.NE.AND UP0, UPT, UR5, 0x4, UPT ;  /* 0x000000040500788c */ /* 0x000fd2000bf05270 */
[----:B------:R-:W-:Y:S05]  /*4b70*/  BRA.U UP0, `(.L_x_95) ;  /* 0x0000000900207547 */ /* 0x000fea000b800000 */
[----:B------:R-:W-:-:S05]  /*4b80*/  HFMA2 R5, -RZ, RZ, 0, 0 ;  /* 0x00000000ff057431 */ /* 0x000fca00000001ff */
[----:B------:R0:W-:Y:S01]  /*4b90*/  STG.E.64 desc[UR36][R2.64], R4 ;  /* 0x0000000402007986 */ /* 0x0001e2000c101b24 */
[----:B------:R-:W-:Y:S05]  /*4ba0*/  BRA `(.L_x_96) ;  /* 0x0000000800e07947 */ /* 0x000fea0003800000 */
.L_x_98:
[----:B------:R0:W-:Y:S01]  /*4bb0*/  STG.E desc[UR36][R2.64], R4 ;  /* 0x0000000402007986 */ /* 0x0001e2000c101924 */
[----:B------:R-:W-:Y:S05]  /*4bc0*/  BRA `(.L_x_96) ;  /* 0x0000000800d87947 */ /* 0x000fea0003800000 */
.L_x_97:
[----:B------:R0:W-:Y:S01]  /*4bd0*/  STG.E.U16 desc[UR36][R2.64], R4 ;  /* 0x0000000402007986 */ /* 0x0001e2000c101524 */
[----:B------:R-:W-:Y:S05]  /*4be0*/  BRA `(.L_x_96) ;  /* 0x0000000800d07947 */ /* 0x000fea0003800000 */
.L_x_92:
        /* <DEDUP_REMOVED lines=9> */
.L_x_100:
[----:B------:R-:W-:-:S04]  /*4c80*/  FSEL R0, RZ, 1, !P0 ;  /* 0x3f800000ff007808 */ /* 0x000fc80004000000 */
[----:B------:R-:W-:-:S05]  /*4c90*/  F2FP.F16.F32.PACK_AB R0, RZ, R0 ;  /* 0x00000000ff00723e */ /* 0x000fca00000000ff */
[----:B------:R3:W-:Y:S01]  /*4ca0*/  STG.E.U16 desc[UR36][R2.64], R0 ;  /* 0x0000000002007986 */ /* 0x0007e2000c101524 */
[----:B------:R-:W-:Y:S05]  /*4cb0*/  BRA `(.L_x_96) ;  /* 0x00000008009c7947 */ /* 0x000fea0003800000 */
.L_x_99:
        /* <DEDUP_REMOVED lines=10> */
.L_x_102:
[----:B------:R-:W-:-:S04]  /*4d60*/  FSEL R0, RZ, 1, !P0 ;  /* 0x3f800000ff007808 */ /* 0x000fc80004000000 */
[----:B------:R-:W-:-:S04]  /*4d70*/  F2FP.F16.F32.PACK_AB R5, RZ, R0 ;  /* 0x00000000ff05723e */ /* 0x000fc800000000ff */
[----:B------:R-:W-:-:S05]  /*4d80*/  PRMT R5, R5, 0x5410, RZ ;  /* 0x0000541005057816 */ /* 0x000fca00000000ff */
[----:B------:R0:W-:Y:S01]  /*4d90*/  STG.E desc[UR36][R2.64], R5 ;  /* 0x0000000502007986 */ /* 0x0001e2000c101924 */
[----:B------:R-:W-:Y:S05]  /*4da0*/  BRA `(.L_x_96) ;  /* 0x0000000800607947 */ /* 0x000fea0003800000 */
.L_x_101:
[----:B------:R-:W-:Y:S01]  /*4db0*/  FSEL R5, RZ, 1.875, !P0 ;  /* 0x3ff00000ff057808 */ /* 0x000fe20004000000 */
[----:B------:R-:W-:-:S05]  /*4dc0*/  IMAD.MOV.U32 R4, RZ, RZ, RZ ;  /* 0x000000ffff047224 */ /* 0x000fca00078e00ff */
[----:B------:R2:W-:Y:S01]  /*4dd0*/  STG.E.64 desc[UR36][R2.64], R4 ;  /* 0x0000000402007986 */ /* 0x0005e2000c101b24 */
[----:B------:R-:W-:Y:S05]  /*4de0*/  BRA `(.L_x_96) ;  /* 0x0000000800507947 */ /* 0x000fea0003800000 */
.L_x_91:
[----:B------:R-:W-:-:S09]  /*4df0*/  UISETP.GT.AND UP0, UPT, UR5, 0x18, UPT ;  /* 0x000000180500788c */ /* 0x000fd2000bf04270 */
[----:B------:R-:W-:Y:S05]  /*4e00*/  BRA.U !UP0, `(.L_x_103) ;  /* 0x0000000508307547 */ /* 0x000fea000b800000 */
        /* <DEDUP_REMOVED lines=10> */
.L_x_106:
[----:B------:R-:W-:Y:S01]  /*4eb0*/  FSEL R5, RZ, 1, !P0 ;  /* 0x3f800000ff057808 */ /* 0x000fe20004000000 */
[----:B------:R-:W-:Y:S01]  /*4ec0*/  BSSY.RECONVERGENT B0, `(.L_x_107) ;  /* 0x0000010000007945 */ /* 0x000fe20003800200 */
[----:B------:R-:W-:Y:S02]  /*4ed0*/  MOV R0, 0x80 ;  /* 0x0000008000007802 */ /* 0x000fe40000000f00 */
[----:B------:R-:W-:-:S13]  /*4ee0*/  ISETP.GT.U32.AND P0, PT, R5, 0x437fffff, PT ;  /* 0x437fffff0500780c */ /* 0x000fda0003f04070 */
[----:B------:R-:W-:Y:S05]  /*4ef0*/  @P0 BRA `(.L_x_108) ;  /* 0x0000000000300947 */ /* 0x000fea0003800000 */
[----:B------:R-:W-:-:S13]  /*4f00*/  ISETP.GE.U32.AND P0, PT, R5, 0x3c000000, PT ;  /* 0x3c0000000500780c */ /* 0x000fda0003f06070 */
[----:B------:R-:W-:-:S04]  /*4f10*/  @P0 SHF.R.U32.HI R0, RZ, 0x14, R5 ;  /* 0x00000014ff000819 */ /* 0x000fc80000011605 */
[----:B------:R-:W-:-:S04]  /*4f20*/  @P0 LOP3.LUT R0, R0, 0x1, RZ, 0xc0, !PT ;  /* 0x0000000100000812 */ /* 0x000fc800078ec0ff */
[----:B------:R-:W-:-:S04]  /*4f30*/  @P0 IADD3 R0, PT, PT, R5, 0x487ffff, R0 ;  /* 0x0487ffff05000810 */ /* 0x000fc80007ffe000 */
[----:B------:R-:W-:-:S04]  /*4f40*/  @P0 SHF.R.U32.HI R0, RZ, 0x14, R0 ;  /* 0x00000014ff000819 */ /* 0x000fc80000011600 */
[----:B------:R-:W-:Y:S01]  /*4f50*/  @P0 LOP3.LUT R0, R0, 0xff, RZ, 0xc0, !PT ;  /* 0x000000ff00000812 */ /* 0x000fe200078ec0ff */
[----:B------:R-:W-:Y:S06]  /*4f60*/  @P0 BRA `(.L_x_108) ;  /* 0x0000000000140947 */ /* 0x000fec0003800000 */
[----:B------:R-:W-:-:S05]  /*4f70*/  FADD.FTZ R0, R5, 8192 ;  /* 0x4600000005007421 */ /* 0x000fca0000010000 */
[----:B------:R-:W-:Y:S02]  /*4f80*/  LOP3.LUT P0, R4, R0, 0xff, RZ, 0xc0, !PT ;  /* 0x000000ff00047812 */ /* 0x000fe4000780c0ff */
[----:B------:R-:W-:-:S11]  /*4f90*/  PRMT R0, RZ, 0x7610, R0 ;  /* 0x00007610ff007816 */ /* 0x000fd60000000000 */
[----:B------:R-:W-:Y:S05]  /*4fa0*/  @!P0 BRA `(.L_x_108) ;  /* 0x0000000000048947 */ /* 0x000fea0003800000 */
[----:B------:R-:W-:-:S07]  /*4fb0*/  IMAD.MOV.U32 R0, RZ, RZ, R4 ;  /* 0x000000ffff007224 */ /* 0x000fce00078e0004 */
.L_x_108:
[----:B------:R-:W-:Y:S05]  /*4fc0*/  BSYNC.RECONVERGENT B0 ;  /* 0x0000000000007941 */ /* 0x000fea0003800200 */
.L_x_107:
[----:B------:R0:W-:Y:S01]  /*4fd0*/  STG.E.U8 desc[UR36][R2.64], R0 ;  /* 0x0000000002007986 */ /* 0x0001e2000c101124 */
[----:B------:R-:W-:Y:S05]  /*4fe0*/  BRA `(.L_x_96) ;  /* 0x0000000400d07947 */ /* 0x000fea0003800000 */
.L_x_105:
[----:B------:R-:W-:Y:S01]  /*4ff0*/  FSEL R5, RZ, 1, !P0 ;  /* 0x3f800000ff057808 */ /* 0x000fe20004000000 */
[----:B------:R-:W-:Y:S01]  /*5000*/  BSSY.RECONVERGENT B0, `(.L_x_109) ;  /* 0x0000010000007945 */ /* 0x000fe20003800200 */
[----:B------:R-:W-:Y:S02]  /*5010*/  IMAD.MOV.U32 R0, RZ, RZ, 0x80 ;  /* 0x00000080ff007424 */ /* 0x000fe400078e00ff */
        /* <DEDUP_REMOVED lines=13> */
[----:B------:R-:W-:-:S07]  /*50f0*/  MOV R0, R4 ;  /* 0x0000000400007202 */ /* 0x000fce0000000f00 */
.L_x_110:
[----:B------:R-:W-:Y:S05]  /*5100*/  BSYNC.RECONVERGENT B0 ;  /* 0x0000000000007941 */ /* 0x000fea0003800200 */
.L_x_109:
[----:B------:R0:W-:Y:S01]  /*5110*/  STG.E.U8 desc[UR36][R2.64], R0 ;  /* 0x0000000002007986 */ /* 0x0001e2000c101124 */
[----:B------:R-:W-:Y:S05]  /*5120*/  BRA `(.L_x_96) ;  /* 0x0000000400807947 */ /* 0x000fea0003800000 */
.L_x_104:
[----:B------:R-:W-:-:S09]  /*5130*/  UISETP.NE.AND UP0, UPT, UR5, 0x1c, UPT ;  /* 0x0000001c0500788c */ /* 0x000fd2000bf05270 */
[----:B------:R-:W-:Y:S05]  /*5140*/  BRA.U !UP0, `(.L_x_111) ;  /* 0x0000000108587547 */ /* 0x000fea000b800000 */
[----:B------:R-:W-:-:S09]  /*5150*/  UISETP.NE.AND UP0, UPT, UR5, 0x1d, UPT ;  /* 0x0000001d0500788c */ /* 0x000fd2000bf05270 */
[----:B------:R-:W-:Y:S05]  /*5160*/  BRA.U !UP0, `(.L_x_112) ;  /* 0x0000000108447547 */ /* 0x000fea000b800000 */
[----:B------:R-:W-:-:S09]  /*5170*/  UISETP.NE.AND UP0, UPT, UR5, 0x2c, UPT ;  /* 0x0000002c0500788c */ /* 0x000fd2000bf05270 */
[----:B------:R-:W-:Y:S05]  /*5180*/  BRA.U UP0, `(.L_x_95) ;  /* 0x00000001009c7547 */ /* 0x000fea000b800000 */
[----:B------:R-:W-:-:S04]  /*5190*/  FSEL R5, RZ, 1, !P0 ;  /* 0x3f800000ff057808 */ /* 0x000fc80004000000 */
[----:B------:R-:W-:-:S04]  /*51a0*/  SHF.R.U32.HI R4, RZ, 0x17, R5 ;  /* 0x00000017ff047819 */ /* 0x000fc80000011605 */
[----:B------:R-:W-:-:S13]  /*51b0*/  ISETP.NE.AND P1, PT, R4, 0xff, PT ;  /* 0x000000ff0400780c */ /* 0x000fda0003f25270 */
[--C-:B------:R-:W-:Y:S02]  /*51c0*/  @P1 SHF.R.U32.HI R0, RZ, 0x16, R5.reuse ;  /* 0x00000016ff001819 */ /* 0x100fe40000011605 */
[----:B------:R-:W-:Y:S01]  /*51d0*/  @P1 LOP3.LUT P0, RZ, R4, 0x3fffff, R5, 0xf8, !PT ;  /* 0x003fffff04ff1812 */ /* 0x000fe2000780f805 */
[----:B------:R-:W-:Y:S01]  /*51e0*/  IMAD.MOV.U32 R5, RZ, RZ, 0xff ;  /* 0x000000ffff057424 */ /* 0x000fe200078e00ff */
[----:B------:R-:W-:-:S04]  /*51f0*/  @P1 LOP3.LUT R0, R0, 0x1, RZ, 0xc0, !PT ;  /* 0x0000000100001812 */ /* 0x000fc800078ec0ff */
[----:B------:R-:W-:Y:S01]  /*5200*/  @P1 ISETP.EQ.U32.AND P2, PT, R0, 0x1, P0 ;  /* 0x000000010000180c */ /* 0x000fe20000742070 */
[----:B------:R-:W-:Y:S01]  /*5210*/  @P1 VIADD R0, R4, 0x1 ;  /* 0x0000000104001836 */ /* 0x000fe20000000000 */
[----:B------:R-:W-:Y:S02]  /*5220*/  PLOP3.LUT P0, PT, PT, PT, PT, 0x80, 0x8 ;  /* 0x000000000008781c */ /* 0x000fe40003f0f070 */
[----:B------:R-:W-:-:S13]  /*5230*/  @P1 PLOP3.LUT P0, PT, P2, PT, PT, 0x80, 0x8 ;  /* 0x000000000008181c */ /* 0x000fda000170f070 */
[----:B------:R-:W-:-:S05]  /*5240*/  @!P0 IADD3 R0, PT, PT, R4, RZ, RZ ;  /* 0x000000ff04008210 */ /* 0x000fca0007ffe0ff */
[----:B------:R-:W-:-:S05]  /*5250*/  @P1 IMAD.MOV.U32 R5, RZ, RZ, R0 ;  /* 0x000000ffff051224 */ /* 0x000fca00078e0000 */
[----:B------:R0:W-:Y:S01]  /*5260*/  STG.E.U8 desc[UR36][R2.64], R5 ;  /* 0x0000000502007986 */ /* 0x0001e2000c101124 */
[----:B------:R-:W-:Y:S05]  /*5270*/  BRA `(.L_x_96) ;  /* 0x00000004002c7947 */ /* 0x000fea0003800000 */
.L_x_112:
[----:B------:R-:W-:-:S05]  /*5280*/  HFMA2 R5, -RZ, RZ, 0, 0 ;  /* 0x00000000ff057431 */ /* 0x000fca00000001ff */
[----:B------:R0:W-:Y:S01]  /*5290*/  STG.E.64 desc[UR36][R2.64], R4 ;  /* 0x0000000402007986 */ /* 0x0001e2000c101b24 */
[----:B------:R-:W-:Y:S05]  /*52a0*/  BRA `(.L_x_96) ;  /* 0x0000000400207947 */ /* 0x000fea0003800000 */
.L_x_111:
[----:B------:R0:W-:Y:S01]  /*52b0*/  STG.E desc[UR36][R2.64], R4 ;  /* 0x0000000402007986 */ /* 0x0001e2000c101924 */
[----:B------:R-:W-:Y:S05]  /*52c0*/  BRA `(.L_x_96) ;  /* 0x0000000400187947 */ /* 0x000fea0003800000 */
.L_x_103:
        /* <DEDUP_REMOVED lines=8> */
.L_x_114:
[----:B------:R-:W-:Y:S02]  /*5350*/  FSEL R5, RZ, 1.875, !P0 ;  /* 0x3ff00000ff057808 */ /* 0x000fe40004000000 */
[----:B------:R-:W-:Y:S01]  /*5360*/  CS2R R6, SRZ ;  /* 0x0000000000067805 */ /* 0x000fe2000001ff00 */
[----:B------:R-:W-:-:S05]  /*5370*/  IMAD.MOV.U32 R4, RZ, RZ, RZ ;  /* 0x000000ffff047224 */ /* 0x000fca00078e00ff */
[----:B------:R0:W-:Y:S01]  /*5380*/  STG.E.128 desc[UR36][R2.64], R4 ;  /* 0x0000000402007986 */ /* 0x0001e2000c101d24 */
[----:B------:R-:W-:Y:S05]  /*5390*/  BRA `(.L_x_96) ;  /* 0x0000000000e47947 */ /* 0x000fea0003800000 */
.L_x_113:
[----:B------:R-:W-:-:S09]  /*53a0*/  UISETP.NE.AND UP0, UPT, UR5, 0xf, UPT ;  /* 0x0000000f0500788c */ /* 0x000fd2000bf05270 */
[----:B------:R-:W-:Y:S05]  /*53b0*/  BRA.U !UP0, `(.L_x_115) ;  /* 0x0000000108d07547 */ /* 0x000fea000b800000 */
[----:B------:R-:W-:-:S09]  /*53c0*/  UISETP.NE.AND UP0, UPT, UR5, 0x17, UPT ;  /* 0x000000170500788c */ /* 0x000fd2000bf05270 */
[----:B------:R-:W-:Y:S05]  /*53d0*/  BRA.U !UP0, `(.L_x_116) ;  /* 0x0000000108847547 */ /* 0x000fea000b800000 */
[----:B------:R-:W-:-:S09]  /*53e0*/  UISETP.NE.AND UP0, UPT, UR5, 0x18, UPT ;  /* 0x000000180500788c */ /* 0x000fd2000bf05270 */
[----:B------:R-:W-:Y:S05]  /*53f0*/  BRA.U !UP0, `(.L_x_117) ;  /* 0x0000000108447547 */ /* 0x000fea000b800000 */
.L_x_95:
[----:B------:R-:W-:Y:S01]  /*5400*/  MOV R0, 0x0 ;  /* 0x0000000000007802 */ /* 0x000fe20000000f00 */
[----:B------:R-:W0:Y:S01]  /*5410*/  LDCU.64 UR4, c[0x4][0x148] ;  /* 0x01002900ff0477ac */ /* 0x000e220008000a00 */
[----:B------:R-:W-:Y:S02]  /*5420*/  HFMA2 R8, -RZ, RZ, 0, 6.020069122314453125e-06 ;  /* 0x00000065ff087431 */ /* 0x000fe400000001ff */
[----:B------:R-:W-:Y:S01]  /*5430*/  IMAD.MOV.U32 R12, RZ, RZ, 0x1 ;  /* 0x00000001ff0c7424 */ /* 0x000fe200078e00ff */
[----:B------:R1:W2:Y:S01]  /*5440*/  LDC.64 R2, c[0x4][R0] ;  /* 0x0100000000027b82 */ /* 0x0002a20000000a00 */
[----:B------:R-:W3:Y:S01]  /*5450*/  LDCU.64 UR6, c[0x4][0x150] ;  /* 0x01002a00ff0677ac */ /* 0x000ee20008000a00 */
[----:B------:R-:W-:Y:S01]  /*5460*/  MOV R13, RZ ;  /* 0x000000ff000d7202 */ /* 0x000fe20000000f00 */
[----:B------:R-:W4:Y:S01]  /*5470*/  LDCU.64 UR8, c[0x4][0x60] ;  /* 0x01000c00ff0877ac */ /* 0x000f220008000a00 */
[----:B0-----:R-:W-:Y:S01]  /*5480*/  MOV R4, UR4 ;  /* 0x0000000400047c02 */ /* 0x001fe20008000f00 */
[----:B------:R-:W-:Y:S01]  /*5490*/  IMAD.U32 R5, RZ, RZ, UR5 ;  /* 0x00000005ff057e24 */ /* 0x000fe2000f8e00ff */
[----:B---3--:R-:W-:Y:S01]  /*54a0*/  MOV R6, UR6 ;  /* 0x0000000600067c02 */ /* 0x008fe20008000f00 */
[----:B------:R-:W-:Y:S01]  /*54b0*/  IMAD.U32 R7, RZ, RZ, UR7 ;  /* 0x00000007ff077e24 */ /* 0x000fe2000f8e00ff */
[----:B----4-:R-:W-:Y:S01]  /*54c0*/  MOV R10, UR8 ;  /* 0x00000008000a7c02 */ /* 0x010fe20008000f00 */
[----:B-1----:R-:W-:-:S07]  /*54d0*/  IMAD.U32 R11, RZ, RZ, UR9 ;  /* 0x00000009ff0b7e24 */ /* 0x002fce000f8e00ff */
[----:B------:R-:W-:-:S07]  /*54e0*/  LEPC R20, `(.L_x_118) ;  /* 0x000000001014794e */ /* 0x000fce0000000000 */
[----:B--2---:R-:W-:Y:S05]  /*54f0*/  CALL.ABS.NOINC R2 ;  /* 0x0000000002007343 */ /* 0x004fea0003c00000 */
.L_x_118:
[----:B------:R-:W-:Y:S05]  /*5500*/  BRA `(.L_x_96) ;  /* 0x0000000000887947 */ /* 0x000fea0003800000 */
.L_x_117:
        /* <DEDUP_REMOVED lines=9> */
[----:B------:R-:W-:Y:S01]  /*55a0*/  @P0 SHF.R.U32.HI R5, RZ, 0x14, R0 ;  /* 0x00000014ff050819 */ /* 0x000fe20000011600 */
[----:B------:R-:W-:-:S07]  /*55b0*/  @!P0 FADD.FTZ R5, R7, 16384 ;  /* 0x4680000007058421 */ /* 0x000fce0000010000 */
.L_x_120:
[----:B------:R-:W-:Y:S05]  /*55c0*/  BSYNC.RECONVERGENT B0 ;  /* 0x0000000000007941 */ /* 0x000fea0003800200 */
.L_x_119:
[----:B------:R0:W-:Y:S01]  /*55d0*/  STG.E.U8 desc[UR36][R2.64], R5 ;  /* 0x0000000502007986 */ /* 0x0001e2000c101124 */
[----:B------:R-:W-:Y:S05]  /*55e0*/  BRA `(.L_x_96) ;  /* 0x0000000000507947 */ /* 0x000fea0003800000 */
.L_x_116:
[----:B------:R-:W-:-:S04]  /*55f0*/  FSEL R7, RZ, 1, !P0 ;  /* 0x3f800000ff077808 */ /* 0x000fc80004000000 */
[----:B------:R-:W-:-:S13]  /*5600*/  ISETP.GT.U32.AND P0, PT, R7, 0x477fffff, PT ;  /* 0x477fffff0700780c */ /* 0x000fda0003f04070 */
[----:B------:R-:W-:Y:S05]  /*5610*/  @P0 BRA `(.L_x_121) ;  /* 0x0000000000240947 */ /* 0x000fea0003800000 */
[----:B------:R-:W-:-:S13]  /*5620*/  ISETP.GE.U32.AND P0, PT, R7, 0x38800000, PT ;  /* 0x388000000700780c */ /* 0x000fda0003f06070 */
[----:B------:R-:W-:-:S04]  /*5630*/  @P0 SHF.R.U32.HI R0, RZ, 0x15, R7 ;  /* 0x00000015ff000819 */ /* 0x000fc80000011607 */
[----:B------:R-:W-:-:S04]  /*5640*/  @P0 LOP3.LUT R0, R0, 0x1, RZ, 0xc0, !PT ;  /* 0x0000000100000812 */ /* 0x000fc800078ec0ff */
[C---:B------:R-:W-:Y:S01]  /*5650*/  @P0 IADD3 R0, PT, PT, R7.reuse, 0x80fffff, R0 ;  /* 0x080fffff07000810 */ /* 0x040fe20007ffe000 */
[----:B------:R-:W-:-:S03]  /*5660*/  @!P0 FADD.FTZ R7, R7, 128 ;  /* 0x4300000007078421 */ /* 0x000fc60000010000 */
[----:B------:R-:W-:-:S05]  /*5670*/  @P0 SHF.R.U32.HI R5, RZ, 0x15, R0 ;  /* 0x00000015ff050819 */ /* 0x000fca0000011600 */
[----:B------:R0:W-:Y:S04]  /*5680*/  @P0 STG.E.U8 desc[UR36][R2.64], R5 ;  /* 0x0000000502000986 */ /* 0x0001e8000c101124 */
[----:B------:R0:W-:Y:S01]  /*5690*/  @!P0 STG.E.U8 desc[UR36][R2.64], R7 ;  /* 0x0000000702008986 */ /* 0x0001e2000c101124 */
[----:B------:R-:W-:Y:S05]  /*56a0*/  BRA `(.L_x_96) ;  /* 0x0000000000207947 */ /* 0x000fea0003800000 */
.L_x_121:
[----:B------:R-:W-:Y:S01]  /*56b0*/  HFMA2 R5, -RZ, RZ, 0, 7.569789886474609375e-06 ;  /* 0x0000007fff057431 */ /* 0x000fe200000001ff */
[----:B------:R-:W-:-:S04]  /*56c0*/  ISETP.GT.U32.AND P0, PT, R7, 0x7f800000, PT ;  /* 0x7f8000000700780c */ /* 0x000fc80003f04070 */
[----:B------:R-:W-:-:S05]  /*56d0*/  SEL R5, R5, 0x7c, P0 ;  /* 0x0000007c05057807 */ /* 0x000fca0000000000 */
[----:B------:R0:W-:Y:S01]  /*56e0*/  STG.E.U8 desc[UR36][R2.64], R5 ;  /* 0x0000000502007986 */ /* 0x0001e2000c101124 */
[----:B------:R-:W-:Y:S05]  /*56f0*/  BRA `(.L_x_96) ;  /* 0x00000000000c7947 */ /* 0x000fea0003800000 */
.L_x_115:
[----:B------:R-:W-:-:S04]  /*5700*/  FSEL R0, RZ, 1, !P0 ;  /* 0x3f800000ff007808 */ /* 0x000fc80004000000 */
[----:B------:R-:W-:-:S05]  /*5710*/  F2FP.BF16.F32.PACK_AB R0, RZ, R0 ;  /* 0x00000000ff00723e */ /* 0x000fca00000010ff */
[----:B------:R0:W-:Y:S02]  /*5720*/  STG.E.U16 desc[UR36][R2.64], R0 ;  /* 0x0000000002007986 */ /* 0x0001e4000c101524 */
.L_x_96:
[----:B------:R-:W-:Y:S05]  /*5730*/  BSYNC.RECONVERGENT B6 ;  /* 0x0000000000067941 */ /* 0x000fea0003800200 */
.L_x_90:
[----:B------:R-:W-:-:S07]  /*5740*/  VIADD R17, R17, 0x80 ;  /* 0x0000008011117836 */ /* 0x000fce0000000000 */
.L_x_64:
[----:B------:R-:W-:Y:S05]  /*5750*/  BSYNC.RECONVERGENT B7 ;  /* 0x0000000000077941 */ /* 0x000fea0003800200 */
.L_x_63:
[----:B------:R-:W5:Y:S01]  /*5760*/  LDCU UR4, c[0x0][0x380] ;  /* 0x00007000ff0477ac */ /* 0x000f620008000800 */
[----:B------:R-:W-:Y:S01]  /*5770*/  BSSY.RECONVERGENT B7, `(.L_x_122) ;  /* 0x00002b2000077945 */ /* 0x000fe20003800200 */
[----:B-----5:R-:W-:-:S13]  /*5780*/  ISETP.GE.AND P0, PT, R17, UR4, PT ;  /* 0x0000000411007c0c */ /* 0x020fda000bf06270 */
[----:B------:R-:W-:Y:S05]  /*5790*/  @P0 BRA `(.L_x_123) ;  /* 0x0000002800bc0947 */ /* 0x000fea0003800000 */
[----:B------:R-:W5:Y:S01]  /*57a0*/  LDCU UR4, c[0x0][0x388] ;  /* 0x00007100ff0477ac */ /* 0x000f620008000800 */
[----:B01-3--:R-:W-:Y:S01]  /*57b0*/  MOV R0, RZ ;  /* 0x000000ff00007202 */ /* 0x00bfe20000000f00 */
[----:B------:R-:W-:Y:S01]  /*57c0*/  IMAD.MOV.U32 R16, RZ, RZ, RZ ;  /* 0x000000ffff107224 */ /* 0x000fe200078e00ff */
[----:B-----5:R-:W-:-:S09]  /*57d0*/  UISETP.NE.AND UP0, UPT, UR4, URZ, UPT ;  /* 0x000000ff0400728c */ /* 0x020fd2000bf05270 */
[----:B------:R-:W-:Y:S05]  /*57e0*/  BRA.U !UP0, `(.L_x_124) ;  /* 0x0000001108a87547 */ /* 0x000fea000b800000 */
[----:B------:R-:W2:Y:S01]  /*57f0*/  LDCU.64 UR4, c[0x0][0x390] ;  /* 0x00007200ff0477ac */ /* 0x000ea20008000a00 */
[----:B------:R-:W-:Y:S01]  /*5800*/  HFMA2 R16, -RZ, RZ, 0, 0 ;  /* 0x00000000ff107431 */ /* 0x000fe200000001ff */
[----:B------:R-:W0:Y:S01]  /*5810*/  LDCU UR6, c[0x0][0x38c] ;  /* 0x00007180ff0677ac */ /* 0x000e220008000800 */
[----:B------:R-:W1:Y:S01]  /*5820*/  LDCU.64 UR8, c[0x0][0x4b8] ;  /* 0x00009700ff0877ac */ /* 0x000e620008000a00 */
[----:B------:R-:W-:Y:S02]  /*5830*/  UISETP.NE.AND UP0, UPT, UR41, URZ, UPT ;  /* 0x000000ff2900728c */ /* 0x000fe4000bf05270 */
[----:B--2-4-:R-:W-:-:S05]  /*5840*/  IMAD.HI.U32 R2, R17, UR4, R16 ;  /* 0x0000000411027c27 */ /* 0x014fca000f8e0010 */
[----:B------:R-:W-:-:S05]  /*5850*/  SHF.R.U32.HI R3, RZ, UR5, R2 ;  /* 0x00000005ff037c19 */ /* 0x000fca0008011602 */
[----:B------:R-:W-:-:S04]  /*5860*/  IMAD.MOV R0, RZ, RZ, -R3 ;  /* 0x000000ffff007224 */ /* 0x000fc800078e0a03 */
[----:B0-----:R-:W-:-:S04]  /*5870*/  IMAD R0, R0, UR6, R17 ;  /* 0x0000000600007c24 */ /* 0x001fc8000f8e0211 */
[C---:B-1----:R-:W-:Y:S02]  /*5880*/  IMAD R16, R0.reuse, UR8, RZ ;  /* 0x0000000800107c24 */ /* 0x042fe4000f8e02ff */
[----:B------:R-:W-:Y:S01]  /*5890*/  IMAD R0, R0, UR9, RZ ;  /* 0x0000000900007c24 */ /* 0x000fe2000f8e02ff */
        /* <DEDUP_REMOVED lines=287> */
.L_x_124:
[----:B------:R-:W2:Y:S01]  /*6a90*/  LDCU.64 UR6, c[0x0][0x588] ;  /* 0x0000b100ff0677ac */ /* 0x000ea20008000a00 */
[----:B------:R-:W-:Y:S01]  /*6aa0*/  BSSY.RECONVERGENT B6, `(.L_x_125) ;  /* 0x00000a4000067945 */ /* 0x000fe20003800200 */
[----:B------:R-:W-:-:S04]  /*6ab0*/  UPRMT UR4, UR42, 0x9910, URZ ;  /* 0x000099102a047896 */ /* 0x000fc800080000ff */
[----:B------:R-:W-:Y:S01]  /*6ac0*/  UISETP.GT.AND UP0, UPT, UR4, 0x9, UPT ;  /* 0x000000090400788c */ /* 0x000fe2000bf04270 */
[----:B--2-4-:R-:W-:-:S04]  /*6ad0*/  IADD3 R2, P0, PT, R0, UR6, RZ ;  /* 0x0000000600027c10 */ /* 0x014fc8000ff1e0ff */
[----:B------:R-:W-:-:S04]  /*6ae0*/  IADD3.X R3, PT, PT, RZ, UR7, RZ, P0, !PT ;  /* 0x00000007ff037c10 */ /* 0x000fc800087fe4ff */
        /* <DEDUP_REMOVED lines=12> */
.L_x_129:
[----:B------:R-:W2:Y:S02]  /*6bb0*/  LDG.E.U8 R2, desc[UR36][R2.64] ;  /* 0x0000002402027981 */ /* 0x000ea4000c1e1100 */
[----:B--2---:R-:W-:Y:S01]  /*6bc0*/  ISETP.NE.AND P0, PT, R2, RZ, PT ;  /* 0x000000ff0200720c */ /* 0x004fe20003f05270 */
[----:B------:R-:W-:-:S12]  /*6bd0*/  BRA `(.L_x_131) ;  /* 0x0000000800407947 */ /* 0x000fd80003800000 */
.L_x_128:
        /* <DEDUP_REMOVED lines=10> */
.L_x_133:
[----:B------:R-:W2:Y:S02]  /*6c80*/  LDG.E R2, desc[UR36][R2.64] ;  /* 0x0000002402027981 */ /* 0x000ea4000c1e1900 */
[----:B--2---:R-:W-:Y:S01]  /*6c90*/  ISETP.NE.AND P0, PT, R2, RZ, PT ;  /* 0x000000ff0200720c */ /* 0x004fe20003f05270 */
[----:B------:R-:W-:-:S12]  /*6ca0*/  BRA `(.L_x_131) ;  /* 0x00000008000c7947 */ /* 0x000fd80003800000 */
.L_x_132:
[----:B------:R-:W2:Y:S02]  /*6cb0*/  LDG.E.U16 R2, desc[UR36][R2.64] ;  /* 0x0000002402027981 */ /* 0x000ea4000c1e1500 */
[----:B--2---:R-:W-:Y:S01]  /*6cc0*/  ISETP.NE.AND P0, PT, R2, RZ, PT ;  /* 0x000000ff0200720c */ /* 0x004fe20003f05270 */
[----:B------:R-:W-:-:S12]  /*6cd0*/  BRA `(.L_x_131) ;  /* 0x0000000800007947 */ /* 0x000fd80003800000 */
.L_x_127:
        /* <DEDUP_REMOVED lines=9> */
.L_x_135:
[----:B------:R-:W2:Y:S02]  /*6d70*/  LDG.E.U16 R0, desc[UR36][R2.64] ;  /* 0x0000002402007981 */ /* 0x000ea4000c1e1500 */
[----:B--2---:R-:W-:-:S05]  /*6d80*/  HADD2.F32 R0, -RZ, R0.H0_H0 ;  /* 0x20000000ff007230 */ /* 0x004fca0000004100 */
[----:B------:R-:W-:Y:S01]  /*6d90*/  FSETP.NEU.FTZ.AND P0, PT, R0, RZ, PT ;  /* 0x000000ff0000720b */ /* 0x000fe20003f1d000 */
[----:B------:R-:W-:-:S12]  /*6da0*/  BRA `(.L_x_131) ;  /* 0x0000000400cc7947 */ /* 0x000fd80003800000 */
.L_x_134:
        /* <DEDUP_REMOVED lines=11> */
.L_x_137:
        /* <DEDUP_REMOVED lines=8> */
.L_x_136:
[----:B------:R-:W2:Y:S02]  /*6ee0*/  LDG.E.64 R2, desc[UR36][R2.64] ;  /* 0x0000002402027981 */ /* 0x000ea4000c1e1b00 */
[----:B--2---:R1:W2:Y:S02]  /*6ef0*/  DSETP.NEU.AND P0, PT, R2, RZ, PT ;  /* 0x000000ff0200722a */ /* 0x0042a40003f0d000 */
[----:B--2---:R-:W-:Y:S05]  /*6f00*/  BRA `(.L_x_131) ;  /* 0x0000000400747947 */ /* 0x004fea0003800000 */
.L_x_126:
        /* <DEDUP_REMOVED lines=11> */
.L_x_140:
        /* <DEDUP_REMOVED lines=8> */
.L_x_139:
        /* <DEDUP_REMOVED lines=9> */
.L_x_142:
        /* <DEDUP_REMOVED lines=11> */
.L_x_141:
[----:B------:R-:W2:Y:S02]  /*7180*/  LDG.E.U16 R0, desc[UR36][R2.64] ;  /* 0x0000002402007981 */ /* 0x000ea4000c1e1500 */
[----:B--2---:R-:W-:-:S05]  /*7190*/  IMAD.U32 R0, R0, 0x10000, RZ ;  /* 0x0001000000007824 */ /* 0x004fca00078e00ff */
[----:B------:R-:W-:Y:S01]  /*71a0*/  FSETP.NEU.FTZ.AND P0, PT, R0, RZ, PT ;  /* 0x000000ff0000720b */ /* 0x000fe20003f1d000 */
[----:B------:R-:W-:-:S12]  /*71b0*/  BRA `(.L_x_131) ;  /* 0x0000000000c87947 */ /* 0x000fd80003800000 */
.L_x_138:
        /* <DEDUP_REMOVED lines=11> */
.L_x_145:
[----:B------:R-:W2:Y:S02]  /*7270*/  LDG.E.U8 R2, desc[UR36][R2.64] ;  /* 0x0000002402027981 */ /* 0x000ea4000c1e1100 */
[----:B--2---:R-:W-:Y:S01]  /*7280*/  ISETP.NE.AND P0, PT, R2, RZ, PT ;  /* 0x000000ff0200720c */ /* 0x004fe20003f05270 */
[----:B------:R-:W-:-:S12]  /*7290*/  BRA `(.L_x_131) ;  /* 0x0000000000907947 */ /* 0x000fd80003800000 */
.L_x_144:
[----:B------:R-:W2:Y:S02]  /*72a0*/  LDG.E.U8 R2, desc[UR36][R2.64] ;  /* 0x0000002402027981 */ /* 0x000ea4000c1e1100 */
[----:B--2---:R-:W-:Y:S01]  /*72b0*/  ISETP.NE.AND P0, PT, R2, RZ, PT ;  /* 0x000000ff0200720c */ /* 0x004fe20003f05270 */
[----:B------:R-:W-:-:S12]  /*72c0*/  BRA `(.L_x_131) ;  /* 0x0000000000847947 */ /* 0x000fd80003800000 */
.L_x_143:
        /* <DEDUP_REMOVED lines=9> */
.L_x_130:
[----:B------:R-:W-:Y:S01]  /*7360*/  MOV R2, 0x0 ;  /* 0x0000000000027802 */ /* 0x000fe20000000f00 */
[----:B------:R-:W0:Y:S01]  /*7370*/  LDCU.64 UR4, c[0x4][0x148] ;  /* 0x01002900ff0477ac */ /* 0x000e220008000a00 */
[----:B------:R-:W-:Y:S02]  /*7380*/  HFMA2 R8, -RZ, RZ, 0, 4.64916229248046875e-06 ;  /* 0x0000004eff087431 */ /* 0x000fe400000001ff */
[----:B------:R-:W-:Y:S01]  /*7390*/  IMAD.MOV.U32 R12, RZ, RZ, 0x1 ;  /* 0x00000001ff0c7424 */ /* 0x000fe200078e00ff */
[----:B------:R-:W-:Y:S01]  /*73a0*/  MOV R13, RZ ;  /* 0x000000ff000d7202 */ /* 0x000fe20000000f00 */
[----:B------:R-:W1:Y:S01]  /*73b0*/  LDCU.64 UR6, c[0x4][0x150] ;  /* 0x01002a00ff0677ac */ /* 0x000e620008000a00 */
[----:B------:R-:W2:Y:S01]  /*73c0*/  LDC.64 R2, c[0x4][R2] ;  /* 0x0100000002027b82 */ /* 0x000ea20000000a00 */
[----:B------:R-:W3:Y:S01]  /*73d0*/  LDCU.64 UR8, c[0x4][0x58] ;  /* 0x01000b00ff0877ac */ /* 0x000ee20008000a00 */
[----:B0-----:R-:W-:Y:S01]  /*73e0*/  MOV R4, UR4 ;  /* 0x0000000400047c02 */ /* 0x001fe20008000f00 */
[----:B------:R-:W-:Y:S01]  /*73f0*/  IMAD.U32 R5, RZ, RZ, UR5 ;  /* 0x00000005ff057e24 */ /* 0x000fe2000f8e00ff */
[----:B-1----:R-:W-:Y:S01]  /*7400*/  MOV R6, UR6 ;  /* 0x0000000600067c02 */ /* 0x002fe20008000f00 */
[----:B------:R-:W-:Y:S01]  /*7410*/  IMAD.U32 R7, RZ, RZ, UR7 ;  /* 0x00000007ff077e24 */ /* 0x000fe2000f8e00ff */
[----:B---3--:R-:W-:Y:S01]  /*7420*/  MOV R10, UR8 ;  /* 0x00000008000a7c02 */ /* 0x008fe20008000f00 */
[----:B------:R-:W-:-:S07]  /*7430*/  IMAD.U32 R11, RZ, RZ, UR9 ;  /* 0x00000009ff0b7e24 */ /* 0x000fce000f8e00ff */
[----:B------:R-:W-:-:S07]  /*7440*/  LEPC R20, `(.L_x_148) ;  /* 0x000000001014794e */ /* 0x000fce0000000000 */
[----:B--2---:R-:W-:Y:S05]  /*7450*/  CALL.ABS.NOINC R2 ;  /* 0x0000000002007343 */ /* 0x004fea0003c00000 */
.L_x_148:
[----:B------:R-:W-:Y:S01]  /*7460*/  PLOP3.LUT P0, PT, PT, PT, PT, 0x8, 0x80 ;  /* 0x000000000080781c */ /* 0x000fe20003f0e170 */
[----:B------:R-:W-:-:S12]  /*7470*/  BRA `(.L_x_131) ;  /* 0x0000000000187947 */ /* 0x000fd80003800000 */
.L_x_147:
[----:B------:R-:W2:Y:S02]  /*7480*/  LDG.E.64 R2, desc[UR36][R2.64] ;  /* 0x0000002402027981 */ /* 0x000ea4000c1e1b00 */
[----:B--2---:R-:W-:-:S04]  /*7490*/  ISETP.NE.U32.AND P0, PT, R2, RZ, PT ;  /* 0x000000ff0200720c */ /* 0x004fc80003f05070 */
[----:B------:R-:W-:Y:S01]  /*74a0*/  ISETP.NE.AND.EX P0, PT, R3, RZ, PT, P0 ;  /* 0x000000ff0300720c */ /* 0x000fe20003f05300 */
[----:B------:R-:W-:-:S12]  /*74b0*/  BRA `(.L_x_131) ;  /* 0x0000000000087947 */ /* 0x000fd80003800000 */
.L_x_146:
[----:B------:R-:W2:Y:S02]  /*74c0*/  LDG.E R2, desc[UR36][R2.64] ;  /* 0x0000002402027981 */ /* 0x000ea4000c1e1900 */
[----:B--2---:R-:W-:-:S13]  /*74d0*/  ISETP.NE.AND P0, PT, R2, RZ, PT ;  /* 0x000000ff0200720c */ /* 0x004fda0003f05270 */
.L_x_131:
[----:B------:R-:W-:Y:S05]  /*74e0*/  BSYNC.RECONVERGENT B6 ;  /* 0x0000000000067941 */ /* 0x000fea0003800200 */
.L_x_125:
        /* <DEDUP_REMOVED lines=21> */
.L_x_153:
[----:B------:R0:W-:Y:S01]  /*7640*/  STG.E.U8 desc[UR36][R2.64], R4 ;  /* 0x0000000402007986 */ /* 0x0001e2000c101124 */
[----:B------:R-:W-:Y:S05]  /*7650*/  BRA `(.L_x_155) ;  /* 0x0000000c00047947 */ /* 0x000fea0003800000 */
.L_x_152:
        /* <DEDUP_REMOVED lines=9> */
.L_x_157:
[----:B------:R0:W-:Y:S01]  /*76f0*/  STG.E desc[UR36][R2.64], R4 ;  /* 0x0000000402007986 */ /* 0x0001e2000c101924 */
[----:B------:R-:W-:Y:S05]  /*7700*/  BRA `(.L_x_155) ;  /* 0x0000000800d87947 */ /* 0x000fea0003800000 */
.L_x_156:
[----:B------:R0:W-:Y:S01]  /*7710*/  STG.E.U16 desc[UR36][R2.64], R4 ;  /* 0x0000000402007986 */ /* 0x0001e2000c101524 */
[----:B------:R-:W-:Y:S05]  /*7720*/  BRA `(.L_x_155) ;  /* 0x0000000800d07947 */ /* 0x000fea0003800000 */
.L_x_151:
        /* <DEDUP_REMOVED lines=9> */
.L_x_159:
[----:B------:R-:W-:-:S04]  /*77c0*/  FSEL R0, RZ, 1, !P0 ;  /* 0x3f800000ff007808 */ /* 0x000fc80004000000 */
[----:B------:R-:W-:-:S05]  /*77d0*/  F2FP.F16.F32.PACK_AB R0, RZ, R0 ;  /* 0x00000000ff00723e */ /* 0x000fca00000000ff */
[----:B------:R0:W-:Y:S01]  /*77e0*/  STG.E.U16 desc[UR36][R2.64], R0 ;  /* 0x0000000002007986 */ /* 0x0001e2000c101524 */
[----:B------:R-:W-:Y:S05]  /*77f0*/  BRA `(.L_x_155) ;  /* 0x00000008009c7947 */ /* 0x000fea0003800000 */
.L_x_158:
        /* <DEDUP_REMOVED lines=10> */
.L_x_161:
[----:B------:R-:W-:-:S04]  /*78a0*/  FSEL R0, RZ, 1, !P0 ;  /* 0x3f800000ff007808 */ /* 0x000fc80004000000 */
[----:B------:R-:W-:-:S04]  /*78b0*/  F2FP.F16.F32.PACK_AB R5, RZ, R0 ;  /* 0x00000000ff05723e */ /* 0x000fc800000000ff */
[----:B------:R-:W-:-:S05]  /*78c0*/  PRMT R5, R5, 0x5410, RZ ;  /* 0x0000541005057816 */ /* 0x000fca00000000ff */
[----:B------:R0:W-:Y:S01]  /*78d0*/  STG.E desc[UR36][R2.64], R5 ;  /* 0x0000000502007986 */ /* 0x0001e2000c101924 */
[----:B------:R-:W-:Y:S05]  /*78e0*/  BRA `(.L_x_155) ;  /* 0x0000000800607947 */ /* 0x000fea0003800000 */
.L_x_160:
[----:B------:R-:W-:Y:S02]  /*78f0*/  FSEL R5, RZ, 1.875, !P0 ;  /* 0x3ff00000ff057808 */ /* 0x000fe40004000000 */
[----:B------:R-:W-:-:S05]  /*7900*/  MOV R4, RZ ;  /* 0x000000ff00047202 */ /* 0x000fca0000000f00 */
[----:B------:R0:W-:Y:S01]  /*7910*/  STG.E.64 desc[UR36][R2.64], R4 ;  /* 0x0000000402007986 */ /* 0x0001e2000c101b24 */
[----:B------:R-:W-:Y:S05]  /*7920*/  BRA `(.L_x_155) ;  /* 0x0000000800507947 */ /* 0x000fea0003800000 */
.L_x_150:
        /* <DEDUP_REMOVED lines=12> */
.L_x_165:
        /* <DEDUP_REMOVED lines=17> */
.L_x_167:
[----:B------:R-:W-:Y:S05]  /*7b00*/  BSYNC.RECONVERGENT B0 ;  /* 0x0000000000007941 */ /* 0x000fea0003800200 */
.L_x_166:
[----:B------:R0:W-:Y:S01]  /*7b10*/  STG.E.U8 desc[UR36][R2.64], R0 ;  /* 0x0000000002007986 */ /* 0x0001e2000c101124 */
[----:B------:R-:W-:Y:S05]  /*7b20*/  BRA `(.L_x_155) ;  /* 0x0000000400d07947 */ /* 0x000fea0003800000 */
.L_x_164:
        /* <DEDUP_REMOVED lines=17> */
.L_x_169:
[----:B------:R-:W-:Y:S05]  /*7c40*/  BSYNC.RECONVERGENT B0 ;  /* 0x0000000000007941 */ /* 0x000fea0003800200 */
.L_x_168:
[----:B------:R0:W-:Y:S01]  /*7c50*/  STG.E.U8 desc[UR36][R2.64], R0 ;  /* 0x0000000002007986 */ /* 0x0001e2000c101124 */
[----:B------:R-:W-:Y:S05]  /*7c60*/  BRA `(.L_x_155) ;  /* 0x0000000400807947 */ /* 0x000fea0003800000 */
.L_x_163:
        /* <DEDUP_REMOVED lines=13> */
[----:B------:R-:W-:Y:S02]  /*7d40*/  @P1 ISETP.EQ.U32.AND P2, PT, R0, 0x1, P0 ;  /* 0x000000010000180c */ /* 0x000fe40000742070 */
[----:B------:R-:W-:Y:S02]  /*7d50*/  PLOP3.LUT P0, PT, PT, PT, PT, 0x80, 0x8 ;  /* 0x000000000008781c */ /* 0x000fe40003f0f070 */
[----:B------:R-:W-:Y:S02]  /*7d60*/  @P1 PLOP3.LUT P0, PT, P2, PT, PT, 0x80, 0x8 ;  /* 0x000000000008181c */ /* 0x000fe4000170f070 */
[----:B------:R-:W-:-:S11]  /*7d70*/  @P1 IADD3 R0, PT, PT, R4, 0x1, RZ ;  /* 0x0000000104001810 */ /* 0x000fd60007ffe0ff */
[----:B------:R-:W-:-:S05]  /*7d80*/  @!P0 IMAD.MOV R0, RZ, RZ, R4 ;  /* 0x000000ffff008224 */ /* 0x000fca00078e0204 */
[----:B------:R-:W-:-:S05]  /*7d90*/  @P1 MOV R5, R0 ;  /* 0x0000000000051202 */ /* 0x000fca0000000f00 */
[----:B------:R0:W-:Y:S01]  /*7da0*/  STG.E.U8 desc[UR36][R2.64], R5 ;  /* 0x0000000502007986 */ /* 0x0001e2000c101124 */
[----:B------:R-:W-:Y:S05]  /*7db0*/  BRA `(.L_x_155) ;  /* 0x00000004002c7947 */ /* 0x000fea0003800000 */
.L_x_171:
[----:B------:R-:W-:-:S05]  /*7dc0*/  IMAD.MOV.U32 R5, RZ, RZ, RZ ;  /* 0x000000ffff057224 */ /* 0x000fca00078e00ff */
[----:B------:R0:W-:Y:S01]  /*7dd0*/  STG.E.64 desc[UR36][R2.64], R4 ;  /* 0x0000000402007986 */ /* 0x0001e2000c101b24 */
[----:B------:R-:W-:Y:S05]  /*7de0*/  BRA `(.L_x_155) ;  /* 0x0000000400207947 */ /* 0x000fea0003800000 */
.L_x_170:
[----:B------:R0:W-:Y:S01]  /*7df0*/  STG.E desc[UR36][R2.64], R4 ;  /* 0x0000000402007986 */ /* 0x0001e2000c101924 */
[----:B------:R-:W-:Y:S05]  /*7e00*/  BRA `(.L_x_155) ;  /* 0x0000000400187947 */ /* 0x000fea0003800000 */
.L_x_162:
        /* <DEDUP_REMOVED lines=8> */
.L_x_173:
[----:B------:R-:W-:Y:S02]  /*7e90*/  FSEL R5, RZ, 1.875, !P0 ;  /* 0x3ff00000ff057808 */ /* 0x000fe40004000000 */
[----:B------:R-:W-:Y:S01]  /*7ea0*/  CS2R R6, SRZ ;  /* 0x0000000000067805 */ /* 0x000fe2000001ff00 */
[----:B------:R-:W-:-:S05]  /*7eb0*/  HFMA2 R4, -RZ, RZ, 0, 0 ;  /* 0x00000000ff047431 */ /* 0x000fca00000001ff */
[----:B------:R0:W-:Y:S01]  /*7ec0*/  STG.E.128 desc[UR36][R2.64], R4 ;  /* 0x0000000402007986 */ /* 0x0001e2000c101d24 */
[----:B------:R-:W-:Y:S05]  /*7ed0*/  BRA `(.L_x_155) ;  /* 0x0000000000e47947 */ /* 0x000fea0003800000 */
.L_x_172:
[----:B------:R-:W-:-:S09]  /*7ee0*/  UISETP.NE.AND UP0, UPT, UR5, 0xf, UPT ;  /* 0x0000000f0500788c */ /* 0x000fd2000bf05270 */
[----:B------:R-:W-:Y:S05]  /*7ef0*/  BRA.U !UP0, `(.L_x_174) ;  /* 0x0000000108d07547 */ /* 0x000fea000b800000 */
[----:B------:R-:W-:-:S09]  /*7f00*/  UISETP.NE.AND UP0, UPT, UR5, 0x17, UPT ;  /* 0x000000170500788c */ /* 0x000fd2000bf05270 */
[----:B------:R-:W-:Y:S05]  /*7f10*/  BRA.U !UP0, `(.L_x_175) ;  /* 0x0000000108847547 */ /* 0x000fea000b800000 */
[----:B------:R-:W-:-:S09]  /*7f20*/  UISETP.NE.AND UP0, UPT, UR5, 0x18, UPT ;  /* 0x000000180500788c */ /* 0x000fd2000bf05270 */
[----:B------:R-:W-:Y:S05]  /*7f30*/  BRA.U !UP0, `(.L_x_176) ;  /* 0x0000000108447547 */ /* 0x000fea000b800000 */
.L_x_154:
[----:B------:R-:W-:Y:S01]  /*7f40*/  MOV R0, 0x0 ;  /* 0x0000000000007802 */ /* 0x000fe20000000f00 */
[----:B------:R-:W0:Y:S01]  /*7f50*/  LDCU.64 UR4, c[0x4][0x148] ;  /* 0x01002900ff0477ac */ /* 0x000e220008000a00 */
[----:B------:R-:W-:Y:S02]  /*7f60*/  HFMA2 R12, -RZ, RZ, 0, 5.9604644775390625e-08 ;  /* 0x00000001ff0c7431 */ /* 0x000fe400000001ff */
[----:B------:R-:W-:Y:S01]  /*7f70*/  IMAD.MOV.U32 R8, RZ, RZ, 0x65 ;  /* 0x00000065ff087424 */ /* 0x000fe200078e00ff */
[----:B------:R1:W2:Y:S01]  /*7f80*/  LDC.64 R2, c[0x4][R0] ;  /* 0x0100000000027b82 */ /* 0x0002a20000000a00 */
[----:B------:R-:W3:Y:S01]  /*7f90*/  LDCU.64 UR6, c[0x4][0x150] ;  /* 0x01002a00ff0677ac */ /* 0x000ee20008000a00 */
[----:B------:R-:W-:Y:S01]  /*7fa0*/  IMAD.MOV.U32 R13, RZ, RZ, RZ ;  /* 0x000000ffff0d7224 */ /* 0x000fe200078e00ff */
[----:B------:R-:W4:Y:S01]  /*7fb0*/  LDCU.64 UR8, c[0x4][0x60] ;  /* 0x01000c00ff0877ac */ /* 0x000f220008000a00 */
[----:B0-----:R-:W-:Y:S01]  /*7fc0*/  IMAD.U32 R4, RZ, RZ, UR4 ;  /* 0x00000004ff047e24 */ /* 0x001fe2000f8e00ff */
[----:B------:R-:W-:Y:S01]  /*7fd0*/  MOV R5, UR5 ;  /* 0x0000000500057c02 */ /* 0x000fe20008000f00 */
[----:B---3--:R-:W-:Y:S01]  /*7fe0*/  IMAD.U32 R6, RZ, RZ, UR6 ;  /* 0x00000006ff067e24 */ /* 0x008fe2000f8e00ff */
[----:B------:R-:W-:Y:S01]  /*7ff0*/  MOV R7, UR7 ;  /* 0x0000000700077c02 */ /* 0x000fe20008000f00 */
[----:B----4-:R-:W-:Y:S01]  /*8000*/  IMAD.U32 R10, RZ, RZ, UR8 ;  /* 0x00000008ff0a7e24 */ /* 0x010fe2000f8e00ff */
[----:B-1----:R-:W-:-:S07]  /*8010*/  MOV R11, UR9 ;  /* 0x00000009000b7c02 */ /* 0x002fce0008000f00 */
[----:B------:R-:W-:-:S07]  /*8020*/  LEPC R20, `(.L_x_177) ;  /* 0x000000001014794e */ /* 0x000fce0000000000 */
[----:B--2---:R-:W-:Y:S05]  /*8030*/  CALL.ABS.NOINC R2 ;  /* 0x0000000002007343 */ /* 0x004fea0003c00000 */
.L_x_177:
[----:B------:R-:W-:Y:S05]  /*8040*/  BRA `(.L_x_155) ;  /* 0x0000000000887947 */ /* 0x000fea0003800000 */
.L_x_176:
        /* <DEDUP_REMOVED lines=11> */
.L_x_179:
[----:B------:R-:W-:Y:S05]  /*8100*/  BSYNC.RECONVERGENT B0 ;  /* 0x0000000000007941 */ /* 0x000fea0003800200 */
.L_x_178:
[----:B------:R3:W-:Y:S01]  /*8110*/  STG.E.U8 desc[UR36][R2.64], R5 ;  /* 0x0000000502007986 */ /* 0x0007e2000c101124 */
[----:B------:R-:W-:Y:S05]  /*8120*/  BRA `(.L_x_155) ;  /* 0x0000000000507947 */ /* 0x000fea0003800000 */
.L_x_175:
        /* <DEDUP_REMOVED lines=12> */
.L_x_180:
[----:B------:R-:W-:Y:S01]  /*81f0*/  IMAD.MOV.U32 R5, RZ, RZ, 0x7f ;  /* 0x0000007fff057424 */ /* 0x000fe200078e00ff */
[----:B------:R-:W-:-:S04]  /*8200*/  ISETP.GT.U32.AND P0, PT, R7, 0x7f800000, PT ;  /* 0x7f8000000700780c */ /* 0x000fc80003f04070 */
[----:B------:R-:W-:-:S05]  /*8210*/  SEL R5, R5, 0x7c, P0 ;  /* 0x0000007c05057807 */ /* 0x000fca0000000000 */
[----:B------:R1:W-:Y:S01]  /*8220*/  STG.E.U8 desc[UR36][R2.64], R5 ;  /* 0x0000000502007986 */ /* 0x0003e2000c101124 */
[----:B------:R-:W-:Y:S05]  /*8230*/  BRA `(.L_x_155) ;  /* 0x00000000000c7947 */ /* 0x000fea0003800000 */
.L_x_174:
[----:B------:R-:W-:-:S04]  /*8240*/  FSEL R0, RZ, 1, !P0 ;  /* 0x3f800000ff007808 */ /* 0x000fc80004000000 */
[----:B------:R-:W-:-:S05]  /*8250*/  F2FP.BF16.F32.PACK_AB R0, RZ, R0 ;  /* 0x00000000ff00723e */ /* 0x000fca00000010ff */
[----:B------:R0:W-:Y:S02]  /*8260*/  STG.E.U16 desc[UR36][R2.64], R0 ;  /* 0x0000000002007986 */ /* 0x0001e4000c101524 */
.L_x_155:
[----:B------:R-:W-:Y:S05]  /*8270*/  BSYNC.RECONVERGENT B6 ;  /* 0x0000000000067941 */ /* 0x000fea0003800200 */
.L_x_149:
[----:B------:R-:W-:-:S07]  /*8280*/  IADD3 R17, PT, PT, R17, 0x80, RZ ;  /* 0x0000008011117810 */ /* 0x000fce0007ffe0ff */
.L_x_123:
[----:B------:R-:W-:Y:S05]  /*8290*/  BSYNC.RECONVERGENT B7 ;  /* 0x0000000000077941 */ /* 0x000fea0003800200 */
.L_x_122:
[----:B------:R-:W5:Y:S02]  /*82a0*/  LDCU UR4, c[0x0][0x380] ;  /* 0x00007000ff0477ac */ /* 0x000f640008000800 */
[----:B-----5:R-:W-:-:S13]  /*82b0*/  ISETP.GE.AND P0, PT, R17, UR4, PT ;  /* 0x0000000411007c0c */ /* 0x020fda000bf06270 */
[----:B------:R-:W-:Y:S05]  /*82c0*/  @P0 EXIT ;  /* 0x000000000000094d */ /* 0x000fea0003800000 */
[----:B------:R-:W5:Y:S01]  /*82d0*/  LDCU UR4, c[0x0][0x388] ;  /* 0x00007100ff0477ac */ /* 0x000f620008000800 */
[----:B------:R-:W-:Y:S02]  /*82e0*/  HFMA2 R16, -RZ, RZ, 0, 0 ;  /* 0x00000000ff107431 */ /* 0x000fe400000001ff */
[----:B01-3--:R-:W-:Y:S01]  /*82f0*/  IMAD.MOV.U32 R0, RZ, RZ, RZ ;  /* 0x000000ffff007224 */ /* 0x00bfe200078e00ff */
[----:B-----5:R-:W-:-:S09]  /*8300*/  UISETP.NE.AND UP0, UPT, UR4, URZ, UPT ;  /* 0x000000ff0400728c */ /* 0x020fd2000bf05270 */
[----:B------:R-:W-:Y:S05]  /*8310*/  BRA.U !UP0, `(.L_x_181) ;  /* 0x0000001108a87547 */ /* 0x000fea000b800000 */
[----:B------:R-:W2:Y:S01]  /*8320*/  LDCU.64 UR4, c[0x0][0x390] ;  /* 0x00007200ff0477ac */ /* 0x000ea20008000a00 */
[----:B------:R-:W-:Y:S01]  /*8330*/  IMAD.MOV.U32 R16, RZ, RZ, RZ ;  /* 0x000000ffff107224 */ /* 0x000fe200078e00ff */
[----:B------:R-:W0:Y:S01]  /*8340*/  LDCU UR6, c[0x0][0x38c] ;  /* 0x00007180ff0677ac */ /* 0x000e220008000800 */
[----:B------:R-:W1:Y:S01]  /*8350*/  LDCU.64 UR8, c[0x0][0x4b8] ;  /* 0x00009700ff0877ac */ /* 0x000e620008000a00 */
[----:B------:R-:W-:Y:S01]  /*8360*/  UISETP.NE.AND UP0, UPT, UR41, URZ, UPT ;  /* 0x000000ff2900728c */ /* 0x000fe2000bf05270 */
[----:B--2-4-:R-:W-:-:S05]  /*8370*/  IMAD.HI.U32 R2, R17, UR4, R16 ;  /* 0x0000000411027c27 */ /* 0x014fca000f8e0010 */
        /* <DEDUP_REMOVED lines=292> */
.L_x_181:
[----:B------:R-:W0:Y:S01]  /*95c0*/  LDCU.128 UR8, c[0x0][0x580] ;  /* 0x0000b000ff0877ac */ /* 0x000e220008000c00 */
[----:B------:R-:W-:Y:S01]  /*95d0*/  BSSY.RECONVERGENT B6, `(.L_x_182) ;  /* 0x00000a6000067945 */ /* 0x000fe20003800200 */
[----:B------:R-:W-:-:S04]  /*95e0*/  UPRMT UR4, UR42, 0x9910, URZ ;  /* 0x000099102a047896 */ /* 0x000fc800080000ff */
[----:B------:R-:W-:Y:S01]  /*95f0*/  UISETP.GT.AND UP0, UPT, UR4, 0x9, UPT ;  /* 0x000000090400788c */ /* 0x000fe2000bf04270 */
[----:B0-----:R-:W-:Y:S02]  /*9600*/  IADD3 R16, P0, PT, R16, UR8, RZ ;  /* 0x0000000810107c10 */ /* 0x001fe4000ff1e0ff */
[----:B--2-4-:R-:W-:-:S03]  /*9610*/  IADD3 R2, P1, PT, R0, UR10, RZ ;  /* 0x0000000a00027c10 */ /* 0x014fc6000ff3e0ff */
[----:B------:R-:W-:Y:S01]  /*9620*/  IMAD.X R17, RZ, RZ, UR9, P0 ;  /* 0x00000009ff117e24 */ /* 0x000fe200080e06ff */
[----:B------:R-:W-:Y:S02]  /*9630*/  IADD3.X R3, PT, PT, RZ, UR11, RZ, P1, !PT ;  /* 0x0000000bff037c10 */ /* 0x000fe40008ffe4ff */
        /* <DEDUP_REMOVED lines=12> */
.L_x_186:
[----:B------:R-:W2:Y:S02]  /*9700*/  LDG.E.U8 R2, desc[UR36][R2.64] ;  /* 0x0000002402027981 */ /* 0x000ea4000c1e1100 */
[----:B--2---:R-:W-:Y:S01]  /*9710*/  ISETP.NE.AND P0, PT, R2, RZ, PT ;  /* 0x000000ff0200720c */ /* 0x004fe20003f05270 */
[----:B------:R-:W-:-:S12]  /*9720*/  BRA `(.L_x_188) ;  /* 0x0000000800407947 */ /* 0x000fd80003800000 */
.L_x_185:
        /* <DEDUP_REMOVED lines=10> */
.L_x_190:
[----:B------:R-:W2:Y:S02]  /*97d0*/  LDG.E R2, desc[UR36][R2.64] ;  /* 0x0000002402027981 */ /* 0x000ea4000c1e1900 */
[----:B--2---:R-:W-:Y:S01]  /*97e0*/  ISETP.NE.AND P0, PT, R2, RZ, PT ;  /* 0x000000ff0200720c */ /* 0x004fe20003f05270 */
[----:B------:R-:W-:-:S12]  /*97f0*/  BRA `(.L_x_188) ;  /* 0x00000008000c7947 */ /* 0x000fd80003800000 */
.L_x_189:
[----:B------:R-:W2:Y:S02]  /*9800*/  LDG.E.U16 R2, desc[UR36][R2.64] ;  /* 0x0000002402027981 */ /* 0x000ea4000c1e1500 */
[----:B--2---:R-:W-:Y:S01]  /*9810*/  ISETP.NE.AND P0, PT, R2, RZ, PT ;  /* 0x000000ff0200720c */ /* 0x004fe20003f05270 */
[----:B------:R-:W-:-:S12]  /*9820*/  BRA `(.L_x_188) ;  /* 0x0000000800007947 */ /* 0x000fd80003800000 */
.L_x_184:
        /* <DEDUP_REMOVED lines=9> */
.L_x_192:
[----:B------:R-:W2:Y:S02]  /*98c0*/  LDG.E.U16 R0, desc[UR36][R2.64] ;  /* 0x0000002402007981 */ /* 0x000ea4000c1e1500 */
[----:B--2---:R-:W-:-:S05]  /*98d0*/  HADD2.F32 R0, -RZ, R0.H0_H0 ;  /* 0x20000000ff007230 */ /* 0x004fca0000004100 */
[----:B------:R-:W-:Y:S01]  /*98e0*/  FSETP.NEU.FTZ.AND P0, PT, R0, RZ, PT ;  /* 0x000000ff0000720b */ /* 0x000fe20003f1d000 */
[----:B------:R-:W-:-:S12]  /*98f0*/  BRA `(.L_x_188) ;  /* 0x0000000400cc7947 */ /* 0x000fd80003800000 */
.L_x_191:
        /* <DEDUP_REMOVED lines=11> */
.L_x_194:
        /* <DEDUP_REMOVED lines=8> */
.L_x_193:
[----:B------:R-:W2:Y:S02]  /*9a30*/  LDG.E.64 R2, desc[UR36][R2.64] ;  /* 0x0000002402027981 */ /* 0x000ea4000c1e1b00 */
[----:B--2---:R1:W2:Y:S02]  /*9a40*/  DSETP.NEU.AND P0, PT, R2, RZ, PT ;  /* 0x000000ff0200722a */ /* 0x0042a40003f0d000 */
[----:B--2---:R-:W-:Y:S05]  /*9a50*/  BRA `(.L_x_188) ;  /* 0x0000000400747947 */ /* 0x004fea0003800000 */
.L_x_183:
        /* <DEDUP_REMOVED lines=11> */
.L_x_197:
        /* <DEDUP_REMOVED lines=8> */
.L_x_196:
        /* <DEDUP_REMOVED lines=9> */
.L_x_199:
        /* <DEDUP_REMOVED lines=11> */
.L_x_198:
[----:B------:R-:W2:Y:S02]  /*9cd0*/  LDG.E.U16 R0, desc[UR36][R2.64] ;  /* 0x0000002402007981 */ /* 0x000ea4000c1e1500 */
[----:B--2---:R-:W-:-:S05]  /*9ce0*/  IMAD.U32 R0, R0, 0x10000, RZ ;  /* 0x0001000000007824 */ /* 0x004fca00078e00ff */
[----:B------:R-:W-:Y:S01]  /*9cf0*/  FSETP.NEU.FTZ.AND P0, PT, R0, RZ, PT ;  /* 0x000000ff0000720b */ /* 0x000fe20003f1d000 */
[----:B------:R-:W-:-:S12]  /*9d00*/  BRA `(.L_x_188) ;  /* 0x0000000000c87947 */ /* 0x000fd80003800000 */
.L_x_195:
        /* <DEDUP_REMOVED lines=11> */
.L_x_202:
[----:B------:R-:W2:Y:S02]  /*9dc0*/  LDG.E.U8 R2, desc[UR36][R2.64] ;  /* 0x0000002402027981 */ /* 0x000ea4000c1e1100 */
[----:B--2---:R-:W-:Y:S01]  /*9dd0*/  ISETP.NE.AND P0, PT, R2, RZ, PT ;  /* 0x000000ff0200720c */ /* 0x004fe20003f05270 */
[----:B------:R-:W-:-:S12]  /*9de0*/  BRA `(.L_x_188) ;  /* 0x0000000000907947 */ /* 0x000fd80003800000 */
.L_x_201:
[----:B------:R-:W2:Y:S02]  /*9df0*/  LDG.E.U8 R2, desc[UR36][R2.64] ;  /* 0x0000002402027981 */ /* 0x000ea4000c1e1100 */
[----:B--2---:R-:W-:Y:S01]  /*9e00*/  ISETP.NE.AND P0, PT, R2, RZ, PT ;  /* 0x000000ff0200720c */ /* 0x004fe20003f05270 */
[----:B------:R-:W-:-:S12]  /*9e10*/  BRA `(.L_x_188) ;  /* 0x0000000000847947 */ /* 0x000fd80003800000 */
.L_x_200:
        /* <DEDUP_REMOVED lines=9> */
.L_x_187:
[----:B------:R-:W-:Y:S01]  /*9eb0*/  MOV R0, 0x0 ;  /* 0x0000000000007802 */ /* 0x000fe20000000f00 */
[----:B------:R-:W0:Y:S01]  /*9ec0*/  LDCU.64 UR4, c[0x4][0x148] ;  /* 0x01002900ff0477ac */ /* 0x000e220008000a00 */
[----:B------:R-:W-:Y:S02]  /*9ed0*/  HFMA2 R8, -RZ, RZ, 0, 4.64916229248046875e-06 ;  /* 0x0000004eff087431 */ /* 0x000fe400000001ff */
        /* <DEDUP_REMOVED lines=13> */
.L_x_205:
[----:B------:R-:W-:Y:S01]  /*9fb0*/  PLOP3.LUT P0, PT, PT, PT, PT, 0x8, 0x80 ;  /* 0x000000000080781c */ /* 0x000fe20003f0e170 */
[----:B------:R-:W-:-:S12]  /*9fc0*/  BRA `(.L_x_188) ;  /* 0x0000000000187947 */ /* 0x000fd80003800000 */
.L_x_204:
[----:B------:R-:W2:Y:S02]  /*9fd0*/  LDG.E.64 R2, desc[UR36][R2.64] ;  /* 0x0000002402027981 */ /* 0x000ea4000c1e1b00 */
[----:B--2---:R-:W-:-:S04]  /*9fe0*/  ISETP.NE.U32.AND P0, PT, R2, RZ, PT ;  /* 0x000000ff0200720c */ /* 0x004fc80003f05070 */
[----:B------:R-:W-:Y:S01]  /*9ff0*/  ISETP.NE.AND.EX P0, PT, R3, RZ, PT, P0 ;  /* 0x000000ff0300720c */ /* 0x000fe20003f05300 */
[----:B------:R-:W-:-:S12]  /*a000*/  BRA `(.L_x_188) ;  /* 0x0000000000087947 */ /* 0x000fd80003800000 */
.L_x_203:
[----:B------:R-:W2:Y:S02]  /*a010*/  LDG.E R2, desc[UR36][R2.64] ;  /* 0x0000002402027981 */ /* 0x000ea4000c1e1900 */
[----:B--2---:R-:W-:-:S13]  /*a020*/  ISETP.NE.AND P0, PT, R2, RZ, PT ;  /* 0x000000ff0200720c */ /* 0x004fda0003f05270 */
.L_x_188:
[----:B------:R-:W-:Y:S05]  /*a030*/  BSYNC.RECONVERGENT B6 ;  /* 0x0000000000067941 */ /* 0x000fea0003800200 */
.L_x_182:
[----:B------:R-:W-:Y:S01]  /*a040*/  UPRMT UR5, UR39, 0x9910, URZ ;  /* 0x0000991027057896 */ /* 0x000fe200080000ff */
[----:B------:R-:W-:Y:S01]  /*a050*/  SEL R0, RZ, 0x1, !P0 ;  /* 0x00000001ff007807 */ /* 0x000fe20004000000 */
[----:B------:R-:W-:Y:S02]  /*a060*/  UPRMT UR4, UR43, 0x9910, URZ ;  /* 0x000099102b047896 */ /* 0x000fe400080000ff */
[----:B------:R-:W-:-:S04]  /*a070*/  UISETP.GT.AND UP0, UPT, UR5, 0x9, UPT ;  /* 0x000000090500788c */ /* 0x000fc8000bf04270 */
[----:B------:R-:W-:-:S04]  /*a080*/  ISETP.NE.AND P0, PT, R0, UR4, PT ;  /* 0x0000000400007c0c */ /* 0x000fc8000bf05270 */
[----:B-1----:R-:W-:Y:S01]  /*a090*/  SEL R2, RZ, 0x1, !P0 ;  /* 0x00000001ff027807 */ /* 0x002fe20004000000 */
        /* <DEDUP_REMOVED lines=9> */
[----:B------:R-:W-:Y:S01]  /*a130*/  STG.E.U8 desc[UR36][R16.64], R2 ;  /* 0x0000000210007986 */ /* 0x000fe2000c101124 */
[----:B------:R-:W-:Y:S05]  /*a140*/  EXIT ;  /* 0x000000000000794d */ /* 0x000fea0003800000 */
.L_x_209:
[----:B------:R-:W-:Y:S01]  /*a150*/  STG.E.U8 desc[UR36][R16.64], R2 ;  /* 0x0000000210007986 */ /* 0x000fe2000c101124 */
[----:B------:R-:W-:Y:S05]  /*a160*/  EXIT ;  /* 0x000000000000794d */ /* 0x000fea0003800000 */
.L_x_208:
[----:B------:R-:W-:-:S09]  /*a170*/  UISETP.NE.AND UP0, UPT, UR5, 0x2, UPT ;  /* 0x000000020500788c */ /* 0x000fd2000bf05270 */
[----:B------:R-:W-:Y:S05]  /*a180*/  BRA.U !UP0, `(.L_x_211) ;  /* 0x0000000108247547 */ /* 0x000fea000b800000 */
[----:B------:R-:W-:-:S09]  /*a190*/  UISETP.NE.AND UP0, UPT, UR5, 0x3, UPT ;  /* 0x000000030500788c */ /* 0x000fd2000bf05270 */
[----:B------:R-:W-:Y:S05]  /*a1a0*/  BRA.U !UP0, `(.L_x_212) ;  /* 0x0000000108147547 */ /* 0x000fea000b800000 */
[----:B------:R-:W-:-:S09]  /*a1b0*/  UISETP.NE.AND UP0, UPT, UR5, 0x4, UPT ;  /* 0x000000040500788c */ /* 0x000fd2000bf05270 */
[----:B------:R-:W-:Y:S05]  /*a1c0*/  BRA.U UP0, `(.L_x_210) ;  /* 0x0000000900207547 */ /* 0x000fea000b800000 */
[----:B------:R-:W-:-:S05]  /*a1d0*/  IMAD.MOV.U32 R3, RZ, RZ, RZ ;  /* 0x000000ffff037224 */ /* 0x000fca00078e00ff */
[----:B------:R-:W-:Y:S01]  /*a1e0*/  STG.E.64 desc[UR36][R16.64], R2 ;  /* 0x0000000210007986 */ /* 0x000fe2000c101b24 */
[----:B------:R-:W-:Y:S05]  /*a1f0*/  EXIT ;  /* 0x000000000000794d */ /* 0x000fea0003800000 */
.L_x_212:
[----:B------:R-:W-:Y:S01]  /*a200*/  STG.E desc[UR36][R16.64], R2 ;  /* 0x0000000210007986 */ /* 0x000fe2000c101924 */
[----:B------:R-:W-:Y:S05]  /*a210*/  EXIT ;  /* 0x000000000000794d */ /* 0x000fea0003800000 */
.L_x_211:
[----:B------:R-:W-:Y:S01]  /*a220*/  STG.E.U16 desc[UR36][R16.64], R2 ;  /* 0x0000000210007986 */ /* 0x000fe2000c101524 */
[----:B------:R-:W-:Y:S05]  /*a230*/  EXIT ;  /* 0x000000000000794d */ /* 0x000fea0003800000 */
.L_x_207:
[----:B------:R-:W-:-:S09]  /*a240*/  UISETP.GT.AND UP0, UPT, UR5, 0x6, UPT ;  /* 0x000000060500788c */ /* 0x000fd2000bf04270 */
[----:B------:R-:W-:Y:S05]  /*a250*/  BRA.U UP0, `(.L_x_213) ;  /* 0x00000001002c7547 */ /* 0x000fea000b800000 */
[----:B------:R-:W-:-:S09]  /*a260*/  UISETP.NE.AND UP0, UPT, UR5, 0x5, UPT ;  /* 0x000000050500788c */ /* 0x000fd2000bf05270 */
[----:B------:R-:W-:Y:S05]  /*a270*/  BRA.U !UP0, `(.L_x_214) ;  /* 0x0000000108147547 */ /* 0x000fea000b800000 */
[----:B------:R-:W-:-:S09]  /*a280*/  UISETP.NE.AND UP0, UPT, UR5, 0x6, UPT ;  /* 0x000000060500788c */ /* 0x000fd2000bf05270 */
[----:B------:R-:W-:Y:S05]  /*a290*/  BRA.U UP0, `(.L_x_210) ;  /* 0x0000000500ec7547 */ /* 0x000fea000b800000 */
[----:B------:R-:W-:-:S05]  /*a2a0*/  FSEL R3, RZ, 1, !P0 ;  /* 0x3f800000ff037808 */ /* 0x000fca0004000000 */
[----:B------:R-:W-:Y:S01]  /*a2b0*/  STG.E desc[UR36][R16.64], R3 ;  /* 0x0000000310007986 */ /* 0x000fe2000c101924 */
[----:B------:R-:W-:Y:S05]  /*a2c0*/  EXIT ;  /* 0x000000000000794d */ /* 0x000fea0003800000 */
.L_x_214:
[----:B------:R-:W-:-:S04]  /*a2d0*/  FSEL R0, RZ, 1, !P0 ;  /* 0x3f800000ff007808 */ /* 0x000fc80004000000 */
[----:B------:R-:W-:-:S05]  /*a2e0*/  F2FP.F16.F32.PACK_AB R0, RZ, R0 ;  /* 0x00000000ff00723e */ /* 0x000fca00000000ff */
[----:B------:R-:W-:Y:S01]  /*a2f0*/  STG.E.U16 desc[UR36][R16.64], R0 ;  /* 0x0000000010007986 */ /* 0x000fe2000c101524 */
[----:B------:R-:W-:Y:S05]  /*a300*/  EXIT ;  /* 0x000000000000794d */ /* 0x000fea0003800000 */
.L_x_213:
[----:B------:R-:W-:-:S09]  /*a310*/  UISETP.NE.AND UP0, UPT, UR5, 0x7, UPT ;  /* 0x000000070500788c */ /* 0x000fd2000bf05270 */
[----:B------:R-:W-:Y:S05]  /*a320*/  BRA.U !UP0, `(.L_x_215) ;  /* 0x0000000108347547 */ /* 0x000fea000b800000 */
[----:B------:R-:W-:-:S09]  /*a330*/  UISETP.NE.AND UP0, UPT, UR5, 0x8, UPT ;  /* 0x000000080500788c */ /* 0x000fd2000bf05270 */
[----:B------:R-:W-:Y:S05]  /*a340*/  BRA.U !UP0, `(.L_x_216) ;  /* 0x0000000108187547 */ /* 0x000fea000b800000 */
[----:B------:R-:W-:-:S09]  /*a350*/  UISETP.NE.AND UP0, UPT, UR5, 0x9, UPT ;  /* 0x000000090500788c */ /* 0x000fd2000bf05270 */
[----:B------:R-:W-:Y:S05]  /*a360*/  BRA.U UP0, `(.L_x_210) ;  /* 0x0000000500b87547 */ /* 0x000fea000b800000 */
[----:B------:R-:W-:Y:S01]  /*a370*/  FSEL R2, RZ, 1, !P0 ;  /* 0x3f800000ff027808 */ /* 0x000fe20004000000 */
[----:B------:R-:W-:-:S05]  /*a380*/  HFMA2 R3, -RZ, RZ, 0, 0 ;  /* 0x00000000ff037431 */ /* 0x000fca00000001ff */
[----:B------:R-:W-:Y:S01]  /*a390*/  STG.E.64 desc[UR36][R16.64], R2 ;  /* 0x0000000210007986 */ /* 0x000fe2000c101b24 */
[----:B------:R-:W-:Y:S05]  /*a3a0*/  EXIT ;  /* 0x000000000000794d */ /* 0x000fea0003800000 */
.L_x_216:
[----:B------:R-:W-:-:S04]  /*a3b0*/  FSEL R0, RZ, 1, !P0 ;  /* 0x3f800000ff007808 */ /* 0x000fc80004000000 */
[----:B------:R-:W-:-:S04]  /*a3c0*/  F2FP.F16.F32.PACK_AB R3, RZ, R0 ;  /* 0x00000000ff03723e */ /* 0x000fc800000000ff */
[----:B------:R-:W-:-:S05]  /*a3d0*/  PRMT R3, R3, 0x5410, RZ ;  /* 0x0000541003037816 */ /* 0x000fca00000000ff */
[----:B------:R-:W-:Y:S01]  /*a3e0*/  STG.E desc[UR36][R16.64], R3 ;  /* 0x0000000310007986 */ /* 0x000fe2000c101924 */
[----:B------:R-:W-:Y:S05]  /*a3f0*/  EXIT ;  /* 0x000000000000794d */ /* 0x000fea0003800000 */
.L_x_215:
[----:B------:R-:W-:Y:S01]  /*a400*/  FSEL R3, RZ, 1.875, !P0 ;  /* 0x3ff00000ff037808 */ /* 0x000fe20004000000 */
[----:B------:R-:W-:-:S05]  /*a410*/  IMAD.MOV.U32 R2, RZ, RZ, RZ ;  /* 0x000000ffff027224 */ /* 0x000fca00078e00ff */
[----:B------:R-:W-:Y:S01]  /*a420*/  STG.E.64 desc[UR36][R16.64], R2 ;  /* 0x0000000210007986 */ /* 0x000fe2000c101b24 */
[----:B------:R-:W-:Y:S05]  /*a430*/  EXIT ;  /* 0x000000000000794d */ /* 0x000fea0003800000 */
.L_x_206:
        /* <DEDUP_REMOVED lines=10> */
[----:B------:R-:W-:Y:S01]  /*a4e0*/  STG.E.U16 desc[UR36][R16.64], R2 ;  /* 0x0000000210007986 */ /* 0x000fe2000c101524 */
[----:B------:R-:W-:Y:S05]  /*a4f0*/  EXIT ;  /* 0x000000000000794d */ /* 0x000fea0003800000 */
.L_x_220:
        /* <DEDUP_REMOVED lines=12> */
[----:B------:R-:W-:Y:S01]  /*a5c0*/  FADD.FTZ R0, R3, 8192 ;  /* 0x4600000003007421 */ /* 0x000fe20000010000 */
[----:B------:R-:W-:-:S04]  /*a5d0*/  PRMT R8, RZ, 0x7610, R8 ;  /* 0x00007610ff087816 */ /* 0x000fc80000000008 */
[----:B------:R-:W-:-:S13]  /*a5e0*/  LOP3.LUT P0, R0, R0, 0xff, RZ, 0xc0, !PT ;  /* 0x000000ff00007812 */ /* 0x000fda000780c0ff */
[----:B------:R-:W-:Y:S05]  /*a5f0*/  @!P0 BRA `(.L_x_222) ;  /* 0x0000000000048947 */ /* 0x000fea0003800000 */
.L_x_223:
[----:B------:R-:W-:-:S07]  /*a600*/  PRMT R8, R0, 0x7610, R8 ;  /* 0x0000761000087816 */ /* 0x000fce0000000008 */
.L_x_222:
[----:B------:R-:W-:Y:S05]  /*a610*/  BSYNC.RECONVERGENT B0 ;  /* 0x0000000000007941 */ /* 0x000fea0003800200 */
.L_x_221:
[----:B------:R-:W-:Y:S01]  /*a620*/  STG.E.U8 desc[UR36][R16.64], R8 ;  /* 0x0000000810007986 */ /* 0x000fe2000c101124 */
[----:B------:R-:W-:Y:S05]  /*a630*/  EXIT ;  /* 0x000000000000794d */ /* 0x000fea0003800000 */
.L_x_219:
        /* <DEDUP_REMOVED lines=16> */
.L_x_226:
[----:B------:R-:W-:-:S07]  /*a740*/  PRMT R8, R0, 0x7610, R8 ;  /* 0x0000761000087816 */ /* 0x000fce0000000008 */
.L_x_225:
[----:B------:R-:W-:Y:S05]  /*a750*/  BSYNC.RECONVERGENT B0 ;  /* 0x0000000000007941 */ /* 0x000fea0003800200 */
.L_x_224:
[----:B------:R-:W-:Y:S01]  /*a760*/  STG.E.U8 desc[UR36][R16.64], R8 ;  /* 0x0000000810007986 */ /* 0x000fe2000c101124 */
[----:B------:R-:W-:Y:S05]  /*a770*/  EXIT ;  /* 0x000000000000794d */ /* 0x000fea0003800000 */
.L_x_218:
        /* <DEDUP_REMOVED lines=17> */
[----:B------:R-:W-:-:S05]  /*a890*/  @!P0 IADD3 R0, PT, PT, R2, RZ, RZ ;  /* 0x000000ff02008210 */ /* 0x000fca0007ffe0ff */
[----:B------:R-:W-:-:S05]  /*a8a0*/  @P1 IMAD.MOV.U32 R3, RZ, RZ, R0 ;  /* 0x000000ffff031224 */ /* 0x000fca00078e0000 */
[----:B------:R-:W-:Y:S01]  /*a8b0*/  STG.E.U8 desc[UR36][R16.64], R3 ;  /* 0x0000000310007986 */ /* 0x000fe2000c101124 */
[----:B------:R-:W-:Y:S05]  /*a8c0*/  EXIT ;  /* 0x000000000000794d */ /* 0x000fea0003800000 */
.L_x_228:
[----:B------:R-:W-:-:S05]  /*a8d0*/  MOV R3, RZ ;  /* 0x000000ff00037202 */ /* 0x000fca0000000f00 */
[----:B------:R-:W-:Y:S01]  /*a8e0*/  STG.E.64 desc[UR36][R16.64], R2 ;  /* 0x0000000210007986 */ /* 0x000fe2000c101b24 */
[----:B------:R-:W-:Y:S05]  /*a8f0*/  EXIT ;  /* 0x000000000000794d */ /* 0x000fea0003800000 */
.L_x_227:
[----:B------:R-:W-:Y:S01]  /*a900*/  STG.E desc[UR36][R16.64], R2 ;  /* 0x0000000210007986 */ /* 0x000fe2000c101924 */
[----:B------:R-:W-:Y:S05]  /*a910*/  EXIT ;  /* 0x000000000000794d */ /* 0x000fea0003800000 */
.L_x_217:
[----:B------:R-:W-:-:S09]  /*a920*/  UISETP.GT.AND UP0, UPT, UR5, 0xe, UPT ;  /* 0x0000000e0500788c */ /* 0x000fd2000bf04270 */
[----:B------:R-:W-:Y:S05]  /*a930*/  BRA.U UP0, `(.L_x_229) ;  /* 0x00000001002c7547 */ /* 0x000fea000b800000 */
[----:B------:R-:W-:-:S09]  /*a940*/  UISETP.NE.AND UP0, UPT, UR5, 0xa, UPT ;  /* 0x0000000a0500788c */ /* 0x000fd2000bf05270 */
[----:B------:R-:W-:Y:S05]  /*a950*/  BRA.U !UP0, `(.L_x_230) ;  /* 0x0000000108107547 */ /* 0x000fea000b800000 */
[----:B------:R-:W-:-:S09]  /*a960*/  UISETP.NE.AND UP0, UPT, UR5, 0xb, UPT ;  /* 0x0000000b0500788c */ /* 0x000fd2000bf05270 */
[----:B------:R-:W-:Y:S05]  /*a970*/  BRA.U UP0, `(.L_x_210) ;  /* 0x0000000100347547 */ /* 0x000fea000b800000 */
[----:B------:R-:W-:Y:S01]  /*a980*/  STG.E.U8 desc[UR36][R16.64], R2 ;  /* 0x0000000210007986 */ /* 0x000fe2000c101124 */
[----:B------:R-:W-:Y:S05]  /*a990*/  EXIT ;  /* 0x000000000000794d */ /* 0x000fea0003800000 */
.L_x_230:
[----:B0-----:R-:W-:Y:S02]  /*a9a0*/  FSEL R5, RZ, 1.875, !P0 ;  /* 0x3ff00000ff057808 */ /* 0x001fe40004000000 */
[----:B------:R-:W-:Y:S01]  /*a9b0*/  CS2R R6, SRZ ;  /* 0x0000000000067805 */ /* 0x000fe2000001ff00 */
[----:B------:R-:W-:-:S05]  /*a9c0*/  IMAD.MOV.U32 R4, RZ, RZ, RZ ;  /* 0x000000ffff047224 */ /* 0x000fca00078e00ff */
[----:B------:R-:W-:Y:S01]  /*a9d0*/  STG.E.128 desc[UR36][R16.64], R4 ;  /* 0x0000000410007986 */ /* 0x000fe2000c101d24 */
[----:B------:R-:W-:Y:S05]  /*a9e0*/  EXIT ;  /* 0x000000000000794d */ /* 0x000fea0003800000 */
.L_x_229:
[----:B------:R-:W-:-:S09]  /*a9f0*/  UISETP.NE.AND UP0, UPT, UR5, 0xf, UPT ;  /* 0x0000000f0500788c */ /* 0x000fd2000bf05270 */
[----:B------:R-:W-:Y:S05]  /*aa00*/  BRA.U !UP0, `(.L_x_231) ;  /* 0x0000000108d47547 */ /* 0x000fea000b800000 */
[----:B------:R-:W-:-:S09]  /*aa10*/  UISETP.NE.AND UP0, UPT, UR5, 0x17, UPT ;  /* 0x000000170500788c */ /* 0x000fd2000bf05270 */
[----:B------:R-:W-:Y:S05]  /*aa20*/  BRA.U !UP0, `(.L_x_232) ;  /* 0x0000000108847547 */ /* 0x000fea000b800000 */
[----:B------:R-:W-:-:S09]  /*aa30*/  UISETP.NE.AND UP0, UPT, UR5, 0x18, UPT ;  /* 0x000000180500788c */ /* 0x000fd2000bf05270 */
[----:B------:R-:W-:Y:S05]  /*aa40*/  BRA.U !UP0, `(.L_x_233) ;  /* 0x0000000108447547 */ /* 0x000fea000b800000 */
.L_x_210:
        /* <DEDUP_REMOVED lines=16> */
.L_x_234:
[----:B------:R-:W-:Y:S05]  /*ab50*/  EXIT ;  /* 0x000000000000794d */ /* 0x000fea0003800000 */
.L_x_233:
[----:B0-----:R-:W-:Y:S01]  /*ab60*/  FSEL R5, RZ, 1, !P0 ;  /* 0x3f800000ff057808 */ /* 0x001fe20004000000 */
        /* <DEDUP_REMOVED lines=10> */
.L_x_236:
[----:B------:R-:W-:Y:S05]  /*ac10*/  BSYNC.RECONVERGENT B0 ;  /* 0x0000000000007941 */ /* 0x000fea0003800200 */
.L_x_235:
[----:B------:R-:W-:Y:S01]  /*ac20*/  STG.E.U8 desc[UR36][R16.64], R3 ;  /* 0x0000000310007986 */ /* 0x000fe2000c101124 */
[----:B------:R-:W-:Y:S05]  /*ac30*/  EXIT ;  /* 0x000000000000794d */ /* 0x000fea0003800000 */
.L_x_232:
[----:B0-----:R-:W-:-:S04]  /*ac40*/  FSEL R5, RZ, 1, !P0 ;  /* 0x3f800000ff057808 */ /* 0x001fc80004000000 */
[----:B------:R-:W-:-:S13]  /*ac50*/  ISETP.GT.U32.AND P0, PT, R5, 0x477fffff, PT ;  /* 0x477fffff0500780c */ /* 0x000fda0003f04070 */
[----:B------:R-:W-:Y:S05]  /*ac60*/  @P0 BRA `(.L_x_237) ;  /* 0x0000000000280947 */ /* 0x000fea0003800000 */
[----:B------:R-:W-:-:S13]  /*ac70*/  ISETP.GE.U32.AND P0, PT, R5, 0x38800000, PT ;  /* 0x388000000500780c */ /* 0x000fda0003f06070 */
[----:B------:R-:W-:-:S04]  /*ac80*/  @P0 SHF.R.U32.HI R0, RZ, 0x15, R5 ;  /* 0x00000015ff000819 */ /* 0x000fc80000011605 */
[----:B------:R-:W-:-:S04]  /*ac90*/  @P0 LOP3.LUT R0, R0, 0x1, RZ, 0xc0, !PT ;  /* 0x0000000100000812 */ /* 0x000fc800078ec0ff */
[----:B------:R-:W-:-:S04]  /*aca0*/  @P0 IADD3 R0, PT, PT, R5, 0x80fffff, R0 ;  /* 0x080fffff05000810 */ /* 0x000fc80007ffe000 */
[----:B------:R-:W-:-:S05]  /*acb0*/  @P0 SHF.R.U32.HI R3, RZ, 0x15, R0 ;  /* 0x00000015ff030819 */ /* 0x000fca0000011600 */
[----:B------:R0:W-:Y:S01]  /*acc0*/  @P0 STG.E.U8 desc[UR36][R16.64], R3 ;  /* 0x0000000310000986 */ /* 0x0001e2000c101124 */
[----:B------:R-:W-:Y:S05]  /*acd0*/  @P0 EXIT ;  /* 0x000000000000094d */ /* 0x000fea0003800000 */
[----:B0-----:R-:W-:-:S05]  /*ace0*/  FADD.FTZ R3, R5, 128 ;  /* 0x4300000005037421 */ /* 0x001fca0000010000 */
[----:B------:R-:W-:Y:S01]  /*acf0*/  STG.E.U8 desc[UR36][R16.64], R3 ;  /* 0x0000000310007986 */ /* 0x000fe2000c101124 */
[----:B------:R-:W-:Y:S05]  /*ad00*/  EXIT ;  /* 0x000000000000794d */ /* 0x000fea0003800000 */
.L_x_237:
[----:B------:R-:W-:Y:S01]  /*ad10*/  HFMA2 R3, -RZ, RZ, 0, 7.569789886474609375e-06 ;  /* 0x0000007fff037431 */ /* 0x000fe200000001ff */
[----:B------:R-:W-:-:S04]  /*ad20*/  ISETP.GT.U32.AND P0, PT, R5, 0x7f800000, PT ;  /* 0x7f8000000500780c */ /* 0x000fc80003f04070 */
[----:B------:R-:W-:-:S05]  /*ad30*/  SEL R3, R3, 0x7c, P0 ;  /* 0x0000007c03037807 */ /* 0x000fca0000000000 */
[----:B------:R-:W-:Y:S01]  /*ad40*/  STG.E.U8 desc[UR36][R16.64], R3 ;  /* 0x0000000310007986 */ /* 0x000fe2000c101124 */
[----:B------:R-:W-:Y:S05]  /*ad50*/  EXIT ;  /* 0x000000000000794d */ /* 0x000fea0003800000 */
.L_x_231:
[----:B------:R-:W-:-:S04]  /*ad60*/  FSEL R0, RZ, 1, !P0 ;  /* 0x3f800000ff007808 */ /* 0x000fc80004000000 */
[----:B------:R-:W-:-:S05]  /*ad70*/  F2FP.BF16.F32.PACK_AB R0, RZ, R0 ;  /* 0x00000000ff00723e */ /* 0x000fca00000010ff */
[----:B------:R-:W-:Y:S01]  /*ad80*/  STG.E.U16 desc[UR36][R16.64], R0 ;  /* 0x0000000010007986 */ /* 0x000fe2000c101524 */
[----:B------:R-:W-:Y:S05]  /*ad90*/  EXIT ;  /* 0x000000000000794d */ /* 0x000fea0003800000 */
.L_x_238:
[----:B------:R-:W-:-:S00]  /*ada0*/  BRA `(.L_x_238) ;  /* 0xfffffffc00fc7947 */ /* 0x000fc0000383ffff */
[----:B------:R-:W-:-:S00]  /*adb0*/  NOP ;  /* 0x0000000000007918 */ /* 0x000fc00000000000 */
        /* <DEDUP_REMOVED lines=12> */
.L_x_25802:


//--------------------- .text._ZN2at6native27unrolled_elementwise_kernelINS0_13AUnaryFunctorIbbbNS0_17BitwiseXorFunctorIbEEEESt5arrayIPcLm2EELi4E23TrivialOffsetCalculatorILi1EjESA_NS0_6memory12LoadWithCastILi1EEENSB_13StoreWithCastILi1EEEEEviT_T0_T2_T3_T4_T5_ --------------------------
	.section	.text._ZN2at6native27unrolled_elementwise_kernelINS0_13AUnaryFunctorIbbbNS0_17BitwiseXorFunctorIbEEEESt5arrayIPcLm2EELi4E23TrivialOffsetCalculatorILi1EjESA_NS0_6memory12LoadWithCastILi1EEENSB_13StoreWithCastILi1EEEEEviT_T0_T2_T3_T4_T5_,"ax",@progbits
	.align	128
        .global         _ZN2at6native27unrolled_elementwise_kernelINS0_13AUnaryFunctorIbbbNS0_17BitwiseXorFunctorIbEEEESt5arrayIPcLm2EELi4E23TrivialOffsetCalculatorILi1EjESA_NS0_6memory12LoadWithCastILi1EEENSB_13StoreWithCastILi1EEEEEviT_T0_T2_T3_T4_T5_
        .type           _ZN2at6native27unrolled_elementwise_kernelINS0_13AUnaryFunctorIbbbNS0_17BitwiseXorFunctorIbEEEESt5arrayIPcLm2EELi4E23TrivialOffsetCalculatorILi1EjESA_NS0_6memory12LoadWithCastILi1EEENSB_13StoreWithCastILi1EEEEEviT_T0_T2_T3_T4_T5_,@function
        .size           _ZN2at6native27unrolled_elementwise_kernelINS0_13AUnaryFunctorIbbbNS0_17BitwiseXorFunctorIbEEEESt5arrayIPcLm2EELi4E23TrivialOffsetCalculatorILi1EjESA_NS0_6memory12LoadWithCastILi1EEENSB_13StoreWithCastILi1EEEEEviT_T0_T2_T3_T4_T5_,(.L_x_25803 - _ZN2at6native27unrolled_elementwise_kernelINS0_13AUnaryFunctorIbbbNS0_17BitwiseXorFunctorIbEEEESt5arrayIPcLm2EELi4E23TrivialOffsetCalculatorILi1EjESA_NS0_6memory12LoadWithCastILi1EEENSB_13StoreWithCastILi1EEEEEviT_T0_T2_T3_T4_T5_)
        .other          _ZN2at6native27unrolled_elementwise_kernelINS0_13AUnaryFunctorIbbbNS0_17BitwiseXorFunctorIbEEEESt5arrayIPcLm2EELi4E23TrivialOffsetCalculatorILi1EjESA_NS0_6memory12LoadWithCastILi1EEENSB_13StoreWithCastILi1EEEEEviT_T0_T2_T3_T4_T5_,@"STO_CUDA_ENTRY STV_DEFAULT"
_ZN2at6native27unrolled_elementwise_kernelINS0_13AUnaryFunctorIbbbNS0_17BitwiseXorFunctorIbEEEESt5arrayIPcLm2EELi4E23TrivialOffsetCalculatorILi1EjESA_NS0_6memory12LoadWithCastILi1EEENSB_13StoreWithCastILi1EEEEEviT_T0_T2_T3_T4_T5_:
.text._ZN2at6native27unrolled_elementwise_kernelINS0_13AUnaryFunctorIbbbNS0_17BitwiseXorFunctorIbEEEESt5arrayIPcLm2EELi4E23TrivialOffsetCalculatorILi1EjESA_NS0_6memory12LoadWithCastILi1EEENSB_13StoreWithCastILi1EEEEEviT_T0_T2_T3_T4_T5_:
[----:B------:R-:W0:Y:S01]  /*0000*/  LDC R1, c[0x0][0x37c] ;  /* 0x0000df00ff017b82 */ /* 0x000e220000000800 */
[----:B------:R-:W1:Y:S07]  /*0010*/  S2R R2, SR_CTAID.X ;  /* 0x0000000000027919 */ /* 0x000e6e0000002500 */
[----:B------:R-:W1:Y:S01]  /*0020*/  LDC R3, c[0x0][0x380] ;  /* 0x0000e000ff037b82 */ /* 0x000e620000000800 */
[----:B------:R-:W2:Y:S01]  /*0030*/  LDCU.64 UR36, c[0x0][0x358] ;  /* 0x00006b00ff2477ac */ /* 0x000ea20008000a00 */
[----:B------:R-:W-:Y:S01]  /*0040*/  BSSY.RECONVERGENT B7, `(.L_x_239) ;  /* 0x00000b3000077945 */ /* 0x000fe20003800200 */
[----:B------:R-:W3:Y:S01]  /*0050*/  S2R R25, SR_TID.X ;  /* 0x0000000000197919 */ /* 0x000ee20000002100 */
[----:B------:R-:W-:Y:S01]  /*0060*/  PRMT R18, RZ, 0x7610, R18 ;  /* 0x00007610ff127816 */ /* 0x000fe20000000012 */
[----:B------:R-:W4:Y:S01]  /*0070*/  LDCU.U8 UR38, c[0x0][0x39c] ;  /* 0x00007380ff2677ac */ /* 0x000f220008000000 */
[----:B-1----:R-:W-:-:S02]  /*0080*/  IMAD R16, R2, -0x200, R3 ;  /* 0xfffffe0002107824 */ /* 0x002fc400078e0203 */
[----:B---3--:R-:W-:-:S03]  /*0090*/  IMAD.MOV.U32 R17, RZ, RZ, R25 ;  /* 0x000000ffff117224 */ /* 0x008fc600078e0019 */
[----:B------:R-:W-:-:S13]  /*00a0*/  ISETP.GE.AND P0, PT, R25, R16, PT ;  /* 0x000000101900720c */ /* 0x000fda0003f06270 */
[----:B0-2-4-:R-:W-:Y:S05]  /*00b0*/  @P0 BRA `(.L_x_240) ;  /* 0x0000000800ac0947 */ /* 0x015fea0003800000 */
[----:B------:R-:W0:Y:S01]  /*00c0*/  LDC.64 R4, c[0x0][0x390] ;  /* 0x0000e400ff047b82 */ /* 0x000e220000000a00 */
[----:B------:R-:W1:Y:S01]  /*00d0*/  LDCU UR5, c[0x0][0x3a0] ;  /* 0x00007400ff0577ac */ /* 0x000e620008000800 */
[----:B------:R-:W-:Y:S01]  /*00e0*/  IMAD R0, R2, 0x200, R17 ;  /* 0x0000020002007824 */ /* 0x000fe200078e0211 */
[----:B------:R-:W-:Y:S01]  /*00f0*/  BSSY.RECONVERGENT B6, `(.L_x_241) ;  /* 0x00000a5000067945 */ /* 0x000fe20003800200 */
[----:B------:R-:W-:-:S04]  /*0100*/  UPRMT UR4, UR38, 0x9910, URZ ;  /* 0x0000991026047896 */ /* 0x000fc800080000ff */
[----:B------:R-:W-:Y:S01]  /*0110*/  UISETP.GT.AND UP0, UPT, UR4, 0x9, UPT ;  /* 0x000000090400788c */ /* 0x000fe2000bf04270 */
[----:B-1----:R-:W-:-:S05]  /*0120*/  IMAD R3, R0, UR5, RZ ;  /* 0x0000000500037c24 */ /* 0x002fca000f8e02ff */
[----:B0-----:R-:W-:-:S05]  /*0130*/  IADD3 R4, P0, PT, R3, R4, RZ ;  /* 0x0000000403047210 */ /* 0x001fca0007f1e0ff */
[----:B------:R-:W-:Y:S01]  /*0140*/  IMAD.X R5, RZ, RZ, R5, P0 ;  /* 0x000000ffff057224 */ /* 0x000fe200000e0605 */
        /* <DEDUP_REMOVED lines=12> */
.L_x_245:
[----:B------:R-:W2:Y:S02]  /*0210*/  LDG.E.U8 R4, desc[UR36][R4.64] ;  /* 0x0000002404047981 */ /* 0x000ea4000c1e1100 */
[----:B--2---:R-:W-:Y:S01]  /*0220*/  ISETP.NE.AND P0, PT, R4, RZ, PT ;  /* 0x000000ff0400720c */ /* 0x004fe20003f05270 */
[----:B------:R-:W-:-:S12]  /*0230*/  BRA `(.L_x_247) ;  /* 0x0000000800407947 */ /* 0x000fd80003800000 */
.L_x_244:
        /* <DEDUP_REMOVED lines=10> */
.L_x_249:
[----:B------:R-:W2:Y:S02]  /*02e0*/  LDG.E R4, desc[UR36][R4.64] ;  /* 0x0000002404047981 */ /* 0x000ea4000c1e1900 */
[----:B--2---:R-:W-:Y:S01]  /*02f0*/  ISETP.NE.AND P0, PT, R4, RZ, PT ;  /* 0x000000ff0400720c */ /* 0x004fe20003f05270 */
[----:B------:R-:W-:-:S12]  /*0300*/  BRA `(.L_x_247) ;  /* 0x00000008000c7947 */ /* 0x000fd80003800000 */
.L_x_248:
[----:B------:R-:W2:Y:S02]  /*0310*/  LDG.E.U16 R4, desc[UR36][R4.64] ;  /* 0x0000002404047981 */ /* 0x000ea4000c1e1500 */
[----:B--2---:R-:W-:Y:S01]  /*0320*/  ISETP.NE.AND P0, PT, R4, RZ, PT ;  /* 0x000000ff0400720c */ /* 0x004fe20003f05270 */
[----:B------:R-:W-:-:S12]  /*0330*/  BRA `(.L_x_247) ;  /* 0x0000000800007947 */ /* 0x000fd80003800000 */
.L_x_243:
        /* <DEDUP_REMOVED lines=9> */
.L_x_251:
[----:B------:R-:W2:Y:S02]  /*03d0*/  LDG.E.U16 R0, desc[UR36][R4.64] ;  /* 0x0000002404007981 */ /* 0x000ea4000c1e1500 */
[----:B--2---:R-:W-:-:S05]  /*03e0*/  HADD2.F32 R0, -RZ, R0.H0_H0 ;  /* 0x20000000ff007230 */ /* 0x004fca0000004100 */
[----:B------:R-:W-:Y:S01]  /*03f0*/  FSETP.NEU.FTZ.AND P0, PT, R0, RZ, PT ;  /* 0x000000ff0000720b */ /* 0x000fe20003f1d000 */
[----:B------:R-:W-:-:S12]  /*0400*/  BRA `(.L_x_247) ;  /* 0x0000000400cc7947 */ /* 0x000fd80003800000 */
.L_x_250:
        /* <DEDUP_REMOVED lines=11> */
.L_x_253:
        /* <DEDUP_REMOVED lines=8> */
.L_x_252:
[----:B------:R-:W2:Y:S02]  /*0540*/  LDG.E.64 R4, desc[UR36][R4.64] ;  /* 0x0000002404047981 */ /* 0x000ea4000c1e1b00 */
[----:B--2---:R1:W2:Y:S02]  /*0550*/  DSETP.NEU.AND P0, PT, R4, RZ, PT ;  /* 0x000000ff0400722a */ /* 0x0042a40003f0d000 */
[----:B--2---:R-:W-:Y:S05]  /*0560*/  BRA `(.L_x_247) ;  /* 0x0000000400747947 */ /* 0x004fea0003800000 */
.L_x_242:
        /* <DEDUP_REMOVED lines=11> */
.L_x_256:
        /* <DEDUP_REMOVED lines=8> */
.L_x_255:
        /* <DEDUP_REMOVED lines=9> */
.L_x_258:
[----:B------:R-:W2:Y:S02]  /*0730*/  LDG.E.U8 R0, desc[UR36][R4.64] ;  /* 0x0000002404007981 */ /* 0x000ea4000c1e1100 */
[----:B--2---:R-:W-:-:S05]  /*0740*/  IMAD.SHL.U32 R3, R0, 0x2000000, RZ ;  /* 0x0200000000037824 */ /* 0x004fca00078e00ff */
        /* <DEDUP_REMOVED lines=9> */
.L_x_257:
[----:B------:R-:W2:Y:S02]  /*07e0*/  LDG.E.U16 R0, desc[UR36][R4.64] ;  /* 0x0000002404007981 */ /* 0x000ea4000c1e1500 */
[----:B--2---:R-:W-:-:S05]  /*07f0*/  IMAD.U32 R0, R0, 0x10000, RZ ;  /* 0x0001000000007824 */ /* 0x004fca00078e00ff */
[----:B------:R-:W-:Y:S01]  /*0800*/  FSETP.NEU.FTZ.AND P0, PT, R0, RZ, PT ;  /* 0x000000ff0000720b */ /* 0x000fe20003f1d000 */
[----:B------:R-:W-:-:S12]  /*0810*/  BRA `(.L_x_247) ;  /* 0x0000000000c87947 */ /* 0x000fd80003800000 */
.L_x_254:
        /* <DEDUP_REMOVED lines=11> */
.L_x_261:
[----:B------:R-:W2:Y:S02]  /*08d0*/  LDG.E.U8 R4, desc[UR36][R4.64] ;  /* 0x0000002404047981 */ /* 0x000ea4000c1e1100 */
[----:B--2---:R-:W-:Y:S01]  /*08e0*/  ISETP.NE.AND P0, PT, R4, RZ, PT ;  /* 0x000000ff0400720c */ /* 0x004fe20003f05270 */
[----:B------:R-:W-:-:S12]  /*08f0*/  BRA `(.L_x_247) ;  /* 0x0000000000907947 */ /* 0x000fd80003800000 */
.L_x_260:
[----:B------:R-:W2:Y:S02]  /*0900*/  LDG.E.U8 R4, desc[UR36][R4.64] ;  /* 0x0000002404047981 */ /* 0x000ea4000c1e1100 */
[----:B--2---:R-:W-:Y:S01]  /*0910*/  ISETP.NE.AND P0, PT, R4, RZ, PT ;  /* 0x000000ff0400720c */ /* 0x004fe20003f05270 */
[----:B------:R-:W-:-:S12]  /*0920*/  BRA `(.L_x_247) ;  /* 0x0000000000847947 */ /* 0x000fd80003800000 */
.L_x_259:
[----:B------:R-:W-:-:S09]  /*0930*/  UISETP.NE.AND UP0, UPT, UR4, 0x1c, UPT ;  /* 0x0000001c0400788c */ /* 0x000fd2000bf05270 */
[----:B------:R-:W-:Y:S05]  /*0940*/  BRA.U !UP0, `(.L_x_262) ;  /* 0x0000000108747547 */ /* 0x000fea000b800000 */
[----:B------:R-:W-:-:S09]  /*0950*/  UISETP.NE.AND UP0, UPT, UR4, 0x1d, UPT ;  /* 0x0000001d0400788c */ /* 0x000fd2000bf05270 */
[----:B------:R-:W-:Y:S05]  /*0960*/  BRA.U !UP0, `(.L_x_263) ;  /* 0x00000001085c7547 */ /* 0x000fea000b800000 */
[----:B------:R-:W-:-:S09]  /*0970*/  UISETP.NE.AND UP0, UPT, UR4, 0x2c, UPT ;  /* 0x0000002c0400788c */ /* 0x000fd2000bf05270 */
[----:B------:R-:W-:Y:S05]  /*0980*/  BRA.U !UP0, `(.L_x_264) ;  /* 0x0000000108487547 */ /* 0x000fea000b800000 */
.L_x_246:
[----:B------:R-:W-:Y:S01]  /*0990*/  MOV R14, 0x0 ;  /* 0x00000000000e7802 */ /* 0x000fe20000000f00 */
[----:B------:R-:W0:Y:S01]  /*09a0*/  LDCU.64 UR4, c[0x4][0x148] ;  /* 0x01002900ff0477ac */ /* 0x000e220008000a00 */
[----:B------:R-:W-:Y:S02]  /*09b0*/  IMAD.MOV.U32 R8, RZ, RZ, 0x4e ;  /* 0x0000004eff087424 */ /* 0x000fe400078e00ff */
[----:B------:R-:W-:Y:S01]  /*09c0*/  IMAD.MOV.U32 R12, RZ, RZ, 0x1 ;  /* 0x00000001ff0c7424 */ /* 0x000fe200078e00ff */
[----:B------:R-:W1:Y:S01]  /*09d0*/  LDCU.64 UR6, c[0x4][0x150] ;  /* 0x01002a00ff0677ac */ /* 0x000e620008000a00 */
[----:B------:R-:W2:Y:S01]  /*09e0*/  LDC.64 R14, c[0x4][R14] ;  /* 0x010000000e0e7b82 */ /* 0x000ea20000000a00 */
[----:B------:R-:W-:Y:S01]  /*09f0*/  IMAD.MOV.U32 R13, RZ, RZ, RZ ;  /* 0x000000ffff0d7224 */ /* 0x000fe200078e00ff */
[----:B------:R-:W3:Y:S01]  /*0a00*/  LDCU.64 UR8, c[0x4][0x58] ;  /* 0x01000b00ff0877ac */ /* 0x000ee20008000a00 */
[----:B0-----:R-:W-:Y:S02]  /*0a10*/  IMAD.U32 R4, RZ, RZ, UR4 ;  /* 0x00000004ff047e24 */ /* 0x001fe4000f8e00ff */
[----:B------:R-:W-:-:S02]  /*0a20*/  IMAD.U32 R5, RZ, RZ, UR5 ;  /* 0x00000005ff057e24 */ /* 0x000fc4000f8e00ff */
[----:B-1----:R-:W-:Y:S02]  /*0a30*/  IMAD.U32 R6, RZ, RZ, UR6 ;  /* 0x00000006ff067e24 */ /* 0x002fe4000f8e00ff */
[----:B------:R-:W-:Y:S02]  /*0a40*/  IMAD.U32 R7, RZ, RZ, UR7 ;  /* 0x00000007ff077e24 */ /* 0x000fe4000f8e00ff */
[----:B---3--:R-:W-:Y:S02]  /*0a50*/  IMAD.U32 R10, RZ, RZ, UR8 ;  /* 0x00000008ff0a7e24 */ /* 0x008fe4000f8e00ff */
[----:B------:R-:W-:-:S07]  /*0a60*/  IMAD.U32 R11, RZ, RZ, UR9 ;  /* 0x00000009ff0b7e24 */ /* 0x000fce000f8e00ff */
[----:B------:R-:W-:-:S07]  /*0a70*/  LEPC R20, `(.L_x_265) ;  /* 0x000000001014794e */ /* 0x000fce0000000000 */
[----:B--2---:R-:W-:Y:S05]  /*0a80*/  CALL.ABS.NOINC R14 ;  /* 0x000000000e007343 */ /* 0x004fea0003c00000 */
.L_x_265:
[----:B------:R-:W-:Y:S01]  /*0a90*/  PLOP3.LUT P0, PT, PT, PT, PT, 0x8, 0x80 ;  /* 0x000000000080781c */ /* 0x000fe20003f0e170 */
[----:B------:R-:W-:-:S12]  /*0aa0*/  BRA `(.L_x_247) ;  /* 0x0000000000247947 */ /* 0x000fd80003800000 */
.L_x_264:
[----:B------:R-:W2:Y:S02]  /*0ab0*/  LDG.E.U8 R4, desc[UR36][R4.64] ;  /* 0x0000002404047981 */ /* 0x000ea4000c1e1100 */
[----:B--2---:R-:W-:Y:S01]  /*0ac0*/  ISETP.NE.AND P0, PT, R4, RZ, PT ;  /* 0x000000ff0400720c */ /* 0x004fe20003f05270 */
[----:B------:R-:W-:-:S12]  /*0ad0*/  BRA `(.L_x_247) ;  /* 0x0000000000187947 */ /* 0x000fd80003800000 */
.L_x_263:
[----:B------:R-:W2:Y:S02]  /*0ae0*/  LDG.E.64 R4, desc[UR36][R4.64] ;  /* 0x0000002404047981 */ /* 0x000ea4000c1e1b00 */
[----:B--2---:R-:W-:-:S04]  /*0af0*/  ISETP.NE.U32.AND P0, PT, R4, RZ, PT ;  /* 0x000000ff0400720c */ /* 0x004fc80003f05070 */
[----:B------:R-:W-:Y:S01]  /*0b00*/  ISETP.NE.AND.EX P0, PT, R5, RZ, PT, P0 ;  /* 0x000000ff0500720c */ /* 0x000fe20003f05300 */
[----:B------:R-:W-:-:S12]  /*0b10*/  BRA `(.L_x_247) ;  /* 0x0000000000087947 */ /* 0x000fd80003800000 */
.L_x_262:
[----:B------:R-:W2:Y:S02]  /*0b20*/  LDG.E R4, desc[UR36][R4.64] ;  /* 0x0000002404047981 */ /* 0x000ea4000c1e1900 */
[----:B--2---:R-:W-:-:S13]  /*0b30*/  ISETP.NE.AND P0, PT, R4, RZ, PT ;  /* 0x000000ff0400720c */ /* 0x004fda0003f05270 */
.L_x_247:
[----:B------:R-:W-:Y:S05]  /*0b40*/  BSYNC.RECONVERGENT B6 ;  /* 0x0000000000067941 */ /* 0x000fea0003800200 */
.L_x_241:
[----:B------:R-:W-:Y:S01]  /*0b50*/  SEL R18, RZ, 0x1, !P0 ;  /* 0x00000001ff127807 */ /* 0x000fe20004000000 */
[----:B------:R-:W-:-:S07]  /*0b60*/  VIADD R25, R17, 0x80 ;  /* 0x0000008011197836 */ /* 0x000fce0000000000 */
.L_x_240:
[----:B------:R-:W-:Y:S05]  /*0b70*/  BSYNC.RECONVERGENT B7 ;  /* 0x0000000000077941 */ /* 0x000fea0003800200 */
.L_x_239:
[----:B------:R-:W-:Y:S01]  /*0b80*/  ISETP.GE.AND P0, PT, R25, R16, PT ;  /* 0x000000101900720c */ /* 0x000fe20003f06270 */
[----:B------:R-:W-:Y:S01]  /*0b90*/  BSSY.RECONVERGENT B7, `(.L_x_266) ;  /* 0x00000ae000077945 */ /* 0x000fe20003800200 */
[----:B------:R-:W-:-:S11]  /*0ba0*/  PRMT R19, RZ, 0x7610, R19 ;  /* 0x00007610ff137816 */ /* 0x000fd60000000013 */
[----:B------:R-:W-:Y:S05]  /*0bb0*/  @P0 BRA `(.L_x_267) ;  /* 0x0000000800ac0947 */ /* 0x000fea0003800000 */
[----:B01----:R-:W0:Y:S01]  /*0bc0*/  LDC.64 R4, c[0x0][0x390] ;  /* 0x0000e400ff047b82 */ /* 0x003e220000000a00 */
        /* <DEDUP_REMOVED lines=20> */
.L_x_272:
[----:B------:R-:W2:Y:S02]  /*0d10*/  LDG.E.U8 R4, desc[UR36][R4.64] ;  /* 0x0000002404047981 */ /* 0x000ea4000c1e1100 */
[----:B--2---:R-:W-:Y:S01]  /*0d20*/  ISETP.NE.AND P0, PT, R4, RZ, PT ;  /* 0x000000ff0400720c */ /* 0x004fe20003f05270 */
[----:B------:R-:W-:-:S12]  /*0d30*/  BRA `(.L_x_274) ;  /* 0x0000000800407947 */ /* 0x000fd80003800000 */
.L_x_271:
        /* <DEDUP_REMOVED lines=10> */
.L_x_276:
[----:B------:R-:W2:Y:S02]  /*0de0*/  LDG.E R4, desc[UR36][R4.64] ;  /* 0x0000002404047981 */ /* 0x000ea4000c1e1900 */
[----:B--2---:R-:W-:Y:S01]  /*0df0*/  ISETP.NE.AND P0, PT, R4, RZ, PT ;  /* 0x000000ff0400720c */ /* 0x004fe20003f05270 */
[----:B------:R-:W-:-:S12]  /*0e00*/  BRA `(.L_x_274) ;  /* 0x00000008000c7947 */ /* 0x000fd80003800000 */
.L_x_275:
[----:B------:R-:W2:Y:S02]  /*0e10*/  LDG.E.U16 R4, desc[UR36][R4.64] ;  /* 0x0000002404047981 */ /* 0x000ea4000c1e1500 */
[----:B--2---:R-:W-:Y:S01]  /*0e20*/  ISETP.NE.AND P0, PT, R4, RZ, PT ;  /* 0x000000ff0400720c */ /* 0x004fe20003f05270 */
[----:B------:R-:W-:-:S12]  /*0e30*/  BRA `(.L_x_274) ;  /* 0x0000000800007947 */ /* 0x000fd80003800000 */
.L_x_270:
        /* <DEDUP_REMOVED lines=9> */
.L_x_278:
[----:B------:R-:W2:Y:S02]  /*0ed0*/  LDG.E.U16 R0, desc[UR36][R4.64] ;  /* 0x0000002404007981 */ /* 0x000ea4000c1e1500 */
[----:B--2---:R-:W-:-:S05]  /*0ee0*/  HADD2.F32 R0, -RZ, R0.H0_H0 ;  /* 0x20000000ff007230 */ /* 0x004fca0000004100 */
[----:B------:R-:W-:Y:S01]  /*0ef0*/  FSETP.NEU.FTZ.AND P0, PT, R0, RZ, PT ;  /* 0x000000ff0000720b */ /* 0x000fe20003f1d000 */
[----:B------:R-:W-:-:S12]  /*0f00*/  BRA `(.L_x_274) ;  /* 0x0000000400cc7947 */ /* 0x000fd80003800000 */
.L_x_277:
        /* <DEDUP_REMOVED lines=11> */
.L_x_280:
        /* <DEDUP_REMOVED lines=8> */
.L_x_279:
[----:B------:R-:W2:Y:S02]  /*1040*/  LDG.E.64 R4, desc[UR36][R4.64] ;  /* 0x0000002404047981 */ /* 0x000ea4000c1e1b00 */
[----:B--2---:R1:W2:Y:S02]  /*1050*/  DSETP.NEU.AND P0, PT, R4, RZ, PT ;  /* 0x000000ff0400722a */ /* 0x0042a40003f0d000 */
[----:B--2---:R-:W-:Y:S05]  /*1060*/  BRA `(.L_x_274) ;  /* 0x0000000400747947 */ /* 0x004fea0003800000 */
.L_x_269:
        /* <DEDUP_REMOVED lines=11> */
.L_x_283:
        /* <DEDUP_REMOVED lines=8> */
.L_x_282:
        /* <DEDUP_REMOVED lines=9> */
.L_x_285:
[----:B------:R-:W2:Y:S02]  /*1230*/  LDG.E.U8 R3, desc[UR36][R4.64] ;  /* 0x0000002404037981 */ /* 0x000ea4000c1e1100 */
[----:B--2---:R-:W-:-:S05]  /*1240*/  IMAD.SHL.U32 R0, R3, 0x2000000, RZ ;  /* 0x0200000003007824 */ /* 0x004fca00078e00ff */
[----:B------:R-:W-:-:S13]  /*1250*/  ISETP.GE.U32.AND P0, PT, R0, 0x8000000, PT ;  /* 0x080000000000780c */ /* 0x000fda0003f06070 */
[----:B------:R-:W-:Y:S01]  /*1260*/  @!P0 IMAD.SHL.U32 R3, R3, 0x100, RZ ;  /* 0x0000010003038824 */ /* 0x000fe200078e00ff */
[----:B------:R-:W-:-:S04]  /*1270*/  @P0 LEA.HI R0, R0, 0x70000000, RZ, 0x1c ;  /* 0x7000000000000811 */ /* 0x000fc800078fe0ff */
[----:B------:R-:W-:Y:S01]  /*1280*/  @!P0 LOP3.LUT R3, R3, 0x7f00, RZ, 0xc0, !PT ;  /* 0x00007f0003038812 */ /* 0x000fe200078ec0ff */
[----:B------:R-:W-:-:S03]  /*1290*/  @P0 FMUL.FTZ R0, R0, 1.9259299443872358531e-34 ;  /* 0x0780000000000820 */ /* 0x000fc60000410000 */
[----:B------:R-:W-:-:S05]  /*12a0*/  @!P0 LOP3.LUT R3, R3, 0x3f000000, RZ, 0xfc, !PT ;  /* 0x3f00000003038812 */ /* 0x000fca00078efcff */
[----:B------:R-:W-:-:S05]  /*12b0*/  @!P0 FADD.FTZ R0, R3, -0.5 ;  /* 0xbf00000003008421 */ /* 0x000fca0000010000 */
[----:B------:R-:W-:Y:S01]  /*12c0*/  LOP3.LUT P0, RZ, R0, 0x7fffffff, RZ, 0xc0, !PT ;  /* 0x7fffffff00ff7812 */ /* 0x000fe2000780c0ff */
[----:B------:R-:W-:-:S12]  /*12d0*/  BRA `(.L_x_274) ;  /* 0x0000000000d87947 */ /* 0x000fd80003800000 */
.L_x_284:
[----:B------:R-:W2:Y:S02]  /*12e0*/  LDG.E.U16 R0, desc[UR36][R4.64] ;  /* 0x0000002404007981 */ /* 0x000ea4000c1e1500 */
[----:B--2---:R-:W-:-:S05]  /*12f0*/  IMAD.U32 R0, R0, 0x10000, RZ ;  /* 0x0001000000007824 */ /* 0x004fca00078e00ff */
[----:B------:R-:W-:Y:S01]  /*1300*/  FSETP.NEU.FTZ.AND P0, PT, R0, RZ, PT ;  /* 0x000000ff0000720b */ /* 0x000fe20003f1d000 */
[----:B------:R-:W-:-:S12]  /*1310*/  BRA `(.L_x_274) ;  /* 0x0000000000c87947 */ /* 0x000fd80003800000 */
.L_x_281:
        /* <DEDUP_REMOVED lines=11> */
.L_x_288:
[----:B------:R-:W2:Y:S02]  /*13d0*/  LDG.E.U8 R4, desc[UR36][R4.64] ;  /* 0x0000002404047981 */ /* 0x000ea4000c1e1100 */
[----:B--2---:R-:W-:Y:S01]  /*13e0*/  ISETP.NE.AND P0, PT, R4, RZ, PT ;  /* 0x000000ff0400720c */ /* 0x004fe20003f05270 */
[----:B------:R-:W-:-:S12]  /*13f0*/  BRA `(.L_x_274) ;  /* 0x0000000000907947 */ /* 0x000fd80003800000 */
.L_x_287:
[----:B------:R-:W2:Y:S02]  /*1400*/  LDG.E.U8 R4, desc[UR36][R4.64] ;  /* 0x0000002404047981 */ /* 0x000ea4000c1e1100 */
[----:B--2---:R-:W-:Y:S01]  /*1410*/  ISETP.NE.AND P0, PT, R4, RZ, PT ;  /* 0x000000ff0400720c */ /* 0x004fe20003f05270 */
[----:B------:R-:W-:-:S12]  /*1420*/  BRA `(.L_x_274) ;  /* 0x0000000000847947 */ /* 0x000fd80003800000 */
.L_x_286:
        /* <DEDUP_REMOVED lines=9> */
.L_x_273:
        /* <DEDUP_REMOVED lines=16> */
.L_x_291:
[----:B------:R-:W-:Y:S01]  /*15c0*/  PLOP3.LUT P0, PT, PT, PT, PT, 0x8, 0x80 ;  /* 0x000000000080781c */ /* 0x000fe20003f0e170 */
[----:B------:R-:W-:-:S12]  /*15d0*/  BRA `(.L_x_274) ;  /* 0x0000000000187947 */ /* 0x000fd80003800000 */
.L_x_290:
[----:B------:R-:W2:Y:S02]  /*15e0*/  LDG.E.64 R4, desc[UR36][R4.64] ;  /* 0x0000002404047981 */ /* 0x000ea4000c1e1b00 */
[----:B--2---:R-:W-:-:S04]  /*15f0*/  ISETP.NE.U32.AND P0, PT, R4, RZ, PT ;  /* 0x000000ff0400720c */ /* 0x004fc80003f05070 */
[----:B------:R-:W-:Y:S01]  /*1600*/  ISETP.NE.AND.EX P0, PT, R5, RZ, PT, P0 ;  /* 0x000000ff0500720c */ /* 0x000fe20003f05300 */
[----:B------:R-:W-:-:S12]  /*1610*/  BRA `(.L_x_274) ;  /* 0x0000000000087947 */ /* 0x000fd80003800000 */
.L_x_289:
[----:B------:R-:W2:Y:S02]  /*1620*/  LDG.E R4, desc[UR36][R4.64] ;  /* 0x0000002404047981 */ /* 0x000ea4000c1e1900 */
[----:B--2---:R-:W-:-:S13]  /*1630*/  ISETP.NE.AND P0, PT, R4, RZ, PT ;  /* 0x000000ff0400720c */ /* 0x004fda0003f05270 */
.L_x_274:
[----:B------:R-:W-:Y:S05]  /*1640*/  BSYNC.RECONVERGENT B6 ;  /* 0x0000000000067941 */ /* 0x000fea0003800200 */
.L_x_268:
[----:B------:R-:W-:Y:S01]  /*1650*/  SEL R19, RZ, 0x1, !P0 ;  /* 0x00000001ff137807 */ /* 0x000fe20004000000 */
[----:B------:R-:W-:-:S07]  /*1660*/  VIADD R25, R25, 0x80 ;  /* 0x0000008019197836 */ /* 0x000fce0000000000 */
.L_x_267:
[----:B------:R-:W-:Y:S05]  /*1670*/  BSYNC.RECONVERGENT B7 ;  /* 0x0000000000077941 */ /* 0x000fea0003800200 */
.L_x_266:
        /* <DEDUP_REMOVED lines=25> */
.L_x_298:
[----:B------:R-:W2:Y:S02]  /*1810*/  LDG.E.U8 R4, desc[UR36][R4.64] ;  /* 0x0000002404047981 */ /* 0x000ea4000c1e1100 */
[----:B--2---:R-:W-:Y:S01]  /*1820*/  ISETP.NE.AND P0, PT, R4, RZ, PT ;  /* 0x000000ff0400720c */ /* 0x004fe20003f05270 */
[----:B------:R-:W-:-:S12]  /*1830*/  BRA `(.L_x_300) ;  /* 0x0000000800407947 */ /* 0x000fd80003800000 */
.L_x_297:
        /* <DEDUP_REMOVED lines=10> */
.L_x_302:
[----:B------:R-:W2:Y:S02]  /*18e0*/  LDG.E R4, desc[UR36][R4.64] ;  /* 0x0000002404047981 */ /* 0x000ea4000c1e1900 */
[----:B--2---:R-:W-:Y:S01]  /*18f0*/  ISETP.NE.AND P0, PT, R4, RZ, PT ;  /* 0x000000ff0400720c */ /* 0x004fe20003f05270 */
[----:B------:R-:W-:-:S12]  /*1900*/  BRA `(.L_x_300) ;  /* 0x00000008000c7947 */ /* 0x000fd80003800000 */
.L_x_301:
[----:B------:R-:W2:Y:S02]  /*1910*/  LDG.E.U16 R4, desc[UR36][R4.64] ;  /* 0x0000002404047981 */ /* 0x000ea4000c1e1500 */
[----:B--2---:R-:W-:Y:S01]  /*1920*/  ISETP.NE.AND P0, PT, R4, RZ, PT ;  /* 0x000000ff0400720c */ /* 0x004fe20003f05270 */
[----:B------:R-:W-:-:S12]  /*1930*/  BRA `(.L_x_300) ;  /* 0x0000000800007947 */ /* 0x000fd80003800000 */
.L_x_296:
        /* <DEDUP_REMOVED lines=9> */
.L_x_304:
[----:B------:R-:W2:Y:S02]  /*19d0*/  LDG.E.U16 R0, desc[UR36][R4.64] ;  /* 0x0000002404007981 */ /* 0x000ea4000c1e1500 */
[----:B--2---:R-:W-:-:S05]  /*19e0*/  HADD2.F32 R0, -RZ, R0.H0_H0 ;  /* 0x20000000ff007230 */ /* 0x004fca0000004100 */
[----:B------:R-:W-:Y:S01]  /*19f0*/  FSETP.NEU.FTZ.AND P0, PT, R0, RZ, PT ;  /* 0x000000ff0000720b */ /* 0x000fe20003f1d000 */
[----:B------:R-:W-:-:S12]  /*1a00*/  BRA `(.L_x_300) ;  /* 0x0000000400cc7947 */ /* 0x000fd80003800000 */
.L_x_303:
        /* <DEDUP_REMOVED lines=11> */
.L_x_306:
        /* <DEDUP_REMOVED lines=8> */
.L_x_305:
[----:B------:R-:W2:Y:S02]  /*1b40*/  LDG.E.64 R4, desc[UR36][R4.64] ;  /* 0x0000002404047981 */ /* 0x000ea4000c1e1b00 */
[----:B--2---:R1:W2:Y:S02]  /*1b50*/  DSETP.NEU.AND P0, PT, R4, RZ, PT ;  /* 0x000000ff0400722a */ /* 0x0042a40003f0d000 */
[----:B--2---:R-:W-:Y:S05]  /*1b60*/  BRA `(.L_x_300) ;  /* 0x0000000400747947 */ /* 0x004fea0003800000 */
.L_x_295:
        /* <DEDUP_REMOVED lines=11> */
.L_x_309:
        /* <DEDUP_REMOVED lines=8> */
.L_x_308:
        /* <DEDUP_REMOVED lines=9> */
.L_x_311:
        /* <DEDUP_REMOVED lines=11> */
.L_x_310:
[----:B------:R-:W2:Y:S02]  /*1de0*/  LDG.E.U16 R0, desc[UR36][R4.64] ;  /* 0x0000002404007981 */ /* 0x000ea4000c1e1500 */
[----:B--2---:R-:W-:-:S05]  /*1df0*/  IMAD.U32 R0, R0, 0x10000, RZ ;  /* 0x0001000000007824 */ /* 0x004fca00078e00ff */
[----:B------:R-:W-:Y:S01]  /*1e00*/  FSETP.NEU.FTZ.AND P0, PT, R0, RZ, PT ;  /* 0x000000ff0000720b */ /* 0x000fe20003f1d000 */
[----:B------:R-:W-:-:S12]  /*1e10*/  BRA `(.L_x_300) ;  /* 0x0000000000c87947 */ /* 0x000fd80003800000 */
.L_x_307:
        /* <DEDUP_REMOVED lines=11> */
.L_x_314:
[----:B------:R-:W2:Y:S02]  /*1ed0*/  LDG.E.U8 R4, desc[UR36][R4.64] ;  /* 0x0000002404047981 */ /* 0x000ea4000c1e1100 */
[----:B--2---:R-:W-:Y:S01]  /*1ee0*/  ISETP.NE.AND P0, PT, R4, RZ, PT ;  /* 0x000000ff0400720c */ /* 0x004fe20003f05270 */
[----:B------:R-:W-:-:S12]  /*1ef0*/  BRA `(.L_x_300) ;  /* 0x0000000000907947 */ /* 0x000fd80003800000 */
.L_x_313:
[----:B------:R-:W2:Y:S02]  /*1f00*/  LDG.E.U8 R4, desc[UR36][R4.64] ;  /* 0x0000002404047981 */ /* 0x000ea4000c1e1100 */
[----:B--2---:R-:W-:Y:S01]  /*1f10*/  ISETP.NE.AND P0, PT, R4, RZ, PT ;  /* 0x000000ff0400720c */ /* 0x004fe20003f05270 */
[----:B------:R-:W-:-:S12]  /*1f20*/  BRA `(.L_x_300) ;  /* 0x0000000000847947 */ /* 0x000fd80003800000 */
.L_x_312:
        /* <DEDUP_REMOVED lines=9> */
.L_x_299:
        /* <DEDUP_REMOVED lines=16> */
.L_x_317:
[----:B------:R-:W-:Y:S01]  /*20c0*/  PLOP3.LUT P0, PT, PT, PT, PT, 0x8, 0x80 ;  /* 0x000000000080781c */ /* 0x000fe20003f0e170 */
[----:B------:R-:W-:-:S12]  /*20d0*/  BRA `(.L_x_300) ;  /* 0x0000000000187947 */ /* 0x000fd80003800000 */
.L_x_316:
[----:B------:R-:W2:Y:S02]  /*20e0*/  LDG.E.64 R4, desc[UR36][R4.64] ;  /* 0x0000002404047981 */ /* 0x000ea4000c1e1b00 */
[----:B--2---:R-:W-:-:S04]  /*20f0*/  ISETP.NE.U32.AND P0, PT, R4, RZ, PT ;  /* 0x000000ff0400720c */ /* 0x004fc80003f05070 */
[----:B------:R-:W-:Y:S01]  /*2100*/  ISETP.NE.AND.EX P0, PT, R5, RZ, PT, P0 ;  /* 0x000000ff0500720c */ /* 0x000fe20003f05300 */
[----:B------:R-:W-:-:S12]  /*2110*/  BRA `(.L_x_300) ;  /* 0x0000000000087947 */ /* 0x000fd80003800000 */
.L_x_315:
[----:B------:R-:W2:Y:S02]  /*2120*/  LDG.E R4, desc[UR36][R4.64] ;  /* 0x0000002404047981 */ /* 0x000ea4000c1e1900 */
[----:B--2---:R-:W-:-:S13]  /*2130*/  ISETP.NE.AND P0, PT, R4, RZ, PT ;  /* 0x000000ff0400720c */ /* 0x004fda0003f05270 */
.L_x_300:
[----:B------:R-:W-:Y:S05]  /*2140*/  BSYNC.RECONVERGENT B6 ;  /* 0x0000000000067941 */ /* 0x000fea0003800200 */
.L_x_294:
[----:B------:R-:W-:Y:S01]  /*2150*/  SEL R22, RZ, 0x1, !P0 ;  /* 0x00000001ff167807 */ /* 0x000fe20004000000 */
[----:B------:R-:W-:-:S07]  /*2160*/  VIADD R25, R25, 0x80 ;  /* 0x0000008019197836 */ /* 0x000fce0000000000 */
.L_x_293:
[----:B------:R-:W-:Y:S05]  /*2170*/  BSYNC.RECONVERGENT B7 ;  /* 0x0000000000077941 */ /* 0x000fea0003800200 */
.L_x_292:
[----:B------:R-:W2:Y:S01]  /*2180*/  LDC.U8 R23, c[0x0][0x385] ;  /* 0x0000e140ff177b82 */ /* 0x000ea20000000000 */
        /* <DEDUP_REMOVED lines=22> */
[----:B------:R-:W3:Y:S02]  /*22f0*/  LDG.E.U8 R4, desc[UR36][R4.64] ;  /* 0x0000002404047981 */ /* 0x000ee4000c1e1100 */
[----:B---3--:R-:W-:Y:S01]  /*2300*/  ISETP.NE.AND P0, PT, R4, RZ, PT ;  /* 0x000000ff0400720c */ /* 0x008fe20003f05270 */
[----:B------:R-:W-:-:S12]  /*2310*/  BRA `(.L_x_326) ;  /* 0x00000008004c7947 */ /* 0x000fd80003800000 */
.L_x_324:
[----:B------:R-:W3:Y:S02]  /*2320*/  LDG.E.U8 R4, desc[UR36][R4.64] ;  /* 0x0000002404047981 */ /* 0x000ee4000c1e1100 */
[----:B---3--:R-:W-:Y:S01]  /*2330*/  ISETP.NE.AND P0, PT, R4, RZ, PT ;  /* 0x000000ff0400720c */ /* 0x008fe20003f05270 */
[----:B------:R-:W-:-:S12]  /*2340*/  BRA `(.L_x_326) ;  /* 0x0000000800407947 */ /* 0x000fd80003800000 */
.L_x_323:
[----:B------:R-:W-:-:S09]  /*2350*/  UISETP.NE.AND UP0, UPT, UR4, 0x2, UPT ;  /* 0x000000020400788c */ /* 0x000fd2000bf05270 */
[----:B------:R-:W-:Y:S05]  /*2360*/  BRA.U !UP0, `(.L_x_327) ;  /* 0x00000001082c7547 */ /* 0x000fea000b800000 */
[----:B------:R-:W-:-:S09]  /*2370*/  UISETP.NE.AND UP0, UPT, UR4, 0x3, UPT ;  /* 0x000000030400788c */ /* 0x000fd2000bf05270 */
[----:B------:R-:W-:Y:S05]  /*2380*/  BRA.U !UP0, `(.L_x_328) ;  /* 0x0000000108187547 */ /* 0x000fea000b800000 */
[----:B------:R-:W-:-:S09]  /*2390*/  UISETP.NE.AND UP0, UPT, UR4, 0x4, UPT ;  /* 0x000000040400788c */ /* 0x000fd2000bf05270 */
[----:B------:R-:W-:Y:S05]  /*23a0*/  BRA.U UP0, `(.L_x_325) ;  /* 0x0000000500c87547 */ /* 0x000fea000b800000 */
[----:B------:R-:W3:Y:S02]  /*23b0*/  LDG.E.64 R4, desc[UR36][R4.64] ;  /* 0x0000002404047981 */ /* 0x000ee4000c1e1b00 */
[----:B---3--:R-:W-:-:S04]  /*23c0*/  ISETP.NE.U32.AND P0, PT, R4, RZ, PT ;  /* 0x000000ff0400720c */ /* 0x008fc80003f05070 */
[----:B------:R-:W-:Y:S01]  /*23d0*/  ISETP.NE.AND.EX P0, PT, R5, RZ, PT, P0 ;  /* 0x000000ff0500720c */ /* 0x000fe20003f05300 */
[----:B------:R-:W-:-:S12]  /*23e0*/  BRA `(.L_x_326) ;  /* 0x0000000800187947 */ /* 0x000fd80003800000 */
.L_x_328:
[----:B------:R-:W3:Y:S02]  /*23f0*/  LDG.E R4, desc[UR36][R4.64] ;  /* 0x0000002404047981 */ /* 0x000ee4000c1e1900 */
[----:B---3--:R-:W-:Y:S01]  /*2400*/  ISETP.NE.AND P0, PT, R4, RZ, PT ;  /* 0x000000ff0400720c */ /* 0x008fe20003f05270 */
[----:B------:R-:W-:-:S12]  /*2410*/  BRA `(.L_x_326) ;  /* 0x00000008000c7947 */ /* 0x000fd80003800000 */
.L_x_327:
[----:B------:R-:W3:Y:S02]  /*2420*/  LDG.E.U16 R4, desc[UR36][R4.64] ;  /* 0x0000002404047981 */ /* 0x000ee4000c1e1500 */
[----:B---3--:R-:W-:Y:S01]  /*2430*/  ISETP.NE.AND P0, PT, R4, RZ, PT ;  /* 0x000000ff0400720c */ /* 0x008fe20003f05270 */
[----:B------:R-:W-:-:S12]  /*2440*/  BRA `(.L_x_326) ;  /* 0x0000000800007947 */ /* 0x000fd80003800000 */
.L_x_322:
[----:B------:R-:W-:-:S09]  /*2450*/  UISETP.GT.AND UP0, UPT, UR4, 0x6, UPT ;  /* 0x000000060400788c */ /* 0x000fd2000bf04270 */
[----:B------:R-:W-:Y:S05]  /*2460*/  BRA.U UP0, `(.L_x_329) ;  /* 0x00000001002c7547 */ /* 0x000fea000b800000 */
[----:B------:R-:W-:-:S09]  /*2470*/  UISETP.NE.AND UP0, UPT, UR4, 0x5, UPT ;  /* 0x000000050400788c */ /* 0x000fd2000bf05270 */
[----:B------:R-:W-:Y:S05]  /*2480*/  BRA.U !UP0, `(.L_x_330) ;  /* 0x0000000108147547 */ /* 0x000fea000b800000 */
[----:B------:R-:W-:-:S09]  /*2490*/  UISETP.NE.AND UP0, UPT, UR4, 0x6, UPT ;  /* 0x000000060400788c */ /* 0x000fd2000bf05270 */
[----:B------:R-:W-:Y:S05]  /*24a0*/  BRA.U UP0, `(.L_x_325) ;  /* 0x0000000500887547 */ /* 0x000fea000b800000 */
[----:B------:R-:W3:Y:S02]  /*24b0*/  LDG.E R4, desc[UR36][R4.64] ;  /* 0x0000002404047981 */ /* 0x000ee4000c1e1900 */
[----:B---3--:R-:W-:Y:S01]  /*24c0*/  FSETP.NEU.FTZ.AND P0, PT, R4, RZ, PT ;  /* 0x000000ff0400720b */ /* 0x008fe20003f1d000 */
[----:B------:R-:W-:-:S12]  /*24d0*/  BRA `(.L_x_326) ;  /* 0x0000000400dc7947 */ /* 0x000fd80003800000 */
.L_x_330:
[----:B------:R-:W3:Y:S02]  /*24e0*/  LDG.E.U16 R0, desc[UR36][R4.64] ;  /* 0x0000002404007981 */ /* 0x000ee4000c1e1500 */
[----:B---3--:R-:W-:-:S05]  /*24f0*/  HADD2.F32 R0, -RZ, R0.H0_H0 ;  /* 0x20000000ff007230 */ /* 0x008fca0000004100 */
[----:B------:R-:W-:Y:S01]  /*2500*/  FSETP.NEU.FTZ.AND P0, PT, R0, RZ, PT ;  /* 0x000000ff0000720b */ /* 0x000fe20003f1d000 */
[----:B------:R-:W-:-:S12]  /*2510*/  BRA `(.L_x_326) ;  /* 0x0000000400cc7947 */ /* 0x000fd80003800000 */
.L_x_329:
[----:B------:R-:W-:-:S09]  /*2520*/  UISETP.NE.AND UP0, UPT, UR4, 0x7, UPT ;  /* 0x000000070400788c */ /* 0x000fd2000bf05270 */
[----:B------:R-:W-:Y:S05]  /*2530*/  BRA.U !UP0, `(.L_x_331) ;  /* 0x0000000108447547 */ /* 0x000fea000b800000 */
[----:B------:R-:W-:-:S09]  /*2540*/  UISETP.NE.AND UP0, UPT, UR4, 0x8, UPT ;  /* 0x000000080400788c */ /* 0x000fd2000bf05270 */
[----:B------:R-:W-:Y:S05]  /*2550*/  BRA.U !UP0, `(.L_x_332) ;  /* 0x00000001081c7547 */ /* 0x000fea000b800000 */
[----:B------:R-:W-:-:S09]  /*2560*/  UISETP.NE.AND UP0, UPT, UR4, 0x9, UPT ;  /* 0x000000090400788c */ /* 0x000fd2000bf05270 */
[----:B------:R-:W-:Y:S05]  /*2570*/  BRA.U UP0, `(.L_x_325) ;  /* 0x0000000500547547 */ /* 0x000fea000b800000 */
[----:B------:R-:W3:Y:S02]  /*2580*/  LDG.E.64 R4, desc[UR36][R4.64] ;  /* 0x0000002404047981 */ /* 0x000ee4000c1e1b00 */
[----:B---3--:R-:W-:Y:S02]  /*2590*/  FSETP.NEU.FTZ.AND P0, PT, R4, RZ, PT ;  /* 0x000000ff0400720b */ /* 0x008fe40003f1d000 */
[----:B------:R-:W-:-:S04]  /*25a0*/  FSETP.NEU.FTZ.AND P1, PT, R5, RZ, PT ;  /* 0x000000ff0500720b */ /* 0x000fc80003f3d000 */
[----:B------:R-:W-:Y:S01]  /*25b0*/  PLOP3.LUT P0, PT, P0, P1, PT, 0xf8, 0x8f ;  /* 0x00000000008f781c */ /* 0x000fe20000703f70 */
[----:B------:R-:W-:-:S12]  /*25c0*/  BRA `(.L_x_326) ;  /* 0x0000000400a07947 */ /* 0x000fd80003800000 */
.L_x_332:
[----:B------:R-:W3:Y:S01]  /*25d0*/  LDG.E R4, desc[UR36][R4.64] ;  /* 0x0000002404047981 */ /* 0x000ee2000c1e1900 */
[----:B------:R-:W-:Y:S01]  /*25e0*/  PLOP3.LUT P0, PT, PT, PT, PT, 0x80, 0x8 ;  /* 0x000000000008781c */ /* 0x000fe20003f0f070 */
[----:B---3--:R-:W-:-:S05]  /*25f0*/  HADD2.F32 R0, -RZ, R4.H0_H0 ;  /* 0x20000004ff007230 */ /* 0x008fca0000004100 */
[----:B------:R-:W-:-:S13]  /*2600*/  FSETP.NEU.FTZ.AND P1, PT, R0, RZ, PT ;  /* 0x000000ff0000720b */ /* 0x000fda0003f3d000 */
[----:B------:R-:W-:Y:S05]  /*2610*/  @P1 BRA `(.L_x_326) ;  /* 0x00000004008c1947 */ /* 0x000fea0003800000 */
[----:B------:R-:W-:-:S05]  /*2620*/  HADD2.F32 R0, -RZ, R4.H1_H1 ;  /* 0x30000004ff007230 */ /* 0x000fca0000004100 */
[----:B------:R-:W-:Y:S01]  /*2630*/  FSETP.NEU.FTZ.AND P0, PT, R0, RZ, PT ;  /* 0x000000ff0000720b */ /* 0x000fe20003f1d000 */
[----:B------:R-:W-:-:S12]  /*2640*/  BRA `(.L_x_326) ;  /* 0x0000000400807947 */ /* 0x000fd80003800000 */
.L_x_331:
[----:B------:R-:W3:Y:S02]  /*2650*/  LDG.E.64 R4, desc[UR36][R4.64] ;  /* 0x0000002404047981 */ /* 0x000ee4000c1e1b00 */
[----:B---3--:R1:W3:Y:S02]  /*2660*/  DSETP.NEU.AND P0, PT, R4, RZ, PT ;  /* 0x000000ff0400722a */ /* 0x0082e40003f0d000 */
[----:B---3--:R-:W-:Y:S05]  /*2670*/  BRA `(.L_x_326) ;  /* 0x0000000400747947 */ /* 0x008fea0003800000 */
.L_x_321:
        /* <DEDUP_REMOVED lines=8> */
[----:B------:R-:W3:Y:S02]  /*2700*/  LDG.E.U8 R4, desc[UR36][R4.64] ;  /* 0x0000002404047981 */ /* 0x000ee4000c1e1100 */
[----:B---3--:R-:W-:Y:S01]  /*2710*/  ISETP.NE.AND P0, PT, R4, RZ, PT ;  /* 0x000000ff0400720c */ /* 0x008fe20003f05270 */
[----:B------:R-:W-:-:S12]  /*2720*/  BRA `(.L_x_326) ;  /* 0x0000000400487947 */ /* 0x000fd80003800000 */
.L_x_335:
[----:B------:R-:W3:Y:S02]  /*2730*/  LDG.E.128 R4, desc[UR36][R4.64] ;  /* 0x0000002404047981 */ /* 0x000ee4000c1e1d00 */
[----:B---3--:R-:W0:-:S15]  /*2740*/  DSETP.NEU.AND P0, PT, R6, RZ, PT ;  /* 0x000000ff0600722a */ /* 0x008e1e0003f0d000 */
[----:B------:R-:W-:-:S15]  /*2750*/  NOP ;  /* 0x0000000000007918 */ /* 0x000fde0000000000 */
[----:B------:R-:W-:-:S15]  /*2760*/  NOP ;  /* 0x0000000000007918 */ /* 0x000fde0000000000 */
[----:B------:R-:W-:-:S15]  /*2770*/  NOP ;  /* 0x0000000000007918 */ /* 0x000fde0000000000 */
[----:B------:R-:W-:-:S04]  /*2780*/  NOP ;  /* 0x0000000000007918 */ /* 0x000fc80000000000 */
[----:B0-----:R0:W1:Y:S02]  /*2790*/  DSETP.NEU.OR P0, PT, R4, RZ, P0 ;  /* 0x000000ff0400722a */ /* 0x001064000070d400 */
[----:B-1----:R-:W-:Y:S05]  /*27a0*/  BRA `(.L_x_326) ;  /* 0x0000000400287947 */ /* 0x002fea0003800000 */
.L_x_334:
[----:B------:R-:W-:-:S09]  /*27b0*/  UISETP.NE.AND UP0, UPT, UR4, 0xf, UPT ;  /* 0x0000000f0400788c */ /* 0x000fd2000bf05270 */
[----:B------:R-:W-:Y:S05]  /*27c0*/  BRA.U !UP0, `(.L_x_336) ;  /* 0x0000000108487547 */ /* 0x000fea000b800000 */
[----:B------:R-:W-:-:S09]  /*27d0*/  UISETP.NE.AND UP0, UPT, UR4, 0x17, UPT ;  /* 0x000000170400788c */ /* 0x000fd2000bf05270 */
[----:B------:R-:W-:Y:S05]  /*27e0*/  BRA.U !UP0, `(.L_x_337) ;  /* 0x0000000108147547 */ /* 0x000fea000b800000 */
[----:B------:R-:W-:-:S09]  /*27f0*/  UISETP.NE.AND UP0, UPT, UR4, 0x18, UPT ;  /* 0x000000180400788c */ /* 0x000fd2000bf05270 */
[----:B------:R-:W-:Y:S05]  /*2800*/  BRA.U UP0, `(.L_x_325) ;  /* 0x0000000100b07547 */ /* 0x000fea000b800000 */
[----:B------:R-:W3:Y:S02]  /*2810*/  LDG.E.U8 R4, desc[UR36][R4.64] ;  /* 0x0000002404047981 */ /* 0x000ee4000c1e1100 */
[----:B---3--:R-:W-:Y:S01]  /*2820*/  LOP3.LUT P0, RZ, R4, 0x7f, RZ, 0xc0, !PT ;  /* 0x0000007f04ff7812 */ /* 0x008fe2000780c0ff */
[----:B------:R-:W-:-:S12]  /*2830*/  BRA `(.L_x_326) ;  /* 0x0000000400047947 */ /* 0x000fd80003800000 */
.L_x_337:
[----:B------:R-:W3:Y:S02]  /*2840*/  LDG.E.U8 R3, desc[UR36][R4.64] ;  /* 0x0000002404037981 */ /* 0x000ee4000c1e1100 */
[----:B---3--:R-:W-:-:S05]  /*2850*/  IMAD.SHL.U32 R0, R3, 0x2000000, RZ ;  /* 0x0200000003007824 */ /* 0x008fca00078e00ff */
        /* <DEDUP_REMOVED lines=9> */
.L_x_336:
[----:B------:R-:W3:Y:S02]  /*28f0*/  LDG.E.U16 R0, desc[UR36][R4.64] ;  /* 0x0000002404007981 */ /* 0x000ee4000c1e1500 */
[----:B---3--:R-:W-:-:S05]  /*2900*/  IMAD.U32 R0, R0, 0x10000, RZ ;  /* 0x0001000000007824 */ /* 0x008fca00078e00ff */
[----:B------:R-:W-:Y:S01]  /*2910*/  FSETP.NEU.FTZ.AND P0, PT, R0, RZ, PT ;  /* 0x000000ff0000720b */ /* 0x000fe20003f1d000 */
[----:B------:R-:W-:-:S12]  /*2920*/  BRA `(.L_x_326) ;  /* 0x0000000000c87947 */ /* 0x000fd80003800000 */
.L_x_333:
        /* <DEDUP_REMOVED lines=8> */
[----:B------:R-:W3:Y:S02]  /*29b0*/  LDG.E.U16 R4, desc[UR36][R4.64] ;  /* 0x0000002404047981 */ /* 0x000ee4000c1e1500 */
[----:B---3--:R-:W-:Y:S01]  /*29c0*/  ISETP.NE.AND P0, PT, R4, RZ, PT ;  /* 0x000000ff0400720c */ /* 0x008fe20003f05270 */
[----:B------:R-:W-:-:S12]  /*29d0*/  BRA `(.L_x_326) ;  /* 0x00000000009c7947 */ /* 0x000fd80003800000 */
.L_x_340:
[----:B------:R-:W3:Y:S02]  /*29e0*/  LDG.E.U8 R4, desc[UR36][R4.64] ;  /* 0x0000002404047981 */ /* 0x000ee4000c1e1100 */
[----:B---3--:R-:W-:Y:S01]  /*29f0*/  ISETP.NE.AND P0, PT, R4, RZ, PT ;  /* 0x000000ff0400720c */ /* 0x008fe20003f05270 */
[----:B------:R-:W-:-:S12]  /*2a00*/  BRA `(.L_x_326) ;  /* 0x0000000000907947 */ /* 0x000fd80003800000 */
.L_x_339:
[----:B------:R-:W3:Y:S02]  /*2a10*/  LDG.E.U8 R4, desc[UR36][R4.64] ;  /* 0x0000002404047981 */ /* 0x000ee4000c1e1100 */
[----:B---3--:R-:W-:Y:S01]  /*2a20*/  ISETP.NE.AND P0, PT, R4, RZ, PT ;  /* 0x000000ff0400720c */ /* 0x008fe20003f05270 */
[----:B------:R-:W-:-:S12]  /*2a30*/  BRA `(.L_x_326) ;  /* 0x0000000000847947 */ /* 0x000fd80003800000 */
.L_x_338:
[----:B------:R-:W-:-:S09]  /*2a40*/  UISETP.NE.AND UP0, UPT, UR4, 0x1c, UPT ;  /* 0x0000001c0400788c */ /* 0x000fd2000bf05270 */
[----:B------:R-:W-:Y:S05]  /*2a50*/  BRA.U !UP0, `(.L_x_341) ;  /* 0x0000000108747547 */ /* 0x000fea000b800000 */
[----:B------:R-:W-:-:S09]  /*2a60*/  UISETP.NE.AND UP0, UPT, UR4, 0x1d, UPT ;  /* 0x0000001d0400788c */ /* 0x000fd2000bf05270 */
[----:B------:R-:W-:Y:S05]  /*2a70*/  BRA.U !UP0, `(.L_x_342) ;  /* 0x00000001085c7547 */ /* 0x000fea000b800000 */
[----:B------:R-:W-:-:S09]  /*2a80*/  UISETP.NE.AND UP0, UPT, UR4, 0x2c, UPT ;  /* 0x0000002c0400788c */ /* 0x000fd2000bf05270 */
[----:B------:R-:W-:Y:S05]  /*2a90*/  BRA.U UP0, `(.L_x_325) ;  /* 0x00000001000c7547 */ /* 0x000fea000b800000 */
[----:B------:R-:W3:Y:S02]  /*2aa0*/  LDG.E.U8 R4, desc[UR36][R4.64] ;  /* 0x0000002404047981 */ /* 0x000ee4000c1e1100 */
[----:B---3--:R-:W-:Y:S01]  /*2ab0*/  ISETP.NE.AND P0, PT, R4, RZ, PT ;  /* 0x000000ff0400720c */ /* 0x008fe20003f05270 */
[----:B------:R-:W-:-:S12]  /*2ac0*/  BRA `(.L_x_326) ;  /* 0x0000000000607947 */ /* 0x000fd80003800000 */
.L_x_325:
[----:B------:R-:W-:Y:S01]  /*2ad0*/  MOV R14, 0x0 ;  /* 0x00000000000e7802 */ /* 0x000fe20000000f00 */
[----:B------:R-:W0:Y:S01]  /*2ae0*/  LDCU.64 UR4, c[0x4][0x148] ;  /* 0x01002900ff0477ac */ /* 0x000e220008000a00 */
[----:B------:R-:W-:Y:S02]  /*2af0*/  IMAD.MOV.U32 R8, RZ, RZ, 0x4e ;  /* 0x0000004eff087424 */ /* 0x000fe400078e00ff */
[----:B------:R-:W-:Y:S01]  /*2b00*/  IMAD.MOV.U32 R12, RZ, RZ, 0x1 ;  /* 0x00000001ff0c7424 */ /* 0x000fe200078e00ff */
[----:B------:R-:W1:Y:S01]  /*2b10*/  LDCU.64 UR6, c[0x4][0x150] ;  /* 0x01002a00ff0677ac */ /* 0x000e620008000a00 */
[----:B------:R-:W3:Y:S01]  /*2b20*/  LDC.64 R14, c[0x4][R14] ;  /* 0x010000000e0e7b82 */ /* 0x000ee20000000a00 */
[----:B------:R-:W-:Y:S01]  /*2b30*/  IMAD.MOV.U32 R13, RZ, RZ, RZ ;  /* 0x000000ffff0d7224 */ /* 0x000fe200078e00ff */
[----:B------:R-:W4:Y:S01]  /*2b40*/  LDCU.64 UR8, c[0x4][0x58] ;  /* 0x01000b00ff0877ac */ /* 0x000f220008000a00 */
[----:B0-----:R-:W-:Y:S02]  /*2b50*/  IMAD.U32 R4, RZ, RZ, UR4 ;  /* 0x00000004ff047e24 */ /* 0x001fe4000f8e00ff */
[----:B------:R-:W-:-:S02]  /*2b60*/  IMAD.U32 R5, RZ, RZ, UR5 ;  /* 0x00000005ff057e24 */ /* 0x000fc4000f8e00ff */
[----:B-1----:R-:W-:Y:S02]  /*2b70*/  IMAD.U32 R6, RZ, RZ, UR6 ;  /* 0x00000006ff067e24 */ /* 0x002fe4000f8e00ff */
[----:B------:R-:W-:Y:S02]  /*2b80*/  IMAD.U32 R7, RZ, RZ, UR7 ;  /* 0x00000007ff077e24 */ /* 0x000fe4000f8e00ff */
[----:B----4-:R-:W-:Y:S02]  /*2b90*/  IMAD.U32 R10, RZ, RZ, UR8 ;  /* 0x00000008ff0a7e24 */ /* 0x010fe4000f8e00ff */
[----:B------:R-:W-:-:S07]  /*2ba0*/  IMAD.U32 R11, RZ, RZ, UR9 ;  /* 0x00000009ff0b7e24 */ /* 0x000fce000f8e00ff */
[----:B------:R-:W-:-:S07]  /*2bb0*/  LEPC R20, `(.L_x_343) ;  /* 0x000000001014794e */ /* 0x000fce0000000000 */
[----:B--23--:R-:W-:Y:S05]  /*2bc0*/  CALL.ABS.NOINC R14 ;  /* 0x000000000e007343 */ /* 0x00cfea0003c00000 */
.L_x_343:
[----:B------:R-:W-:Y:S01]  /*2bd0*/  PLOP3.LUT P0, PT, PT, PT, PT, 0x8, 0x80 ;  /* 0x000000000080781c */ /* 0x000fe20003f0e170 */
[----:B------:R-:W-:-:S12]  /*2be0*/  BRA `(.L_x_326) ;  /* 0x0000000000187947 */ /* 0x000fd80003800000 */
.L_x_342:
[----:B------:R-:W3:Y:S02]  /*2bf0*/  LDG.E.64 R4, desc[UR36][R4.64] ;  /* 0x0000002404047981 */ /* 0x000ee4000c1e1b00 */
[----:B---3--:R-:W-:-:S04]  /*2c00*/  ISETP.NE.U32.AND P0, PT, R4, RZ, PT ;  /* 0x000000ff0400720c */ /* 0x008fc80003f05070 */
[----:B------:R-:W-:Y:S01]  /*2c10*/  ISETP.NE.AND.EX P0, PT, R5, RZ, PT, P0 ;  /* 0x000000ff0500720c */ /* 0x000fe20003f05300 */
[----:B------:R-:W-:-:S12]  /*2c20*/  BRA `(.L_x_326) ;  /* 0x0000000000087947 */ /* 0x000fd80003800000 */
.L_x_341:
[----:B------:R-:W3:Y:S02]  /*2c30*/  LDG.E R4, desc[UR36][R4.64] ;  /* 0x0000002404047981 */ /* 0x000ee4000c1e1900 */
[----:B---3--:R-:W-:-:S13]  /*2c40*/  ISETP.NE.AND P0, PT, R4, RZ, PT ;  /* 0x000000ff0400720c */ /* 0x008fda0003f05270 */
.L_x_326:
[----:B------:R-:W-:Y:S05]  /*2c50*/  BSYNC.RECONVERGENT B6 ;  /* 0x0000000000067941 */ /* 0x000fea0003800200 */
.L_x_320:
[----:B------:R-:W-:-:S07]  /*2c60*/  SEL R0, RZ, 0x1, !P0 ;  /* 0x00000001ff007807 */ /* 0x000fce0004000000 */
.L_x_319:
[----:B------:R-:W-:Y:S05]  /*2c70*/  BSYNC.RECONVERGENT B7 ;  /* 0x0000000000077941 */ /* 0x000fea0003800200 */
.L_x_318:
[----:B------:R-:W-:Y:S01]  /*2c80*/  PRMT R3, R18, 0x9910, RZ ;  /* 0x0000991012037816 */ /* 0x000fe200000000ff */
[----:B------:R-:W-:Y:S01]  /*2c90*/  BSSY.RECONVERGENT B8, `(.L_x_344) ;  /* 0x00002a5000087945 */ /* 0x000fe20003800200 */
[----:B------:R-:W3:Y:S01]  /*2ca0*/  LDC.U8 R18, c[0x0][0x3a4] ;  /* 0x0000e900ff127b82 */ /* 0x000ee20000000000 */
[----:B------:R-:W-:Y:S02]  /*2cb0*/  ISETP.GE.AND P4, PT, R17, R16, PT ;  /* 0x000000101100720c */ /* 0x000fe40003f86270 */
[----:B------:R-:W-:Y:S01]  /*2cc0*/  BSSY.RELIABLE B7, `(.L_x_345) ;  /* 0x00001c9000077945 */ /* 0x000fe20003800100 */
[----:B--2---:R-:W-:Y:S02]  /*2cd0*/  PRMT R23, R23, 0x9910, RZ ;  /* 0x0000991017177816 */ /* 0x004fe400000000ff */
[----:B------:R-:W-:Y:S01]  /*2ce0*/  PRMT R8, R0, 0x9910, RZ ;  /* 0x0000991000087816 */ /* 0x000fe200000000ff */
[----:B------:R-:W-:Y:S01]  /*2cf0*/  IMAD.MOV.U32 R0, RZ, RZ, R3 ;  /* 0x000000ffff007224 */ /* 0x000fe200078e0003 */
[----:B01----:R-:W-:Y:S01]  /*2d00*/  PRMT R4, R19, 0x9910, RZ ;  /* 0x0000991013047816 */ /* 0x003fe200000000ff */
[----:B------:R-:W-:Y:S01]  /*2d10*/  IMAD.MOV.U32 R3, RZ, RZ, R23 ;  /* 0x000000ffff037224 */ /* 0x000fe200078e0017 */
[----:B------:R-:W-:-:S04]  /*2d20*/  PRMT R6, R22, 0x9910, RZ ;  /* 0x0000991016067816 */ /* 0x000fc800000000ff */
[C---:B------:R-:W-:Y:S02]  /*2d30*/  ISETP.NE.AND P0, PT, R3.reuse, R0, PT ;  /* 0x000000000300720c */ /* 0x040fe40003f05270 */
[C---:B------:R-:W-:Y:S02]  /*2d40*/  ISETP.NE.AND P1, PT, R3.reuse, R4, PT ;  /* 0x000000040300720c */ /* 0x040fe40003f25270 */
[C---:B------:R-:W-:Y:S02]  /*2d50*/  ISETP.NE.AND P2, PT, R3.reuse, R6, PT ;  /* 0x000000060300720c */ /* 0x040fe40003f45270 */
[----:B------:R-:W-:Y:S02]  /*2d60*/  ISETP.NE.AND P3, PT, R3, R8, PT ;  /* 0x000000080300720c */ /* 0x000fe40003f65270 */
[----:B------:R-:W-:Y:S02]  /*2d70*/  SEL R11, RZ, 0x1, !P0 ;  /* 0x00000001ff0b7807 */ /* 0x000fe40004000000 */
[----:B------:R-:W-:-:S02]  /*2d80*/  SEL R26, RZ, 0x1, !P1 ;  /* 0x00000001ff1a7807 */ /* 0x000fc40004800000 */
[----:B------:R-:W-:Y:S02]  /*2d90*/  SEL R24, RZ, 0x1, !P2 ;  /* 0x00000001ff187807 */ /* 0x000fe40005000000 */
[----:B------:R-:W-:Y:S01]  /*2da0*/  SEL R22, RZ, 0x1, !P3 ;  /* 0x00000001ff167807 */ /* 0x000fe20005800000 */
[----:B------:R-:W-:Y:S06]  /*2db0*/  @P4 BRA `(.L_x_346) ;  /* 0x0000001800d84947 */ /* 0x000fec0003800000 */
[----:B------:R-:W0:Y:S01]  /*2dc0*/  LDCU UR4, c[0x0][0x3a8] ;  /* 0x00007500ff0477ac */ /* 0x000e220008000800 */
[----:B------:R-:W1:Y:S01]  /*2dd0*/  LDC.64 R8, c[0x0][0x388] ;  /* 0x0000e200ff087b82 */ /* 0x000e620000000a00 */
[----:B------:R-:W-:Y:S01]  /*2de0*/  IMAD R0, R2, 0x200, R17 ;  /* 0x0000020002007824 */ /* 0x000fe200078e0211 */
[----:B---3--:R-:W-:Y:S01]  /*2df0*/  PRMT R4, R18, 0x9910, RZ ;  /* 0x0000991012047816 */ /* 0x008fe200000000ff */
[----:B------:R-:W-:Y:S01]  /*2e00*/  BSSY.RECONVERGENT B6, `(.L_x_347) ;  /* 0x00000d6000067945 */ /* 0x000fe20003800200 */
[----:B------:R-:W-:Y:S02]  /*2e10*/  VIADD R17, R17, 0x80 ;  /* 0x0000008011117836 */ /* 0x000fe40000000000 */
[----:B0-----:R-:W-:Y:S02]  /*2e20*/  IMAD R3, R0, UR4, RZ ;  /* 0x0000000400037c24 */ /* 0x001fe4000f8e02ff */
[----:B------:R-:W-:-:S05]  /*2e30*/  IMAD.MOV.U32 R0, RZ, RZ, R4 ;  /* 0x000000ffff007224 */ /* 0x000fca00078e0004 */
[----:B------:R-:W-:Y:S02]  /*2e40*/  ISETP.GT.AND P0, PT, R0, 0x9, PT ;  /* 0x000000090000780c */ /* 0x000fe40003f04270 */
[----:B-1----:R-:W-:-:S05]  /*2e50*/  IADD3 R8, P1, PT, R3, R8, RZ ;  /* 0x0000000803087210 */ /* 0x002fca0007f3e0ff */
[----:B------:R-:W-:-:S06]  /*2e60*/  IMAD.X R9, RZ, RZ, R9, P1 ;  /* 0x000000ffff097224 */ /* 0x000fcc00008e0609 */
[----:B------:R-:W-:Y:S05]  /*2e70*/  @P0 BRA `(.L_x_348) ;  /* 0x0000000000e40947 */ /* 0x000fea0003800000 */
[----:B------:R-:W-:-:S13]  /*2e80*/  ISETP.GT.AND P0, PT, R0, 0x4, PT ;  /* 0x000000040000780c */ /* 0x000fda0003f04270 */
[----:B------:R-:W-:Y:S05]  /*2e90*/  @P0 BRA `(.L_x_349) ;  /* 0x0000000000600947 */ /* 0x000fea0003800000 */
[----:B------:R-:W-:-:S13]  /*2ea0*/  ISETP.GT.AND P0, PT, R0, 0x1, PT ;  /* 0x000000010000780c */ /* 0x000fda0003f04270 */
[----:B------:R-:W-:Y:S05]  /*2eb0*/  @P0 BRA `(.L_x_350) ;  /* 0x0000000000200947 */ /* 0x000fea0003800000 */
[----:B------:R-:W-:-:S13]  /*2ec0*/  ISETP.NE.AND P0, PT, R18, RZ, PT ;  /* 0x000000ff1200720c */ /* 0x000fda0003f05270 */
[----:B------:R-:W-:Y:S05]  /*2ed0*/  @!P0 BRA `(.L_x_351) ;  /* 0x0000000000108947 */ /* 0x000fea0003800000 */
[----:B------:R-:W-:-:S13]  /*2ee0*/  ISETP.NE.AND P0, PT, R0, 0x1, PT ;  /* 0x000000010000780c */ /* 0x000fda0003f05270 */
[----:B------:R-:W-:Y:S05]  /*2ef0*/  @P0 BRA `(.L_x_352) ;  /* 0x0000000800840947 */ /* 0x000fea0003800000 */
[----:B------:R0:W-:Y:S01]  /*2f00*/  STG.E.U8 desc[UR36][R8.64], R11 ;  /* 0x0000000b08007986 */ /* 0x0001e2000c101124 */
[----:B------:R-:W-:Y:S05]  /*2f10*/  BRA `(.L_x_353) ;  /* 0x0000000c00107947 */ /* 0x000fea0003800000 */
.L_x_351:
[----:B------:R0:W-:Y:S01]  /*2f20*/  STG.E.U8 desc[UR36][R8.64], R11 ;  /* 0x0000000b08007986 */ /* 0x0001e2000c101124 */
[----:B------:R-:W-:Y:S05]  /*2f30*/  BRA `(.L_x_353) ;  /* 0x0000000c00087947 */ /* 0x000fea0003800000 */
.L_x_350:
[----:B------:R-:W-:-:S13]  /*2f40*/  ISETP.NE.AND P0, PT, R0, 0x2, PT ;  /* 0x000000020000780c */ /* 0x000fda0003f05270 */
[----:B------:R-:W-:Y:S05]  /*2f50*/  @!P0 BRA `(.L_x_354) ;  /* 0x0000000000288947 */ /* 0x000fea0003800000 */
[----:B------:R-:W-:-:S13]  /*2f60*/  ISETP.NE.AND P0, PT, R0, 0x3, PT ;  /* 0x000000030000780c */ /* 0x000fda0003f05270 */
[----:B------:R-:W-:Y:S05]  /*2f70*/  @!P0 BRA `(.L_x_355) ;  /* 0x0000000000188947 */ /* 0x000fea0003800000 */
[----:B------:R-:W-:-:S13]  /*2f80*/  ISETP.NE.AND P0, PT, R0, 0x4, PT ;  /* 0x000000040000780c */ /* 0x000fda0003f05270 */
[----:B------:R-:W-:Y:S05]  /*2f90*/  @P0 BRA `(.L_x_352) ;  /* 0x00000008005c0947 */ /* 0x000fea0003800000 */
[----:B------:R-:W-:Y:S02]  /*2fa0*/  IMAD.MOV.U32 R4, RZ, RZ, R11 ;  /* 0x000000ffff047224 */ /* 0x000fe400078e000b */
[----:B------:R-:W-:-:S05]  /*2fb0*/  IMAD.MOV.U32 R5, RZ, RZ, RZ ;  /* 0x000000ffff057224 */ /* 0x000fca00078e00ff */
[----:B------:R0:W-:Y:S01]  /*2fc0*/  STG.E.64 desc[UR36][R8.64], R4 ;  /* 0x0000000408007986 */ /* 0x0001e2000c101b24 */
[----:B------:R-:W-:Y:S05]  /*2fd0*/  BRA `(.L_x_353) ;  /* 0x0000000800e07947 */ /* 0x000fea0003800000 */
.L_x_355:
[----:B------:R0:W-:Y:S01]  /*2fe0*/  STG.E desc[UR36][R8.64], R11 ;  /* 0x0000000b08007986 */ /* 0x0001e2000c101924 */
[----:B------:R-:W-:Y:S05]  /*2ff0*/  BRA `(.L_x_353) ;  /* 0x0000000800d87947 */ /* 0x000fea0003800000 */
.L_x_354:
[----:B------:R0:W-:Y:S01]  /*3000*/  STG.E.U16 desc[UR36][R8.64], R11 ;  /* 0x0000000b08007986 */ /* 0x0001e2000c101524 */
[----:B------:R-:W-:Y:S05]  /*3010*/  BRA `(.L_x_353) ;  /* 0x0000000800d07947 */ /* 0x000fea0003800000 */
.L_x_349:
[----:B------:R-:W-:-:S13]  /*3020*/  ISETP.GT.AND P0, PT, R0, 0x6, PT ;  /* 0x000000060000780c */ /* 0x000fda0003f04270 */
[----:B------:R-:W-:Y:S05]  /*3030*/  @P0 BRA `(.L_x_356) ;  /* 0x00000000002c0947 */ /* 0x000fea0003800000 */
[----:B------:R-:W-:-:S13]  /*3040*/  ISETP.NE.AND P0, PT, R0, 0x5, PT ;  /* 0x000000050000780c */ /* 0x000fda0003f05270 */
[----:B------:R-:W-:Y:S05]  /*3050*/  @!P0 BRA `(.L_x_357) ;  /* 0x0000000000148947 */ /* 0x000fea0003800000 */
[----:B------:R-:W-:-:S13]  /*3060*/  ISETP.NE.AND P0, PT, R0, 0x6, PT ;  /* 0x000000060000780c */ /* 0x000fda0003f05270 */
[----:B------:R-:W-:Y:S05]  /*3070*/  @P0 BRA `(.L_x_352) ;  /* 0x0000000800240947 */ /* 0x000fea0003800000 */
[----:B------:R-:W0:Y:S02]  /*3080*/  I2F.S16 R3, R11 ;  /* 0x0000000b00037306 */ /* 0x000e240000101400 */
[----:B0-----:R0:W-:Y:S01]  /*3090*/  STG.E desc[UR36][R8.64], R3 ;  /* 0x0000000308007986 */ /* 0x0011e2000c101924 */
[----:B------:R-:W-:Y:S05]  /*30a0*/  BRA `(.L_x_353) ;  /* 0x0000000800ac7947 */ /* 0x000fea0003800000 */
.L_x_357:
[----:B------:R-:W0:Y:S02]  /*30b0*/  I2F.S16 R0, R11 ;  /* 0x0000000b00007306 */ /* 0x000e240000101400 */
[----:B0-----:R-:W-:-:S05]  /*30c0*/  F2FP.F16.F32.PACK_AB R0, RZ, R0 ;  /* 0x00000000ff00723e */ /* 0x001fca00000000ff */
[----:B------:R0:W-:Y:S01]  /*30d0*/  STG.E.U16 desc[UR36][R8.64], R0 ;  /* 0x0000000008007986 */ /* 0x0001e2000c101524 */
[----:B------:R-:W-:Y:S05]  /*30e0*/  BRA `(.L_x_353) ;  /* 0x00000008009c7947 */ /* 0x000fea0003800000 */
.L_x_356:
[----:B------:R-:W-:-:S13]  /*30f0*/  ISETP.NE.AND P0, PT, R0, 0x7, PT ;  /* 0x000000070000780c */ /* 0x000fda0003f05270 */
[----:B------:R-:W-:Y:S05]  /*3100*/  @!P0 BRA `(.L_x_358) ;  /* 0x0000000000348947 */ /* 0x000fea0003800000 */
[----:B------:R-:W-:-:S13]  /*3110*/  ISETP.NE.AND P0, PT, R0, 0x8, PT ;  /* 0x000000080000780c */ /* 0x000fda0003f05270 */
[----:B------:R-:W-:Y:S05]  /*3120*/  @!P0 BRA `(.L_x_359) ;  /* 0x0000000000188947 */ /* 0x000fea0003800000 */
[----:B------:R-:W-:-:S13]  /*3130*/  ISETP.NE.AND P0, PT, R0, 0x9, PT ;  /* 0x000000090000780c */ /* 0x000fda0003f05270 */
[----:B------:R-:W-:Y:S05]  /*3140*/  @P0 BRA `(.L_x_352) ;  /* 0x0000000400f00947 */ /* 0x000fea0003800000 */
[----:B------:R-:W0:Y:S01]  /*3150*/  I2F.S16 R4, R11 ;  /* 0x0000000b00047306 */ /* 0x000e220000101400 */
[----:B------:R-:W-:-:S05]  /*3160*/  IMAD.MOV.U32 R5, RZ, RZ, RZ ;  /* 0x000000ffff057224 */ /* 0x000fca00078e00ff */
[----:B0-----:R0:W-:Y:S01]  /*3170*/  STG.E.64 desc[UR36][R8.64], R4 ;  /* 0x0000000408007986 */ /* 0x0011e2000c101b24 */
[----:B------:R-:W-:Y:S05]  /*3180*/  BRA `(.L_x_353) ;  /* 0x0000000800747947 */ /* 0x000fea0003800000 */
.L_x_359:
[----:B------:R-:W0:Y:S02]  /*3190*/  I2F.S16 R11, R11 ;  /* 0x0000000b000b7306 */ /* 0x000e240000101400 */
[----:B0-----:R-:W-:-:S04]  /*31a0*/  F2FP.F16.F32.PACK_AB R3, RZ, R11 ;  /* 0x0000000bff03723e */ /* 0x001fc800000000ff */
[----:B------:R-:W-:-:S05]  /*31b0*/  PRMT R3, R3, 0x5410, RZ ;  /* 0x0000541003037816 */ /* 0x000fca00000000ff */
[----:B------:R0:W-:Y:S01]  /*31c0*/  STG.E desc[UR36][R8.64], R3 ;  /* 0x0000000308007986 */ /* 0x0001e2000c101924 */
[----:B------:R-:W-:Y:S05]  /*31d0*/  BRA `(.L_x_353) ;  /* 0x0000000800607947 */ /* 0x000fea0003800000 */
.L_x_358:
[----:B------:R-:W0:Y:S02]  /*31e0*/  I2F.F64.S16 R4, R11 ;  /* 0x0000000b00047312 */ /* 0x000e240000101c00 */
[----:B0-----:R0:W-:Y:S01]  /*31f0*/  STG.E.64 desc[UR36][R8.64], R4 ;  /* 0x0000000408007986 */ /* 0x0011e2000c101b24 */
[----:B------:R-:W-:Y:S05]  /*3200*/  BRA `(.L_x_353) ;  /* 0x0000000800547947 */ /* 0x000fea0003800000 */
.L_x_348:
[----:B------:R-:W-:-:S13]  /*3210*/  ISETP.GT.AND P0, PT, R0, 0x18, PT ;  /* 0x000000180000780c */ /* 0x000fda0003f04270 */
[----:B------:R-:W-:Y:S05]  /*3220*/  @P0 BRA `(.L_x_360) ;  /* 0x0000000000d00947 */ /* 0x000fea0003800000 */
[----:B------:R-:W-:-:S13]  /*3230*/  ISETP.GT.AND P0, PT, R0, 0xe, PT ;  /* 0x0000000e0000780c */ /* 0x000fda0003f04270 */
[----:B------:R-:W-:Y:S05]  /*3240*/  @P0 BRA `(.L_x_361) ;  /* 0x0000000000280947 */ /* 0x000fea0003800000 */
[----:B------:R-:W-:-:S13]  /*3250*/  ISETP.NE.AND P0, PT, R0, 0xa, PT ;  /* 0x0000000a0000780c */ /* 0x000fda0003f05270 */
[----:B------:R-:W-:Y:S05]  /*3260*/  @!P0 BRA `(.L_x_362) ;  /* 0x0000000000108947 */ /* 0x000fea0003800000 */
[----:B------:R-:W-:-:S13]  /*3270*/  ISETP.NE.AND P0, PT, R0, 0xb, PT ;  /* 0x0000000b0000780c */ /* 0x000fda0003f05270 */
[----:B------:R-:W-:Y:S05]  /*3280*/  @P0 BRA `(.L_x_352) ;  /* 0x0000000400a00947 */ /* 0x000fea0003800000 */
[----:B------:R0:W-:Y:S01]  /*3290*/  STG.E.U8 desc[UR36][R8.64], R11 ;  /* 0x0000000b08007986 */ /* 0x0001e2000c101124 */
[----:B------:R-:W-:Y:S05]  /*32a0*/  BRA `(.L_x_353) ;  /* 0x00000008002c7947 */ /* 0x000fea0003800000 */
.L_x_362:
[----:B------:R-:W-:Y:S01]  /*32b0*/  CS2R R6, SRZ ;  /* 0x0000000000067805 */ /* 0x000fe2000001ff00 */
[----:B------:R-:W0:Y:S04]  /*32c0*/  I2F.F64.S16 R4, R11 ;  /* 0x0000000b00047312 */ /* 0x000e280000101c00 */
[----:B0-----:R0:W-:Y:S01]  /*32d0*/  STG.E.128 desc[UR36][R8.64], R4 ;  /* 0x0000000408007986 */ /* 0x0011e2000c101d24 */
[----:B------:R-:W-:Y:S05]  /*32e0*/  BRA `(.L_x_353) ;  /* 0x00000008001c7947 */ /* 0x000fea0003800000 */
.L_x_361:
[----:B------:R-:W-:-:S13]  /*32f0*/  ISETP.NE.AND P0, PT, R0, 0xf, PT ;  /* 0x0000000f0000780c */ /* 0x000fda0003f05270 */
[----:B------:R-:W-:Y:S05]  /*3300*/  @!P0 BRA `(.L_x_363) ;  /* 0x0000000000888947 */ /* 0x000fea0003800000 */
[----:B------:R-:W-:-:S13]  /*3310*/  ISETP.NE.AND P0, PT, R0, 0x17, PT ;  /* 0x000000170000780c */ /* 0x000fda0003f05270 */
[----:B------:R-:W-:Y:S05]  /*3320*/  @!P0 BRA `(.L_x_364) ;  /* 0x0000000000408947 */ /* 0x000fea0003800000 */
[----:B------:R-:W-:-:S13]  /*3330*/  ISETP.NE.AND P0, PT, R0, 0x18, PT ;  /* 0x000000180000780c */ /* 0x000fda0003f05270 */
[----:B------:R-:W-:Y:S05]  /*3340*/  @P0 BRA `(.L_x_352) ;  /* 0x0000000400700947 */ /* 0x000fea0003800000 */
[----:B------:R-:W0:Y:S01]  /*3350*/  I2F.S16 R11, R11 ;  /* 0x0000000b000b7306 */ /* 0x000e220000101400 */
[----:B------:R-:W-:Y:S01]  /*3360*/  BSSY.RECONVERGENT B0, `(.L_x_365) ;  /* 0x000000a000007945 */ /* 0x000fe20003800200 */
[----:B------:R-:W-:Y:S01]  /*3370*/  IMAD.MOV.U32 R3, RZ, RZ, 0x7f ;  /* 0x0000007fff037424 */ /* 0x000fe200078e00ff */
[----:B0-----:R-:W-:-:S13]  /*3380*/  ISETP.GT.U32.AND P0, PT, R11, 0x43efffff, PT ;  /* 0x43efffff0b00780c */ /* 0x001fda0003f04070 */
[----:B------:R-:W-:Y:S05]  /*3390*/  @P0 BRA `(.L_x_366) ;  /* 0x0000000000180947 */ /* 0x000fea0003800000 */
[----:B------:R-:W-:-:S13]  /*33a0*/  ISETP.GT.U32.AND P0, PT, R11, 0x3c7fffff, PT ;  /* 0x3c7fffff0b00780c */ /* 0x000fda0003f04070 */
[----:B------:R-:W-:Y:S01]  /*33b0*/  @P0 SHF.R.U32.HI R0, RZ, 0x14, R11 ;  /* 0x00000014ff000819 */ /* 0x000fe2000001160b */
[----:B------:R-:W-:-:S03]  /*33c0*/  @!P0 FADD.FTZ R3, R11, 16384 ;  /* 0x468000000b038421 */ /* 0x000fc60000010000 */
[----:B------:R-:W-:-:S04]  /*33d0*/  @P0 LOP3.LUT R0, R0, 0x1, RZ, 0xc0, !PT ;  /* 0x0000000100000812 */ /* 0x000fc800078ec0ff */
[----:B------:R-:W-:-:S04]  /*33e0*/  @P0 IADD3 R0, PT, PT, R11, 0x407ffff, R0 ;  /* 0x0407ffff0b000810 */ /* 0x000fc80007ffe000 */
[----:B------:R-:W-:-:S07]  /*33f0*/  @P0 SHF.R.U32.HI R3, RZ, 0x14, R0 ;  /* 0x00000014ff030819 */ /* 0x000fce0000011600 */
.L_x_366:
[----:B------:R-:W-:Y:S05]  /*3400*/  BSYNC.RECONVERGENT B0 ;  /* 0x0000000000007941 */ /* 0x000fea0003800200 */
.L_x_365:
[----:B------:R0:W-:Y:S01]  /*3410*/  STG.E.U8 desc[UR36][R8.64], R3 ;  /* 0x0000000308007986 */ /* 0x0001e2000c101124 */
[----:B------:R-:W-:Y:S05]  /*3420*/  BRA `(.L_x_353) ;  /* 0x0000000400cc7947 */ /* 0x000fea0003800000 */
.L_x_364:
[----:B------:R-:W0:Y:S02]  /*3430*/  I2F.S16 R11, R11 ;  /* 0x0000000b000b7306 */ /* 0x000e240000101400 */
[----:B0-----:R-:W-:-:S13]  /*3440*/  ISETP.GE.U32.AND P1, PT, R11, 0x47800000, PT ;  /* 0x478000000b00780c */ /* 0x001fda0003f26070 */
[----:B------:R-:W-:Y:S01]  /*3450*/  @P1 IMAD.MOV.U32 R3, RZ, RZ, 0x7f ;  /* 0x0000007fff031424 */ /* 0x000fe200078e00ff */
[----:B------:R-:W-:-:S04]  /*3460*/  @P1 ISETP.GT.U32.AND P0, PT, R11, 0x7f800000, PT ;  /* 0x7f8000000b00180c */ /* 0x000fc80003f04070 */
        /* <DEDUP_REMOVED lines=12> */
.L_x_363:
[----:B------:R-:W0:Y:S02]  /*3530*/  I2F.S16 R0, R11 ;  /* 0x0000000b00007306 */ /* 0x000e240000101400 */
[----:B0-----:R-:W-:-:S05]  /*3540*/  F2FP.BF16.F32.PACK_AB R0, RZ, R0 ;  /* 0x00000000ff00723e */ /* 0x001fca00000010ff */
[----:B------:R0:W-:Y:S01]  /*3550*/  STG.E.U16 desc[UR36][R8.64], R0 ;  /* 0x0000000008007986 */ /* 0x0001e2000c101524 */
[----:B------:R-:W-:Y:S05]  /*3560*/  BRA `(.L_x_353) ;  /* 0x00000004007c7947 */ /* 0x000fea0003800000 */
.L_x_360:
[----:B------:R-:W-:-:S13]  /*3570*/  ISETP.GT.AND P0, PT, R0, 0x1b, PT ;  /* 0x0000001b0000780c */ /* 0x000fda0003f04270 */
[----:B------:R-:W-:Y:S05]  /*3580*/  @P0 BRA `(.L_x_367) ;  /* 0x0000000000c80947 */ /* 0x000fea0003800000 */
[----:B------:R-:W-:-:S13]  /*3590*/  ISETP.NE.AND P0, PT, R0, 0x19, PT ;  /* 0x000000190000780c */ /* 0x000fda0003f05270 */
[----:B------:R-:W-:Y:S05]  /*35a0*/  @!P0 BRA `(.L_x_368) ;  /* 0x00000000006c8947 */ /* 0x000fea0003800000 */
[----:B------:R-:W-:-:S13]  /*35b0*/  ISETP.NE.AND P0, PT, R0, 0x1a, PT ;  /* 0x0000001a0000780c */ /* 0x000fda0003f05270 */
[----:B------:R-:W-:Y:S05]  /*35c0*/  @!P0 BRA `(.L_x_369) ;  /* 0x0000000000108947 */ /* 0x000fea0003800000 */
[----:B------:R-:W-:-:S13]  /*35d0*/  ISETP.NE.AND P0, PT, R0, 0x1b, PT ;  /* 0x0000001b0000780c */ /* 0x000fda0003f05270 */
[----:B------:R-:W-:Y:S05]  /*35e0*/  @P0 BRA `(.L_x_352) ;  /* 0x0000000000c80947 */ /* 0x000fea0003800000 */
[----:B------:R0:W-:Y:S01]  /*35f0*/  STG.E.U16 desc[UR36][R8.64], R11 ;  /* 0x0000000b08007986 */ /* 0x0001e2000c101524 */
[----:B------:R-:W-:Y:S05]  /*3600*/  BRA `(.L_x_353) ;  /* 0x0000000400547947 */ /* 0x000fea0003800000 */
.L_x_369:
[----:B------:R-:W0:Y:S01]  /*3610*/  I2F.S16 R11, R11 ;  /* 0x0000000b000b7306 */ /* 0x000e220000101400 */
[----:B------:R-:W-:Y:S01]  /*3620*/  BSSY.RECONVERGENT B0, `(.L_x_370) ;  /* 0x0000011000007945 */ /* 0x000fe20003800200 */
[----:B------:R-:W-:Y:S01]  /*3630*/  IMAD.MOV.U32 R4, RZ, RZ, 0x80 ;  /* 0x00000080ff047424 */ /* 0x000fe200078e00ff */
[----:B0-----:R-:W-:-:S13]  /*3640*/  ISETP.GT.U32.AND P0, PT, R11, 0x437fffff, PT ;  /* 0x437fffff0b00780c */ /* 0x001fda0003f04070 */
[----:B------:R-:W-:Y:S05]  /*3650*/  @P0 BRA `(.L_x_371) ;  /* 0x0000000000340947 */ /* 0x000fea0003800000 */
[----:B------:R-:W-:-:S13]  /*3660*/  ISETP.GT.U32.AND P0, PT, R11, 0x3bffffff, PT ;  /* 0x3bffffff0b00780c */ /* 0x000fda0003f04070 */
[----:B------:R-:W-:Y:S05]  /*3670*/  @P0 BRA `(.L_x_372) ;  /* 0x0000000000140947 */ /* 0x000fea0003800000 */
[----:B------:R-:W-:Y:S01]  /*3680*/  FADD.FTZ R0, R11, 8192 ;  /* 0x460000000b007421 */ /* 0x000fe20000010000 */
[----:B------:R-:W-:-:S04]  /*3690*/  PRMT R4, RZ, 0x7610, R4 ;  /* 0x00007610ff047816 */ /* 0x000fc80000000004 */
[----:B------:R-:W-:-:S13]  /*36a0*/  LOP3.LUT P0, R0, R0, 0xff, RZ, 0xc0, !PT ;  /* 0x000000ff00007812 */ /* 0x000fda000780c0ff */
[----:B------:R-:W-:Y:S05]  /*36b0*/  @!P0 BRA `(.L_x_371) ;  /* 0x00000000001c8947 */ /* 0x000fea0003800000 */
[----:B------:R-:W-:Y:S05]  /*36c0*/  BRA `(.L_x_373) ;  /* 0x0000000000147947 */ /* 0x000fea0003800000 */
.L_x_372:
[----:B------:R-:W-:-:S04]  /*36d0*/  SHF.R.U32.HI R0, RZ, 0x14, R11 ;  /* 0x00000014ff007819 */ /* 0x000fc8000001160b */
[----:B------:R-:W-:-:S04]  /*36e0*/  LOP3.LUT R0, R0, 0x1, RZ, 0xc0, !PT ;  /* 0x0000000100007812 */ /* 0x000fc800078ec0ff */
[----:B------:R-:W-:-:S04]  /*36f0*/  IADD3 R0, PT, PT, R11, 0x487ffff, R0 ;  /* 0x0487ffff0b007810 */ /* 0x000fc80007ffe000 */
[----:B------:R-:W-:-:S04]  /*3700*/  SHF.R.U32.HI R0, RZ, 0x14, R0 ;  /* 0x00000014ff007819 */ /* 0x000fc80000011600 */
[----:B------:R-:W-:-:S07]  /*3710*/  LOP3.LUT R0, R0, 0xff, RZ, 0xc0, !PT ;  /* 0x000000ff00007812 */ /* 0x000fce00078ec0ff */
.L_x_373:
[----:B------:R-:W-:-:S07]  /*3720*/  PRMT R4, R0, 0x7610, R4 ;  /* 0x0000761000047816 */ /* 0x000fce0000000004 */
.L_x_371:
[----:B------:R-:W-:Y:S05]  /*3730*/  BSYNC.RECONVERGENT B0 ;  /* 0x0000000000007941 */ /* 0x000fea0003800200 */
.L_x_370:
[----:B------:R1:W-:Y:S01]  /*3740*/  STG.E.U8 desc[UR36][R8.64], R4 ;  /* 0x0000000408007986 */ /* 0x0003e2000c101124 */
[----:B------:R-:W-:Y:S05]  /*3750*/  BRA `(.L_x_353) ;  /* 0x0000000400007947 */ /* 0x000fea0003800000 */
.L_x_368:
        /* <DEDUP_REMOVED lines=12> */
.L_x_376:
[----:B------:R-:W-:-:S04]  /*3820*/  SHF.R.U32.HI R0, RZ, 0x15, R11 ;  /* 0x00000015ff007819 */ /* 0x000fc8000001160b */
[----:B------:R-:W-:-:S04]  /*3830*/  LOP3.LUT R0, R0, 0x1, RZ, 0xc0, !PT ;  /* 0x0000000100007812 */ /* 0x000fc800078ec0ff */
[----:B------:R-:W-:-:S04]  /*3840*/  IADD3 R0, PT, PT, R11, 0x88fffff, R0 ;  /* 0x088fffff0b007810 */ /* 0x000fc80007ffe000 */
[----:B------:R-:W-:-:S04]  /*3850*/  SHF.R.U32.HI R0, RZ, 0x15, R0 ;  /* 0x00000015ff007819 */ /* 0x000fc80000011600 */
[----:B------:R-:W-:-:S07]  /*3860*/  LOP3.LUT R0, R0, 0xff, RZ, 0xc0, !PT ;  /* 0x000000ff00007812 */ /* 0x000fce00078ec0ff */
.L_x_377:
[----:B------:R-:W-:-:S07]  /*3870*/  PRMT R4, R0, 0x7610, R4 ;  /* 0x0000761000047816 */ /* 0x000fce0000000004 */
.L_x_375:
[----:B------:R-:W-:Y:S05]  /*3880*/  BSYNC.RECONVERGENT B0 ;  /* 0x0000000000007941 */ /* 0x000fea0003800200 */
.L_x_374:
[----:B------:R2:W-:Y:S01]  /*3890*/  STG.E.U8 desc[UR36][R8.64], R4 ;  /* 0x0000000408007986 */ /* 0x0005e2000c101124 */
[----:B------:R-:W-:Y:S05]  /*38a0*/  BRA `(.L_x_353) ;  /* 0x0000000000ac7947 */ /* 0x000fea0003800000 */
.L_x_367:
[----:B------:R-:W-:-:S13]  /*38b0*/  ISETP.NE.AND P0, PT, R0, 0x1c, PT ;  /* 0x0000001c0000780c */ /* 0x000fda0003f05270 */
[----:B------:R-:W-:Y:S05]  /*38c0*/  @!P0 BRA `(.L_x_378) ;  /* 0x0000000000a08947 */ /* 0x000fea0003800000 */
[----:B------:R-:W-:-:S13]  /*38d0*/  ISETP.NE.AND P0, PT, R0, 0x1d, PT ;  /* 0x0000001d0000780c */ /* 0x000fda0003f05270 */
[----:B------:R-:W-:Y:S05]  /*38e0*/  @!P0 BRA `(.L_x_379) ;  /* 0x0000000000888947 */ /* 0x000fea0003800000 */
[----:B------:R-:W-:-:S13]  /*38f0*/  ISETP.NE.AND P0, PT, R0, 0x2c, PT ;  /* 0x0000002c0000780c */ /* 0x000fda0003f05270 */
[----:B------:R-:W-:Y:S05]  /*3900*/  @!P0 BRA `(.L_x_380) ;  /* 0x0000000000448947 */ /* 0x000fea0003800000 */
.L_x_352:
        /* <DEDUP_REMOVED lines=16> */
.L_x_381:
[----:B------:R-:W-:Y:S05]  /*3a10*/  BRA `(.L_x_353) ;  /* 0x0000000000507947 */ /* 0x000fea0003800000 */
.L_x_380:
[----:B------:R-:W0:Y:S01]  /*3a20*/  I2F.S16 R11, R11 ;  /* 0x0000000b000b7306 */ /* 0x000e220000101400 */
[----:B------:R-:W-:Y:S01]  /*3a30*/  IMAD.MOV.U32 R3, RZ, RZ, 0xff ;  /* 0x000000ffff037424 */ /* 0x000fe200078e00ff */
[----:B0-----:R-:W-:-:S04]  /*3a40*/  SHF.R.U32.HI R4, RZ, 0x17, R11 ;  /* 0x00000017ff047819 */ /* 0x001fc8000001160b */
[----:B------:R-:W-:-:S13]  /*3a50*/  ISETP.NE.AND P2, PT, R4, 0xff, PT ;  /* 0x000000ff0400780c */ /* 0x000fda0003f45270 */
[--C-:B------:R-:W-:Y:S02]  /*3a60*/  @P2 SHF.R.U32.HI R0, RZ, 0x16, R11.reuse ;  /* 0x00000016ff002819 */ /* 0x100fe4000001160b */
[----:B------:R-:W-:Y:S02]  /*3a70*/  @P2 LOP3.LUT P0, RZ, R4, 0x3fffff, R11, 0xf8, !PT ;  /* 0x003fffff04ff2812 */ /* 0x000fe4000780f80b */
[----:B------:R-:W-:-:S04]  /*3a80*/  @P2 LOP3.LUT R0, R0, 0x1, RZ, 0xc0, !PT ;  /* 0x0000000100002812 */ /* 0x000fc800078ec0ff */
[----:B------:R-:W-:Y:S01]  /*3a90*/  @P2 ISETP.EQ.U32.AND P1, PT, R0, 0x1, P0 ;  /* 0x000000010000280c */ /* 0x000fe20000722070 */
[----:B------:R-:W-:Y:S01]  /*3aa0*/  @P2 VIADD R0, R4, 0x1 ;  /* 0x0000000104002836 */ /* 0x000fe20000000000 */
[----:B------:R-:W-:Y:S02]  /*3ab0*/  PLOP3.LUT P0, PT, PT, PT, PT, 0x80, 0x8 ;  /* 0x000000000008781c */ /* 0x000fe40003f0f070 */
[----:B------:R-:W-:-:S13]  /*3ac0*/  @P2 PLOP3.LUT P0, PT, P1, PT, PT, 0x80, 0x8 ;  /* 0x000000000008281c */ /* 0x000fda0000f0f070 */
[----:B------:R-:W-:-:S04]  /*3ad0*/  @!P0 IMAD.MOV R0, RZ, RZ, R4 ;  /* 0x000000ffff008224 */ /* 0x000fc800078e0204 */
[----:B------:R-:W-:-:S05]  /*3ae0*/  @P2 IMAD.MOV.U32 R3, RZ, RZ, R0 ;  /* 0x000000ffff032224 */ /* 0x000fca00078e0000 */
[----:B------:R4:W-:Y:S01]  /*3af0*/  STG.E.U8 desc[UR36][R8.64], R3 ;  /* 0x0000000308007986 */ /* 0x0009e2000c101124 */
[----:B------:R-:W-:Y:S05]  /*3b00*/  BRA `(.L_x_353) ;  /* 0x0000000000147947 */ /* 0x000fea0003800000 */
.L_x_379:
[----:B------:R-:W-:Y:S02]  /*3b10*/  IMAD.MOV.U32 R4, RZ, RZ, R11 ;  /* 0x000000ffff047224 */ /* 0x000fe400078e000b */
[----:B------:R-:W-:-:S05]  /*3b20*/  IMAD.MOV.U32 R5, RZ, RZ, RZ ;  /* 0x000000ffff057224 */ /* 0x000fca00078e00ff */
[----:B------:R0:W-:Y:S01]  /*3b30*/  STG.E.64 desc[UR36][R8.64], R4 ;  /* 0x0000000408007986 */ /* 0x0001e2000c101b24 */
[----:B------:R-:W-:Y:S05]  /*3b40*/  BRA `(.L_x_353) ;  /* 0x0000000000047947 */ /* 0x000fea0003800000 */
.L_x_378:
[----:B------:R3:W-:Y:S02]  /*3b50*/  STG.E desc[UR36][R8.64], R11 ;  /* 0x0000000b08007986 */ /* 0x0007e4000c101924 */
.L_x_353:
[----:B------:R-:W-:Y:S05]  /*3b60*/  BSYNC.RECONVERGENT B6 ;  /* 0x0000000000067941 */ /* 0x000fea0003800200 */
.L_x_347:
[----:B------:R-:W-:-:S13]  /*3b70*/  ISETP.GE.AND P0, PT, R17, R16, PT ;  /* 0x000000101100720c */ /* 0x000fda0003f06270 */
[----:B------:R-:W-:Y:S05]  /*3b80*/  @P0 BREAK.RELIABLE B7 ;  /* 0x0000000000070942 */ /* 0x000fea0003800100 */
[----:B------:R-:W-:Y:S05]  /*3b90*/  @P0 BRA `(.L_x_382) ;  /* 0x0000001800d00947 */ /* 0x000fea0003800000 */
[----:B------:R-:W5:Y:S01]  /*3ba0*/  LDCU UR4, c[0x0][0x3a8] ;  /* 0x00007500ff0477ac */ /* 0x000f620008000800 */
[----:B01234-:R-:W0:Y:S01]  /*3bb0*/  LDC.64 R8, c[0x0][0x388] ;  /* 0x0000e200ff087b82 */ /* 0x01fe220000000a00 */
[----:B------:R-:W-:Y:S01]  /*3bc0*/  IMAD R0, R2, 0x200, R17 ;  /* 0x0000020002007824 */ /* 0x000fe200078e0211 */
[----:B------:R-:W-:Y:S01]  /*3bd0*/  PRMT R4, R18, 0x9910, RZ ;  /* 0x0000991012047816 */ /* 0x000fe200000000ff */
[----:B------:R-:W-:Y:S02]  /*3be0*/  BSSY.RECONVERGENT B6, `(.L_x_383) ;  /* 0x00000d2000067945 */ /* 0x000fe40003800200 */
[----:B-----5:R-:W-:Y:S02]  /*3bf0*/  IMAD R3, R0, UR4, RZ ;  /* 0x0000000400037c24 */ /* 0x020fe4000f8e02ff */
[----:B------:R-:W-:-:S05]  /*3c00*/  IMAD.MOV.U32 R0, RZ, RZ, R4 ;  /* 0x000000ffff007224 */ /* 0x000fca00078e0004 */
[----:B------:R-:W-:Y:S02]  /*3c10*/  ISETP.GT.AND P1, PT, R0, 0x9, PT ;  /* 0x000000090000780c */ /* 0x000fe40003f24270 */
[----:B0-----:R-:W-:-:S05]  /*3c20*/  IADD3 R8, P0, PT, R3, R8, RZ ;  /* 0x0000000803087210 */ /* 0x001fca0007f1e0ff */
        /* <DEDUP_REMOVED lines=12> */
.L_x_387:
[----:B------:R0:W-:Y:S01]  /*3cf0*/  STG.E.U8 desc[UR36][R8.64], R26 ;  /* 0x0000001a08007986 */ /* 0x0001e2000c101124 */
[----:B------:R-:W-:Y:S05]  /*3d00*/  BRA `(.L_x_389) ;  /* 0x0000000800fc7947 */ /* 0x000fea0003800000 */
.L_x_386:
[----:B------:R-:W-:-:S13]  /*3d10*/  ISETP.NE.AND P0, PT, R0, 0x2, PT ;  /* 0x000000020000780c */ /* 0x000fda0003f05270 */
[----:B------:R-:W-:Y:S05]  /*3d20*/  @!P0 BRA `(.L_x_390) ;  /* 0x0000000000248947 */ /* 0x000fea0003800000 */
[----:B------:R-:W-:-:S13]  /*3d30*/  ISETP.NE.AND P0, PT, R0, 0x3, PT ;  /* 0x000000030000780c */ /* 0x000fda0003f05270 */
[----:B------:R-:W-:Y:S05]  /*3d40*/  @!P0 BRA `(.L_x_391) ;  /* 0x0000000000148947 */ /* 0x000fea0003800000 */
[----:B------:R-:W-:-:S13]  /*3d50*/  ISETP.NE.AND P0, PT, R0, 0x4, PT ;  /* 0x000000040000780c */ /* 0x000fda0003f05270 */
[----:B------:R-:W-:Y:S05]  /*3d60*/  @P0 BRA `(.L_x_388) ;  /* 0x0000000800180947 */ /* 0x000fea0003800000 */
[----:B------:R-:W-:-:S05]  /*3d70*/  IMAD.MOV.U32 R27, RZ, RZ, RZ ;  /* 0x000000ffff1b7224 */ /* 0x000fca00078e00ff */
[----:B------:R0:W-:Y:S01]  /*3d80*/  STG.E.64 desc[UR36][R8.64], R26 ;  /* 0x0000001a08007986 */ /* 0x0001e2000c101b24 */
[----:B------:R-:W-:Y:S05]  /*3d90*/  BRA `(.L_x_389) ;  /* 0x0000000800d87947 */ /* 0x000fea0003800000 */
.L_x_391:
[----:B------:R0:W-:Y:S01]  /*3da0*/  STG.E desc[UR36][R8.64], R26 ;  /* 0x0000001a08007986 */ /* 0x0001e2000c101924 */
[----:B------:R-:W-:Y:S05]  /*3db0*/  BRA `(.L_x_389) ;  /* 0x0000000800d07947 */ /* 0x000fea0003800000 */
.L_x_390:
[----:B------:R0:W-:Y:S01]  /*3dc0*/  STG.E.U16 desc[UR36][R8.64], R26 ;  /* 0x0000001a08007986 */ /* 0x0001e2000c101524 */
[----:B------:R-:W-:Y:S05]  /*3dd0*/  BRA `(.L_x_389) ;  /* 0x0000000800c87947 */ /* 0x000fea0003800000 */
.L_x_385:
        /* <DEDUP_REMOVED lines=9> */
.L_x_393:
[----:B------:R-:W0:Y:S02]  /*3e70*/  I2F.S16 R0, R26 ;  /* 0x0000001a00007306 */ /* 0x000e240000101400 */
[----:B0-----:R-:W-:-:S05]  /*3e80*/  F2FP.F16.F32.PACK_AB R0, RZ, R0 ;  /* 0x00000000ff00723e */ /* 0x001fca00000000ff */
[----:B------:R0:W-:Y:S01]  /*3e90*/  STG.E.U16 desc[UR36][R8.64], R0 ;  /* 0x0000000008007986 */ /* 0x0001e2000c101524 */
[----:B------:R-:W-:Y:S05]  /*3ea0*/  BRA `(.L_x_389) ;  /* 0x0000000800947947 */ /* 0x000fea0003800000 */
.L_x_392:
        /* <DEDUP_REMOVED lines=10> */
.L_x_395:
[----:B------:R-:W0:Y:S02]  /*3f50*/  I2F.S16 R26, R26 ;  /* 0x0000001a001a7306 */ /* 0x000e240000101400 */
[----:B0-----:R-:W-:-:S04]  /*3f60*/  F2FP.F16.F32.PACK_AB R3, RZ, R26 ;  /* 0x0000001aff03723e */ /* 0x001fc800000000ff */
[----:B------:R-:W-:-:S05]  /*3f70*/  PRMT R3, R3, 0x5410, RZ ;  /* 0x0000541003037816 */ /* 0x000fca00000000ff */
[----:B------:R0:W-:Y:S01]  /*3f80*/  STG.E desc[UR36][R8.64], R3 ;  /* 0x0000000308007986 */ /* 0x0001e2000c101924 */
[----:B------:R-:W-:Y:S05]  /*3f90*/  BRA `(.L_x_389) ;  /* 0x0000000800587947 */ /* 0x000fea0003800000 */
.L_x_394:
[----:B------:R-:W0:Y:S02]  /*3fa0*/  I2F.F64.S16 R26, R26 ;  /* 0x0000001a001a7312 */ /* 0x000e240000101c00 */
[----:B0-----:R0:W-:Y:S01]  /*3fb0*/  STG.E.64 desc[UR36][R8.64], R26 ;  /* 0x0000001a08007986 */ /* 0x0011e2000c101b24 */
[----:B------:R-:W-:Y:S05]  /*3fc0*/  BRA `(.L_x_389) ;  /* 0x00000008004c7947 */ /* 0x000fea0003800000 */
.L_x_384:
[----:B------:R-:W-:-:S13]  /*3fd0*/  ISETP.GT.AND P0, PT, R0, 0x18, PT ;  /* 0x000000180000780c */ /* 0x000fda0003f04270 */
[----:B------:R-:W-:Y:S05]  /*3fe0*/  @!P0 BRA `(.L_x_396) ;  /* 0x0000000400308947 */ /* 0x000fea0003800000 */
        /* <DEDUP_REMOVED lines=10> */
.L_x_399:
[----:B------:R-:W0:Y:S01]  /*4090*/  I2F.S16 R3, R26 ;  /* 0x0000001a00037306 */ /* 0x000e220000101400 */
[----:B------:R-:W-:Y:S01]  /*40a0*/  BSSY.RECONVERGENT B0, `(.L_x_400) ;  /* 0x0000010000007945 */ /* 0x000fe20003800200 */
[----:B------:R-:W-:Y:S01]  /*40b0*/  IMAD.MOV.U32 R4, RZ, RZ, 0x80 ;  /* 0x00000080ff047424 */ /* 0x000fe200078e00ff */
[----:B0-----:R-:W-:-:S13]  /*40c0*/  ISETP.GT.U32.AND P0, PT, R3, 0x437fffff, PT ;  /* 0x437fffff0300780c */ /* 0x001fda0003f04070 */
        /* <DEDUP_REMOVED lines=12> */
.L_x_402:
[----:B------:R-:W-:-:S07]  /*4190*/  PRMT R4, R0, 0x7610, R4 ;  /* 0x0000761000047816 */ /* 0x000fce0000000004 */
.L_x_401:
[----:B------:R-:W-:Y:S05]  /*41a0*/  BSYNC.RECONVERGENT B0 ;  /* 0x0000000000007941 */ /* 0x000fea0003800200 */
.L_x_400:
[----:B------:R0:W-:Y:S01]  /*41b0*/  STG.E.U8 desc[UR36][R8.64], R4 ;  /* 0x0000000408007986 */ /* 0x0001e2000c101124 */
[----:B------:R-:W-:Y:S05]  /*41c0*/  BRA `(.L_x_389) ;  /* 0x0000000400cc7947 */ /* 0x000fea0003800000 */
.L_x_398:
        /* <DEDUP_REMOVED lines=16> */
.L_x_405:
[----:B------:R-:W-:-:S07]  /*42d0*/  PRMT R4, R0, 0x7610, R4 ;  /* 0x0000761000047816 */ /* 0x000fce0000000004 */
.L_x_404:
[----:B------:R-:W-:Y:S05]  /*42e0*/  BSYNC.RECONVERGENT B0 ;  /* 0x0000000000007941 */ /* 0x000fea0003800200 */
.L_x_403:
[----:B------:R0:W-:Y:S01]  /*42f0*/  STG.E.U8 desc[UR36][R8.64], R4 ;  /* 0x0000000408007986 */ /* 0x0001e2000c101124 */
[----:B------:R-:W-:Y:S05]  /*4300*/  BRA `(.L_x_389) ;  /* 0x00000004007c7947 */ /* 0x000fea0003800000 */
.L_x_397:
[----:B------:R-:W-:-:S13]  /*4310*/  ISETP.NE.AND P0, PT, R0, 0x1c, PT ;  /* 0x0000001c0000780c */ /* 0x000fda0003f05270 */
[----:B------:R-:W-:Y:S05]  /*4320*/  @!P0 BRA `(.L_x_406) ;  /* 0x0000000000588947 */ /* 0x000fea0003800000 */
[----:B------:R-:W-:-:S13]  /*4330*/  ISETP.NE.AND P0, PT, R0, 0x1d, PT ;  /* 0x0000001d0000780c */ /* 0x000fda0003f05270 */
[----:B------:R-:W-:Y:S05]  /*4340*/  @!P0 BRA `(.L_x_407) ;  /* 0x0000000000448947 */ /* 0x000fea0003800000 */
[----:B------:R-:W-:-:S13]  /*4350*/  ISETP.NE.AND P0, PT, R0, 0x2c, PT ;  /* 0x0000002c0000780c */ /* 0x000fda0003f05270 */
[----:B------:R-:W-:Y:S05]  /*4360*/  @P0 BRA `(.L_x_388) ;  /* 0x0000000000980947 */ /* 0x000fea0003800000 */
[----:B------:R-:W0:Y:S02]  /*4370*/  I2F.S16 R3, R26 ;  /* 0x0000001a00037306 */ /* 0x000e240000101400 */
[----:B0-----:R-:W-:-:S04]  /*4380*/  SHF.R.U32.HI R4, RZ, 0x17, R3 ;  /* 0x00000017ff047819 */ /* 0x001fc80000011603 */
        /* <DEDUP_REMOVED lines=13> */
.L_x_407:
[----:B------:R-:W-:-:S05]  /*4460*/  IMAD.MOV.U32 R27, RZ, RZ, RZ ;  /* 0x000000ffff1b7224 */ /* 0x000fca00078e00ff */
[----:B------:R0:W-:Y:S01]  /*4470*/  STG.E.64 desc[UR36][R8.64], R26 ;  /* 0x0000001a08007986 */ /* 0x0001e2000c101b24 */
[----:B------:R-:W-:Y:S05]  /*4480*/  BRA `(.L_x_389) ;  /* 0x00000004001c7947 */ /* 0x000fea0003800000 */
.L_x_406:
[----:B------:R0:W-:Y:S01]  /*4490*/  STG.E desc[UR36][R8.64], R26 ;  /* 0x0000001a08007986 */ /* 0x0001e2000c101924 */
[----:B------:R-:W-:Y:S05]  /*44a0*/  BRA `(.L_x_389) ;  /* 0x0000000400147947 */ /* 0x000fea0003800000 */
.L_x_396:
        /* <DEDUP_REMOVED lines=8> */
.L_x_409:
[----:B------:R-:W-:Y:S01]  /*4530*/  CS2R R6, SRZ ;  /* 0x0000000000067805 */ /* 0x000fe2000001ff00 */
[----:B------:R-:W0:Y:S04]  /*4540*/  I2F.F64.S16 R4, R26 ;  /* 0x0000001a00047312 */ /* 0x000e280000101c00 */
[----:B0-----:R0:W-:Y:S01]  /*4550*/  STG.E.128 desc[UR36][R8.64], R4 ;  /* 0x0000000408007986 */ /* 0x0011e2000c101d24 */
[----:B------:R-:W-:Y:S05]  /*4560*/  BRA `(.L_x_389) ;  /* 0x0000000000e47947 */ /* 0x000fea0003800000 */
.L_x_408:
[----:B------:R-:W-:-:S13]  /*4570*/  ISETP.NE.AND P0, PT, R0, 0xf, PT ;  /* 0x0000000f0000780c */ /* 0x000fda0003f05270 */
[----:B------:R-:W-:Y:S05]  /*4580*/  @!P0 BRA `(.L_x_410) ;  /* 0x0000000000d08947 */ /* 0x000fea0003800000 */
[----:B------:R-:W-:-:S13]  /*4590*/  ISETP.NE.AND P0, PT, R0, 0x17, PT ;  /* 0x000000170000780c */ /* 0x000fda0003f05270 */
[----:B------:R-:W-:Y:S05]  /*45a0*/  @!P0 BRA `(.L_x_411) ;  /* 0x0000000000848947 */ /* 0x000fea0003800000 */
[----:B------:R-:W-:-:S13]  /*45b0*/  ISETP.NE.AND P0, PT, R0, 0x18, PT ;  /* 0x000000180000780c */ /* 0x000fda0003f05270 */
[----:B------:R-:W-:Y:S05]  /*45c0*/  @!P0 BRA `(.L_x_412) ;  /* 0x0000000000448947 */ /* 0x000fea0003800000 */
.L_x_388:
        /* <DEDUP_REMOVED lines=16> */
.L_x_413:
[----:B------:R-:W-:Y:S05]  /*46d0*/  BRA `(.L_x_389) ;  /* 0x0000000000887947 */ /* 0x000fea0003800000 */
.L_x_412:
        /* <DEDUP_REMOVED lines=9> */
[----:B------:R-:W-:Y:S01]  /*4770*/  @P0 SHF.R.U32.HI R3, RZ, 0x14, R0 ;  /* 0x00000014ff030819 */ /* 0x000fe20000011600 */
[----:B------:R-:W-:-:S07]  /*4780*/  @!P0 FADD.FTZ R3, R5, 16384 ;  /* 0x4680000005038421 */ /* 0x000fce0000010000 */
.L_x_415:
[----:B------:R-:W-:Y:S05]  /*4790*/  BSYNC.RECONVERGENT B0 ;  /* 0x0000000000007941 */ /* 0x000fea0003800200 */
.L_x_414:
[----:B------:R1:W-:Y:S01]  /*47a0*/  STG.E.U8 desc[UR36][R8.64], R3 ;  /* 0x0000000308007986 */ /* 0x0003e2000c101124 */
[----:B------:R-:W-:Y:S05]  /*47b0*/  BRA `(.L_x_389) ;  /* 0x0000000000507947 */ /* 0x000fea0003800000 */
.L_x_411:
[----:B------:R-:W0:Y:S02]  /*47c0*/  I2F.S16 R5, R26 ;  /* 0x0000001a00057306 */ /* 0x000e240000101400 */
[----:B0-----:R-:W-:-:S13]  /*47d0*/  ISETP.GT.U32.AND P0, PT, R5, 0x477fffff, PT ;  /* 0x477fffff0500780c */ /* 0x001fda0003f04070 */
        /* <DEDUP_REMOVED lines=10> */
.L_x_416:
[----:B------:R-:W-:Y:S01]  /*4880*/  IMAD.MOV.U32 R3, RZ, RZ, 0x7f ;  /* 0x0000007fff037424 */ /* 0x000fe200078e00ff */
[----:B------:R-:W-:-:S04]  /*4890*/  ISETP.GT.U32.AND P0, PT, R5, 0x7f800000, PT ;  /* 0x7f8000000500780c */ /* 0x000fc80003f04070 */
[----:B------:R-:W-:-:S05]  /*48a0*/  SEL R3, R3, 0x7c, P0 ;  /* 0x0000007c03037807 */ /* 0x000fca0000000000 */
[----:B------:R2:W-:Y:S01]  /*48b0*/  STG.E.U8 desc[UR36][R8.64], R3 ;  /* 0x0000000308007986 */ /* 0x0005e2000c101124 */
[----:B------:R-:W-:Y:S05]  /*48c0*/  BRA `(.L_x_389) ;  /* 0x00000000000c7947 */ /* 0x000fea0003800000 */
.L_x_410:
[----:B------:R-:W0:Y:S02]  /*48d0*/  I2F.S16 R0, R26 ;  /* 0x0000001a00007306 */ /* 0x000e240000101400 */
[----:B0-----:R-:W-:-:S05]  /*48e0*/  F2FP.BF16.F32.PACK_AB R0, RZ, R0 ;  /* 0x00000000ff00723e */ /* 0x001fca00000010ff */
[----:B------:R0:W-:Y:S02]  /*48f0*/  STG.E.U16 desc[UR36][R8.64], R0 ;  /* 0x0000000008007986 */ /* 0x0001e4000c101524 */
.L_x_389:
[----:B------:R-:W-:Y:S05]  /*4900*/  BSYNC.RECONVERGENT B6 ;  /* 0x0000000000067941 */ /* 0x000fea0003800200 */
.L_x_383:
[----:B------:R-:W-:-:S07]  /*4910*/  VIADD R17, R17, 0x80 ;  /* 0x0000008011117836 */ /* 0x000fce0000000000 */
.L_x_346:
[----:B------:R-:W-:-:S13]  /*4920*/  ISETP.GE.AND P0, PT, R17, R16, PT ;  /* 0x000000101100720c */ /* 0x000fda0003f06270 */
[----:B------:R-:W-:Y:S05]  /*4930*/  @P0 BREAK.RELIABLE B7 ;  /* 0x0000000000070942 */ /* 0x000fea0003800100 */
[----:B------:R-:W-:Y:S05]  /*4940*/  @P0 BRA `(.L_x_382) ;  /* 0x0000000c00640947 */ /* 0x000fea0003800000 */
[----:B------:R-:W-:Y:S05]  /*4950*/  BSYNC.RELIABLE B7 ;  /* 0x0000000000077941 */ /* 0x000fea0003800100 */
.L_x_345:
        /* <DEDUP_REMOVED lines=21> */
.L_x_421:
[----:B------:R0:W-:Y:S01]  /*4ab0*/  STG.E.U8 desc[UR36][R8.64], R24 ;  /* 0x0000001808007986 */ /* 0x0001e2000c101124 */
[----:B------:R-:W-:Y:S05]  /*4ac0*/  BRA `(.L_x_423) ;  /* 0x0000000800fc7947 */ /* 0x000fea0003800000 */
.L_x_420:
        /* <DEDUP_REMOVED lines=9> */
.L_x_425:
[----:B------:R0:W-:Y:S01]  /*4b60*/  STG.E desc[UR36][R8.64], R24 ;  /* 0x0000001808007986 */ /* 0x0001e2000c101924 */
[----:B------:R-:W-:Y:S05]  /*4b70*/  BRA `(.L_x_423) ;  /* 0x0000000800d07947 */ /* 0x000fea0003800000 */
.L_x_424:
[----:B------:R0:W-:Y:S01]  /*4b80*/  STG.E.U16 desc[UR36][R8.64], R24 ;  /* 0x0000001808007986 */ /* 0x0001e2000c101524 */
[----:B------:R-:W-:Y:S05]  /*4b90*/  BRA `(.L_x_423) ;  /* 0x0000000800c87947 */ /* 0x000fea0003800000 */
.L_x_419:
        /* <DEDUP_REMOVED lines=9> */
.L_x_427:
[----:B------:R-:W0:Y:S02]  /*4c30*/  I2F.S16 R0, R24 ;  /* 0x0000001800007306 */ /* 0x000e240000101400 */
[----:B0-----:R-:W-:-:S05]  /*4c40*/  F2FP.F16.F32.PACK_AB R0, RZ, R0 ;  /* 0x00000000ff00723e */ /* 0x001fca00000000ff */
[----:B------:R0:W-:Y:S01]  /*4c50*/  STG.E.U16 desc[UR36][R8.64], R0 ;  /* 0x0000000008007986 */ /* 0x0001e2000c101524 */
[----:B------:R-:W-:Y:S05]  /*4c60*/  BRA `(.L_x_423) ;  /* 0x0000000800947947 */ /* 0x000fea0003800000 */
.L_x_426:
        /* <DEDUP_REMOVED lines=10> */
.L_x_429:
[----:B------:R-:W0:Y:S02]  /*4d10*/  I2F.S16 R24, R24 ;  /* 0x0000001800187306 */ /* 0x000e240000101400 */
[----:B0-----:R-:W-:-:S04]  /*4d20*/  F2FP.F16.F32.PACK_AB R3, RZ, R24 ;  /* 0x00000018ff03723e */ /* 0x001fc800000000ff */
[----:B------:R-:W-:-:S05]  /*4d30*/  PRMT R3, R3, 0x5410, RZ ;  /* 0x0000541003037816 */ /* 0x000fca00000000ff */
[----:B------:R0:W-:Y:S01]  /*4d40*/  STG.E desc[UR36][R8.64], R3 ;  /* 0x0000000308007986 */ /* 0x0001e2000c101924 */
[----:B------:R-:W-:Y:S05]  /*4d50*/  BRA `(.L_x_423) ;  /* 0x0000000800587947 */ /* 0x000fea0003800000 */
.L_x_428:
[----:B------:R-:W0:Y:S02]  /*4d60*/  I2F.F64.S16 R24, R24 ;  /* 0x0000001800187312 */ /* 0x000e240000101c00 */
[----:B0-----:R0:W-:Y:S01]  /*4d70*/  STG.E.64 desc[UR36][R8.64], R24 ;  /* 0x0000001808007986 */ /* 0x0011e2000c101b24 */
[----:B------:R-:W-:Y:S05]  /*4d80*/  BRA `(.L_x_423) ;  /* 0x00000008004c7947 */ /* 0x000fea0003800000 */
.L_x_418:
        /* <DEDUP_REMOVED lines=12> */
.L_x_433:
        /* <DEDUP_REMOVED lines=16> */
.L_x_436:
[----:B------:R-:W-:-:S07]  /*4f50*/  PRMT R4, R0, 0x7610, R4 ;  /* 0x0000761000047816 */ /* 0x000fce0000000004 */
.L_x_435:
[----:B------:R-:W-:Y:S05]  /*4f60*/  BSYNC.RECONVERGENT B0 ;  /* 0x0000000000007941 */ /* 0x000fea0003800200 */
.L_x_434:
[----:B------:R0:W-:Y:S01]  /*4f70*/  STG.E.U8 desc[UR36][R8.64], R4 ;  /* 0x0000000408007986 */ /* 0x0001e2000c101124 */
[----:B------:R-:W-:Y:S05]  /*4f80*/  BRA `(.L_x_423) ;  /* 0x0000000400cc7947 */ /* 0x000fea0003800000 */
.L_x_432:
        /* <DEDUP_REMOVED lines=16> */
.L_x_439:
[----:B------:R-:W-:-:S07]  /*5090*/  PRMT R4, R0, 0x7610, R4 ;  /* 0x0000761000047816 */ /* 0x000fce0000000004 */
.L_x_438:
[----:B------:R-:W-:Y:S05]  /*50a0*/  BSYNC.RECONVERGENT B0 ;  /* 0x0000000000007941 */ /* 0x000fea0003800200 */
.L_x_437:
[----:B------:R0:W-:Y:S01]  /*50b0*/  STG.E.U8 desc[UR36][R8.64], R4 ;  /* 0x0000000408007986 */ /* 0x0001e2000c101124 */
[----:B------:R-:W-:Y:S05]  /*50c0*/  BRA `(.L_x_423) ;  /* 0x00000004007c7947 */ /* 0x000fea0003800000 */
.L_x_431:
        /* <DEDUP_REMOVED lines=21> */
.L_x_441:
[----:B------:R-:W-:-:S05]  /*5220*/  IMAD.MOV.U32 R25, RZ, RZ, RZ ;  /* 0x000000ffff197224 */ /* 0x000fca00078e00ff */
[----:B------:R0:W-:Y:S01]  /*5230*/  STG.E.64 desc[UR36][R8.64], R24 ;  /* 0x0000001808007986 */ /* 0x0001e2000c101b24 */
[----:B------:R-:W-:Y:S05]  /*5240*/  BRA `(.L_x_423) ;  /* 0x00000004001c7947 */ /* 0x000fea0003800000 */
.L_x_440:
[----:B------:R0:W-:Y:S01]  /*5250*/  STG.E desc[UR36][R8.64], R24 ;  /* 0x0000001808007986 */ /* 0x0001e2000c101924 */
[----:B------:R-:W-:Y:S05]  /*5260*/  BRA `(.L_x_423) ;  /* 0x0000000400147947 */ /* 0x000fea0003800000 */
.L_x_430:
        /* <DEDUP_REMOVED lines=8> */
.L_x_443:
[----:B------:R-:W-:Y:S01]  /*52f0*/  CS2R R6, SRZ ;  /* 0x0000000000067805 */ /* 0x000fe2000001ff00 */
[----:B------:R-:W0:Y:S04]  /*5300*/  I2F.F64.S16 R4, R24 ;  /* 0x0000001800047312 */ /* 0x000e280000101c00 */
[----:B0-----:R0:W-:Y:S01]  /*5310*/  STG.E.128 desc[UR36][R8.64], R4 ;  /* 0x0000000408007986 */ /* 0x0011e2000c101d24 */
[----:B------:R-:W-:Y:S05]  /*5320*/  BRA `(.L_x_423) ;  /* 0x0000000000e47947 */ /* 0x000fea0003800000 */
.L_x_442:
[----:B------:R-:W-:-:S13]  /*5330*/  ISETP.NE.AND P0, PT, R0, 0xf, PT ;  /* 0x0000000f0000780c */ /* 0x000fda0003f05270 */
[----:B------:R-:W-:Y:S05]  /*5340*/  @!P0 BRA `(.L_x_444) ;  /* 0x0000000000d08947 */ /* 0x000fea0003800000 */
[----:B------:R-:W-:-:S13]  /*5350*/  ISETP.NE.AND P0, PT, R0, 0x17, PT ;  /* 0x000000170000780c */ /* 0x000fda0003f05270 */
[----:B------:R-:W-:Y:S05]  /*5360*/  @!P0 BRA `(.L_x_445) ;  /* 0x0000000000848947 */ /* 0x000fea0003800000 */
[----:B------:R-:W-:-:S13]  /*5370*/  ISETP.NE.AND P0, PT, R0, 0x18, PT ;  /* 0x000000180000780c */ /* 0x000fda0003f05270 */
[----:B------:R-:W-:Y:S05]  /*5380*/  @!P0 BRA `(.L_x_446) ;  /* 0x0000000000448947 */ /* 0x000fea0003800000 */
.L_x_422:
        /* <DEDUP_REMOVED lines=16> */
.L_x_447:
[----:B------:R-:W-:Y:S05]  /*5490*/  BRA `(.L_x_423) ;  /* 0x0000000000887947 */ /* 0x000fea0003800000 */
.L_x_446:
        /* <DEDUP_REMOVED lines=11> */
.L_x_449:
[----:B------:R-:W-:Y:S05]  /*5550*/  BSYNC.RECONVERGENT B0 ;  /* 0x0000000000007941 */ /* 0x000fea0003800200 */
.L_x_448:
[----:B------:R1:W-:Y:S01]  /*5560*/  STG.E.U8 desc[UR36][R8.64], R3 ;  /* 0x0000000308007986 */ /* 0x0003e2000c101124 */
[----:B------:R-:W-:Y:S05]  /*5570*/  BRA `(.L_x_423) ;  /* 0x0000000000507947 */ /* 0x000fea0003800000 */
.L_x_445:
        /* <DEDUP_REMOVED lines=12> */
.L_x_450:
[----:B------:R-:W-:Y:S01]  /*5640*/  IMAD.MOV.U32 R3, RZ, RZ, 0x7f ;  /* 0x0000007fff037424 */ /* 0x000fe200078e00ff */
[----:B------:R-:W-:-:S04]  /*5650*/  ISETP.GT.U32.AND P0, PT, R5, 0x7f800000, PT ;  /* 0x7f8000000500780c */ /* 0x000fc80003f04070 */
[----:B------:R-:W-:-:S05]  /*5660*/  SEL R3, R3, 0x7c, P0 ;  /* 0x0000007c03037807 */ /* 0x000fca0000000000 */
[----:B------:R2:W-:Y:S01]  /*5670*/  STG.E.U8 desc[UR36][R8.64], R3 ;  /* 0x0000000308007986 */ /* 0x0005e2000c101124 */
[----:B------:R-:W-:Y:S05]  /*5680*/  BRA `(.L_x_423) ;  /* 0x00000000000c7947 */ /* 0x000fea0003800000 */
.L_x_444:
[----:B------:R-:W0:Y:S02]  /*5690*/  I2F.S16 R0, R24 ;  /* 0x0000001800007306 */ /* 0x000e240000101400 */
[----:B0-----:R-:W-:-:S05]  /*56a0*/  F2FP.BF16.F32.PACK_AB R0, RZ, R0 ;  /* 0x00000000ff00723e */ /* 0x001fca00000010ff */
[----:B------:R0:W-:Y:S02]  /*56b0*/  STG.E.U16 desc[UR36][R8.64], R0 ;  /* 0x0000000008007986 */ /* 0x0001e4000c101524 */
.L_x_423:
[----:B------:R-:W-:Y:S05]  /*56c0*/  BSYNC.RECONVERGENT B6 ;  /* 0x0000000000067941 */ /* 0x000fea0003800200 */
.L_x_417:
[----:B------:R-:W-:-:S07]  /*56d0*/  VIADD R17, R17, 0x80 ;  /* 0x0000008011117836 */ /* 0x000fce0000000000 */
.L_x_382:
[----:B------:R-:W-:Y:S05]  /*56e0*/  BSYNC.RECONVERGENT B8 ;  /* 0x0000000000087941 */ /* 0x000fea0003800200 */
.L_x_344:
[----:B------:R-:W-:-:S13]  /*56f0*/  ISETP.GE.AND P0, PT, R17, R16, PT ;  /* 0x000000101100720c */ /* 0x000fda0003f06270 */
[----:B------:R-:W-:Y:S05]  /*5700*/  @P0 EXIT ;  /* 0x000000000000094d */ /* 0x000fea0003800000 */
[----:B0123--:R-:W0:Y:S01]  /*5710*/  LDC.64 R4, c[0x0][0x388] ;  /* 0x0000e200ff047b82 */ /* 0x00fe220000000a00 */
[----:B------:R-:W4:Y:S01]  /*5720*/  LDCU UR4, c[0x0][0x3a8] ;  /* 0x00007500ff0477ac */ /* 0x000f220008000800 */
[----:B------:R-:W-:Y:S01]  /*5730*/  PRMT R0, R18, 0x9910, RZ ;  /* 0x0000991012007816 */ /* 0x000fe200000000ff */
[----:B------:R-:W-:-:S03]  /*5740*/  IMAD R2, R2, 0x200, R17 ;  /* 0x0000020002027824 */ /* 0x000fc600078e0211 */
[----:B------:R-:W-:Y:S01]  /*5750*/  ISETP.GT.AND P1, PT, R0, 0x9, PT ;  /* 0x000000090000780c */ /* 0x000fe20003f24270 */
[----:B----4-:R-:W-:-:S05]  /*5760*/  IMAD R3, R2, UR4, RZ ;  /* 0x0000000402037c24 */ /* 0x010fca000f8e02ff */
[----:B0-----:R-:W-:-:S05]  /*5770*/  IADD3 R2, P0, PT, R3, R4, RZ ;  /* 0x0000000403027210 */ /* 0x001fca0007f1e0ff */
[----:B------:R-:W-:Y:S02]  /*5780*/  IMAD.X R3, RZ, RZ, R5, P0 ;  /* 0x000000ffff037224 */ /* 0x000fe400000e0605 */
[----:B------:R-:W-:Y:S06]  /*5790*/  @P1 BRA `(.L_x_451) ;  /* 0x0000000000e01947 */ /* 0x000fec0003800000 */
        /* <DEDUP_REMOVED lines=8> */
[----:B------:R-:W-:Y:S01]  /*5820*/  STG.E.U8 desc[UR36][R2.64], R22 ;  /* 0x0000001602007986 */ /* 0x000fe2000c101124 */
[----:B------:R-:W-:Y:S05]  /*5830*/  EXIT ;  /* 0x000000000000794d */ /* 0x000fea0003800000 */
.L_x_454:
[----:B------:R-:W-:Y:S01]  /*5840*/  STG.E.U8 desc[UR36][R2.64], R22 ;  /* 0x0000001602007986 */ /* 0x000fe2000c101124 */
[----:B------:R-:W-:Y:S05]  /*5850*/  EXIT ;  /* 0x000000000000794d */ /* 0x000fea0003800000 */
.L_x_453:
[----:B------:R-:W-:-:S13]  /*5860*/  ISETP.NE.AND P0, PT, R0, 0x2, PT ;  /* 0x000000020000780c */ /* 0x000fda0003f05270 */
[----:B------:R-:W-:Y:S05]  /*5870*/  @!P0 BRA `(.L_x_456) ;  /* 0x0000000000248947 */ /* 0x000fea0003800000 */
[----:B------:R-:W-:-:S13]  /*5880*/  ISETP.NE.AND P0, PT, R0, 0x3, PT ;  /* 0x000000030000780c */ /* 0x000fda0003f05270 */
[----:B------:R-:W-:Y:S05]  /*5890*/  @!P0 BRA `(.L_x_457) ;  /* 0x0000000000148947 */ /* 0x000fea0003800000 */
[----:B------:R-:W-:-:S13]  /*58a0*/  ISETP.NE.AND P0, PT, R0, 0x4, PT ;  /* 0x000000040000780c */ /* 0x000fda0003f05270 */
[----:B------:R-:W-:Y:S05]  /*58b0*/  @P0 BRA `(.L_x_455) ;  /* 0x0000000800180947 */ /* 0x000fea0003800000 */
[----:B------:R-:W-:-:S05]  /*58c0*/  IMAD.MOV.U32 R23, RZ, RZ, RZ ;  /* 0x000000ffff177224 */ /* 0x000fca00078e00ff */
[----:B------:R-:W-:Y:S01]  /*58d0*/  STG.E.64 desc[UR36][R2.64], R22 ;  /* 0x0000001602007986 */ /* 0x000fe2000c101b24 */
[----:B------:R-:W-:Y:S05]  /*58e0*/  EXIT ;  /* 0x000000000000794d */ /* 0x000fea0003800000 */
.L_x_457:
[----:B------:R-:W-:Y:S01]  /*58f0*/  STG.E desc[UR36][R2.64], R22 ;  /* 0x0000001602007986 */ /* 0x000fe2000c101924 */
[----:B------:R-:W-:Y:S05]  /*5900*/  EXIT ;  /* 0x000000000000794d */ /* 0x000fea0003800000 */
.L_x_456:
[----:B------:R-:W-:Y:S01]  /*5910*/  STG.E.U16 desc[UR36][R2.64], R22 ;  /* 0x0000001602007986 */ /* 0x000fe2000c101524 */
[----:B------:R-:W-:Y:S05]  /*5920*/  EXIT ;  /* 0x000000000000794d */ /* 0x000fea0003800000 */
.L_x_452:
[----:B------:R-:W-:-:S13]  /*5930*/  ISETP.GT.AND P0, PT, R0, 0x6, PT ;  /* 0x000000060000780c */ /* 0x000fda0003f04270 */
[----:B------:R-:W-:Y:S05]  /*5940*/  @P0 BRA `(.L_x_458) ;  /* 0x00000000002c0947 */ /* 0x000fea0003800000 */
[----:B------:R-:W-:-:S13]  /*5950*/  ISETP.NE.AND P0, PT, R0, 0x5, PT ;  /* 0x000000050000780c */ /* 0x000fda0003f05270 */
[----:B------:R-:W-:Y:S05]  /*5960*/  @!P0 BRA `(.L_x_459) ;  /* 0x0000000000148947 */ /* 0x000fea0003800000 */
[----:B------:R-:W-:-:S13]  /*5970*/  ISETP.NE.AND P0, PT, R0, 0x6, PT ;  /* 0x000000060000780c */ /* 0x000fda0003f05270 */
[----:B------:R-:W-:Y:S05]  /*5980*/  @P0 BRA `(.L_x_455) ;  /* 0x0000000400e40947 */ /* 0x000fea0003800000 */
[----:B------:R-:W0:Y:S02]  /*5990*/  I2F.S16 R5, R22 ;  /* 0x0000001600057306 */ /* 0x000e240000101400 */
[----:B0-----:R-:W-:Y:S01]  /*59a0*/  STG.E desc[UR36][R2.64], R5 ;  /* 0x0000000502007986 */ /* 0x001fe2000c101924 */
[----:B------:R-:W-:Y:S05]  /*59b0*/  EXIT ;  /* 0x000000000000794d */ /* 0x000fea0003800000 */
.L_x_459:
[----:B------:R-:W0:Y:S02]  /*59c0*/  I2F.S16 R0, R22 ;  /* 0x0000001600007306 */ /* 0x000e240000101400 */
[----:B0-----:R-:W-:-:S05]  /*59d0*/  F2FP.F16.F32.PACK_AB R0, RZ, R0 ;  /* 0x00000000ff00723e */ /* 0x001fca00000000ff */
[----:B------:R-:W-:Y:S01]  /*59e0*/  STG.E.U16 desc[UR36][R2.64], R0 ;  /* 0x0000000002007986 */ /* 0x000fe2000c101524 */
[----:B------:R-:W-:Y:S05]  /*59f0*/  EXIT ;  /* 0x000000000000794d */ /* 0x000fea0003800000 */
.L_x_458:
        /* <DEDUP_REMOVED lines=8> */
[----:B0-----:R-:W-:Y:S01]  /*5a80*/  STG.E.64 desc[UR36][R2.64], R22 ;  /* 0x0000001602007986 */ /* 0x001fe2000c101b24 */
[----:B------:R-:W-:Y:S05]  /*5a90*/  EXIT ;  /* 0x000000000000794d */ /* 0x000fea0003800000 */
.L_x_461:
[----:B------:R-:W0:Y:S02]  /*5aa0*/  I2F.S16 R22, R22 ;  /* 0x0000001600167306 */ /* 0x000e240000101400 */
[----:B0-----:R-:W-:-:S04]  /*5ab0*/  F2FP.F16.F32.PACK_AB R5, RZ, R22 ;  /* 0x00000016ff05723e */ /* 0x001fc800000000ff */
[----:B------:R-:W-:-:S05]  /*5ac0*/  PRMT R5, R5, 0x5410, RZ ;  /* 0x0000541005057816 */ /* 0x000fca00000000ff */
[----:B------:R-:W-:Y:S01]  /*5ad0*/  STG.E desc[UR36][R2.64], R5 ;  /* 0x0000000502007986 */ /* 0x000fe2000c101924 */
[----:B------:R-:W-:Y:S05]  /*5ae0*/  EXIT ;  /* 0x000000000000794d */ /* 0x000fea0003800000 */
.L_x_460:
[----:B------:R-:W0:Y:S02]  /*5af0*/  I2F.F64.S16 R22, R22 ;  /* 0x0000001600167312 */ /* 0x000e240000101c00 */
[----:B0-----:R-:W-:Y:S01]  /*5b00*/  STG.E.64 desc[UR36][R2.64], R22 ;  /* 0x0000001602007986 */ /* 0x001fe2000c101b24 */
[----:B------:R-:W-:Y:S05]  /*5b10*/  EXIT ;  /* 0x000000000000794d */ /* 0x000fea0003800000 */
.L_x_451:
        /* <DEDUP_REMOVED lines=10> */
[----:B------:R-:W-:Y:S01]  /*5bc0*/  STG.E.U16 desc[UR36][R2.64], R22 ;  /* 0x0000001602007986 */ /* 0x000fe2000c101524 */
[----:B------:R-:W-:Y:S05]  /*5bd0*/  EXIT ;  /* 0x000000000000794d */ /* 0x000fea0003800000 */
.L_x_465:
        /* <DEDUP_REMOVED lines=17> */
.L_x_467:
[----:B------:R-:W-:Y:S05]  /*5cf0*/  BSYNC.RECONVERGENT B0 ;  /* 0x0000000000007941 */ /* 0x000fea0003800200 */
.L_x_466:
[----:B------:R-:W-:Y:S01]  /*5d00*/  STG.E.U8 desc[UR36][R2.64], R0 ;  /* 0x0000000002007986 */ /* 0x000fe2000c101124 */
[----:B------:R-:W-:Y:S05]  /*5d10*/  EXIT ;  /* 0x000000000000794d */ /* 0x000fea0003800000 */
.L_x_464:
        /* <DEDUP_REMOVED lines=17> */
.L_x_469:
[----:B------:R-:W-:Y:S05]  /*5e30*/  BSYNC.RECONVERGENT B0 ;  /* 0x0000000000007941 */ /* 0x000fea0003800200 */
.L_x_468:
[----:B------:R-:W-:Y:S01]  /*5e40*/  STG.E.U8 desc[UR36][R2.64], R0 ;  /* 0x0000000002007986 */ /* 0x000fe2000c101124 */
[----:B------:R-:W-:Y:S05]  /*5e50*/  EXIT ;  /* 0x000000000000794d */ /* 0x000fea0003800000 */
.L_x_463:
        /* <DEDUP_REMOVED lines=19> */
[----:B------:R-:W-:Y:S01]  /*5f90*/  STG.E.U8 desc[UR36][R2.64], R5 ;  /* 0x0000000502007986 */ /* 0x000fe2000c101124 */
[----:B------:R-:W-:Y:S05]  /*5fa0*/  EXIT ;  /* 0x000000000000794d */ /* 0x000fea0003800000 */
.L_x_471:
[----:B------:R-:W-:-:S05]  /*5fb0*/  IMAD.MOV.U32 R23, RZ, RZ, RZ ;  /* 0x000000ffff177224 */ /* 0x000fca00078e00ff */
[----:B------:R-:W-:Y:S01]  /*5fc0*/  STG.E.64 desc[UR36][R2.64], R22 ;  /* 0x0000001602007986 */ /* 0x000fe2000c101b24 */
[----:B------:R-:W-:Y:S05]  /*5fd0*/  EXIT ;  /* 0x000000000000794d */ /* 0x000fea0003800000 */
.L_x_470:
[----:B------:R-:W-:Y:S01]  /*5fe0*/  STG.E desc[UR36][R2.64], R22 ;  /* 0x0000001602007986 */ /* 0x000fe2000c101924 */
[----:B------:R-:W-:Y:S05]  /*5ff0*/  EXIT ;  /* 0x000000000000794d */ /* 0x000fea0003800000 */
.L_x_462:
[----:B------:R-:W-:-:S13]  /*6000*/  ISETP.GT.AND P0, PT, R0, 0xe, PT ;  /* 0x0000000e0000780c */ /* 0x000fda0003f04270 */
[----:B------:R-:W-:Y:S05]  /*6010*/  @P0 BRA `(.L_x_472) ;  /* 0x0000000000280947 */ /* 0x000fea0003800000 */
[----:B------:R-:W-:-:S13]  /*6020*/  ISETP.NE.AND P0, PT, R0, 0xa, PT ;  /* 0x0000000a0000780c */ /* 0x000fda0003f05270 */
[----:B------:R-:W-:Y:S05]  /*6030*/  @!P0 BRA `(.L_x_473) ;  /* 0x0000000000108947 */ /* 0x000fea0003800000 */
[----:B------:R-:W-:-:S13]  /*6040*/  ISETP.NE.AND P0, PT, R0, 0xb, PT ;  /* 0x0000000b0000780c */ /* 0x000fda0003f05270 */
[----:B------:R-:W-:Y:S05]  /*6050*/  @P0 BRA `(.L_x_455) ;  /* 0x0000000000300947 */ /* 0x000fea0003800000 */
[----:B------:R-:W-:Y:S01]  /*6060*/  STG.E.U8 desc[UR36][R2.64], R22 ;  /* 0x0000001602007986 */ /* 0x000fe2000c101124 */
[----:B------:R-:W-:Y:S05]  /*6070*/  EXIT ;  /* 0x000000000000794d */ /* 0x000fea0003800000 */
.L_x_473:
[----:B------:R-:W-:Y:S01]  /*6080*/  CS2R R6, SRZ ;  /* 0x0000000000067805 */ /* 0x000fe2000001ff00 */
[----:B------:R-:W0:Y:S04]  /*6090*/  I2F.F64.S16 R4, R22 ;  /* 0x0000001600047312 */ /* 0x000e280000101c00 */
[----:B0-----:R-:W-:Y:S01]  /*60a0*/  STG.E.128 desc[UR36][R2.64], R4 ;  /* 0x0000000402007986 */ /* 0x001fe2000c101d24 */
[----:B------:R-:W-:Y:S05]  /*60b0*/  EXIT ;  /* 0x000000000000794d */ /* 0x000fea0003800000 */
.L_x_472:
[----:B------:R-:W-:-:S13]  /*60c0*/  ISETP.NE.AND P0, PT, R0, 0xf, PT ;  /* 0x0000000f0000780c */ /* 0x000fda0003f05270 */
[----:B------:R-:W-:Y:S05]  /*60d0*/  @!P0 BRA `(.L_x_474) ;  /* 0x0000000000d48947 */ /* 0x000fea0003800000 */
[----:B------:R-:W-:-:S13]  /*60e0*/  ISETP.NE.AND P0, PT, R0, 0x17, PT ;  /* 0x000000170000780c */ /* 0x000fda0003f05270 */
[----:B------:R-:W-:Y:S05]  /*60f0*/  @!P0 BRA `(.L_x_475) ;  /* 0x0000000000848947 */ /* 0x000fea0003800000 */
[----:B------:R-:W-:-:S13]  /*6100*/  ISETP.NE.AND P0, PT, R0, 0x18, PT ;  /* 0x000000180000780c */ /* 0x000fda0003f05270 */
[----:B------:R-:W-:Y:S05]  /*6110*/  @!P0 BRA `(.L_x_476) ;  /* 0x0000000000448947 */ /* 0x000fea0003800000 */
.L_x_455:
[----:B------:R-:W-:Y:S01]  /*6120*/  MOV R0, 0x0 ;  /* 0x0000000000007802 */ /* 0x000fe20000000f00 */
[----:B------:R-:W0:Y:S01]  /*6130*/  LDCU.64 UR4, c[0x4][0x148] ;  /* 0x01002900ff0477ac */ /* 0x000e220008000a00 */
[----:B------:R-:W-:Y:S02]  /*6140*/  IMAD.MOV.U32 R8, RZ, RZ, 0x65 ;  /* 0x00000065ff087424 */ /* 0x000fe400078e00ff */
[----:B------:R1:W2:Y:S01]  /*6150*/  LDC.64 R2, c[0x4][R0] ;  /* 0x0100000000027b82 */ /* 0x0002a20000000a00 */
[----:B------:R-:W3:Y:S01]  /*6160*/  LDCU.64 UR6, c[0x4][0x150] ;  /* 0x01002a00ff0677ac */ /* 0x000ee20008000a00 */
[----:B------:R-:W-:Y:S02]  /*6170*/  IMAD.MOV.U32 R12, RZ, RZ, 0x1 ;  /* 0x00000001ff0c7424 */ /* 0x000fe400078e00ff */
[----:B------:R-:W-:Y:S01]  /*6180*/  IMAD.MOV.U32 R13, RZ, RZ, RZ ;  /* 0x000000ffff0d7224 */ /* 0x000fe200078e00ff */
[----:B------:R-:W4:Y:S01]  /*6190*/  LDCU.64 UR8, c[0x4][0x60] ;  /* 0x01000c00ff0877ac */ /* 0x000f220008000a00 */
[----:B0-----:R-:W-:-:S02]  /*61a0*/  IMAD.U32 R4, RZ, RZ, UR4 ;  /* 0x00000004ff047e24 */ /* 0x001fc4000f8e00ff */
[----:B------:R-:W-:Y:S02]  /*61b0*/  IMAD.U32 R5, RZ, RZ, UR5 ;  /* 0x00000005ff057e24 */ /* 0x000fe4000f8e00ff */
[----:B---3--:R-:W-:Y:S02]  /*61c0*/  IMAD.U32 R6, RZ, RZ, UR6 ;  /* 0x00000006ff067e24 */ /* 0x008fe4000f8e00ff */
[----:B------:R-:W-:Y:S02]  /*61d0*/  IMAD.U32 R7, RZ, RZ, UR7 ;  /* 0x00000007ff077e24 */ /* 0x000fe4000f8e00ff */
[----:B----4-:R-:W-:Y:S02]  /*61e0*/  IMAD.U32 R10, RZ, RZ, UR8 ;  /* 0x00000008ff0a7e24 */ /* 0x010fe4000f8e00ff */
[----:B-1----:R-:W-:-:S07]  /*61f0*/  IMAD.U32 R11, RZ, RZ, UR9 ;  /* 0x00000009ff0b7e24 */ /* 0x002fce000f8e00ff */
[----:B------:R-:W-:-:S07]  /*6200*/  LEPC R20, `(.L_x_477) ;  /* 0x000000001014794e */ /* 0x000fce0000000000 */
[----:B--2---:R-:W-:Y:S05]  /*6210*/  CALL.ABS.NOINC R2 ;  /* 0x0000000002007343 */ /* 0x004fea0003c00000 */
.L_x_477:
[----:B------:R-:W-:Y:S05]  /*6220*/  EXIT ;  /* 0x000000000000794d */ /* 0x000fea0003800000 */
.L_x_476:
        /* <DEDUP_REMOVED lines=11> */
.L_x_479:
[----:B------:R-:W-:Y:S05]  /*62e0*/  BSYNC.RECONVERGENT B0 ;  /* 0x0000000000007941 */ /* 0x000fea0003800200 */
.L_x_478:
[----:B------:R-:W-:Y:S01]  /*62f0*/  STG.E.U8 desc[UR36][R2.64], R5 ;  /* 0x0000000502007986 */ /* 0x000fe2000c101124 */
[----:B------:R-:W-:Y:S05]  /*6300*/  EXIT ;  /* 0x000000000000794d */ /* 0x000fea0003800000 */
.L_x_475:
[----:B------:R-:W0:Y:S02]  /*6310*/  I2F.S16 R7, R22 ;  /* 0x0000001600077306 */ /* 0x000e240000101400 */
[----:B0-----:R-:W-:-:S13]  /*6320*/  ISETP.GT.U32.AND P0, PT, R7, 0x477fffff, PT ;  /* 0x477fffff0700780c */ /* 0x001fda0003f04070 */
        /* <DEDUP_REMOVED lines=11> */
.L_x_480:
[----:B------:R-:W-:Y:S01]  /*63e0*/  IMAD.MOV.U32 R5, RZ, RZ, 0x7f ;  /* 0x0000007fff057424 */ /* 0x000fe200078e00ff */
[----:B------:R-:W-:-:S04]  /*63f0*/  ISETP.GT.U32.AND P0, PT, R7, 0x7f800000, PT ;  /* 0x7f8000000700780c */ /* 0x000fc80003f04070 */
[----:B------:R-:W-:-:S05]  /*6400*/  SEL R5, R5, 0x7c, P0 ;  /* 0x0000007c05057807 */ /* 0x000fca0000000000 */
[----:B------:R-:W-:Y:S01]  /*6410*/  STG.E.U8 desc[UR36][R2.64], R5 ;  /* 0x0000000502007986 */ /* 0x000fe2000c101124 */
[----:B------:R-:W-:Y:S05]  /*6420*/  EXIT ;  /* 0x000000000000794d */ /* 0x000fea0003800000 */
.L_x_474:
[----:B------:R-:W0:Y:S02]  /*6430*/  I2F.S16 R0, R22 ;  /* 0x0000001600007306 */ /* 0x000e240000101400 */
[----:B0-----:R-:W-:-:S05]  /*6440*/  F2FP.BF16.F32.PACK_AB R0, RZ, R0 ;  /* 0x00000000ff00723e */ /* 0x001fca00000010ff */
[----:B------:R-:W-:Y:S01]  /*6450*/  STG.E.U16 desc[UR36][R2.64], R0 ;  /* 0x0000000002007986 */ /* 0x000fe2000c101524 */
[----:B------:R-:W-:Y:S05]  /*6460*/  EXIT ;  /* 0x000000000000794d */ /* 0x000fea0003800000 */
.L_x_481:
        /* <DEDUP_REMOVED lines=9> */
.L_x_25803:


//--------------------- .text._ZN2at6native18elementwise_kernelILi128ELi4EZNS0_22gpu_kernel_impl_nocastINS0_13AUnaryFunctorIbbbNS0_17BitwiseXorFunctorIbEEEEEEvRNS_18TensorIteratorBaseERKT_EUliE_EEviT1_ --------------------------
	.section	.text._ZN2at6native18elementwise_kernelILi128ELi4EZNS0_22gpu_kernel_impl_nocastINS0_13AUnaryFunctorIbbbNS0_17BitwiseXorFunctorIbEEEEEEvRNS_18TensorIteratorBaseERKT_EUliE_EEviT1_,"ax",@progbits
	.align	128
        .global         _ZN2at6native18elementwise_kernelILi128ELi4EZNS0_22gpu_kernel_impl_nocastINS0_13AUnaryFunctorIbbbNS0_17BitwiseXorFunctorIbEEEEEEvRNS_18TensorIteratorBaseERKT_EUliE_EEviT1_
        .type           _ZN2at6native18elementwise_kernelILi128ELi4EZNS0_22gpu_kernel_impl_nocastINS0_13AUnaryFunctorIbbbNS0_17BitwiseXorFunctorIbEEEEEEvRNS_18TensorIteratorBaseERKT_EUliE_EEviT1_,@function
        .size           _ZN2at6native18elementwise_kernelILi128ELi4EZNS0_22gpu_kernel_impl_nocastINS0_13AUnaryFunctorIbbbNS0_17BitwiseXorFunctorIbEEEEEEvRNS_18TensorIteratorBaseERKT_EUliE_EEviT1_,(.L_x_25804 - _ZN2at6native18elementwise_kernelILi128ELi4EZNS0_22gpu_kernel_impl_nocastINS0_13AUnaryFunctorIbbbNS0_17BitwiseXorFunctorIbEEEEEEvRNS_18TensorIteratorBaseERKT_EUliE_EEviT1_)
        .other          _ZN2at6native18elementwise_kernelILi128ELi4EZNS0_22gpu_kernel_impl_nocastINS0_13AUnaryFunctorIbbbNS0_17BitwiseXorFunctorIbEEEEEEvRNS_18TensorIteratorBaseERKT_EUliE_EEviT1_,@"STO_CUDA_ENTRY STV_DEFAULT"
_ZN2at6native18elementwise_kernelILi128ELi4EZNS0_22gpu_kernel_impl_nocastINS0_13AUnaryFunctorIbbbNS0_17BitwiseXorFunctorIbEEEEEEvRNS_18TensorIteratorBaseERKT_EUliE_EEviT1_:
.text._ZN2at6native18elementwise_kernelILi128ELi4EZNS0_22gpu_kernel_impl_nocastINS0_13AUnaryFunctorIbbbNS0_17BitwiseXorFunctorIbEEEEEEvRNS_18TensorIteratorBaseERKT_EUliE_EEviT1_:
[----:B------:R-:W-:Y:S08]  /*0000*/  LDC R1, c[0x0][0x37c] ;  /* 0x0000df00ff017b82 */ /* 0x000ff00000000800 */
[----:B------:R-:W0:Y:S01]  /*0010*/  LDC R2, c[0x0][0x388] ;  /* 0x0000e200ff027b82 */ /* 0x000e220000000800 */
[----:B------:R-:W1:Y:S01]  /*0020*/  S2R R3, SR_TID.X ;  /* 0x0000000000037919 */ /* 0x000e620000002100 */
[----:B------:R-:W2:Y:S01]  /*0030*/  LDCU.64 UR6, c[0x0][0x358] ;  /* 0x00006b00ff0677ac */ /* 0x000ea20008000a00 */
[----:B------:R-:W3:Y:S05]  /*0040*/  LDCU.U8 UR5, c[0x0][0x591] ;  /* 0x0000b220ff0577ac */ /* 0x000eea0008000000 */
[----:B------:R-:W4:Y:S01]  /*0050*/  S2UR UR4, SR_CTAID.X ;  /* 0x00000000000479c3 */ /* 0x000f220000002500 */
[----:B0-----:R-:W-:Y:S01]  /*0060*/  ISETP.NE.AND P0, PT, R2, RZ, PT ;  /* 0x000000ff0200720c */ /* 0x001fe20003f05270 */
[----:B----4-:R-:W-:-:S06]  /*0070*/  USHF.L.U32 UR4, UR4, 0x9, URZ ;  /* 0x0000000904047899 */ /* 0x010fcc00080006ff */
[----:B-1----:R-:W-:-:S06]  /*0080*/  LOP3.LUT R3, R3, UR4, RZ, 0xfc, !PT ;  /* 0x0000000403037c12 */ /* 0x002fcc000f8efcff */
[----:B--23--:R-:W-:Y:S05]  /*0090*/  @P0 BRA `(.L_x_482) ;  /* 0x0000000000e00947 */ /* 0x00cfea0003800000 */
[----:B------:R-:W0:Y:S01]  /*00a0*/  LDCU UR8, c[0x0][0x380] ;  /* 0x00007000ff0877ac */ /* 0x000e220008000800 */
[----:B------:R-:W-:Y:S04]  /*00b0*/  BSSY.RECONVERGENT B0, `(.L_x_483) ;  /* 0x0000029000007945 */ /* 0x000fe80003800200 */
[----:B------:R-:W-:Y:S01]  /*00c0*/  BSSY.RELIABLE B1, `(.L_x_484) ;  /* 0x000001d000017945 */ /* 0x000fe20003800100 */
[----:B0-----:R-:W-:-:S13]  /*00d0*/  ISETP.GE.AND P0, PT, R3, UR8, PT ;  /* 0x0000000803007c0c */ /* 0x001fda000bf06270 */
[----:B------:R-:W-:Y:S05]  /*00e0*/  @P0 BRA `(.L_x_485) ;  /* 0x00000000005c0947 */ /* 0x000fea0003800000 */
[----:B------:R-:W0:Y:S02]  /*00f0*/  LDC.64 R4, c[0x0][0x588] ;  /* 0x00016200ff047b82 */ /* 0x000e240000000a00 */
[----:B0-----:R-:W2:Y:S06]  /*0100*/  LDG.E.U8 R4, desc[UR6][R4.64] ;  /* 0x0000000604047981 */ /* 0x001eac000c1e1100 */
[----:B------:R-:W0:Y:S01]  /*0110*/  LDC.64 R6, c[0x0][0x580] ;  /* 0x00016000ff067b82 */ /* 0x000e220000000a00 */
[----:B------:R-:W-:Y:S01]  /*0120*/  UPRMT UR4, UR5, 0x9910, URZ ;  /* 0x0000991005047896 */ /* 0x000fe200080000ff */
[----:B------:R-:W-:-:S02]  /*0130*/  IADD3 R3, PT, PT, R3, 0x80, RZ ;  /* 0x0000008003037810 */ /* 0x000fc40007ffe0ff */
[----:B--2---:R-:W-:-:S04]  /*0140*/  ISETP.NE.AND P0, PT, R4, RZ, PT ;  /* 0x000000ff0400720c */ /* 0x004fc80003f05270 */
[----:B------:R-:W-:-:S04]  /*0150*/  SEL R0, RZ, 0x1, !P0 ;  /* 0x00000001ff007807 */ /* 0x000fc80004000000 */
[----:B------:R-:W-:-:S04]  /*0160*/  ISETP.NE.AND P0, PT, R0, UR4, PT ;  /* 0x0000000400007c0c */ /* 0x000fc8000bf05270 */
[----:B------:R-:W-:Y:S02]  /*0170*/  SEL R9, RZ, 0x1, !P0 ;  /* 0x00000001ff097807 */ /* 0x000fe40004000000 */
[----:B------:R-:W-:-:S03]  /*0180*/  ISETP.GE.AND P0, PT, R3, UR8, PT ;  /* 0x0000000803007c0c */ /* 0x000fc6000bf06270 */
[----:B0-----:R0:W-:Y:S10]  /*0190*/  STG.E.U8 desc[UR6][R6.64], R9 ;  /* 0x0000000906007986 */ /* 0x0011f4000c101106 */
[----:B------:R-:W-:Y:S05]  /*01a0*/  @P0 BREAK.RELIABLE B1 ;  /* 0x0000000000010942 */ /* 0x000fea0003800100 */
[----:B------:R-:W-:Y:S05]  /*01b0*/  @P0 BRA `(.L_x_486) ;  /* 0x0000000000600947 */ /* 0x000fea0003800000 */
[----:B------:R-:W1:Y:S02]  /*01c0*/  LDC.64 R4, c[0x0][0x588] ;  /* 0x00016200ff047b82 */ /* 0x000e640000000a00 */
[----:B-1----:R-:W2:Y:S06]  /*01d0*/  LDG.E.U8 R4, desc[UR6][R4.64] ;  /* 0x0000000604047981 */ /* 0x002eac000c1e1100 */
[----:B0-----:R-:W0:Y:S01]  /*01e0*/  LDC.64 R6, c[0x0][0x580] ;  /* 0x00016000ff067b82 */ /* 0x001e220000000a00 */
[----:B------:R-:W-:Y:S01]  /*01f0*/  UPRMT UR4, UR5, 0x9910, URZ ;  /* 0x0000991005047896 */ /* 0x000fe200080000ff */
[----:B------:R-:W-:-:S02]  /*0200*/  IADD3 R3, PT, PT, R3, 0x80, RZ ;  /* 0x0000008003037810 */ /* 0x000fc40007ffe0ff */
[----:B--2---:R-:W-:-:S04]  /*0210*/  ISETP.NE.AND P0, PT, R4, RZ, PT ;  /* 0x000000ff0400720c */ /* 0x004fc80003f05270 */
[----:B------:R-:W-:-:S04]  /*0220*/  SEL R0, RZ, 0x1, !P0 ;  /* 0x00000001ff007807 */ /* 0x000fc80004000000 */
[----:B------:R-:W-:-:S04]  /*0230*/  ISETP.NE.AND P0, PT, R0, UR4, PT ;  /* 0x0000000400007c0c */ /* 0x000fc8000bf05270 */
[----:B------:R-:W-:-:S05]  /*0240*/  SEL R9, RZ, 0x1, !P0 ;  /* 0x00000001ff097807 */ /* 0x000fca0004000000 */
[----:B0-----:R0:W-:Y:S04]  /*0250*/  STG.E.U8 desc[UR6][R6.64], R9 ;  /* 0x0000000906007986 */ /* 0x0011e8000c101106 */
.L_x_485:
[----:B------:R-:W-:-:S13]  /*0260*/  ISETP.GE.AND P0, PT, R3, UR8, PT ;  /* 0x0000000803007c0c */ /* 0x000fda000bf06270 */
[----:B------:R-:W-:Y:S05]  /*0270*/  @P0 BREAK.RELIABLE B1 ;  /* 0x0000000000010942 */ /* 0x000fea0003800100 */
[----:B------:R-:W-:Y:S05]  /*0280*/  @P0 BRA `(.L_x_486) ;  /* 0x00000000002c0947 */ /* 0x000fea0003800000 */
[----:B------:R-:W-:Y:S05]  /*0290*/  BSYNC.RELIABLE B1 ;  /* 0x0000000000017941 */ /* 0x000fea0003800100 */
.L_x_484:
        /* <DEDUP_REMOVED lines=10> */
.L_x_486:
[----:B------:R-:W-:Y:S05]  /*0340*/  BSYNC.RECONVERGENT B0 ;  /* 0x0000000000007941 */ /* 0x000fea0003800200 */
.L_x_483:
[----:B------:R-:W-:Y:S05]  /*0350*/  WARPSYNC.ALL ;  /* 0x0000000000007948 */ /* 0x000fea0003800000 */
[----:B------:R-:W-:-:S13]  /*0360*/  ISETP.GE.AND P0, PT, R3, UR8, PT ;  /* 0x0000000803007c0c */ /* 0x000fda000bf06270 */
[----:B------:R-:W-:Y:S05]  /*0370*/  @P0 EXIT ;  /* 0x000000000000094d */ /* 0x000fea0003800000 */
[----:B------:R-:W2:Y:S02]  /*0380*/  LDC.64 R2, c[0x0][0x588] ;  /* 0x00016200ff027b82 */ /* 0x000ea40000000a00 */
[----:B--2---:R-:W2:Y:S06]  /*0390*/  LDG.E.U8 R2, desc[UR6][R2.64] ;  /* 0x0000000602027981 */ /* 0x004eac000c1e1100 */
[----:B------:R-:W3:Y:S01]  /*03a0*/  LDC.64 R4, c[0x0][0x580] ;  /* 0x00016000ff047b82 */ /* 0x000ee20000000a00 */
[----:B------:R-:W-:Y:S01]  /*03b0*/  UPRMT UR4, UR5, 0x9910, URZ ;  /* 0x0000991005047896 */ /* 0x000fe200080000ff */
[----:B--2---:R-:W-:-:S04]  /*03c0*/  ISETP.NE.AND P0, PT, R2, RZ, PT ;  /* 0x000000ff0200720c */ /* 0x004fc80003f05270 */
[----:B------:R-:W-:-:S04]  /*03d0*/  SEL R0, RZ, 0x1, !P0 ;  /* 0x00000001ff007807 */ /* 0x000fc80004000000 */
[----:B------:R-:W-:-:S04]  /*03e0*/  ISETP.NE.AND P0, PT, R0, UR4, PT ;  /* 0x0000000400007c0c */ /* 0x000fc8000bf05270 */
[----:B01----:R-:W-:-:S05]  /*03f0*/  SEL R7, RZ, 0x1, !P0 ;  /* 0x00000001ff077807 */ /* 0x003fca0004000000 */
[----:B---3--:R-:W-:Y:S01]  /*0400*/  STG.E.U8 desc[UR6][R4.64], R7 ;  /* 0x0000000704007986 */ /* 0x008fe2000c101106 */
[----:B------:R-:W-:Y:S05]  /*0410*/  EXIT ;  /* 0x000000000000794d */ /* 0x000fea0003800000 */
.L_x_482:
[----:B------:R-:W0:Y:S01]  /*0420*/  LDCU UR8, c[0x0][0x380] ;  /* 0x00007000ff0877ac */ /* 0x000e220008000800 */
[----:B------:R-:W-:Y:S01]  /*0430*/  IADD3 R2, PT, PT, R2, -0x1, RZ ;  /* 0xffffffff02027810 */ /* 0x000fe20007ffe0ff */
[----:B------:R-:W-:Y:S04]  /*0440*/  BSSY.RECONVERGENT B0, `(.L_x_487) ;  /* 0x00003b2000007945 */ /* 0x000fe80003800200 */
[----:B------:R-:W-:Y:S01]  /*0450*/  BSSY.RELIABLE B1, `(.L_x_488) ;  /* 0x0000279000017945 */ /* 0x000fe20003800100 */
[----:B------:R-:W-:-:S04]  /*0460*/  VIMNMX.U32 R0, PT, PT, R2, 0x18, PT ;  /* 0x0000001802007848 */ /* 0x000fc80003fe0000 */
[----:B------:R-:W-:Y:S02]  /*0470*/  IADD3 R0, PT, PT, R0, 0x1, RZ ;  /* 0x0000000100007810 */ /* 0x000fe40007ffe0ff */
[----:B0-----:R-:W-:-:S13]  /*0480*/  ISETP.GE.AND P0, PT, R3, UR8, PT ;  /* 0x0000000803007c0c */ /* 0x001fda000bf06270 */
[----:B------:R-:W-:Y:S05]  /*0490*/  @P0 BRA `(.L_x_489) ;  /* 0x0000002400c40947 */ /* 0x000fea0003800000 */
[----:B------:R-:W0:Y:S01]  /*04a0*/  LDCU.64 UR10, c[0x0][0x390] ;  /* 0x00007200ff0a77ac */ /* 0x000e220008000a00 */
[----:B------:R-:W-:Y:S01]  /*04b0*/  MOV R5, R3 ;  /* 0x0000000300057202 */ /* 0x000fe20000000f00 */
[----:B------:R-:W-:Y:S01]  /*04c0*/  IMAD.MOV.U32 R4, RZ, RZ, RZ ;  /* 0x000000ffff047224 */ /* 0x000fe200078e00ff */
[----:B------:R-:W-:Y:S01]  /*04d0*/  ISETP.NE.AND P0, PT, R2, RZ, PT ;  /* 0x000000ff0200720c */ /* 0x000fe20003f05270 */
[----:B------:R-:W1:Y:S01]  /*04e0*/  LDCU UR4, c[0x0][0x38c] ;  /* 0x00007180ff0477ac */ /* 0x000e620008000800 */
[----:B------:R-:W2:Y:S01]  /*04f0*/  LDCU.64 UR12, c[0x0][0x4b8] ;  /* 0x00009700ff0c77ac */ /* 0x000ea20008000a00 */
[----:B0-----:R-:W-:-:S05]  /*0500*/  IMAD.HI.U32 R6, R3, UR10, R4 ;  /* 0x0000000a03067c27 */ /* 0x001fca000f8e0004 */
[----:B------:R-:W-:-:S04]  /*0510*/  SHF.R.U32.HI R7, RZ, UR11, R6 ;  /* 0x0000000bff077c19 */ /* 0x000fc80008011606 */
[----:B------:R-:W-:-:S05]  /*0520*/  IADD3 R4, PT, PT, -R7, RZ, RZ ;  /* 0x000000ff07047210 */ /* 0x000fca0007ffe1ff */
[----:B-1----:R-:W-:-:S04]  /*0530*/  IMAD R4, R4, UR4, R3 ;  /* 0x0000000404047c24 */ /* 0x002fc8000f8e0203 */
[C---:B--2---:R-:W-:Y:S02]  /*0540*/  IMAD R5, R4.reuse, UR12, RZ ;  /* 0x0000000c04057c24 */ /* 0x044fe4000f8e02ff */
[----:B------:R-:W-:Y:S01]  /*0550*/  IMAD R4, R4, UR13, RZ ;  /* 0x0000000d04047c24 */ /* 0x000fe2000f8e02ff */
[----:B------:R-:W-:Y:S06]  /*0560*/  @!P0 BRA `(.L_x_490) ;  /* 0x0000001000748947 */ /* 0x000fec0003800000 */
[----:B------:R-:W0:Y:S01]  /*0570*/  LDCU.64 UR10, c[0x0][0x398] ;  /* 0x00007300ff0a77ac */ /* 0x000e220008000a00 */
[----:B------:R-:W-:Y:S01]  /*0580*/  HFMA2 R6, -RZ, RZ, 0, 0 ;  /* 0x00000000ff067431 */ /* 0x000fe200000001ff */
[----:B------:R-:W-:Y:S01]  /*0590*/  ISETP.NE.AND P0, PT, R0, 0x2, PT ;  /* 0x000000020000780c */ /* 0x000fe20003f05270 */
[----:B------:R-:W1:Y:S01]  /*05a0*/  LDCU UR4, c[0x0][0x3a0] ;  /* 0x00007400ff0477ac */ /* 0x000e620008000800 */
[----:B------:R-:W2:Y:S02]  /*05b0*/  LDCU.64 UR12, c[0x0][0x4c0] ;  /* 0x00009800ff0c77ac */ /* 0x000ea40008000a00 */
[----:B0-----:R-:W-:-:S05]  /*05c0*/  IMAD.HI.U32 R8, R7, UR11, R6 ;  /* 0x0000000b07087c27 */ /* 0x001fca000f8e0006 */
[----:B-1----:R-:W-:-:S04]  /*05d0*/  SHF.R.U32.HI R9, RZ, UR4, R8 ;  /* 0x00000004ff097c19 */ /* 0x002fc80008011608 */
[----:B------:R-:W-:-:S05]  /*05e0*/  IADD3 R6, PT, PT, -R9, RZ, RZ ;  /* 0x000000ff09067210 */ /* 0x000fca0007ffe1ff */
[----:B------:R-:W-:-:S04]  /*05f0*/  IMAD R6, R6, UR10, R7 ;  /* 0x0000000a06067c24 */ /* 0x000fc8000f8e0207 */
[C---:B--2---:R-:W-:Y:S02]  /*0600*/  IMAD R5, R6.reuse, UR12, R5 ;  /* 0x0000000c06057c24 */ /* 0x044fe4000f8e0205 */
[----:B------:R-:W-:Y:S01]  /*0610*/  IMAD R4, R6, UR13, R4 ;  /* 0x0000000d06047c24 */ /* 0x000fe2000f8e0204 */
[----:B------:R-:W-:Y:S06]  /*0620*/  @!P0 BRA `(.L_x_490) ;  /* 0x0000001000448947 */ /* 0x000fec0003800000 */
[----:B------:R-:W0:Y:S01]  /*0630*/  LDCU.64 UR10, c[0x0][0x3a8] ;  /* 0x00007500ff0a77ac */ /* 0x000e220008000a00 */
[----:B------:R-:W-:Y:S02]  /*0640*/  MOV R8, RZ ;  /* 0x000000ff00087202 */ /* 0x000fe40000000f00 */
[----:B------:R-:W-:Y:S01]  /*0650*/  ISETP.NE.AND P0, PT, R0, 0x3, PT ;  /* 0x000000030000780c */ /* 0x000fe20003f05270 */
[----:B------:R-:W1:Y:S01]  /*0660*/  LDCU UR4, c[0x0][0x3a4] ;  /* 0x00007480ff0477ac */ /* 0x000e620008000800 */
[----:B------:R-:W2:Y:S01]  /*0670*/  LDCU.64 UR12, c[0x0][0x4c8] ;  /* 0x00009900ff0c77ac */ /* 0x000ea20008000a00 */
[----:B0-----:R-:W-:-:S05]  /*0680*/  IMAD.HI.U32 R6, R9, UR10, R8 ;  /* 0x0000000a09067c27 */ /* 0x001fca000f8e0008 */
[----:B------:R-:W-:-:S05]  /*0690*/  SHF.R.U32.HI R7, RZ, UR11, R6 ;  /* 0x0000000bff077c19 */ /* 0x000fca0008011606 */
[----:B------:R-:W-:-:S04]  /*06a0*/  IMAD.MOV R8, RZ, RZ, -R7 ;  /* 0x000000ffff087224 */ /* 0x000fc800078e0a07 */
[----:B-1----:R-:W-:-:S04]  /*06b0*/  IMAD R8, R8, UR4, R9 ;  /* 0x0000000408087c24 */ /* 0x002fc8000f8e0209 */
        /* <DEDUP_REMOVED lines=16> */
[----:B------:R-:W-:Y:S01]  /*07c0*/  HFMA2 R8, -RZ, RZ, 0, 0 ;  /* 0x00000000ff087431 */ /* 0x000fe200000001ff */
[----:B------:R-:W-:Y:S01]  /*07d0*/  ISETP.NE.AND P0, PT, R0, 0x5, PT ;  /* 0x000000050000780c */ /* 0x000fe20003f05270 */
[----:B------:R-:W1:Y:S01]  /*07e0*/  LDCU UR4, c[0x0][0x3bc] ;  /* 0x00007780ff0477ac */ /* 0x000e620008000800 */
[----:B------:R-:W2:Y:S02]  /*07f0*/  LDCU.64 UR12, c[0x0][0x4d8] ;  /* 0x00009b00ff0c77ac */ /* 0x000ea40008000a00 */
[----:B0-----:R-:W-:-:S05]  /*0800*/  IMAD.HI.U32 R6, R9, UR10, R8 ;  /* 0x0000000a09067c27 */ /* 0x001fca000f8e0008 */
[----:B------:R-:W-:-:S04]  /*0810*/  SHF.R.U32.HI R7, RZ, UR11, R6 ;  /* 0x0000000bff077c19 */ /* 0x000fc80008011606 */
[----:B------:R-:W-:-:S05]  /*0820*/  IADD3 R8, PT, PT, -R7, RZ, RZ ;  /* 0x000000ff07087210 */ /* 0x000fca0007ffe1ff */
        /* <DEDUP_REMOVED lines=10> */
[----:B-1----:R-:W-:-:S05]  /*08d0*/  SHF.R.U32.HI R9, RZ, UR4, R8 ;  /* 0x00000004ff097c19 */ /* 0x002fca0008011608 */
[----:B------:R-:W-:-:S04]  /*08e0*/  IMAD.MOV R6, RZ, RZ, -R9 ;  /* 0x000000ffff067224 */ /* 0x000fc800078e0a09 */
        /* <DEDUP_REMOVED lines=208> */
[----:B------:R-:W-:Y:S01]  /*15f0*/  ISETP.NE.AND P0, PT, R0, 0x18, PT ;  /* 0x000000180000780c */ /* 0x000fe20003f05270 */
[----:B------:R-:W0:Y:S01]  /*1600*/  LDCU.64 UR10, c[0x0][0x4a0] ;  /* 0x00009400ff0a77ac */ /* 0x000e220008000a00 */
[----:B------:R-:W-:Y:S01]  /*1610*/  MOV R6, RZ ;  /* 0x000000ff00067202 */ /* 0x000fe20000000f00 */
[----:B------:R-:W1:Y:S01]  /*1620*/  LDCU UR4, c[0x0][0x4a8] ;  /* 0x00009500ff0477ac */ /* 0x000e620008000800 */
[----:B------:R-:W2:Y:S09]  /*1630*/  LDCU.64 UR12, c[0x0][0x570] ;  /* 0x0000ae00ff0c77ac */ /* 0x000eb20008000a00 */
[----:B------:R-:W3:Y:S01]  /*1640*/  @P0 LDC.64 R14, c[0x0][0x4b0] ;  /* 0x00012c00ff0e0b82 */ /* 0x000ee20000000a00 */
[----:B0-----:R-:W-:-:S07]  /*1650*/  IMAD.HI.U32 R10, R7, UR11, R6 ;  /* 0x0000000b070a7c27 */ /* 0x001fce000f8e0006 */
[----:B------:R-:W0:Y:S01]  /*1660*/  @P0 LDC R17, c[0x0][0x4ac] ;  /* 0x00012b00ff110b82 */ /* 0x000e220000000800 */
[----:B-1----:R-:W-:Y:S01]  /*1670*/  SHF.R.U32.HI R11, RZ, UR4, R10 ;  /* 0x00000004ff0b7c19 */ /* 0x002fe2000801160a */
[----:B------:R-:W-:-:S03]  /*1680*/  @P0 IMAD.MOV.U32 R10, RZ, RZ, RZ ;  /* 0x000000ffff0a0224 */ /* 0x000fc600078e00ff */
[----:B------:R-:W-:-:S03]  /*1690*/  IADD3 R13, PT, PT, -R11, RZ, RZ ;  /* 0x000000ff0b0d7210 */ /* 0x000fc60007ffe1ff */
[----:B------:R-:W1:Y:S01]  /*16a0*/  @P0 LDC.64 R8, c[0x0][0x578] ;  /* 0x00015e00ff080b82 */ /* 0x000e620000000a00 */
[----:B---3--:R-:W-:-:S05]  /*16b0*/  @P0 IMAD.HI.U32 R6, R11, R14, R10 ;  /* 0x0000000e0b060227 */ /* 0x008fca00078e000a */
[----:B------:R-:W-:Y:S01]  /*16c0*/  @P0 SHF.R.U32.HI R10, RZ, R15, R6 ;  /* 0x0000000fff0a0219 */ /* 0x000fe20000011606 */
[----:B------:R-:W-:-:S03]  /*16d0*/  IMAD R6, R13, UR10, R7 ;  /* 0x0000000a0d067c24 */ /* 0x000fc6000f8e0207 */
[----:B------:R-:W-:Y:S01]  /*16e0*/  @P0 IADD3 R10, PT, PT, -R10, RZ, RZ ;  /* 0x000000ff0a0a0210 */ /* 0x000fe20007ffe1ff */
[C---:B--2---:R-:W-:Y:S02]  /*16f0*/  IMAD R5, R6.reuse, UR12, R5 ;  /* 0x0000000c06057c24 */ /* 0x044fe4000f8e0205 */
[----:B------:R-:W-:Y:S02]  /*1700*/  IMAD R4, R6, UR13, R4 ;  /* 0x0000000d06047c24 */ /* 0x000fe4000f8e0204 */
[----:B0-----:R-:W-:-:S04]  /*1710*/  @P0 IMAD R10, R10, R17, R11 ;  /* 0x000000110a0a0224 */ /* 0x001fc800078e020b */
[C---:B-1----:R-:W-:Y:S02]  /*1720*/  @P0 IMAD R5, R10.reuse, R8, R5 ;  /* 0x000000080a050224 */ /* 0x042fe400078e0205 */
[----:B------:R-:W-:-:S07]  /*1730*/  @P0 IMAD R4, R10, R9, R4 ;  /* 0x000000090a040224 */ /* 0x000fce00078e0204 */
.L_x_490:
[----:B------:R-:W0:Y:S02]  /*1740*/  LDCU.128 UR12, c[0x0][0x580] ;  /* 0x0000b000ff0c77ac */ /* 0x000e240008000c00 */
[----:B0-----:R-:W-:-:S04]  /*1750*/  IADD3 R6, P0, PT, R4, UR14, RZ ;  /* 0x0000000e04067c10 */ /* 0x001fc8000ff1e0ff */
[----:B------:R-:W-:-:S05]  /*1760*/  IADD3.X R7, PT, PT, RZ, UR15, RZ, P0, !PT ;  /* 0x0000000fff077c10 */ /* 0x000fca00087fe4ff */
[----:B------:R-:W2:Y:S01]  /*1770*/  LDG.E.U8 R6, desc[UR6][R6.64] ;  /* 0x0000000606067981 */ /* 0x000ea2000c1e1100 */
[----:B------:R-:W-:Y:S01]  /*1780*/  UPRMT UR4, UR5, 0x9910, URZ ;  /* 0x0000991005047896 */ /* 0x000fe200080000ff */
[----:B------:R-:W-:Y:S02]  /*1790*/  IADD3 R4, P1, PT, R5, UR12, RZ ;  /* 0x0000000c05047c10 */ /* 0x000fe4000ff3e0ff */
[----:B------:R-:W-:Y:S02]  /*17a0*/  IADD3 R3, PT, PT, R3, 0x80, RZ ;  /* 0x0000008003037810 */ /* 0x000fe40007ffe0ff */
[----:B------:R-:W-:Y:S02]  /*17b0*/  IADD3.X R5, PT, PT, RZ, UR13, RZ, P1, !PT ;  /* 0x0000000dff057c10 */ /* 0x000fe40008ffe4ff */
[----:B--2---:R-:W-:-:S04]  /*17c0*/  ISETP.NE.AND P0, PT, R6, RZ, PT ;  /* 0x000000ff0600720c */ /* 0x004fc80003f05270 */
[----:B------:R-:W-:-:S04]  /*17d0*/  SEL R8, RZ, 0x1, !P0 ;  /* 0x00000001ff087807 */ /* 0x000fc80004000000 */
[----:B------:R-:W-:-:S04]  /*17e0*/  ISETP.NE.AND P0, PT, R8, UR4, PT ;  /* 0x0000000408007c0c */ /* 0x000fc8000bf05270 */
[----:B------:R-:W-:Y:S02]  /*17f0*/  SEL R9, RZ, 0x1, !P0 ;  /* 0x00000001ff097807 */ /* 0x000fe40004000000 */
[----:B------:R-:W-:-:S03]  /*1800*/  ISETP.GE.AND P0, PT, R3, UR8, PT ;  /* 0x0000000803007c0c */ /* 0x000fc6000bf06270 */
[----:B------:R0:W-:Y:S10]  /*1810*/  STG.E.U8 desc[UR6][R4.64], R9 ;  /* 0x0000000904007986 */ /* 0x0001f4000c101106 */
[----:B------:R-:W-:Y:S05]  /*1820*/  @P0 BREAK.RELIABLE B1 ;  /* 0x0000000000010942 */ /* 0x000fea0003800100 */
[----:B------:R-:W-:Y:S05]  /*1830*/  @P0 BRA `(.L_x_491) ;  /* 0x0000002400c80947 */ /* 0x000fea0003800000 */
[----:B------:R-:W1:Y:S01]  /*1840*/  LDCU.64 UR10, c[0x0][0x390] ;  /* 0x00007200ff0a77ac */ /* 0x000e620008000a00 */
[----:B0-----:R-:W-:Y:S01]  /*1850*/  MOV R5, R3 ;  /* 0x0000000300057202 */ /* 0x001fe20000000f00 */
[----:B------:R-:W-:Y:S01]  /*1860*/  IMAD.MOV.U32 R4, RZ, RZ, RZ ;  /* 0x000000ffff047224 */ /* 0x000fe200078e00ff */
[----:B------:R-:W-:Y:S01]  /*1870*/  ISETP.NE.AND P0, PT, R2, RZ, PT ;  /* 0x000000ff0200720c */ /* 0x000fe20003f05270 */
[----:B------:R-:W0:Y:S01]  /*1880*/  LDCU UR4, c[0x0][0x38c] ;  /* 0x00007180ff0477ac */ /* 0x000e220008000800 */
[----:B------:R-:W2:Y:S01]  /*1890*/  LDCU.64 UR12, c[0x0][0x4b8] ;  /* 0x00009700ff0c77ac */ /* 0x000ea20008000a00 */
[----:B-1----:R-:W-:-:S05]  /*18a0*/  IMAD.HI.U32 R6, R3, UR10, R4 ;  /* 0x0000000a03067c27 */ /* 0x002fca000f8e0004 */
[----:B------:R-:W-:-:S04]  /*18b0*/  SHF.R.U32.HI R7, RZ, UR11, R6 ;  /* 0x0000000bff077c19 */ /* 0x000fc80008011606 */
[----:B------:R-:W-:-:S05]  /*18c0*/  IADD3 R4, PT, PT, -R7, RZ, RZ ;  /* 0x000000ff07047210 */ /* 0x000fca0007ffe1ff */
[----:B0-----:R-:W-:-:S04]  /*18d0*/  IMAD R4, R4, UR4, R3 ;  /* 0x0000000404047c24 */ /* 0x001fc8000f8e0203 */
        /* <DEDUP_REMOVED lines=275> */
[----:B-1----:R-:W-:Y:S02]  /*2a10*/  SHF.R.U32.HI R11, RZ, UR4, R10 ;  /* 0x00000004ff0b7c19 */ /* 0x002fe4000801160a */
[----:B------:R-:W-:-:S05]  /*2a20*/  @P0 MOV R10, RZ ;  /* 0x000000ff000a0202 */ /* 0x000fca0000000f00 */
[----:B------:R-:W1:Y:S01]  /*2a30*/  @P0 LDC.64 R8, c[0x0][0x578] ;  /* 0x00015e00ff080b82 */ /* 0x000e620000000a00 */
[--C-:B------:R-:W-:Y:S02]  /*2a40*/  IMAD.MOV R13, RZ, RZ, -R11.reuse ;  /* 0x000000ffff0d7224 */ /* 0x100fe400078e0a0b */
        /* <DEDUP_REMOVED lines=9> */
.L_x_492:
        /* <DEDUP_REMOVED lines=11> */
[----:B------:R-:W-:-:S05]  /*2b90*/  SEL R9, RZ, 0x1, !P0 ;  /* 0x00000001ff097807 */ /* 0x000fca0004000000 */
[----:B------:R0:W-:Y:S04]  /*2ba0*/  STG.E.U8 desc[UR6][R4.64], R9 ;  /* 0x0000000904007986 */ /* 0x0001e8000c101106 */
.L_x_489:
[----:B------:R-:W-:-:S13]  /*2bb0*/  ISETP.GE.AND P0, PT, R3, UR8, PT ;  /* 0x0000000803007c0c */ /* 0x000fda000bf06270 */
[----:B------:R-:W-:Y:S05]  /*2bc0*/  @P0 BREAK.RELIABLE B1 ;  /* 0x0000000000010942 */ /* 0x000fea0003800100 */
[----:B------:R-:W-:Y:S05]  /*2bd0*/  @P0 BRA `(.L_x_491) ;  /* 0x0000001000e00947 */ /* 0x000fea0003800000 */
[----:B------:R-:W-:Y:S05]  /*2be0*/  BSYNC.RELIABLE B1 ;  /* 0x0000000000017941 */ /* 0x000fea0003800100 */
.L_x_488:
[----:B------:R-:W1:Y:S01]  /*2bf0*/  LDCU.64 UR10, c[0x0][0x390] ;  /* 0x00007200ff0a77ac */ /* 0x000e620008000a00 */
[----:B0-----:R-:W-:Y:S02]  /*2c00*/  MOV R4, RZ ;  /* 0x000000ff00047202 */ /* 0x001fe40000000f00 */
[----:B------:R-:W-:Y:S01]  /*2c10*/  MOV R5, R3 ;  /* 0x0000000300057202 */ /* 0x000fe20000000f00 */
[----:B------:R-:W0:Y:S01]  /*2c20*/  LDCU UR4, c[0x0][0x38c] ;  /* 0x00007180ff0477ac */ /* 0x000e220008000800 */
[----:B------:R-:W-:Y:S01]  /*2c30*/  ISETP.NE.AND P0, PT, R2, RZ, PT ;  /* 0x000000ff0200720c */ /* 0x000fe20003f05270 */
[----:B------:R-:W2:Y:S01]  /*2c40*/  LDCU.64 UR12, c[0x0][0x4b8] ;  /* 0x00009700ff0c77ac */ /* 0x000ea20008000a00 */
[----:B-1----:R-:W-:-:S05]  /*2c50*/  IMAD.HI.U32 R6, R3, UR10, R4 ;  /* 0x0000000a03067c27 */ /* 0x002fca000f8e0004 */
[----:B------:R-:W-:-:S05]  /*2c60*/  SHF.R.U32.HI R7, RZ, UR11, R6 ;  /* 0x0000000bff077c19 */ /* 0x000fca0008011606 */
[----:B------:R-:W-:-:S04]  /*2c70*/  IMAD.MOV R4, RZ, RZ, -R7 ;  /* 0x000000ffff047224 */ /* 0x000fc800078e0a07 */
        /* <DEDUP_REMOVED lines=41> */
[----:B------:R-:W-:Y:S01]  /*2f10*/  IMAD.MOV.U32 R8, RZ, RZ, RZ ;  /* 0x000000ffff087224 */ /* 0x000fe200078e00ff */
        /* <DEDUP_REMOVED lines=235> */
[----:B------:R-:W-:Y:S02]  /*3dd0*/  @P0 MOV R10, RZ ;  /* 0x000000ff000a0202 */ /* 0x000fe40000000f00 */
        /* <DEDUP_REMOVED lines=11> */
.L_x_493:
[----:B------:R-:W0:Y:S02]  /*3e90*/  LDCU.128 UR12, c[0x0][0x580] ;  /* 0x0000b000ff0c77ac */ /* 0x000e240008000c00 */
[----:B0-----:R-:W-:-:S05]  /*3ea0*/  IADD3 R6, P0, PT, R4, UR14, RZ ;  /* 0x0000000e04067c10 */ /* 0x001fca000ff1e0ff */
[----:B------:R-:W-:-:S05]  /*3eb0*/  IMAD.X R7, RZ, RZ, UR15, P0 ;  /* 0x0000000fff077e24 */ /* 0x000fca00080e06ff */
        /* <DEDUP_REMOVED lines=10> */
.L_x_491:
[----:B------:R-:W-:Y:S05]  /*3f60*/  BSYNC.RECONVERGENT B0 ;  /* 0x0000000000007941 */ /* 0x000fea0003800200 */
.L_x_487:
[----:B------:R-:W-:Y:S05]  /*3f70*/  WARPSYNC.ALL ;  /* 0x0000000000007948 */ /* 0x000fea0003800000 */
[----:B------:R-:W-:-:S13]  /*3f80*/  ISETP.GE.AND P0, PT, R3, UR8, PT ;  /* 0x0000000803007c0c */ /* 0x000fda000bf06270 */
[----:B------:R-:W-:Y:S05]  /*3f90*/  @P0 EXIT ;  /* 0x000000000000094d */ /* 0x000fea0003800000 */
[----:B------:R-:W2:Y:S01]  /*3fa0*/  LDCU.64 UR8, c[0x0][0x390] ;  /* 0x00007200ff0877ac */ /* 0x000ea20008000a00 */
[----:B01----:R-:W-:Y:S02]  /*3fb0*/  MOV R4, RZ ;  /* 0x000000ff00047202 */ /* 0x003fe40000000f00 */
[----:B------:R-:W-:Y:S01]  /*3fc0*/  MOV R5, R3 ;  /* 0x0000000300057202 */ /* 0x000fe20000000f00 */
[----:B------:R-:W0:Y:S01]  /*3fd0*/  LDCU UR4, c[0x0][0x38c] ;  /* 0x00007180ff0477ac */ /* 0x000e220008000800 */
[----:B------:R-:W-:Y:S01]  /*3fe0*/  ISETP.NE.AND P0, PT, R2, RZ, PT ;  /* 0x000000ff0200720c */ /* 0x000fe20003f05270 */
[----:B------:R-:W1:Y:S01]  /*3ff0*/  LDCU.64 UR10, c[0x0][0x4b8] ;  /* 0x00009700ff0a77ac */ /* 0x000e620008000a00 */
[----:B--2---:R-:W-:-:S05]  /*4000*/  IMAD.HI.U32 R4, R3, UR8, R4 ;  /* 0x0000000803047c27 */ /* 0x004fca000f8e0004 */
[----:B------:R-:W-:-:S04]  /*4010*/  SHF.R.U32.HI R5, RZ, UR9, R4 ;  /* 0x00000009ff057c19 */ /* 0x000fc80008011604 */
[----:B------:R-:W-:-:S05]  /*4020*/  IADD3 R6, PT, PT, -R5, RZ, RZ ;  /* 0x000000ff05067210 */ /* 0x000fca0007ffe1ff */
[----:B0-----:R-:W-:-:S04]  /*4030*/  IMAD R2, R6, UR4, R3 ;  /* 0x0000000406027c24 */ /* 0x001fc8000f8e0203 */
[C---:B-1----:R-:W-:Y:S02]  /*4040*/  IMAD R3, R2.reuse, UR10, RZ ;  /* 0x0000000a02037c24 */ /* 0x042fe4000f8e02ff */
        /* <DEDUP_REMOVED lines=277> */
[----:B------:R-:W1:Y:S02]  /*51a0*/  @P0 LDC.64 R12, c[0x0][0x578] ;  /* 0x00015e00ff0c0b82 */ /* 0x000e640000000a00 */
[----:B------:R-:W-:Y:S02]  /*51b0*/  IMAD R4, R4, UR8, R5 ;  /* 0x0000000804047c24 */ /* 0x000fe4000f8e0205 */
[----:B---3--:R-:W-:-:S04]  /*51c0*/  @P0 IMAD.HI.U32 R0, R7, R8, R6 ;  /* 0x0000000807000227 */ /* 0x008fc800078e0006 */
[C---:B--2---:R-:W-:Y:S01]  /*51d0*/  IMAD R3, R4.reuse, UR10, R3 ;  /* 0x0000000a04037c24 */ /* 0x044fe2000f8e0203 */
[----:B------:R-:W-:Y:S01]  /*51e0*/  @P0 SHF.R.U32.HI R0, RZ, R9, R0 ;  /* 0x00000009ff000219 */ /* 0x000fe20000011600 */
[----:B------:R-:W-:-:S03]  /*51f0*/  IMAD R2, R4, UR11, R2 ;  /* 0x0000000b04027c24 */ /* 0x000fc6000f8e0202 */
[----:B------:R-:W-:-:S05]  /*5200*/  @P0 IADD3 R6, PT, PT, -R0, RZ, RZ ;  /* 0x000000ff00060210 */ /* 0x000fca0007ffe1ff */
[----:B0-----:R-:W-:-:S04]  /*5210*/  @P0 IMAD R6, R11, R6, R7 ;  /* 0x000000060b060224 */ /* 0x001fc800078e0207 */
[C---:B-1----:R-:W-:Y:S02]  /*5220*/  @P0 IMAD R3, R6.reuse, R12, R3 ;  /* 0x0000000c06030224 */ /* 0x042fe400078e0203 */
[----:B------:R-:W-:-:S07]  /*5230*/  @P0 IMAD R2, R6, R13, R2 ;  /* 0x0000000d06020224 */ /* 0x000fce00078e0202 */
.L_x_494:
[----:B------:R-:W0:Y:S02]  /*5240*/  LDCU.128 UR8, c[0x0][0x580] ;  /* 0x0000b000ff0877ac */ /* 0x000e240008000c00 */
[----:B0-----:R-:W-:-:S04]  /*5250*/  IADD3 R4, P0, PT, R2, UR10, RZ ;  /* 0x0000000a02047c10 */ /* 0x001fc8000ff1e0ff */
[----:B------:R-:W-:-:S05]  /*5260*/  IADD3.X R5, PT, PT, RZ, UR11, RZ, P0, !PT ;  /* 0x0000000bff057c10 */ /* 0x000fca00087fe4ff */
[----:B------:R-:W2:Y:S01]  /*5270*/  LDG.E.U8 R4, desc[UR6][R4.64] ;  /* 0x0000000604047981 */ /* 0x000ea2000c1e1100 */
[----:B------:R-:W-:Y:S01]  /*5280*/  UPRMT UR4, UR5, 0x9910, URZ ;  /* 0x0000991005047896 */ /* 0x000fe200080000ff */
[----:B------:R-:W-:-:S04]  /*5290*/  IADD3 R2, P1, PT, R3, UR8, RZ ;  /* 0x0000000803027c10 */ /* 0x000fc8000ff3e0ff */
[----:B------:R-:W-:Y:S02]  /*52a0*/  IADD3.X R3, PT, PT, RZ, UR9, RZ, P1, !PT ;  /* 0x00000009ff037c10 */ /* 0x000fe40008ffe4ff */
[----:B--2---:R-:W-:-:S04]  /*52b0*/  ISETP.NE.AND P0, PT, R4, RZ, PT ;  /* 0x000000ff0400720c */ /* 0x004fc80003f05270 */
[----:B------:R-:W-:-:S04]  /*52c0*/  SEL R0, RZ, 0x1, !P0 ;  /* 0x00000001ff007807 */ /* 0x000fc80004000000 */
[----:B------:R-:W-:-:S04]  /*52d0*/  ISETP.NE.AND P0, PT, R0, UR4, PT ;  /* 0x0000000400007c0c */ /* 0x000fc8000bf05270 */
[----:B------:R-:W-:-:S05]  /*52e0*/  SEL R7, RZ, 0x1, !P0 ;  /* 0x00000001ff077807 */ /* 0x000fca0004000000 */
[----:B------:R-:W-:Y:S01]  /*52f0*/  STG.E.U8 desc[UR6][R2.64], R7 ;  /* 0x0000000702007986 */ /* 0x000fe2000c101106 */
[----:B------:R-:W-:Y:S05]  /*5300*/  EXIT ;  /* 0x000000000000794d */ /* 0x000fea0003800000 */
.L_x_495:
        /* <DEDUP_REMOVED lines=15> */
.L_x_25804:


//--------------------- .text._ZN2at6native27unrolled_elementwise_kernelINS0_13AUnaryFunctorIbbbNS0_17BitwiseXorFunctorIbEEEESt5arrayIPcLm2EELi4E23TrivialOffsetCalculatorILi1EjESA_NS0_6memory15LoadWithoutCastENSB_16StoreWithoutCastEEEviT_T0_T2_T3_T4_T5_ --------------------------
	.section	.text._ZN2at6native27unrolled_elementwise_kernelINS0_13AUnaryFunctorIbbbNS0_17BitwiseXorFunctorIbEEEESt5arrayIPcLm2EELi4E23TrivialOffsetCalculatorILi1EjESA_NS0_6memory15LoadWithoutCastENSB_16StoreWithoutCastEEEviT_T0_T2_T3_T4_T5_,"ax",@progbits
	.align	128
        .global         _ZN2at6native27unrolled_elementwise_kernelINS0_13AUnaryFunctorIbbbNS0_17BitwiseXorFunctorIbEEEESt5arrayIPcLm2EELi4E23TrivialOffsetCalculatorILi1EjESA_NS0_6memory15LoadWithoutCastENSB_16StoreWithoutCastEEEviT_T0_T2_T3_T4_T5_
        .type           _ZN2at6native27unrolled_elementwise_kernelINS0_13AUnaryFunctorIbbbNS0_17BitwiseXorFunctorIbEEEESt5arrayIPcLm2EELi4E23TrivialOffsetCalculatorILi1EjESA_NS0_6memory15LoadWithoutCastENSB_16StoreWithoutCastEEEviT_T0_T2_T3_T4_T5_,@function
        .size           _ZN2at6native27unrolled_elementwise_kernelINS0_13AUnaryFunctorIbbbNS0_17BitwiseXorFunctorIbEEEESt5arrayIPcLm2EELi4E23TrivialOffsetCalculatorILi1EjESA_NS0_6memory15LoadWithoutCastENSB_16StoreWithoutCastEEEviT_T0_T2_T3_T4_T5_,(.L_x_25805 - _ZN2at6native27unrolled_elementwise_kernelINS0_13AUnaryFunctorIbbbNS0_17BitwiseXorFunctorIbEEEESt5arrayIPcLm2EELi4E23TrivialOffsetCalculatorILi1EjESA_NS0_6memory15LoadWithoutCastENSB_16StoreWithoutCastEEEviT_T0_T2_T3_T4_T5_)
        .other          _ZN2at6native27unrolled_elementwise_kernelINS0_13AUnaryFunctorIbbbNS0_17BitwiseXorFunctorIbEEEESt5arrayIPcLm2EELi4E23TrivialOffsetCalculatorILi1EjESA_NS0_6memory15LoadWithoutCastENSB_16StoreWithoutCastEEEviT_T0_T2_T3_T4_T5_,@"STO_CUDA_ENTRY STV_DEFAULT"
_ZN2at6native27unrolled_elementwise_kernelINS0_13AUnaryFunctorIbbbNS0_17BitwiseXorFunctorIbEEEESt5arrayIPcLm2EELi4E23TrivialOffsetCalculatorILi1EjESA_NS0_6memory15LoadWithoutCastENSB_16StoreWithoutCastEEEviT_T0_T2_T3_T4_T5_:
.text._ZN2at6native27unrolled_elementwise_kernelINS0_13AUnaryFunctorIbbbNS0_17BitwiseXorFunctorIbEEEESt5arrayIPcLm2EELi4E23TrivialOffsetCalculatorILi1EjESA_NS0_6memory15LoadWithoutCastENSB_16StoreWithoutCastEEEviT_T0_T2_T3_T4_T5_:
[----:B------:R-:W-:Y:S01]  /*0000*/  LDC R1, c[0x0][0x37c] ;  /* 0x0000df00ff017b82 */ /* 0x000fe20000000800 */
[----:B------:R-:W0:Y:S07]  /*0010*/  S2R R0, SR_CTAID.X ;  /* 0x0000000000007919 */ /* 0x000e2e0000002500 */
[----:B------:R-:W0:Y:S01]  /*0020*/  LDC R3, c[0x0][0x380] ;  /* 0x0000e000ff037b82 */ /* 0x000e220000000800 */
[----:B------:R-:W1:Y:S01]  /*0030*/  LDCU.64 UR6, c[0x0][0x358] ;  /* 0x00006b00ff0677ac */ /* 0x000e620008000a00 */
[----:B------:R-:W2:Y:S01]  /*0040*/  S2R R13, SR_TID.X ;  /* 0x00000000000d7919 */ /* 0x000ea20000002100 */
[----:B0-----:R-:W-:-:S02]  /*0050*/  IMAD R2, R0, -0x200, R3 ;  /* 0xfffffe0000027824 */ /* 0x001fc400078e0203 */
[----:B--2---:R-:W-:-:S03]  /*0060*/  IMAD.MOV.U32 R3, RZ, RZ, R13 ;  /* 0x000000ffff037224 */ /* 0x004fc600078e000d */
[----:B------:R-:W-:-:S13]  /*0070*/  ISETP.GE.AND P2, PT, R13, R2, PT ;  /* 0x000000020d00720c */ /* 0x000fda0003f46270 */
[----:B------:R-:W-:Y:S01]  /*0080*/  @!P2 VIADD R13, R3, 0x80 ;  /* 0x00000080030da836 */ /* 0x000fe20000000000 */
[----:B------:R-:W0:Y:S01]  /*0090*/  @!P2 LDC.64 R10, c[0x0][0x390] ;  /* 0x0000e400ff0aab82 */ /* 0x000e220000000a00 */
[----:B------:R-:W-:-:S03]  /*00a0*/  @!P2 IMAD R15, R0, 0x200, R3 ;  /* 0x00000200000fa824 */ /* 0x000fc600078e0203 */
[----:B------:R-:W-:-:S13]  /*00b0*/  ISETP.GE.AND P0, PT, R13, R2, PT ;  /* 0x000000020d00720c */ /* 0x000fda0003f06270 */
[----:B------:R-:W-:Y:S01]  /*00c0*/  @!P0 IMAD R17, R0, 0x200, R13 ;  /* 0x0000020000118824 */ /* 0x000fe200078e020d */
[----:B------:R-:W2:Y:S01]  /*00d0*/  @!P0 LDC.64 R6, c[0x0][0x390] ;  /* 0x0000e400ff068b82 */ /* 0x000ea20000000a00 */
[----:B------:R-:W-:-:S05]  /*00e0*/  @!P0 VIADD R13, R13, 0x80 ;  /* 0x000000800d0d8836 */ /* 0x000fca0000000000 */
[----:B------:R-:W-:Y:S02]  /*00f0*/  ISETP.GE.AND P3, PT, R13, R2, PT ;  /* 0x000000020d00720c */ /* 0x000fe40003f66270 */
[----:B0-----:R-:W-:-:S05]  /*0100*/  @!P2 IADD3 R10, P6, PT, R15, R10, RZ ;  /* 0x0000000a0f0aa210 */ /* 0x001fca0007fde0ff */
[----:B------:R-:W-:-:S05]  /*0110*/  @!P2 IMAD.X R11, RZ, RZ, R11, P6 ;  /* 0x000000ffff0ba224 */ /* 0x000fca00030e060b */
[----:B-1----:R-:W3:Y:S01]  /*0120*/  @!P2 LDG.E.U8 R10, desc[UR6][R10.64] ;  /* 0x000000060a0aa981 */ /* 0x002ee2000c1e1100 */
[----:B------:R-:W-:Y:S01]  /*0130*/  @!P3 IMAD R19, R0, 0x200, R13 ;  /* 0x000002000013b824 */ /* 0x000fe200078e020d */
[----:B------:R-:W0:Y:S01]  /*0140*/  @!P3 LDC.64 R8, c[0x0][0x390] ;  /* 0x0000e400ff08bb82 */ /* 0x000e220000000a00 */
[----:B------:R-:W-:Y:S01]  /*0150*/  @!P3 VIADD R13, R13, 0x80 ;  /* 0x000000800d0db836 */ /* 0x000fe20000000000 */
[----:B--2---:R-:W-:-:S04]  /*0160*/  @!P0 IADD3 R6, P5, PT, R17, R6, RZ ;  /* 0x0000000611068210 */ /* 0x004fc80007fbe0ff */
[----:B------:R-:W-:Y:S01]  /*0170*/  ISETP.GE.AND P1, PT, R13, R2, PT ;  /* 0x000000020d00720c */ /* 0x000fe20003f26270 */
[----:B------:R-:W-:-:S05]  /*0180*/  @!P0 IMAD.X R7, RZ, RZ, R7, P5 ;  /* 0x000000ffff078224 */ /* 0x000fca00028e0607 */
[----:B------:R1:W2:Y:S07]  /*0190*/  @!P0 LDG.E.U8 R6, desc[UR6][R6.64] ;  /* 0x0000000606068981 */ /* 0x0002ae000c1e1100 */
[----:B------:R-:W4:Y:S01]  /*01a0*/  @!P1 LDC.64 R4, c[0x0][0x390] ;  /* 0x0000e400ff049b82 */ /* 0x000f220000000a00 */
[----:B------:R-:W-:Y:S01]  /*01b0*/  @!P1 IMAD R13, R0, 0x200, R13 ;  /* 0x00000200000d9824 */ /* 0x000fe200078e020d */
[----:B0-----:R-:W-:-:S05]  /*01c0*/  @!P3 IADD3 R8, P4, PT, R19, R8, RZ ;  /* 0x000000081308b210 */ /* 0x001fca0007f9e0ff */
[----:B------:R-:W-:-:S05]  /*01d0*/  @!P3 IMAD.X R9, RZ, RZ, R9, P4 ;  /* 0x000000ffff09b224 */ /* 0x000fca00020e0609 */
[----:B------:R-:W5:Y:S01]  /*01e0*/  @!P3 LDG.E.U8 R8, desc[UR6][R8.64] ;  /* 0x000000060808b981 */ /* 0x000f62000c1e1100 */
[----:B----4-:R-:W-:-:S05]  /*01f0*/  @!P1 IADD3 R4, P6, PT, R13, R4, RZ ;  /* 0x000000040d049210 */ /* 0x010fca0007fde0ff */
[----:B------:R-:W-:-:S05]  /*0200*/  @!P1 IMAD.X R5, RZ, RZ, R5, P6 ;  /* 0x000000ffff059224 */ /* 0x000fca00030e0605 */
[----:B------:R0:W4:Y:S01]  /*0210*/  @!P1 LDG.E.U8 R4, desc[UR6][R4.64] ;  /* 0x0000000604049981 */ /* 0x000122000c1e1100 */
[----:B------:R-:W0:Y:S01]  /*0220*/  LDCU.U8 UR4, c[0x0][0x385] ;  /* 0x000070a0ff0477ac */ /* 0x000e220008000000 */
[----:B------:R-:W-:Y:S02]  /*0230*/  PRMT R12, RZ, 0x7610, R12 ;  /* 0x00007610ff0c7816 */ /* 0x000fe4000000000c */
[----:B-1----:R-:W-:Y:S01]  /*0240*/  PRMT R7, RZ, 0x7610, R7 ;  /* 0x00007610ff077816 */ /* 0x002fe20000000007 */
[----:B------:R-:W-:Y:S04]  /*0250*/  BSSY.RECONVERGENT B0, `(.L_x_496) ;  /* 0x0000033000007945 */ /* 0x000fe80003800200 */
[----:B------:R-:W-:Y:S01]  /*0260*/  BSSY.RELIABLE B1, `(.L_x_497) ;  /* 0x000002a000017945 */ /* 0x000fe20003800100 */
[----:B0-----:R-:W-:Y:S01]  /*0270*/  UPRMT UR4, UR4, 0x9910, URZ ;  /* 0x0000991004047896 */ /* 0x001fe200080000ff */
[----:B---3--:R-:W-:-:S04]  /*0280*/  @!P2 ISETP.NE.AND P6, PT, R10, RZ, PT ;  /* 0x000000ff0a00a20c */ /* 0x008fc80003fc5270 */
[----:B------:R-:W-:-:S04]  /*0290*/  @!P2 SEL R12, RZ, 0x1, !P6 ;  /* 0x00000001ff0ca807 */ /* 0x000fc80007000000 */
[----:B------:R-:W-:Y:S02]  /*02a0*/  PRMT R12, R12, 0x9910, RZ ;  /* 0x000099100c0c7816 */ /* 0x000fe400000000ff */
[----:B--2---:R-:W-:Y:S02]  /*02b0*/  @!P0 ISETP.NE.AND P5, PT, R6, RZ, PT ;  /* 0x000000ff0600820c */ /* 0x004fe40003fa5270 */
[----:B------:R-:W-:Y:S02]  /*02c0*/  PRMT R6, RZ, 0x7610, R6 ;  /* 0x00007610ff067816 */ /* 0x000fe40000000006 */
[----:B------:R-:W-:-:S04]  /*02d0*/  @!P0 SEL R6, RZ, 0x1, !P5 ;  /* 0x00000001ff068807 */ /* 0x000fc80006800000 */
[----:B------:R-:W-:Y:S02]  /*02e0*/  PRMT R5, R6, 0x9910, RZ ;  /* 0x0000991006057816 */ /* 0x000fe400000000ff */
[----:B-----5:R-:W-:-:S04]  /*02f0*/  @!P3 ISETP.NE.AND P4, PT, R8, RZ, PT ;  /* 0x000000ff0800b20c */ /* 0x020fc80003f85270 */
[----:B------:R-:W-:Y:S02]  /*0300*/  @!P3 SEL R7, RZ, 0x1, !P4 ;  /* 0x00000001ff07b807 */ /* 0x000fe40006000000 */
[----:B------:R-:W-:Y:S02]  /*0310*/  ISETP.GE.AND P4, PT, R3, R2, PT ;  /* 0x000000020300720c */ /* 0x000fe40003f86270 */
[----:B------:R-:W-:Y:S02]  /*0320*/  PRMT R6, R7, 0x9910, RZ ;  /* 0x0000991007067816 */ /* 0x000fe400000000ff */
[----:B----4-:R-:W-:Y:S02]  /*0330*/  @!P1 ISETP.NE.AND P2, PT, R4, RZ, PT ;  /* 0x000000ff0400920c */ /* 0x010fe40003f45270 */
[----:B------:R-:W-:Y:S02]  /*0340*/  PRMT R4, RZ, 0x7610, R4 ;  /* 0x00007610ff047816 */ /* 0x000fe40000000004 */
[----:B------:R-:W-:-:S04]  /*0350*/  @!P1 SEL R4, RZ, 0x1, !P2 ;  /* 0x00000001ff049807 */ /* 0x000fc80005000000 */
[----:B------:R-:W-:Y:S01]  /*0360*/  PRMT R7, R4, 0x9910, RZ ;  /* 0x0000991004077816 */ /* 0x000fe200000000ff */
[----:B------:R-:W-:Y:S01]  /*0370*/  IMAD.MOV.U32 R4, RZ, RZ, R12 ;  /* 0x000000ffff047224 */ /* 0x000fe200078e000c */
[----:B------:R-:W-:Y:S02]  /*0380*/  ISETP.NE.AND P1, PT, R5, UR4, PT ;  /* 0x0000000405007c0c */ /* 0x000fe4000bf25270 */
[----:B------:R-:W-:Y:S02]  /*0390*/  ISETP.NE.AND P2, PT, R6, UR4, PT ;  /* 0x0000000406007c0c */ /* 0x000fe4000bf45270 */
[----:B------:R-:W-:Y:S02]  /*03a0*/  ISETP.NE.AND P0, PT, R4, UR4, PT ;  /* 0x0000000404007c0c */ /* 0x000fe4000bf05270 */
[----:B------:R-:W-:Y:S02]  /*03b0*/  ISETP.NE.AND P3, PT, R7, UR4, PT ;  /* 0x0000000407007c0c */ /* 0x000fe4000bf65270 */
[----:B------:R-:W-:-:S02]  /*03c0*/  SEL R7, RZ, 0x1, !P0 ;  /* 0x00000001ff077807 */ /* 0x000fc40004000000 */
[----:B------:R-:W-:Y:S02]  /*03d0*/  SEL R9, RZ, 0x1, !P1 ;  /* 0x00000001ff097807 */ /* 0x000fe40004800000 */
[----:B------:R-:W-:Y:S02]  /*03e0*/  SEL R11, RZ, 0x1, !P2 ;  /* 0x00000001ff0b7807 */ /* 0x000fe40005000000 */
[----:B------:R-:W-:Y:S01]  /*03f0*/  SEL R13, RZ, 0x1, !P3 ;  /* 0x00000001ff0d7807 */ /* 0x000fe20005800000 */
[----:B------:R-:W-:Y:S06]  /*0400*/  @P4 BRA `(.L_x_498) ;  /* 0x00000000003c4947 */ /* 0x000fec0003800000 */
[----:B------:R-:W0:Y:S01]  /*0410*/  LDCU.64 UR4, c[0x0][0x388] ;  /* 0x00007100ff0477ac */ /* 0x000e220008000a00 */
[----:B------:R-:W-:Y:S02]  /*0420*/  IMAD R4, R0, 0x200, R3 ;  /* 0x0000020000047824 */ /* 0x000fe400078e0203 */
[----:B------:R-:W-:-:S03]  /*0430*/  VIADD R3, R3, 0x80 ;  /* 0x0000008003037836 */ /* 0x000fc60000000000 */
[----:B0-----:R-:W-:-:S05]  /*0440*/  IADD3 R4, P0, PT, R4, UR4, RZ ;  /* 0x0000000404047c10 */ /* 0x001fca000ff1e0ff */
[----:B------:R-:W-:Y:S01]  /*0450*/  IMAD.X R5, RZ, RZ, UR5, P0 ;  /* 0x00000005ff057e24 */ /* 0x000fe200080e06ff */
[----:B------:R-:W-:-:S04]  /*0460*/  ISETP.GE.AND P0, PT, R3, R2, PT ;  /* 0x000000020300720c */ /* 0x000fc80003f06270 */
[----:B------:R0:W-:Y:S09]  /*0470*/  STG.E.U8 desc[UR6][R4.64], R7 ;  /* 0x0000000704007986 */ /* 0x0001f2000c101106 */
[----:B------:R-:W-:Y:S05]  /*0480*/  @P0 BREAK.RELIABLE B1 ;  /* 0x0000000000010942 */ /* 0x000fea0003800100 */
[----:B------:R-:W-:Y:S05]  /*0490*/  @P0 BRA `(.L_x_499) ;  /* 0x0000000000380947 */ /* 0x000fea0003800000 */
[----:B------:R-:W1:Y:S01]  /*04a0*/  LDCU.64 UR4, c[0x0][0x388] ;  /* 0x00007100ff0477ac */ /* 0x000e620008000a00 */
[----:B0-----:R-:W-:Y:S02]  /*04b0*/  IMAD R4, R0, 0x200, R3 ;  /* 0x0000020000047824 */ /* 0x001fe400078e0203 */
[----:B------:R-:W-:-:S03]  /*04c0*/  VIADD R3, R3, 0x80 ;  /* 0x0000008003037836 */ /* 0x000fc60000000000 */
[----:B-1----:R-:W-:-:S05]  /*04d0*/  IADD3 R4, P0, PT, R4, UR4, RZ ;  /* 0x0000000404047c10 */ /* 0x002fca000ff1e0ff */
[----:B------:R-:W-:-:S05]  /*04e0*/  IMAD.X R5, RZ, RZ, UR5, P0 ;  /* 0x00000005ff057e24 */ /* 0x000fca00080e06ff */
[----:B------:R0:W-:Y:S03]  /*04f0*/  STG.E.U8 desc[UR6][R4.64], R9 ;  /* 0x0000000904007986 */ /* 0x0001e6000c101106 */
.L_x_498:
[----:B------:R-:W-:Y:S05]  /*0500*/  BSYNC.RELIABLE B1 ;  /* 0x0000000000017941 */ /* 0x000fea0003800100 */
.L_x_497:
[----:B------:R-:W-:-:S13]  /*0510*/  ISETP.GE.AND P0, PT, R3, R2, PT ;  /* 0x000000020300720c */ /* 0x000fda0003f06270 */
[----:B------:R-:W1:Y:S01]  /*0520*/  @!P0 LDC.64 R6, c[0x0][0x388] ;  /* 0x0000e200ff068b82 */ /* 0x000e620000000a00 */
[----:B0-----:R-:W-:Y:S02]  /*0530*/  @!P0 IMAD R5, R0, 0x200, R3 ;  /* 0x0000020000058824 */ /* 0x001fe400078e0203 */
[----:B------:R-:W-:-:S03]  /*0540*/  @!P0 VIADD R3, R3, 0x80 ;  /* 0x0000008003038836 */ /* 0x000fc60000000000 */
[----:B-1----:R-:W-:-:S05]  /*0550*/  @!P0 IADD3 R4, P1, PT, R5, R6, RZ ;  /* 0x0000000605048210 */ /* 0x002fca0007f3e0ff */
[----:B------:R-:W-:-:S05]  /*0560*/  @!P0 IMAD.X R5, RZ, RZ, R7, P1 ;  /* 0x000000ffff058224 */ /* 0x000fca00008e0607 */
[----:B------:R1:W-:Y:S03]  /*0570*/  @!P0 STG.E.U8 desc[UR6][R4.64], R11 ;  /* 0x0000000b04008986 */ /* 0x0003e6000c101106 */
.L_x_499:
[----:B------:R-:W-:Y:S05]  /*0580*/  BSYNC.RECONVERGENT B0 ;  /* 0x0000000000007941 */ /* 0x000fea0003800200 */
.L_x_496:
[----:B------:R-:W-:Y:S05]  /*0590*/  WARPSYNC.ALL ;  /* 0x0000000000007948 */ /* 0x000fea0003800000 */
[----:B------:R-:W-:-:S13]  /*05a0*/  ISETP.GE.AND P0, PT, R3, R2, PT ;  /* 0x000000020300720c */ /* 0x000fda0003f06270 */
[----:B------:R-:W-:Y:S05]  /*05b0*/  @P0 EXIT ;  /* 0x000000000000094d */ /* 0x000fea0003800000 */
[----:B------:R-:W2:Y:S01]  /*05c0*/  LDCU.64 UR4, c[0x0][0x388] ;  /* 0x00007100ff0477ac */ /* 0x000ea20008000a00 */
[----:B------:R-:W-:-:S05]  /*05d0*/  IMAD R3, R0, 0x200, R3 ;  /* 0x0000020000037824 */ /* 0x000fca00078e0203 */
[----:B--2---:R-:W-:-:S05]  /*05e0*/  IADD3 R2, P0, PT, R3, UR4, RZ ;  /* 0x0000000403027c10 */ /* 0x004fca000ff1e0ff */
[----:B------:R-:W-:-:S05]  /*05f0*/  IMAD.X R3, RZ, RZ, UR5, P0 ;  /* 0x00000005ff037e24 */ /* 0x000fca00080e06ff */
[----:B------:R-:W-:Y:S01]  /*0600*/  STG.E.U8 desc[UR6][R2.64], R13 ;  /* 0x0000000d02007986 */ /* 0x000fe2000c101106 */
[----:B------:R-:W-:Y:S05]  /*0610*/  EXIT ;  /* 0x000000000000794d */ /* 0x000fea0003800000 */
.L_x_500:
        /* <DEDUP_REMOVED lines=14> */
.L_x_25805:


//--------------------- .text._ZN2at6native29vectorized_elementwise_kernelILi2ENS0_13AUnaryFunctorIbbbNS0_17BitwiseXorFunctorIbEEEESt5arrayIPcLm2EEEEviT0_T1_ --------------------------
	.section	.text._ZN2at6native29vectorized_elementwise_kernelILi2ENS0_13AUnaryFunctorIbbbNS0_17BitwiseXorFunctorIbEEEESt5arrayIPcLm2EEEEviT0_T1_,"ax",@progbits
	.align	128
        .global         _ZN2at6native29vectorized_elementwise_kernelILi2ENS0_13AUnaryFunctorIbbbNS0_17BitwiseXorFunctorIbEEEESt5arrayIPcLm2EEEEviT0_T1_
        .type           _ZN2at6native29vectorized_elementwise_kernelILi2ENS0_13AUnaryFunctorIbbbNS0_17BitwiseXorFunctorIbEEEESt5arrayIPcLm2EEEEviT0_T1_,@function
        .size           _ZN2at6native29vectorized_elementwise_kernelILi2ENS0_13AUnaryFunctorIbbbNS0_17BitwiseXorFunctorIbEEEESt5arrayIPcLm2EEEEviT0_T1_,(.L_x_25806 - _ZN2at6native29vectorized_elementwise_kernelILi2ENS0_13AUnaryFunctorIbbbNS0_17BitwiseXorFunctorIbEEEESt5arrayIPcLm2EEEEviT0_T1_)
        .other          _ZN2at6native29vectorized_elementwise_kernelILi2ENS0_13AUnaryFunctorIbbbNS0_17BitwiseXorFunctorIbEEEESt5arrayIPcLm2EEEEviT0_T1_,@"STO_CUDA_ENTRY STV_DEFAULT"
_ZN2at6native29vectorized_elementwise_kernelILi2ENS0_13AUnaryFunctorIbbbNS0_17BitwiseXorFunctorIbEEEESt5arrayIPcLm2EEEEviT0_T1_:
.text._ZN2at6native29vectorized_elementwise_kernelILi2ENS0_13AUnaryFunctorIbbbNS0_17BitwiseXorFunctorIbEEEESt5arrayIPcLm2EEEEviT0_T1_:
[----:B------:R-:W-:Y:S08]  /*0000*/  LDC R1, c[0x0][0x37c] ;  /* 0x0000df00ff017b82 */ /* 0x000ff00000000800 */
[----:B------:R-:W0:Y:S01]  /*0010*/  S2UR UR4, SR_CTAID.X ;  /* 0x00000000000479c3 */ /* 0x000e220000002500 */
[----:B------:R-:W1:Y:S01]  /*0020*/  LDCU UR5, c[0x0][0x380] ;  /* 0x00007000ff0577ac */ /* 0x000e620008000800 */
[----:B------:R-:W2:Y:S01]  /*0030*/  LDCU.64 UR10, c[0x0][0x358] ;  /* 0x00006b00ff0a77ac */ /* 0x000ea20008000a00 */
[----:B------:R-:W3:Y:S01]  /*0040*/  LDCU.U8 UR8, c[0x0][0x385] ;  /* 0x000070a0ff0877ac */ /* 0x000ee20008000000 */
[----:B0-----:R-:W-:-:S04]  /*0050*/  USHF.L.U32 UR4, UR4, 0xa, URZ ;  /* 0x0000000a04047899 */ /* 0x001fc800080006ff */
[----:B-1----:R-:W-:-:S04]  /*0060*/  UIADD3 UR5, UPT, UPT, -UR4, UR5, URZ ;  /* 0x0000000504057290 */ /* 0x002fc8000fffe1ff */
[----:B------:R-:W-:-:S09]  /*0070*/  UISETP.GT.U32.AND UP0, UPT, UR5, 0x3ff, UPT ;  /* 0x000003ff0500788c */ /* 0x000fd2000bf04070 */
[----:B--23--:R-:W-:Y:S05]  /*0080*/  BRA.U UP0, `(.L_x_501) ;  /* 0x0000000900cc7547 */ /* 0x00cfea000b800000 */
[----:B------:R-:W0:Y:S02]  /*0090*/  S2R R12, SR_TID.X ;  /* 0x00000000000c7919 */ /* 0x000e240000002100 */
[----:B0-----:R-:W-:Y:S01]  /*00a0*/  ISETP.GE.U32.AND P5, PT, R12, UR5, PT ;  /* 0x000000050c007c0c */ /* 0x001fe2000bfa6070 */
[----:B------:R-:W-:-:S12]  /*00b0*/  IMAD.MOV.U32 R0, RZ, RZ, R12 ;  /* 0x000000ffff007224 */ /* 0x000fd800078e000c */
[----:B------:R-:W0:Y:S01]  /*00c0*/  @!P5 LDC.64 R4, c[0x0][0x390] ;  /* 0x0000e400ff04db82 */ /* 0x000e220000000a00 */
[C---:B------:R-:W-:Y:S02]  /*00d0*/  @!P5 VIADD R12, R0.reuse, 0x80 ;  /* 0x00000080000cd836 */ /* 0x040fe40000000000 */
[----:B------:R-:W-:-:S03]  /*00e0*/  @!P5 VIADD R3, R0, UR4 ;  /* 0x000000040003dc36 */ /* 0x000fc60008000000 */
[----:B------:R-:W-:-:S13]  /*00f0*/  ISETP.GE.U32.AND P3, PT, R12, UR5, PT ;  /* 0x000000050c007c0c */ /* 0x000fda000bf66070 */
[----:B------:R-:W1:Y:S01]  /*0100*/  @!P3 LDC.64 R6, c[0x0][0x390] ;  /* 0x0000e400ff06bb82 */ /* 0x000e620000000a00 */
[----:B0-----:R-:W-:-:S05]  /*0110*/  @!P5 IADD3 R2, P0, PT, R3, R4, RZ ;  /* 0x000000040302d210 */ /* 0x001fca0007f1e0ff */
[----:B------:R-:W-:-:S05]  /*0120*/  @!P5 IMAD.X R3, RZ, RZ, R5, P0 ;  /* 0x000000ffff03d224 */ /* 0x000fca00000e0605 */
[----:B------:R-:W2:Y:S01]  /*0130*/  @!P5 LDG.E.U8 R2, desc[UR10][R2.64] ;  /* 0x0000000a0202d981 */ /* 0x000ea2000c1e1100 */
[----:B------:R-:W-:-:S05]  /*0140*/  @!P3 VIADD R5, R12, UR4 ;  /* 0x000000040c05bc36 */ /* 0x000fca0008000000 */
[----:B-1----:R-:W-:-:S05]  /*0150*/  @!P3 IADD3 R4, P0, PT, R5, R6, RZ ;  /* 0x000000060504b210 */ /* 0x002fca0007f1e0ff */
[----:B------:R-:W-:-:S05]  /*0160*/  @!P3 IMAD.X R5, RZ, RZ, R7, P0 ;  /* 0x000000ffff05b224 */ /* 0x000fca00000e0607 */
[----:B------:R-:W3:Y:S01]  /*0170*/  @!P3 LDG.E.U8 R4, desc[UR10][R4.64] ;  /* 0x0000000a0404b981 */ /* 0x000ee2000c1e1100 */
[----:B------:R-:W-:Y:S01]  /*0180*/  @!P3 VIADD R12, R12, 0x80 ;  /* 0x000000800c0cb836 */ /* 0x000fe20000000000 */
[----:B------:R-:W-:Y:S02]  /*0190*/  PRMT R13, RZ, 0x7610, R13 ;  /* 0x00007610ff0d7816 */ /* 0x000fe4000000000d */
[----:B------:R-:W-:Y:S02]  /*01a0*/  PRMT R14, RZ, 0x7610, R14 ;  /* 0x00007610ff0e7816 */ /* 0x000fe4000000000e */
[----:B------:R-:W-:-:S13]  /*01b0*/  ISETP.GE.U32.AND P2, PT, R12, UR5, PT ;  /* 0x000000050c007c0c */ /* 0x000fda000bf46070 */
[C---:B------:R-:W-:Y:S01]  /*01c0*/  @!P2 VIADD R9, R12.reuse, UR4 ;  /* 0x000000040c09ac36 */ /* 0x040fe20008000000 */
[----:B------:R-:W0:Y:S01]  /*01d0*/  @!P2 LDC.64 R16, c[0x0][0x390] ;  /* 0x0000e400ff10ab82 */ /* 0x000e220000000a00 */
[----:B------:R-:W-:-:S05]  /*01e0*/  @!P2 VIADD R12, R12, 0x80 ;  /* 0x000000800c0ca836 */ /* 0x000fca0000000000 */
[----:B------:R-:W-:-:S13]  /*01f0*/  ISETP.GE.U32.AND P1, PT, R12, UR5, PT ;  /* 0x000000050c007c0c */ /* 0x000fda000bf26070 */
[C---:B------:R-:W-:Y:S01]  /*0200*/  @!P1 VIADD R19, R12.reuse, UR4 ;  /* 0x000000040c139c36 */ /* 0x040fe20008000000 */
[----:B------:R-:W1:Y:S01]  /*0210*/  @!P1 LDC.64 R6, c[0x0][0x390] ;  /* 0x0000e400ff069b82 */ /* 0x000e620000000a00 */
[----:B------:R-:W-:-:S05]  /*0220*/  @!P1 VIADD R12, R12, 0x80 ;  /* 0x000000800c0c9836 */ /* 0x000fca0000000000 */
[----:B------:R-:W-:-:S13]  /*0230*/  ISETP.GE.U32.AND P0, PT, R12, UR5, PT ;  /* 0x000000050c007c0c */ /* 0x000fda000bf06070 */
[C---:B------:R-:W-:Y:S01]  /*0240*/  @!P0 VIADD R21, R12.reuse, UR4 ;  /* 0x000000040c158c36 */ /* 0x040fe20008000000 */
[----:B------:R-:W4:Y:S01]  /*0250*/  @!P0 LDC.64 R10, c[0x0][0x390] ;  /* 0x0000e400ff0a8b82 */ /* 0x000f220000000a00 */
[----:B------:R-:W-:-:S05]  /*0260*/  @!P0 VIADD R12, R12, 0x80 ;  /* 0x000000800c0c8836 */ /* 0x000fca0000000000 */
[----:B------:R-:W-:-:S13]  /*0270*/  ISETP.GE.U32.AND P4, PT, R12, UR5, PT ;  /* 0x000000050c007c0c */ /* 0x000fda000bf86070 */
[C---:B------:R-:W-:Y:S02]  /*0280*/  @!P4 VIADD R23, R12.reuse, UR4 ;  /* 0x000000040c17cc36 */ /* 0x040fe40008000000 */
[----:B------:R-:W-:Y:S01]  /*0290*/  @!P4 VIADD R12, R12, 0x80 ;  /* 0x000000800c0cc836 */ /* 0x000fe20000000000 */
[----:B--2---:R-:W-:Y:S02]  /*02a0*/  @!P5 ISETP.NE.AND P6, PT, R2, RZ, PT ;  /* 0x000000ff0200d20c */ /* 0x004fe40003fc5270 */
[----:B------:R-:W2:Y:S02]  /*02b0*/  @!P4 LDC.64 R2, c[0x0][0x390] ;  /* 0x0000e400ff02cb82 */ /* 0x000ea40000000a00 */
[----:B------:R-:W-:Y:S02]  /*02c0*/  @!P5 SEL R13, RZ, 0x1, !P6 ;  /* 0x00000001ff0dd807 */ /* 0x000fe40007000000 */
[----:B------:R-:W-:-:S13]  /*02d0*/  ISETP.GE.U32.AND P5, PT, R12, UR5, PT ;  /* 0x000000050c007c0c */ /* 0x000fda000bfa6070 */
[----:B------:R-:W-:Y:S01]  /*02e0*/  @!P5 VIADD R15, R12, UR4 ;  /* 0x000000040c0fdc36 */ /* 0x000fe20008000000 */
[----:B---3--:R-:W-:Y:S01]  /*02f0*/  @!P3 ISETP.NE.AND P6, PT, R4, RZ, PT ;  /* 0x000000ff0400b20c */ /* 0x008fe20003fc5270 */
[----:B------:R-:W-:Y:S01]  /*0300*/  @!P5 VIADD R12, R12, 0x80 ;  /* 0x000000800c0cd836 */ /* 0x000fe20000000000 */
[----:B------:R-:W3:Y:S02]  /*0310*/  @!P5 LDC.64 R4, c[0x0][0x390] ;  /* 0x0000e400ff04db82 */ /* 0x000ee40000000a00 */
[----:B------:R-:W-:Y:S02]  /*0320*/  @!P3 SEL R14, RZ, 0x1, !P6 ;  /* 0x00000001ff0eb807 */ /* 0x000fe40007000000 */
[----:B------:R-:W-:Y:S02]  /*0330*/  ISETP.GE.U32.AND P3, PT, R12, UR5, PT ;  /* 0x000000050c007c0c */ /* 0x000fe4000bf66070 */
[----:B0-----:R-:W-:-:S05]  /*0340*/  @!P2 IADD3 R16, P6, PT, R9, R16, RZ ;  /* 0x000000100910a210 */ /* 0x001fca0007fde0ff */
[----:B------:R-:W-:Y:S01]  /*0350*/  @!P2 IMAD.X R17, RZ, RZ, R17, P6 ;  /* 0x000000ffff11a224 */ /* 0x000fe200030e0611 */
[----:B-1----:R-:W-:-:S04]  /*0360*/  @!P1 IADD3 R6, P6, PT, R19, R6, RZ ;  /* 0x0000000613069210 */ /* 0x002fc80007fde0ff */
[----:B------:R-:W5:Y:S01]  /*0370*/  @!P2 LDG.E.U8 R16, desc[UR10][R16.64] ;  /* 0x0000000a1010a981 */ /* 0x000f62000c1e1100 */
[----:B------:R-:W0:Y:S01]  /*0380*/  @!P3 LDC.64 R8, c[0x0][0x390] ;  /* 0x0000e400ff08bb82 */ /* 0x000e220000000a00 */
[----:B------:R-:W-:Y:S01]  /*0390*/  @!P1 IMAD.X R7, RZ, RZ, R7, P6 ;  /* 0x000000ffff079224 */ /* 0x000fe200030e0607 */
[----:B----4-:R-:W-:-:S05]  /*03a0*/  @!P0 IADD3 R10, P6, PT, R21, R10, RZ ;  /* 0x0000000a150a8210 */ /* 0x010fca0007fde0ff */
[----:B------:R-:W-:Y:S01]  /*03b0*/  @!P0 IMAD.X R11, RZ, RZ, R11, P6 ;  /* 0x000000ffff0b8224 */ /* 0x000fe200030e060b */
[----:B--2---:R-:W-:Y:S01]  /*03c0*/  @!P4 IADD3 R2, P6, PT, R23, R2, RZ ;  /* 0x000000021702c210 */ /* 0x004fe20007fde0ff */
[----:B------:R1:W2:Y:S04]  /*03d0*/  @!P1 LDG.E.U8 R7, desc[UR10][R6.64] ;  /* 0x0000000a06079981 */ /* 0x0002a8000c1e1100 */
[----:B------:R-:W-:Y:S01]  /*03e0*/  @!P4 IMAD.X R3, RZ, RZ, R3, P6 ;  /* 0x000000ffff03c224 */ /* 0x000fe200030e0603 */
[----:B---3--:R-:W-:Y:S01]  /*03f0*/  @!P5 IADD3 R4, P6, PT, R15, R4, RZ ;  /* 0x000000040f04d210 */ /* 0x008fe20007fde0ff */
[----:B------:R-:W-:Y:S01]  /*0400*/  @!P3 VIADD R15, R12, UR4 ;  /* 0x000000040c0fbc36 */ /* 0x000fe20008000000 */
[----:B------:R-:W3:Y:S03]  /*0410*/  @!P0 LDG.E.U8 R10, desc[UR10][R10.64] ;  /* 0x0000000a0a0a8981 */ /* 0x000ee6000c1e1100 */
[----:B------:R-:W-:Y:S01]  /*0420*/  @!P5 IMAD.X R5, RZ, RZ, R5, P6 ;  /* 0x000000ffff05d224 */ /* 0x000fe200030e0605 */
[----:B------:R4:W3:Y:S01]  /*0430*/  @!P4 LDG.E.U8 R12, desc[UR10][R2.64] ;  /* 0x0000000a020cc981 */ /* 0x0008e2000c1e1100 */
[----:B0-----:R-:W-:-:S03]  /*0440*/  @!P3 IADD3 R8, P6, PT, R15, R8, RZ ;  /* 0x000000080f08b210 */ /* 0x001fc60007fde0ff */
[----:B------:R0:W3:Y:S02]  /*0450*/  @!P5 LDG.E.U8 R15, desc[UR10][R4.64] ;  /* 0x0000000a040fd981 */ /* 0x0000e4000c1e1100 */
[----:B------:R-:W-:-:S05]  /*0460*/  @!P3 IMAD.X R9, RZ, RZ, R9, P6 ;  /* 0x000000ffff09b224 */ /* 0x000fca00030e0609 */
[----:B------:R-:W3:Y:S01]  /*0470*/  @!P3 LDG.E.U8 R8, desc[UR10][R8.64] ;  /* 0x0000000a0808b981 */ /* 0x000ee2000c1e1100 */
[----:B-1----:R-:W-:Y:S01]  /*0480*/  PRMT R6, RZ, 0x7610, R6 ;  /* 0x00007610ff067816 */ /* 0x002fe20000000006 */
[----:B------:R-:W-:Y:S01]  /*0490*/  UPRMT UR6, UR8, 0x9910, URZ ;  /* 0x0000991008067896 */ /* 0x000fe200080000ff */
[----:B----4-:R-:W-:Y:S02]  /*04a0*/  PRMT R2, RZ, 0x7610, R2 ;  /* 0x00007610ff027816 */ /* 0x010fe40000000002 */
[----:B------:R-:W-:Y:S02]  /*04b0*/  PRMT R3, R13, 0x9910, RZ ;  /* 0x000099100d037816 */ /* 0x000fe400000000ff */
[----:B0-----:R-:W-:Y:S02]  /*04c0*/  PRMT R4, RZ, 0x7610, R4 ;  /* 0x00007610ff047816 */ /* 0x001fe40000000004 */
[----:B------:R-:W-:Y:S01]  /*04d0*/  PRMT R5, R14, 0x9910, RZ ;  /* 0x000099100e057816 */ /* 0x000fe200000000ff */
[----:B------:R-:W-:Y:S04]  /*04e0*/  BSSY.RECONVERGENT B0, `(.L_x_502) ;  /* 0x0000064000007945 */ /* 0x000fe80003800200 */
[----:B------:R-:W-:Y:S01]  /*04f0*/  BSSY.RELIABLE B1, `(.L_x_503) ;  /* 0x000005b000017945 */ /* 0x000fe20003800100 */
[----:B-----5:R-:W-:-:S04]  /*0500*/  @!P2 ISETP.NE.AND P6, PT, R16, RZ, PT ;  /* 0x000000ff1000a20c */ /* 0x020fc80003fc5270 */
[----:B------:R-:W-:Y:S02]  /*0510*/  @!P2 SEL R6, RZ, 0x1, !P6 ;  /* 0x00000001ff06a807 */ /* 0x000fe40007000000 */
[----:B--2---:R-:W-:-:S04]  /*0520*/  @!P1 ISETP.NE.AND P6, PT, R7, RZ, PT ;  /* 0x000000ff0700920c */ /* 0x004fc80003fc5270 */
[----:B------:R-:W-:Y:S02]  /*0530*/  @!P1 SEL R2, RZ, 0x1, !P6 ;  /* 0x00000001ff029807 */ /* 0x000fe40007000000 */
[----:B------:R-:W-:Y:S02]  /*0540*/  PRMT R6, R6, 0x9910, RZ ;  /* 0x0000991006067816 */ /* 0x000fe400000000ff */
[----:B---3--:R-:W-:Y:S02]  /*0550*/  @!P0 ISETP.NE.AND P1, PT, R10, RZ, PT ;  /* 0x000000ff0a00820c */ /* 0x008fe40003f25270 */
[----:B------:R-:W-:Y:S02]  /*0560*/  @!P4 ISETP.NE.AND P6, PT, R12, RZ, PT ;  /* 0x000000ff0c00c20c */ /* 0x000fe40003fc5270 */
[----:B------:R-:W-:Y:S02]  /*0570*/  ISETP.NE.AND P2, PT, R3, UR6, PT ;  /* 0x0000000603007c0c */ /* 0x000fe4000bf45270 */
[----:B------:R-:W-:-:S02]  /*0580*/  PRMT R3, RZ, 0x7610, R3 ;  /* 0x00007610ff037816 */ /* 0x000fc40000000003 */
[----:B------:R-:W-:Y:S02]  /*0590*/  @!P4 SEL R4, RZ, 0x1, !P6 ;  /* 0x00000001ff04c807 */ /* 0x000fe40007000000 */
[----:B------:R-:W-:Y:S02]  /*05a0*/  @!P0 SEL R3, RZ, 0x1, !P1 ;  /* 0x00000001ff038807 */ /* 0x000fe40004800000 */
[----:B------:R-:W-:Y:S02]  /*05b0*/  @!P5 ISETP.NE.AND P4, PT, R15, RZ, PT ;  /* 0x000000ff0f00d20c */ /* 0x000fe40003f85270 */
[----:B------:R-:W-:Y:S02]  /*05c0*/  ISETP.NE.AND P0, PT, R6, UR6, PT ;  /* 0x0000000606007c0c */ /* 0x000fe4000bf05270 */
[----:B------:R-:W-:Y:S02]  /*05d0*/  PRMT R6, R2, 0x9910, RZ ;  /* 0x0000991002067816 */ /* 0x000fe400000000ff */
[----:B------:R-:W-:-:S02]  /*05e0*/  @!P3 ISETP.NE.AND P6, PT, R8, RZ, PT ;  /* 0x000000ff0800b20c */ /* 0x000fc40003fc5270 */
[----:B------:R-:W-:Y:S02]  /*05f0*/  PRMT R2, RZ, 0x7610, R2 ;  /* 0x00007610ff027816 */ /* 0x000fe40000000002 */
[----:B------:R-:W-:Y:S02]  /*0600*/  ISETP.NE.AND P1, PT, R5, UR6, PT ;  /* 0x0000000605007c0c */ /* 0x000fe4000bf25270 */
[----:B------:R-:W-:Y:S02]  /*0610*/  @!P5 SEL R2, RZ, 0x1, !P4 ;  /* 0x00000001ff02d807 */ /* 0x000fe40006000000 */
[----:B------:R-:W-:Y:S02]  /*0620*/  PRMT R3, R3, 0x9910, RZ ;  /* 0x0000991003037816 */ /* 0x000fe400000000ff */
[----:B------:R-:W-:Y:S02]  /*0630*/  PRMT R5, RZ, 0x7610, R5 ;  /* 0x00007610ff057816 */ /* 0x000fe40000000005 */
[----:B------:R-:W-:-:S02]  /*0640*/  @!P3 SEL R5, RZ, 0x1, !P6 ;  /* 0x00000001ff05b807 */ /* 0x000fc40007000000 */
[----:B------:R-:W-:Y:S02]  /*0650*/  ISETP.NE.AND P4, PT, R6, UR6, PT ;  /* 0x0000000606007c0c */ /* 0x000fe4000bf85270 */
[----:B------:R-:W-:Y:S01]  /*0660*/  PRMT R6, R2, 0x9910, RZ ;  /* 0x0000991002067816 */ /* 0x000fe200000000ff */
[----:B------:R-:W-:Y:S01]  /*0670*/  IMAD.MOV.U32 R2, RZ, RZ, R3 ;  /* 0x000000ffff027224 */ /* 0x000fe200078e0003 */
[----:B------:R-:W-:Y:S02]  /*0680*/  SEL R9, RZ, 0x1, !P1 ;  /* 0x00000001ff097807 */ /* 0x000fe40004800000 */
[----:B------:R-:W-:Y:S02]  /*0690*/  PRMT R4, R4, 0x9910, RZ ;  /* 0x0000991004047816 */ /* 0x000fe400000000ff */
[----:B------:R-:W-:Y:S02]  /*06a0*/  ISETP.GE.U32.AND P1, PT, R0, UR5, PT ;  /* 0x0000000500007c0c */ /* 0x000fe4000bf26070 */
[----:B------:R-:W-:Y:S01]  /*06b0*/  PRMT R5, R5, 0x9910, RZ ;  /* 0x0000991005057816 */ /* 0x000fe200000000ff */
[----:B------:R-:W-:Y:S01]  /*06c0*/  IMAD.MOV.U32 R3, RZ, RZ, R4 ;  /* 0x000000ffff037224 */ /* 0x000fe200078e0004 */
[----:B------:R-:W-:Y:S01]  /*06d0*/  ISETP.NE.AND P6, PT, R2, UR6, PT ;  /* 0x0000000602007c0c */ /* 0x000fe2000bfc5270 */
[----:B------:R-:W-:-:S02]  /*06e0*/  IMAD.MOV.U32 R4, RZ, RZ, R6 ;  /* 0x000000ffff047224 */ /* 0x000fc400078e0006 */
[----:B------:R-:W-:Y:S01]  /*06f0*/  IMAD.MOV.U32 R2, RZ, RZ, R5 ;  /* 0x000000ffff027224 */ /* 0x000fe200078e0005 */
[----:B------:R-:W-:Y:S02]  /*0700*/  SEL R7, RZ, 0x1, !P2 ;  /* 0x00000001ff077807 */ /* 0x000fe40005000000 */
[----:B------:R-:W-:Y:S02]  /*0710*/  ISETP.NE.AND P5, PT, R3, UR6, PT ;  /* 0x0000000603007c0c */ /* 0x000fe4000bfa5270 */
[----:B------:R-:W-:Y:S02]  /*0720*/  ISETP.NE.AND P3, PT, R4, UR6, PT ;  /* 0x0000000604007c0c */ /* 0x000fe4000bf65270 */
[----:B------:R-:W-:Y:S02]  /*0730*/  ISETP.NE.AND P2, PT, R2, UR6, PT ;  /* 0x0000000602007c0c */ /* 0x000fe4000bf45270 */
[----:B------:R-:W-:Y:S02]  /*0740*/  SEL R11, RZ, 0x1, !P0 ;  /* 0x00000001ff0b7807 */ /* 0x000fe40004000000 */
[----:B------:R-:W-:-:S02]  /*0750*/  SEL R13, RZ, 0x1, !P4 ;  /* 0x00000001ff0d7807 */ /* 0x000fc40006000000 */
[----:B------:R-:W-:Y:S02]  /*0760*/  SEL R15, RZ, 0x1, !P6 ;  /* 0x00000001ff0f7807 */ /* 0x000fe40007000000 */
[----:B------:R-:W-:Y:S02]  /*0770*/  SEL R17, RZ, 0x1, !P5 ;  /* 0x00000001ff117807 */ /* 0x000fe40006800000 */
[----:B------:R-:W-:Y:S02]  /*0780*/  SEL R3, RZ, 0x1, !P3 ;  /* 0x00000001ff037807 */ /* 0x000fe40005800000 */
[----:B------:R-:W-:Y:S01]  /*0790*/  SEL R2, RZ, 0x1, !P2 ;  /* 0x00000001ff027807 */ /* 0x000fe20005000000 */
[----:B------:R-:W-:Y:S06]  /*07a0*/  @P1 BRA `(.L_x_504) ;  /* 0x0000000000381947 */ /* 0x000fec0003800000 */
[----:B------:R-:W0:Y:S01]  /*07b0*/  LDCU.64 UR6, c[0x0][0x388] ;  /* 0x00007100ff0677ac */ /* 0x000e220008000a00 */
[C---:B------:R-:W-:Y:S02]  /*07c0*/  VIADD R4, R0.reuse, UR4 ;  /* 0x0000000400047c36 */ /* 0x040fe40008000000 */
[----:B------:R-:W-:-:S03]  /*07d0*/  VIADD R0, R0, 0x80 ;  /* 0x0000008000007836 */ /* 0x000fc60000000000 */
[----:B0-----:R-:W-:-:S05]  /*07e0*/  IADD3 R4, P0, PT, R4, UR6, RZ ;  /* 0x0000000604047c10 */ /* 0x001fca000ff1e0ff */
[----:B------:R-:W-:Y:S01]  /*07f0*/  IMAD.X R5, RZ, RZ, UR7, P0 ;  /* 0x00000007ff057e24 */ /* 0x000fe200080e06ff */
[----:B------:R-:W-:-:S04]  /*0800*/  ISETP.GE.U32.AND P0, PT, R0, UR5, PT ;  /* 0x0000000500007c0c */ /* 0x000fc8000bf06070 */
[----:B------:R0:W-:Y:S09]  /*0810*/  STG.E.U8 desc[UR10][R4.64], R7 ;  /* 0x0000000704007986 */ /* 0x0001f2000c10110a */
[----:B------:R-:W-:Y:S05]  /*0820*/  @P0 BRA `(.L_x_505) ;  /* 0x0000000000380947 */ /* 0x000fea0003800000 */
[----:B------:R-:W1:Y:S01]  /*0830*/  LDCU.64 UR6, c[0x0][0x388] ;  /* 0x00007100ff0677ac */ /* 0x000e620008000a00 */
[C---:B0-----:R-:W-:Y:S02]  /*0840*/  VIADD R4, R0.reuse, UR4 ;  /* 0x0000000400047c36 */ /* 0x041fe40008000000 */
[----:B------:R-:W-:-:S03]  /*0850*/  VIADD R0, R0, 0x80 ;  /* 0x0000008000007836 */ /* 0x000fc60000000000 */
[----:B-1----:R-:W-:-:S05]  /*0860*/  IADD3 R4, P0, PT, R4, UR6, RZ ;  /* 0x0000000604047c10 */ /* 0x002fca000ff1e0ff */
[----:B------:R-:W-:-:S05]  /*0870*/  IMAD.X R5, RZ, RZ, UR7, P0 ;  /* 0x00000007ff057e24 */ /* 0x000fca00080e06ff */
[----:B------:R0:W-:Y:S03]  /*0880*/  STG.E.U8 desc[UR10][R4.64], R9 ;  /* 0x0000000904007986 */ /* 0x0001e6000c10110a */
.L_x_504:
[----:B------:R-:W-:-:S13]  /*0890*/  ISETP.GE.U32.AND P0, PT, R0, UR5, PT ;  /* 0x0000000500007c0c */ /* 0x000fda000bf06070 */
[----:B------:R-:W-:Y:S05]  /*08a0*/  @P0 BRA `(.L_x_506) ;  /* 0x0000000000380947 */ /* 0x000fea0003800000 */
[----:B------:R-:W1:Y:S01]  /*08b0*/  LDCU.64 UR6, c[0x0][0x388] ;  /* 0x00007100ff0677ac */ /* 0x000e620008000a00 */
[C---:B0-----:R-:W-:Y:S02]  /*08c0*/  VIADD R4, R0.reuse, UR4 ;  /* 0x0000000400047c36 */ /* 0x041fe40008000000 */
[----:B------:R-:W-:-:S03]  /*08d0*/  VIADD R0, R0, 0x80 ;  /* 0x0000008000007836 */ /* 0x000fc60000000000 */
[----:B-1----:R-:W-:-:S05]  /*08e0*/  IADD3 R4, P0, PT, R4, UR6, RZ ;  /* 0x0000000604047c10 */ /* 0x002fca000ff1e0ff */
[----:B------:R-:W-:-:S05]  /*08f0*/  IMAD.X R5, RZ, RZ, UR7, P0 ;  /* 0x00000007ff057e24 */ /* 0x000fca00080e06ff */
[----:B------:R1:W-:Y:S03]  /*0900*/  STG.E.U8 desc[UR10][R4.64], R11 ;  /* 0x0000000b04007986 */ /* 0x0003e6000c10110a */
.L_x_505:
[----:B------:R-:W-:-:S13]  /*0910*/  ISETP.GE.U32.AND P0, PT, R0, UR5, PT ;  /* 0x0000000500007c0c */ /* 0x000fda000bf06070 */
[----:B------:R-:W-:Y:S05]  /*0920*/  @P0 BRA `(.L_x_507) ;  /* 0x0000000000380947 */ /* 0x000fea0003800000 */
[----:B------:R-:W2:Y:S01]  /*0930*/  LDCU.64 UR6, c[0x0][0x388] ;  /* 0x00007100ff0677ac */ /* 0x000ea20008000a00 */
[C---:B01----:R-:W-:Y:S02]  /*0940*/  VIADD R4, R0.reuse, UR4 ;  /* 0x0000000400047c36 */ /* 0x043fe40008000000 */
[----:B------:R-:W-:-:S03]  /*0950*/  VIADD R0, R0, 0x80 ;  /* 0x0000008000007836 */ /* 0x000fc60000000000 */
[----:B--2---:R-:W-:-:S05]  /*0960*/  IADD3 R4, P0, PT, R4, UR6, RZ ;  /* 0x0000000604047c10 */ /* 0x004fca000ff1e0ff */
[----:B------:R-:W-:-:S05]  /*0970*/  IMAD.X R5, RZ, RZ, UR7, P0 ;  /* 0x00000007ff057e24 */ /* 0x000fca00080e06ff */
[----:B------:R1:W-:Y:S03]  /*0980*/  STG.E.U8 desc[UR10][R4.64], R13 ;  /* 0x0000000d04007986 */ /* 0x0003e6000c10110a */
.L_x_506:
        /* <DEDUP_REMOVED lines=8> */
.L_x_507:
[----:B------:R-:W-:-:S13]  /*0a10*/  ISETP.GE.U32.AND P0, PT, R0, UR5, PT ;  /* 0x0000000500007c0c */ /* 0x000fda000bf06070 */
[----:B------:R-:W-:Y:S05]  /*0a20*/  @P0 BREAK.RELIABLE B1 ;  /* 0x0000000000010942 */ /* 0x000fea0003800100 */
[----:B------:R-:W-:Y:S05]  /*0a30*/  @P0 BRA `(.L_x_509) ;  /* 0x0000000000380947 */ /* 0x000fea0003800000 */
[----:B------:R-:W3:Y:S01]  /*0a40*/  LDCU.64 UR6, c[0x0][0x388] ;  /* 0x00007100ff0677ac */ /* 0x000ee20008000a00 */
[C---:B012---:R-:W-:Y:S02]  /*0a50*/  VIADD R4, R0.reuse, UR4 ;  /* 0x0000000400047c36 */ /* 0x047fe40008000000 */
[----:B------:R-:W-:-:S03]  /*0a60*/  VIADD R0, R0, 0x80 ;  /* 0x0000008000007836 */ /* 0x000fc60000000000 */
[----:B---3--:R-:W-:-:S05]  /*0a70*/  IADD3 R4, P0, PT, R4, UR6, RZ ;  /* 0x0000000604047c10 */ /* 0x008fca000ff1e0ff */
[----:B------:R-:W-:-:S05]  /*0a80*/  IMAD.X R5, RZ, RZ, UR7, P0 ;  /* 0x00000007ff057e24 */ /* 0x000fca00080e06ff */
[----:B------:R2:W-:Y:S03]  /*0a90*/  STG.E.U8 desc[UR10][R4.64], R17 ;  /* 0x0000001104007986 */ /* 0x0005e6000c10110a */
.L_x_508:
[----:B------:R-:W-:Y:S05]  /*0aa0*/  BSYNC.RELIABLE B1 ;  /* 0x0000000000017941 */ /* 0x000fea0003800100 */
.L_x_503:
[----:B------:R-:W-:-:S13]  /*0ab0*/  ISETP.GE.U32.AND P0, PT, R0, UR5, PT ;  /* 0x0000000500007c0c */ /* 0x000fda000bf06070 */
[----:B------:R-:W3:Y:S01]  /*0ac0*/  @!P0 LDC.64 R6, c[0x0][0x388] ;  /* 0x0000e200ff068b82 */ /* 0x000ee20000000a00 */
[C---:B012---:R-:W-:Y:S02]  /*0ad0*/  @!P0 VIADD R5, R0.reuse, UR4 ;  /* 0x0000000400058c36 */ /* 0x047fe40008000000 */
[----:B------:R-:W-:-:S03]  /*0ae0*/  @!P0 VIADD R0, R0, 0x80 ;  /* 0x0000008000008836 */ /* 0x000fc60000000000 */
[----:B---3--:R-:W-:-:S05]  /*0af0*/  @!P0 IADD3 R4, P1, PT, R5, R6, RZ ;  /* 0x0000000605048210 */ /* 0x008fca0007f3e0ff */
[----:B------:R-:W-:-:S05]  /*0b00*/  @!P0 IMAD.X R5, RZ, RZ, R7, P1 ;  /* 0x000000ffff058224 */ /* 0x000fca00008e0607 */
[----:B------:R3:W-:Y:S03]  /*0b10*/  @!P0 STG.E.U8 desc[UR10][R4.64], R3 ;  /* 0x0000000304008986 */ /* 0x0007e6000c10110a */
.L_x_509:
[----:B------:R-:W-:Y:S05]  /*0b20*/  BSYNC.RECONVERGENT B0 ;  /* 0x0000000000007941 */ /* 0x000fea0003800200 */
.L_x_502:
[----:B------:R-:W-:Y:S05]  /*0b30*/  WARPSYNC.ALL ;  /* 0x0000000000007948 */ /* 0x000fea0003800000 */
[----:B------:R-:W-:-:S13]  /*0b40*/  ISETP.GE.U32.AND P0, PT, R0, UR5, PT ;  /* 0x0000000500007c0c */ /* 0x000fda000bf06070 */
[----:B------:R-:W-:Y:S05]  /*0b50*/  @P0 EXIT ;  /* 0x000000000000094d */ /* 0x000fea0003800000 */
[----:B------:R-:W0:Y:S01]  /*0b60*/  LDCU.64 UR6, c[0x0][0x388] ;  /* 0x00007100ff0677ac */ /* 0x000e220008000a00 */
[----:B------:R-:W-:-:S05]  /*0b70*/  VIADD R0, R0, UR4 ;  /* 0x0000000400007c36 */ /* 0x000fca0008000000 */
[----:B0123--:R-:W-:-:S05]  /*0b80*/  IADD3 R4, P0, PT, R0, UR6, RZ ;  /* 0x0000000600047c10 */ /* 0x00ffca000ff1e0ff */
[----:B------:R-:W-:-:S05]  /*0b90*/  IMAD.X R5, RZ, RZ, UR7, P0 ;  /* 0x00000007ff057e24 */ /* 0x000fca00080e06ff */
[----:B------:R-:W-:Y:S01]  /*0ba0*/  STG.E.U8 desc[UR10][R4.64], R2 ;  /* 0x0000000204007986 */ /* 0x000fe2000c10110a */
[----:B------:R-:W-:Y:S05]  /*0bb0*/  EXIT ;  /* 0x000000000000794d */ /* 0x000fea0003800000 */
.L_x_501:
[----:B------:R-:W0:Y:S01]  /*0bc0*/  LDCU.64 UR6, c[0x0][0x390] ;  /* 0x00007200ff0677ac */ /* 0x000e220008000a00 */
[----:B------:R-:W1:Y:S01]  /*0bd0*/  S2R R7, SR_TID.X ;  /* 0x0000000000077919 */ /* 0x000e620000002100 */
[----:B0-----:R-:W-:-:S04]  /*0be0*/  UIADD3 UR6, UP0, UPT, UR4, UR6, URZ ;  /* 0x0000000604067290 */ /* 0x001fc8000ff1e0ff */
[----:B------:R-:W-:Y:S02]  /*0bf0*/  UIADD3.X UR7, UPT, UPT, URZ, UR7, URZ, UP0, !UPT ;  /* 0x00000007ff077290 */ /* 0x000fe400087fe4ff */
[----:B------:R-:W-:-:S04]  /*0c00*/  IMAD.U32 R4, RZ, RZ, UR6 ;  /* 0x00000006ff047e24 */ /* 0x000fc8000f8e00ff */
[----:B------:R-:W-:Y:S02]  /*0c10*/  IMAD.U32 R5, RZ, RZ, UR7 ;  /* 0x00000007ff057e24 */ /* 0x000fe4000f8e00ff */
[----:B-1----:R-:W-:-:S03]  /*0c20*/  IMAD.WIDE.U32 R4, R7, 0x2, R4 ;  /* 0x0000000207047825 */ /* 0x002fc600078e0004 */
[----:B------:R-:W0:Y:S02]  /*0c30*/  LDCU.64 UR6, c[0x0][0x388] ;  /* 0x00007100ff0677ac */ /* 0x000e240008000a00 */
[----:B------:R-:W2:Y:S04]  /*0c40*/  LDG.E.U16 R6, desc[UR10][R4.64] ;  /* 0x0000000a04067981 */ /* 0x000ea8000c1e1500 */
[----:B------:R-:W3:Y:S04]  /*0c50*/  LDG.E.U16 R8, desc[UR10][R4.64+0x100] ;  /* 0x0001000a04087981 */ /* 0x000ee8000c1e1500 */
[----:B------:R-:W4:Y:S04]  /*0c60*/  LDG.E.U16 R9, desc[UR10][R4.64+0x200] ;  /* 0x0002000a04097981 */ /* 0x000f28000c1e1500 */
[----:B------:R1:W5:Y:S01]  /*0c70*/  LDG.E.U16 R10, desc[UR10][R4.64+0x300] ;  /* 0x0003000a040a7981 */ /* 0x000362000c1e1500 */
[----:B0-----:R-:W-:-:S04]  /*0c80*/  UIADD3 UR6, UP0, UPT, UR4, UR6, URZ ;  /* 0x0000000604067290 */ /* 0x001fc8000ff1e0ff */
[----:B------:R-:W-:Y:S02]  /*0c90*/  UIADD3.X UR7, UPT, UPT, URZ, UR7, URZ, UP0, !UPT ;  /* 0x00000007ff077290 */ /* 0x000fe400087fe4ff */
[----:B------:R-:W-:Y:S01]  /*0ca0*/  IMAD.U32 R2, RZ, RZ, UR6 ;  /* 0x00000006ff027e24 */ /* 0x000fe2000f8e00ff */
[----:B------:R-:W-:-:S03]  /*0cb0*/  UPRMT UR6, UR8, 0x9910, URZ ;  /* 0x0000991008067896 */ /* 0x000fc600080000ff */
[----:B------:R-:W-:Y:S02]  /*0cc0*/  IMAD.U32 R3, RZ, RZ, UR7 ;  /* 0x00000007ff037e24 */ /* 0x000fe4000f8e00ff */
[----:B------:R-:W-:Y:S01]  /*0cd0*/  IMAD.WIDE.U32 R2, R7, 0x2, R2 ;  /* 0x0000000207027825 */ /* 0x000fe200078e0002 */
[C---:B--2---:R-:W-:Y:S02]  /*0ce0*/  PRMT R0, R6.reuse, 0x7770, RZ ;  /* 0x0000777006007816 */ /* 0x044fe400000000ff */
[----:B------:R-:W-:Y:S02]  /*0cf0*/  PRMT R6, R6, 0x7771, RZ ;  /* 0x0000777106067816 */ /* 0x000fe400000000ff */
[----:B------:R-:W-:Y:S02]  /*0d00*/  ISETP.NE.AND P0, PT, R0, RZ, PT ;  /* 0x000000ff0000720c */ /* 0x000fe40003f05270 */
[C---:B---3--:R-:W-:Y:S02]  /*0d10*/  PRMT R7, R8.reuse, 0x7770, RZ ;  /* 0x0000777008077816 */ /* 0x048fe400000000ff */
[----:B------:R-:W-:-:S02]  /*0d20*/  PRMT R0, R8, 0x7771, RZ ;  /* 0x0000777108007816 */ /* 0x000fc400000000ff */
[----:B------:R-:W-:Y:S02]  /*0d30*/  ISETP.NE.AND P1, PT, R6, RZ, PT ;  /* 0x000000ff0600720c */ /* 0x000fe40003f25270 */
[----:B-1----:R-:W-:Y:S02]  /*0d40*/  SEL R4, RZ, 0x1, !P0 ;  /* 0x00000001ff047807 */ /* 0x002fe40004000000 */
[----:B------:R-:W-:Y:S02]  /*0d50*/  ISETP.NE.AND P3, PT, R7, RZ, PT ;  /* 0x000000ff0700720c */ /* 0x000fe40003f65270 */
[----:B------:R-:W-:Y:S02]  /*0d60*/  ISETP.NE.AND P0, PT, R0, RZ, PT ;  /* 0x000000ff0000720c */ /* 0x000fe40003f05270 */
[----:B------:R-:W-:Y:S02]  /*0d70*/  SEL R0, RZ, 0x1, !P1 ;  /* 0x00000001ff007807 */ /* 0x000fe40004800000 */
[----:B------:R-:W-:-:S02]  /*0d80*/  ISETP.NE.AND P2, PT, R4, UR6, PT ;  /* 0x0000000604007c0c */ /* 0x000fc4000bf45270 */
[----:B------:R-:W-:Y:S02]  /*0d90*/  SEL R4, RZ, 0x1, !P3 ;  /* 0x00000001ff047807 */ /* 0x000fe40005800000 */
[----:B------:R-:W-:Y:S02]  /*0da0*/  SEL R5, RZ, 0x1, !P0 ;  /* 0x00000001ff057807 */ /* 0x000fe40004000000 */
[C---:B----4-:R-:W-:Y:S02]  /*0db0*/  PRMT R6, R9.reuse, 0x7770, RZ ;  /* 0x0000777009067816 */ /* 0x050fe400000000ff */
[----:B------:R-:W-:Y:S02]  /*0dc0*/  ISETP.NE.AND P0, PT, R0, UR6, PT ;  /* 0x0000000600007c0c */ /* 0x000fe4000bf05270 */
[----:B------:R-:W-:Y:S02]  /*0dd0*/  PRMT R0, R9, 0x7771, RZ ;  /* 0x0000777109007816 */ /* 0x000fe400000000ff */
[----:B------:R-:W-:-:S02]  /*0de0*/  ISETP.NE.AND P1, PT, R4, UR6, PT ;  /* 0x0000000604007c0c */ /* 0x000fc4000bf25270 */
[----:B------:R-:W-:Y:S02]  /*0df0*/  ISETP.NE.AND P3, PT, R5, UR6, PT ;  /* 0x0000000605007c0c */ /* 0x000fe4000bf65270 */
[----:B------:R-:W-:Y:S02]  /*0e00*/  ISETP.NE.AND P4, PT, R6, RZ, PT ;  /* 0x000000ff0600720c */ /* 0x000fe40003f85270 */
[C---:B-----5:R-:W-:Y:S02]  /*0e10*/  PRMT R5, R10.reuse, 0x7770, RZ ;  /* 0x000077700a057816 */ /* 0x060fe400000000ff */
[----:B------:R-:W-:Y:S02]  /*0e20*/  PRMT R4, R10, 0x7771, RZ ;  /* 0x000077710a047816 */ /* 0x000fe400000000ff */
[----:B------:R-:W-:Y:S02]  /*0e30*/  ISETP.NE.AND P6, PT, R0, RZ, PT ;  /* 0x000000ff0000720c */ /* 0x000fe40003fc5270 */
[----:B------:R-:W-:-:S02]  /*0e40*/  SEL R0, RZ, 0x1, !P4 ;  /* 0x00000001ff007807 */ /* 0x000fc40006000000 */
[----:B------:R-:W-:Y:S02]  /*0e50*/  ISETP.NE.AND P4, PT, R5, RZ, PT ;  /* 0x000000ff0500720c */ /* 0x000fe40003f85270 */
[----:B------:R-:W-:Y:S02]  /*0e60*/  ISETP.NE.AND P5, PT, R4, RZ, PT ;  /* 0x000000ff0400720c */ /* 0x000fe40003fa5270 */
[----:B------:R-:W-:Y:S02]  /*0e70*/  SEL R4, RZ, 0x1, !P6 ;  /* 0x00000001ff047807 */ /* 0x000fe40007000000 */
[----:B------:R-:W-:Y:S02]  /*0e80*/  SEL R5, RZ, 0x1, !P4 ;  /* 0x00000001ff057807 */ /* 0x000fe40006000000 */
[----:B------:R-:W-:Y:S02]  /*0e90*/  SEL R6, RZ, 0x1, !P5 ;  /* 0x00000001ff067807 */ /* 0x000fe40006800000 */
[----:B------:R-:W-:-:S02]  /*0ea0*/  ISETP.NE.AND P6, PT, R0, UR6, PT ;  /* 0x0000000600007c0c */ /* 0x000fc4000bfc5270 */
        /* <DEDUP_REMOVED lines=9> */
[----:B------:R-:W-:Y:S02]  /*0f40*/  SEL R8, RZ, 0x1, !P2 ;  /* 0x00000001ff087807 */ /* 0x000fe40005000000 */
[----:B------:R-:W-:Y:S02]  /*0f50*/  SEL R11, RZ, 0x1, !P5 ;  /* 0x00000001ff0b7807 */ /* 0x000fe40006800000 */
[----:B------:R-:W-:-:S02]  /*0f60*/  PRMT R5, R5, 0x7604, R0 ;  /* 0x0000760405057816 */ /* 0x000fc40000000000 */
[----:B------:R-:W-:Y:S02]  /*0f70*/  PRMT R7, R7, 0x7604, R4 ;  /* 0x0000760407077816 */ /* 0x000fe40000000004 */
[----:B------:R-:W-:Y:S01]  /*0f80*/  PRMT R9, R9, 0x7604, R6 ;  /* 0x0000760409097816 */ /* 0x000fe20000000006 */
[----:B------:R-:W-:Y:S01]  /*0f90*/  STG.E.U16 desc[UR10][R2.64], R5 ;  /* 0x0000000502007986 */ /* 0x000fe2000c10150a */
[----:B------:R-:W-:-:S03]  /*0fa0*/  PRMT R11, R11, 0x7604, R8 ;  /* 0x000076040b0b7816 */ /* 0x000fc60000000008 */
[----:B------:R-:W-:Y:S04]  /*0fb0*/  STG.E.U16 desc[UR10][R2.64+0x100], R7 ;  /* 0x0001000702007986 */ /* 0x000fe8000c10150a */
[----:B------:R-:W-:Y:S04]  /*0fc0*/  STG.E.U16 desc[UR10][R2.64+0x200], R9 ;  /* 0x0002000902007986 */ /* 0x000fe8000c10150a */
[----:B------:R-:W-:Y:S01]  /*0fd0*/  STG.E.U16 desc[UR10][R2.64+0x300], R11 ;  /* 0x0003000b02007986 */ /* 0x000fe2000c10150a */
[----:B------:R-:W-:Y:S05]  /*0fe0*/  EXIT ;  /* 0x000000000000794d */ /* 0x000fea0003800000 */
.L_x_510:
        /* <DEDUP_REMOVED lines=9> */
.L_x_25806:


//--------------------- .text._ZN2at6native29vectorized_elementwise_kernelILi4ENS0_13AUnaryFunctorIbbbNS0_17BitwiseXorFunctorIbEEEESt5arrayIPcLm2EEEEviT0_T1_ --------------------------
	.section	.text._ZN2at6native29vectorized_elementwise_kernelILi4ENS0_13AUnaryFunctorIbbbNS0_17BitwiseXorFunctorIbEEEESt5arrayIPcLm2EEEEviT0_T1_,"ax",@progbits
	.align	128
        .global         _ZN2at6native29vectorized_elementwise_kernelILi4ENS0_13AUnaryFunctorIbbbNS0_17BitwiseXorFunctorIbEEEESt5arrayIPcLm2EEEEviT0_T1_
        .type           _ZN2at6native29vectorized_elementwise_kernelILi4ENS0_13AUnaryFunctorIbbbNS0_17BitwiseXorFunctorIbEEEESt5arrayIPcLm2EEEEviT0_T1_,@function
        .size           _ZN2at6native29vectorized_elementwise_kernelILi4ENS0_13AUnaryFunctorIbbbNS0_17BitwiseXorFunctorIbEEEESt5arrayIPcLm2EEEEviT0_T1_,(.L_x_25807 - _ZN2at6native29vectorized_elementwise_kernelILi4ENS0_13AUnaryFunctorIbbbNS0_17BitwiseXorFunctorIbEEEESt5arrayIPcLm2EEEEviT0_T1_)
        .other          _ZN2at6native29vectorized_elementwise_kernelILi4ENS0_13AUnaryFunctorIbbbNS0_17BitwiseXorFunctorIbEEEESt5arrayIPcLm2EEEEviT0_T1_,@"STO_CUDA_ENTRY STV_DEFAULT"
_ZN2at6native29vectorized_elementwise_kernelILi4ENS0_13AUnaryFunctorIbbbNS0_17BitwiseXorFunctorIbEEEESt5arrayIPcLm2EEEEviT0_T1_:
.text._ZN2at6native29vectorized_elementwise_kernelILi4ENS0_13AUnaryFunctorIbbbNS0_17BitwiseXorFunctorIbEEEESt5arrayIPcLm2EEEEviT0_T1_:
        /* <DEDUP_REMOVED lines=137> */
.L_x_514:
        /* <DEDUP_REMOVED lines=8> */
.L_x_515:
        /* <DEDUP_REMOVED lines=8> */
.L_x_516:
        /* <DEDUP_REMOVED lines=8> */
.L_x_517:
        /* <DEDUP_REMOVED lines=9> */
.L_x_518:
[----:B------:R-:W-:Y:S05]  /*0aa0*/  BSYNC.RELIABLE B1 ;  /* 0x0000000000017941 */ /* 0x000fea0003800100 */
.L_x_513:
[----:B------:R-:W-:-:S13]  /*0ab0*/  ISETP.GE.U32.AND P0, PT, R0, UR5, PT ;  /* 0x0000000500007c0c */ /* 0x000fda000bf06070 */
[----:B------:R-:W3:Y:S01]  /*0ac0*/  @!P0 LDC.64 R6, c[0x0][0x388] ;  /* 0x0000e200ff068b82 */ /* 0x000ee20000000a00 */
[C---:B012---:R-:W-:Y:S02]  /*0ad0*/  @!P0 VIADD R5, R0.reuse, UR4 ;  /* 0x0000000400058c36 */ /* 0x047fe40008000000 */
[----:B------:R-:W-:-:S03]  /*0ae0*/  @!P0 VIADD R0, R0, 0x80 ;  /* 0x0000008000008836 */ /* 0x000fc60000000000 */
[----:B---3--:R-:W-:-:S05]  /*0af0*/  @!P0 IADD3 R4, P1, PT, R5, R6, RZ ;  /* 0x0000000605048210 */ /* 0x008fca0007f3e0ff */
[----:B------:R-:W-:-:S05]  /*0b00*/  @!P0 IMAD.X R5, RZ, RZ, R7, P1 ;  /* 0x000000ffff058224 */ /* 0x000fca00008e0607 */
[----:B------:R3:W-:Y:S03]  /*0b10*/  @!P0 STG.E.U8 desc[UR10][R4.64], R3 ;  /* 0x0000000304008986 */ /* 0x0007e6000c10110a */
.L_x_519:
[----:B------:R-:W-:Y:S05]  /*0b20*/  BSYNC.RECONVERGENT B0 ;  /* 0x0000000000007941 */ /* 0x000fea0003800200 */
.L_x_512:
        /* <DEDUP_REMOVED lines=9> */
.L_x_511:
[----:B------:R-:W0:Y:S01]  /*0bc0*/  LDCU.64 UR6, c[0x0][0x390] ;  /* 0x00007200ff0677ac */ /* 0x000e220008000a00 */
[----:B------:R-:W1:Y:S01]  /*0bd0*/  S2R R0, SR_TID.X ;  /* 0x0000000000007919 */ /* 0x000e620000002100 */
[----:B0-----:R-:W-:-:S04]  /*0be0*/  UIADD3 UR6, UP0, UPT, UR4, UR6, URZ ;  /* 0x0000000604067290 */ /* 0x001fc8000ff1e0ff */
[----:B------:R-:W-:Y:S02]  /*0bf0*/  UIADD3.X UR7, UPT, UPT, URZ, UR7, URZ, UP0, !UPT ;  /* 0x00000007ff077290 */ /* 0x000fe400087fe4ff */
[----:B------:R-:W-:-:S04]  /*0c00*/  IMAD.U32 R2, RZ, RZ, UR6 ;  /* 0x00000006ff027e24 */ /* 0x000fc8000f8e00ff */
[----:B------:R-:W-:Y:S02]  /*0c10*/  IMAD.U32 R3, RZ, RZ, UR7 ;  /* 0x00000007ff037e24 */ /* 0x000fe4000f8e00ff */
[----:B-1----:R-:W-:Y:S01]  /*0c20*/  IMAD.WIDE.U32 R2, R0, 0x4, R2 ;  /* 0x0000000400027825 */ /* 0x002fe200078e0002 */
[----:B------:R-:W-:Y:S02]  /*0c30*/  UPRMT UR8, UR8, 0x9910, URZ ;  /* 0x0000991008087896 */ /* 0x000fe400080000ff */
[----:B------:R-:W0:Y:S02]  /*0c40*/  LDCU.64 UR6, c[0x0][0x388] ;  /* 0x00007100ff0677ac */ /* 0x000e240008000a00 */
[----:B------:R-:W2:Y:S04]  /*0c50*/  LDG.E R4, desc[UR10][R2.64] ;  /* 0x0000000a02047981 */ /* 0x000ea8000c1e1900 */
[----:B------:R1:W3:Y:S01]  /*0c60*/  LDG.E R7, desc[UR10][R2.64+0x200] ;  /* 0x0002000a02077981 */ /* 0x0002e2000c1e1900 */
[----:B0-----:R-:W-:-:S04]  /*0c70*/  UIADD3 UR6, UP0, UPT, UR4, UR6, URZ ;  /* 0x0000000604067290 */ /* 0x001fc8000ff1e0ff */
[----:B------:R-:W-:Y:S01]  /*0c80*/  UIADD3.X UR7, UPT, UPT, URZ, UR7, URZ, UP0, !UPT ;  /* 0x00000007ff077290 */ /* 0x000fe200087fe4ff */
[C---:B--2---:R-:W-:Y:S02]  /*0c90*/  PRMT R5, R4.reuse, 0x7770, RZ ;  /* 0x0000777004057816 */ /* 0x044fe400000000ff */
[C---:B------:R-:W-:Y:S02]  /*0ca0*/  PRMT R6, R4.reuse, 0x7771, RZ ;  /* 0x0000777104067816 */ /* 0x040fe400000000ff */
[----:B------:R-:W-:Y:S02]  /*0cb0*/  ISETP.NE.AND P0, PT, R5, RZ, PT ;  /* 0x000000ff0500720c */ /* 0x000fe40003f05270 */
[C---:B------:R-:W-:Y:S02]  /*0cc0*/  PRMT R5, R4.reuse, 0x7772, RZ ;  /* 0x0000777204057816 */ /* 0x040fe400000000ff */
[----:B------:R-:W-:Y:S02]  /*0cd0*/  PRMT R4, R4, 0x7773, RZ ;  /* 0x0000777304047816 */ /* 0x000fe400000000ff */
[----:B------:R-:W-:-:S02]  /*0ce0*/  ISETP.NE.AND P1, PT, R6, RZ, PT ;  /* 0x000000ff0600720c */ /* 0x000fc40003f25270 */
[----:B------:R-:W-:Y:S02]  /*0cf0*/  ISETP.NE.AND P2, PT, R5, RZ, PT ;  /* 0x000000ff0500720c */ /* 0x000fe40003f45270 */
[----:B-1----:R-:W-:Y:S02]  /*0d00*/  SEL R2, RZ, 0x1, !P0 ;  /* 0x00000001ff027807 */ /* 0x002fe40004000000 */
[----:B------:R-:W-:Y:S02]  /*0d10*/  ISETP.NE.AND P3, PT, R4, RZ, PT ;  /* 0x000000ff0400720c */ /* 0x000fe40003f65270 */
[----:B------:R-:W-:Y:S02]  /*0d20*/  SEL R3, RZ, 0x1, !P1 ;  /* 0x00000001ff037807 */ /* 0x000fe40004800000 */
[----:B------:R-:W-:Y:S02]  /*0d30*/  SEL R4, RZ, 0x1, !P2 ;  /* 0x00000001ff047807 */ /* 0x000fe40005000000 */
[----:B------:R-:W-:-:S02]  /*0d40*/  ISETP.NE.AND P2, PT, R2, UR8, PT ;  /* 0x0000000802007c0c */ /* 0x000fc4000bf45270 */
[----:B------:R-:W-:Y:S02]  /*0d50*/  SEL R2, RZ, 0x1, !P3 ;  /* 0x00000001ff027807 */ /* 0x000fe40005800000 */
[----:B------:R-:W-:Y:S02]  /*0d60*/  ISETP.NE.AND P0, PT, R3, UR8, PT ;  /* 0x0000000803007c0c */ /* 0x000fe4000bf05270 */
[C---:B---3--:R-:W-:Y:S02]  /*0d70*/  PRMT R3, R7.reuse, 0x7770, RZ ;  /* 0x0000777007037816 */ /* 0x048fe400000000ff */
[----:B------:R-:W-:Y:S02]  /*0d80*/  ISETP.NE.AND P3, PT, R4, UR8, PT ;  /* 0x0000000804007c0c */ /* 0x000fe4000bf65270 */
[----:B------:R-:W-:Y:S02]  /*0d90*/  ISETP.NE.AND P1, PT, R2, UR8, PT ;  /* 0x0000000802007c0c */ /* 0x000fe4000bf25270 */
[----:B------:R-:W-:-:S02]  /*0da0*/  PRMT R4, R7, 0x7771, RZ ;  /* 0x0000777107047816 */ /* 0x000fc400000000ff */
[----:B------:R-:W-:Y:S02]  /*0db0*/  PRMT R2, R7, 0x7772, RZ ;  /* 0x0000777207027816 */ /* 0x000fe400000000ff */
[----:B------:R-:W-:Y:S02]  /*0dc0*/  ISETP.NE.AND P5, PT, R3, RZ, PT ;  /* 0x000000ff0300720c */ /* 0x000fe40003fa5270 */
[----:B------:R-:W-:Y:S02]  /*0dd0*/  PRMT R7, R7, 0x7773, RZ ;  /* 0x0000777307077816 */ /* 0x000fe400000000ff */
[----:B------:R-:W-:Y:S02]  /*0de0*/  ISETP.NE.AND P6, PT, R4, RZ, PT ;  /* 0x000000ff0400720c */ /* 0x000fe40003fc5270 */
[----:B------:R-:W-:Y:S02]  /*0df0*/  ISETP.NE.AND P4, PT, R2, RZ, PT ;  /* 0x000000ff0200720c */ /* 0x000fe40003f85270 */
[----:B------:R-:W-:-:S02]  /*0e00*/  SEL R2, RZ, 0x1, !P5 ;  /* 0x00000001ff027807 */ /* 0x000fc40006800000 */
[----:B------:R-:W-:Y:S02]  /*0e10*/  ISETP.NE.AND P5, PT, R7, RZ, PT ;  /* 0x000000ff0700720c */ /* 0x000fe40003fa5270 */
[----:B------:R-:W-:Y:S02]  /*0e20*/  SEL R3, RZ, 0x1, !P6 ;  /* 0x00000001ff037807 */ /* 0x000fe40007000000 */
[----:B------:R-:W-:Y:S02]  /*0e30*/  ISETP.NE.AND P6, PT, R2, UR8, PT ;  /* 0x0000000802007c0c */ /* 0x000fe4000bfc5270 */
[----:B------:R-:W-:Y:S02]  /*0e40*/  SEL R2, RZ, 0x1, !P4 ;  /* 0x00000001ff027807 */ /* 0x000fe40006000000 */
[----:B------:R-:W-:Y:S02]  /*0e50*/  SEL R4, RZ, 0x1, !P5 ;  /* 0x00000001ff047807 */ /* 0x000fe40006800000 */
[----:B------:R-:W-:-:S02]  /*0e60*/  SEL R7, RZ, 0x1, !P2 ;  /* 0x00000001ff077807 */ /* 0x000fc40005000000 */
[----:B------:R-:W-:Y:S01]  /*0e70*/  ISETP.NE.AND P4, PT, R3, UR8, PT ;  /* 0x0000000803007c0c */ /* 0x000fe2000bf85270 */
[----:B------:R-:W-:Y:S01]  /*0e80*/  IMAD.U32 R3, RZ, RZ, UR7 ;  /* 0x00000007ff037e24 */ /* 0x000fe2000f8e00ff */
[----:B------:R-:W-:Y:S01]  /*0e90*/  ISETP.NE.AND P2, PT, R2, UR8, PT ;  /* 0x0000000802007c0c */ /* 0x000fe2000bf45270 */
[----:B------:R-:W-:Y:S01]  /*0ea0*/  IMAD.U32 R2, RZ, RZ, UR6 ;  /* 0x00000006ff027e24 */ /* 0x000fe2000f8e00ff */
[----:B------:R-:W-:Y:S02]  /*0eb0*/  ISETP.NE.AND P5, PT, R4, UR8, PT ;  /* 0x0000000804007c0c */ /* 0x000fe4000bfa5270 */
[----:B------:R-:W-:Y:S01]  /*0ec0*/  SEL R6, RZ, 0x1, !P0 ;  /* 0x00000001ff067807 */ /* 0x000fe20004000000 */
[----:B------:R-:W-:Y:S01]  /*0ed0*/  IMAD.WIDE.U32 R2, R0, 0x4, R2 ;  /* 0x0000000400027825 */ /* 0x000fe200078e0002 */
[----:B------:R-:W-:Y:S02]  /*0ee0*/  SEL R4, RZ, 0x1, !P1 ;  /* 0x00000001ff047807 */ /* 0x000fe40004800000 */
[----:B------:R-:W-:-:S02]  /*0ef0*/  SEL R5, RZ, 0x1, !P3 ;  /* 0x00000001ff057807 */ /* 0x000fc40005800000 */
[----:B------:R-:W-:Y:S02]  /*0f00*/  SEL R11, RZ, 0x1, !P6 ;  /* 0x00000001ff0b7807 */ /* 0x000fe40007000000 */
[----:B------:R-:W-:Y:S02]  /*0f10*/  SEL R10, RZ, 0x1, !P4 ;  /* 0x00000001ff0a7807 */ /* 0x000fe40006000000 */
[----:B------:R-:W-:Y:S02]  /*0f20*/  SEL R9, RZ, 0x1, !P2 ;  /* 0x00000001ff097807 */ /* 0x000fe40005000000 */
[----:B------:R-:W-:Y:S02]  /*0f30*/  SEL R8, RZ, 0x1, !P5 ;  /* 0x00000001ff087807 */ /* 0x000fe40006800000 */
[----:B------:R-:W-:Y:S02]  /*0f40*/  PRMT R7, R7, 0x3340, R6 ;  /* 0x0000334007077816 */ /* 0x000fe40000000006 */
[----:B------:R-:W-:-:S02]  /*0f50*/  PRMT R4, R5, 0x3340, R4 ;  /* 0x0000334005047816 */ /* 0x000fc40000000004 */
[----:B------:R-:W-:Y:S02]  /*0f60*/  PRMT R11, R11, 0x3340, R10 ;  /* 0x000033400b0b7816 */ /* 0x000fe4000000000a */
[----:B------:R-:W-:Y:S02]  /*0f70*/  PRMT R8, R9, 0x3340, R8 ;  /* 0x0000334009087816 */ /* 0x000fe40000000008 */
[----:B------:R-:W-:Y:S02]  /*0f80*/  PRMT R7, R7, 0x5410, R4 ;  /* 0x0000541007077816 */ /* 0x000fe40000000004 */
[----:B------:R-:W-:-:S03]  /*0f90*/  PRMT R11, R11, 0x5410, R8 ;  /* 0x000054100b0b7816 */ /* 0x000fc60000000008 */
[----:B------:R-:W-:Y:S04]  /*0fa0*/  STG.E desc[UR10][R2.64], R7 ;  /* 0x0000000702007986 */ /* 0x000fe8000c10190a */
[----:B------:R-:W-:Y:S01]  /*0fb0*/  STG.E desc[UR10][R2.64+0x200], R11 ;  /* 0x0002000b02007986 */ /* 0x000fe2000c10190a */
[----:B------:R-:W-:Y:S05]  /*0fc0*/  EXIT ;  /* 0x000000000000794d */ /* 0x000fea0003800000 */
.L_x_520:
        /* <DEDUP_REMOVED lines=11> */
.L_x_25807:


//--------------------- .text._ZN2at6native29vectorized_elementwise_kernelILi8ENS0_13AUnaryFunctorIbbbNS0_17BitwiseXorFunctorIbEEEESt5arrayIPcLm2EEEEviT0_T1_ --------------------------
	.section	.text._ZN2at6native29vectorized_elementwise_kernelILi8ENS0_13AUnaryFunctorIbbbNS0_17BitwiseXorFunctorIbEEEESt5arrayIPcLm2EEEEviT0_T1_,"ax",@progbits
	.align	128
        .global         _ZN2at6native29vectorized_elementwise_kernelILi8ENS0_13AUnaryFunctorIbbbNS0_17BitwiseXorFunctorIbEEEESt5arrayIPcLm2EEEEviT0_T1_
        .type           _ZN2at6native29vectorized_elementwise_kernelILi8ENS0_13AUnaryFunctorIbbbNS0_17BitwiseXorFunctorIbEEEESt5arrayIPcLm2EEEEviT0_T1_,@function
        .size           _ZN2at6native29vectorized_elementwise_kernelILi8ENS0_13AUnaryFunctorIbbbNS0_17BitwiseXorFunctorIbEEEESt5arrayIPcLm2EEEEviT0_T1_,(.L_x_25808 - _ZN2at6native29vectorized_elementwise_kernelILi8ENS0_13AUnaryFunctorIbbbNS0_17BitwiseXorFunctorIbEEEESt5arrayIPcLm2EEEEviT0_T1_)
        .other          _ZN2at6native29vectorized_elementwise_kernelILi8ENS0_13AUnaryFunctorIbbbNS0_17BitwiseXorFunctorIbEEEESt5arrayIPcLm2EEEEviT0_T1_,@"STO_CUDA_ENTRY STV_DEFAULT"
_ZN2at6native29vectorized_elementwise_kernelILi8ENS0_13AUnaryFunctorIbbbNS0_17BitwiseXorFunctorIbEEEESt5arrayIPcLm2EEEEviT0_T1_:
.text._ZN2at6native29vectorized_elementwise_kernelILi8ENS0_13AUnaryFunctorIbbbNS0_17BitwiseXorFunctorIbEEEESt5arrayIPcLm2EEEEviT0_T1_:
[----:B------:R-:W-:Y:S01]  /*0000*/  LDC R1, c[0x0][0x37c] ;  /* 0x0000df00ff017b82 */ /* 0x000fe20000000800 */
[----:B------:R-:W-:Y:S05]  /*0010*/  EXIT ;  /* 0x000000000000794d */ /* 0x000fea0003800000 */
.L_x_521:
        /* <DEDUP_REMOVED lines=14> */
.L_x_25808:


//--------------------- .text._ZN2at6native18elementwise_kernelILi128ELi4EZNS0_15gpu_kernel_implINS0_13BinaryFunctorIbbbNS0_17BitwiseXorFunctorIbEEEEEEvRNS_18TensorIteratorBaseERKT_EUliE_EEviT1_ --------------------------
	.section	.text._ZN2at6native18elementwise_kernelILi128ELi4EZNS0_15gpu_kernel_implINS0_13BinaryFunctorIbbbNS0_17BitwiseXorFunctorIbEEEEEEvRNS_18TensorIteratorBaseERKT_EUliE_EEviT1_,"ax",@progbits
	.align	128
        .global         _ZN2at6native18elementwise_kernelILi128ELi4EZNS0_15gpu_kernel_implINS0_13BinaryFunctorIbbbNS0_17BitwiseXorFunctorIbEEEEEEvRNS_18TensorIteratorBaseERKT_EUliE_EEviT1_
        .type           _ZN2at6native18elementwise_kernelILi128ELi4EZNS0_15gpu_kernel_implINS0_13BinaryFunctorIbbbNS0_17BitwiseXorFunctorIbEEEEEEvRNS_18TensorIteratorBaseERKT_EUliE_EEviT1_,@function
        .size           _ZN2at6native18elementwise_kernelILi128ELi4EZNS0_15gpu_kernel_implINS0_13BinaryFunctorIbbbNS0_17BitwiseXorFunctorIbEEEEEEvRNS_18TensorIteratorBaseERKT_EUliE_EEviT1_,(.L_x_25809 - _ZN2at6native18elementwise_kernelILi128ELi4EZNS0_15gpu_kernel_implINS0_13BinaryFunctorIbbbNS0_17BitwiseXorFunctorIbEEEEEEvRNS_18TensorIteratorBaseERKT_EUliE_EEviT1_)
        .other          _ZN2at6native18elementwise_kernelILi128ELi4EZNS0_15gpu_kernel_implINS0_13BinaryFunctorIbbbNS0_17BitwiseXorFunctorIbEEEEEEvRNS_18TensorIteratorBaseERKT_EUliE_EEviT1_,@"STO_CUDA_ENTRY STV_DEFAULT"
_ZN2at6native18elementwise_kernelILi128ELi4EZNS0_15gpu_kernel_implINS0_13BinaryFunctorIbbbNS0_17BitwiseXorFunctorIbEEEEEEvRNS_18TensorIteratorBaseERKT_EUliE_EEviT1_:
.text._ZN2at6native18elementwise_kernelILi128ELi4EZNS0_15gpu_kernel_implINS0_13BinaryFunctorIbbbNS0_17BitwiseXorFunctorIbEEEEEEvRNS_18TensorIteratorBaseERKT_EUliE_EEviT1_:
        /* <DEDUP_REMOVED lines=20> */
[----:B------:R-:W-:Y:S02]  /*0140*/  IMAD.MOV.U32 R0, RZ, RZ, RZ ;  /* 0x000000ffff007224 */ /* 0x000fe400078e00ff */
[----:B------:R-:W-:-:S04]  /*0150*/  IMAD.MOV.U32 R16, RZ, RZ, RZ ;  /* 0x000000ffff107224 */ /* 0x000fc800078e00ff */
[----:B------:R-:W-:Y:S05]  /*0160*/  BRA.U !UP0, `(.L_x_524) ;  /* 0x0000001508707547 */ /* 0x000fea000b800000 */
[----:B------:R-:W0:Y:S01]  /*0170*/  LDCU.64 UR4, c[0x0][0x390] ;  /* 0x00007200ff0477ac */ /* 0x000e220008000a00 */
[----:B------:R-:W-:Y:S01]  /*0180*/  HFMA2 R16, -RZ, RZ, 0, 0 ;  /* 0x00000000ff107431 */ /* 0x000fe200000001ff */
[----:B------:R-:W1:Y:S01]  /*0190*/  LDCU UR6, c[0x0][0x38c] ;  /* 0x00007180ff0677ac */ /* 0x000e620008000800 */
[----:B------:R-:W2:Y:S01]  /*01a0*/  LDCU.64 UR8, c[0x0][0x4b8] ;  /* 0x00009700ff0877ac */ /* 0x000ea20008000a00 */
[----:B------:R-:W-:Y:S02]  /*01b0*/  UISETP.NE.AND UP0, UPT, UR41, URZ, UPT ;  /* 0x000000ff2900728c */ /* 0x000fe4000bf05270 */
[----:B0-----:R-:W-:Y:S01]  /*01c0*/  IMAD.HI.U32 R2, R17, UR4, R16 ;  /* 0x0000000411027c27 */ /* 0x001fe2000f8e0010 */
[----:B------:R-:W0:Y:S04]  /*01d0*/  LDCU UR4, c[0x0][0x4c0] ;  /* 0x00009800ff0477ac */ /* 0x000e280008000800 */
[----:B------:R-:W-:-:S05]  /*01e0*/  SHF.R.U32.HI R3, RZ, UR5, R2 ;  /* 0x00000005ff037c19 */ /* 0x000fca0008011602 */
[----:B------:R-:W-:-:S04]  /*01f0*/  IMAD.MOV R18, RZ, RZ, -R3 ;  /* 0x000000ffff127224 */ /* 0x000fc800078e0a03 */
[----:B-1----:R-:W-:-:S04]  /*0200*/  IMAD R18, R18, UR6, R17 ;  /* 0x0000000612127c24 */ /* 0x002fc8000f8e0211 */
[C---:B--2---:R-:W-:Y:S02]  /*0210*/  IMAD R16, R18.reuse, UR8, RZ ;  /* 0x0000000812107c24 */ /* 0x044fe4000f8e02ff */
[C---:B------:R-:W-:Y:S02]  /*0220*/  IMAD R0, R18.reuse, UR9, RZ ;  /* 0x0000000912007c24 */ /* 0x040fe4000f8e02ff */
[----:B0-----:R-:W-:Y:S01]  /*0230*/  IMAD R18, R18, UR4, RZ ;  /* 0x0000000412127c24 */ /* 0x001fe2000f8e02ff */
[----:B------:R-:W-:Y:S06]  /*0240*/  BRA.U !UP0, `(.L_x_524) ;  /* 0x0000001508387547 */ /* 0x000fec000b800000 */
[----:B------:R-:W0:Y:S01]  /*0250*/  LDCU.64 UR6, c[0x0][0x398] ;  /* 0x00007300ff0677ac */ /* 0x000e220008000a00 */
[----:B------:R-:W-:Y:S01]  /*0260*/  IMAD.MOV.U32 R2, RZ, RZ, RZ ;  /* 0x000000ffff027224 */ /* 0x000fe200078e00ff */
[----:B------:R-:W1:Y:S01]  /*0270*/  LDCU UR4, c[0x0][0x3a0] ;  /* 0x00007400ff0477ac */ /* 0x000e620008000800 */
[----:B------:R-:W2:Y:S01]  /*0280*/  LDCU UR5, c[0x0][0x4c4] ;  /* 0x00009880ff0577ac */ /* 0x000ea20008000800 */
[----:B------:R-:W3:Y:S01]  /*0290*/  LDCU.64 UR8, c[0x0][0x4c8] ;  /* 0x00009900ff0877ac */ /* 0x000ee20008000a00 */
[----:B------:R-:W-:Y:S01]  /*02a0*/  UISETP.NE.AND UP0, UPT, UR38, 0x2, UPT ;  /* 0x000000022600788c */ /* 0x000fe2000bf05270 */
[----:B0-----:R-:W-:-:S05]  /*02b0*/  IMAD.HI.U32 R4, R3, UR7, R2 ;  /* 0x0000000703047c27 */ /* 0x001fca000f8e0002 */
[----:B-1----:R-:W-:-:S05]  /*02c0*/  SHF.R.U32.HI R5, RZ, UR4, R4 ;  /* 0x00000004ff057c19 */ /* 0x002fca0008011604 */
[----:B------:R-:W-:-:S04]  /*02d0*/  IMAD.MOV R2, RZ, RZ, -R5 ;  /* 0x000000ffff027224 */ /* 0x000fc800078e0a05 */
[----:B------:R-:W-:-:S04]  /*02e0*/  IMAD R3, R2, UR6, R3 ;  /* 0x0000000602037c24 */ /* 0x000fc8000f8e0203 */
[C---:B--2---:R-:W-:Y:S02]  /*02f0*/  IMAD R16, R3.reuse, UR5, R16 ;  /* 0x0000000503107c24 */ /* 0x044fe4000f8e0210 */
[C---:B---3--:R-:W-:Y:S02]  /*0300*/  IMAD R0, R3.reuse, UR8, R0 ;  /* 0x0000000803007c24 */ /* 0x048fe4000f8e0200 */
[----:B------:R-:W-:Y:S01]  /*0310*/  IMAD R18, R3, UR9, R18 ;  /* 0x0000000903127c24 */ /* 0x000fe2000f8e0212 */
[----:B------:R-:W-:Y:S06]  /*0320*/  BRA.U !UP0, `(.L_x_524) ;  /* 0x0000001508007547 */ /* 0x000fec000b800000 */
[----:B------:R-:W0:Y:S01]  /*0330*/  LDCU.64 UR4, c[0x0][0x3a8] ;  /* 0x00007500ff0477ac */ /* 0x000e220008000a00 */
[----:B------:R-:W-:Y:S01]  /*0340*/  MOV R4, RZ ;  /* 0x000000ff00047202 */ /* 0x000fe20000000f00 */
[----:B------:R-:W1:Y:S01]  /*0350*/  LDCU UR6, c[0x0][0x3a4] ;  /* 0x00007480ff0677ac */ /* 0x000e620008000800 */
[----:B------:R-:W2:Y:S01]  /*0360*/  LDCU.64 UR8, c[0x0][0x4d0] ;  /* 0x00009a00ff0877ac */ /* 0x000ea20008000a00 */
[----:B------:R-:W-:Y:S02]  /*0370*/  UISETP.NE.AND UP0, UPT, UR38, 0x3, UPT ;  /* 0x000000032600788c */ /* 0x000fe4000bf05270 */
[----:B0-----:R-:W-:Y:S01]  /*0380*/  IMAD.HI.U32 R2, R5, UR4, R4 ;  /* 0x0000000405027c27 */ /* 0x001fe2000f8e0004 */
[----:B------:R-:W0:Y:S04]  /*0390*/  LDCU UR4, c[0x0][0x4d8] ;  /* 0x00009b00ff0477ac */ /* 0x000e280008000800 */
[----:B------:R-:W-:-:S05]  /*03a0*/  SHF.R.U32.HI R3, RZ, UR5, R2 ;  /* 0x00000005ff037c19 */ /* 0x000fca0008011602 */
[----:B------:R-:W-:-:S04]  /*03b0*/  IMAD.MOV R4, RZ, RZ, -R3 ;  /* 0x000000ffff047224 */ /* 0x000fc800078e0a03 */
[----:B-1----:R-:W-:-:S04]  /*03c0*/  IMAD R5, R4, UR6, R5 ;  /* 0x0000000604057c24 */ /* 0x002fc8000f8e0205 */
[C---:B--2---:R-:W-:Y:S02]  /*03d0*/  IMAD R16, R5.reuse, UR8, R16 ;  /* 0x0000000805107c24 */ /* 0x044fe4000f8e0210 */
[C---:B------:R-:W-:Y:S02]  /*03e0*/  IMAD R0, R5.reuse, UR9, R0 ;  /* 0x0000000905007c24 */ /* 0x040fe4000f8e0200 */
[----:B0-----:R-:W-:Y:S01]  /*03f0*/  IMAD R18, R5, UR4, R18 ;  /* 0x0000000405127c24 */ /* 0x001fe2000f8e0212 */
        /* <DEDUP_REMOVED lines=16> */
[----:B------:R-:W-:Y:S01]  /*0500*/  HFMA2 R4, -RZ, RZ, 0, 0 ;  /* 0x00000000ff047431 */ /* 0x000fe200000001ff */
        /* <DEDUP_REMOVED lines=281> */
[----:B------:R-:W2:Y:S03]  /*16a0*/  LDCU.64 UR8, c[0x0][0x5d8] ;  /* 0x0000bb00ff0877ac */ /* 0x000ea60008000a00 */
[----:B0-----:R-:W-:Y:S01]  /*16b0*/  IMAD.HI.U32 R2, R5, UR4, R4 ;  /* 0x0000000405027c27 */ /* 0x001fe2000f8e0004 */
[----:B------:R-:W0:Y:S04]  /*16c0*/  LDCU UR4, c[0x0][0x5e0] ;  /* 0x0000bc00ff0477ac */ /* 0x000e280008000800 */
[----:B------:R-:W-:-:S05]  /*16d0*/  SHF.R.U32.HI R2, RZ, UR5, R2 ;  /* 0x00000005ff027c19 */ /* 0x000fca0008011602 */
[----:B------:R-:W-:-:S04]  /*16e0*/  IMAD.MOV R3, RZ, RZ, -R2 ;  /* 0x000000ffff037224 */ /* 0x000fc800078e0a02 */
[----:B-1----:R-:W-:-:S04]  /*16f0*/  IMAD R5, R3, UR6, R5 ;  /* 0x0000000603057c24 */ /* 0x002fc8000f8e0205 */
[C---:B--2---:R-:W-:Y:S02]  /*1700*/  IMAD R16, R5.reuse, UR8, R16 ;  /* 0x0000000805107c24 */ /* 0x044fe4000f8e0210 */
[C---:B------:R-:W-:Y:S02]  /*1710*/  IMAD R0, R5.reuse, UR9, R0 ;  /* 0x0000000905007c24 */ /* 0x040fe4000f8e0200 */
[----:B0-----:R-:W-:-:S07]  /*1720*/  IMAD R18, R5, UR4, R18 ;  /* 0x0000000405127c24 */ /* 0x001fce000f8e0212 */
.L_x_524:
        /* <DEDUP_REMOVED lines=16> */
[----:B--2---:R-:W-:-:S04]  /*1830*/  ISETP.NE.AND P0, PT, R2, RZ, PT ;  /* 0x000000ff0200720c */ /* 0x004fc80003f05270 */
[----:B------:R-:W-:Y:S01]  /*1840*/  P2R R19, PR, RZ, 0x1 ;  /* 0x00000001ff137803 */ /* 0x000fe20000000000 */
[----:B------:R-:W-:Y:S08]  /*1850*/  BRA `(.L_x_531) ;  /* 0x0000000800a47947 */ /* 0x000ff00003800000 */
.L_x_529:
[----:B------:R-:W2:Y:S02]  /*1860*/  LDG.E.U8 R2, desc[UR36][R2.64] ;  /* 0x0000002402027981 */ /* 0x000ea4000c1e1100 */
[----:B--2---:R-:W-:-:S04]  /*1870*/  ISETP.NE.AND P0, PT, R2, RZ, PT ;  /* 0x000000ff0200720c */ /* 0x004fc80003f05270 */
[----:B------:R-:W-:Y:S01]  /*1880*/  P2R R19, PR, RZ, 0x1 ;  /* 0x00000001ff137803 */ /* 0x000fe20000000000 */
[----:B------:R-:W-:Y:S08]  /*1890*/  BRA `(.L_x_531) ;  /* 0x0000000800947947 */ /* 0x000ff00003800000 */
.L_x_528:
        /* <DEDUP_REMOVED lines=8> */
[----:B------:R-:W-:-:S04]  /*1920*/  ISETP.NE.AND.EX P0, PT, R3, RZ, PT, P0 ;  /* 0x000000ff0300720c */ /* 0x000fc80003f05300 */
[----:B------:R-:W-:Y:S01]  /*1930*/  P2R R19, PR, RZ, 0x1 ;  /* 0x00000001ff137803 */ /* 0x000fe20000000000 */
[----:B------:R-:W-:Y:S08]  /*1940*/  BRA `(.L_x_531) ;  /* 0x0000000800687947 */ /* 0x000ff00003800000 */
.L_x_533:
[----:B------:R-:W2:Y:S02]  /*1950*/  LDG.E R2, desc[UR36][R2.64] ;  /* 0x0000002402027981 */ /* 0x000ea4000c1e1900 */
[----:B--2---:R-:W-:-:S04]  /*1960*/  ISETP.NE.AND P0, PT, R2, RZ, PT ;  /* 0x000000ff0200720c */ /* 0x004fc80003f05270 */
[----:B------:R-:W-:Y:S01]  /*1970*/  P2R R19, PR, RZ, 0x1 ;  /* 0x00000001ff137803 */ /* 0x000fe20000000000 */
[----:B------:R-:W-:Y:S08]  /*1980*/  BRA `(.L_x_531) ;  /* 0x0000000800587947 */ /* 0x000ff00003800000 */
.L_x_532:
[----:B------:R-:W2:Y:S02]  /*1990*/  LDG.E.U16 R2, desc[UR36][R2.64] ;  /* 0x0000002402027981 */ /* 0x000ea4000c1e1500 */
[----:B--2---:R-:W-:-:S04]  /*19a0*/  ISETP.NE.AND P0, PT, R2, RZ, PT ;  /* 0x000000ff0200720c */ /* 0x004fc80003f05270 */
[----:B------:R-:W-:Y:S01]  /*19b0*/  P2R R19, PR, RZ, 0x1 ;  /* 0x00000001ff137803 */ /* 0x000fe20000000000 */
[----:B------:R-:W-:Y:S08]  /*19c0*/  BRA `(.L_x_531) ;  /* 0x0000000800487947 */ /* 0x000ff00003800000 */
.L_x_527:
[----:B------:R-:W-:-:S09]  /*19d0*/  UISETP.GT.AND UP0, UPT, UR4, 0x6, UPT ;  /* 0x000000060400788c */ /* 0x000fd2000bf04270 */
[----:B------:R-:W-:Y:S05]  /*19e0*/  BRA.U UP0, `(.L_x_534) ;  /* 0x0000000100347547 */ /* 0x000fea000b800000 */
[----:B------:R-:W-:-:S09]  /*19f0*/  UISETP.NE.AND UP0, UPT, UR4, 0x5, UPT ;  /* 0x000000050400788c */ /* 0x000fd2000bf05270 */
[----:B------:R-:W-:Y:S05]  /*1a00*/  BRA.U !UP0, `(.L_x_535) ;  /* 0x0000000108187547 */ /* 0x000fea000b800000 */
[----:B------:R-:W-:-:S09]  /*1a10*/  UISETP.NE.AND UP0, UPT, UR4, 0x6, UPT ;  /* 0x000000060400788c */ /* 0x000fd2000bf05270 */
[----:B------:R-:W-:Y:S05]  /*1a20*/  BRA.U UP0, `(.L_x_530) ;  /* 0x0000000500b47547 */ /* 0x000fea000b800000 */
[----:B------:R-:W2:Y:S02]  /*1a30*/  LDG.E R2, desc[UR36][R2.64] ;  /* 0x0000002402027981 */ /* 0x000ea4000c1e1900 */
[----:B--2---:R-:W-:-:S04]  /*1a40*/  FSETP.NEU.FTZ.AND P0, PT, R2, RZ, PT ;  /* 0x000000ff0200720b */ /* 0x004fc80003f1d000 */
[----:B------:R-:W-:Y:S01]  /*1a50*/  P2R R19, PR, RZ, 0x1 ;  /* 0x00000001ff137803 */ /* 0x000fe20000000000 */
[----:B------:R-:W-:Y:S08]  /*1a60*/  BRA `(.L_x_531) ;  /* 0x0000000800207947 */ /* 0x000ff00003800000 */
.L_x_535:
[----:B------:R-:W2:Y:S02]  /*1a70*/  LDG.E.U16 R0, desc[UR36][R2.64] ;  /* 0x0000002402007981 */ /* 0x000ea4000c1e1500 */
[----:B--2---:R-:W-:-:S05]  /*1a80*/  HADD2.F32 R0, -RZ, R0.H0_H0 ;  /* 0x20000000ff007230 */ /* 0x004fca0000004100 */
[----:B------:R-:W-:-:S04]  /*1a90*/  FSETP.NEU.FTZ.AND P0, PT, R0, RZ, PT ;  /* 0x000000ff0000720b */ /* 0x000fc80003f1d000 */
[----:B------:R-:W-:Y:S01]  /*1aa0*/  P2R R19, PR, RZ, 0x1 ;  /* 0x00000001ff137803 */ /* 0x000fe20000000000 */
[----:B------:R-:W-:Y:S08]  /*1ab0*/  BRA `(.L_x_531) ;  /* 0x00000008000c7947 */ /* 0x000ff00003800000 */
.L_x_534:
        /* <DEDUP_REMOVED lines=9> */
[----:B------:R-:W-:-:S04]  /*1b50*/  PLOP3.LUT P0, PT, P0, P1, PT, 0xf8, 0x8f ;  /* 0x00000000008f781c */ /* 0x000fc80000703f70 */
[----:B------:R-:W-:Y:S01]  /*1b60*/  P2R R19, PR, RZ, 0x1 ;  /* 0x00000001ff137803 */ /* 0x000fe20000000000 */
[----:B------:R-:W-:Y:S08]  /*1b70*/  BRA `(.L_x_531) ;  /* 0x0000000400dc7947 */ /* 0x000ff00003800000 */
.L_x_537:
[----:B------:R-:W2:Y:S01]  /*1b80*/  LDG.E R2, desc[UR36][R2.64] ;  /* 0x0000002402027981 */ /* 0x000ea2000c1e1900 */
[----:B------:R-:W-:-:S04]  /*1b90*/  PLOP3.LUT P1, PT, PT, PT, PT, 0x80, 0x8 ;  /* 0x000000000008781c */ /* 0x000fc80003f2f070 */
[----:B------:R-:W-:Y:S01]  /*1ba0*/  P2R R19, PR, RZ, 0x2 ;  /* 0x00000002ff137803 */ /* 0x000fe20000000000 */
[----:B--2---:R-:W-:-:S05]  /*1bb0*/  HADD2.F32 R0, -RZ, R2.H0_H0 ;  /* 0x20000002ff007230 */ /* 0x004fca0000004100 */
[----:B------:R-:W-:-:S13]  /*1bc0*/  FSETP.NEU.FTZ.AND P0, PT, R0, RZ, PT ;  /* 0x000000ff0000720b */ /* 0x000fda0003f1d000 */
[----:B------:R-:W-:Y:S05]  /*1bd0*/  @P0 BRA `(.L_x_531) ;  /* 0x0000000400c40947 */ /* 0x000fea0003800000 */
[----:B------:R-:W-:-:S05]  /*1be0*/  HADD2.F32 R0, -RZ, R2.H1_H1 ;  /* 0x30000002ff007230 */ /* 0x000fca0000004100 */
[----:B------:R-:W-:-:S04]  /*1bf0*/  FSETP.NEU.FTZ.AND P0, PT, R0, RZ, PT ;  /* 0x000000ff0000720b */ /* 0x000fc80003f1d000 */
[----:B------:R-:W-:Y:S01]  /*1c00*/  P2R R19, PR, RZ, 0x1 ;  /* 0x00000001ff137803 */ /* 0x000fe20000000000 */
[----:B------:R-:W-:Y:S08]  /*1c10*/  BRA `(.L_x_531) ;  /* 0x0000000400b47947 */ /* 0x000ff00003800000 */
.L_x_536:
[----:B------:R-:W2:Y:S02]  /*1c20*/  LDG.E.64 R2, desc[UR36][R2.64] ;  /* 0x0000002402027981 */ /* 0x000ea4000c1e1b00 */
[----:B--2---:R-:W0:Y:S02]  /*1c30*/  DSETP.NEU.AND P0, PT, R2, RZ, PT ;  /* 0x000000ff0200722a */ /* 0x004e240003f0d000 */
[----:B0-----:R-:W-:Y:S01]  /*1c40*/  P2R R19, PR, RZ, 0x1 ;  /* 0x00000001ff137803 */ /* 0x001fe20000000000 */
[----:B------:R-:W-:Y:S06]  /*1c50*/  BRA `(.L_x_531) ;  /* 0x0000000400a47947 */ /* 0x000fec0003800000 */
.L_x_526:
        /* <DEDUP_REMOVED lines=9> */
[----:B--2---:R-:W-:-:S04]  /*1cf0*/  ISETP.NE.AND P0, PT, R2, RZ, PT ;  /* 0x000000ff0200720c */ /* 0x004fc80003f05270 */
[----:B------:R-:W-:Y:S01]  /*1d00*/  P2R R19, PR, RZ, 0x1 ;  /* 0x00000001ff137803 */ /* 0x000fe20000000000 */
[----:B------:R-:W-:Y:S08]  /*1d10*/  BRA `(.L_x_531) ;  /* 0x0000000400747947 */ /* 0x000ff00003800000 */
.L_x_540:
[----:B------:R-:W2:Y:S02]  /*1d20*/  LDG.E.128 R4, desc[UR36][R2.64] ;  /* 0x0000002402047981 */ /* 0x000ea4000c1e1d00 */
[----:B--2---:R-:W0:-:S15]  /*1d30*/  DSETP.NEU.AND P0, PT, R6, RZ, PT ;  /* 0x000000ff0600722a */ /* 0x004e1e0003f0d000 */
[----:B------:R-:W-:-:S15]  /*1d40*/  NOP ;  /* 0x0000000000007918 */ /* 0x000fde0000000000 */
[----:B------:R-:W-:-:S15]  /*1d50*/  NOP ;  /* 0x0000000000007918 */ /* 0x000fde0000000000 */
[----:B------:R-:W-:-:S15]  /*1d60*/  NOP ;  /* 0x0000000000007918 */ /* 0x000fde0000000000 */
[----:B------:R-:W-:-:S04]  /*1d70*/  NOP ;  /* 0x0000000000007918 */ /* 0x000fc80000000000 */
[----:B0-----:R-:W0:Y:S02]  /*1d80*/  DSETP.NEU.OR P0, PT, R4, RZ, P0 ;  /* 0x000000ff0400722a */ /* 0x001e24000070d400 */
[----:B0-----:R-:W-:Y:S01]  /*1d90*/  P2R R19, PR, RZ, 0x1 ;  /* 0x00000001ff137803 */ /* 0x001fe20000000000 */
[----:B------:R-:W-:Y:S06]  /*1da0*/  BRA `(.L_x_531) ;  /* 0x0000000400507947 */ /* 0x000fec0003800000 */
.L_x_539:
[----:B------:R-:W-:-:S09]  /*1db0*/  UISETP.NE.AND UP0, UPT, UR4, 0xf, UPT ;  /* 0x0000000f0400788c */ /* 0x000fd2000bf05270 */
[----:B------:R-:W-:Y:S05]  /*1dc0*/  BRA.U !UP0, `(.L_x_541) ;  /* 0x0000000108507547 */ /* 0x000fea000b800000 */
[----:B------:R-:W-:-:S09]  /*1dd0*/  UISETP.NE.AND UP0, UPT, UR4, 0x17, UPT ;  /* 0x000000170400788c */ /* 0x000fd2000bf05270 */
[----:B------:R-:W-:Y:S05]  /*1de0*/  BRA.U !UP0, `(.L_x_542) ;  /* 0x0000000108187547 */ /* 0x000fea000b800000 */
[----:B------:R-:W-:-:S09]  /*1df0*/  UISETP.NE.AND UP0, UPT, UR4, 0x18, UPT ;  /* 0x000000180400788c */ /* 0x000fd2000bf05270 */
[----:B------:R-:W-:Y:S05]  /*1e00*/  BRA.U UP0, `(.L_x_530) ;  /* 0x0000000100bc7547 */ /* 0x000fea000b800000 */
[----:B------:R-:W2:Y:S02]  /*1e10*/  LDG.E.U8 R2, desc[UR36][R2.64] ;  /* 0x0000002402027981 */ /* 0x000ea4000c1e1100 */
[----:B--2---:R-:W-:-:S04]  /*1e20*/  LOP3.LUT P0, RZ, R2, 0x7f, RZ, 0xc0, !PT ;  /* 0x0000007f02ff7812 */ /* 0x004fc8000780c0ff */
[----:B------:R-:W-:Y:S01]  /*1e30*/  P2R R19, PR, RZ, 0x1 ;  /* 0x00000001ff137803 */ /* 0x000fe20000000000 */
[----:B------:R-:W-:Y:S08]  /*1e40*/  BRA `(.L_x_531) ;  /* 0x0000000400287947 */ /* 0x000ff00003800000 */
.L_x_542:
[----:B------:R-:W2:Y:S02]  /*1e50*/  LDG.E.U8 R0, desc[UR36][R2.64] ;  /* 0x0000002402007981 */ /* 0x000ea4000c1e1100 */
[----:B--2---:R-:W-:-:S05]  /*1e60*/  IMAD.SHL.U32 R4, R0, 0x2000000, RZ ;  /* 0x0200000000047824 */ /* 0x004fca00078e00ff */
[----:B------:R-:W-:-:S13]  /*1e70*/  ISETP.GT.U32.AND P0, PT, R4, 0x7ffffff, PT ;  /* 0x07ffffff0400780c */ /* 0x000fda0003f04070 */
[----:B------:R-:W-:Y:S02]  /*1e80*/  @!P0 SHF.L.U32 R0, R0, 0x8, RZ ;  /* 0x0000000800008819 */ /* 0x000fe400000006ff */
[----:B------:R-:W-:Y:S02]  /*1e90*/  @P0 LEA.HI R4, R4, 0x70000000, RZ, 0x1c ;  /* 0x7000000004040811 */ /* 0x000fe400078fe0ff */
[----:B------:R-:W-:-:S04]  /*1ea0*/  @!P0 LOP3.LUT R0, R0, 0x7f00, RZ, 0xc0, !PT ;  /* 0x00007f0000008812 */ /* 0x000fc800078ec0ff */
[----:B------:R-:W-:-:S05]  /*1eb0*/  @!P0 LOP3.LUT R0, R0, 0x3f000000, RZ, 0xfc, !PT ;  /* 0x3f00000000008812 */ /* 0x000fca00078efcff */
[----:B------:R-:W-:Y:S01]  /*1ec0*/  @!P0 FADD.FTZ R0, R0, -0.5 ;  /* 0xbf00000000008421 */ /* 0x000fe20000010000 */
[----:B------:R-:W-:-:S05]  /*1ed0*/  @P0 FMUL.FTZ R0, R4, 1.9259299443872358531e-34 ;  /* 0x0780000004000820 */ /* 0x000fca0000410000 */
[----:B------:R-:W-:-:S04]  /*1ee0*/  LOP3.LUT P0, RZ, R0, 0x7fffffff, RZ, 0xc0, !PT ;  /* 0x7fffffff00ff7812 */ /* 0x000fc8000780c0ff */
[----:B------:R-:W-:Y:S01]  /*1ef0*/  P2R R19, PR, RZ, 0x1 ;  /* 0x00000001ff137803 */ /* 0x000fe20000000000 */
[----:B------:R-:W-:Y:S08]  /*1f00*/  BRA `(.L_x_531) ;  /* 0x0000000000f87947 */ /* 0x000ff00003800000 */
.L_x_541:
[----:B------:R-:W2:Y:S02]  /*1f10*/  LDG.E.U16 R0, desc[UR36][R2.64] ;  /* 0x0000002402007981 */ /* 0x000ea4000c1e1500 */
[----:B--2---:R-:W-:-:S05]  /*1f20*/  IMAD.U32 R0, R0, 0x10000, RZ ;  /* 0x0001000000007824 */ /* 0x004fca00078e00ff */
[----:B------:R-:W-:-:S04]  /*1f30*/  FSETP.NEU.FTZ.AND P0, PT, R0, RZ, PT ;  /* 0x000000ff0000720b */ /* 0x000fc80003f1d000 */
[----:B------:R-:W-:Y:S01]  /*1f40*/  P2R R19, PR, RZ, 0x1 ;  /* 0x00000001ff137803 */ /* 0x000fe20000000000 */
[----:B------:R-:W-:Y:S08]  /*1f50*/  BRA `(.L_x_531) ;  /* 0x0000000000e47947 */ /* 0x000ff00003800000 */
.L_x_538:
        /* <DEDUP_REMOVED lines=9> */
[----:B--2---:R-:W-:-:S04]  /*1ff0*/  ISETP.NE.AND P0, PT, R2, RZ, PT ;  /* 0x000000ff0200720c */ /* 0x004fc80003f05270 */
[----:B------:R-:W-:Y:S01]  /*2000*/  P2R R19, PR, RZ, 0x1 ;  /* 0x00000001ff137803 */ /* 0x000fe20000000000 */
[----:B------:R-:W-:Y:S08]  /*2010*/  BRA `(.L_x_531) ;  /* 0x0000000000b47947 */ /* 0x000ff00003800000 */
.L_x_545:
[----:B------:R-:W2:Y:S02]  /*2020*/  LDG.E.U8 R2, desc[UR36][R2.64] ;  /* 0x0000002402027981 */ /* 0x000ea4000c1e1100 */
[----:B--2---:R-:W-:-:S04]  /*2030*/  ISETP.NE.AND P0, PT, R2, RZ, PT ;  /* 0x000000ff0200720c */ /* 0x004fc80003f05270 */
[----:B------:R-:W-:Y:S01]  /*2040*/  P2R R19, PR, RZ, 0x1 ;  /* 0x00000001ff137803 */ /* 0x000fe20000000000 */
[----:B------:R-:W-:Y:S08]  /*2050*/  BRA `(.L_x_531) ;  /* 0x0000000000a47947 */ /* 0x000ff00003800000 */
.L_x_544:
[----:B------:R-:W2:Y:S02]  /*2060*/  LDG.E.U8 R2, desc[UR36][R2.64] ;  /* 0x0000002402027981 */ /* 0x000ea4000c1e1100 */
[----:B--2---:R-:W-:-:S04]  /*2070*/  ISETP.NE.AND P0, PT, R2, RZ, PT ;  /* 0x000000ff0200720c */ /* 0x004fc80003f05270 */
[----:B------:R-:W-:Y:S01]  /*2080*/  P2R R19, PR, RZ, 0x1 ;  /* 0x00000001ff137803 */ /* 0x000fe20000000000 */
[----:B------:R-:W-:Y:S08]  /*2090*/  BRA `(.L_x_531) ;  /* 0x0000000000947947 */ /* 0x000ff00003800000 */
.L_x_543:
[----:B------:R-:W-:-:S09]  /*20a0*/  UISETP.NE.AND UP0, UPT, UR4, 0x1c, UPT ;  /* 0x0000001c0400788c */ /* 0x000fd2000bf05270 */
[----:B------:R-:W-:Y:S05]  /*20b0*/  BRA.U !UP0, `(.L_x_546) ;  /* 0x0000000108807547 */ /* 0x000fea000b800000 */
[----:B------:R-:W-:-:S09]  /*20c0*/  UISETP.NE.AND UP0, UPT, UR4, 0x1d, UPT ;  /* 0x0000001d0400788c */ /* 0x000fd2000bf05270 */
[----:B------:R-:W-:Y:S05]  /*20d0*/  BRA.U !UP0, `(.L_x_547) ;  /* 0x0000000108647547 */ /* 0x000fea000b800000 */
[----:B------:R-:W-:-:S09]  /*20e0*/  UISETP.NE.AND UP0, UPT, UR4, 0x2c, UPT ;  /* 0x0000002c0400788c */ /* 0x000fd2000bf05270 */
[----:B------:R-:W-:Y:S05]  /*20f0*/  BRA.U !UP0, `(.L_x_548) ;  /* 0x00000001084c7547 */ /* 0x000fea000b800000 */
.L_x_530:
        /* <DEDUP_REMOVED lines=8> */
[----:B0-----:R-:W-:Y:S02]  /*2180*/  IMAD.U32 R4, RZ, RZ, UR4 ;  /* 0x00000004ff047e24 */ /* 0x001fe4000f8e00ff */
[----:B------:R-:W-:Y:S01]  /*2190*/  IMAD.U32 R5, RZ, RZ, UR5 ;  /* 0x00000005ff057e24 */ /* 0x000fe2000f8e00ff */
[----:B-1----:R-:W-:Y:S01]  /*21a0*/  MOV R6, UR6 ;  /* 0x0000000600067c02 */ /* 0x002fe20008000f00 */
[----:B------:R-:W-:-:S02]  /*21b0*/  IMAD.U32 R7, RZ, RZ, UR7 ;  /* 0x00000007ff077e24 */ /* 0x000fc4000f8e00ff */
[----:B---3--:R-:W-:Y:S02]  /*21c0*/  IMAD.U32 R10, RZ, RZ, UR8 ;  /* 0x00000008ff0a7e24 */ /* 0x008fe4000f8e00ff */
[----:B------:R-:W-:-:S07]  /*21d0*/  IMAD.U32 R11, RZ, RZ, UR9 ;  /* 0x00000009ff0b7e24 */ /* 0x000fce000f8e00ff */
[----:B------:R-:W-:-:S07]  /*21e0*/  LEPC R20, `(.L_x_549) ;  /* 0x000000001014794e */ /* 0x000fce0000000000 */
[----:B--2---:R-:W-:Y:S05]  /*21f0*/  CALL.ABS.NOINC R2 ;  /* 0x0000000002007343 */ /* 0x004fea0003c00000 */
.L_x_549:
[----:B------:R-:W-:-:S04]  /*2200*/  PLOP3.LUT P0, PT, PT, PT, PT, 0x8, 0x80 ;  /* 0x000000000080781c */ /* 0x000fc80003f0e170 */
[----:B------:R-:W-:Y:S01]  /*2210*/  P2R R19, PR, RZ, 0x1 ;  /* 0x00000001ff137803 */ /* 0x000fe20000000000 */
[----:B------:R-:W-:Y:S08]  /*2220*/  BRA `(.L_x_531) ;  /* 0x0000000000307947 */ /* 0x000ff00003800000 */
.L_x_548:
[----:B------:R-:W2:Y:S02]  /*2230*/  LDG.E.U8 R2, desc[UR36][R2.64] ;  /* 0x0000002402027981 */ /* 0x000ea4000c1e1100 */
[----:B--2---:R-:W-:-:S04]  /*2240*/  ISETP.NE.AND P0, PT, R2, RZ, PT ;  /* 0x000000ff0200720c */ /* 0x004fc80003f05270 */
[----:B------:R-:W-:Y:S01]  /*2250*/  P2R R19, PR, RZ, 0x1 ;  /* 0x00000001ff137803 */ /* 0x000fe20000000000 */
[----:B------:R-:W-:Y:S08]  /*2260*/  BRA `(.L_x_531) ;  /* 0x0000000000207947 */ /* 0x000ff00003800000 */
.L_x_547:
[----:B------:R-:W2:Y:S02]  /*2270*/  LDG.E.64 R2, desc[UR36][R2.64] ;  /* 0x0000002402027981 */ /* 0x000ea4000c1e1b00 */
[----:B--2---:R-:W-:-:S04]  /*2280*/  ISETP.NE.U32.AND P0, PT, R2, RZ, PT ;  /* 0x000000ff0200720c */ /* 0x004fc80003f05070 */
[----:B------:R-:W-:-:S04]  /*2290*/  ISETP.NE.AND.EX P0, PT, R3, RZ, PT, P0 ;  /* 0x000000ff0300720c */ /* 0x000fc80003f05300 */
[----:B------:R-:W-:Y:S01]  /*22a0*/  P2R R19, PR, RZ, 0x1 ;  /* 0x00000001ff137803 */ /* 0x000fe20000000000 */
[----:B------:R-:W-:Y:S08]  /*22b0*/  BRA `(.L_x_531) ;  /* 0x00000000000c7947 */ /* 0x000ff00003800000 */
.L_x_546:
[----:B------:R-:W2:Y:S02]  /*22c0*/  LDG.E R2, desc[UR36][R2.64] ;  /* 0x0000002402027981 */ /* 0x000ea4000c1e1900 */
[----:B--2---:R-:W-:-:S04]  /*22d0*/  ISETP.NE.AND P0, PT, R2, RZ, PT ;  /* 0x000000ff0200720c */ /* 0x004fc80003f05270 */
[----:B------:R-:W-:-:S09]  /*22e0*/  P2R R19, PR, RZ, 0x1 ;  /* 0x00000001ff137803 */ /* 0x000fd20000000000 */
.L_x_531:
[----:B------:R-:W-:Y:S05]  /*22f0*/  BSYNC.RECONVERGENT B6 ;  /* 0x0000000000067941 */ /* 0x000fea0003800200 */
.L_x_525:
        /* <DEDUP_REMOVED lines=18> */
.L_x_554:
[----:B------:R-:W2:Y:S02]  /*2420*/  LDG.E.U8 R2, desc[UR36][R2.64] ;  /* 0x0000002402027981 */ /* 0x000ea4000c1e1100 */
[----:B--2---:R-:W-:Y:S01]  /*2430*/  ISETP.NE.AND P0, PT, R2, RZ, PT ;  /* 0x000000ff0200720c */ /* 0x004fe20003f05270 */
[----:B------:R-:W-:-:S12]  /*2440*/  BRA `(.L_x_556) ;  /* 0x0000000800407947 */ /* 0x000fd80003800000 */
.L_x_553:
        /* <DEDUP_REMOVED lines=10> */
.L_x_558:
[----:B------:R-:W2:Y:S02]  /*24f0*/  LDG.E R2, desc[UR36][R2.64] ;  /* 0x0000002402027981 */ /* 0x000ea4000c1e1900 */
[----:B--2---:R-:W-:Y:S01]  /*2500*/  ISETP.NE.AND P0, PT, R2, RZ, PT ;  /* 0x000000ff0200720c */ /* 0x004fe20003f05270 */
[----:B------:R-:W-:-:S12]  /*2510*/  BRA `(.L_x_556) ;  /* 0x00000008000c7947 */ /* 0x000fd80003800000 */
.L_x_557:
[----:B------:R-:W2:Y:S02]  /*2520*/  LDG.E.U16 R2, desc[UR36][R2.64] ;  /* 0x0000002402027981 */ /* 0x000ea4000c1e1500 */
[----:B--2---:R-:W-:Y:S01]  /*2530*/  ISETP.NE.AND P0, PT, R2, RZ, PT ;  /* 0x000000ff0200720c */ /* 0x004fe20003f05270 */
[----:B------:R-:W-:-:S12]  /*2540*/  BRA `(.L_x_556) ;  /* 0x0000000800007947 */ /* 0x000fd80003800000 */
.L_x_552:
        /* <DEDUP_REMOVED lines=9> */
.L_x_560:
[----:B------:R-:W2:Y:S02]  /*25e0*/  LDG.E.U16 R0, desc[UR36][R2.64] ;  /* 0x0000002402007981 */ /* 0x000ea4000c1e1500 */
[----:B--2---:R-:W-:-:S05]  /*25f0*/  HADD2.F32 R0, -RZ, R0.H0_H0 ;  /* 0x20000000ff007230 */ /* 0x004fca0000004100 */
[----:B------:R-:W-:Y:S01]  /*2600*/  FSETP.NEU.FTZ.AND P0, PT, R0, RZ, PT ;  /* 0x000000ff0000720b */ /* 0x000fe20003f1d000 */
[----:B------:R-:W-:-:S12]  /*2610*/  BRA `(.L_x_556) ;  /* 0x0000000400cc7947 */ /* 0x000fd80003800000 */
.L_x_559:
        /* <DEDUP_REMOVED lines=11> */
.L_x_562:
        /* <DEDUP_REMOVED lines=8> */
.L_x_561:
[----:B------:R-:W2:Y:S02]  /*2750*/  LDG.E.64 R2, desc[UR36][R2.64] ;  /* 0x0000002402027981 */ /* 0x000ea4000c1e1b00 */
[----:B--2---:R1:W2:Y:S02]  /*2760*/  DSETP.NEU.AND P0, PT, R2, RZ, PT ;  /* 0x000000ff0200722a */ /* 0x0042a40003f0d000 */
[----:B--2---:R-:W-:Y:S05]  /*2770*/  BRA `(.L_x_556) ;  /* 0x0000000400747947 */ /* 0x004fea0003800000 */
.L_x_551:
        /* <DEDUP_REMOVED lines=11> */
.L_x_565:
        /* <DEDUP_REMOVED lines=8> */
.L_x_564:
        /* <DEDUP_REMOVED lines=9> */
.L_x_567:
        /* <DEDUP_REMOVED lines=11> */
.L_x_566:
[----:B------:R-:W2:Y:S02]  /*29f0*/  LDG.E.U16 R0, desc[UR36][R2.64] ;  /* 0x0000002402007981 */ /* 0x000ea4000c1e1500 */
[----:B--2---:R-:W-:-:S05]  /*2a00*/  IMAD.U32 R0, R0, 0x10000, RZ ;  /* 0x0001000000007824 */ /* 0x004fca00078e00ff */
[----:B------:R-:W-:Y:S01]  /*2a10*/  FSETP.NEU.FTZ.AND P0, PT, R0, RZ, PT ;  /* 0x000000ff0000720b */ /* 0x000fe20003f1d000 */
[----:B------:R-:W-:-:S12]  /*2a20*/  BRA `(.L_x_556) ;  /* 0x0000000000c87947 */ /* 0x000fd80003800000 */
.L_x_563:
        /* <DEDUP_REMOVED lines=11> */
.L_x_570:
[----:B------:R-:W2:Y:S02]  /*2ae0*/  LDG.E.U8 R2, desc[UR36][R2.64] ;  /* 0x0000002402027981 */ /* 0x000ea4000c1e1100 */
[----:B--2---:R-:W-:Y:S01]  /*2af0*/  ISETP.NE.AND P0, PT, R2, RZ, PT ;  /* 0x000000ff0200720c */ /* 0x004fe20003f05270 */
[----:B------:R-:W-:-:S12]  /*2b00*/  BRA `(.L_x_556) ;  /* 0x0000000000907947 */ /* 0x000fd80003800000 */
.L_x_569:
[----:B------:R-:W2:Y:S02]  /*2b10*/  LDG.E.U8 R2, desc[UR36][R2.64] ;  /* 0x0000002402027981 */ /* 0x000ea4000c1e1100 */
[----:B--2---:R-:W-:Y:S01]  /*2b20*/  ISETP.NE.AND P0, PT, R2, RZ, PT ;  /* 0x000000ff0200720c */ /* 0x004fe20003f05270 */
[----:B------:R-:W-:-:S12]  /*2b30*/  BRA `(.L_x_556) ;  /* 0x0000000000847947 */ /* 0x000fd80003800000 */
.L_x_568:
[----:B------:R-:W-:-:S09]  /*2b40*/  UISETP.NE.AND UP0, UPT, UR4, 0x1c, UPT ;  /* 0x0000001c0400788c */ /* 0x000fd2000bf05270 */
[----:B------:R-:W-:Y:S05]  /*2b50*/  BRA.U !UP0, `(.L_x_571) ;  /* 0x0000000108747547 */ /* 0x000fea000b800000 */
[----:B------:R-:W-:-:S09]  /*2b60*/  UISETP.NE.AND UP0, UPT, UR4, 0x1d, UPT ;  /* 0x0000001d0400788c */ /* 0x000fd2000bf05270 */
[----:B------:R-:W-:Y:S05]  /*2b70*/  BRA.U !UP0, `(.L_x_572) ;  /* 0x00000001085c7547 */ /* 0x000fea000b800000 */
[----:B------:R-:W-:-:S09]  /*2b80*/  UISETP.NE.AND UP0, UPT, UR4, 0x2c, UPT ;  /* 0x0000002c0400788c */ /* 0x000fd2000bf05270 */
[----:B------:R-:W-:Y:S05]  /*2b90*/  BRA.U !UP0, `(.L_x_573) ;  /* 0x0000000108487547 */ /* 0x000fea000b800000 */
.L_x_555:
        /* <DEDUP_REMOVED lines=11> */
[----:B------:R-:W-:Y:S02]  /*2c50*/  IMAD.U32 R7, RZ, RZ, UR7 ;  /* 0x00000007ff077e24 */ /* 0x000fe4000f8e00ff */
[----:B---3--:R-:W-:Y:S01]  /*2c60*/  IMAD.U32 R10, RZ, RZ, UR8 ;  /* 0x00000008ff0a7e24 */ /* 0x008fe2000f8e00ff */
[----:B------:R-:W-:-:S07]  /*2c70*/  MOV R11, UR9 ;  /* 0x00000009000b7c02 */ /* 0x000fce0008000f00 */
[----:B------:R-:W-:-:S07]  /*2c80*/  LEPC R20, `(.L_x_574) ;  /* 0x000000001014794e */ /* 0x000fce0000000000 */
[----:B--2---:R-:W-:Y:S05]  /*2c90*/  CALL.ABS.NOINC R2 ;  /* 0x0000000002007343 */ /* 0x004fea0003c00000 */
.L_x_574:
[----:B------:R-:W-:Y:S01]  /*2ca0*/  PLOP3.LUT P0, PT, PT, PT, PT, 0x8, 0x80 ;  /* 0x000000000080781c */ /* 0x000fe20003f0e170 */
[----:B------:R-:W-:-:S12]  /*2cb0*/  BRA `(.L_x_556) ;  /* 0x0000000000247947 */ /* 0x000fd80003800000 */
.L_x_573:
[----:B------:R-:W2:Y:S02]  /*2cc0*/  LDG.E.U8 R2, desc[UR36][R2.64] ;  /* 0x0000002402027981 */ /* 0x000ea4000c1e1100 */
[----:B--2---:R-:W-:Y:S01]  /*2cd0*/  ISETP.NE.AND P0, PT, R2, RZ, PT ;  /* 0x000000ff0200720c */ /* 0x004fe20003f05270 */
[----:B------:R-:W-:-:S12]  /*2ce0*/  BRA `(.L_x_556) ;  /* 0x0000000000187947 */ /* 0x000fd80003800000 */
.L_x_572:
[----:B------:R-:W2:Y:S02]  /*2cf0*/  LDG.E.64 R2, desc[UR36][R2.64] ;  /* 0x0000002402027981 */ /* 0x000ea4000c1e1b00 */
[----:B--2---:R-:W-:-:S04]  /*2d00*/  ISETP.NE.U32.AND P0, PT, R2, RZ, PT ;  /* 0x000000ff0200720c */ /* 0x004fc80003f05070 */
[----:B------:R-:W-:Y:S01]  /*2d10*/  ISETP.NE.AND.EX P0, PT, R3, RZ, PT, P0 ;  /* 0x000000ff0300720c */ /* 0x000fe20003f05300 */
[----:B------:R-:W-:-:S12]  /*2d20*/  BRA `(.L_x_556) ;  /* 0x0000000000087947 */ /* 0x000fd80003800000 */
.L_x_571:
[----:B------:R-:W2:Y:S02]  /*2d30*/  LDG.E R2, desc[UR36][R2.64] ;  /* 0x0000002402027981 */ /* 0x000ea4000c1e1900 */
[----:B--2---:R-:W-:-:S13]  /*2d40*/  ISETP.NE.AND P0, PT, R2, RZ, PT ;  /* 0x000000ff0200720c */ /* 0x004fda0003f05270 */
.L_x_556:
[----:B------:R-:W-:Y:S05]  /*2d50*/  BSYNC.RECONVERGENT B6 ;  /* 0x0000000000067941 */ /* 0x000fea0003800200 */
.L_x_550:
[----:B------:R-:W1:Y:S01]  /*2d60*/  LDCU.64 UR6, c[0x0][0x5e8] ;  /* 0x0000bd00ff0677ac */ /* 0x000e620008000a00 */
[----:B------:R-:W-:Y:S01]  /*2d70*/  ISETP.NE.AND P1, PT, R19, RZ, PT ;  /* 0x000000ff1300720c */ /* 0x000fe20003f25270 */
[----:B------:R-:W-:Y:S01]  /*2d80*/  BSSY.RECONVERGENT B6, `(.L_x_575) ;  /* 0x00000d4000067945 */ /* 0x000fe20003800200 */
[----:B------:R-:W-:Y:S02]  /*2d90*/  UPRMT UR4, UR43, 0x9910, URZ ;  /* 0x000099102b047896 */ /* 0x000fe400080000ff */
[----:B------:R-:W-:Y:S02]  /*2da0*/  PLOP3.LUT P0, PT, P1, P0, PT, 0x28, 0x82 ;  /* 0x000000000082781c */ /* 0x000fe40000f00570 */
[----:B------:R-:W-:Y:S02]  /*2db0*/  UISETP.GT.AND UP0, UPT, UR4, 0x9, UPT ;  /* 0x000000090400788c */ /* 0x000fe4000bf04270 */
        /* <DEDUP_REMOVED lines=14> */
.L_x_579:
[----:B------:R3:W-:Y:S01]  /*2ea0*/  STG.E.U8 desc[UR36][R2.64], R4 ;  /* 0x0000000402007986 */ /* 0x0007e2000c101124 */
[----:B------:R-:W-:Y:S05]  /*2eb0*/  BRA `(.L_x_581) ;  /* 0x0000000c00007947 */ /* 0x000fea0003800000 */
.L_x_578:
        /* <DEDUP_REMOVED lines=9> */
.L_x_583:
[----:B------:R1:W-:Y:S01]  /*2f50*/  STG.E desc[UR36][R2.64], R4 ;  /* 0x0000000402007986 */ /* 0x0003e2000c101924 */
[----:B------:R-:W-:Y:S05]  /*2f60*/  BRA `(.L_x_581) ;  /* 0x0000000800d47947 */ /* 0x000fea0003800000 */
.L_x_582:
[----:B------:R2:W-:Y:S01]  /*2f70*/  STG.E.U16 desc[UR36][R2.64], R4 ;  /* 0x0000000402007986 */ /* 0x0005e2000c101524 */
[----:B------:R-:W-:Y:S05]  /*2f80*/  BRA `(.L_x_581) ;  /* 0x0000000800cc7947 */ /* 0x000fea0003800000 */
.L_x_577:
[----:B------:R-:W-:-:S09]  /*2f90*/  UISETP.GT.AND UP0, UPT, UR4, 0x6, UPT ;  /* 0x000000060400788c */ /* 0x000fd2000bf04270 */
[----:B------:R-:W-:Y:S05]  /*2fa0*/  BRA.U UP0, `(.L_x_584) ;  /* 0x00000001002c7547 */ /* 0x000fea000b800000 */
[----:B------:R-:W-:-:S09]  /*2fb0*/  UISETP.NE.AND UP0, UPT, UR4, 0x5, UPT ;  /* 0x000000050400788c */ /* 0x000fd2000bf05270 */
[----:B------:R-:W-:Y:S05]  /*2fc0*/  BRA.U !UP0, `(.L_x_585) ;  /* 0x0000000108147547 */ /* 0x000fea000b800000 */
[----:B------:R-:W-:-:S09]  /*2fd0*/  UISETP.NE.AND UP0, UPT, UR4, 0x6, UPT ;  /* 0x000000060400788c */ /* 0x000fd2000bf05270 */
[----:B------:R-:W-:Y:S05]  /*2fe0*/  BRA.U UP0, `(.L_x_580) ;  /* 0x0000000900247547 */ /* 0x000fea000b800000 */
[----:B------:R-:W-:-:S05]  /*2ff0*/  I2FP.F32.U32 R5, R4 ;  /* 0x0000000400057245 */ /* 0x000fca0000201000 */
[----:B------:R0:W-:Y:S01]  /*3000*/  STG.E desc[UR36][R2.64], R5 ;  /* 0x0000000502007986 */ /* 0x0001e2000c101924 */
[----:B------:R-:W-:Y:S05]  /*3010*/  BRA `(.L_x_581) ;  /* 0x0000000800a87947 */ /* 0x000fea0003800000 */
.L_x_585:
[----:B------:R-:W-:-:S04]  /*3020*/  I2FP.F32.U32 R0, R4 ;  /* 0x0000000400007245 */ /* 0x000fc80000201000 */
[----:B------:R-:W-:-:S05]  /*3030*/  F2FP.F16.F32.PACK_AB R0, RZ, R0 ;  /* 0x00000000ff00723e */ /* 0x000fca00000000ff */
[----:B------:R0:W-:Y:S01]  /*3040*/  STG.E.U16 desc[UR36][R2.64], R0 ;  /* 0x0000000002007986 */ /* 0x0001e2000c101524 */
[----:B------:R-:W-:Y:S05]  /*3050*/  BRA `(.L_x_581) ;  /* 0x0000000800987947 */ /* 0x000fea0003800000 */
.L_x_584:
[----:B------:R-:W-:-:S09]  /*3060*/  UISETP.NE.AND UP0, UPT, UR4, 0x7, UPT ;  /* 0x000000070400788c */ /* 0x000fd2000bf05270 */
[----:B------:R-:W-:Y:S05]  /*3070*/  BRA.U !UP0, `(.L_x_586) ;  /* 0x0000000108347547 */ /* 0x000fea000b800000 */
[----:B------:R-:W-:-:S09]  /*3080*/  UISETP.NE.AND UP0, UPT, UR4, 0x8, UPT ;  /* 0x000000080400788c */ /* 0x000fd2000bf05270 */
[----:B------:R-:W-:Y:S05]  /*3090*/  BRA.U !UP0, `(.L_x_587) ;  /* 0x0000000108187547 */ /* 0x000fea000b800000 */
[----:B------:R-:W-:-:S09]  /*30a0*/  UISETP.NE.AND UP0, UPT, UR4, 0x9, UPT ;  /* 0x000000090400788c */ /* 0x000fd2000bf05270 */
[----:B------:R-:W-:Y:S05]  /*30b0*/  BRA.U UP0, `(.L_x_580) ;  /* 0x0000000500f07547 */ /* 0x000fea000b800000 */
[----:B------:R-:W-:Y:S01]  /*30c0*/  I2FP.F32.U32 R4, R4 ;  /* 0x0000000400047245 */ /* 0x000fe20000201000 */
[----:B------:R-:W-:-:S05]  /*30d0*/  IMAD.MOV.U32 R5, RZ, RZ, RZ ;  /* 0x000000ffff057224 */ /* 0x000fca00078e00ff */
[----:B------:R0:W-:Y:S01]  /*30e0*/  STG.E.64 desc[UR36][R2.64], R4 ;  /* 0x0000000402007986 */ /* 0x0001e2000c101b24 */
[----:B------:R-:W-:Y:S05]  /*30f0*/  BRA `(.L_x_581) ;  /* 0x0000000800707947 */ /* 0x000fea0003800000 */
.L_x_587:
[----:B------:R-:W-:-:S04]  /*3100*/  I2FP.F32.U32 R4, R4 ;  /* 0x0000000400047245 */ /* 0x000fc80000201000 */
[----:B------:R-:W-:-:S04]  /*3110*/  F2FP.F16.F32.PACK_AB R5, RZ, R4 ;  /* 0x00000004ff05723e */ /* 0x000fc800000000ff */
[----:B------:R-:W-:-:S05]  /*3120*/  PRMT R5, R5, 0x5410, RZ ;  /* 0x0000541005057816 */ /* 0x000fca00000000ff */
[----:B------:R0:W-:Y:S01]  /*3130*/  STG.E desc[UR36][R2.64], R5 ;  /* 0x0000000502007986 */ /* 0x0001e2000c101924 */
[----:B------:R-:W-:Y:S05]  /*3140*/  BRA `(.L_x_581) ;  /* 0x00000008005c7947 */ /* 0x000fea0003800000 */
.L_x_586:
[----:B------:R-:W0:Y:S02]  /*3150*/  I2F.F64.U32 R4, R4 ;  /* 0x0000000400047312 */ /* 0x000e240000201800 */
[----:B0-----:R0:W-:Y:S01]  /*3160*/  STG.E.64 desc[UR36][R2.64], R4 ;  /* 0x0000000402007986 */ /* 0x0011e2000c101b24 */
[----:B------:R-:W-:Y:S05]  /*3170*/  BRA `(.L_x_581) ;  /* 0x0000000800507947 */ /* 0x000fea0003800000 */
.L_x_576:
        /* <DEDUP_REMOVED lines=10> */
.L_x_590:
[----:B------:R-:W-:Y:S01]  /*3220*/  CS2R R6, SRZ ;  /* 0x0000000000067805 */ /* 0x000fe2000001ff00 */
[----:B------:R-:W0:Y:S04]  /*3230*/  I2F.F64.U32 R4, R4 ;  /* 0x0000000400047312 */ /* 0x000e280000201800 */
[----:B0-----:R0:W-:Y:S01]  /*3240*/  STG.E.128 desc[UR36][R2.64], R4 ;  /* 0x0000000402007986 */ /* 0x0011e2000c101d24 */
[----:B------:R-:W-:Y:S05]  /*3250*/  BRA `(.L_x_581) ;  /* 0x0000000800187947 */ /* 0x000fea0003800000 */
.L_x_589:
[----:B------:R-:W-:-:S09]  /*3260*/  UISETP.NE.AND UP0, UPT, UR4, 0xf, UPT ;  /* 0x0000000f0400788c */ /* 0x000fd2000bf05270 */
[----:B------:R-:W-:Y:S05]  /*3270*/  BRA.U !UP0, `(.L_x_591) ;  /* 0x0000000108887547 */ /* 0x000fea000b800000 */
[----:B------:R-:W-:-:S09]  /*3280*/  UISETP.NE.AND UP0, UPT, UR4, 0x17, UPT ;  /* 0x000000170400788c */ /* 0x000fd2000bf05270 */
[----:B------:R-:W-:Y:S05]  /*3290*/  BRA.U !UP0, `(.L_x_592) ;  /* 0x0000000108407547 */ /* 0x000fea000b800000 */
[----:B------:R-:W-:-:S09]  /*32a0*/  UISETP.NE.AND UP0, UPT, UR4, 0x18, UPT ;  /* 0x000000180400788c */ /* 0x000fd2000bf05270 */
[----:B------:R-:W-:Y:S05]  /*32b0*/  BRA.U UP0, `(.L_x_580) ;  /* 0x0000000500707547 */ /* 0x000fea000b800000 */
[----:B------:R-:W-:Y:S01]  /*32c0*/  I2FP.F32.U32 R7, R4 ;  /* 0x0000000400077245 */ /* 0x000fe20000201000 */
        /* <DEDUP_REMOVED lines=10> */
.L_x_594:
[----:B------:R-:W-:Y:S05]  /*3370*/  BSYNC.RECONVERGENT B0 ;  /* 0x0000000000007941 */ /* 0x000fea0003800200 */
.L_x_593:
[----:B------:R0:W-:Y:S01]  /*3380*/  STG.E.U8 desc[UR36][R2.64], R5 ;  /* 0x0000000502007986 */ /* 0x0001e2000c101124 */
[----:B------:R-:W-:Y:S05]  /*3390*/  BRA `(.L_x_581) ;  /* 0x0000000400c87947 */ /* 0x000fea0003800000 */
.L_x_592:
[----:B------:R-:W-:-:S04]  /*33a0*/  I2FP.F32.U32 R7, R4 ;  /* 0x0000000400077245 */ /* 0x000fc80000201000 */
        /* <DEDUP_REMOVED lines=15> */
.L_x_591:
[----:B------:R-:W-:-:S04]  /*34a0*/  I2FP.F32.U32 R0, R4 ;  /* 0x0000000400007245 */ /* 0x000fc80000201000 */
[----:B------:R-:W-:-:S05]  /*34b0*/  F2FP.BF16.F32.PACK_AB R0, RZ, R0 ;  /* 0x00000000ff00723e */ /* 0x000fca00000010ff */
[----:B------:R0:W-:Y:S01]  /*34c0*/  STG.E.U16 desc[UR36][R2.64], R0 ;  /* 0x0000000002007986 */ /* 0x0001e2000c101524 */
[----:B------:R-:W-:Y:S05]  /*34d0*/  BRA `(.L_x_581) ;  /* 0x0000000400787947 */ /* 0x000fea0003800000 */
.L_x_588:
        /* <DEDUP_REMOVED lines=10> */
.L_x_597:
[----:B------:R-:W-:Y:S01]  /*3580*/  I2FP.F32.U32 R5, R4 ;  /* 0x0000000400057245 */ /* 0x000fe20000201000 */
        /* <DEDUP_REMOVED lines=11> */
.L_x_600:
[----:B------:R-:W-:-:S04]  /*3640*/  SHF.R.U32.HI R0, RZ, 0x14, R5 ;  /* 0x00000014ff007819 */ /* 0x000fc80000011605 */
[----:B------:R-:W-:-:S04]  /*3650*/  LOP3.LUT R0, R0, 0x1, RZ, 0xc0, !PT ;  /* 0x0000000100007812 */ /* 0x000fc800078ec0ff */
[----:B------:R-:W-:-:S04]  /*3660*/  IADD3 R0, PT, PT, R5, 0x487ffff, R0 ;  /* 0x0487ffff05007810 */ /* 0x000fc80007ffe000 */
[----:B------:R-:W-:-:S04]  /*3670*/  SHF.R.U32.HI R0, RZ, 0x14, R0 ;  /* 0x00000014ff007819 */ /* 0x000fc80000011600 */
[----:B------:R-:W-:-:S07]  /*3680*/  LOP3.LUT R4, R0, 0xff, RZ, 0xc0, !PT ;  /* 0x000000ff00047812 */ /* 0x000fce00078ec0ff */
.L_x_601:
[----:B------:R-:W-:-:S07]  /*3690*/  PRMT R0, R4, 0x7610, R0 ;  /* 0x0000761004007816 */ /* 0x000fce0000000000 */
.L_x_599:
[----:B------:R-:W-:Y:S05]  /*36a0*/  BSYNC.RECONVERGENT B0 ;  /* 0x0000000000007941 */ /* 0x000fea0003800200 */
.L_x_598:
[----:B------:R0:W-:Y:S01]  /*36b0*/  STG.E.U8 desc[UR36][R2.64], R0 ;  /* 0x0000000002007986 */ /* 0x0001e2000c101124 */
[----:B------:R-:W-:Y:S05]  /*36c0*/  BRA `(.L_x_581) ;  /* 0x0000000000fc7947 */ /* 0x000fea0003800000 */
.L_x_596:
        /* <DEDUP_REMOVED lines=12> */
.L_x_604:
[----:B------:R-:W-:-:S04]  /*3790*/  SHF.R.U32.HI R0, RZ, 0x15, R5 ;  /* 0x00000015ff007819 */ /* 0x000fc80000011605 */
[----:B------:R-:W-:-:S04]  /*37a0*/  LOP3.LUT R0, R0, 0x1, RZ, 0xc0, !PT ;  /* 0x0000000100007812 */ /* 0x000fc800078ec0ff */
[----:B------:R-:W-:-:S04]  /*37b0*/  IADD3 R0, PT, PT, R5, 0x88fffff, R0 ;  /* 0x088fffff05007810 */ /* 0x000fc80007ffe000 */
[----:B------:R-:W-:-:S04]  /*37c0*/  SHF.R.U32.HI R0, RZ, 0x15, R0 ;  /* 0x00000015ff007819 */ /* 0x000fc80000011600 */
[----:B------:R-:W-:-:S07]  /*37d0*/  LOP3.LUT R4, R0, 0xff, RZ, 0xc0, !PT ;  /* 0x000000ff00047812 */ /* 0x000fce00078ec0ff */
.L_x_605:
[----:B------:R-:W-:-:S07]  /*37e0*/  PRMT R0, R4, 0x7610, R0 ;  /* 0x0000761004007816 */ /* 0x000fce0000000000 */
.L_x_603:
[----:B------:R-:W-:Y:S05]  /*37f0*/  BSYNC.RECONVERGENT B0 ;  /* 0x0000000000007941 */ /* 0x000fea0003800200 */
.L_x_602:
[----:B------:R0:W-:Y:S01]  /*3800*/  STG.E.U8 desc[UR36][R2.64], R0 ;  /* 0x0000000002007986 */ /* 0x0001e2000c101124 */
[----:B------:R-:W-:Y:S05]  /*3810*/  BRA `(.L_x_581) ;  /* 0x0000000000a87947 */ /* 0x000fea0003800000 */
.L_x_595:
[----:B------:R-:W-:-:S09]  /*3820*/  UISETP.NE.AND UP0, UPT, UR4, 0x1c, UPT ;  /* 0x0000001c0400788c */ /* 0x000fd2000bf05270 */
[----:B------:R-:W-:Y:S05]  /*3830*/  BRA.U !UP0, `(.L_x_606) ;  /* 0x00000001089c7547 */ /* 0x000fea000b800000 */
[----:B------:R-:W-:-:S09]  /*3840*/  UISETP.NE.AND UP0, UPT, UR4, 0x1d, UPT ;  /* 0x0000001d0400788c */ /* 0x000fd2000bf05270 */
[----:B------:R-:W-:Y:S05]  /*3850*/  BRA.U !UP0, `(.L_x_607) ;  /* 0x0000000108887547 */ /* 0x000fea000b800000 */
[----:B------:R-:W-:-:S09]  /*3860*/  UISETP.NE.AND UP0, UPT, UR4, 0x2c, UPT ;  /* 0x0000002c0400788c */ /* 0x000fd2000bf05270 */
[----:B------:R-:W-:Y:S05]  /*3870*/  BRA.U !UP0, `(.L_x_608) ;  /* 0x0000000108447547 */ /* 0x000fea000b800000 */
.L_x_580:
        /* <DEDUP_REMOVED lines=10> */
[----:B---3--:R-:W-:-:S02]  /*3920*/  IMAD.U32 R6, RZ, RZ, UR8 ;  /* 0x00000008ff067e24 */ /* 0x008fc4000f8e00ff */
[----:B------:R-:W-:Y:S01]  /*3930*/  IMAD.U32 R7, RZ, RZ, UR9 ;  /* 0x00000009ff077e24 */ /* 0x000fe2000f8e00ff */
[----:B----4-:R-:W-:Y:S01]  /*3940*/  MOV R10, UR4 ;  /* 0x00000004000a7c02 */ /* 0x010fe20008000f00 */
[----:B-1----:R-:W-:-:S07]  /*3950*/  IMAD.U32 R11, RZ, RZ, UR5 ;  /* 0x00000005ff0b7e24 */ /* 0x002fce000f8e00ff */
[----:B------:R-:W-:-:S07]  /*3960*/  LEPC R20, `(.L_x_609) ;  /* 0x000000001014794e */ /* 0x000fce0000000000 */
[----:B--2---:R-:W-:Y:S05]  /*3970*/  CALL.ABS.NOINC R2 ;  /* 0x0000000002007343 */ /* 0x004fea0003c00000 */
.L_x_609:
[----:B------:R-:W-:Y:S05]  /*3980*/  BRA `(.L_x_581) ;  /* 0x00000000004c7947 */ /* 0x000fea0003800000 */
.L_x_608:
[----:B------:R-:W-:-:S04]  /*3990*/  I2FP.F32.U32 R5, R4 ;  /* 0x0000000400057245 */ /* 0x000fc80000201000 */
        /* <DEDUP_REMOVED lines=10> */
[----:B------:R-:W-:-:S04]  /*3a40*/  @!P0 IMAD.MOV R0, RZ, RZ, R4 ;  /* 0x000000ffff008224 */ /* 0x000fc800078e0204 */
[----:B------:R-:W-:-:S05]  /*3a50*/  @P1 IMAD.MOV.U32 R5, RZ, RZ, R0 ;  /* 0x000000ffff051224 */ /* 0x000fca00078e0000 */
[----:B------:R0:W-:Y:S01]  /*3a60*/  STG.E.U8 desc[UR36][R2.64], R5 ;  /* 0x0000000502007986 */ /* 0x0001e2000c101124 */
[----:B------:R-:W-:Y:S05]  /*3a70*/  BRA `(.L_x_581) ;  /* 0x0000000000107947 */ /* 0x000fea0003800000 */
.L_x_607:
[----:B------:R-:W-:-:S05]  /*3a80*/  HFMA2 R5, -RZ, RZ, 0, 0 ;  /* 0x00000000ff057431 */ /* 0x000fca00000001ff */
[----:B------:R0:W-:Y:S01]  /*3a90*/  STG.E.64 desc[UR36][R2.64], R4 ;  /* 0x0000000402007986 */ /* 0x0001e2000c101b24 */
[----:B------:R-:W-:Y:S05]  /*3aa0*/  BRA `(.L_x_581) ;  /* 0x0000000000047947 */ /* 0x000fea0003800000 */
.L_x_606:
[----:B------:R0:W-:Y:S02]  /*3ab0*/  STG.E desc[UR36][R2.64], R4 ;  /* 0x0000000402007986 */ /* 0x0001e4000c101924 */
.L_x_581:
[----:B------:R-:W-:Y:S05]  /*3ac0*/  BSYNC.RECONVERGENT B6 ;  /* 0x0000000000067941 */ /* 0x000fea0003800200 */
.L_x_575:
[----:B------:R-:W-:-:S07]  /*3ad0*/  VIADD R17, R17, 0x80 ;  /* 0x0000008011117836 */ /* 0x000fce0000000000 */
.L_x_523:
[----:B------:R-:W-:Y:S05]  /*3ae0*/  BSYNC.RECONVERGENT B7 ;  /* 0x0000000000077941 */ /* 0x000fea0003800200 */
.L_x_522:
[----:B------:R-:W5:Y:S01]  /*3af0*/  LDCU UR4, c[0x0][0x380] ;  /* 0x00007000ff0477ac */ /* 0x000f620008000800 */
[----:B------:R-:W-:Y:S01]  /*3b00*/  BSSY.RECONVERGENT B7, `(.L_x_610) ;  /* 0x000039f000077945 */ /* 0x000fe20003800200 */
[----:B-----5:R-:W-:-:S13]  /*3b10*/  ISETP.GE.AND P0, PT, R17, UR4, PT ;  /* 0x0000000411007c0c */ /* 0x020fda000bf06270 */
[----:B------:R-:W-:Y:S05]  /*3b20*/  @P0 BRA `(.L_x_611) ;  /* 0x0000003800700947 */ /* 0x000fea0003800000 */
[----:B------:R-:W5:Y:S01]  /*3b30*/  LDCU UR4, c[0x0][0x388] ;  /* 0x00007100ff0477ac */ /* 0x000f620008000800 */
[----:B------:R-:W-:Y:S01]  /*3b40*/  IMAD.MOV.U32 R18, RZ, RZ, RZ ;  /* 0x000000ffff127224 */ /* 0x000fe200078e00ff */
[----:B0-----:R-:W-:Y:S01]  /*3b50*/  MOV R0, RZ ;  /* 0x000000ff00007202 */ /* 0x001fe20000000f00 */
[----:B------:R-:W-:Y:S01]  /*3b60*/  IMAD.MOV.U32 R16, RZ, RZ, RZ ;  /* 0x000000ffff107224 */ /* 0x000fe200078e00ff */
[----:B-----5:R-:W-:-:S09]  /*3b70*/  UISETP.NE.AND UP0, UPT, UR4, URZ, UPT ;  /* 0x000000ff0400728c */ /* 0x020fd2000bf05270 */
[----:B------:R-:W-:Y:S05]  /*3b80*/  BRA.U !UP0, `(.L_x_612) ;  /* 0x0000001508707547 */ /* 0x000fea000b800000 */
[----:B------:R-:W1:Y:S01]  /*3b90*/  LDCU.64 UR4, c[0x0][0x390] ;  /* 0x00007200ff0477ac */ /* 0x000e620008000a00 */
[----:B------:R-:W-:Y:S01]  /*3ba0*/  IMAD.MOV.U32 R16, RZ, RZ, RZ ;  /* 0x000000ffff107224 */ /* 0x000fe200078e00ff */
[----:B------:R-:W0:Y:S01]  /*3bb0*/  LDCU UR6, c[0x0][0x38c] ;  /* 0x00007180ff0677ac */ /* 0x000e220008000800 */
[----:B------:R-:W5:Y:S01]  /*3bc0*/  LDCU.64 UR8, c[0x0][0x4b8] ;  /* 0x00009700ff0877ac */ /* 0x000f620008000a00 */
[----:B------:R-:W-:Y:S01]  /*3bd0*/  UISETP.NE.AND UP0, UPT, UR41, URZ, UPT ;  /* 0x000000ff2900728c */ /* 0x000fe2000bf05270 */
[----:B-1234-:R-:W-:Y:S01]  /*3be0*/  IMAD.HI.U32 R2, R17, UR4, R16 ;  /* 0x0000000411027c27 */ /* 0x01efe2000f8e0010 */
[----:B------:R-:W1:Y:S04]  /*3bf0*/  LDCU UR4, c[0x0][0x4c0] ;  /* 0x00009800ff0477ac */ /* 0x000e680008000800 */
[----:B------:R-:W-:-:S04]  /*3c00*/  SHF.R.U32.HI R3, RZ, UR5, R2 ;  /* 0x00000005ff037c19 */ /* 0x000fc80008011602 */
[----:B------:R-:W-:-:S05]  /*3c10*/  IADD3 R18, PT, PT, -R3, RZ, RZ ;  /* 0x000000ff03127210 */ /* 0x000fca0007ffe1ff */
[----:B0-----:R-:W-:-:S04]  /*3c20*/  IMAD R18, R18, UR6, R17 ;  /* 0x0000000612127c24 */ /* 0x001fc8000f8e0211 */
[C---:B-----5:R-:W-:Y:S02]  /*3c30*/  IMAD R16, R18.reuse, UR8, RZ ;  /* 0x0000000812107c24 */ /* 0x060fe4000f8e02ff */
[C---:B------:R-:W-:Y:S02]  /*3c40*/  IMAD R0, R18.reuse, UR9, RZ ;  /* 0x0000000912007c24 */ /* 0x040fe4000f8e02ff */
[----:B-1----:R-:W-:Y:S01]  /*3c50*/  IMAD R18, R18, UR4, RZ ;  /* 0x0000000412127c24 */ /* 0x002fe2000f8e02ff */
        /* <DEDUP_REMOVED lines=36> */
[----:B-1----:R-:W-:-:S04]  /*3ea0*/  SHF.R.U32.HI R5, RZ, UR4, R4 ;  /* 0x00000004ff057c19 */ /* 0x002fc80008011604 */
[----:B------:R-:W-:-:S05]  /*3eb0*/  IADD3 R2, PT, PT, -R5, RZ, RZ ;  /* 0x000000ff05027210 */ /* 0x000fca0007ffe1ff */
[----:B------:R-:W-:-:S04]  /*3ec0*/  IMAD R3, R2, UR6, R3 ;  /* 0x0000000602037c24 */ /* 0x000fc8000f8e0203 */
[C---:B--2---:R-:W-:Y:S02]  /*3ed0*/  IMAD R16, R3.reuse, UR5, R16 ;  /* 0x0000000503107c24 */ /* 0x044fe4000f8e0210 */
[C---:B---3--:R-:W-:Y:S02]  /*3ee0*/  IMAD R0, R3.reuse, UR8, R0 ;  /* 0x0000000803007c24 */ /* 0x048fe4000f8e0200 */
[----:B------:R-:W-:Y:S01]  /*3ef0*/  IMAD R18, R3, UR9, R18 ;  /* 0x0000000903127c24 */ /* 0x000fe2000f8e0212 */
[----:B------:R-:W-:Y:S06]  /*3f00*/  BRA.U !UP0, `(.L_x_612) ;  /* 0x0000001108907547 */ /* 0x000fec000b800000 */
[----:B------:R-:W0:Y:S01]  /*3f10*/  LDCU.64 UR4, c[0x0][0x3c0] ;  /* 0x00007800ff0477ac */ /* 0x000e220008000a00 */
[----:B------:R-:W-:Y:S01]  /*3f20*/  IMAD.MOV.U32 R4, RZ, RZ, RZ ;  /* 0x000000ffff047224 */ /* 0x000fe200078e00ff */
[----:B------:R-:W1:Y:S01]  /*3f30*/  LDCU UR6, c[0x0][0x3bc] ;  /* 0x00007780ff0677ac */ /* 0x000e620008000800 */
[----:B------:R-:W2:Y:S01]  /*3f40*/  LDCU.64 UR8, c[0x0][0x4e8] ;  /* 0x00009d00ff0877ac */ /* 0x000ea20008000a00 */
[----:B------:R-:W-:Y:S01]  /*3f50*/  UISETP.NE.AND UP0, UPT, UR38, 0x5, UPT ;  /* 0x000000052600788c */ /* 0x000fe2000bf05270 */
        /* <DEDUP_REMOVED lines=10> */
[----:B------:R-:W-:Y:S01]  /*4000*/  MOV R2, RZ ;  /* 0x000000ff00027202 */ /* 0x000fe20000000f00 */
        /* <DEDUP_REMOVED lines=19> */
[----:B------:R-:W-:-:S04]  /*4140*/  SHF.R.U32.HI R3, RZ, UR5, R2 ;  /* 0x00000005ff037c19 */ /* 0x000fc80008011602 */
[----:B------:R-:W-:-:S05]  /*4150*/  IADD3 R4, PT, PT, -R3, RZ, RZ ;  /* 0x000000ff03047210 */ /* 0x000fca0007ffe1ff */
        /* <DEDUP_REMOVED lines=246> */
[----:B------:R-:W2:Y:S02]  /*50c0*/  LDCU.64 UR8, c[0x0][0x5d8] ;  /* 0x0000bb00ff0877ac */ /* 0x000ea40008000a00 */
[----:B0-----:R-:W-:Y:S01]  /*50d0*/  IMAD.HI.U32 R2, R5, UR4, R4 ;  /* 0x0000000405027c27 */ /* 0x001fe2000f8e0004 */
[----:B------:R-:W0:Y:S04]  /*50e0*/  LDCU UR4, c[0x0][0x5e0] ;  /* 0x0000bc00ff0477ac */ /* 0x000e280008000800 */
[----:B------:R-:W-:-:S04]  /*50f0*/  SHF.R.U32.HI R2, RZ, UR5, R2 ;  /* 0x00000005ff027c19 */ /* 0x000fc80008011602 */
[----:B------:R-:W-:-:S05]  /*5100*/  IADD3 R3, PT, PT, -R2, RZ, RZ ;  /* 0x000000ff02037210 */ /* 0x000fca0007ffe1ff */
[----:B-1----:R-:W-:-:S04]  /*5110*/  IMAD R5, R3, UR6, R5 ;  /* 0x0000000603057c24 */ /* 0x002fc8000f8e0205 */
[C---:B--2---:R-:W-:Y:S02]  /*5120*/  IMAD R16, R5.reuse, UR8, R16 ;  /* 0x0000000805107c24 */ /* 0x044fe4000f8e0210 */
[C---:B------:R-:W-:Y:S02]  /*5130*/  IMAD R0, R5.reuse, UR9, R0 ;  /* 0x0000000905007c24 */ /* 0x040fe4000f8e0200 */
[----:B0-----:R-:W-:-:S07]  /*5140*/  IMAD R18, R5, UR4, R18 ;  /* 0x0000000405127c24 */ /* 0x001fce000f8e0212 */
.L_x_612:
[----:B------:R-:W1:Y:S01]  /*5150*/  LDCU.64 UR6, c[0x0][0x5f0] ;  /* 0x0000be00ff0677ac */ /* 0x000e620008000a00 */
[----:B------:R-:W-:Y:S01]  /*5160*/  BSSY.RECONVERGENT B6, `(.L_x_613) ;  /* 0x00000bb000067945 */ /* 0x000fe20003800200 */
[----:B------:R-:W-:-:S04]  /*5170*/  UPRMT UR4, UR39, 0x9910, URZ ;  /* 0x0000991027047896 */ /* 0x000fc800080000ff */
[----:B------:R-:W-:Y:S01]  /*5180*/  UISETP.GT.AND UP0, UPT, UR4, 0x9, UPT ;  /* 0x000000090400788c */ /* 0x000fe2000bf04270 */
[----:B-1234-:R-:W-:-:S05]  /*5190*/  IADD3 R2, P0, PT, R0, UR6, RZ ;  /* 0x0000000600027c10 */ /* 0x01efca000ff1e0ff */
        /* <DEDUP_REMOVED lines=14> */
.L_x_617:
[----:B------:R-:W2:Y:S02]  /*5280*/  LDG.E.U8 R2, desc[UR36][R2.64] ;  /* 0x0000002402027981 */ /* 0x000ea4000c1e1100 */
[----:B--2---:R-:W-:-:S04]  /*5290*/  ISETP.NE.AND P0, PT, R2, RZ, PT ;  /* 0x000000ff0200720c */ /* 0x004fc80003f05270 */
[----:B------:R-:W-:Y:S01]  /*52a0*/  P2R R19, PR, RZ, 0x1 ;  /* 0x00000001ff137803 */ /* 0x000fe20000000000 */
[----:B------:R-:W-:Y:S08]  /*52b0*/  BRA `(.L_x_619) ;  /* 0x0000000800947947 */ /* 0x000ff00003800000 */
.L_x_616:
        /* <DEDUP_REMOVED lines=11> */
.L_x_621:
[----:B------:R-:W2:Y:S02]  /*5370*/  LDG.E R2, desc[UR36][R2.64] ;  /* 0x0000002402027981 */ /* 0x000ea4000c1e1900 */
[----:B--2---:R-:W-:-:S04]  /*5380*/  ISETP.NE.AND P0, PT, R2, RZ, PT ;  /* 0x000000ff0200720c */ /* 0x004fc80003f05270 */
[----:B------:R-:W-:Y:S01]  /*5390*/  P2R R19, PR, RZ, 0x1 ;  /* 0x00000001ff137803 */ /* 0x000fe20000000000 */
[----:B------:R-:W-:Y:S08]  /*53a0*/  BRA `(.L_x_619) ;  /* 0x0000000800587947 */ /* 0x000ff00003800000 */
.L_x_620:
[----:B------:R-:W2:Y:S02]  /*53b0*/  LDG.E.U16 R2, desc[UR36][R2.64] ;  /* 0x0000002402027981 */ /* 0x000ea4000c1e1500 */
[----:B--2---:R-:W-:-:S04]  /*53c0*/  ISETP.NE.AND P0, PT, R2, RZ, PT ;  /* 0x000000ff0200720c */ /* 0x004fc80003f05270 */
[----:B------:R-:W-:Y:S01]  /*53d0*/  P2R R19, PR, RZ, 0x1 ;  /* 0x00000001ff137803 */ /* 0x000fe20000000000 */
[----:B------:R-:W-:Y:S08]  /*53e0*/  BRA `(.L_x_619) ;  /* 0x0000000800487947 */ /* 0x000ff00003800000 */
.L_x_615:
        /* <DEDUP_REMOVED lines=10> */
.L_x_623:
[----:B------:R-:W2:Y:S02]  /*5490*/  LDG.E.U16 R0, desc[UR36][R2.64] ;  /* 0x0000002402007981 */ /* 0x000ea4000c1e1500 */
[----:B--2---:R-:W-:-:S05]  /*54a0*/  HADD2.F32 R0, -RZ, R0.H0_H0 ;  /* 0x20000000ff007230 */ /* 0x004fca0000004100 */
[----:B------:R-:W-:-:S04]  /*54b0*/  FSETP.NEU.FTZ.AND P0, PT, R0, RZ, PT ;  /* 0x000000ff0000720b */ /* 0x000fc80003f1d000 */
[----:B------:R-:W-:Y:S01]  /*54c0*/  P2R R19, PR, RZ, 0x1 ;  /* 0x00000001ff137803 */ /* 0x000fe20000000000 */
[----:B------:R-:W-:Y:S08]  /*54d0*/  BRA `(.L_x_619) ;  /* 0x00000008000c7947 */ /* 0x000ff00003800000 */
.L_x_622:
        /* <DEDUP_REMOVED lines=12> */
.L_x_625:
        /* <DEDUP_REMOVED lines=10> */
.L_x_624:
[----:B------:R-:W2:Y:S02]  /*5640*/  LDG.E.64 R2, desc[UR36][R2.64] ;  /* 0x0000002402027981 */ /* 0x000ea4000c1e1b00 */
[----:B--2---:R-:W0:Y:S02]  /*5650*/  DSETP.NEU.AND P0, PT, R2, RZ, PT ;  /* 0x000000ff0200722a */ /* 0x004e240003f0d000 */
[----:B0-----:R-:W-:Y:S01]  /*5660*/  P2R R19, PR, RZ, 0x1 ;  /* 0x00000001ff137803 */ /* 0x001fe20000000000 */
[----:B------:R-:W-:Y:S06]  /*5670*/  BRA `(.L_x_619) ;  /* 0x0000000400a47947 */ /* 0x000fec0003800000 */
.L_x_614:
        /* <DEDUP_REMOVED lines=12> */
.L_x_628:
        /* <DEDUP_REMOVED lines=9> */
.L_x_627:
        /* <DEDUP_REMOVED lines=10> */
.L_x_630:
        /* <DEDUP_REMOVED lines=9> */
[----:B------:R-:W-:-:S04]  /*5900*/  LOP3.LUT P0, RZ, R0, 0x7fffffff, RZ, 0xc0, !PT ;  /* 0x7fffffff00ff7812 */ /* 0x000fc8000780c0ff */
[----:B------:R-:W-:Y:S01]  /*5910*/  P2R R19, PR, RZ, 0x1 ;  /* 0x00000001ff137803 */ /* 0x000fe20000000000 */
[----:B------:R-:W-:Y:S08]  /*5920*/  BRA `(.L_x_619) ;  /* 0x0000000000f87947 */ /* 0x000ff00003800000 */
.L_x_629:
[----:B------:R-:W2:Y:S02]  /*5930*/  LDG.E.U16 R0, desc[UR36][R2.64] ;  /* 0x0000002402007981 */ /* 0x000ea4000c1e1500 */
[----:B--2---:R-:W-:-:S05]  /*5940*/  IMAD.U32 R0, R0, 0x10000, RZ ;  /* 0x0001000000007824 */ /* 0x004fca00078e00ff */
[----:B------:R-:W-:-:S04]  /*5950*/  FSETP.NEU.FTZ.AND P0, PT, R0, RZ, PT ;  /* 0x000000ff0000720b */ /* 0x000fc80003f1d000 */
[----:B------:R-:W-:Y:S01]  /*5960*/  P2R R19, PR, RZ, 0x1 ;  /* 0x00000001ff137803 */ /* 0x000fe20000000000 */
[----:B------:R-:W-:Y:S08]  /*5970*/  BRA `(.L_x_619) ;  /* 0x0000000000e47947 */ /* 0x000ff00003800000 */
.L_x_626:
        /* <DEDUP_REMOVED lines=12> */
.L_x_633:
[----:B------:R-:W2:Y:S02]  /*5a40*/  LDG.E.U8 R2, desc[UR36][R2.64] ;  /* 0x0000002402027981 */ /* 0x000ea4000c1e1100 */
[----:B--2---:R-:W-:-:S04]  /*5a50*/  ISETP.NE.AND P0, PT, R2, RZ, PT ;  /* 0x000000ff0200720c */ /* 0x004fc80003f05270 */
[----:B------:R-:W-:Y:S01]  /*5a60*/  P2R R19, PR, RZ, 0x1 ;  /* 0x00000001ff137803 */ /* 0x000fe20000000000 */
[----:B------:R-:W-:Y:S08]  /*5a70*/  BRA `(.L_x_619) ;  /* 0x0000000000a47947 */ /* 0x000ff00003800000 */
.L_x_632:
[----:B------:R-:W2:Y:S02]  /*5a80*/  LDG.E.U8 R2, desc[UR36][R2.64] ;  /* 0x0000002402027981 */ /* 0x000ea4000c1e1100 */
[----:B--2---:R-:W-:-:S04]  /*5a90*/  ISETP.NE.AND P0, PT, R2, RZ, PT ;  /* 0x000000ff0200720c */ /* 0x004fc80003f05270 */
[----:B------:R-:W-:Y:S01]  /*5aa0*/  P2R R19, PR, RZ, 0x1 ;  /* 0x00000001ff137803 */ /* 0x000fe20000000000 */
[----:B------:R-:W-:Y:S08]  /*5ab0*/  BRA `(.L_x_619) ;  /* 0x0000000000947947 */ /* 0x000ff00003800000 */
.L_x_631:
[----:B------:R-:W-:-:S09]  /*5ac0*/  UISETP.NE.AND UP0, UPT, UR4, 0x1c, UPT ;  /* 0x0000001c0400788c */ /* 0x000fd2000bf05270 */
[----:B------:R-:W-:Y:S05]  /*5ad0*/  BRA.U !UP0, `(.L_x_634) ;  /* 0x0000000108807547 */ /* 0x000fea000b800000 */
        /* <DEDUP_REMOVED lines=8> */
.L_x_618:
        /* <DEDUP_REMOVED lines=16> */
.L_x_636:
[----:B------:R-:W-:-:S04]  /*5c60*/  PLOP3.LUT P0, PT, PT, PT, PT, 0x8, 0x80 ;  /* 0x000000000080781c */ /* 0x000fc80003f0e170 */
[----:B------:R-:W-:Y:S01]  /*5c70*/  P2R R19, PR, RZ, 0x1 ;  /* 0x00000001ff137803 */ /* 0x000fe20000000000 */
[----:B------:R-:W-:Y:S08]  /*5c80*/  BRA `(.L_x_619) ;  /* 0x0000000000207947 */ /* 0x000ff00003800000 */
.L_x_635:
[----:B------:R-:W2:Y:S02]  /*5c90*/  LDG.E.64 R2, desc[UR36][R2.64] ;  /* 0x0000002402027981 */ /* 0x000ea4000c1e1b00 */
[----:B--2---:R-:W-:-:S04]  /*5ca0*/  ISETP.NE.U32.AND P0, PT, R2, RZ, PT ;  /* 0x000000ff0200720c */ /* 0x004fc80003f05070 */
[----:B------:R-:W-:-:S04]  /*5cb0*/  ISETP.NE.AND.EX P0, PT, R3, RZ, PT, P0 ;  /* 0x000000ff0300720c */ /* 0x000fc80003f05300 */
[----:B------:R-:W-:Y:S01]  /*5cc0*/  P2R R19, PR, RZ, 0x1 ;  /* 0x00000001ff137803 */ /* 0x000fe20000000000 */
[----:B------:R-:W-:Y:S08]  /*5cd0*/  BRA `(.L_x_619) ;  /* 0x00000000000c7947 */ /* 0x000ff00003800000 */
.L_x_634:
[----:B------:R-:W2:Y:S02]  /*5ce0*/  LDG.E R2, desc[UR36][R2.64] ;  /* 0x0000002402027981 */ /* 0x000ea4000c1e1900 */
[----:B--2---:R-:W-:-:S04]  /*5cf0*/  ISETP.NE.AND P0, PT, R2, RZ, PT ;  /* 0x000000ff0200720c */ /* 0x004fc80003f05270 */
[----:B------:R-:W-:-:S09]  /*5d00*/  P2R R19, PR, RZ, 0x1 ;  /* 0x00000001ff137803 */ /* 0x000fd20000000000 */
.L_x_619:
[----:B------:R-:W-:Y:S05]  /*5d10*/  BSYNC.RECONVERGENT B6 ;  /* 0x0000000000067941 */ /* 0x000fea0003800200 */
.L_x_613:
        /* <DEDUP_REMOVED lines=18> */
.L_x_641:
[----:B------:R-:W2:Y:S02]  /*5e40*/  LDG.E.U8 R2, desc[UR36][R2.64] ;  /* 0x0000002402027981 */ /* 0x000ea4000c1e1100 */
[----:B--2---:R-:W-:Y:S01]  /*5e50*/  ISETP.NE.AND P0, PT, R2, RZ, PT ;  /* 0x000000ff0200720c */ /* 0x004fe20003f05270 */
[----:B------:R-:W-:-:S12]  /*5e60*/  BRA `(.L_x_643) ;  /* 0x0000000800407947 */ /* 0x000fd80003800000 */
.L_x_640:
        /* <DEDUP_REMOVED lines=10> */
.L_x_645:
[----:B------:R-:W2:Y:S02]  /*5f10*/  LDG.E R2, desc[UR36][R2.64] ;  /* 0x0000002402027981 */ /* 0x000ea4000c1e1900 */
[----:B--2---:R-:W-:Y:S01]  /*5f20*/  ISETP.NE.AND P0, PT, R2, RZ, PT ;  /* 0x000000ff0200720c */ /* 0x004fe20003f05270 */
[----:B------:R-:W-:-:S12]  /*5f30*/  BRA `(.L_x_643) ;  /* 0x00000008000c7947 */ /* 0x000fd80003800000 */
.L_x_644:
[----:B------:R-:W2:Y:S02]  /*5f40*/  LDG.E.U16 R2, desc[UR36][R2.64] ;  /* 0x0000002402027981 */ /* 0x000ea4000c1e1500 */
[----:B--2---:R-:W-:Y:S01]  /*5f50*/  ISETP.NE.AND P0, PT, R2, RZ, PT ;  /* 0x000000ff0200720c */ /* 0x004fe20003f05270 */
[----:B------:R-:W-:-:S12]  /*5f60*/  BRA `(.L_x_643) ;  /* 0x0000000800007947 */ /* 0x000fd80003800000 */
.L_x_639:
        /* <DEDUP_REMOVED lines=9> */
.L_x_647:
[----:B------:R-:W2:Y:S02]  /*6000*/  LDG.E.U16 R0, desc[UR36][R2.64] ;  /* 0x0000002402007981 */ /* 0x000ea4000c1e1500 */
[----:B--2---:R-:W-:-:S05]  /*6010*/  HADD2.F32 R0, -RZ, R0.H0_H0 ;  /* 0x20000000ff007230 */ /* 0x004fca0000004100 */
[----:B------:R-:W-:Y:S01]  /*6020*/  FSETP.NEU.FTZ.AND P0, PT, R0, RZ, PT ;  /* 0x000000ff0000720b */ /* 0x000fe20003f1d000 */
[----:B------:R-:W-:-:S12]  /*6030*/  BRA `(.L_x_643) ;  /* 0x0000000400cc7947 */ /* 0x000fd80003800000 */
.L_x_646:
        /* <DEDUP_REMOVED lines=11> */
.L_x_649:
        /* <DEDUP_REMOVED lines=8> */
.L_x_648:
[----:B------:R-:W2:Y:S02]  /*6170*/  LDG.E.64 R2, desc[UR36][R2.64] ;  /* 0x0000002402027981 */ /* 0x000ea4000c1e1b00 */
[----:B--2---:R1:W2:Y:S02]  /*6180*/  DSETP.NEU.AND P0, PT, R2, RZ, PT ;  /* 0x000000ff0200722a */ /* 0x0042a40003f0d000 */
[----:B--2---:R-:W-:Y:S05]  /*6190*/  BRA `(.L_x_643) ;  /* 0x0000000400747947 */ /* 0x004fea0003800000 */
.L_x_638:
        /* <DEDUP_REMOVED lines=11> */
.L_x_652:
        /* <DEDUP_REMOVED lines=8> */
.L_x_651:
        /* <DEDUP_REMOVED lines=9> */
.L_x_654:
[----:B------:R-:W2:Y:S02]  /*6360*/  LDG.E.U8 R2, desc[UR36][R2.64] ;  /* 0x0000002402027981 */ /* 0x000ea4000c1e1100 */
[----:B--2---:R-:W-:-:S04]  /*6370*/  SHF.L.U32 R0, R2, 0x19, RZ ;  /* 0x0000001902007819 */ /* 0x004fc800000006ff */
        /* <DEDUP_REMOVED lines=9> */
.L_x_653:
[----:B------:R-:W2:Y:S02]  /*6410*/  LDG.E.U16 R0, desc[UR36][R2.64] ;  /* 0x0000002402007981 */ /* 0x000ea4000c1e1500 */
[----:B--2---:R-:W-:-:S05]  /*6420*/  IMAD.U32 R0, R0, 0x10000, RZ ;  /* 0x0001000000007824 */ /* 0x004fca00078e00ff */
[----:B------:R-:W-:Y:S01]  /*6430*/  FSETP.NEU.FTZ.AND P0, PT, R0, RZ, PT ;  /* 0x000000ff0000720b */ /* 0x000fe20003f1d000 */
[----:B------:R-:W-:-:S12]  /*6440*/  BRA `(.L_x_643) ;  /* 0x0000000000c87947 */ /* 0x000fd80003800000 */
.L_x_650:
        /* <DEDUP_REMOVED lines=11> */
.L_x_657:
[----:B------:R-:W2:Y:S02]  /*6500*/  LDG.E.U8 R2, desc[UR36][R2.64] ;  /* 0x0000002402027981 */ /* 0x000ea4000c1e1100 */
[----:B--2---:R-:W-:Y:S01]  /*6510*/  ISETP.NE.AND P0, PT, R2, RZ, PT ;  /* 0x000000ff0200720c */ /* 0x004fe20003f05270 */
[----:B------:R-:W-:-:S12]  /*6520*/  BRA `(.L_x_643) ;  /* 0x0000000000907947 */ /* 0x000fd80003800000 */
.L_x_656:
[----:B------:R-:W2:Y:S02]  /*6530*/  LDG.E.U8 R2, desc[UR36][R2.64] ;  /* 0x0000002402027981 */ /* 0x000ea4000c1e1100 */
[----:B--2---:R-:W-:Y:S01]  /*6540*/  ISETP.NE.AND P0, PT, R2, RZ, PT ;  /* 0x000000ff0200720c */ /* 0x004fe20003f05270 */
[----:B------:R-:W-:-:S12]  /*6550*/  BRA `(.L_x_643) ;  /* 0x0000000000847947 */ /* 0x000fd80003800000 */
.L_x_655:
        /* <DEDUP_REMOVED lines=9> */
.L_x_642:
        /* <DEDUP_REMOVED lines=16> */
.L_x_660:
[----:B------:R-:W-:Y:S01]  /*66f0*/  PLOP3.LUT P0, PT, PT, PT, PT, 0x8, 0x80 ;  /* 0x000000000080781c */ /* 0x000fe20003f0e170 */
[----:B------:R-:W-:-:S12]  /*6700*/  BRA `(.L_x_643) ;  /* 0x0000000000187947 */ /* 0x000fd80003800000 */
.L_x_659:
[----:B------:R-:W2:Y:S02]  /*6710*/  LDG.E.64 R2, desc[UR36][R2.64] ;  /* 0x0000002402027981 */ /* 0x000ea4000c1e1b00 */
[----:B--2---:R-:W-:-:S04]  /*6720*/  ISETP.NE.U32.AND P0, PT, R2, RZ, PT ;  /* 0x000000ff0200720c */ /* 0x004fc80003f05070 */
[----:B------:R-:W-:Y:S01]  /*6730*/  ISETP.NE.AND.EX P0, PT, R3, RZ, PT, P0 ;  /* 0x000000ff0300720c */ /* 0x000fe20003f05300 */
[----:B------:R-:W-:-:S12]  /*6740*/  BRA `(.L_x_643) ;  /* 0x0000000000087947 */ /* 0x000fd80003800000 */
.L_x_658:
[----:B------:R-:W2:Y:S02]  /*6750*/  LDG.E R2, desc[UR36][R2.64] ;  /* 0x0000002402027981 */ /* 0x000ea4000c1e1900 */
[----:B--2---:R-:W-:-:S13]  /*6760*/  ISETP.NE.AND P0, PT, R2, RZ, PT ;  /* 0x000000ff0200720c */ /* 0x004fda0003f05270 */
.L_x_643:
[----:B------:R-:W-:Y:S05]  /*6770*/  BSYNC.RECONVERGENT B6 ;  /* 0x0000000000067941 */ /* 0x000fea0003800200 */
.L_x_637:
        /* <DEDUP_REMOVED lines=20> */
.L_x_665:
[----:B------:R0:W-:Y:S01]  /*68c0*/  STG.E.U8 desc[UR36][R2.64], R4 ;  /* 0x0000000402007986 */ /* 0x0001e2000c101124 */
[----:B------:R-:W-:Y:S05]  /*68d0*/  BRA `(.L_x_667) ;  /* 0x0000000800fc7947 */ /* 0x000fea0003800000 */
.L_x_664:
        /* <DEDUP_REMOVED lines=9> */
.L_x_669:
[----:B------:R0:W-:Y:S01]  /*6970*/  STG.E desc[UR36][R2.64], R4 ;  /* 0x0000000402007986 */ /* 0x0001e2000c101924 */
[----:B------:R-:W-:Y:S05]  /*6980*/  BRA `(.L_x_667) ;  /* 0x0000000800d07947 */ /* 0x000fea0003800000 */
.L_x_668:
[----:B------:R0:W-:Y:S01]  /*6990*/  STG.E.U16 desc[UR36][R2.64], R4 ;  /* 0x0000000402007986 */ /* 0x0001e2000c101524 */
[----:B------:R-:W-:Y:S05]  /*69a0*/  BRA `(.L_x_667) ;  /* 0x0000000800c87947 */ /* 0x000fea0003800000 */
.L_x_663:
        /* <DEDUP_REMOVED lines=9> */
.L_x_671:
[----:B------:R-:W-:-:S04]  /*6a40*/  I2FP.F32.U32 R0, R4 ;  /* 0x0000000400007245 */ /* 0x000fc80000201000 */
[----:B------:R-:W-:-:S05]  /*6a50*/  F2FP.F16.F32.PACK_AB R0, RZ, R0 ;  /* 0x00000000ff00723e */ /* 0x000fca00000000ff */
[----:B------:R0:W-:Y:S01]  /*6a60*/  STG.E.U16 desc[UR36][R2.64], R0 ;  /* 0x0000000002007986 */ /* 0x0001e2000c101524 */
[----:B------:R-:W-:Y:S05]  /*6a70*/  BRA `(.L_x_667) ;  /* 0x0000000800947947 */ /* 0x000fea0003800000 */
.L_x_670:
        /* <DEDUP_REMOVED lines=10> */
.L_x_673:
[----:B------:R-:W-:-:S04]  /*6b20*/  I2FP.F32.U32 R4, R4 ;  /* 0x0000000400047245 */ /* 0x000fc80000201000 */
[----:B------:R-:W-:-:S04]  /*6b30*/  F2FP.F16.F32.PACK_AB R5, RZ, R4 ;  /* 0x00000004ff05723e */ /* 0x000fc800000000ff */
[----:B------:R-:W-:-:S05]  /*6b40*/  PRMT R5, R5, 0x5410, RZ ;  /* 0x0000541005057816 */ /* 0x000fca00000000ff */
[----:B------:R0:W-:Y:S01]  /*6b50*/  STG.E desc[UR36][R2.64], R5 ;  /* 0x0000000502007986 */ /* 0x0001e2000c101924 */
[----:B------:R-:W-:Y:S05]  /*6b60*/  BRA `(.L_x_667) ;  /* 0x0000000800587947 */ /* 0x000fea0003800000 */
.L_x_672:
[----:B------:R-:W0:Y:S02]  /*6b70*/  I2F.F64.U32 R4, R4 ;  /* 0x0000000400047312 */ /* 0x000e240000201800 */
[----:B0-----:R0:W-:Y:S01]  /*6b80*/  STG.E.64 desc[UR36][R2.64], R4 ;  /* 0x0000000402007986 */ /* 0x0011e2000c101b24 */
[----:B------:R-:W-:Y:S05]  /*6b90*/  BRA `(.L_x_667) ;  /* 0x00000008004c7947 */ /* 0x000fea0003800000 */
.L_x_662:
        /* <DEDUP_REMOVED lines=12> */
.L_x_677:
[----:B------:R-:W-:Y:S01]  /*6c60*/  I2FP.F32.U32 R5, R4 ;  /* 0x0000000400057245 */ /* 0x000fe20000201000 */
[----:B------:R-:W-:Y:S01]  /*6c70*/  BSSY.RECONVERGENT B0, `(.L_x_678) ;  /* 0x0000010000007945 */ /* 0x000fe20003800200 */
[----:B------:R-:W-:Y:S02]  /*6c80*/  HFMA2 R0, -RZ, RZ, 0, 7.62939453125e-06 ;  /* 0x00000080ff007431 */ /* 0x000fe400000001ff */
        /* <DEDUP_REMOVED lines=14> */
.L_x_679:
[----:B------:R-:W-:Y:S05]  /*6d70*/  BSYNC.RECONVERGENT B0 ;  /* 0x0000000000007941 */ /* 0x000fea0003800200 */
.L_x_678:
[----:B------:R0:W-:Y:S01]  /*6d80*/  STG.E.U8 desc[UR36][R2.64], R0 ;  /* 0x0000000002007986 */ /* 0x0001e2000c101124 */
[----:B------:R-:W-:Y:S05]  /*6d90*/  BRA `(.L_x_667) ;  /* 0x0000000400cc7947 */ /* 0x000fea0003800000 */
.L_x_676:
[----:B------:R-:W-:Y:S01]  /*6da0*/  I2FP.F32.U32 R5, R4 ;  /* 0x0000000400057245 */ /* 0x000fe20000201000 */
        /* <DEDUP_REMOVED lines=16> */
.L_x_681:
[----:B------:R-:W-:Y:S05]  /*6eb0*/  BSYNC.RECONVERGENT B0 ;  /* 0x0000000000007941 */ /* 0x000fea0003800200 */
.L_x_680:
[----:B------:R0:W-:Y:S01]  /*6ec0*/  STG.E.U8 desc[UR36][R2.64], R0 ;  /* 0x0000000002007986 */ /* 0x0001e2000c101124 */
[----:B------:R-:W-:Y:S05]  /*6ed0*/  BRA `(.L_x_667) ;  /* 0x00000004007c7947 */ /* 0x000fea0003800000 */
.L_x_675:
[----:B------:R-:W-:-:S09]  /*6ee0*/  UISETP.NE.AND UP0, UPT, UR4, 0x1c, UPT ;  /* 0x0000001c0400788c */ /* 0x000fd2000bf05270 */
[----:B------:R-:W-:Y:S05]  /*6ef0*/  BRA.U !UP0, `(.L_x_682) ;  /* 0x0000000108587547 */ /* 0x000fea000b800000 */
[----:B------:R-:W-:-:S09]  /*6f00*/  UISETP.NE.AND UP0, UPT, UR4, 0x1d, UPT ;  /* 0x0000001d0400788c */ /* 0x000fd2000bf05270 */
[----:B------:R-:W-:Y:S05]  /*6f10*/  BRA.U !UP0, `(.L_x_683) ;  /* 0x0000000108447547 */ /* 0x000fea000b800000 */
[----:B------:R-:W-:-:S09]  /*6f20*/  UISETP.NE.AND UP0, UPT, UR4, 0x2c, UPT ;  /* 0x0000002c0400788c */ /* 0x000fd2000bf05270 */
[----:B------:R-:W-:Y:S05]  /*6f30*/  BRA.U UP0, `(.L_x_666) ;  /* 0x0000000100987547 */ /* 0x000fea000b800000 */
[----:B------:R-:W-:-:S04]  /*6f40*/  I2FP.F32.U32 R5, R4 ;  /* 0x0000000400057245 */ /* 0x000fc80000201000 */
        /* <DEDUP_REMOVED lines=14> */
.L_x_683:
[----:B------:R-:W-:-:S05]  /*7030*/  IMAD.MOV.U32 R5, RZ, RZ, RZ ;  /* 0x000000ffff057224 */ /* 0x000fca00078e00ff */
[----:B------:R0:W-:Y:S01]  /*7040*/  STG.E.64 desc[UR36][R2.64], R4 ;  /* 0x0000000402007986 */ /* 0x0001e2000c101b24 */
[----:B------:R-:W-:Y:S05]  /*7050*/  BRA `(.L_x_667) ;  /* 0x00000004001c7947 */ /* 0x000fea0003800000 */
.L_x_682:
[----:B------:R0:W-:Y:S01]  /*7060*/  STG.E desc[UR36][R2.64], R4 ;  /* 0x0000000402007986 */ /* 0x0001e2000c101924 */
[----:B------:R-:W-:Y:S05]  /*7070*/  BRA `(.L_x_667) ;  /* 0x0000000400147947 */ /* 0x000fea0003800000 */
.L_x_674:
        /* <DEDUP_REMOVED lines=8> */
.L_x_685:
[----:B------:R-:W-:Y:S01]  /*7100*/  CS2R R6, SRZ ;  /* 0x0000000000067805 */ /* 0x000fe2000001ff00 */
[----:B------:R-:W0:Y:S04]  /*7110*/  I2F.F64.U32 R4, R4 ;  /* 0x0000000400047312 */ /* 0x000e280000201800 */
[----:B0-----:R4:W-:Y:S01]  /*7120*/  STG.E.128 desc[UR36][R2.64], R4 ;  /* 0x0000000402007986 */ /* 0x0019e2000c101d24 */
[----:B------:R-:W-:Y:S05]  /*7130*/  BRA `(.L_x_667) ;  /* 0x0000000000e47947 */ /* 0x000fea0003800000 */
.L_x_684:
[----:B------:R-:W-:-:S09]  /*7140*/  UISETP.NE.AND UP0, UPT, UR4, 0xf, UPT ;  /* 0x0000000f0400788c */ /* 0x000fd2000bf05270 */
[----:B------:R-:W-:Y:S05]  /*7150*/  BRA.U !UP0, `(.L_x_686) ;  /* 0x0000000108d07547 */ /* 0x000fea000b800000 */
[----:B------:R-:W-:-:S09]  /*7160*/  UISETP.NE.AND UP0, UPT, UR4, 0x17, UPT ;  /* 0x000000170400788c */ /* 0x000fd2000bf05270 */
[----:B------:R-:W-:Y:S05]  /*7170*/  BRA.U !UP0, `(.L_x_687) ;  /* 0x0000000108847547 */ /* 0x000fea000b800000 */
[----:B------:R-:W-:-:S09]  /*7180*/  UISETP.NE.AND UP0, UPT, UR4, 0x18, UPT ;  /* 0x000000180400788c */ /* 0x000fd2000bf05270 */
[----:B------:R-:W-:Y:S05]  /*7190*/  BRA.U !UP0, `(.L_x_688) ;  /* 0x0000000108447547 */ /* 0x000fea000b800000 */
.L_x_666:
        /* <DEDUP_REMOVED lines=16> */
.L_x_689:
[----:B------:R-:W-:Y:S05]  /*72a0*/  BRA `(.L_x_667) ;  /* 0x0000000000887947 */ /* 0x000fea0003800000 */
.L_x_688:
[----:B------:R-:W-:Y:S01]  /*72b0*/  I2FP.F32.U32 R7, R4 ;  /* 0x0000000400077245 */ /* 0x000fe20000201000 */
        /* <DEDUP_REMOVED lines=10> */
.L_x_691:
[----:B------:R-:W-:Y:S05]  /*7360*/  BSYNC.RECONVERGENT B0 ;  /* 0x0000000000007941 */ /* 0x000fea0003800200 */
.L_x_690:
[----:B------:R3:W-:Y:S01]  /*7370*/  STG.E.U8 desc[UR36][R2.64], R5 ;  /* 0x0000000502007986 */ /* 0x0007e2000c101124 */
[----:B------:R-:W-:Y:S05]  /*7380*/  BRA `(.L_x_667) ;  /* 0x0000000000507947 */ /* 0x000fea0003800000 */
.L_x_687:
[----:B------:R-:W-:-:S04]  /*7390*/  I2FP.F32.U32 R7, R4 ;  /* 0x0000000400077245 */ /* 0x000fc80000201000 */
        /* <DEDUP_REMOVED lines=11> */
.L_x_692:
[----:B------:R-:W-:Y:S01]  /*7450*/  IMAD.MOV.U32 R5, RZ, RZ, 0x7f ;  /* 0x0000007fff057424 */ /* 0x000fe200078e00ff */
[----:B------:R-:W-:-:S04]  /*7460*/  ISETP.GT.U32.AND P0, PT, R7, 0x7f800000, PT ;  /* 0x7f8000000700780c */ /* 0x000fc80003f04070 */
[----:B------:R-:W-:-:S05]  /*7470*/  SEL R5, R5, 0x7c, P0 ;  /* 0x0000007c05057807 */ /* 0x000fca0000000000 */
[----:B------:R2:W-:Y:S01]  /*7480*/  STG.E.U8 desc[UR36][R2.64], R5 ;  /* 0x0000000502007986 */ /* 0x0005e2000c101124 */
[----:B------:R-:W-:Y:S05]  /*7490*/  BRA `(.L_x_667) ;  /* 0x00000000000c7947 */ /* 0x000fea0003800000 */
.L_x_686:
[----:B------:R-:W-:-:S04]  /*74a0*/  I2FP.F32.U32 R0, R4 ;  /* 0x0000000400007245 */ /* 0x000fc80000201000 */
[----:B------:R-:W-:-:S05]  /*74b0*/  F2FP.BF16.F32.PACK_AB R0, RZ, R0 ;  /* 0x00000000ff00723e */ /* 0x000fca00000010ff */
[----:B------:R0:W-:Y:S02]  /*74c0*/  STG.E.U16 desc[UR36][R2.64], R0 ;  /* 0x0000000002007986 */ /* 0x0001e4000c101524 */
.L_x_667:
[----:B------:R-:W-:Y:S05]  /*74d0*/  BSYNC.RECONVERGENT B6 ;  /* 0x0000000000067941 */ /* 0x000fea0003800200 */
.L_x_661:
[----:B------:R-:W-:-:S07]  /*74e0*/  VIADD R17, R17, 0x80 ;  /* 0x0000008011117836 */ /* 0x000fce0000000000 */
.L_x_611:
[----:B------:R-:W-:Y:S05]  /*74f0*/  BSYNC.RECONVERGENT B7 ;  /* 0x0000000000077941 */ /* 0x000fea0003800200 */
.L_x_610:
[----:B------:R-:W5:Y:S01]  /*7500*/  LDCU UR4, c[0x0][0x380] ;  /* 0x00007000ff0477ac */ /* 0x000f620008000800 */
[----:B------:R-:W-:Y:S01]  /*7510*/  BSSY.RECONVERGENT B7, `(.L_x_693) ;  /* 0x000039f000077945 */ /* 0x000fe20003800200 */
[----:B-----5:R-:W-:-:S13]  /*7520*/  ISETP.GE.AND P0, PT, R17, UR4, PT ;  /* 0x0000000411007c0c */ /* 0x020fda000bf06270 */
[----:B------:R-:W-:Y:S05]  /*7530*/  @P0 BRA `(.L_x_694) ;  /* 0x0000003800700947 */ /* 0x000fea0003800000 */
[----:B------:R-:W5:Y:S01]  /*7540*/  LDCU UR4, c[0x0][0x388] ;  /* 0x00007100ff0477ac */ /* 0x000f620008000800 */
[----:B------:R-:W-:Y:S02]  /*7550*/  HFMA2 R18, -RZ, RZ, 0, 0 ;  /* 0x00000000ff127431 */ /* 0x000fe400000001ff */
[----:B0-----:R-:W-:Y:S02]  /*7560*/  IMAD.MOV.U32 R0, RZ, RZ, RZ ;  /* 0x000000ffff007224 */ /* 0x001fe400078e00ff */
[----:B------:R-:W-:Y:S01]  /*7570*/  IMAD.MOV.U32 R16, RZ, RZ, RZ ;  /* 0x000000ffff107224 */ /* 0x000fe200078e00ff */
[----:B-----5:R-:W-:-:S09]  /*7580*/  UISETP.NE.AND UP0, UPT, UR4, URZ, UPT ;  /* 0x000000ff0400728c */ /* 0x020fd2000bf05270 */
[----:B------:R-:W-:Y:S05]  /*7590*/  BRA.U !UP0, `(.L_x_695) ;  /* 0x0000001508707547 */ /* 0x000fea000b800000 */
[----:B------:R-:W1:Y:S01]  /*75a0*/  LDCU.64 UR4, c[0x0][0x390] ;  /* 0x00007200ff0477ac */ /* 0x000e620008000a00 */
[----:B------:R-:W-:Y:S01]  /*75b0*/  MOV R16, RZ ;  /* 0x000000ff00107202 */ /* 0x000fe20000000f00 */
[----:B------:R-:W0:Y:S01]  /*75c0*/  LDCU UR6, c[0x0][0x38c] ;  /* 0x00007180ff0677ac */ /* 0x000e220008000800 */
[----:B------:R-:W5:Y:S01]  /*75d0*/  LDCU.64 UR8, c[0x0][0x4b8] ;  /* 0x00009700ff0877ac */ /* 0x000f620008000a00 */
[----:B------:R-:W-:Y:S02]  /*75e0*/  UISETP.NE.AND UP0, UPT, UR41, URZ, UPT ;  /* 0x000000ff2900728c */ /* 0x000fe4000bf05270 */
[----:B-1234-:R-:W-:Y:S01]  /*75f0*/  IMAD.HI.U32 R2, R17, UR4, R16 ;  /* 0x0000000411027c27 */ /* 0x01efe2000f8e0010 */
[----:B------:R-:W1:Y:S04]  /*7600*/  LDCU UR4, c[0x0][0x4c0] ;  /* 0x00009800ff0477ac */ /* 0x000e680008000800 */
[----:B------:R-:W-:-:S05]  /*7610*/  SHF.R.U32.HI R3, RZ, UR5, R2 ;  /* 0x00000005ff037c19 */ /* 0x000fca0008011602 */
[----:B------:R-:W-:-:S04]  /*7620*/  IMAD.MOV R18, RZ, RZ, -R3 ;  /* 0x000000ffff127224 */ /* 0x000fc800078e0a03 */
        /* <DEDUP_REMOVED lines=339> */
.L_x_695:
        /* <DEDUP_REMOVED lines=19> */
.L_x_700:
[----:B------:R-:W2:Y:S02]  /*8c90*/  LDG.E.U8 R2, desc[UR36][R2.64] ;  /* 0x0000002402027981 */ /* 0x000ea4000c1e1100 */
[----:B--2---:R-:W-:-:S04]  /*8ca0*/  ISETP.NE.AND P0, PT, R2, RZ, PT ;  /* 0x000000ff0200720c */ /* 0x004fc80003f05270 */
[----:B------:R-:W-:Y:S01]  /*8cb0*/  P2R R19, PR, RZ, 0x1 ;  /* 0x00000001ff137803 */ /* 0x000fe20000000000 */
[----:B------:R-:W-:Y:S08]  /*8cc0*/  BRA `(.L_x_702) ;  /* 0x0000000800947947 */ /* 0x000ff00003800000 */
.L_x_699:
        /* <DEDUP_REMOVED lines=11> */
.L_x_704:
[----:B------:R-:W2:Y:S02]  /*8d80*/  LDG.E R2, desc[UR36][R2.64] ;  /* 0x0000002402027981 */ /* 0x000ea4000c1e1900 */
[----:B--2---:R-:W-:-:S04]  /*8d90*/  ISETP.NE.AND P0, PT, R2, RZ, PT ;  /* 0x000000ff0200720c */ /* 0x004fc80003f05270 */
[----:B------:R-:W-:Y:S01]  /*8da0*/  P2R R19, PR, RZ, 0x1 ;  /* 0x00000001ff137803 */ /* 0x000fe20000000000 */
[----:B------:R-:W-:Y:S08]  /*8db0*/  BRA `(.L_x_702) ;  /* 0x0000000800587947 */ /* 0x000ff00003800000 */
.L_x_703:
[----:B------:R-:W2:Y:S02]  /*8dc0*/  LDG.E.U16 R2, desc[UR36][R2.64] ;  /* 0x0000002402027981 */ /* 0x000ea4000c1e1500 */
[----:B--2---:R-:W-:-:S04]  /*8dd0*/  ISETP.NE.AND P0, PT, R2, RZ, PT ;  /* 0x000000ff0200720c */ /* 0x004fc80003f05270 */
[----:B------:R-:W-:Y:S01]  /*8de0*/  P2R R19, PR, RZ, 0x1 ;  /* 0x00000001ff137803 */ /* 0x000fe20000000000 */
[----:B------:R-:W-:Y:S08]  /*8df0*/  BRA `(.L_x_702) ;  /* 0x0000000800487947 */ /* 0x000ff00003800000 */
.L_x_698:
        /* <DEDUP_REMOVED lines=10> */
.L_x_706:
[----:B------:R-:W2:Y:S02]  /*8ea0*/  LDG.E.U16 R0, desc[UR36][R2.64] ;  /* 0x0000002402007981 */ /* 0x000ea4000c1e1500 */
[----:B--2---:R-:W-:-:S05]  /*8eb0*/  HADD2.F32 R0, -RZ, R0.H0_H0 ;  /* 0x20000000ff007230 */ /* 0x004fca0000004100 */
[----:B------:R-:W-:-:S04]  /*8ec0*/  FSETP.NEU.FTZ.AND P0, PT, R0, RZ, PT ;  /* 0x000000ff0000720b */ /* 0x000fc80003f1d000 */
[----:B------:R-:W-:Y:S01]  /*8ed0*/  P2R R19, PR, RZ, 0x1 ;  /* 0x00000001ff137803 */ /* 0x000fe20000000000 */
[----:B------:R-:W-:Y:S08]  /*8ee0*/  BRA `(.L_x_702) ;  /* 0x00000008000c7947 */ /* 0x000ff00003800000 */
.L_x_705:
        /* <DEDUP_REMOVED lines=12> */
.L_x_708:
        /* <DEDUP_REMOVED lines=10> */
.L_x_707:
[----:B------:R-:W2:Y:S02]  /*9050*/  LDG.E.64 R2, desc[UR36][R2.64] ;  /* 0x0000002402027981 */ /* 0x000ea4000c1e1b00 */
[----:B--2---:R-:W0:Y:S02]  /*9060*/  DSETP.NEU.AND P0, PT, R2, RZ, PT ;  /* 0x000000ff0200722a */ /* 0x004e240003f0d000 */
[----:B0-----:R-:W-:Y:S01]  /*9070*/  P2R R19, PR, RZ, 0x1 ;  /* 0x00000001ff137803 */ /* 0x001fe20000000000 */
[----:B------:R-:W-:Y:S06]  /*9080*/  BRA `(.L_x_702) ;  /* 0x0000000400a47947 */ /* 0x000fec0003800000 */
.L_x_697:
        /* <DEDUP_REMOVED lines=12> */
.L_x_711:
        /* <DEDUP_REMOVED lines=9> */
.L_x_710:
        /* <DEDUP_REMOVED lines=10> */
.L_x_713:
        /* <DEDUP_REMOVED lines=9> */
[----:B------:R-:W-:-:S04]  /*9310*/  LOP3.LUT P0, RZ, R0, 0x7fffffff, RZ, 0xc0, !PT ;  /* 0x7fffffff00ff7812 */ /* 0x000fc8000780c0ff */
[----:B------:R-:W-:Y:S01]  /*9320*/  P2R R19, PR, RZ, 0x1 ;  /* 0x00000001ff137803 */ /* 0x000fe20000000000 */
[----:B------:R-:W-:Y:S08]  /*9330*/  BRA `(.L_x_702) ;  /* 0x0000000000f87947 */ /* 0x000ff00003800000 */
.L_x_712:
[----:B------:R-:W2:Y:S02]  /*9340*/  LDG.E.U16 R0, desc[UR36][R2.64] ;  /* 0x0000002402007981 */ /* 0x000ea4000c1e1500 */
[----:B--2---:R-:W-:-:S05]  /*9350*/  IMAD.U32 R0, R0, 0x10000, RZ ;  /* 0x0001000000007824 */ /* 0x004fca00078e00ff */
[----:B------:R-:W-:-:S04]  /*9360*/  FSETP.NEU.FTZ.AND P0, PT, R0, RZ, PT ;  /* 0x000000ff0000720b */ /* 0x000fc80003f1d000 */
[----:B------:R-:W-:Y:S01]  /*9370*/  P2R R19, PR, RZ, 0x1 ;  /* 0x00000001ff137803 */ /* 0x000fe20000000000 */
[----:B------:R-:W-:Y:S08]  /*9380*/  BRA `(.L_x_702) ;  /* 0x0000000000e47947 */ /* 0x000ff00003800000 */
.L_x_709:
        /* <DEDUP_REMOVED lines=12> */
.L_x_716:
[----:B------:R-:W2:Y:S02]  /*9450*/  LDG.E.U8 R2, desc[UR36][R2.64] ;  /* 0x0000002402027981 */ /* 0x000ea4000c1e1100 */
[----:B--2---:R-:W-:-:S04]  /*9460*/  ISETP.NE.AND P0, PT, R2, RZ, PT ;  /* 0x000000ff0200720c */ /* 0x004fc80003f05270 */
[----:B------:R-:W-:Y:S01]  /*9470*/  P2R R19, PR, RZ, 0x1 ;  /* 0x00000001ff137803 */ /* 0x000fe20000000000 */
[----:B------:R-:W-:Y:S08]  /*9480*/  BRA `(.L_x_702) ;  /* 0x0000000000a47947 */ /* 0x000ff00003800000 */
.L_x_715:
[----:B------:R-:W2:Y:S02]  /*9490*/  LDG.E.U8 R2, desc[UR36][R2.64] ;  /* 0x0000002402027981 */ /* 0x000ea4000c1e1100 */
[----:B--2---:R-:W-:-:S04]  /*94a0*/  ISETP.NE.AND P0, PT, R2, RZ, PT ;  /* 0x000000ff0200720c */ /* 0x004fc80003f05270 */
[----:B------:R-:W-:Y:S01]  /*94b0*/  P2R R19, PR, RZ, 0x1 ;  /* 0x00000001ff137803 */ /* 0x000fe20000000000 */
[----:B------:R-:W-:Y:S08]  /*94c0*/  BRA `(.L_x_702) ;  /* 0x0000000000947947 */ /* 0x000ff00003800000 */
.L_x_714:
        /* <DEDUP_REMOVED lines=10> */
.L_x_701:
        /* <DEDUP_REMOVED lines=16> */
.L_x_719:
[----:B------:R-:W-:-:S04]  /*9670*/  PLOP3.LUT P0, PT, PT, PT, PT, 0x8, 0x80 ;  /* 0x000000000080781c */ /* 0x000fc80003f0e170 */
[----:B------:R-:W-:Y:S01]  /*9680*/  P2R R19, PR, RZ, 0x1 ;  /* 0x00000001ff137803 */ /* 0x000fe20000000000 */
[----:B------:R-:W-:Y:S08]  /*9690*/  BRA `(.L_x_702) ;  /* 0x0000000000207947 */ /* 0x000ff00003800000 */
.L_x_718:
[----:B------:R-:W2:Y:S02]  /*96a0*/  LDG.E.64 R2, desc[UR36][R2.64] ;  /* 0x0000002402027981 */ /* 0x000ea4000c1e1b00 */
[----:B--2---:R-:W-:-:S04]  /*96b0*/  ISETP.NE.U32.AND P0, PT, R2, RZ, PT ;  /* 0x000000ff0200720c */ /* 0x004fc80003f05070 */
[----:B------:R-:W-:-:S04]  /*96c0*/  ISETP.NE.AND.EX P0, PT, R3, RZ, PT, P0 ;  /* 0x000000ff0300720c */ /* 0x000fc80003f05300 */
[----:B------:R-:W-:Y:S01]  /*96d0*/  P2R R19, PR, RZ, 0x1 ;  /* 0x00000001ff137803 */ /* 0x000fe20000000000 */
[----:B------:R-:W-:Y:S08]  /*96e0*/  BRA `(.L_x_702) ;  /* 0x00000000000c7947 */ /* 0x000ff00003800000 */
.L_x_717:
[----:B------:R-:W2:Y:S02]  /*96f0*/  LDG.E R2, desc[UR36][R2.64] ;  /* 0x0000002402027981 */ /* 0x000ea4000c1e1900 */
[----:B--2---:R-:W-:-:S04]  /*9700*/  ISETP.NE.AND P0, PT, R2, RZ, PT ;  /* 0x000000ff0200720c */ /* 0x004fc80003f05270 */
[----:B------:R-:W-:-:S09]  /*9710*/  P2R R19, PR, RZ, 0x1 ;  /* 0x00000001ff137803 */ /* 0x000fd20000000000 */
.L_x_702:
[----:B------:R-:W-:Y:S05]  /*9720*/  BSYNC.RECONVERGENT B6 ;  /* 0x0000000000067941 */ /* 0x000fea0003800200 */
.L_x_696:
[----:B------:R-:W0:Y:S01]  /*9730*/  LDCU.64 UR6, c[0x0][0x5f8] ;  /* 0x0000bf00ff0677ac */ /* 0x000e220008000a00 */
[----:B------:R-:W-:Y:S01]  /*9740*/  BSSY.RECONVERGENT B6, `(.L_x_720) ;  /* 0x00000a4000067945 */ /* 0x000fe20003800200 */
[----:B------:R-:W-:-:S04]  /*9750*/  UPRMT UR4, UR42, 0x9910, URZ ;  /* 0x000099102a047896 */ /* 0x000fc800080000ff */
[----:B------:R-:W-:Y:S01]  /*9760*/  UISETP.GT.AND UP0, UPT, UR4, 0x9, UPT ;  /* 0x000000090400788c */ /* 0x000fe2000bf04270 */
[----:B0-----:R-:W-:-:S04]  /*9770*/  IADD3 R2, P0, PT, R18, UR6, RZ ;  /* 0x0000000612027c10 */ /* 0x001fc8000ff1e0ff */
        /* <DEDUP_REMOVED lines=13> */
.L_x_724:
[----:B------:R-:W2:Y:S02]  /*9850*/  LDG.E.U8 R2, desc[UR36][R2.64] ;  /* 0x0000002402027981 */ /* 0x000ea4000c1e1100 */
[----:B--2---:R-:W-:Y:S01]  /*9860*/  ISETP.NE.AND P0, PT, R2, RZ, PT ;  /* 0x000000ff0200720c */ /* 0x004fe20003f05270 */
[----:B------:R-:W-:-:S12]  /*9870*/  BRA `(.L_x_726) ;  /* 0x0000000800407947 */ /* 0x000fd80003800000 */
.L_x_723:
        /* <DEDUP_REMOVED lines=10> */
.L_x_728:
[----:B------:R-:W2:Y:S02]  /*9920*/  LDG.E R2, desc[UR36][R2.64] ;  /* 0x0000002402027981 */ /* 0x000ea4000c1e1900 */
[----:B--2---:R-:W-:Y:S01]  /*9930*/  ISETP.NE.AND P0, PT, R2, RZ, PT ;  /* 0x000000ff0200720c */ /* 0x004fe20003f05270 */
[----:B------:R-:W-:-:S12]  /*9940*/  BRA `(.L_x_726) ;  /* 0x00000008000c7947 */ /* 0x000fd80003800000 */
.L_x_727:
[----:B------:R-:W2:Y:S02]  /*9950*/  LDG.E.U16 R2, desc[UR36][R2.64] ;  /* 0x0000002402027981 */ /* 0x000ea4000c1e1500 */
[----:B--2---:R-:W-:Y:S01]  /*9960*/  ISETP.NE.AND P0, PT, R2, RZ, PT ;  /* 0x000000ff0200720c */ /* 0x004fe20003f05270 */
[----:B------:R-:W-:-:S12]  /*9970*/  BRA `(.L_x_726) ;  /* 0x0000000800007947 */ /* 0x000fd80003800000 */
.L_x_722:
        /* <DEDUP_REMOVED lines=9> */
.L_x_730:
[----:B------:R-:W2:Y:S02]  /*9a10*/  LDG.E.U16 R0, desc[UR36][R2.64] ;  /* 0x0000002402007981 */ /* 0x000ea4000c1e1500 */
[----:B--2---:R-:W-:-:S05]  /*9a20*/  HADD2.F32 R0, -RZ, R0.H0_H0 ;  /* 0x20000000ff007230 */ /* 0x004fca0000004100 */
[----:B------:R-:W-:Y:S01]  /*9a30*/  FSETP.NEU.FTZ.AND P0, PT, R0, RZ, PT ;  /* 0x000000ff0000720b */ /* 0x000fe20003f1d000 */
[----:B------:R-:W-:-:S12]  /*9a40*/  BRA `(.L_x_726) ;  /* 0x0000000400cc7947 */ /* 0x000fd80003800000 */
.L_x_729:
        /* <DEDUP_REMOVED lines=11> */
.L_x_732:
        /* <DEDUP_REMOVED lines=8> */
.L_x_731:
[----:B------:R-:W2:Y:S02]  /*9b80*/  LDG.E.64 R2, desc[UR36][R2.64] ;  /* 0x0000002402027981 */ /* 0x000ea4000c1e1b00 */
[----:B--2---:R1:W2:Y:S02]  /*9b90*/  DSETP.NEU.AND P0, PT, R2, RZ, PT ;  /* 0x000000ff0200722a */ /* 0x0042a40003f0d000 */
[----:B--2---:R-:W-:Y:S05]  /*9ba0*/  BRA `(.L_x_726) ;  /* 0x0000000400747947 */ /* 0x004fea0003800000 */
.L_x_721:
        /* <DEDUP_REMOVED lines=11> */
.L_x_735:
        /* <DEDUP_REMOVED lines=8> */
.L_x_734:
        /* <DEDUP_REMOVED lines=9> */
.L_x_737:
        /* <DEDUP_REMOVED lines=11> */
.L_x_736:
[----:B------:R-:W2:Y:S02]  /*9e20*/  LDG.E.U16 R0, desc[UR36][R2.64] ;  /* 0x0000002402007981 */ /* 0x000ea4000c1e1500 */
[----:B--2---:R-:W-:-:S04]  /*9e30*/  SHF.L.U32 R0, R0, 0x10, RZ ;  /* 0x0000001000007819 */ /* 0x004fc800000006ff */
[----:B------:R-:W-:Y:S01]  /*9e40*/  FSETP.NEU.FTZ.AND P0, PT, R0, RZ, PT ;  /* 0x000000ff0000720b */ /* 0x000fe20003f1d000 */
[----:B------:R-:W-:-:S12]  /*9e50*/  BRA `(.L_x_726) ;  /* 0x0000000000c87947 */ /* 0x000fd80003800000 */
.L_x_733:
        /* <DEDUP_REMOVED lines=11> */
.L_x_740:
[----:B------:R-:W2:Y:S02]  /*9f10*/  LDG.E.U8 R2, desc[UR36][R2.64] ;  /* 0x0000002402027981 */ /* 0x000ea4000c1e1100 */
[----:B--2---:R-:W-:Y:S01]  /*9f20*/  ISETP.NE.AND P0, PT, R2, RZ, PT ;  /* 0x000000ff0200720c */ /* 0x004fe20003f05270 */
[----:B------:R-:W-:-:S12]  /*9f30*/  BRA `(.L_x_726) ;  /* 0x0000000000907947 */ /* 0x000fd80003800000 */
.L_x_739:
[----:B------:R-:W2:Y:S02]  /*9f40*/  LDG.E.U8 R2, desc[UR36][R2.64] ;  /* 0x0000002402027981 */ /* 0x000ea4000c1e1100 */
[----:B--2---:R-:W-:Y:S01]  /*9f50*/  ISETP.NE.AND P0, PT, R2, RZ, PT ;  /* 0x000000ff0200720c */ /* 0x004fe20003f05270 */
[----:B------:R-:W-:-:S12]  /*9f60*/  BRA `(.L_x_726) ;  /* 0x0000000000847947 */ /* 0x000fd80003800000 */
.L_x_738:
        /* <DEDUP_REMOVED lines=9> */
.L_x_725:
[----:B------:R-:W-:Y:S01]  /*a000*/  MOV R2, 0x0 ;  /* 0x0000000000027802 */ /* 0x000fe20000000f00 */
[----:B------:R-:W0:Y:S01]  /*a010*/  LDCU.64 UR4, c[0x4][0x148] ;  /* 0x01002900ff0477ac */ /* 0x000e220008000a00 */
[----:B------:R-:W-:Y:S02]  /*a020*/  HFMA2 R13, -RZ, RZ, 0, 0 ;  /* 0x00000000ff0d7431 */ /* 0x000fe400000001ff */
[----:B------:R-:W-:Y:S01]  /*a030*/  IMAD.MOV.U32 R8, RZ, RZ, 0x4e ;  /* 0x0000004eff087424 */ /* 0x000fe200078e00ff */
[----:B------:R-:W1:Y:S01]  /*a040*/  LDCU.64 UR6, c[0x4][0x150] ;  /* 0x01002a00ff0677ac */ /* 0x000e620008000a00 */
[----:B------:R-:W2:Y:S01]  /*a050*/  LDC.64 R2, c[0x4][R2] ;  /* 0x0100000002027b82 */ /* 0x000ea20000000a00 */
[----:B------:R-:W-:Y:S01]  /*a060*/  IMAD.MOV.U32 R12, RZ, RZ, 0x1 ;  /* 0x00000001ff0c7424 */ /* 0x000fe200078e00ff */
[----:B------:R-:W3:Y:S01]  /*a070*/  LDCU.64 UR8, c[0x4][0x58] ;  /* 0x01000b00ff0877ac */ /* 0x000ee20008000a00 */
[----:B0-----:R-:W-:Y:S02]  /*a080*/  IMAD.U32 R4, RZ, RZ, UR4 ;  /* 0x00000004ff047e24 */ /* 0x001fe4000f8e00ff */
[----:B------:R-:W-:Y:S01]  /*a090*/  IMAD.U32 R5, RZ, RZ, UR5 ;  /* 0x00000005ff057e24 */ /* 0x000fe2000f8e00ff */
[----:B-1----:R-:W-:Y:S01]  /*a0a0*/  MOV R6, UR6 ;  /* 0x0000000600067c02 */ /* 0x002fe20008000f00 */
[----:B------:R-:W-:-:S02]  /*a0b0*/  IMAD.U32 R7, RZ, RZ, UR7 ;  /* 0x00000007ff077e24 */ /* 0x000fc4000f8e00ff */
[----:B---3--:R-:W-:Y:S01]  /*a0c0*/  IMAD.U32 R10, RZ, RZ, UR8 ;  /* 0x00000008ff0a7e24 */ /* 0x008fe2000f8e00ff */
[----:B------:R-:W-:-:S07]  /*a0d0*/  MOV R11, UR9 ;  /* 0x00000009000b7c02 */ /* 0x000fce0008000f00 */
[----:B------:R-:W-:-:S07]  /*a0e0*/  LEPC R20, `(.L_x_743) ;  /* 0x000000001014794e */ /* 0x000fce0000000000 */
[----:B--2---:R-:W-:Y:S05]  /*a0f0*/  CALL.ABS.NOINC R2 ;  /* 0x0000000002007343 */ /* 0x004fea0003c00000 */
.L_x_743:
[----:B------:R-:W-:Y:S01]  /*a100*/  PLOP3.LUT P0, PT, PT, PT, PT, 0x8, 0x80 ;  /* 0x000000000080781c */ /* 0x000fe20003f0e170 */
[----:B------:R-:W-:-:S12]  /*a110*/  BRA `(.L_x_726) ;  /* 0x0000000000187947 */ /* 0x000fd80003800000 */
.L_x_742:
[----:B------:R-:W2:Y:S02]  /*a120*/  LDG.E.64 R2, desc[UR36][R2.64] ;  /* 0x0000002402027981 */ /* 0x000ea4000c1e1b00 */
[----:B--2---:R-:W-:-:S04]  /*a130*/  ISETP.NE.U32.AND P0, PT, R2, RZ, PT ;  /* 0x000000ff0200720c */ /* 0x004fc80003f05070 */
[----:B------:R-:W-:Y:S01]  /*a140*/  ISETP.NE.AND.EX P0, PT, R3, RZ, PT, P0 ;  /* 0x000000ff0300720c */ /* 0x000fe20003f05300 */
[----:B------:R-:W-:-:S12]  /*a150*/  BRA `(.L_x_726) ;  /* 0x0000000000087947 */ /* 0x000fd80003800000 */
.L_x_741:
[----:B------:R-:W2:Y:S02]  /*a160*/  LDG.E R2, desc[UR36][R2.64] ;  /* 0x0000002402027981 */ /* 0x000ea4000c1e1900 */
[----:B--2---:R-:W-:-:S13]  /*a170*/  ISETP.NE.AND P0, PT, R2, RZ, PT ;  /* 0x000000ff0200720c */ /* 0x004fda0003f05270 */
.L_x_726:
[----:B------:R-:W-:Y:S05]  /*a180*/  BSYNC.RECONVERGENT B6 ;  /* 0x0000000000067941 */ /* 0x000fea0003800200 */
.L_x_720:
[----:B------:R-:W1:Y:S01]  /*a190*/  LDCU.64 UR6, c[0x0][0x5e8] ;  /* 0x0000bd00ff0677ac */ /* 0x000e620008000a00 */
[----:B------:R-:W-:Y:S01]  /*a1a0*/  ISETP.NE.AND P1, PT, R19, RZ, PT ;  /* 0x000000ff1300720c */ /* 0x000fe20003f25270 */
[----:B------:R-:W-:Y:S01]  /*a1b0*/  BSSY.RECONVERGENT B6, `(.L_x_744) ;  /* 0x00000d3000067945 */ /* 0x000fe20003800200 */
[----:B------:R-:W-:Y:S02]  /*a1c0*/  UPRMT UR4, UR43, 0x9910, URZ ;  /* 0x000099102b047896 */ /* 0x000fe400080000ff */
[----:B------:R-:W-:Y:S02]  /*a1d0*/  PLOP3.LUT P0, PT, P1, P0, PT, 0x28, 0x82 ;  /* 0x000000000082781c */ /* 0x000fe40000f00570 */
[----:B------:R-:W-:Y:S02]  /*a1e0*/  UISETP.GT.AND UP0, UPT, UR4, 0x9, UPT ;  /* 0x000000090400788c */ /* 0x000fe4000bf04270 */
        /* <DEDUP_REMOVED lines=14> */
.L_x_748:
[----:B------:R0:W-:Y:S01]  /*a2d0*/  STG.E.U8 desc[UR36][R2.64], R4 ;  /* 0x0000000402007986 */ /* 0x0001e2000c101124 */
[----:B------:R-:W-:Y:S05]  /*a2e0*/  BRA `(.L_x_750) ;  /* 0x0000000800fc7947 */ /* 0x000fea0003800000 */
.L_x_747:
        /* <DEDUP_REMOVED lines=9> */
.L_x_752:
[----:B------:R0:W-:Y:S01]  /*a380*/  STG.E desc[UR36][R2.64], R4 ;  /* 0x0000000402007986 */ /* 0x0001e2000c101924 */
[----:B------:R-:W-:Y:S05]  /*a390*/  BRA `(.L_x_750) ;  /* 0x0000000800d07947 */ /* 0x000fea0003800000 */
.L_x_751:
[----:B------:R0:W-:Y:S01]  /*a3a0*/  STG.E.U16 desc[UR36][R2.64], R4 ;  /* 0x0000000402007986 */ /* 0x0001e2000c101524 */
[----:B------:R-:W-:Y:S05]  /*a3b0*/  BRA `(.L_x_750) ;  /* 0x0000000800c87947 */ /* 0x000fea0003800000 */
.L_x_746:
        /* <DEDUP_REMOVED lines=9> */
.L_x_754:
[----:B------:R-:W-:-:S04]  /*a450*/  I2FP.F32.U32 R0, R4 ;  /* 0x0000000400007245 */ /* 0x000fc80000201000 */
[----:B------:R-:W-:-:S05]  /*a460*/  F2FP.F16.F32.PACK_AB R0, RZ, R0 ;  /* 0x00000000ff00723e */ /* 0x000fca00000000ff */
[----:B------:R0:W-:Y:S01]  /*a470*/  STG.E.U16 desc[UR36][R2.64], R0 ;  /* 0x0000000002007986 */ /* 0x0001e2000c101524 */
[----:B------:R-:W-:Y:S05]  /*a480*/  BRA `(.L_x_750) ;  /* 0x0000000800947947 */ /* 0x000fea0003800000 */
.L_x_753:
[----:B------:R-:W-:-:S09]  /*a490*/  UISETP.NE.AND UP0, UPT, UR4, 0x7, UPT ;  /* 0x000000070400788c */ /* 0x000fd2000bf05270 */
[----:B------:R-:W-:Y:S05]  /*a4a0*/  BRA.U !UP0, `(.L_x_755) ;  /* 0x0000000108347547 */ /* 0x000fea000b800000 */
[----:B------:R-:W-:-:S09]  /*a4b0*/  UISETP.NE.AND UP0, UPT, UR4, 0x8, UPT ;  /* 0x000000080400788c */ /* 0x000fd2000bf05270 */
[----:B------:R-:W-:Y:S05]  /*a4c0*/  BRA.U !UP0, `(.L_x_756) ;  /* 0x0000000108187547 */ /* 0x000fea000b800000 */
[----:B------:R-:W-:-:S09]  /*a4d0*/  UISETP.NE.AND UP0, UPT, UR4, 0x9, UPT ;  /* 0x000000090400788c */ /* 0x000fd2000bf05270 */
[----:B------:R-:W-:Y:S05]  /*a4e0*/  BRA.U UP0, `(.L_x_749) ;  /* 0x0000000500b07547 */ /* 0x000fea000b800000 */
[----:B------:R-:W-:Y:S01]  /*a4f0*/  I2FP.F32.U32 R4, R4 ;  /* 0x0000000400047245 */ /* 0x000fe20000201000 */
[----:B------:R-:W-:-:S05]  /*a500*/  HFMA2 R5, -RZ, RZ, 0, 0 ;  /* 0x00000000ff057431 */ /* 0x000fca00000001ff */
[----:B------:R2:W-:Y:S01]  /*a510*/  STG.E.64 desc[UR36][R2.64], R4 ;  /* 0x0000000402007986 */ /* 0x0005e2000c101b24 */
[----:B------:R-:W-:Y:S05]  /*a520*/  BRA `(.L_x_750) ;  /* 0x00000008006c7947 */ /* 0x000fea0003800000 */
.L_x_756:
[----:B------:R-:W-:-:S04]  /*a530*/  I2FP.F32.U32 R4, R4 ;  /* 0x0000000400047245 */ /* 0x000fc80000201000 */
[----:B------:R-:W-:-:S04]  /*a540*/  F2FP.F16.F32.PACK_AB R5, RZ, R4 ;  /* 0x00000004ff05723e */ /* 0x000fc800000000ff */
[----:B------:R-:W-:-:S05]  /*a550*/  PRMT R5, R5, 0x5410, RZ ;  /* 0x0000541005057816 */ /* 0x000fca00000000ff */
[----:B------:R3:W-:Y:S01]  /*a560*/  STG.E desc[UR36][R2.64], R5 ;  /* 0x0000000502007986 */ /* 0x0007e2000c101924 */
[----:B------:R-:W-:Y:S05]  /*a570*/  BRA `(.L_x_750) ;  /* 0x0000000800587947 */ /* 0x000fea0003800000 */
.L_x_755:
[----:B------:R-:W0:Y:S02]  /*a580*/  I2F.F64.U32 R4, R4 ;  /* 0x0000000400047312 */ /* 0x000e240000201800 */
[----:B0-----:R4:W-:Y:S01]  /*a590*/  STG.E.64 desc[UR36][R2.64], R4 ;  /* 0x0000000402007986 */ /* 0x0019e2000c101b24 */
[----:B------:R-:W-:Y:S05]  /*a5a0*/  BRA `(.L_x_750) ;  /* 0x00000008004c7947 */ /* 0x000fea0003800000 */
.L_x_745:
        /* <DEDUP_REMOVED lines=12> */
.L_x_760:
        /* <DEDUP_REMOVED lines=17> */
.L_x_762:
[----:B------:R-:W-:Y:S05]  /*a780*/  BSYNC.RECONVERGENT B0 ;  /* 0x0000000000007941 */ /* 0x000fea0003800200 */
.L_x_761:
[----:B------:R0:W-:Y:S01]  /*a790*/  STG.E.U8 desc[UR36][R2.64], R0 ;  /* 0x0000000002007986 */ /* 0x0001e2000c101124 */
[----:B------:R-:W-:Y:S05]  /*a7a0*/  BRA `(.L_x_750) ;  /* 0x0000000400cc7947 */ /* 0x000fea0003800000 */
.L_x_759:
        /* <DEDUP_REMOVED lines=17> */
.L_x_764:
[----:B------:R-:W-:Y:S05]  /*a8c0*/  BSYNC.RECONVERGENT B0 ;  /* 0x0000000000007941 */ /* 0x000fea0003800200 */
.L_x_763:
[----:B------:R0:W-:Y:S01]  /*a8d0*/  STG.E.U8 desc[UR36][R2.64], R0 ;  /* 0x0000000002007986 */ /* 0x0001e2000c101124 */
[----:B------:R-:W-:Y:S05]  /*a8e0*/  BRA `(.L_x_750) ;  /* 0x00000004007c7947 */ /* 0x000fea0003800000 */
.L_x_758:
        /* <DEDUP_REMOVED lines=21> */
.L_x_766:
[----:B------:R-:W-:-:S05]  /*aa40*/  HFMA2 R5, -RZ, RZ, 0, 0 ;  /* 0x00000000ff057431 */ /* 0x000fca00000001ff */
[----:B------:R0:W-:Y:S01]  /*aa50*/  STG.E.64 desc[UR36][R2.64], R4 ;  /* 0x0000000402007986 */ /* 0x0001e2000c101b24 */
[----:B------:R-:W-:Y:S05]  /*aa60*/  BRA `(.L_x_750) ;  /* 0x00000004001c7947 */ /* 0x000fea0003800000 */
.L_x_765:
[----:B------:R0:W-:Y:S01]  /*aa70*/  STG.E desc[UR36][R2.64], R4 ;  /* 0x0000000402007986 */ /* 0x0001e2000c101924 */
[----:B------:R-:W-:Y:S05]  /*aa80*/  BRA `(.L_x_750) ;  /* 0x0000000400147947 */ /* 0x000fea0003800000 */
.L_x_757:
        /* <DEDUP_REMOVED lines=8> */
.L_x_768:
[----:B------:R-:W-:Y:S01]  /*ab10*/  CS2R R6, SRZ ;  /* 0x0000000000067805 */ /* 0x000fe2000001ff00 */
[----:B------:R-:W0:Y:S04]  /*ab20*/  I2F.F64.U32 R4, R4 ;  /* 0x0000000400047312 */ /* 0x000e280000201800 */
[----:B0-----:R0:W-:Y:S01]  /*ab30*/  STG.E.128 desc[UR36][R2.64], R4 ;  /* 0x0000000402007986 */ /* 0x0011e2000c101d24 */
[----:B------:R-:W-:Y:S05]  /*ab40*/  BRA `(.L_x_750) ;  /* 0x0000000000e47947 */ /* 0x000fea0003800000 */
.L_x_767:
[----:B------:R-:W-:-:S09]  /*ab50*/  UISETP.NE.AND UP0, UPT, UR4, 0xf, UPT ;  /* 0x0000000f0400788c */ /* 0x000fd2000bf05270 */
[----:B------:R-:W-:Y:S05]  /*ab60*/  BRA.U !UP0, `(.L_x_769) ;  /* 0x0000000108d07547 */ /* 0x000fea000b800000 */
[----:B------:R-:W-:-:S09]  /*ab70*/  UISETP.NE.AND UP0, UPT, UR4, 0x17, UPT ;  /* 0x000000170400788c */ /* 0x000fd2000bf05270 */
[----:B------:R-:W-:Y:S05]  /*ab80*/  BRA.U !UP0, `(.L_x_770) ;  /* 0x0000000108847547 */ /* 0x000fea000b800000 */
[----:B------:R-:W-:-:S09]  /*ab90*/  UISETP.NE.AND UP0, UPT, UR4, 0x18, UPT ;  /* 0x000000180400788c */ /* 0x000fd2000bf05270 */
[----:B------:R-:W-:Y:S05]  /*aba0*/  BRA.U !UP0, `(.L_x_771) ;  /* 0x0000000108447547 */ /* 0x000fea000b800000 */
.L_x_749:
[----:B------:R-:W-:Y:S01]  /*abb0*/  MOV R0, 0x0 ;  /* 0x0000000000007802 */ /* 0x000fe20000000f00 */
[----:B------:R-:W0:Y:S01]  /*abc0*/  LDCU.64 UR4, c[0x4][0x148] ;  /* 0x01002900ff0477ac */ /* 0x000e220008000a00 */
[----:B------:R-:W-:Y:S02]  /*abd0*/  HFMA2 R13, -RZ, RZ, 0, 0 ;  /* 0x00000000ff0d7431 */ /* 0x000fe400000001ff */
[----:B------:R-:W-:Y:S01]  /*abe0*/  IMAD.MOV.U32 R8, RZ, RZ, 0x65 ;  /* 0x00000065ff087424 */ /* 0x000fe200078e00ff */
[----:B------:R1:W2:Y:S01]  /*abf0*/  LDC.64 R2, c[0x4][R0] ;  /* 0x0100000000027b82 */ /* 0x0002a20000000a00 */
[----:B------:R-:W3:Y:S01]  /*ac00*/  LDCU.64 UR6, c[0x4][0x150] ;  /* 0x01002a00ff0677ac */ /* 0x000ee20008000a00 */
[----:B------:R-:W-:Y:S01]  /*ac10*/  IMAD.MOV.U32 R12, RZ, RZ, 0x1 ;  /* 0x00000001ff0c7424 */ /* 0x000fe200078e00ff */
[----:B------:R-:W4:Y:S01]  /*ac20*/  LDCU.64 UR8, c[0x4][0x60] ;  /* 0x01000c00ff0877ac */ /* 0x000f220008000a00 */
[----:B0-----:R-:W-:Y:S02]  /*ac30*/  IMAD.U32 R4, RZ, RZ, UR4 ;  /* 0x00000004ff047e24 */ /* 0x001fe4000f8e00ff */
[----:B------:R-:W-:Y:S01]  /*ac40*/  IMAD.U32 R5, RZ, RZ, UR5 ;  /* 0x00000005ff057e24 */ /* 0x000fe2000f8e00ff */
[----:B---3--:R-:W-:Y:S01]  /*ac50*/  MOV R6, UR6 ;  /* 0x0000000600067c02 */ /* 0x008fe20008000f00 */
[----:B------:R-:W-:-:S02]  /*ac60*/  IMAD.U32 R7, RZ, RZ, UR7 ;  /* 0x00000007ff077e24 */ /* 0x000fc4000f8e00ff */
[----:B----4-:R-:W-:Y:S01]  /*ac70*/  IMAD.U32 R10, RZ, RZ, UR8 ;  /* 0x00000008ff0a7e24 */ /* 0x010fe2000f8e00ff */
[----:B-1----:R-:W-:-:S07]  /*ac80*/  MOV R11, UR9 ;  /* 0x00000009000b7c02 */ /* 0x002fce0008000f00 */
[----:B------:R-:W-:-:S07]  /*ac90*/  LEPC R20, `(.L_x_772) ;  /* 0x000000001014794e */ /* 0x000fce0000000000 */
[----:B--2---:R-:W-:Y:S05]  /*aca0*/  CALL.ABS.NOINC R2 ;  /* 0x0000000002007343 */ /* 0x004fea0003c00000 */
.L_x_772:
[----:B------:R-:W-:Y:S05]  /*acb0*/  BRA `(.L_x_750) ;  /* 0x0000000000887947 */ /* 0x000fea0003800000 */
.L_x_771:
        /* <DEDUP_REMOVED lines=11> */
.L_x_774:
[----:B------:R-:W-:Y:S05]  /*ad70*/  BSYNC.RECONVERGENT B0 ;  /* 0x0000000000007941 */ /* 0x000fea0003800200 */
.L_x_773:
[----:B------:R0:W-:Y:S01]  /*ad80*/  STG.E.U8 desc[UR36][R2.64], R5 ;  /* 0x0000000502007986 */ /* 0x0001e2000c101124 */
[----:B------:R-:W-:Y:S05]  /*ad90*/  BRA `(.L_x_750) ;  /* 0x0000000000507947 */ /* 0x000fea0003800000 */
.L_x_770:
        /* <DEDUP_REMOVED lines=12> */
.L_x_775:
[----:B------:R-:W-:Y:S01]  /*ae60*/  IMAD.MOV.U32 R5, RZ, RZ, 0x7f ;  /* 0x0000007fff057424 */ /* 0x000fe200078e00ff */
[----:B------:R-:W-:-:S04]  /*ae70*/  ISETP.GT.U32.AND P0, PT, R7, 0x7f800000, PT ;  /* 0x7f8000000700780c */ /* 0x000fc80003f04070 */
[----:B------:R-:W-:-:S05]  /*ae80*/  SEL R5, R5, 0x7c, P0 ;  /* 0x0000007c05057807 */ /* 0x000fca0000000000 */
[----:B------:R0:W-:Y:S01]  /*ae90*/  STG.E.U8 desc[UR36][R2.64], R5 ;  /* 0x0000000502007986 */ /* 0x0001e2000c101124 */
[----:B------:R-:W-:Y:S05]  /*aea0*/  BRA `(.L_x_750) ;  /* 0x00000000000c7947 */ /* 0x000fea0003800000 */
.L_x_769:
[----:B------:R-:W-:-:S04]  /*aeb0*/  I2FP.F32.U32 R0, R4 ;  /* 0x0000000400007245 */ /* 0x000fc80000201000 */
[----:B------:R-:W-:-:S05]  /*aec0*/  F2FP.BF16.F32.PACK_AB R0, RZ, R0 ;  /* 0x00000000ff00723e */ /* 0x000fca00000010ff */
[----:B------:R0:W-:Y:S02]  /*aed0*/  STG.E.U16 desc[UR36][R2.64], R0 ;  /* 0x0000000002007986 */ /* 0x0001e4000c101524 */
.L_x_750:
[----:B------:R-:W-:Y:S05]  /*aee0*/  BSYNC.RECONVERGENT B6 ;  /* 0x0000000000067941 */ /* 0x000fea0003800200 */
.L_x_744:
[----:B------:R-:W-:-:S07]  /*aef0*/  IADD3 R17, PT, PT, R17, 0x80, RZ ;  /* 0x0000008011117810 */ /* 0x000fce0007ffe0ff */
.L_x_694:
[----:B------:R-:W-:Y:S05]  /*af00*/  BSYNC.RECONVERGENT B7 ;  /* 0x0000000000077941 */ /* 0x000fea0003800200 */
.L_x_693:
[----:B------:R-:W5:Y:S02]  /*af10*/  LDCU UR4, c[0x0][0x380] ;  /* 0x00007000ff0477ac */ /* 0x000f640008000800 */
[----:B-----5:R-:W-:-:S13]  /*af20*/  ISETP.GE.AND P0, PT, R17, UR4, PT ;  /* 0x0000000411007c0c */ /* 0x020fda000bf06270 */
[----:B------:R-:W-:Y:S05]  /*af30*/  @P0 EXIT ;  /* 0x000000000000094d */ /* 0x000fea0003800000 */
[----:B------:R-:W5:Y:S01]  /*af40*/  LDCU UR4, c[0x0][0x388] ;  /* 0x00007100ff0477ac */ /* 0x000f620008000800 */
[----:B------:R-:W-:Y:S01]  /*af50*/  IMAD.MOV.U32 R18, RZ, RZ, RZ ;  /* 0x000000ffff127224 */ /* 0x000fe200078e00ff */
[----:B------:R-:W-:Y:S01]  /*af60*/  MOV R16, RZ ;  /* 0x000000ff00107202 */ /* 0x000fe20000000f00 */
[----:B0-----:R-:W-:Y:S01]  /*af70*/  IMAD.MOV.U32 R0, RZ, RZ, RZ ;  /* 0x000000ffff007224 */ /* 0x001fe200078e00ff */
        /* <DEDUP_REMOVED lines=17> */
[----:B------:R-:W-:Y:S01]  /*b090*/  HFMA2 R2, -RZ, RZ, 0, 0 ;  /* 0x00000000ff027431 */ /* 0x000fe200000001ff */
        /* <DEDUP_REMOVED lines=332> */
.L_x_776:
[----:B------:R-:W1:Y:S01]  /*c560*/  LDCU.64 UR8, c[0x0][0x5f0] ;  /* 0x0000be00ff0877ac */ /* 0x000e620008000a00 */
[----:B------:R-:W-:Y:S01]  /*c570*/  BSSY.RECONVERGENT B6, `(.L_x_777) ;  /* 0x00000be000067945 */ /* 0x000fe20003800200 */
[----:B------:R-:W0:Y:S01]  /*c580*/  LDCU.64 UR6, c[0x0][0x5e8] ;  /* 0x0000bd00ff0677ac */ /* 0x000e220008000a00 */
[----:B------:R-:W-:-:S04]  /*c590*/  UPRMT UR4, UR39, 0x9910, URZ ;  /* 0x0000991027047896 */ /* 0x000fc800080000ff */
[----:B------:R-:W-:Y:S01]  /*c5a0*/  UISETP.GT.AND UP0, UPT, UR4, 0x9, UPT ;  /* 0x000000090400788c */ /* 0x000fe2000bf04270 */
[----:B-1234-:R-:W-:Y:S02]  /*c5b0*/  IADD3 R2, P1, PT, R0, UR8, RZ ;  /* 0x0000000800027c10 */ /* 0x01efe4000ff3e0ff */
[----:B0-----:R-:W-:-:S03]  /*c5c0*/  IADD3 R16, P0, PT, R16, UR6, RZ ;  /* 0x0000000610107c10 */ /* 0x001fc6000ff1e0ff */
        /* <DEDUP_REMOVED lines=15> */
.L_x_781:
[----:B------:R-:W2:Y:S02]  /*c6c0*/  LDG.E.U8 R2, desc[UR36][R2.64] ;  /* 0x0000002402027981 */ /* 0x000ea4000c1e1100 */
[----:B--2---:R-:W-:-:S04]  /*c6d0*/  ISETP.NE.AND P0, PT, R2, RZ, PT ;  /* 0x000000ff0200720c */ /* 0x004fc80003f05270 */
[----:B------:R-:W-:Y:S01]  /*c6e0*/  P2R R19, PR, RZ, 0x1 ;  /* 0x00000001ff137803 */ /* 0x000fe20000000000 */
[----:B------:R-:W-:Y:S08]  /*c6f0*/  BRA `(.L_x_783) ;  /* 0x0000000800947947 */ /* 0x000ff00003800000 */
.L_x_780:
        /* <DEDUP_REMOVED lines=11> */
.L_x_785:
[----:B------:R-:W2:Y:S02]  /*c7b0*/  LDG.E R2, desc[UR36][R2.64] ;  /* 0x0000002402027981 */ /* 0x000ea4000c1e1900 */
[----:B--2---:R-:W-:-:S04]  /*c7c0*/  ISETP.NE.AND P0, PT, R2, RZ, PT ;  /* 0x000000ff0200720c */ /* 0x004fc80003f05270 */
[----:B------:R-:W-:Y:S01]  /*c7d0*/  P2R R19, PR, RZ, 0x1 ;  /* 0x00000001ff137803 */ /* 0x000fe20000000000 */
[----:B------:R-:W-:Y:S08]  /*c7e0*/  BRA `(.L_x_783) ;  /* 0x0000000800587947 */ /* 0x000ff00003800000 */
.L_x_784:
[----:B------:R-:W2:Y:S02]  /*c7f0*/  LDG.E.U16 R2, desc[UR36][R2.64] ;  /* 0x0000002402027981 */ /* 0x000ea4000c1e1500 */
[----:B--2---:R-:W-:-:S04]  /*c800*/  ISETP.NE.AND P0, PT, R2, RZ, PT ;  /* 0x000000ff0200720c */ /* 0x004fc80003f05270 */
[----:B------:R-:W-:Y:S01]  /*c810*/  P2R R19, PR, RZ, 0x1 ;  /* 0x00000001ff137803 */ /* 0x000fe20000000000 */
[----:B------:R-:W-:Y:S08]  /*c820*/  BRA `(.L_x_783) ;  /* 0x0000000800487947 */ /* 0x000ff00003800000 */
.L_x_779:
        /* <DEDUP_REMOVED lines=10> */
.L_x_787:
[----:B------:R-:W2:Y:S02]  /*c8d0*/  LDG.E.U16 R0, desc[UR36][R2.64] ;  /* 0x0000002402007981 */ /* 0x000ea4000c1e1500 */
[----:B--2---:R-:W-:-:S05]  /*c8e0*/  HADD2.F32 R0, -RZ, R0.H0_H0 ;  /* 0x20000000ff007230 */ /* 0x004fca0000004100 */
[----:B------:R-:W-:-:S04]  /*c8f0*/  FSETP.NEU.FTZ.AND P0, PT, R0, RZ, PT ;  /* 0x000000ff0000720b */ /* 0x000fc80003f1d000 */
[----:B------:R-:W-:Y:S01]  /*c900*/  P2R R19, PR, RZ, 0x1 ;  /* 0x00000001ff137803 */ /* 0x000fe20000000000 */
[----:B------:R-:W-:Y:S08]  /*c910*/  BRA `(.L_x_783) ;  /* 0x00000008000c7947 */ /* 0x000ff00003800000 */
.L_x_786:
        /* <DEDUP_REMOVED lines=12> */
.L_x_789:
        /* <DEDUP_REMOVED lines=10> */
.L_x_788:
[----:B------:R-:W2:Y:S02]  /*ca80*/  LDG.E.64 R2, desc[UR36][R2.64] ;  /* 0x0000002402027981 */ /* 0x000ea4000c1e1b00 */
[----:B--2---:R-:W0:Y:S02]  /*ca90*/  DSETP.NEU.AND P0, PT, R2, RZ, PT ;  /* 0x000000ff0200722a */ /* 0x004e240003f0d000 */
[----:B0-----:R-:W-:Y:S01]  /*caa0*/  P2R R19, PR, RZ, 0x1 ;  /* 0x00000001ff137803 */ /* 0x001fe20000000000 */
[----:B------:R-:W-:Y:S06]  /*cab0*/  BRA `(.L_x_783) ;  /* 0x0000000400a47947 */ /* 0x000fec0003800000 */
.L_x_778:
        /* <DEDUP_REMOVED lines=12> */
.L_x_792:
        /* <DEDUP_REMOVED lines=9> */
.L_x_791:
        /* <DEDUP_REMOVED lines=10> */
.L_x_794:
        /* <DEDUP_REMOVED lines=12> */
.L_x_793:
[----:B------:R-:W2:Y:S02]  /*cd70*/  LDG.E.U16 R0, desc[UR36][R2.64] ;  /* 0x0000002402007981 */ /* 0x000ea4000c1e1500 */
[----:B--2---:R-:W-:-:S05]  /*cd80*/  IMAD.U32 R0, R0, 0x10000, RZ ;  /* 0x0001000000007824 */ /* 0x004fca00078e00ff */
[----:B------:R-:W-:-:S04]  /*cd90*/  FSETP.NEU.FTZ.AND P0, PT, R0, RZ, PT ;  /* 0x000000ff0000720b */ /* 0x000fc80003f1d000 */
[----:B------:R-:W-:Y:S01]  /*cda0*/  P2R R19, PR, RZ, 0x1 ;  /* 0x00000001ff137803 */ /* 0x000fe20000000000 */
[----:B------:R-:W-:Y:S08]  /*cdb0*/  BRA `(.L_x_783) ;  /* 0x0000000000e47947 */ /* 0x000ff00003800000 */
.L_x_790:
        /* <DEDUP_REMOVED lines=12> */
.L_x_797:
[----:B------:R-:W2:Y:S02]  /*ce80*/  LDG.E.U8 R2, desc[UR36][R2.64] ;  /* 0x0000002402027981 */ /* 0x000ea4000c1e1100 */
[----:B--2---:R-:W-:-:S04]  /*ce90*/  ISETP.NE.AND P0, PT, R2, RZ, PT ;  /* 0x000000ff0200720c */ /* 0x004fc80003f05270 */
[----:B------:R-:W-:Y:S01]  /*cea0*/  P2R R19, PR, RZ, 0x1 ;  /* 0x00000001ff137803 */ /* 0x000fe20000000000 */
[----:B------:R-:W-:Y:S08]  /*ceb0*/  BRA `(.L_x_783) ;  /* 0x0000000000a47947 */ /* 0x000ff00003800000 */
.L_x_796:
[----:B------:R-:W2:Y:S02]  /*cec0*/  LDG.E.U8 R2, desc[UR36][R2.64] ;  /* 0x0000002402027981 */ /* 0x000ea4000c1e1100 */
[----:B--2---:R-:W-:-:S04]  /*ced0*/  ISETP.NE.AND P0, PT, R2, RZ, PT ;  /* 0x000000ff0200720c */ /* 0x004fc80003f05270 */
[----:B------:R-:W-:Y:S01]  /*cee0*/  P2R R19, PR, RZ, 0x1 ;  /* 0x00000001ff137803 */ /* 0x000fe20000000000 */
[----:B------:R-:W-:Y:S08]  /*cef0*/  BRA `(.L_x_783) ;  /* 0x0000000000947947 */ /* 0x000ff00003800000 */
.L_x_795:
        /* <DEDUP_REMOVED lines=10> */
.L_x_782:
        /* <DEDUP_REMOVED lines=16> */
.L_x_800:
[----:B------:R-:W-:-:S04]  /*d0a0*/  PLOP3.LUT P0, PT, PT, PT, PT, 0x8, 0x80 ;  /* 0x000000000080781c */ /* 0x000fc80003f0e170 */
[----:B------:R-:W-:Y:S01]  /*d0b0*/  P2R R19, PR, RZ, 0x1 ;  /* 0x00000001ff137803 */ /* 0x000fe20000000000 */
[----:B------:R-:W-:Y:S08]  /*d0c0*/  BRA `(.L_x_783) ;  /* 0x0000000000207947 */ /* 0x000ff00003800000 */
.L_x_799:
[----:B------:R-:W2:Y:S02]  /*d0d0*/  LDG.E.64 R2, desc[UR36][R2.64] ;  /* 0x0000002402027981 */ /* 0x000ea4000c1e1b00 */
[----:B--2---:R-:W-:-:S04]  /*d0e0*/  ISETP.NE.U32.AND P0, PT, R2, RZ, PT ;  /* 0x000000ff0200720c */ /* 0x004fc80003f05070 */
[----:B------:R-:W-:-:S04]  /*d0f0*/  ISETP.NE.AND.EX P0, PT, R3, RZ, PT, P0 ;  /* 0x000000ff0300720c */ /* 0x000fc80003f05300 */
[----:B------:R-:W-:Y:S01]  /*d100*/  P2R R19, PR, RZ, 0x1 ;  /* 0x00000001ff137803 */ /* 0x000fe20000000000 */
[----:B------:R-:W-:Y:S08]  /*d110*/  BRA `(.L_x_783) ;  /* 0x00000000000c7947 */ /* 0x000ff00003800000 */
.L_x_798:
[----:B------:R-:W2:Y:S02]  /*d120*/  LDG.E R2, desc[UR36][R2.64] ;  /* 0x0000002402027981 */ /* 0x000ea4000c1e1900 */
[----:B--2---:R-:W-:-:S04]  /*d130*/  ISETP.NE.AND P0, PT, R2, RZ, PT ;  /* 0x000000ff0200720c */ /* 0x004fc80003f05270 */
[----:B------:R-:W-:-:S09]  /*d140*/  P2R R19, PR, RZ, 0x1 ;  /* 0x00000001ff137803 */ /* 0x000fd20000000000 */
.L_x_783:
[----:B------:R-:W-:Y:S05]  /*d150*/  BSYNC.RECONVERGENT B6 ;  /* 0x0000000000067941 */ /* 0x000fea0003800200 */
.L_x_777:
        /* <DEDUP_REMOVED lines=18> */
.L_x_805:
[----:B------:R-:W2:Y:S02]  /*d280*/  LDG.E.U8 R2, desc[UR36][R2.64] ;  /* 0x0000002402027981 */ /* 0x000ea4000c1e1100 */
[----:B--2---:R-:W-:Y:S01]  /*d290*/  ISETP.NE.AND P0, PT, R2, RZ, PT ;  /* 0x000000ff0200720c */ /* 0x004fe20003f05270 */
[----:B------:R-:W-:-:S12]  /*d2a0*/  BRA `(.L_x_807) ;  /* 0x0000000800407947 */ /* 0x000fd80003800000 */
.L_x_804:
        /* <DEDUP_REMOVED lines=10> */
.L_x_809:
[----:B------:R-:W2:Y:S02]  /*d350*/  LDG.E R2, desc[UR36][R2.64] ;  /* 0x0000002402027981 */ /* 0x000ea4000c1e1900 */
[----:B--2---:R-:W-:Y:S01]  /*d360*/  ISETP.NE.AND P0, PT, R2, RZ, PT ;  /* 0x000000ff0200720c */ /* 0x004fe20003f05270 */
[----:B------:R-:W-:-:S12]  /*d370*/  BRA `(.L_x_807) ;  /* 0x00000008000c7947 */ /* 0x000fd80003800000 */
.L_x_808:
[----:B------:R-:W2:Y:S02]  /*d380*/  LDG.E.U16 R2, desc[UR36][R2.64] ;  /* 0x0000002402027981 */ /* 0x000ea4000c1e1500 */
[----:B--2---:R-:W-:Y:S01]  /*d390*/  ISETP.NE.AND P0, PT, R2, RZ, PT ;  /* 0x000000ff0200720c */ /* 0x004fe20003f05270 */
[----:B------:R-:W-:-:S12]  /*d3a0*/  BRA `(.L_x_807) ;  /* 0x0000000800007947 */ /* 0x000fd80003800000 */
.L_x_803:
        /* <DEDUP_REMOVED lines=9> */
.L_x_811:
[----:B------:R-:W2:Y:S02]  /*d440*/  LDG.E.U16 R0, desc[UR36][R2.64] ;  /* 0x0000002402007981 */ /* 0x000ea4000c1e1500 */
[----:B--2---:R-:W-:-:S05]  /*d450*/  HADD2.F32 R0, -RZ, R0.H0_H0 ;  /* 0x20000000ff007230 */ /* 0x004fca0000004100 */
[----:B------:R-:W-:Y:S01]  /*d460*/  FSETP.NEU.FTZ.AND P0, PT, R0, RZ, PT ;  /* 0x000000ff0000720b */ /* 0x000fe20003f1d000 */
[----:B------:R-:W-:-:S12]  /*d470*/  BRA `(.L_x_807) ;  /* 0x0000000400cc7947 */ /* 0x000fd80003800000 */
.L_x_810:
        /* <DEDUP_REMOVED lines=11> */
.L_x_813:
        /* <DEDUP_REMOVED lines=8> */
.L_x_812:
[----:B------:R-:W2:Y:S02]  /*d5b0*/  LDG.E.64 R2, desc[UR36][R2.64] ;  /* 0x0000002402027981 */ /* 0x000ea4000c1e1b00 */
[----:B--2---:R1:W2:Y:S02]  /*d5c0*/  DSETP.NEU.AND P0, PT, R2, RZ, PT ;  /* 0x000000ff0200722a */ /* 0x0042a40003f0d000 */
[----:B--2---:R-:W-:Y:S05]  /*d5d0*/  BRA `(.L_x_807) ;  /* 0x0000000400747947 */ /* 0x004fea0003800000 */
.L_x_802:
        /* <DEDUP_REMOVED lines=11> */
.L_x_816:
        /* <DEDUP_REMOVED lines=8> */
.L_x_815:
        /* <DEDUP_REMOVED lines=9> */
.L_x_818:
        /* <DEDUP_REMOVED lines=11> */
.L_x_817:
[----:B------:R-:W2:Y:S02]  /*d850*/  LDG.E.U16 R0, desc[UR36][R2.64] ;  /* 0x0000002402007981 */ /* 0x000ea4000c1e1500 */
[----:B--2---:R-:W-:-:S05]  /*d860*/  IMAD.U32 R0, R0, 0x10000, RZ ;  /* 0x0001000000007824 */ /* 0x004fca00078e00ff */
[----:B------:R-:W-:Y:S01]  /*d870*/  FSETP.NEU.FTZ.AND P0, PT, R0, RZ, PT ;  /* 0x000000ff0000720b */ /* 0x000fe20003f1d000 */
[----:B------:R-:W-:-:S12]  /*d880*/  BRA `(.L_x_807) ;  /* 0x0000000000c87947 */ /* 0x000fd80003800000 */
.L_x_814:
        /* <DEDUP_REMOVED lines=11> */
.L_x_821:
[----:B------:R-:W2:Y:S02]  /*d940*/  LDG.E.U8 R2, desc[UR36][R2.64] ;  /* 0x0000002402027981 */ /* 0x000ea4000c1e1100 */
[----:B--2---:R-:W-:Y:S01]  /*d950*/  ISETP.NE.AND P0, PT, R2, RZ, PT ;  /* 0x000000ff0200720c */ /* 0x004fe20003f05270 */
[----:B------:R-:W-:-:S12]  /*d960*/  BRA `(.L_x_807) ;  /* 0x0000000000907947 */ /* 0x000fd80003800000 */
.L_x_820:
[----:B------:R-:W2:Y:S02]  /*d970*/  LDG.E.U8 R2, desc[UR36][R2.64] ;  /* 0x0000002402027981 */ /* 0x000ea4000c1e1100 */
[----:B--2---:R-:W-:Y:S01]  /*d980*/  ISETP.NE.AND P0, PT, R2, RZ, PT ;  /* 0x000000ff0200720c */ /* 0x004fe20003f05270 */
[----:B------:R-:W-:-:S12]  /*d990*/  BRA `(.L_x_807) ;  /* 0x0000000000847947 */ /* 0x000fd80003800000 */
.L_x_819:
        /* <DEDUP_REMOVED lines=9> */
.L_x_806:
        /* <DEDUP_REMOVED lines=16> */
.L_x_824:
[----:B------:R-:W-:Y:S01]  /*db30*/  PLOP3.LUT P0, PT, PT, PT, PT, 0x8, 0x80 ;  /* 0x000000000080781c */ /* 0x000fe20003f0e170 */
[----:B------:R-:W-:-:S12]  /*db40*/  BRA `(.L_x_807) ;  /* 0x0000000000187947 */ /* 0x000fd80003800000 */
.L_x_823:
[----:B------:R-:W2:Y:S02]  /*db50*/  LDG.E.64 R2, desc[UR36][R2.64] ;  /* 0x0000002402027981 */ /* 0x000ea4000c1e1b00 */
[----:B--2---:R-:W-:-:S04]  /*db60*/  ISETP.NE.U32.AND P0, PT, R2, RZ, PT ;  /* 0x000000ff0200720c */ /* 0x004fc80003f05070 */
[----:B------:R-:W-:Y:S01]  /*db70*/  ISETP.NE.AND.EX P0, PT, R3, RZ, PT, P0 ;  /* 0x000000ff0300720c */ /* 0x000fe20003f05300 */
[----:B------:R-:W-:-:S12]  /*db80*/  BRA `(.L_x_807) ;  /* 0x0000000000087947 */ /* 0x000fd80003800000 */
.L_x_822:
[----:B------:R-:W2:Y:S02]  /*db90*/  LDG.E R2, desc[UR36][R2.64] ;  /* 0x0000002402027981 */ /* 0x000ea4000c1e1900 */
[----:B--2---:R-:W-:-:S13]  /*dba0*/  ISETP.NE.AND P0, PT, R2, RZ, PT ;  /* 0x000000ff0200720c */ /* 0x004fda0003f05270 */
.L_x_807:
[----:B------:R-:W-:Y:S05]  /*dbb0*/  BSYNC.RECONVERGENT B6 ;  /* 0x0000000000067941 */ /* 0x000fea0003800200 */
.L_x_801:
[----:B------:R-:W-:Y:S01]  /*dbc0*/  UPRMT UR4, UR43, 0x9910, URZ ;  /* 0x000099102b047896 */ /* 0x000fe200080000ff */
[----:B------:R-:W-:-:S03]  /*dbd0*/  ISETP.NE.AND P1, PT, R19, RZ, PT ;  /* 0x000000ff1300720c */ /* 0x000fc60003f25270 */
[----:B------:R-:W-:Y:S01]  /*dbe0*/  UISETP.GT.AND UP0, UPT, UR4, 0x9, UPT ;  /* 0x000000090400788c */ /* 0x000fe2000bf04270 */
[----:B------:R-:W-:-:S04]  /*dbf0*/  PLOP3.LUT P0, PT, P1, P0, PT, 0x28, 0x82 ;  /* 0x000000000082781c */ /* 0x000fc80000f00570 */
[----:B-1----:R-:W-:-:S04]  /*dc00*/  SEL R2, RZ, 0x1, !P0 ;  /* 0x00000001ff027807 */ /* 0x002fc80004000000 */
        /* <DEDUP_REMOVED lines=11> */
.L_x_828:
[----:B------:R-:W-:Y:S01]  /*dcc0*/  STG.E.U8 desc[UR36][R16.64], R2 ;  /* 0x0000000210007986 */ /* 0x000fe2000c101124 */
[----:B------:R-:W-:Y:S05]  /*dcd0*/  EXIT ;  /* 0x000000000000794d */ /* 0x000fea0003800000 */
.L_x_827:
[----:B------:R-:W-:-:S09]  /*dce0*/  UISETP.NE.AND UP0, UPT, UR4, 0x2, UPT ;  /* 0x000000020400788c */ /* 0x000fd2000bf05270 */
[----:B------:R-:W-:Y:S05]  /*dcf0*/  BRA.U !UP0, `(.L_x_830) ;  /* 0x0000000108247547 */ /* 0x000fea000b800000 */
[----:B------:R-:W-:-:S09]  /*dd00*/  UISETP.NE.AND UP0, UPT, UR4, 0x3, UPT ;  /* 0x000000030400788c */ /* 0x000fd2000bf05270 */
[----:B------:R-:W-:Y:S05]  /*dd10*/  BRA.U !UP0, `(.L_x_831) ;  /* 0x0000000108147547 */ /* 0x000fea000b800000 */
[----:B------:R-:W-:-:S09]  /*dd20*/  UISETP.NE.AND UP0, UPT, UR4, 0x4, UPT ;  /* 0x000000040400788c */ /* 0x000fd2000bf05270 */
[----:B------:R-:W-:Y:S05]  /*dd30*/  BRA.U UP0, `(.L_x_829) ;  /* 0x0000000900187547 */ /* 0x000fea000b800000 */
[----:B------:R-:W-:-:S05]  /*dd40*/  HFMA2 R3, -RZ, RZ, 0, 0 ;  /* 0x00000000ff037431 */ /* 0x000fca00000001ff */
[----:B------:R-:W-:Y:S01]  /*dd50*/  STG.E.64 desc[UR36][R16.64], R2 ;  /* 0x0000000210007986 */ /* 0x000fe2000c101b24 */
[----:B------:R-:W-:Y:S05]  /*dd60*/  EXIT ;  /* 0x000000000000794d */ /* 0x000fea0003800000 */
.L_x_831:
[----:B------:R-:W-:Y:S01]  /*dd70*/  STG.E desc[UR36][R16.64], R2 ;  /* 0x0000000210007986 */ /* 0x000fe2000c101924 */
[----:B------:R-:W-:Y:S05]  /*dd80*/  EXIT ;  /* 0x000000000000794d */ /* 0x000fea0003800000 */
.L_x_830:
[----:B------:R-:W-:Y:S01]  /*dd90*/  STG.E.U16 desc[UR36][R16.64], R2 ;  /* 0x0000000210007986 */ /* 0x000fe2000c101524 */
[----:B------:R-:W-:Y:S05]  /*dda0*/  EXIT ;  /* 0x000000000000794d */ /* 0x000fea0003800000 */
.L_x_826:
[----:B------:R-:W-:-:S09]  /*ddb0*/  UISETP.GT.AND UP0, UPT, UR4, 0x6, UPT ;  /* 0x000000060400788c */ /* 0x000fd2000bf04270 */
[----:B------:R-:W-:Y:S05]  /*ddc0*/  BRA.U UP0, `(.L_x_832) ;  /* 0x00000001002c7547 */ /* 0x000fea000b800000 */
[----:B------:R-:W-:-:S09]  /*ddd0*/  UISETP.NE.AND UP0, UPT, UR4, 0x5, UPT ;  /* 0x000000050400788c */ /* 0x000fd2000bf05270 */
[----:B------:R-:W-:Y:S05]  /*dde0*/  BRA.U !UP0, `(.L_x_833) ;  /* 0x0000000108147547 */ /* 0x000fea000b800000 */
[----:B------:R-:W-:-:S09]  /*ddf0*/  UISETP.NE.AND UP0, UPT, UR4, 0x6, UPT ;  /* 0x000000060400788c */ /* 0x000fd2000bf05270 */
[----:B------:R-:W-:Y:S05]  /*de00*/  BRA.U UP0, `(.L_x_829) ;  /* 0x0000000500e47547 */ /* 0x000fea000b800000 */
[----:B------:R-:W-:-:S05]  /*de10*/  I2FP.F32.U32 R3, R2 ;  /* 0x0000000200037245 */ /* 0x000fca0000201000 */
[----:B------:R-:W-:Y:S01]  /*de20*/  STG.E desc[UR36][R16.64], R3 ;  /* 0x0000000310007986 */ /* 0x000fe2000c101924 */
[----:B------:R-:W-:Y:S05]  /*de30*/  EXIT ;  /* 0x000000000000794d */ /* 0x000fea0003800000 */
.L_x_833:
[----:B------:R-:W-:-:S04]  /*de40*/  I2FP.F32.U32 R0, R2 ;  /* 0x0000000200007245 */ /* 0x000fc80000201000 */
[----:B------:R-:W-:-:S05]  /*de50*/  F2FP.F16.F32.PACK_AB R0, RZ, R0 ;  /* 0x00000000ff00723e */ /* 0x000fca00000000ff */
[----:B------:R-:W-:Y:S01]  /*de60*/  STG.E.U16 desc[UR36][R16.64], R0 ;  /* 0x0000000010007986 */ /* 0x000fe2000c101524 */
[----:B------:R-:W-:Y:S05]  /*de70*/  EXIT ;  /* 0x000000000000794d */ /* 0x000fea0003800000 */
.L_x_832:
        /* <DEDUP_REMOVED lines=8> */
[----:B------:R-:W-:Y:S01]  /*df00*/  STG.E.64 desc[UR36][R16.64], R2 ;  /* 0x0000000210007986 */ /* 0x000fe2000c101b24 */
[----:B------:R-:W-:Y:S05]  /*df10*/  EXIT ;  /* 0x000000000000794d */ /* 0x000fea0003800000 */
.L_x_835:
[----:B------:R-:W-:-:S04]  /*df20*/  I2FP.F32.U32 R2, R2 ;  /* 0x0000000200027245 */ /* 0x000fc80000201000 */
[----:B------:R-:W-:-:S04]  /*df30*/  F2FP.F16.F32.PACK_AB R3, RZ, R2 ;  /* 0x00000002ff03723e */ /* 0x000fc800000000ff */
[----:B------:R-:W-:-:S05]  /*df40*/  PRMT R3, R3, 0x5410, RZ ;  /* 0x0000541003037816 */ /* 0x000fca00000000ff */
[----:B------:R-:W-:Y:S01]  /*df50*/  STG.E desc[UR36][R16.64], R3 ;  /* 0x0000000310007986 */ /* 0x000fe2000c101924 */
[----:B------:R-:W-:Y:S05]  /*df60*/  EXIT ;  /* 0x000000000000794d */ /* 0x000fea0003800000 */
.L_x_834:
[----:B------:R-:W1:Y:S02]  /*df70*/  I2F.F64.U32 R2, R2 ;  /* 0x0000000200027312 */ /* 0x000e640000201800 */
[----:B-1----:R-:W-:Y:S01]  /*df80*/  STG.E.64 desc[UR36][R16.64], R2 ;  /* 0x0000000210007986 */ /* 0x002fe2000c101b24 */
[----:B------:R-:W-:Y:S05]  /*df90*/  EXIT ;  /* 0x000000000000794d */ /* 0x000fea0003800000 */
.L_x_825:
        /* <DEDUP_REMOVED lines=12> */
.L_x_839:
        /* <DEDUP_REMOVED lines=16> */
.L_x_842:
[----:B------:R-:W-:-:S07]  /*e160*/  PRMT R8, R0, 0x7610, R8 ;  /* 0x0000761000087816 */ /* 0x000fce0000000008 */
.L_x_841:
[----:B------:R-:W-:Y:S05]  /*e170*/  BSYNC.RECONVERGENT B0 ;  /* 0x0000000000007941 */ /* 0x000fea0003800200 */
.L_x_840:
[----:B------:R-:W-:Y:S01]  /*e180*/  STG.E.U8 desc[UR36][R16.64], R8 ;  /* 0x0000000810007986 */ /* 0x000fe2000c101124 */
[----:B------:R-:W-:Y:S05]  /*e190*/  EXIT ;  /* 0x000000000000794d */ /* 0x000fea0003800000 */
.L_x_838:
        /* <DEDUP_REMOVED lines=16> */
.L_x_845:
[----:B------:R-:W-:-:S07]  /*e2a0*/  PRMT R8, R0, 0x7610, R8 ;  /* 0x0000761000087816 */ /* 0x000fce0000000008 */
.L_x_844:
[----:B------:R-:W-:Y:S05]  /*e2b0*/  BSYNC.RECONVERGENT B0 ;  /* 0x0000000000007941 */ /* 0x000fea0003800200 */
.L_x_843:
[----:B------:R-:W-:Y:S01]  /*e2c0*/  STG.E.U8 desc[UR36][R16.64], R8 ;  /* 0x0000000810007986 */ /* 0x000fe2000c101124 */
[----:B------:R-:W-:Y:S05]  /*e2d0*/  EXIT ;  /* 0x000000000000794d */ /* 0x000fea0003800000 */
.L_x_837:
        /* <DEDUP_REMOVED lines=21> */
.L_x_847:
[----:B------:R-:W-:-:S05]  /*e430*/  IMAD.MOV.U32 R3, RZ, RZ, RZ ;  /* 0x000000ffff037224 */ /* 0x000fca00078e00ff */
[----:B------:R-:W-:Y:S01]  /*e440*/  STG.E.64 desc[UR36][R16.64], R2 ;  /* 0x0000000210007986 */ /* 0x000fe2000c101b24 */
[----:B------:R-:W-:Y:S05]  /*e450*/  EXIT ;  /* 0x000000000000794d */ /* 0x000fea0003800000 */
.L_x_846:
[----:B------:R-:W-:Y:S01]  /*e460*/  STG.E desc[UR36][R16.64], R2 ;  /* 0x0000000210007986 */ /* 0x000fe2000c101924 */
[----:B------:R-:W-:Y:S05]  /*e470*/  EXIT ;  /* 0x000000000000794d */ /* 0x000fea0003800000 */
.L_x_836:
        /* <DEDUP_REMOVED lines=8> */
.L_x_849:
[----:B------:R-:W-:Y:S01]  /*e500*/  CS2R R6, SRZ ;  /* 0x0000000000067805 */ /* 0x000fe2000001ff00 */
[----:B0-----:R-:W0:Y:S04]  /*e510*/  I2F.F64.U32 R4, R2 ;  /* 0x0000000200047312 */ /* 0x001e280000201800 */
[----:B0-----:R-:W-:Y:S01]  /*e520*/  STG.E.128 desc[UR36][R16.64], R4 ;  /* 0x0000000410007986 */ /* 0x001fe2000c101d24 */
[----:B------:R-:W-:Y:S05]  /*e530*/  EXIT ;  /* 0x000000000000794d */ /* 0x000fea0003800000 */
.L_x_848:
[----:B------:R-:W-:-:S09]  /*e540*/  UISETP.NE.AND UP0, UPT, UR4, 0xf, UPT ;  /* 0x0000000f0400788c */ /* 0x000fd2000bf05270 */
[----:B------:R-:W-:Y:S05]  /*e550*/  BRA.U !UP0, `(.L_x_850) ;  /* 0x0000000108d47547 */ /* 0x000fea000b800000 */
[----:B------:R-:W-:-:S09]  /*e560*/  UISETP.NE.AND UP0, UPT, UR4, 0x17, UPT ;  /* 0x000000170400788c */ /* 0x000fd2000bf05270 */
[----:B------:R-:W-:Y:S05]  /*e570*/  BRA.U !UP0, `(.L_x_851) ;  /* 0x0000000108847547 */ /* 0x000fea000b800000 */
[----:B------:R-:W-:-:S09]  /*e580*/  UISETP.NE.AND UP0, UPT, UR4, 0x18, UPT ;  /* 0x000000180400788c */ /* 0x000fd2000bf05270 */
[----:B------:R-:W-:Y:S05]  /*e590*/  BRA.U !UP0, `(.L_x_852) ;  /* 0x0000000108447547 */ /* 0x000fea000b800000 */
.L_x_829:
        /* <DEDUP_REMOVED lines=16> */
.L_x_853:
[----:B------:R-:W-:Y:S05]  /*e6a0*/  EXIT ;  /* 0x000000000000794d */ /* 0x000fea0003800000 */
.L_x_852:
[----:B0-----:R-:W-:Y:S01]  /*e6b0*/  I2FP.F32.U32 R5, R2 ;  /* 0x0000000200057245 */ /* 0x001fe20000201000 */
        /* <DEDUP_REMOVED lines=10> */
.L_x_855:
[----:B------:R-:W-:Y:S05]  /*e760*/  BSYNC.RECONVERGENT B0 ;  /* 0x0000000000007941 */ /* 0x000fea0003800200 */
.L_x_854:
[----:B------:R-:W-:Y:S01]  /*e770*/  STG.E.U8 desc[UR36][R16.64], R3 ;  /* 0x0000000310007986 */ /* 0x000fe2000c101124 */
[----:B------:R-:W-:Y:S05]  /*e780*/  EXIT ;  /* 0x000000000000794d */ /* 0x000fea0003800000 */
.L_x_851:
[----:B0-----:R-:W-:-:S04]  /*e790*/  I2FP.F32.U32 R5, R2 ;  /* 0x0000000200057245 */ /* 0x001fc80000201000 */
        /* <DEDUP_REMOVED lines=12> */
.L_x_856:
[----:B------:R-:W-:Y:S01]  /*e860*/  IMAD.MOV.U32 R3, RZ, RZ, 0x7f ;  /* 0x0000007fff037424 */ /* 0x000fe200078e00ff */
[----:B------:R-:W-:-:S04]  /*e870*/  ISETP.GT.U32.AND P0, PT, R5, 0x7f800000, PT ;  /* 0x7f8000000500780c */ /* 0x000fc80003f04070 */
[----:B------:R-:W-:-:S05]  /*e880*/  SEL R3, R3, 0x7c, P0 ;  /* 0x0000007c03037807 */ /* 0x000fca0000000000 */
[----:B------:R-:W-:Y:S01]  /*e890*/  STG.E.U8 desc[UR36][R16.64], R3 ;  /* 0x0000000310007986 */ /* 0x000fe2000c101124 */
[----:B------:R-:W-:Y:S05]  /*e8a0*/  EXIT ;  /* 0x000000000000794d */ /* 0x000fea0003800000 */
.L_x_850:
[----:B------:R-:W-:-:S04]  /*e8b0*/  I2FP.F32.U32 R0, R2 ;  /* 0x0000000200007245 */ /* 0x000fc80000201000 */
[----:B------:R-:W-:-:S05]  /*e8c0*/  F2FP.BF16.F32.PACK_AB R0, RZ, R0 ;  /* 0x00000000ff00723e */ /* 0x000fca00000010ff */
[----:B------:R-:W-:Y:S01]  /*e8d0*/  STG.E.U16 desc[UR36][R16.64], R0 ;  /* 0x0000000010007986 */ /* 0x000fe2000c101524 */
[----:B------:R-:W-:Y:S05]  /*e8e0*/  EXIT ;  /* 0x000000000000794d */ /* 0x000fea0003800000 */
.L_x_857:
        /* <DEDUP_REMOVED lines=9> */
.L_x_25809:


//--------------------- .text._ZN2at6native27unrolled_elementwise_kernelINS0_13BinaryFunctorIbbbNS0_17BitwiseXorFunctorIbEEEESt5arrayIPcLm3EELi4E23TrivialOffsetCalculatorILi2EjES9_ILi1EjENS0_6memory12LoadWithCastILi2EEENSC_13StoreWithCastILi1EEEEEviT_T0_T2_T3_T4_T5_ --------------------------
	.section	.text._ZN2at6native27unrolled_elementwise_kernelINS0_13BinaryFunctorIbbbNS0_17BitwiseXorFunctorIbEEEESt5arrayIPcLm3EELi4E23TrivialOffsetCalculatorILi2EjES9_ILi1EjENS0_6memory12LoadWithCastILi2EEENSC_13StoreWithCastILi1EEEEEviT_T0_T2_T3_T4_T5_,"ax",@progbits
	.align	128
        .global         _ZN2at6native27unrolled_elementwise_kernelINS0_13BinaryFunctorIbbbNS0_17BitwiseXorFunctorIbEEEESt5arrayIPcLm3EELi4E23TrivialOffsetCalculatorILi2EjES9_ILi1EjENS0_6memory12LoadWithCastILi2EEENSC_13StoreWithCastILi1EEEEEviT_T0_T2_T3_T4_T5_
        .type           _ZN2at6native27unrolled_elementwise_kernelINS0_13BinaryFunctorIbbbNS0_17BitwiseXorFunctorIbEEEESt5arrayIPcLm3EELi4E23TrivialOffsetCalculatorILi2EjES9_ILi1EjENS0_6memory12LoadWithCastILi2EEENSC_13StoreWithCastILi1EEEEEviT_T0_T2_T3_T4_T5_,@function
        .size           _ZN2at6native27unrolled_elementwise_kernelINS0_13BinaryFunctorIbbbNS0_17BitwiseXorFunctorIbEEEESt5arrayIPcLm3EELi4E23TrivialOffsetCalculatorILi2EjES9_ILi1EjENS0_6memory12LoadWithCastILi2EEENSC_13StoreWithCastILi1EEEEEviT_T0_T2_T3_T4_T5_,(.L_x_25810 - _ZN2at6native27unrolled_elementwise_kernelINS0_13BinaryFunctorIbbbNS0_17BitwiseXorFunctorIbEEEESt5arrayIPcLm3EELi4E23TrivialOffsetCalculatorILi2EjES9_ILi1EjENS0_6memory12LoadWithCastILi2EEENSC_13StoreWithCastILi1EEEEEviT_T0_T2_T3_T4_T5_)
        .other          _ZN2at6native27unrolled_elementwise_kernelINS0_13BinaryFunctorIbbbNS0_17BitwiseXorFunctorIbEEEESt5arrayIPcLm3EELi4E23TrivialOffsetCalculatorILi2EjES9_ILi1EjENS0_6memory12LoadWithCastILi2EEENSC_13StoreWithCastILi1EEEEEviT_T0_T2_T3_T4_T5_,@"STO_CUDA_ENTRY STV_DEFAULT"
_ZN2at6native27unrolled_elementwise_kernelINS0_13BinaryFunctorIbbbNS0_17BitwiseXorFunctorIbEEEESt5arrayIPcLm3EELi4E23TrivialOffsetCalculatorILi2EjES9_ILi1EjENS0_6memory12LoadWithCastILi2EEENSC_13StoreWithCastILi1EEEEEviT_T0_T2_T3_T4_T5_:
.text._ZN2at6native27unrolled_elementwise_kernelINS0_13BinaryFunctorIbbbNS0_17BitwiseXorFunctorIbEEEESt5arrayIPcLm3EELi4E23TrivialOffsetCalculatorILi2EjES9_ILi1EjENS0_6memory12LoadWithCastILi2EEENSC_13StoreWithCastILi1EEEEEviT_T0_T2_T3_T4_T5_:
        /* <DEDUP_REMOVED lines=8> */
[----:B------:R-:W-:Y:S01]  /*0080*/  PRMT R17, RZ, 0x7610, R17 ;  /* 0x00007610ff117816 */ /* 0x000fe20000000011 */
[----:B------:R-:W0:Y:S01]  /*0090*/  LDCU.U8 UR39, c[0x0][0x3a5] ;  /* 0x000074a0ff2777ac */ /* 0x000e220008000000 */
        /* <DEDUP_REMOVED lines=25> */
.L_x_864:
[----:B------:R-:W2:Y:S02]  /*0230*/  LDG.E.U8 R4, desc[UR36][R4.64] ;  /* 0x0000002404047981 */ /* 0x000ea4000c1e1100 */
[----:B--2---:R-:W-:Y:S01]  /*0240*/  ISETP.NE.AND P0, PT, R4, RZ, PT ;  /* 0x000000ff0400720c */ /* 0x004fe20003f05270 */
[----:B------:R-:W-:-:S12]  /*0250*/  BRA `(.L_x_866) ;  /* 0x0000000800407947 */ /* 0x000fd80003800000 */
.L_x_863:
        /* <DEDUP_REMOVED lines=10> */
.L_x_868:
[----:B------:R-:W2:Y:S02]  /*0300*/  LDG.E R4, desc[UR36][R4.64] ;  /* 0x0000002404047981 */ /* 0x000ea4000c1e1900 */
[----:B--2---:R-:W-:Y:S01]  /*0310*/  ISETP.NE.AND P0, PT, R4, RZ, PT ;  /* 0x000000ff0400720c */ /* 0x004fe20003f05270 */
[----:B------:R-:W-:-:S12]  /*0320*/  BRA `(.L_x_866) ;  /* 0x00000008000c7947 */ /* 0x000fd80003800000 */
.L_x_867:
[----:B------:R-:W2:Y:S02]  /*0330*/  LDG.E.U16 R4, desc[UR36][R4.64] ;  /* 0x0000002404047981 */ /* 0x000ea4000c1e1500 */
[----:B--2---:R-:W-:Y:S01]  /*0340*/  ISETP.NE.AND P0, PT, R4, RZ, PT ;  /* 0x000000ff0400720c */ /* 0x004fe20003f05270 */
[----:B------:R-:W-:-:S12]  /*0350*/  BRA `(.L_x_866) ;  /* 0x0000000800007947 */ /* 0x000fd80003800000 */
.L_x_862:
        /* <DEDUP_REMOVED lines=9> */
.L_x_870:
[----:B------:R-:W2:Y:S02]  /*03f0*/  LDG.E.U16 R0, desc[UR36][R4.64] ;  /* 0x0000002404007981 */ /* 0x000ea4000c1e1500 */
[----:B--2---:R-:W-:-:S05]  /*0400*/  HADD2.F32 R0, -RZ, R0.H0_H0 ;  /* 0x20000000ff007230 */ /* 0x004fca0000004100 */
[----:B------:R-:W-:Y:S01]  /*0410*/  FSETP.NEU.FTZ.AND P0, PT, R0, RZ, PT ;  /* 0x000000ff0000720b */ /* 0x000fe20003f1d000 */
[----:B------:R-:W-:-:S12]  /*0420*/  BRA `(.L_x_866) ;  /* 0x0000000400cc7947 */ /* 0x000fd80003800000 */
.L_x_869:
        /* <DEDUP_REMOVED lines=11> */
.L_x_872:
        /* <DEDUP_REMOVED lines=8> */
.L_x_871:
[----:B------:R-:W2:Y:S02]  /*0560*/  LDG.E.64 R4, desc[UR36][R4.64] ;  /* 0x0000002404047981 */ /* 0x000ea4000c1e1b00 */
[----:B--2---:R1:W2:Y:S02]  /*0570*/  DSETP.NEU.AND P0, PT, R4, RZ, PT ;  /* 0x000000ff0400722a */ /* 0x0042a40003f0d000 */
[----:B--2---:R-:W-:Y:S05]  /*0580*/  BRA `(.L_x_866) ;  /* 0x0000000400747947 */ /* 0x004fea0003800000 */
.L_x_861:
        /* <DEDUP_REMOVED lines=11> */
.L_x_875:
        /* <DEDUP_REMOVED lines=8> */
.L_x_874:
        /* <DEDUP_REMOVED lines=9> */
.L_x_877:
        /* <DEDUP_REMOVED lines=11> */
.L_x_876:
[----:B------:R-:W2:Y:S02]  /*0800*/  LDG.E.U16 R0, desc[UR36][R4.64] ;  /* 0x0000002404007981 */ /* 0x000ea4000c1e1500 */
[----:B--2---:R-:W-:-:S05]  /*0810*/  IMAD.U32 R0, R0, 0x10000, RZ ;  /* 0x0001000000007824 */ /* 0x004fca00078e00ff */
[----:B------:R-:W-:Y:S01]  /*0820*/  FSETP.NEU.FTZ.AND P0, PT, R0, RZ, PT ;  /* 0x000000ff0000720b */ /* 0x000fe20003f1d000 */
[----:B------:R-:W-:-:S12]  /*0830*/  BRA `(.L_x_866) ;  /* 0x0000000000c87947 */ /* 0x000fd80003800000 */
.L_x_873:
        /* <DEDUP_REMOVED lines=11> */
.L_x_880:
[----:B------:R-:W2:Y:S02]  /*08f0*/  LDG.E.U8 R4, desc[UR36][R4.64] ;  /* 0x0000002404047981 */ /* 0x000ea4000c1e1100 */
[----:B--2---:R-:W-:Y:S01]  /*0900*/  ISETP.NE.AND P0, PT, R4, RZ, PT ;  /* 0x000000ff0400720c */ /* 0x004fe20003f05270 */
[----:B------:R-:W-:-:S12]  /*0910*/  BRA `(.L_x_866) ;  /* 0x0000000000907947 */ /* 0x000fd80003800000 */
.L_x_879:
[----:B------:R-:W2:Y:S02]  /*0920*/  LDG.E.U8 R4, desc[UR36][R4.64] ;  /* 0x0000002404047981 */ /* 0x000ea4000c1e1100 */
[----:B--2---:R-:W-:Y:S01]  /*0930*/  ISETP.NE.AND P0, PT, R4, RZ, PT ;  /* 0x000000ff0400720c */ /* 0x004fe20003f05270 */
[----:B------:R-:W-:-:S12]  /*0940*/  BRA `(.L_x_866) ;  /* 0x0000000000847947 */ /* 0x000fd80003800000 */
.L_x_878:
[----:B------:R-:W-:-:S09]  /*0950*/  UISETP.NE.AND UP0, UPT, UR4, 0x1c, UPT ;  /* 0x0000001c0400788c */ /* 0x000fd2000bf05270 */
[----:B------:R-:W-:Y:S05]  /*0960*/  BRA.U !UP0, `(.L_x_881) ;  /* 0x0000000108747547 */ /* 0x000fea000b800000 */
[----:B------:R-:W-:-:S09]  /*0970*/  UISETP.NE.AND UP0, UPT, UR4, 0x1d, UPT ;  /* 0x0000001d0400788c */ /* 0x000fd2000bf05270 */
[----:B------:R-:W-:Y:S05]  /*0980*/  BRA.U !UP0, `(.L_x_882) ;  /* 0x00000001085c7547 */ /* 0x000fea000b800000 */
[----:B------:R-:W-:-:S09]  /*0990*/  UISETP.NE.AND UP0, UPT, UR4, 0x2c, UPT ;  /* 0x0000002c0400788c */ /* 0x000fd2000bf05270 */
[----:B------:R-:W-:Y:S05]  /*09a0*/  BRA.U !UP0, `(.L_x_883) ;  /* 0x0000000108487547 */ /* 0x000fea000b800000 */
.L_x_865:
        /* <DEDUP_REMOVED lines=16> */
.L_x_884:
[----:B------:R-:W-:Y:S01]  /*0ab0*/  PLOP3.LUT P0, PT, PT, PT, PT, 0x8, 0x80 ;  /* 0x000000000080781c */ /* 0x000fe20003f0e170 */
[----:B------:R-:W-:-:S12]  /*0ac0*/  BRA `(.L_x_866) ;  /* 0x0000000000247947 */ /* 0x000fd80003800000 */
.L_x_883:
[----:B------:R-:W2:Y:S02]  /*0ad0*/  LDG.E.U8 R4, desc[UR36][R4.64] ;  /* 0x0000002404047981 */ /* 0x000ea4000c1e1100 */
[----:B--2---:R-:W-:Y:S01]  /*0ae0*/  ISETP.NE.AND P0, PT, R4, RZ, PT ;  /* 0x000000ff0400720c */ /* 0x004fe20003f05270 */
[----:B------:R-:W-:-:S12]  /*0af0*/  BRA `(.L_x_866) ;  /* 0x0000000000187947 */ /* 0x000fd80003800000 */
.L_x_882:
[----:B------:R-:W2:Y:S02]  /*0b00*/  LDG.E.64 R4, desc[UR36][R4.64] ;  /* 0x0000002404047981 */ /* 0x000ea4000c1e1b00 */
[----:B--2---:R-:W-:-:S04]  /*0b10*/  ISETP.NE.U32.AND P0, PT, R4, RZ, PT ;  /* 0x000000ff0400720c */ /* 0x004fc80003f05070 */
[----:B------:R-:W-:Y:S01]  /*0b20*/  ISETP.NE.AND.EX P0, PT, R5, RZ, PT, P0 ;  /* 0x000000ff0500720c */ /* 0x000fe20003f05300 */
[----:B------:R-:W-:-:S12]  /*0b30*/  BRA `(.L_x_866) ;  /* 0x0000000000087947 */ /* 0x000fd80003800000 */
.L_x_881:
[----:B------:R-:W2:Y:S02]  /*0b40*/  LDG.E R4, desc[UR36][R4.64] ;  /* 0x0000002404047981 */ /* 0x000ea4000c1e1900 */
[----:B--2---:R-:W-:-:S13]  /*0b50*/  ISETP.NE.AND P0, PT, R4, RZ, PT ;  /* 0x000000ff0400720c */ /* 0x004fda0003f05270 */
.L_x_866:
[----:B------:R-:W-:Y:S05]  /*0b60*/  BSYNC.RECONVERGENT B6 ;  /* 0x0000000000067941 */ /* 0x000fea0003800200 */
.L_x_860:
[----:B01----:R-:W0:Y:S01]  /*0b70*/  LDC.64 R4, c[0x0][0x398] ;  /* 0x0000e600ff047b82 */ /* 0x003e220000000a00 */
[----:B------:R-:W1:Y:S01]  /*0b80*/  LDCU UR5, c[0x0][0x3ac] ;  /* 0x00007580ff0577ac */ /* 0x000e620008000800 */
[----:B------:R-:W-:Y:S01]  /*0b90*/  BSSY.RECONVERGENT B6, `(.L_x_885) ;  /* 0x00000a6000067945 */ /* 0x000fe20003800200 */
[----:B------:R-:W-:-:S04]  /*0ba0*/  UPRMT UR4, UR39, 0x9910, URZ ;  /* 0x0000991027047896 */ /* 0x000fc800080000ff */
[----:B------:R-:W-:Y:S01]  /*0bb0*/  UISETP.GT.AND UP0, UPT, UR4, 0x9, UPT ;  /* 0x000000090400788c */ /* 0x000fe2000bf04270 */
[----:B-1----:R-:W-:Y:S01]  /*0bc0*/  IMAD R3, R16, UR5, RZ ;  /* 0x0000000510037c24 */ /* 0x002fe2000f8e02ff */
[----:B------:R-:W-:-:S04]  /*0bd0*/  SEL R16, RZ, 0x1, !P0 ;  /* 0x00000001ff107807 */ /* 0x000fc80004000000 */
        /* <DEDUP_REMOVED lines=14> */
.L_x_889:
[----:B------:R-:W2:Y:S02]  /*0cc0*/  LDG.E.U8 R4, desc[UR36][R4.64] ;  /* 0x0000002404047981 */ /* 0x000ea4000c1e1100 */
[----:B--2---:R-:W-:Y:S01]  /*0cd0*/  ISETP.NE.AND P0, PT, R4, RZ, PT ;  /* 0x000000ff0400720c */ /* 0x004fe20003f05270 */
[----:B------:R-:W-:-:S12]  /*0ce0*/  BRA `(.L_x_891) ;  /* 0x0000000800407947 */ /* 0x000fd80003800000 */
.L_x_888:
        /* <DEDUP_REMOVED lines=10> */
.L_x_893:
[----:B------:R-:W2:Y:S02]  /*0d90*/  LDG.E R4, desc[UR36][R4.64] ;  /* 0x0000002404047981 */ /* 0x000ea4000c1e1900 */
[----:B--2---:R-:W-:Y:S01]  /*0da0*/  ISETP.NE.AND P0, PT, R4, RZ, PT ;  /* 0x000000ff0400720c */ /* 0x004fe20003f05270 */
[----:B------:R-:W-:-:S12]  /*0db0*/  BRA `(.L_x_891) ;  /* 0x00000008000c7947 */ /* 0x000fd80003800000 */
.L_x_892:
[----:B------:R-:W2:Y:S02]  /*0dc0*/  LDG.E.U16 R4, desc[UR36][R4.64] ;  /* 0x0000002404047981 */ /* 0x000ea4000c1e1500 */
[----:B--2---:R-:W-:Y:S01]  /*0dd0*/  ISETP.NE.AND P0, PT, R4, RZ, PT ;  /* 0x000000ff0400720c */ /* 0x004fe20003f05270 */
[----:B------:R-:W-:-:S12]  /*0de0*/  BRA `(.L_x_891) ;  /* 0x0000000800007947 */ /* 0x000fd80003800000 */
.L_x_887:
        /* <DEDUP_REMOVED lines=9> */
.L_x_895:
[----:B------:R-:W2:Y:S02]  /*0e80*/  LDG.E.U16 R0, desc[UR36][R4.64] ;  /* 0x0000002404007981 */ /* 0x000ea4000c1e1500 */
[----:B--2---:R-:W-:-:S05]  /*0e90*/  HADD2.F32 R0, -RZ, R0.H0_H0 ;  /* 0x20000000ff007230 */ /* 0x004fca0000004100 */
[----:B------:R-:W-:Y:S01]  /*0ea0*/  FSETP.NEU.FTZ.AND P0, PT, R0, RZ, PT ;  /* 0x000000ff0000720b */ /* 0x000fe20003f1d000 */
[----:B------:R-:W-:-:S12]  /*0eb0*/  BRA `(.L_x_891) ;  /* 0x0000000400cc7947 */ /* 0x000fd80003800000 */
.L_x_894:
        /* <DEDUP_REMOVED lines=11> */
.L_x_897:
        /* <DEDUP_REMOVED lines=8> */
.L_x_896:
[----:B------:R-:W2:Y:S02]  /*0ff0*/  LDG.E.64 R4, desc[UR36][R4.64] ;  /* 0x0000002404047981 */ /* 0x000ea4000c1e1b00 */
[----:B--2---:R1:W2:Y:S02]  /*1000*/  DSETP.NEU.AND P0, PT, R4, RZ, PT ;  /* 0x000000ff0400722a */ /* 0x0042a40003f0d000 */
[----:B--2---:R-:W-:Y:S05]  /*1010*/  BRA `(.L_x_891) ;  /* 0x0000000400747947 */ /* 0x004fea0003800000 */
.L_x_886:
        /* <DEDUP_REMOVED lines=11> */
.L_x_900:
        /* <DEDUP_REMOVED lines=8> */
.L_x_899:
        /* <DEDUP_REMOVED lines=9> */
.L_x_902:
        /* <DEDUP_REMOVED lines=11> */
.L_x_901:
[----:B------:R-:W2:Y:S02]  /*1290*/  LDG.E.U16 R0, desc[UR36][R4.64] ;  /* 0x0000002404007981 */ /* 0x000ea4000c1e1500 */
[----:B--2---:R-:W-:-:S05]  /*12a0*/  IMAD.U32 R0, R0, 0x10000, RZ ;  /* 0x0001000000007824 */ /* 0x004fca00078e00ff */
[----:B------:R-:W-:Y:S01]  /*12b0*/  FSETP.NEU.FTZ.AND P0, PT, R0, RZ, PT ;  /* 0x000000ff0000720b */ /* 0x000fe20003f1d000 */
[----:B------:R-:W-:-:S12]  /*12c0*/  BRA `(.L_x_891) ;  /* 0x0000000000c87947 */ /* 0x000fd80003800000 */
.L_x_898:
        /* <DEDUP_REMOVED lines=11> */
.L_x_905:
[----:B------:R-:W2:Y:S02]  /*1380*/  LDG.E.U8 R4, desc[UR36][R4.64] ;  /* 0x0000002404047981 */ /* 0x000ea4000c1e1100 */
[----:B--2---:R-:W-:Y:S01]  /*1390*/  ISETP.NE.AND P0, PT, R4, RZ, PT ;  /* 0x000000ff0400720c */ /* 0x004fe20003f05270 */
[----:B------:R-:W-:-:S12]  /*13a0*/  BRA `(.L_x_891) ;  /* 0x0000000000907947 */ /* 0x000fd80003800000 */
.L_x_904:
[----:B------:R-:W2:Y:S02]  /*13b0*/  LDG.E.U8 R4, desc[UR36][R4.64] ;  /* 0x0000002404047981 */ /* 0x000ea4000c1e1100 */
[----:B--2---:R-:W-:Y:S01]  /*13c0*/  ISETP.NE.AND P0, PT, R4, RZ, PT ;  /* 0x000000ff0400720c */ /* 0x004fe20003f05270 */
[----:B------:R-:W-:-:S12]  /*13d0*/  BRA `(.L_x_891) ;  /* 0x0000000000847947 */ /* 0x000fd80003800000 */
.L_x_903:
[----:B------:R-:W-:-:S09]  /*13e0*/  UISETP.NE.AND UP0, UPT, UR4, 0x1c, UPT ;  /* 0x0000001c0400788c */ /* 0x000fd2000bf05270 */
[----:B------:R-:W-:Y:S05]  /*13f0*/  BRA.U !UP0, `(.L_x_906) ;  /* 0x0000000108747547 */ /* 0x000fea000b800000 */
[----:B------:R-:W-:-:S09]  /*1400*/  UISETP.NE.AND UP0, UPT, UR4, 0x1d, UPT ;  /* 0x0000001d0400788c */ /* 0x000fd2000bf05270 */
[----:B------:R-:W-:Y:S05]  /*1410*/  BRA.U !UP0, `(.L_x_907) ;  /* 0x00000001085c7547 */ /* 0x000fea000b800000 */
[----:B------:R-:W-:-:S09]  /*1420*/  UISETP.NE.AND UP0, UPT, UR4, 0x2c, UPT ;  /* 0x0000002c0400788c */ /* 0x000fd2000bf05270 */
[----:B------:R-:W-:Y:S05]  /*1430*/  BRA.U !UP0, `(.L_x_908) ;  /* 0x0000000108487547 */ /* 0x000fea000b800000 */
.L_x_890:
        /* <DEDUP_REMOVED lines=16> */
.L_x_909:
[----:B------:R-:W-:Y:S01]  /*1540*/  PLOP3.LUT P0, PT, PT, PT, PT, 0x8, 0x80 ;  /* 0x000000000080781c */ /* 0x000fe20003f0e170 */
[----:B------:R-:W-:-:S12]  /*1550*/  BRA `(.L_x_891) ;  /* 0x0000000000247947 */ /* 0x000fd80003800000 */
.L_x_908:
[----:B------:R-:W2:Y:S02]  /*1560*/  LDG.E.U8 R4, desc[UR36][R4.64] ;  /* 0x0000002404047981 */ /* 0x000ea4000c1e1100 */
[----:B--2---:R-:W-:Y:S01]  /*1570*/  ISETP.NE.AND P0, PT, R4, RZ, PT ;  /* 0x000000ff0400720c */ /* 0x004fe20003f05270 */
[----:B------:R-:W-:-:S12]  /*1580*/  BRA `(.L_x_891) ;  /* 0x0000000000187947 */ /* 0x000fd80003800000 */
.L_x_907:
[----:B------:R-:W2:Y:S02]  /*1590*/  LDG.E.64 R4, desc[UR36][R4.64] ;  /* 0x0000002404047981 */ /* 0x000ea4000c1e1b00 */
[----:B--2---:R-:W-:-:S04]  /*15a0*/  ISETP.NE.U32.AND P0, PT, R4, RZ, PT ;  /* 0x000000ff0400720c */ /* 0x004fc80003f05070 */
[----:B------:R-:W-:Y:S01]  /*15b0*/  ISETP.NE.AND.EX P0, PT, R5, RZ, PT, P0 ;  /* 0x000000ff0500720c */ /* 0x000fe20003f05300 */
[----:B------:R-:W-:-:S12]  /*15c0*/  BRA `(.L_x_891) ;  /* 0x0000000000087947 */ /* 0x000fd80003800000 */
.L_x_906:
[----:B------:R-:W2:Y:S02]  /*15d0*/  LDG.E R4, desc[UR36][R4.64] ;  /* 0x0000002404047981 */ /* 0x000ea4000c1e1900 */
[----:B--2---:R-:W-:-:S13]  /*15e0*/  ISETP.NE.AND P0, PT, R4, RZ, PT ;  /* 0x000000ff0400720c */ /* 0x004fda0003f05270 */
.L_x_891:
[----:B------:R-:W-:Y:S05]  /*15f0*/  BSYNC.RECONVERGENT B6 ;  /* 0x0000000000067941 */ /* 0x000fea0003800200 */
.L_x_885:
[----:B------:R-:W-:Y:S01]  /*1600*/  SEL R17, RZ, 0x1, !P0 ;  /* 0x00000001ff117807 */ /* 0x000fe20004000000 */
[----:B------:R-:W-:-:S07]  /*1610*/  VIADD R25, R19, 0x80 ;  /* 0x0000008013197836 */ /* 0x000fce0000000000 */
.L_x_859:
[----:B------:R-:W-:Y:S05]  /*1620*/  BSYNC.RECONVERGENT B7 ;  /* 0x0000000000077941 */ /* 0x000fea0003800200 */
.L_x_858:
[----:B------:R-:W-:Y:S01]  /*1630*/  ISETP.GE.AND P0, PT, R25, R22, PT ;  /* 0x000000161900720c */ /* 0x000fe20003f06270 */
[----:B------:R-:W-:Y:S01]  /*1640*/  BSSY.RECONVERGENT B7, `(.L_x_910) ;  /* 0x0000158000077945 */ /* 0x000fe20003800200 */
[----:B------:R-:W-:Y:S02]  /*1650*/  PRMT R18, RZ, 0x7610, R18 ;  /* 0x00007610ff127816 */ /* 0x000fe40000000012 */
[----:B------:R-:W-:-:S09]  /*1660*/  PRMT R23, RZ, 0x7610, R23 ;  /* 0x00007610ff177816 */ /* 0x000fd20000000017 */
        /* <DEDUP_REMOVED lines=22> */
.L_x_916:
[----:B------:R-:W2:Y:S02]  /*17d0*/  LDG.E.U8 R4, desc[UR36][R4.64] ;  /* 0x0000002404047981 */ /* 0x000ea4000c1e1100 */
[----:B--2---:R-:W-:Y:S01]  /*17e0*/  ISETP.NE.AND P0, PT, R4, RZ, PT ;  /* 0x000000ff0400720c */ /* 0x004fe20003f05270 */
[----:B------:R-:W-:-:S12]  /*17f0*/  BRA `(.L_x_918) ;  /* 0x0000000800407947 */ /* 0x000fd80003800000 */
.L_x_915:
        /* <DEDUP_REMOVED lines=10> */
.L_x_920:
[----:B------:R-:W2:Y:S02]  /*18a0*/  LDG.E R4, desc[UR36][R4.64] ;  /* 0x0000002404047981 */ /* 0x000ea4000c1e1900 */
[----:B--2---:R-:W-:Y:S01]  /*18b0*/  ISETP.NE.AND P0, PT, R4, RZ, PT ;  /* 0x000000ff0400720c */ /* 0x004fe20003f05270 */
[----:B------:R-:W-:-:S12]  /*18c0*/  BRA `(.L_x_918) ;  /* 0x00000008000c7947 */ /* 0x000fd80003800000 */
.L_x_919:
[----:B------:R-:W2:Y:S02]  /*18d0*/  LDG.E.U16 R4, desc[UR36][R4.64] ;  /* 0x0000002404047981 */ /* 0x000ea4000c1e1500 */
[----:B--2---:R-:W-:Y:S01]  /*18e0*/  ISETP.NE.AND P0, PT, R4, RZ, PT ;  /* 0x000000ff0400720c */ /* 0x004fe20003f05270 */
[----:B------:R-:W-:-:S12]  /*18f0*/  BRA `(.L_x_918) ;  /* 0x0000000800007947 */ /* 0x000fd80003800000 */
.L_x_914:
        /* <DEDUP_REMOVED lines=9> */
.L_x_922:
[----:B------:R-:W2:Y:S02]  /*1990*/  LDG.E.U16 R0, desc[UR36][R4.64] ;  /* 0x0000002404007981 */ /* 0x000ea4000c1e1500 */
[----:B--2---:R-:W-:-:S05]  /*19a0*/  HADD2.F32 R0, -RZ, R0.H0_H0 ;  /* 0x20000000ff007230 */ /* 0x004fca0000004100 */
[----:B------:R-:W-:Y:S01]  /*19b0*/  FSETP.NEU.FTZ.AND P0, PT, R0, RZ, PT ;  /* 0x000000ff0000720b */ /* 0x000fe20003f1d000 */
[----:B------:R-:W-:-:S12]  /*19c0*/  BRA `(.L_x_918) ;  /* 0x0000000400cc7947 */ /* 0x000fd80003800000 */
.L_x_921:
        /* <DEDUP_REMOVED lines=11> */
.L_x_924:
        /* <DEDUP_REMOVED lines=8> */
.L_x_923:
[----:B------:R-:W2:Y:S02]  /*1b00*/  LDG.E.64 R4, desc[UR36][R4.64] ;  /* 0x0000002404047981 */ /* 0x000ea4000c1e1b00 */
[----:B--2---:R1:W2:Y:S02]  /*1b10*/  DSETP.NEU.AND P0, PT, R4, RZ, PT ;  /* 0x000000ff0400722a */ /* 0x0042a40003f0d000 */
[----:B--2---:R-:W-:Y:S05]  /*1b20*/  BRA `(.L_x_918) ;  /* 0x0000000400747947 */ /* 0x004fea0003800000 */
.L_x_913:
        /* <DEDUP_REMOVED lines=11> */
.L_x_927:
        /* <DEDUP_REMOVED lines=8> */
.L_x_926:
        /* <DEDUP_REMOVED lines=9> */
.L_x_929:
        /* <DEDUP_REMOVED lines=11> */
.L_x_928:
[----:B------:R-:W2:Y:S02]  /*1da0*/  LDG.E.U16 R0, desc[UR36][R4.64] ;  /* 0x0000002404007981 */ /* 0x000ea4000c1e1500 */
[----:B--2---:R-:W-:-:S05]  /*1db0*/  IMAD.U32 R0, R0, 0x10000, RZ ;  /* 0x0001000000007824 */ /* 0x004fca00078e00ff */
[----:B------:R-:W-:Y:S01]  /*1dc0*/  FSETP.NEU.FTZ.AND P0, PT, R0, RZ, PT ;  /* 0x000000ff0000720b */ /* 0x000fe20003f1d000 */
[----:B------:R-:W-:-:S12]  /*1dd0*/  BRA `(.L_x_918) ;  /* 0x0000000000c87947 */ /* 0x000fd80003800000 */
.L_x_925:
        /* <DEDUP_REMOVED lines=11> */
.L_x_932:
[----:B------:R-:W2:Y:S02]  /*1e90*/  LDG.E.U8 R4, desc[UR36][R4.64] ;  /* 0x0000002404047981 */ /* 0x000ea4000c1e1100 */
[----:B--2---:R-:W-:Y:S01]  /*1ea0*/  ISETP.NE.AND P0, PT, R4, RZ, PT ;  /* 0x000000ff0400720c */ /* 0x004fe20003f05270 */
[----:B------:R-:W-:-:S12]  /*1eb0*/  BRA `(.L_x_918) ;  /* 0x0000000000907947 */ /* 0x000fd80003800000 */
.L_x_931:
[----:B------:R-:W2:Y:S02]  /*1ec0*/  LDG.E.U8 R4, desc[UR36][R4.64] ;  /* 0x0000002404047981 */ /* 0x000ea4000c1e1100 */
[----:B--2---:R-:W-:Y:S01]  /*1ed0*/  ISETP.NE.AND P0, PT, R4, RZ, PT ;  /* 0x000000ff0400720c */ /* 0x004fe20003f05270 */
[----:B------:R-:W-:-:S12]  /*1ee0*/  BRA `(.L_x_918) ;  /* 0x0000000000847947 */ /* 0x000fd80003800000 */
.L_x_930:
        /* <DEDUP_REMOVED lines=9> */
.L_x_917:
        /* <DEDUP_REMOVED lines=16> */
.L_x_935:
[----:B------:R-:W-:Y:S01]  /*2080*/  PLOP3.LUT P0, PT, PT, PT, PT, 0x8, 0x80 ;  /* 0x000000000080781c */ /* 0x000fe20003f0e170 */
[----:B------:R-:W-:-:S12]  /*2090*/  BRA `(.L_x_918) ;  /* 0x0000000000187947 */ /* 0x000fd80003800000 */
.L_x_934:
[----:B------:R-:W2:Y:S02]  /*20a0*/  LDG.E.64 R4, desc[UR36][R4.64] ;  /* 0x0000002404047981 */ /* 0x000ea4000c1e1b00 */
[----:B--2---:R-:W-:-:S04]  /*20b0*/  ISETP.NE.U32.AND P0, PT, R4, RZ, PT ;  /* 0x000000ff0400720c */ /* 0x004fc80003f05070 */
[----:B------:R-:W-:Y:S01]  /*20c0*/  ISETP.NE.AND.EX P0, PT, R5, RZ, PT, P0 ;  /* 0x000000ff0500720c */ /* 0x000fe20003f05300 */
[----:B------:R-:W-:-:S12]  /*20d0*/  BRA `(.L_x_918) ;  /* 0x0000000000087947 */ /* 0x000fd80003800000 */
.L_x_933:
[----:B------:R-:W2:Y:S02]  /*20e0*/  LDG.E R4, desc[UR36][R4.64] ;  /* 0x0000002404047981 */ /* 0x000ea4000c1e1900 */
[----:B--2---:R-:W-:-:S13]  /*20f0*/  ISETP.NE.AND P0, PT, R4, RZ, PT ;  /* 0x000000ff0400720c */ /* 0x004fda0003f05270 */
.L_x_918:
[----:B------:R-:W-:Y:S05]  /*2100*/  BSYNC.RECONVERGENT B6 ;  /* 0x0000000000067941 */ /* 0x000fea0003800200 */
.L_x_912:
        /* <DEDUP_REMOVED lines=21> */
.L_x_940:
[----:B------:R-:W2:Y:S02]  /*2260*/  LDG.E.U8 R4, desc[UR36][R4.64] ;  /* 0x0000002404047981 */ /* 0x000ea4000c1e1100 */
[----:B--2---:R-:W-:Y:S01]  /*2270*/  ISETP.NE.AND P0, PT, R4, RZ, PT ;  /* 0x000000ff0400720c */ /* 0x004fe20003f05270 */
[----:B------:R-:W-:-:S12]  /*2280*/  BRA `(.L_x_942) ;  /* 0x0000000800407947 */ /* 0x000fd80003800000 */
.L_x_939:
        /* <DEDUP_REMOVED lines=10> */
.L_x_944:
[----:B------:R-:W2:Y:S02]  /*2330*/  LDG.E R4, desc[UR36][R4.64] ;  /* 0x0000002404047981 */ /* 0x000ea4000c1e1900 */
[----:B--2---:R-:W-:Y:S01]  /*2340*/  ISETP.NE.AND P0, PT, R4, RZ, PT ;  /* 0x000000ff0400720c */ /* 0x004fe20003f05270 */
[----:B------:R-:W-:-:S12]  /*2350*/  BRA `(.L_x_942) ;  /* 0x00000008000c7947 */ /* 0x000fd80003800000 */
.L_x_943:
[----:B------:R-:W2:Y:S02]  /*2360*/  LDG.E.U16 R4, desc[UR36][R4.64] ;  /* 0x0000002404047981 */ /* 0x000ea4000c1e1500 */
[----:B--2---:R-:W-:Y:S01]  /*2370*/  ISETP.NE.AND P0, PT, R4, RZ, PT ;  /* 0x000000ff0400720c */ /* 0x004fe20003f05270 */
[----:B------:R-:W-:-:S12]  /*2380*/  BRA `(.L_x_942) ;  /* 0x0000000800007947 */ /* 0x000fd80003800000 */
.L_x_938:
        /* <DEDUP_REMOVED lines=9> */
.L_x_946:
[----:B------:R-:W2:Y:S02]  /*2420*/  LDG.E.U16 R0, desc[UR36][R4.64] ;  /* 0x0000002404007981 */ /* 0x000ea4000c1e1500 */
[----:B--2---:R-:W-:-:S05]  /*2430*/  HADD2.F32 R0, -RZ, R0.H0_H0 ;  /* 0x20000000ff007230 */ /* 0x004fca0000004100 */
[----:B------:R-:W-:Y:S01]  /*2440*/  FSETP.NEU.FTZ.AND P0, PT, R0, RZ, PT ;  /* 0x000000ff0000720b */ /* 0x000fe20003f1d000 */
[----:B------:R-:W-:-:S12]  /*2450*/  BRA `(.L_x_942) ;  /* 0x0000000400cc7947 */ /* 0x000fd80003800000 */
.L_x_945:
        /* <DEDUP_REMOVED lines=11> */
.L_x_948:
        /* <DEDUP_REMOVED lines=8> */
.L_x_947:
[----:B------:R-:W2:Y:S02]  /*2590*/  LDG.E.64 R4, desc[UR36][R4.64] ;  /* 0x0000002404047981 */ /* 0x000ea4000c1e1b00 */
[----:B--2---:R1:W2:Y:S02]  /*25a0*/  DSETP.NEU.AND P0, PT, R4, RZ, PT ;  /* 0x000000ff0400722a */ /* 0x0042a40003f0d000 */
[----:B--2---:R-:W-:Y:S05]  /*25b0*/  BRA `(.L_x_942) ;  /* 0x0000000400747947 */ /* 0x004fea0003800000 */
.L_x_937:
        /* <DEDUP_REMOVED lines=11> */
.L_x_951:
        /* <DEDUP_REMOVED lines=8> */
.L_x_950:
        /* <DEDUP_REMOVED lines=9> */
.L_x_953:
        /* <DEDUP_REMOVED lines=11> */
.L_x_952:
[----:B------:R-:W2:Y:S02]  /*2830*/  LDG.E.U16 R0, desc[UR36][R4.64] ;  /* 0x0000002404007981 */ /* 0x000ea4000c1e1500 */
[----:B--2---:R-:W-:-:S05]  /*2840*/  IMAD.U32 R0, R0, 0x10000, RZ ;  /* 0x0001000000007824 */ /* 0x004fca00078e00ff */
[----:B------:R-:W-:Y:S01]  /*2850*/  FSETP.NEU.FTZ.AND P0, PT, R0, RZ, PT ;  /* 0x000000ff0000720b */ /* 0x000fe20003f1d000 */
[----:B------:R-:W-:-:S12]  /*2860*/  BRA `(.L_x_942) ;  /* 0x0000000000c87947 */ /* 0x000fd80003800000 */
.L_x_949:
        /* <DEDUP_REMOVED lines=11> */
.L_x_956:
[----:B------:R-:W2:Y:S02]  /*2920*/  LDG.E.U8 R4, desc[UR36][R4.64] ;  /* 0x0000002404047981 */ /* 0x000ea4000c1e1100 */
[----:B--2---:R-:W-:Y:S01]  /*2930*/  ISETP.NE.AND P0, PT, R4, RZ, PT ;  /* 0x000000ff0400720c */ /* 0x004fe20003f05270 */
[----:B------:R-:W-:-:S12]  /*2940*/  BRA `(.L_x_942) ;  /* 0x0000000000907947 */ /* 0x000fd80003800000 */
.L_x_955:
[----:B------:R-:W2:Y:S02]  /*2950*/  LDG.E.U8 R4, desc[UR36][R4.64] ;  /* 0x0000002404047981 */ /* 0x000ea4000c1e1100 */
[----:B--2---:R-:W-:Y:S01]  /*2960*/  ISETP.NE.AND P0, PT, R4, RZ, PT ;  /* 0x000000ff0400720c */ /* 0x004fe20003f05270 */
[----:B------:R-:W-:-:S12]  /*2970*/  BRA `(.L_x_942) ;  /* 0x0000000000847947 */ /* 0x000fd80003800000 */
.L_x_954:
        /* <DEDUP_REMOVED lines=9> */
.L_x_941:
        /* <DEDUP_REMOVED lines=16> */
.L_x_959:
[----:B------:R-:W-:Y:S01]  /*2b10*/  PLOP3.LUT P0, PT, PT, PT, PT, 0x8, 0x80 ;  /* 0x000000000080781c */ /* 0x000fe20003f0e170 */
[----:B------:R-:W-:-:S12]  /*2b20*/  BRA `(.L_x_942) ;  /* 0x0000000000187947 */ /* 0x000fd80003800000 */
.L_x_958:
[----:B------:R-:W2:Y:S02]  /*2b30*/  LDG.E.64 R4, desc[UR36][R4.64] ;  /* 0x0000002404047981 */ /* 0x000ea4000c1e1b00 */
[----:B--2---:R-:W-:-:S04]  /*2b40*/  ISETP.NE.U32.AND P0, PT, R4, RZ, PT ;  /* 0x000000ff0400720c */ /* 0x004fc80003f05070 */
[----:B------:R-:W-:Y:S01]  /*2b50*/  ISETP.NE.AND.EX P0, PT, R5, RZ, PT, P0 ;  /* 0x000000ff0500720c */ /* 0x000fe20003f05300 */
[----:B------:R-:W-:-:S12]  /*2b60*/  BRA `(.L_x_942) ;  /* 0x0000000000087947 */ /* 0x000fd80003800000 */
.L_x_957:
[----:B------:R-:W2:Y:S02]  /*2b70*/  LDG.E R4, desc[UR36][R4.64] ;  /* 0x0000002404047981 */ /* 0x000ea4000c1e1900 */
[----:B--2---:R-:W-:-:S13]  /*2b80*/  ISETP.NE.AND P0, PT, R4, RZ, PT ;  /* 0x000000ff0400720c */ /* 0x004fda0003f05270 */
.L_x_942:
[----:B------:R-:W-:Y:S05]  /*2b90*/  BSYNC.RECONVERGENT B6 ;  /* 0x0000000000067941 */ /* 0x000fea0003800200 */
.L_x_936:
[----:B------:R-:W-:Y:S01]  /*2ba0*/  SEL R23, RZ, 0x1, !P0 ;  /* 0x00000001ff177807 */ /* 0x000fe20004000000 */
[----:B------:R-:W-:-:S07]  /*2bb0*/  VIADD R25, R25, 0x80 ;  /* 0x0000008019197836 */ /* 0x000fce0000000000 */
.L_x_911:
[----:B------:R-:W-:Y:S05]  /*2bc0*/  BSYNC.RECONVERGENT B7 ;  /* 0x0000000000077941 */ /* 0x000fea0003800200 */
.L_x_910:
        /* <DEDUP_REMOVED lines=26> */
.L_x_966:
[----:B------:R-:W2:Y:S02]  /*2d70*/  LDG.E.U8 R4, desc[UR36][R4.64] ;  /* 0x0000002404047981 */ /* 0x000ea4000c1e1100 */
[----:B--2---:R-:W-:Y:S01]  /*2d80*/  ISETP.NE.AND P0, PT, R4, RZ, PT ;  /* 0x000000ff0400720c */ /* 0x004fe20003f05270 */
[----:B------:R-:W-:-:S12]  /*2d90*/  BRA `(.L_x_968) ;  /* 0x0000000800407947 */ /* 0x000fd80003800000 */
.L_x_965:
        /* <DEDUP_REMOVED lines=10> */
.L_x_970:
[----:B------:R-:W2:Y:S02]  /*2e40*/  LDG.E R4, desc[UR36][R4.64] ;  /* 0x0000002404047981 */ /* 0x000ea4000c1e1900 */
[----:B--2---:R-:W-:Y:S01]  /*2e50*/  ISETP.NE.AND P0, PT, R4, RZ, PT ;  /* 0x000000ff0400720c */ /* 0x004fe20003f05270 */
[----:B------:R-:W-:-:S12]  /*2e60*/  BRA `(.L_x_968) ;  /* 0x00000008000c7947 */ /* 0x000fd80003800000 */
.L_x_969:
[----:B------:R-:W2:Y:S02]  /*2e70*/  LDG.E.U16 R4, desc[UR36][R4.64] ;  /* 0x0000002404047981 */ /* 0x000ea4000c1e1500 */
[----:B--2---:R-:W-:Y:S01]  /*2e80*/  ISETP.NE.AND P0, PT, R4, RZ, PT ;  /* 0x000000ff0400720c */ /* 0x004fe20003f05270 */
[----:B------:R-:W-:-:S12]  /*2e90*/  BRA `(.L_x_968) ;  /* 0x0000000800007947 */ /* 0x000fd80003800000 */
.L_x_964:
        /* <DEDUP_REMOVED lines=9> */
.L_x_972:
[----:B------:R-:W2:Y:S02]  /*2f30*/  LDG.E.U16 R0, desc[UR36][R4.64] ;  /* 0x0000002404007981 */ /* 0x000ea4000c1e1500 */
[----:B--2---:R-:W-:-:S05]  /*2f40*/  HADD2.F32 R0, -RZ, R0.H0_H0 ;  /* 0x20000000ff007230 */ /* 0x004fca0000004100 */
[----:B------:R-:W-:Y:S01]  /*2f50*/  FSETP.NEU.FTZ.AND P0, PT, R0, RZ, PT ;  /* 0x000000ff0000720b */ /* 0x000fe20003f1d000 */
[----:B------:R-:W-:-:S12]  /*2f60*/  BRA `(.L_x_968) ;  /* 0x0000000400cc7947 */ /* 0x000fd80003800000 */
.L_x_971:
        /* <DEDUP_REMOVED lines=11> */
.L_x_974:
        /* <DEDUP_REMOVED lines=8> */
.L_x_973:
[----:B------:R-:W2:Y:S02]  /*30a0*/  LDG.E.64 R4, desc[UR36][R4.64] ;  /* 0x0000002404047981 */ /* 0x000ea4000c1e1b00 */
[----:B--2---:R1:W2:Y:S02]  /*30b0*/  DSETP.NEU.AND P0, PT, R4, RZ, PT ;  /* 0x000000ff0400722a */ /* 0x0042a40003f0d000 */
[----:B--2---:R-:W-:Y:S05]  /*30c0*/  BRA `(.L_x_968) ;  /* 0x0000000400747947 */ /* 0x004fea0003800000 */
.L_x_963:
        /* <DEDUP_REMOVED lines=11> */
.L_x_977:
        /* <DEDUP_REMOVED lines=8> */
.L_x_976:
        /* <DEDUP_REMOVED lines=9> */
.L_x_979:
        /* <DEDUP_REMOVED lines=11> */
.L_x_978:
[----:B------:R-:W2:Y:S02]  /*3340*/  LDG.E.U16 R0, desc[UR36][R4.64] ;  /* 0x0000002404007981 */ /* 0x000ea4000c1e1500 */
[----:B--2---:R-:W-:-:S05]  /*3350*/  IMAD.U32 R0, R0, 0x10000, RZ ;  /* 0x0001000000007824 */ /* 0x004fca00078e00ff */
[----:B------:R-:W-:Y:S01]  /*3360*/  FSETP.NEU.FTZ.AND P0, PT, R0, RZ, PT ;  /* 0x000000ff0000720b */ /* 0x000fe20003f1d000 */
[----:B------:R-:W-:-:S12]  /*3370*/  BRA `(.L_x_968) ;  /* 0x0000000000c87947 */ /* 0x000fd80003800000 */
.L_x_975:
        /* <DEDUP_REMOVED lines=11> */
.L_x_982:
[----:B------:R-:W2:Y:S02]  /*3430*/  LDG.E.U8 R4, desc[UR36][R4.64] ;  /* 0x0000002404047981 */ /* 0x000ea4000c1e1100 */
[----:B--2---:R-:W-:Y:S01]  /*3440*/  ISETP.NE.AND P0, PT, R4, RZ, PT ;  /* 0x000000ff0400720c */ /* 0x004fe20003f05270 */
[----:B------:R-:W-:-:S12]  /*3450*/  BRA `(.L_x_968) ;  /* 0x0000000000907947 */ /* 0x000fd80003800000 */
.L_x_981:
[----:B------:R-:W2:Y:S02]  /*3460*/  LDG.E.U8 R4, desc[UR36][R4.64] ;  /* 0x0000002404047981 */ /* 0x000ea4000c1e1100 */
[----:B--2---:R-:W-:Y:S01]  /*3470*/  ISETP.NE.AND P0, PT, R4, RZ, PT ;  /* 0x000000ff0400720c */ /* 0x004fe20003f05270 */
[----:B------:R-:W-:-:S12]  /*3480*/  BRA `(.L_x_968) ;  /* 0x0000000000847947 */ /* 0x000fd80003800000 */
.L_x_980:
        /* <DEDUP_REMOVED lines=9> */
.L_x_967:
        /* <DEDUP_REMOVED lines=16> */
.L_x_985:
[----:B------:R-:W-:Y:S01]  /*3620*/  PLOP3.LUT P0, PT, PT, PT, PT, 0x8, 0x80 ;  /* 0x000000000080781c */ /* 0x000fe20003f0e170 */
[----:B------:R-:W-:-:S12]  /*3630*/  BRA `(.L_x_968) ;  /* 0x0000000000187947 */ /* 0x000fd80003800000 */
.L_x_984:
[----:B------:R-:W2:Y:S02]  /*3640*/  LDG.E.64 R4, desc[UR36][R4.64] ;  /* 0x0000002404047981 */ /* 0x000ea4000c1e1b00 */
[----:B--2---:R-:W-:-:S04]  /*3650*/  ISETP.NE.U32.AND P0, PT, R4, RZ, PT ;  /* 0x000000ff0400720c */ /* 0x004fc80003f05070 */
[----:B------:R-:W-:Y:S01]  /*3660*/  ISETP.NE.AND.EX P0, PT, R5, RZ, PT, P0 ;  /* 0x000000ff0500720c */ /* 0x000fe20003f05300 */
[----:B------:R-:W-:-:S12]  /*3670*/  BRA `(.L_x_968) ;  /* 0x0000000000087947 */ /* 0x000fd80003800000 */
.L_x_983:
[----:B------:R-:W2:Y:S02]  /*3680*/  LDG.E R4, desc[UR36][R4.64] ;  /* 0x0000002404047981 */ /* 0x000ea4000c1e1900 */
[----:B--2---:R-:W-:-:S13]  /*3690*/  ISETP.NE.AND P0, PT, R4, RZ, PT ;  /* 0x000000ff0400720c */ /* 0x004fda0003f05270 */
.L_x_968:
[----:B------:R-:W-:Y:S05]  /*36a0*/  BSYNC.RECONVERGENT B6 ;  /* 0x0000000000067941 */ /* 0x000fea0003800200 */
.L_x_962:
[----:B------:R-:W2:Y:S01]  /*36b0*/  LDCU.U8 UR6, c[0x0][0x3a5] ;  /* 0x000074a0ff0677ac */ /* 0x000ea20008000000 */
[----:B01----:R-:W0:Y:S01]  /*36c0*/  LDC.64 R4, c[0x0][0x398] ;  /* 0x0000e600ff047b82 */ /* 0x003e220000000a00 */
[----:B------:R-:W-:Y:S01]  /*36d0*/  BSSY.RECONVERGENT B6, `(.L_x_986) ;  /* 0x00000a7000067945 */ /* 0x000fe20003800200 */
[----:B------:R-:W1:Y:S01]  /*36e0*/  LDCU UR5, c[0x0][0x3ac] ;  /* 0x00007580ff0577ac */ /* 0x000e620008000800 */
[----:B--2---:R-:W-:-:S04]  /*36f0*/  UPRMT UR4, UR6, 0x9910, URZ ;  /* 0x0000991006047896 */ /* 0x004fc800080000ff */
        /* <DEDUP_REMOVED lines=17> */
.L_x_990:
[----:B------:R-:W2:Y:S02]  /*3810*/  LDG.E.U8 R4, desc[UR36][R4.64] ;  /* 0x0000002404047981 */ /* 0x000ea4000c1e1100 */
[----:B--2---:R-:W-:Y:S01]  /*3820*/  ISETP.NE.AND P0, PT, R4, RZ, PT ;  /* 0x000000ff0400720c */ /* 0x004fe20003f05270 */
[----:B------:R-:W-:-:S12]  /*3830*/  BRA `(.L_x_992) ;  /* 0x0000000800407947 */ /* 0x000fd80003800000 */
.L_x_989:
        /* <DEDUP_REMOVED lines=10> */
.L_x_994:
[----:B------:R-:W2:Y:S02]  /*38e0*/  LDG.E R4, desc[UR36][R4.64] ;  /* 0x0000002404047981 */ /* 0x000ea4000c1e1900 */
[----:B--2---:R-:W-:Y:S01]  /*38f0*/  ISETP.NE.AND P0, PT, R4, RZ, PT ;  /* 0x000000ff0400720c */ /* 0x004fe20003f05270 */
[----:B------:R-:W-:-:S12]  /*3900*/  BRA `(.L_x_992) ;  /* 0x00000008000c7947 */ /* 0x000fd80003800000 */
.L_x_993:
[----:B------:R-:W2:Y:S02]  /*3910*/  LDG.E.U16 R4, desc[UR36][R4.64] ;  /* 0x0000002404047981 */ /* 0x000ea4000c1e1500 */
[----:B--2---:R-:W-:Y:S01]  /*3920*/  ISETP.NE.AND P0, PT, R4, RZ, PT ;  /* 0x000000ff0400720c */ /* 0x004fe20003f05270 */
[----:B------:R-:W-:-:S12]  /*3930*/  BRA `(.L_x_992) ;  /* 0x0000000800007947 */ /* 0x000fd80003800000 */
.L_x_988:
        /* <DEDUP_REMOVED lines=9> */
.L_x_996:
[----:B------:R-:W2:Y:S02]  /*39d0*/  LDG.E.U16 R0, desc[UR36][R4.64] ;  /* 0x0000002404007981 */ /* 0x000ea4000c1e1500 */
[----:B--2---:R-:W-:-:S05]  /*39e0*/  HADD2.F32 R0, -RZ, R0.H0_H0 ;  /* 0x20000000ff007230 */ /* 0x004fca0000004100 */
[----:B------:R-:W-:Y:S01]  /*39f0*/  FSETP.NEU.FTZ.AND P0, PT, R0, RZ, PT ;  /* 0x000000ff0000720b */ /* 0x000fe20003f1d000 */
[----:B------:R-:W-:-:S12]  /*3a00*/  BRA `(.L_x_992) ;  /* 0x0000000400cc7947 */ /* 0x000fd80003800000 */
.L_x_995:
        /* <DEDUP_REMOVED lines=11> */
.L_x_998:
        /* <DEDUP_REMOVED lines=8> */
.L_x_997:
[----:B------:R-:W2:Y:S02]  /*3b40*/  LDG.E.64 R4, desc[UR36][R4.64] ;  /* 0x0000002404047981 */ /* 0x000ea4000c1e1b00 */
[----:B--2---:R1:W2:Y:S02]  /*3b50*/  DSETP.NEU.AND P0, PT, R4, RZ, PT ;  /* 0x000000ff0400722a */ /* 0x0042a40003f0d000 */
[----:B--2---:R-:W-:Y:S05]  /*3b60*/  BRA `(.L_x_992) ;  /* 0x0000000400747947 */ /* 0x004fea0003800000 */
.L_x_987:
        /* <DEDUP_REMOVED lines=11> */
.L_x_1001:
        /* <DEDUP_REMOVED lines=8> */
.L_x_1000:
        /* <DEDUP_REMOVED lines=9> */
.L_x_1003:
        /* <DEDUP_REMOVED lines=11> */
.L_x_1002:
[----:B------:R-:W2:Y:S02]  /*3de0*/  LDG.E.U16 R0, desc[UR36][R4.64] ;  /* 0x0000002404007981 */ /* 0x000ea4000c1e1500 */
[----:B--2---:R-:W-:-:S05]  /*3df0*/  IMAD.U32 R0, R0, 0x10000, RZ ;  /* 0x0001000000007824 */ /* 0x004fca00078e00ff */
[----:B------:R-:W-:Y:S01]  /*3e00*/  FSETP.NEU.FTZ.AND P0, PT, R0, RZ, PT ;  /* 0x000000ff0000720b */ /* 0x000fe20003f1d000 */
[----:B------:R-:W-:-:S12]  /*3e10*/  BRA `(.L_x_992) ;  /* 0x0000000000c87947 */ /* 0x000fd80003800000 */
.L_x_999:
        /* <DEDUP_REMOVED lines=11> */
.L_x_1006:
[----:B------:R-:W2:Y:S02]  /*3ed0*/  LDG.E.U8 R4, desc[UR36][R4.64] ;  /* 0x0000002404047981 */ /* 0x000ea4000c1e1100 */
[----:B--2---:R-:W-:Y:S01]  /*3ee0*/  ISETP.NE.AND P0, PT, R4, RZ, PT ;  /* 0x000000ff0400720c */ /* 0x004fe20003f05270 */
[----:B------:R-:W-:-:S12]  /*3ef0*/  BRA `(.L_x_992) ;  /* 0x0000000000907947 */ /* 0x000fd80003800000 */
.L_x_1005:
[----:B------:R-:W2:Y:S02]  /*3f00*/  LDG.E.U8 R4, desc[UR36][R4.64] ;  /* 0x0000002404047981 */ /* 0x000ea4000c1e1100 */
[----:B--2---:R-:W-:Y:S01]  /*3f10*/  ISETP.NE.AND P0, PT, R4, RZ, PT ;  /* 0x000000ff0400720c */ /* 0x004fe20003f05270 */
[----:B------:R-:W-:-:S12]  /*3f20*/  BRA `(.L_x_992) ;  /* 0x0000000000847947 */ /* 0x000fd80003800000 */
.L_x_1004:
        /* <DEDUP_REMOVED lines=9> */
.L_x_991:
        /* <DEDUP_REMOVED lines=16> */
.L_x_1009:
[----:B------:R-:W-:Y:S01]  /*40c0*/  PLOP3.LUT P0, PT, PT, PT, PT, 0x8, 0x80 ;  /* 0x000000000080781c */ /* 0x000fe20003f0e170 */
[----:B------:R-:W-:-:S12]  /*40d0*/  BRA `(.L_x_992) ;  /* 0x0000000000187947 */ /* 0x000fd80003800000 */
.L_x_1008:
[----:B------:R-:W2:Y:S02]  /*40e0*/  LDG.E.64 R4, desc[UR36][R4.64] ;  /* 0x0000002404047981 */ /* 0x000ea4000c1e1b00 */
[----:B--2---:R-:W-:-:S04]  /*40f0*/  ISETP.NE.U32.AND P0, PT, R4, RZ, PT ;  /* 0x000000ff0400720c */ /* 0x004fc80003f05070 */
[----:B------:R-:W-:Y:S01]  /*4100*/  ISETP.NE.AND.EX P0, PT, R5, RZ, PT, P0 ;  /* 0x000000ff0500720c */ /* 0x000fe20003f05300 */
[----:B------:R-:W-:-:S12]  /*4110*/  BRA `(.L_x_992) ;  /* 0x0000000000087947 */ /* 0x000fd80003800000 */
.L_x_1007:
[----:B------:R-:W2:Y:S02]  /*4120*/  LDG.E R4, desc[UR36][R4.64] ;  /* 0x0000002404047981 */ /* 0x000ea4000c1e1900 */
[----:B--2---:R-:W-:-:S13]  /*4130*/  ISETP.NE.AND P0, PT, R4, RZ, PT ;  /* 0x000000ff0400720c */ /* 0x004fda0003f05270 */
.L_x_992:
[----:B------:R-:W-:Y:S05]  /*4140*/  BSYNC.RECONVERGENT B6 ;  /* 0x0000000000067941 */ /* 0x000fea0003800200 */
.L_x_986:
[----:B------:R-:W-:Y:S01]  /*4150*/  SEL R26, RZ, 0x1, !P0 ;  /* 0x00000001ff1a7807 */ /* 0x000fe20004000000 */
[----:B------:R-:W-:-:S07]  /*4160*/  VIADD R25, R25, 0x80 ;  /* 0x0000008019197836 */ /* 0x000fce0000000000 */
.L_x_961:
[----:B------:R-:W-:Y:S05]  /*4170*/  BSYNC.RECONVERGENT B7 ;  /* 0x0000000000077941 */ /* 0x000fea0003800200 */
.L_x_960:
        /* <DEDUP_REMOVED lines=26> */
.L_x_1016:
[----:B------:R-:W2:Y:S02]  /*4320*/  LDG.E.U8 R4, desc[UR36][R4.64] ;  /* 0x0000002404047981 */ /* 0x000ea4000c1e1100 */
[----:B--2---:R-:W-:Y:S01]  /*4330*/  ISETP.NE.AND P0, PT, R4, RZ, PT ;  /* 0x000000ff0400720c */ /* 0x004fe20003f05270 */
[----:B------:R-:W-:-:S12]  /*4340*/  BRA `(.L_x_1018) ;  /* 0x0000000800407947 */ /* 0x000fd80003800000 */
.L_x_1015:
        /* <DEDUP_REMOVED lines=10> */
.L_x_1020:
[----:B------:R-:W2:Y:S02]  /*43f0*/  LDG.E R4, desc[UR36][R4.64] ;  /* 0x0000002404047981 */ /* 0x000ea4000c1e1900 */
[----:B--2---:R-:W-:Y:S01]  /*4400*/  ISETP.NE.AND P0, PT, R4, RZ, PT ;  /* 0x000000ff0400720c */ /* 0x004fe20003f05270 */
[----:B------:R-:W-:-:S12]  /*4410*/  BRA `(.L_x_1018) ;  /* 0x00000008000c7947 */ /* 0x000fd80003800000 */
.L_x_1019:
[----:B------:R-:W2:Y:S02]  /*4420*/  LDG.E.U16 R4, desc[UR36][R4.64] ;  /* 0x0000002404047981 */ /* 0x000ea4000c1e1500 */
[----:B--2---:R-:W-:Y:S01]  /*4430*/  ISETP.NE.AND P0, PT, R4, RZ, PT ;  /* 0x000000ff0400720c */ /* 0x004fe20003f05270 */
[----:B------:R-:W-:-:S12]  /*4440*/  BRA `(.L_x_1018) ;  /* 0x0000000800007947 */ /* 0x000fd80003800000 */
.L_x_1014:
        /* <DEDUP_REMOVED lines=9> */
.L_x_1022:
[----:B------:R-:W2:Y:S02]  /*44e0*/  LDG.E.U16 R0, desc[UR36][R4.64] ;  /* 0x0000002404007981 */ /* 0x000ea4000c1e1500 */
[----:B--2---:R-:W-:-:S05]  /*44f0*/  HADD2.F32 R0, -RZ, R0.H0_H0 ;  /* 0x20000000ff007230 */ /* 0x004fca0000004100 */
[----:B------:R-:W-:Y:S01]  /*4500*/  FSETP.NEU.FTZ.AND P0, PT, R0, RZ, PT ;  /* 0x000000ff0000720b */ /* 0x000fe20003f1d000 */
[----:B------:R-:W-:-:S12]  /*4510*/  BRA `(.L_x_1018) ;  /* 0x0000000400cc7947 */ /* 0x000fd80003800000 */
.L_x_1021:
        /* <DEDUP_REMOVED lines=11> */
.L_x_1024:
        /* <DEDUP_REMOVED lines=8> */
.L_x_1023:
[----:B------:R-:W2:Y:S02]  /*4650*/  LDG.E.64 R4, desc[UR36][R4.64] ;  /* 0x0000002404047981 */ /* 0x000ea4000c1e1b00 */
[----:B--2---:R1:W2:Y:S02]  /*4660*/  DSETP.NEU.AND P0, PT, R4, RZ, PT ;  /* 0x000000ff0400722a */ /* 0x0042a40003f0d000 */
[----:B--2---:R-:W-:Y:S05]  /*4670*/  BRA `(.L_x_1018) ;  /* 0x0000000400747947 */ /* 0x004fea0003800000 */
.L_x_1013:
        /* <DEDUP_REMOVED lines=11> */
.L_x_1027:
        /* <DEDUP_REMOVED lines=8> */
.L_x_1026:
        /* <DEDUP_REMOVED lines=9> */
.L_x_1029:
        /* <DEDUP_REMOVED lines=11> */
.L_x_1028:
[----:B------:R-:W2:Y:S02]  /*48f0*/  LDG.E.U16 R0, desc[UR36][R4.64] ;  /* 0x0000002404007981 */ /* 0x000ea4000c1e1500 */
[----:B--2---:R-:W-:-:S05]  /*4900*/  IMAD.U32 R0, R0, 0x10000, RZ ;  /* 0x0001000000007824 */ /* 0x004fca00078e00ff */
[----:B------:R-:W-:Y:S01]  /*4910*/  FSETP.NEU.FTZ.AND P0, PT, R0, RZ, PT ;  /* 0x000000ff0000720b */ /* 0x000fe20003f1d000 */
[----:B------:R-:W-:-:S12]  /*4920*/  BRA `(.L_x_1018) ;  /* 0x0000000000c87947 */ /* 0x000fd80003800000 */
.L_x_1025:
        /* <DEDUP_REMOVED lines=11> */
.L_x_1032:
[----:B------:R-:W2:Y:S02]  /*49e0*/  LDG.E.U8 R4, desc[UR36][R4.64] ;  /* 0x0000002404047981 */ /* 0x000ea4000c1e1100 */
[----:B--2---:R-:W-:Y:S01]  /*49f0*/  ISETP.NE.AND P0, PT, R4, RZ, PT ;  /* 0x000000ff0400720c */ /* 0x004fe20003f05270 */
[----:B------:R-:W-:-:S12]  /*4a00*/  BRA `(.L_x_1018) ;  /* 0x0000000000907947 */ /* 0x000fd80003800000 */
.L_x_1031:
[----:B------:R-:W2:Y:S02]  /*4a10*/  LDG.E.U8 R4, desc[UR36][R4.64] ;  /* 0x0000002404047981 */ /* 0x000ea4000c1e1100 */
[----:B--2---:R-:W-:Y:S01]  /*4a20*/  ISETP.NE.AND P0, PT, R4, RZ, PT ;  /* 0x000000ff0400720c */ /* 0x004fe20003f05270 */
[----:B------:R-:W-:-:S12]  /*4a30*/  BRA `(.L_x_1018) ;  /* 0x0000000000847947 */ /* 0x000fd80003800000 */
.L_x_1030:
        /* <DEDUP_REMOVED lines=9> */
.L_x_1017:
        /* <DEDUP_REMOVED lines=16> */
.L_x_1035:
[----:B------:R-:W-:Y:S01]  /*4bd0*/  PLOP3.LUT P0, PT, PT, PT, PT, 0x8, 0x80 ;  /* 0x000000000080781c */ /* 0x000fe20003f0e170 */
[----:B------:R-:W-:-:S12]  /*4be0*/  BRA `(.L_x_1018) ;  /* 0x0000000000187947 */ /* 0x000fd80003800000 */
.L_x_1034:
[----:B------:R-:W2:Y:S02]  /*4bf0*/  LDG.E.64 R4, desc[UR36][R4.64] ;  /* 0x0000002404047981 */ /* 0x000ea4000c1e1b00 */
[----:B--2---:R-:W-:-:S04]  /*4c00*/  ISETP.NE.U32.AND P0, PT, R4, RZ, PT ;  /* 0x000000ff0400720c */ /* 0x004fc80003f05070 */
[----:B------:R-:W-:Y:S01]  /*4c10*/  ISETP.NE.AND.EX P0, PT, R5, RZ, PT, P0 ;  /* 0x000000ff0500720c */ /* 0x000fe20003f05300 */
[----:B------:R-:W-:-:S12]  /*4c20*/  BRA `(.L_x_1018) ;  /* 0x0000000000087947 */ /* 0x000fd80003800000 */
.L_x_1033:
[----:B------:R-:W2:Y:S02]  /*4c30*/  LDG.E R4, desc[UR36][R4.64] ;  /* 0x0000002404047981 */ /* 0x000ea4000c1e1900 */
[----:B--2---:R-:W-:-:S13]  /*4c40*/  ISETP.NE.AND P0, PT, R4, RZ, PT ;  /* 0x000000ff0400720c */ /* 0x004fda0003f05270 */
.L_x_1018:
[----:B------:R-:W-:Y:S05]  /*4c50*/  BSYNC.RECONVERGENT B6 ;  /* 0x0000000000067941 */ /* 0x000fea0003800200 */
.L_x_1012:
[----:B------:R-:W2:Y:S01]  /*4c60*/  LDCU.U8 UR6, c[0x0][0x3a5] ;  /* 0x000074a0ff0677ac */ /* 0x000ea20008000000 */
[----:B01----:R-:W0:Y:S01]  /*4c70*/  LDC.64 R4, c[0x0][0x398] ;  /* 0x0000e600ff047b82 */ /* 0x003e220000000a00 */
[----:B------:R-:W-:Y:S01]  /*4c80*/  BSSY.RECONVERGENT B6, `(.L_x_1036) ;  /* 0x00000a7000067945 */ /* 0x000fe20003800200 */
[----:B------:R-:W-:Y:S01]  /*4c90*/  SEL R27, RZ, 0x1, !P0 ;  /* 0x00000001ff1b7807 */ /* 0x000fe20004000000 */
[----:B------:R-:W1:Y:S01]  /*4ca0*/  LDCU UR5, c[0x0][0x3ac] ;  /* 0x00007580ff0577ac */ /* 0x000e620008000800 */
[----:B--2---:R-:W-:-:S04]  /*4cb0*/  UPRMT UR4, UR6, 0x9910, URZ ;  /* 0x0000991006047896 */ /* 0x004fc800080000ff */
        /* <DEDUP_REMOVED lines=16> */
.L_x_1040:
[----:B------:R-:W2:Y:S02]  /*4dc0*/  LDG.E.U8 R4, desc[UR36][R4.64] ;  /* 0x0000002404047981 */ /* 0x000ea4000c1e1100 */
[----:B--2---:R-:W-:Y:S01]  /*4dd0*/  ISETP.NE.AND P0, PT, R4, RZ, PT ;  /* 0x000000ff0400720c */ /* 0x004fe20003f05270 */
[----:B------:R-:W-:-:S12]  /*4de0*/  BRA `(.L_x_1042) ;  /* 0x0000000800407947 */ /* 0x000fd80003800000 */
.L_x_1039:
        /* <DEDUP_REMOVED lines=10> */
.L_x_1044:
[----:B------:R-:W2:Y:S02]  /*4e90*/  LDG.E R4, desc[UR36][R4.64] ;  /* 0x0000002404047981 */ /* 0x000ea4000c1e1900 */
[----:B--2---:R-:W-:Y:S01]  /*4ea0*/  ISETP.NE.AND P0, PT, R4, RZ, PT ;  /* 0x000000ff0400720c */ /* 0x004fe20003f05270 */
[----:B------:R-:W-:-:S12]  /*4eb0*/  BRA `(.L_x_1042) ;  /* 0x00000008000c7947 */ /* 0x000fd80003800000 */
.L_x_1043:
[----:B------:R-:W2:Y:S02]  /*4ec0*/  LDG.E.U16 R4, desc[UR36][R4.64] ;  /* 0x0000002404047981 */ /* 0x000ea4000c1e1500 */
[----:B--2---:R-:W-:Y:S01]  /*4ed0*/  ISETP.NE.AND P0, PT, R4, RZ, PT ;  /* 0x000000ff0400720c */ /* 0x004fe20003f05270 */
[----:B------:R-:W-:-:S12]  /*4ee0*/  BRA `(.L_x_1042) ;  /* 0x0000000800007947 */ /* 0x000fd80003800000 */
.L_x_1038:
        /* <DEDUP_REMOVED lines=9> */
.L_x_1046:
[----:B------:R-:W2:Y:S02]  /*4f80*/  LDG.E.U16 R0, desc[UR36][R4.64] ;  /* 0x0000002404007981 */ /* 0x000ea4000c1e1500 */
[----:B--2---:R-:W-:-:S05]  /*4f90*/  HADD2.F32 R0, -RZ, R0.H0_H0 ;  /* 0x20000000ff007230 */ /* 0x004fca0000004100 */
[----:B------:R-:W-:Y:S01]  /*4fa0*/  FSETP.NEU.FTZ.AND P0, PT, R0, RZ, PT ;  /* 0x000000ff0000720b */ /* 0x000fe20003f1d000 */
[----:B------:R-:W-:-:S12]  /*4fb0*/  BRA `(.L_x_1042) ;  /* 0x0000000400cc7947 */ /* 0x000fd80003800000 */
.L_x_1045:
        /* <DEDUP_REMOVED lines=11> */
.L_x_1048:
        /* <DEDUP_REMOVED lines=8> */
.L_x_1047:
[----:B------:R-:W2:Y:S02]  /*50f0*/  LDG.E.64 R4, desc[UR36][R4.64] ;  /* 0x0000002404047981 */ /* 0x000ea4000c1e1b00 */
[----:B--2---:R1:W2:Y:S02]  /*5100*/  DSETP.NEU.AND P0, PT, R4, RZ, PT ;  /* 0x000000ff0400722a */ /* 0x0042a40003f0d000 */
[----:B--2---:R-:W-:Y:S05]  /*5110*/  BRA `(.L_x_1042) ;  /* 0x0000000400747947 */ /* 0x004fea0003800000 */
.L_x_1037:
        /* <DEDUP_REMOVED lines=11> */
.L_x_1051:
        /* <DEDUP_REMOVED lines=8> */
.L_x_1050:
        /* <DEDUP_REMOVED lines=9> */
.L_x_1053:
        /* <DEDUP_REMOVED lines=11> */
.L_x_1052:
[----:B------:R-:W2:Y:S02]  /*5390*/  LDG.E.U16 R0, desc[UR36][R4.64] ;  /* 0x0000002404007981 */ /* 0x000ea4000c1e1500 */
[----:B--2---:R-:W-:-:S05]  /*53a0*/  IMAD.U32 R0, R0, 0x10000, RZ ;  /* 0x0001000000007824 */ /* 0x004fca00078e00ff */
[----:B------:R-:W-:Y:S01]  /*53b0*/  FSETP.NEU.FTZ.AND P0, PT, R0, RZ, PT ;  /* 0x000000ff0000720b */ /* 0x000fe20003f1d000 */
[----:B------:R-:W-:-:S12]  /*53c0*/  BRA `(.L_x_1042) ;  /* 0x0000000000c87947 */ /* 0x000fd80003800000 */
.L_x_1049:
        /* <DEDUP_REMOVED lines=11> */
.L_x_1056:
[----:B------:R-:W2:Y:S02]  /*5480*/  LDG.E.U8 R4, desc[UR36][R4.64] ;  /* 0x0000002404047981 */ /* 0x000ea4000c1e1100 */
[----:B--2---:R-:W-:Y:S01]  /*5490*/  ISETP.NE.AND P0, PT, R4, RZ, PT ;  /* 0x000000ff0400720c */ /* 0x004fe20003f05270 */
[----:B------:R-:W-:-:S12]  /*54a0*/  BRA `(.L_x_1042) ;  /* 0x0000000000907947 */ /* 0x000fd80003800000 */
.L_x_1055:
[----:B------:R-:W2:Y:S02]  /*54b0*/  LDG.E.U8 R4, desc[UR36][R4.64] ;  /* 0x0000002404047981 */ /* 0x000ea4000c1e1100 */
[----:B--2---:R-:W-:Y:S01]  /*54c0*/  ISETP.NE.AND P0, PT, R4, RZ, PT ;  /* 0x000000ff0400720c */ /* 0x004fe20003f05270 */
[----:B------:R-:W-:-:S12]  /*54d0*/  BRA `(.L_x_1042) ;  /* 0x0000000000847947 */ /* 0x000fd80003800000 */
.L_x_1054:
        /* <DEDUP_REMOVED lines=9> */
.L_x_1041:
        /* <DEDUP_REMOVED lines=16> */
.L_x_1059:
[----:B------:R-:W-:Y:S01]  /*5670*/  PLOP3.LUT P0, PT, PT, PT, PT, 0x8, 0x80 ;  /* 0x000000000080781c */ /* 0x000fe20003f0e170 */
[----:B------:R-:W-:-:S12]  /*5680*/  BRA `(.L_x_1042) ;  /* 0x0000000000187947 */ /* 0x000fd80003800000 */
.L_x_1058:
[----:B------:R-:W2:Y:S02]  /*5690*/  LDG.E.64 R4, desc[UR36][R4.64] ;  /* 0x0000002404047981 */ /* 0x000ea4000c1e1b00 */
[----:B--2---:R-:W-:-:S04]  /*56a0*/  ISETP.NE.U32.AND P0, PT, R4, RZ, PT ;  /* 0x000000ff0400720c */ /* 0x004fc80003f05070 */
[----:B------:R-:W-:Y:S01]  /*56b0*/  ISETP.NE.AND.EX P0, PT, R5, RZ, PT, P0 ;  /* 0x000000ff0500720c */ /* 0x000fe20003f05300 */
[----:B------:R-:W-:-:S12]  /*56c0*/  BRA `(.L_x_1042) ;  /* 0x0000000000087947 */ /* 0x000fd80003800000 */
.L_x_1057:
[----:B------:R-:W2:Y:S02]  /*56d0*/  LDG.E R4, desc[UR36][R4.64] ;  /* 0x0000002404047981 */ /* 0x000ea4000c1e1900 */
[----:B--2---:R-:W-:-:S13]  /*56e0*/  ISETP.NE.AND P0, PT, R4, RZ, PT ;  /* 0x000000ff0400720c */ /* 0x004fda0003f05270 */
.L_x_1042:
[----:B------:R-:W-:Y:S05]  /*56f0*/  BSYNC.RECONVERGENT B6 ;  /* 0x0000000000067941 */ /* 0x000fea0003800200 */
.L_x_1036:
[----:B------:R-:W-:-:S07]  /*5700*/  SEL R0, RZ, 0x1, !P0 ;  /* 0x00000001ff007807 */ /* 0x000fce0004000000 */
.L_x_1011:
[----:B------:R-:W-:Y:S05]  /*5710*/  BSYNC.RECONVERGENT B7 ;  /* 0x0000000000077941 */ /* 0x000fea0003800200 */
.L_x_1010:
[----:B------:R-:W-:Y:S01]  /*5720*/  PRMT R3, R16, 0x9910, RZ ;  /* 0x0000991010037816 */ /* 0x000fe200000000ff */
[----:B------:R-:W-:Y:S01]  /*5730*/  BSSY.RECONVERGENT B8, `(.L_x_1060) ;  /* 0x00002a7000087945 */ /* 0x000fe20003800200 */
[----:B------:R-:W2:Y:S01]  /*5740*/  LDC.U8 R16, c[0x0][0x3b0] ;  /* 0x0000ec00ff107b82 */ /* 0x000ea20000000000 */
[----:B------:R-:W-:Y:S02]  /*5750*/  ISETP.GE.AND P4, PT, R19, R22, PT ;  /* 0x000000161300720c */ /* 0x000fe40003f86270 */
[----:B------:R-:W-:Y:S01]  /*5760*/  BSSY.RELIABLE B7, `(.L_x_1061) ;  /* 0x00001cb000077945 */ /* 0x000fe20003800100 */
[----:B------:R-:W-:Y:S02]  /*5770*/  PRMT R17, R17, 0x9910, RZ ;  /* 0x0000991011117816 */ /* 0x000fe400000000ff */
[----:B------:R-:W-:Y:S02]  /*5780*/  PRMT R8, R0, 0x9910, RZ ;  /* 0x0000991000087816 */ /* 0x000fe400000000ff */
[----:B01----:R-:W-:Y:S01]  /*5790*/  PRMT R4, R23, 0x9910, RZ ;  /* 0x0000991017047816 */ /* 0x003fe200000000ff */
[----:B------:R-:W-:Y:S01]  /*57a0*/  IMAD.MOV.U32 R0, RZ, RZ, R17 ;  /* 0x000000ffff007224 */ /* 0x000fe200078e0011 */
[----:B------:R-:W-:-:S02]  /*57b0*/  PRMT R5, R18, 0x9910, RZ ;  /* 0x0000991012057816 */ /* 0x000fc400000000ff */
[----:B------:R-:W-:Y:S02]  /*57c0*/  PRMT R6, R26, 0x9910, RZ ;  /* 0x000099101a067816 */ /* 0x000fe400000000ff */
[----:B------:R-:W-:Y:S02]  /*57d0*/  PRMT R7, R24, 0x9910, RZ ;  /* 0x0000991018077816 */ /* 0x000fe400000000ff */
[----:B------:R-:W-:Y:S02]  /*57e0*/  PRMT R9, R27, 0x9910, RZ ;  /* 0x000099101b097816 */ /* 0x000fe400000000ff */
[----:B------:R-:W-:Y:S02]  /*57f0*/  ISETP.NE.AND P0, PT, R3, R0, PT ;  /* 0x000000000300720c */ /* 0x000fe40003f05270 */
[----:B------:R-:W-:Y:S02]  /*5800*/  ISETP.NE.AND P1, PT, R5, R4, PT ;  /* 0x000000040500720c */ /* 0x000fe40003f25270 */
[----:B------:R-:W-:-:S02]  /*5810*/  ISETP.NE.AND P2, PT, R7, R6, PT ;  /* 0x000000060700720c */ /* 0x000fc40003f45270 */
[----:B------:R-:W-:Y:S02]  /*5820*/  ISETP.NE.AND P3, PT, R9, R8, PT ;  /* 0x000000080900720c */ /* 0x000fe40003f65270 */
[----:B------:R-:W-:Y:S02]  /*5830*/  SEL R11, RZ, 0x1, !P0 ;  /* 0x00000001ff0b7807 */ /* 0x000fe40004000000 */
[----:B------:R-:W-:Y:S02]  /*5840*/  SEL R26, RZ, 0x1, !P1 ;  /* 0x00000001ff1a7807 */ /* 0x000fe40004800000 */
[----:B------:R-:W-:Y:S02]  /*5850*/  SEL R24, RZ, 0x1, !P2 ;  /* 0x00000001ff187807 */ /* 0x000fe40005000000 */
[----:B------:R-:W-:Y:S01]  /*5860*/  SEL R18, RZ, 0x1, !P3 ;  /* 0x00000001ff127807 */ /* 0x000fe20005800000 */
[----:B------:R-:W-:Y:S06]  /*5870*/  @P4 BRA `(.L_x_1062) ;  /* 0x0000001800d84947 */ /* 0x000fec0003800000 */
[----:B------:R-:W0:Y:S01]  /*5880*/  LDCU UR4, c[0x0][0x3b4] ;  /* 0x00007680ff0477ac */ /* 0x000e220008000800 */
[----:B------:R-:W1:Y:S01]  /*5890*/  LDC.64 R8, c[0x0][0x388] ;  /* 0x0000e200ff087b82 */ /* 0x000e620000000a00 */
[----:B------:R-:W-:Y:S01]  /*58a0*/  IMAD R0, R2, 0x200, R19 ;  /* 0x0000020002007824 */ /* 0x000fe200078e0213 */
[----:B--2---:R-:W-:Y:S01]  /*58b0*/  PRMT R4, R16, 0x9910, RZ ;  /* 0x0000991010047816 */ /* 0x004fe200000000ff */
        /* <DEDUP_REMOVED lines=18> */
.L_x_1067:
[----:B------:R0:W-:Y:S01]  /*59e0*/  STG.E.U8 desc[UR36][R8.64], R11 ;  /* 0x0000000b08007986 */ /* 0x0001e2000c101124 */
[----:B------:R-:W-:Y:S05]  /*59f0*/  BRA `(.L_x_1069) ;  /* 0x0000000c00087947 */ /* 0x000fea0003800000 */
.L_x_1066:
        /* <DEDUP_REMOVED lines=10> */
.L_x_1071:
[----:B------:R0:W-:Y:S01]  /*5aa0*/  STG.E desc[UR36][R8.64], R11 ;  /* 0x0000000b08007986 */ /* 0x0001e2000c101924 */
[----:B------:R-:W-:Y:S05]  /*5ab0*/  BRA `(.L_x_1069) ;  /* 0x0000000800d87947 */ /* 0x000fea0003800000 */
.L_x_1070:
[----:B------:R0:W-:Y:S01]  /*5ac0*/  STG.E.U16 desc[UR36][R8.64], R11 ;  /* 0x0000000b08007986 */ /* 0x0001e2000c101524 */
[----:B------:R-:W-:Y:S05]  /*5ad0*/  BRA `(.L_x_1069) ;  /* 0x0000000800d07947 */ /* 0x000fea0003800000 */
.L_x_1065:
        /* <DEDUP_REMOVED lines=9> */
.L_x_1073:
[----:B------:R-:W0:Y:S02]  /*5b70*/  I2F.S16 R0, R11 ;  /* 0x0000000b00007306 */ /* 0x000e240000101400 */
[----:B0-----:R-:W-:-:S05]  /*5b80*/  F2FP.F16.F32.PACK_AB R0, RZ, R0 ;  /* 0x00000000ff00723e */ /* 0x001fca00000000ff */
[----:B------:R0:W-:Y:S01]  /*5b90*/  STG.E.U16 desc[UR36][R8.64], R0 ;  /* 0x0000000008007986 */ /* 0x0001e2000c101524 */
[----:B------:R-:W-:Y:S05]  /*5ba0*/  BRA `(.L_x_1069) ;  /* 0x00000008009c7947 */ /* 0x000fea0003800000 */
.L_x_1072:
        /* <DEDUP_REMOVED lines=10> */
.L_x_1075:
[----:B------:R-:W0:Y:S02]  /*5c50*/  I2F.S16 R11, R11 ;  /* 0x0000000b000b7306 */ /* 0x000e240000101400 */
[----:B0-----:R-:W-:-:S04]  /*5c60*/  F2FP.F16.F32.PACK_AB R3, RZ, R11 ;  /* 0x0000000bff03723e */ /* 0x001fc800000000ff */
[----:B------:R-:W-:-:S05]  /*5c70*/  PRMT R3, R3, 0x5410, RZ ;  /* 0x0000541003037816 */ /* 0x000fca00000000ff */
[----:B------:R0:W-:Y:S01]  /*5c80*/  STG.E desc[UR36][R8.64], R3 ;  /* 0x0000000308007986 */ /* 0x0001e2000c101924 */
[----:B------:R-:W-:Y:S05]  /*5c90*/  BRA `(.L_x_1069) ;  /* 0x0000000800607947 */ /* 0x000fea0003800000 */
.L_x_1074:
[----:B------:R-:W0:Y:S02]  /*5ca0*/  I2F.F64.S16 R4, R11 ;  /* 0x0000000b00047312 */ /* 0x000e240000101c00 */
[----:B0-----:R0:W-:Y:S01]  /*5cb0*/  STG.E.64 desc[UR36][R8.64], R4 ;  /* 0x0000000408007986 */ /* 0x0011e2000c101b24 */
[----:B------:R-:W-:Y:S05]  /*5cc0*/  BRA `(.L_x_1069) ;  /* 0x0000000800547947 */ /* 0x000fea0003800000 */
.L_x_1064:
        /* <DEDUP_REMOVED lines=10> */
.L_x_1078:
[----:B------:R-:W-:Y:S01]  /*5d70*/  CS2R R6, SRZ ;  /* 0x0000000000067805 */ /* 0x000fe2000001ff00 */
[----:B------:R-:W0:Y:S04]  /*5d80*/  I2F.F64.S16 R4, R11 ;  /* 0x0000000b00047312 */ /* 0x000e280000101c00 */
[----:B0-----:R0:W-:Y:S01]  /*5d90*/  STG.E.128 desc[UR36][R8.64], R4 ;  /* 0x0000000408007986 */ /* 0x0011e2000c101d24 */
[----:B------:R-:W-:Y:S05]  /*5da0*/  BRA `(.L_x_1069) ;  /* 0x00000008001c7947 */ /* 0x000fea0003800000 */
.L_x_1077:
        /* <DEDUP_REMOVED lines=17> */
.L_x_1082:
[----:B------:R-:W-:Y:S05]  /*5ec0*/  BSYNC.RECONVERGENT B0 ;  /* 0x0000000000007941 */ /* 0x000fea0003800200 */
.L_x_1081:
[----:B------:R0:W-:Y:S01]  /*5ed0*/  STG.E.U8 desc[UR36][R8.64], R3 ;  /* 0x0000000308007986 */ /* 0x0001e2000c101124 */
[----:B------:R-:W-:Y:S05]  /*5ee0*/  BRA `(.L_x_1069) ;  /* 0x0000000400cc7947 */ /* 0x000fea0003800000 */
.L_x_1080:
        /* <DEDUP_REMOVED lines=16> */
.L_x_1079:
[----:B------:R-:W0:Y:S02]  /*5ff0*/  I2F.S16 R0, R11 ;  /* 0x0000000b00007306 */ /* 0x000e240000101400 */
[----:B0-----:R-:W-:-:S05]  /*6000*/  F2FP.BF16.F32.PACK_AB R0, RZ, R0 ;  /* 0x00000000ff00723e */ /* 0x001fca00000010ff */
[----:B------:R0:W-:Y:S01]  /*6010*/  STG.E.U16 desc[UR36][R8.64], R0 ;  /* 0x0000000008007986 */ /* 0x0001e2000c101524 */
[----:B------:R-:W-:Y:S05]  /*6020*/  BRA `(.L_x_1069) ;  /* 0x00000004007c7947 */ /* 0x000fea0003800000 */
.L_x_1076:
        /* <DEDUP_REMOVED lines=10> */
.L_x_1085:
        /* <DEDUP_REMOVED lines=12> */
.L_x_1088:
[----:B------:R-:W-:-:S04]  /*6190*/  SHF.R.U32.HI R0, RZ, 0x14, R11 ;  /* 0x00000014ff007819 */ /* 0x000fc8000001160b */
[----:B------:R-:W-:-:S04]  /*61a0*/  LOP3.LUT R0, R0, 0x1, RZ, 0xc0, !PT ;  /* 0x0000000100007812 */ /* 0x000fc800078ec0ff */
[----:B------:R-:W-:-:S04]  /*61b0*/  IADD3 R0, PT, PT, R11, 0x487ffff, R0 ;  /* 0x0487ffff0b007810 */ /* 0x000fc80007ffe000 */
[----:B------:R-:W-:-:S04]  /*61c0*/  SHF.R.U32.HI R0, RZ, 0x14, R0 ;  /* 0x00000014ff007819 */ /* 0x000fc80000011600 */
[----:B------:R-:W-:-:S07]  /*61d0*/  LOP3.LUT R0, R0, 0xff, RZ, 0xc0, !PT ;  /* 0x000000ff00007812 */ /* 0x000fce00078ec0ff */
.L_x_1089:
[----:B------:R-:W-:-:S07]  /*61e0*/  PRMT R4, R0, 0x7610, R4 ;  /* 0x0000761000047816 */ /* 0x000fce0000000004 */
.L_x_1087:
[----:B------:R-:W-:Y:S05]  /*61f0*/  BSYNC.RECONVERGENT B0 ;  /* 0x0000000000007941 */ /* 0x000fea0003800200 */
.L_x_1086:
[----:B------:R3:W-:Y:S01]  /*6200*/  STG.E.U8 desc[UR36][R8.64], R4 ;  /* 0x0000000408007986 */ /* 0x0007e2000c101124 */
[----:B------:R-:W-:Y:S05]  /*6210*/  BRA `(.L_x_1069) ;  /* 0x0000000400007947 */ /* 0x000fea0003800000 */
.L_x_1084:
        /* <DEDUP_REMOVED lines=12> */
.L_x_1092:
[----:B------:R-:W-:-:S04]  /*62e0*/  SHF.R.U32.HI R0, RZ, 0x15, R11 ;  /* 0x00000015ff007819 */ /* 0x000fc8000001160b */
[----:B------:R-:W-:-:S04]  /*62f0*/  LOP3.LUT R0, R0, 0x1, RZ, 0xc0, !PT ;  /* 0x0000000100007812 */ /* 0x000fc800078ec0ff */
[----:B------:R-:W-:-:S04]  /*6300*/  IADD3 R0, PT, PT, R11, 0x88fffff, R0 ;  /* 0x088fffff0b007810 */ /* 0x000fc80007ffe000 */
[----:B------:R-:W-:-:S04]  /*6310*/  SHF.R.U32.HI R0, RZ, 0x15, R0 ;  /* 0x00000015ff007819 */ /* 0x000fc80000011600 */
[----:B------:R-:W-:-:S07]  /*6320*/  LOP3.LUT R0, R0, 0xff, RZ, 0xc0, !PT ;  /* 0x000000ff00007812 */ /* 0x000fce00078ec0ff */
.L_x_1093:
[----:B------:R-:W-:-:S07]  /*6330*/  PRMT R4, R0, 0x7610, R4 ;  /* 0x0000761000047816 */ /* 0x000fce0000000004 */
.L_x_1091:
[----:B------:R-:W-:Y:S05]  /*6340*/  BSYNC.RECONVERGENT B0 ;  /* 0x0000000000007941 */ /* 0x000fea0003800200 */
.L_x_1090:
[----:B------:R0:W-:Y:S01]  /*6350*/  STG.E.U8 desc[UR36][R8.64], R4 ;  /* 0x0000000408007986 */ /* 0x0001e2000c101124 */
[----:B------:R-:W-:Y:S05]  /*6360*/  BRA `(.L_x_1069) ;  /* 0x0000000000ac7947 */ /* 0x000fea0003800000 */
.L_x_1083:
[----:B------:R-:W-:-:S13]  /*6370*/  ISETP.NE.AND P0, PT, R0, 0x1c, PT ;  /* 0x0000001c0000780c */ /* 0x000fda0003f05270 */
[----:B------:R-:W-:Y:S05]  /*6380*/  @!P0 BRA `(.L_x_1094) ;  /* 0x0000000000a08947 */ /* 0x000fea0003800000 */
[----:B------:R-:W-:-:S13]  /*6390*/  ISETP.NE.AND P0, PT, R0, 0x1d, PT ;  /* 0x0000001d0000780c */ /* 0x000fda0003f05270 */
[----:B------:R-:W-:Y:S05]  /*63a0*/  @!P0 BRA `(.L_x_1095) ;  /* 0x0000000000888947 */ /* 0x000fea0003800000 */
[----:B------:R-:W-:-:S13]  /*63b0*/  ISETP.NE.AND P0, PT, R0, 0x2c, PT ;  /* 0x0000002c0000780c */ /* 0x000fda0003f05270 */
[----:B------:R-:W-:Y:S05]  /*63c0*/  @!P0 BRA `(.L_x_1096) ;  /* 0x0000000000448947 */ /* 0x000fea0003800000 */
.L_x_1068:
        /* <DEDUP_REMOVED lines=16> */
.L_x_1097:
[----:B------:R-:W-:Y:S05]  /*64d0*/  BRA `(.L_x_1069) ;  /* 0x0000000000507947 */ /* 0x000fea0003800000 */
.L_x_1096:
        /* <DEDUP_REMOVED lines=15> */
.L_x_1095:
[----:B------:R-:W-:Y:S02]  /*65d0*/  IMAD.MOV.U32 R4, RZ, RZ, R11 ;  /* 0x000000ffff047224 */ /* 0x000fe400078e000b */
[----:B------:R-:W-:-:S05]  /*65e0*/  IMAD.MOV.U32 R5, RZ, RZ, RZ ;  /* 0x000000ffff057224 */ /* 0x000fca00078e00ff */
[----:B------:R1:W-:Y:S01]  /*65f0*/  STG.E.64 desc[UR36][R8.64], R4 ;  /* 0x0000000408007986 */ /* 0x0003e2000c101b24 */
[----:B------:R-:W-:Y:S05]  /*6600*/  BRA `(.L_x_1069) ;  /* 0x0000000000047947 */ /* 0x000fea0003800000 */
.L_x_1094:
[----:B------:R0:W-:Y:S02]  /*6610*/  STG.E desc[UR36][R8.64], R11 ;  /* 0x0000000b08007986 */ /* 0x0001e4000c101924 */
.L_x_1069:
[----:B------:R-:W-:Y:S05]  /*6620*/  BSYNC.RECONVERGENT B6 ;  /* 0x0000000000067941 */ /* 0x000fea0003800200 */
.L_x_1063:
        /* <DEDUP_REMOVED lines=24> */
.L_x_1103:
[----:B------:R4:W-:Y:S01]  /*67b0*/  STG.E.U8 desc[UR36][R8.64], R26 ;  /* 0x0000001a08007986 */ /* 0x0009e2000c101124 */
[----:B------:R-:W-:Y:S05]  /*67c0*/  BRA `(.L_x_1105) ;  /* 0x0000000800fc7947 */ /* 0x000fea0003800000 */
.L_x_1102:
        /* <DEDUP_REMOVED lines=9> */
.L_x_1107:
[----:B------:R2:W-:Y:S01]  /*6860*/  STG.E desc[UR36][R8.64], R26 ;  /* 0x0000001a08007986 */ /* 0x0005e2000c101924 */
[----:B------:R-:W-:Y:S05]  /*6870*/  BRA `(.L_x_1105) ;  /* 0x0000000800d07947 */ /* 0x000fea0003800000 */
.L_x_1106:
[----:B------:R0:W-:Y:S01]  /*6880*/  STG.E.U16 desc[UR36][R8.64], R26 ;  /* 0x0000001a08007986 */ /* 0x0001e2000c101524 */
[----:B------:R-:W-:Y:S05]  /*6890*/  BRA `(.L_x_1105) ;  /* 0x0000000800c87947 */ /* 0x000fea0003800000 */
.L_x_1101:
        /* <DEDUP_REMOVED lines=9> */
.L_x_1109:
[----:B------:R-:W0:Y:S02]  /*6930*/  I2F.S16 R0, R26 ;  /* 0x0000001a00007306 */ /* 0x000e240000101400 */
[----:B0-----:R-:W-:-:S05]  /*6940*/  F2FP.F16.F32.PACK_AB R0, RZ, R0 ;  /* 0x00000000ff00723e */ /* 0x001fca00000000ff */
[----:B------:R0:W-:Y:S01]  /*6950*/  STG.E.U16 desc[UR36][R8.64], R0 ;  /* 0x0000000008007986 */ /* 0x0001e2000c101524 */
[----:B------:R-:W-:Y:S05]  /*6960*/  BRA `(.L_x_1105) ;  /* 0x0000000800947947 */ /* 0x000fea0003800000 */
.L_x_1108:
        /* <DEDUP_REMOVED lines=10> */
.L_x_1111:
[----:B------:R-:W0:Y:S02]  /*6a10*/  I2F.S16 R26, R26 ;  /* 0x0000001a001a7306 */ /* 0x000e240000101400 */
[----:B0-----:R-:W-:-:S04]  /*6a20*/  F2FP.F16.F32.PACK_AB R3, RZ, R26 ;  /* 0x0000001aff03723e */ /* 0x001fc800000000ff */
[----:B------:R-:W-:-:S05]  /*6a30*/  PRMT R3, R3, 0x5410, RZ ;  /* 0x0000541003037816 */ /* 0x000fca00000000ff */
[----:B------:R0:W-:Y:S01]  /*6a40*/  STG.E desc[UR36][R8.64], R3 ;  /* 0x0000000308007986 */ /* 0x0001e2000c101924 */
[----:B------:R-:W-:Y:S05]  /*6a50*/  BRA `(.L_x_1105) ;  /* 0x0000000800587947 */ /* 0x000fea0003800000 */
.L_x_1110:
[----:B------:R-:W0:Y:S02]  /*6a60*/  I2F.F64.S16 R26, R26 ;  /* 0x0000001a001a7312 */ /* 0x000e240000101c00 */
[----:B0-----:R0:W-:Y:S01]  /*6a70*/  STG.E.64 desc[UR36][R8.64], R26 ;  /* 0x0000001a08007986 */ /* 0x0011e2000c101b24 */
[----:B------:R-:W-:Y:S05]  /*6a80*/  BRA `(.L_x_1105) ;  /* 0x00000008004c7947 */ /* 0x000fea0003800000 */
.L_x_1100:
        /* <DEDUP_REMOVED lines=12> */
.L_x_1115:
        /* <DEDUP_REMOVED lines=16> */
.L_x_1118:
[----:B------:R-:W-:-:S07]  /*6c50*/  PRMT R4, R0, 0x7610, R4 ;  /* 0x0000761000047816 */ /* 0x000fce0000000004 */
.L_x_1117:
[----:B------:R-:W-:Y:S05]  /*6c60*/  BSYNC.RECONVERGENT B0 ;  /* 0x0000000000007941 */ /* 0x000fea0003800200 */
.L_x_1116:
[----:B------:R0:W-:Y:S01]  /*6c70*/  STG.E.U8 desc[UR36][R8.64], R4 ;  /* 0x0000000408007986 */ /* 0x0001e2000c101124 */
[----:B------:R-:W-:Y:S05]  /*6c80*/  BRA `(.L_x_1105) ;  /* 0x0000000400cc7947 */ /* 0x000fea0003800000 */
.L_x_1114:
        /* <DEDUP_REMOVED lines=16> */
.L_x_1121:
[----:B------:R-:W-:-:S07]  /*6d90*/  PRMT R4, R0, 0x7610, R4 ;  /* 0x0000761000047816 */ /* 0x000fce0000000004 */
.L_x_1120:
[----:B------:R-:W-:Y:S05]  /*6da0*/  BSYNC.RECONVERGENT B0 ;  /* 0x0000000000007941 */ /* 0x000fea0003800200 */
.L_x_1119:
[----:B------:R0:W-:Y:S01]  /*6db0*/  STG.E.U8 desc[UR36][R8.64], R4 ;  /* 0x0000000408007986 */ /* 0x0001e2000c101124 */
[----:B------:R-:W-:Y:S05]  /*6dc0*/  BRA `(.L_x_1105) ;  /* 0x00000004007c7947 */ /* 0x000fea0003800000 */
.L_x_1113:
        /* <DEDUP_REMOVED lines=21> */
.L_x_1123:
[----:B------:R-:W-:-:S05]  /*6f20*/  IMAD.MOV.U32 R27, RZ, RZ, RZ ;  /* 0x000000ffff1b7224 */ /* 0x000fca00078e00ff */
[----:B------:R0:W-:Y:S01]  /*6f30*/  STG.E.64 desc[UR36][R8.64], R26 ;  /* 0x0000001a08007986 */ /* 0x0001e2000c101b24 */
[----:B------:R-:W-:Y:S05]  /*6f40*/  BRA `(.L_x_1105) ;  /* 0x00000004001c7947 */ /* 0x000fea0003800000 */
.L_x_1122:
[----:B------:R0:W-:Y:S01]  /*6f50*/  STG.E desc[UR36][R8.64], R26 ;  /* 0x0000001a08007986 */ /* 0x0001e2000c101924 */
[----:B------:R-:W-:Y:S05]  /*6f60*/  BRA `(.L_x_1105) ;  /* 0x0000000400147947 */ /* 0x000fea0003800000 */
.L_x_1112:
        /* <DEDUP_REMOVED lines=8> */
.L_x_1125:
[----:B------:R-:W-:Y:S01]  /*6ff0*/  CS2R R6, SRZ ;  /* 0x0000000000067805 */ /* 0x000fe2000001ff00 */
[----:B------:R-:W0:Y:S04]  /*7000*/  I2F.F64.S16 R4, R26 ;  /* 0x0000001a00047312 */ /* 0x000e280000101c00 */
[----:B0-----:R0:W-:Y:S01]  /*7010*/  STG.E.128 desc[UR36][R8.64], R4 ;  /* 0x0000000408007986 */ /* 0x0011e2000c101d24 */
[----:B------:R-:W-:Y:S05]  /*7020*/  BRA `(.L_x_1105) ;  /* 0x0000000000e47947 */ /* 0x000fea0003800000 */
.L_x_1124:
[----:B------:R-:W-:-:S13]  /*7030*/  ISETP.NE.AND P0, PT, R0, 0xf, PT ;  /* 0x0000000f0000780c */ /* 0x000fda0003f05270 */
[----:B------:R-:W-:Y:S05]  /*7040*/  @!P0 BRA `(.L_x_1126) ;  /* 0x0000000000d08947 */ /* 0x000fea0003800000 */
[----:B------:R-:W-:-:S13]  /*7050*/  ISETP.NE.AND P0, PT, R0, 0x17, PT ;  /* 0x000000170000780c */ /* 0x000fda0003f05270 */
[----:B------:R-:W-:Y:S05]  /*7060*/  @!P0 BRA `(.L_x_1127) ;  /* 0x0000000000848947 */ /* 0x000fea0003800000 */
[----:B------:R-:W-:-:S13]  /*7070*/  ISETP.NE.AND P0, PT, R0, 0x18, PT ;  /* 0x000000180000780c */ /* 0x000fda0003f05270 */
[----:B------:R-:W-:Y:S05]  /*7080*/  @!P0 BRA `(.L_x_1128) ;  /* 0x0000000000448947 */ /* 0x000fea0003800000 */
.L_x_1104:
        /* <DEDUP_REMOVED lines=16> */
.L_x_1129:
[----:B------:R-:W-:Y:S05]  /*7190*/  BRA `(.L_x_1105) ;  /* 0x0000000000887947 */ /* 0x000fea0003800000 */
.L_x_1128:
        /* <DEDUP_REMOVED lines=11> */
.L_x_1131:
[----:B------:R-:W-:Y:S05]  /*7250*/  BSYNC.RECONVERGENT B0 ;  /* 0x0000000000007941 */ /* 0x000fea0003800200 */
.L_x_1130:
[----:B------:R0:W-:Y:S01]  /*7260*/  STG.E.U8 desc[UR36][R8.64], R3 ;  /* 0x0000000308007986 */ /* 0x0001e2000c101124 */
[----:B------:R-:W-:Y:S05]  /*7270*/  BRA `(.L_x_1105) ;  /* 0x0000000000507947 */ /* 0x000fea0003800000 */
.L_x_1127:
        /* <DEDUP_REMOVED lines=12> */
.L_x_1132:
[----:B------:R-:W-:Y:S01]  /*7340*/  IMAD.MOV.U32 R3, RZ, RZ, 0x7f ;  /* 0x0000007fff037424 */ /* 0x000fe200078e00ff */
[----:B------:R-:W-:-:S04]  /*7350*/  ISETP.GT.U32.AND P0, PT, R5, 0x7f800000, PT ;  /* 0x7f8000000500780c */ /* 0x000fc80003f04070 */
[----:B------:R-:W-:-:S05]  /*7360*/  SEL R3, R3, 0x7c, P0 ;  /* 0x0000007c03037807 */ /* 0x000fca0000000000 */
[----:B------:R0:W-:Y:S01]  /*7370*/  STG.E.U8 desc[UR36][R8.64], R3 ;  /* 0x0000000308007986 */ /* 0x0001e2000c101124 */
[----:B------:R-:W-:Y:S05]  /*7380*/  BRA `(.L_x_1105) ;  /* 0x00000000000c7947 */ /* 0x000fea0003800000 */
.L_x_1126:
[----:B------:R-:W0:Y:S02]  /*7390*/  I2F.S16 R0, R26 ;  /* 0x0000001a00007306 */ /* 0x000e240000101400 */
[----:B0-----:R-:W-:-:S05]  /*73a0*/  F2FP.BF16.F32.PACK_AB R0, RZ, R0 ;  /* 0x00000000ff00723e */ /* 0x001fca00000010ff */
[----:B------:R0:W-:Y:S02]  /*73b0*/  STG.E.U16 desc[UR36][R8.64], R0 ;  /* 0x0000000008007986 */ /* 0x0001e4000c101524 */
.L_x_1105:
[----:B------:R-:W-:Y:S05]  /*73c0*/  BSYNC.RECONVERGENT B6 ;  /* 0x0000000000067941 */ /* 0x000fea0003800200 */
.L_x_1099:
[----:B------:R-:W-:-:S07]  /*73d0*/  VIADD R19, R19, 0x80 ;  /* 0x0000008013137836 */ /* 0x000fce0000000000 */
.L_x_1062:
[----:B------:R-:W-:-:S13]  /*73e0*/  ISETP.GE.AND P0, PT, R19, R22, PT ;  /* 0x000000161300720c */ /* 0x000fda0003f06270 */
[----:B------:R-:W-:Y:S05]  /*73f0*/  @P0 BREAK.RELIABLE B7 ;  /* 0x0000000000070942 */ /* 0x000fea0003800100 */
[----:B------:R-:W-:Y:S05]  /*7400*/  @P0 BRA `(.L_x_1098) ;  /* 0x0000000c00640947 */ /* 0x000fea0003800000 */
[----:B------:R-:W-:Y:S05]  /*7410*/  BSYNC.RELIABLE B7 ;  /* 0x0000000000077941 */ /* 0x000fea0003800100 */
.L_x_1061:
        /* <DEDUP_REMOVED lines=21> */
.L_x_1137:
[----:B------:R4:W-:Y:S01]  /*7570*/  STG.E.U8 desc[UR36][R8.64], R24 ;  /* 0x0000001808007986 */ /* 0x0009e2000c101124 */
[----:B------:R-:W-:Y:S05]  /*7580*/  BRA `(.L_x_1139) ;  /* 0x0000000800fc7947 */ /* 0x000fea0003800000 */
.L_x_1136:
        /* <DEDUP_REMOVED lines=9> */
.L_x_1141:
[----:B------:R2:W-:Y:S01]  /*7620*/  STG.E desc[UR36][R8.64], R24 ;  /* 0x0000001808007986 */ /* 0x0005e2000c101924 */
[----:B------:R-:W-:Y:S05]  /*7630*/  BRA `(.L_x_1139) ;  /* 0x0000000800d07947 */ /* 0x000fea0003800000 */
.L_x_1140:
[----:B------:R0:W-:Y:S01]  /*7640*/  STG.E.U16 desc[UR36][R8.64], R24 ;  /* 0x0000001808007986 */ /* 0x0001e2000c101524 */
[----:B------:R-:W-:Y:S05]  /*7650*/  BRA `(.L_x_1139) ;  /* 0x0000000800c87947 */ /* 0x000fea0003800000 */
.L_x_1135:
        /* <DEDUP_REMOVED lines=9> */
.L_x_1143:
[----:B------:R-:W0:Y:S02]  /*76f0*/  I2F.S16 R0, R24 ;  /* 0x0000001800007306 */ /* 0x000e240000101400 */
[----:B0-----:R-:W-:-:S05]  /*7700*/  F2FP.F16.F32.PACK_AB R0, RZ, R0 ;  /* 0x00000000ff00723e */ /* 0x001fca00000000ff */
[----:B------:R0:W-:Y:S01]  /*7710*/  STG.E.U16 desc[UR36][R8.64], R0 ;  /* 0x0000000008007986 */ /* 0x0001e2000c101524 */
[----:B------:R-:W-:Y:S05]  /*7720*/  BRA `(.L_x_1139) ;  /* 0x0000000800947947 */ /* 0x000fea0003800000 */
.L_x_1142:
        /* <DEDUP_REMOVED lines=10> */
.L_x_1145:
[----:B------:R-:W0:Y:S02]  /*77d0*/  I2F.S16 R24, R24 ;  /* 0x0000001800187306 */ /* 0x000e240000101400 */
[----:B0-----:R-:W-:-:S04]  /*77e0*/  F2FP.F16.F32.PACK_AB R3, RZ, R24 ;  /* 0x00000018ff03723e */ /* 0x001fc800000000ff */
[----:B------:R-:W-:-:S05]  /*77f0*/  PRMT R3, R3, 0x5410, RZ ;  /* 0x0000541003037816 */ /* 0x000fca00000000ff */
[----:B------:R0:W-:Y:S01]  /*7800*/  STG.E desc[UR36][R8.64], R3 ;  /* 0x0000000308007986 */ /* 0x0001e2000c101924 */
[----:B------:R-:W-:Y:S05]  /*7810*/  BRA `(.L_x_1139) ;  /* 0x0000000800587947 */ /* 0x000fea0003800000 */
.L_x_1144:
[----:B------:R-:W0:Y:S02]  /*7820*/  I2F.F64.S16 R24, R24 ;  /* 0x0000001800187312 */ /* 0x000e240000101c00 */
[----:B0-----:R0:W-:Y:S01]  /*7830*/  STG.E.64 desc[UR36][R8.64], R24 ;  /* 0x0000001808007986 */ /* 0x0011e2000c101b24 */
[----:B------:R-:W-:Y:S05]  /*7840*/  BRA `(.L_x_1139) ;  /* 0x00000008004c7947 */ /* 0x000fea0003800000 */
.L_x_1134:
        /* <DEDUP_REMOVED lines=12> */
.L_x_1149:
        /* <DEDUP_REMOVED lines=16> */
.L_x_1152:
[----:B------:R-:W-:-:S07]  /*7a10*/  PRMT R4, R0, 0x7610, R4 ;  /* 0x0000761000047816 */ /* 0x000fce0000000004 */
.L_x_1151:
[----:B------:R-:W-:Y:S05]  /*7a20*/  BSYNC.RECONVERGENT B0 ;  /* 0x0000000000007941 */ /* 0x000fea0003800200 */
.L_x_1150:
[----:B------:R0:W-:Y:S01]  /*7a30*/  STG.E.U8 desc[UR36][R8.64], R4 ;  /* 0x0000000408007986 */ /* 0x0001e2000c101124 */
[----:B------:R-:W-:Y:S05]  /*7a40*/  BRA `(.L_x_1139) ;  /* 0x0000000400cc7947 */ /* 0x000fea0003800000 */
.L_x_1148:
        /* <DEDUP_REMOVED lines=16> */
.L_x_1155:
[----:B------:R-:W-:-:S07]  /*7b50*/  PRMT R4, R0, 0x7610, R4 ;  /* 0x0000761000047816 */ /* 0x000fce0000000004 */
.L_x_1154:
[----:B------:R-:W-:Y:S05]  /*7b60*/  BSYNC.RECONVERGENT B0 ;  /* 0x0000000000007941 */ /* 0x000fea0003800200 */
.L_x_1153:
[----:B------:R0:W-:Y:S01]  /*7b70*/  STG.E.U8 desc[UR36][R8.64], R4 ;  /* 0x0000000408007986 */ /* 0x0001e2000c101124 */
[----:B------:R-:W-:Y:S05]  /*7b80*/  BRA `(.L_x_1139) ;  /* 0x00000004007c7947 */ /* 0x000fea0003800000 */
.L_x_1147:
        /* <DEDUP_REMOVED lines=21> */
.L_x_1157:
[----:B------:R-:W-:-:S05]  /*7ce0*/  IMAD.MOV.U32 R25, RZ, RZ, RZ ;  /* 0x000000ffff197224 */ /* 0x000fca00078e00ff */
[----:B------:R0:W-:Y:S01]  /*7cf0*/  STG.E.64 desc[UR36][R8.64], R24 ;  /* 0x0000001808007986 */ /* 0x0001e2000c101b24 */
[----:B------:R-:W-:Y:S05]  /*7d00*/  BRA `(.L_x_1139) ;  /* 0x00000004001c7947 */ /* 0x000fea0003800000 */
.L_x_1156:
[----:B------:R0:W-:Y:S01]  /*7d10*/  STG.E desc[UR36][R8.64], R24 ;  /* 0x0000001808007986 */ /* 0x0001e2000c101924 */
[----:B------:R-:W-:Y:S05]  /*7d20*/  BRA `(.L_x_1139) ;  /* 0x0000000400147947 */ /* 0x000fea0003800000 */
.L_x_1146:
        /* <DEDUP_REMOVED lines=8> */
.L_x_1159:
[----:B------:R-:W-:Y:S01]  /*7db0*/  CS2R R6, SRZ ;  /* 0x0000000000067805 */ /* 0x000fe2000001ff00 */
[----:B------:R-:W0:Y:S04]  /*7dc0*/  I2F.F64.S16 R4, R24 ;  /* 0x0000001800047312 */ /* 0x000e280000101c00 */
[----:B0-----:R0:W-:Y:S01]  /*7dd0*/  STG.E.128 desc[UR36][R8.64], R4 ;  /* 0x0000000408007986 */ /* 0x0011e2000c101d24 */
[----:B------:R-:W-:Y:S05]  /*7de0*/  BRA `(.L_x_1139) ;  /* 0x0000000000e47947 */ /* 0x000fea0003800000 */
.L_x_1158:
[----:B------:R-:W-:-:S13]  /*7df0*/  ISETP.NE.AND P0, PT, R0, 0xf, PT ;  /* 0x0000000f0000780c */ /* 0x000fda0003f05270 */
[----:B------:R-:W-:Y:S05]  /*7e00*/  @!P0 BRA `(.L_x_1160) ;  /* 0x0000000000d08947 */ /* 0x000fea0003800000 */
[----:B------:R-:W-:-:S13]  /*7e10*/  ISETP.NE.AND P0, PT, R0, 0x17, PT ;  /* 0x000000170000780c */ /* 0x000fda0003f05270 */
[----:B------:R-:W-:Y:S05]  /*7e20*/  @!P0 BRA `(.L_x_1161) ;  /* 0x0000000000848947 */ /* 0x000fea0003800000 */
[----:B------:R-:W-:-:S13]  /*7e30*/  ISETP.NE.AND P0, PT, R0, 0x18, PT ;  /* 0x000000180000780c */ /* 0x000fda0003f05270 */
[----:B------:R-:W-:Y:S05]  /*7e40*/  @!P0 BRA `(.L_x_1162) ;  /* 0x0000000000448947 */ /* 0x000fea0003800000 */
.L_x_1138:
        /* <DEDUP_REMOVED lines=16> */
.L_x_1163:
[----:B------:R-:W-:Y:S05]  /*7f50*/  BRA `(.L_x_1139) ;  /* 0x0000000000887947 */ /* 0x000fea0003800000 */
.L_x_1162:
        /* <DEDUP_REMOVED lines=11> */
.L_x_1165:
[----:B------:R-:W-:Y:S05]  /*8010*/  BSYNC.RECONVERGENT B0 ;  /* 0x0000000000007941 */ /* 0x000fea0003800200 */
.L_x_1164:
[----:B------:R0:W-:Y:S01]  /*8020*/  STG.E.U8 desc[UR36][R8.64], R3 ;  /* 0x0000000308007986 */ /* 0x0001e2000c101124 */
[----:B------:R-:W-:Y:S05]  /*8030*/  BRA `(.L_x_1139) ;  /* 0x0000000000507947 */ /* 0x000fea0003800000 */
.L_x_1161:
        /* <DEDUP_REMOVED lines=12> */
.L_x_1166:
[----:B------:R-:W-:Y:S01]  /*8100*/  IMAD.MOV.U32 R3, RZ, RZ, 0x7f ;  /* 0x0000007fff037424 */ /* 0x000fe200078e00ff */
[----:B------:R-:W-:-:S04]  /*8110*/  ISETP.GT.U32.AND P0, PT, R5, 0x7f800000, PT ;  /* 0x7f8000000500780c */ /* 0x000fc80003f04070 */
[----:B------:R-:W-:-:S05]  /*8120*/  SEL R3, R3, 0x7c, P0 ;  /* 0x0000007c03037807 */ /* 0x000fca0000000000 */
[----:B------:R0:W-:Y:S01]  /*8130*/  STG.E.U8 desc[UR36][R8.64], R3 ;  /* 0x0000000308007986 */ /* 0x0001e2000c101124 */
[----:B------:R-:W-:Y:S05]  /*8140*/  BRA `(.L_x_1139) ;  /* 0x00000000000c7947 */ /* 0x000fea0003800000 */
.L_x_1160:
[----:B------:R-:W0:Y:S02]  /*8150*/  I2F.S16 R0, R24 ;  /* 0x0000001800007306 */ /* 0x000e240000101400 */
[----:B0-----:R-:W-:-:S05]  /*8160*/  F2FP.BF16.F32.PACK_AB R0, RZ, R0 ;  /* 0x00000000ff00723e */ /* 0x001fca00000010ff */
[----:B------:R0:W-:Y:S02]  /*8170*/  STG.E.U16 desc[UR36][R8.64], R0 ;  /* 0x0000000008007986 */ /* 0x0001e4000c101524 */
.L_x_1139:
[----:B------:R-:W-:Y:S05]  /*8180*/  BSYNC.RECONVERGENT B6 ;  /* 0x0000000000067941 */ /* 0x000fea0003800200 */
.L_x_1133:
[----:B------:R-:W-:-:S07]  /*8190*/  VIADD R19, R19, 0x80 ;  /* 0x0000008013137836 */ /* 0x000fce0000000000 */
.L_x_1098:
[----:B------:R-:W-:Y:S05]  /*81a0*/  BSYNC.RECONVERGENT B8 ;  /* 0x0000000000087941 */ /* 0x000fea0003800200 */
.L_x_1060:
[----:B------:R-:W-:-:S13]  /*81b0*/  ISETP.GE.AND P0, PT, R19, R22, PT ;  /* 0x000000161300720c */ /* 0x000fda0003f06270 */
[----:B------:R-:W-:Y:S05]  /*81c0*/  @P0 EXIT ;  /* 0x000000000000094d */ /* 0x000fea0003800000 */
[----:B01-3--:R-:W0:Y:S01]  /*81d0*/  LDC.64 R4, c[0x0][0x388] ;  /* 0x0000e200ff047b82 */ /* 0x00be220000000a00 */
[----:B------:R-:W1:Y:S01]  /*81e0*/  LDCU UR4, c[0x0][0x3b4] ;  /* 0x00007680ff0477ac */ /* 0x000e620008000800 */
[----:B--2---:R-:W-:Y:S01]  /*81f0*/  PRMT R0, R16, 0x9910, RZ ;  /* 0x0000991010007816 */ /* 0x004fe200000000ff */
[----:B------:R-:W-:-:S03]  /*8200*/  IMAD R2, R2, 0x200, R19 ;  /* 0x0000020002027824 */ /* 0x000fc600078e0213 */
[----:B------:R-:W-:Y:S01]  /*8210*/  ISETP.GT.AND P1, PT, R0, 0x9, PT ;  /* 0x000000090000780c */ /* 0x000fe20003f24270 */
[----:B-1----:R-:W-:-:S05]  /*8220*/  IMAD R3, R2, UR4, RZ ;  /* 0x0000000402037c24 */ /* 0x002fca000f8e02ff */
        /* <DEDUP_REMOVED lines=13> */
.L_x_1170:
[----:B------:R-:W-:Y:S01]  /*8300*/  STG.E.U8 desc[UR36][R2.64], R18 ;  /* 0x0000001202007986 */ /* 0x000fe2000c101124 */
[----:B------:R-:W-:Y:S05]  /*8310*/  EXIT ;  /* 0x000000000000794d */ /* 0x000fea0003800000 */
.L_x_1169:
        /* <DEDUP_REMOVED lines=9> */
.L_x_1173:
[----:B------:R-:W-:Y:S01]  /*83b0*/  STG.E desc[UR36][R2.64], R18 ;  /* 0x0000001202007986 */ /* 0x000fe2000c101924 */
[----:B------:R-:W-:Y:S05]  /*83c0*/  EXIT ;  /* 0x000000000000794d */ /* 0x000fea0003800000 */
.L_x_1172:
[----:B------:R-:W-:Y:S01]  /*83d0*/  STG.E.U16 desc[UR36][R2.64], R18 ;  /* 0x0000001202007986 */ /* 0x000fe2000c101524 */
[----:B------:R-:W-:Y:S05]  /*83e0*/  EXIT ;  /* 0x000000000000794d */ /* 0x000fea0003800000 */
.L_x_1168:
        /* <DEDUP_REMOVED lines=9> */
.L_x_1175:
[----:B------:R-:W0:Y:S02]  /*8480*/  I2F.S16 R0, R18 ;  /* 0x0000001200007306 */ /* 0x000e240000101400 */
[----:B0-----:R-:W-:-:S05]  /*8490*/  F2FP.F16.F32.PACK_AB R0, RZ, R0 ;  /* 0x00000000ff00723e */ /* 0x001fca00000000ff */
[----:B------:R-:W-:Y:S01]  /*84a0*/  STG.E.U16 desc[UR36][R2.64], R0 ;  /* 0x0000000002007986 */ /* 0x000fe2000c101524 */
[----:B------:R-:W-:Y:S05]  /*84b0*/  EXIT ;  /* 0x000000000000794d */ /* 0x000fea0003800000 */
.L_x_1174:
        /* <DEDUP_REMOVED lines=10> */
.L_x_1177:
[----:B------:R-:W0:Y:S02]  /*8560*/  I2F.S16 R18, R18 ;  /* 0x0000001200127306 */ /* 0x000e240000101400 */
[----:B0-----:R-:W-:-:S04]  /*8570*/  F2FP.F16.F32.PACK_AB R5, RZ, R18 ;  /* 0x00000012ff05723e */ /* 0x001fc800000000ff */
[----:B------:R-:W-:-:S05]  /*8580*/  PRMT R5, R5, 0x5410, RZ ;  /* 0x0000541005057816 */ /* 0x000fca00000000ff */
[----:B------:R-:W-:Y:S01]  /*8590*/  STG.E desc[UR36][R2.64], R5 ;  /* 0x0000000502007986 */ /* 0x000fe2000c101924 */
[----:B------:R-:W-:Y:S05]  /*85a0*/  EXIT ;  /* 0x000000000000794d */ /* 0x000fea0003800000 */
.L_x_1176:
[----:B------:R-:W0:Y:S02]  /*85b0*/  I2F.F64.S16 R18, R18 ;  /* 0x0000001200127312 */ /* 0x000e240000101c00 */
[----:B0-----:R-:W-:Y:S01]  /*85c0*/  STG.E.64 desc[UR36][R2.64], R18 ;  /* 0x0000001202007986 */ /* 0x001fe2000c101b24 */
[----:B------:R-:W-:Y:S05]  /*85d0*/  EXIT ;  /* 0x000000000000794d */ /* 0x000fea0003800000 */
.L_x_1167:
        /* <DEDUP_REMOVED lines=12> */
.L_x_1181:
        /* <DEDUP_REMOVED lines=17> */
.L_x_1183:
[----:B------:R-:W-:Y:S05]  /*87b0*/  BSYNC.RECONVERGENT B0 ;  /* 0x0000000000007941 */ /* 0x000fea0003800200 */
.L_x_1182:
[----:B------:R-:W-:Y:S01]  /*87c0*/  STG.E.U8 desc[UR36][R2.64], R0 ;  /* 0x0000000002007986 */ /* 0x000fe2000c101124 */
[----:B------:R-:W-:Y:S05]  /*87d0*/  EXIT ;  /* 0x000000000000794d */ /* 0x000fea0003800000 */
.L_x_1180:
        /* <DEDUP_REMOVED lines=17> */
.L_x_1185:
[----:B------:R-:W-:Y:S05]  /*88f0*/  BSYNC.RECONVERGENT B0 ;  /* 0x0000000000007941 */ /* 0x000fea0003800200 */
.L_x_1184:
[----:B------:R-:W-:Y:S01]  /*8900*/  STG.E.U8 desc[UR36][R2.64], R0 ;  /* 0x0000000002007986 */ /* 0x000fe2000c101124 */
[----:B------:R-:W-:Y:S05]  /*8910*/  EXIT ;  /* 0x000000000000794d */ /* 0x000fea0003800000 */
.L_x_1179:
        /* <DEDUP_REMOVED lines=21> */
.L_x_1187:
[----:B------:R-:W-:-:S05]  /*8a70*/  IMAD.MOV.U32 R19, RZ, RZ, RZ ;  /* 0x000000ffff137224 */ /* 0x000fca00078e00ff */
[----:B------:R-:W-:Y:S01]  /*8a80*/  STG.E.64 desc[UR36][R2.64], R18 ;  /* 0x0000001202007986 */ /* 0x000fe2000c101b24 */
[----:B------:R-:W-:Y:S05]  /*8a90*/  EXIT ;  /* 0x000000000000794d */ /* 0x000fea0003800000 */
.L_x_1186:
[----:B------:R-:W-:Y:S01]  /*8aa0*/  STG.E desc[UR36][R2.64], R18 ;  /* 0x0000001202007986 */ /* 0x000fe2000c101924 */
[----:B------:R-:W-:Y:S05]  /*8ab0*/  EXIT ;  /* 0x000000000000794d */ /* 0x000fea0003800000 */
.L_x_1178:
        /* <DEDUP_REMOVED lines=8> */
.L_x_1189:
[----:B------:R-:W-:Y:S01]  /*8b40*/  CS2R R6, SRZ ;  /* 0x0000000000067805 */ /* 0x000fe2000001ff00 */
[----:B------:R-:W0:Y:S04]  /*8b50*/  I2F.F64.S16 R4, R18 ;  /* 0x0000001200047312 */ /* 0x000e280000101c00 */
[----:B0-----:R-:W-:Y:S01]  /*8b60*/  STG.E.128 desc[UR36][R2.64], R4 ;  /* 0x0000000402007986 */ /* 0x001fe2000c101d24 */
[----:B------:R-:W-:Y:S05]  /*8b70*/  EXIT ;  /* 0x000000000000794d */ /* 0x000fea0003800000 */
.L_x_1188:
[----:B------:R-:W-:-:S13]  /*8b80*/  ISETP.NE.AND P0, PT, R0, 0xf, PT ;  /* 0x0000000f0000780c */ /* 0x000fda0003f05270 */
[----:B------:R-:W-:Y:S05]  /*8b90*/  @!P0 BRA `(.L_x_1190) ;  /* 0x0000000000d48947 */ /* 0x000fea0003800000 */
[----:B------:R-:W-:-:S13]  /*8ba0*/  ISETP.NE.AND P0, PT, R0, 0x17, PT ;  /* 0x000000170000780c */ /* 0x000fda0003f05270 */
[----:B------:R-:W-:Y:S05]  /*8bb0*/  @!P0 BRA `(.L_x_1191) ;  /* 0x0000000000848947 */ /* 0x000fea0003800000 */
[----:B------:R-:W-:-:S13]  /*8bc0*/  ISETP.NE.AND P0, PT, R0, 0x18, PT ;  /* 0x000000180000780c */ /* 0x000fda0003f05270 */
[----:B------:R-:W-:Y:S05]  /*8bd0*/  @!P0 BRA `(.L_x_1192) ;  /* 0x0000000000448947 */ /* 0x000fea0003800000 */
.L_x_1171:
[----:B------:R-:W-:Y:S01]  /*8be0*/  MOV R0, 0x0 ;  /* 0x0000000000007802 */ /* 0x000fe20000000f00 */
[----:B------:R-:W0:Y:S01]  /*8bf0*/  LDCU.64 UR4, c[0x4][0x148] ;  /* 0x01002900ff0477ac */ /* 0x000e220008000a00 */
[----:B----4-:R-:W-:Y:S02]  /*8c00*/  IMAD.MOV.U32 R8, RZ, RZ, 0x65 ;  /* 0x00000065ff087424 */ /* 0x010fe400078e00ff */
        /* <DEDUP_REMOVED lines=13> */
.L_x_1193:
[----:B------:R-:W-:Y:S05]  /*8ce0*/  EXIT ;  /* 0x000000000000794d */ /* 0x000fea0003800000 */
.L_x_1192:
        /* <DEDUP_REMOVED lines=11> */
.L_x_1195:
[----:B------:R-:W-:Y:S05]  /*8da0*/  BSYNC.RECONVERGENT B0 ;  /* 0x0000000000007941 */ /* 0x000fea0003800200 */
.L_x_1194:
[----:B------:R-:W-:Y:S01]  /*8db0*/  STG.E.U8 desc[UR36][R2.64], R5 ;  /* 0x0000000502007986 */ /* 0x000fe2000c101124 */
[----:B------:R-:W-:Y:S05]  /*8dc0*/  EXIT ;  /* 0x000000000000794d */ /* 0x000fea0003800000 */
.L_x_1191:
        /* <DEDUP_REMOVED lines=13> */
.L_x_1196:
[----:B------:R-:W-:Y:S01]  /*8ea0*/  IMAD.MOV.U32 R5, RZ, RZ, 0x7f ;  /* 0x0000007fff057424 */ /* 0x000fe200078e00ff */
[----:B------:R-:W-:-:S04]  /*8eb0*/  ISETP.GT.U32.AND P0, PT, R7, 0x7f800000, PT ;  /* 0x7f8000000700780c */ /* 0x000fc80003f04070 */
[----:B------:R-:W-:-:S05]  /*8ec0*/  SEL R5, R5, 0x7c, P0 ;  /* 0x0000007c05057807 */ /* 0x000fca0000000000 */
[----:B------:R-:W-:Y:S01]  /*8ed0*/  STG.E.U8 desc[UR36][R2.64], R5 ;  /* 0x0000000502007986 */ /* 0x000fe2000c101124 */
[----:B------:R-:W-:Y:S05]  /*8ee0*/  EXIT ;  /* 0x000000000000794d */ /* 0x000fea0003800000 */
.L_x_1190:
[----:B------:R-:W0:Y:S02]  /*8ef0*/  I2F.S16 R0, R18 ;  /* 0x0000001200007306 */ /* 0x000e240000101400 */
[----:B0-----:R-:W-:-:S05]  /*8f00*/  F2FP.BF16.F32.PACK_AB R0, RZ, R0 ;  /* 0x00000000ff00723e */ /* 0x001fca00000010ff */
[----:B------:R-:W-:Y:S01]  /*8f10*/  STG.E.U16 desc[UR36][R2.64], R0 ;  /* 0x0000000002007986 */ /* 0x000fe2000c101524 */
[----:B------:R-:W-:Y:S05]  /*8f20*/  EXIT ;  /* 0x000000000000794d */ /* 0x000fea0003800000 */
.L_x_1197:
        /* <DEDUP_REMOVED lines=13> */
.L_x_25810:


//--------------------- .text._ZN2at6native18elementwise_kernelILi128ELi4EZNS0_22gpu_kernel_impl_nocastINS0_13BinaryFunctorIbbbNS0_17BitwiseXorFunctorIbEEEEEEvRNS_18TensorIteratorBaseERKT_EUliE_EEviT1_ --------------------------
	.section	.text._ZN2at6native18elementwise_kernelILi128ELi4EZNS0_22gpu_kernel_impl_nocastINS0_13BinaryFunctorIbbbNS0_17BitwiseXorFunctorIbEEEEEEvRNS_18TensorIteratorBaseERKT_EUliE_EEviT1_,"ax",@progbits
	.align	128
        .global         _ZN2at6native18elementwise_kernelILi128ELi4EZNS0_22gpu_kernel_impl_nocastINS0_13BinaryFunctorIbbbNS0_17BitwiseXorFunctorIbEEEEEEvRNS_18TensorIteratorBaseERKT_EUliE_EEviT1_
        .type           _ZN2at6native18elementwise_kernelILi128ELi4EZNS0_22gpu_kernel_impl_nocastINS0_13BinaryFunctorIbbbNS0_17BitwiseXorFunctorIbEEEEEEvRNS_18TensorIteratorBaseERKT_EUliE_EEviT1_,@function
        .size           _ZN2at6native18elementwise_kernelILi128ELi4EZNS0_22gpu_kernel_impl_nocastINS0_13BinaryFunctorIbbbNS0_17BitwiseXorFunctorIbEEEEEEvRNS_18TensorIteratorBaseERKT_EUliE_EEviT1_,(.L_x_25811 - _ZN2at6native18elementwise_kernelILi128ELi4EZNS0_22gpu_kernel_impl_nocastINS0_13BinaryFunctorIbbbNS0_17BitwiseXorFunctorIbEEEEEEvRNS_18TensorIteratorBaseERKT_EUliE_EEviT1_)
        .other          _ZN2at6native18elementwise_kernelILi128ELi4EZNS0_22gpu_kernel_impl_nocastINS0_13BinaryFunctorIbbbNS0_17BitwiseXorFunctorIbEEEEEEvRNS_18TensorIteratorBaseERKT_EUliE_EEviT1_,@"STO_CUDA_ENTRY STV_DEFAULT"
_ZN2at6native18elementwise_kernelILi128ELi4EZNS0_22gpu_kernel_impl_nocastINS0_13BinaryFunctorIbbbNS0_17BitwiseXorFunctorIbEEEEEEvRNS_18TensorIteratorBaseERKT_EUliE_EEviT1_:
.text._ZN2at6native18elementwise_kernelILi128ELi4EZNS0_22gpu_kernel_impl_nocastINS0_13BinaryFunctorIbbbNS0_17BitwiseXorFunctorIbEEEEEEvRNS_18TensorIteratorBaseERKT_EUliE_EEviT1_:
[----:B------:R-:W-:Y:S08]  /*0000*/  LDC R1, c[0x0][0x37c] ;  /* 0x0000df00ff017b82 */ /* 0x000ff00000000800 */
[----:B------:R-:W0:Y:S01]  /*0010*/  LDC R2, c[0x0][0x388] ;  /* 0x0000e200ff027b82 */ /* 0x000e220000000800 */
[----:B------:R-:W1:Y:S01]  /*0020*/  S2R R3, SR_TID.X ;  /* 0x0000000000037919 */ /* 0x000e620000002100 */
[----:B------:R-:W2:Y:S06]  /*0030*/  LDCU.64 UR6, c[0x0][0x358] ;  /* 0x00006b00ff0677ac */ /* 0x000eac0008000a00 */
[----:B------:R-:W3:Y:S01]  /*0040*/  S2UR UR4, SR_CTAID.X ;  /* 0x00000000000479c3 */ /* 0x000ee20000002500 */
[----:B0-----:R-:W-:Y:S01]  /*0050*/  ISETP.NE.AND P0, PT, R2, RZ, PT ;  /* 0x000000ff0200720c */ /* 0x001fe20003f05270 */
[----:B---3--:R-:W-:-:S06]  /*0060*/  USHF.L.U32 UR4, UR4, 0x9, URZ ;  /* 0x0000000904047899 */ /* 0x008fcc00080006ff */
[----:B-1----:R-:W-:-:S06]  /*0070*/  LOP3.LUT R3, R3, UR4, RZ, 0xfc, !PT ;  /* 0x0000000403037c12 */ /* 0x002fcc000f8efcff */
[----:B--2---:R-:W-:Y:S05]  /*0080*/  @P0 BRA `(.L_x_1198) ;  /* 0x0000000000e00947 */ /* 0x004fea0003800000 */
[----:B------:R-:W0:Y:S01]  /*0090*/  LDCU UR4, c[0x0][0x380] ;  /* 0x00007000ff0477ac */ /* 0x000e220008000800 */
[----:B------:R-:W-:Y:S04]  /*00a0*/  BSSY.RECONVERGENT B0, `(.L_x_1199) ;  /* 0x0000029000007945 */ /* 0x000fe80003800200 */
[----:B------:R-:W-:Y:S01]  /*00b0*/  BSSY.RELIABLE B1, `(.L_x_1200) ;  /* 0x000001d000017945 */ /* 0x000fe20003800100 */
[----:B0-----:R-:W-:-:S13]  /*00c0*/  ISETP.GE.AND P0, PT, R3, UR4, PT ;  /* 0x0000000403007c0c */ /* 0x001fda000bf06270 */
[----:B------:R-:W-:Y:S05]  /*00d0*/  @P0 BRA `(.L_x_1201) ;  /* 0x00000000005c0947 */ /* 0x000fea0003800000 */
[----:B------:R-:W0:Y:S08]  /*00e0*/  LDC.64 R6, c[0x0][0x5f8] ;  /* 0x00017e00ff067b82 */ /* 0x000e300000000a00 */
[----:B------:R-:W1:Y:S01]  /*00f0*/  LDC.64 R4, c[0x0][0x5f0] ;  /* 0x00017c00ff047b82 */ /* 0x000e620000000a00 */
[----:B0-----:R-:W2:Y:S04]  /*0100*/  LDG.E.U8 R6, desc[UR6][R6.64] ;  /* 0x0000000606067981 */ /* 0x001ea8000c1e1100 */
[----:B-1----:R-:W3:Y:S03]  /*0110*/  LDG.E.U8 R4, desc[UR6][R4.64] ;  /* 0x0000000604047981 */ /* 0x002ee6000c1e1100 */
[----:B------:R-:W0:Y:S01]  /*0120*/  LDC.64 R8, c[0x0][0x5e8] ;  /* 0x00017a00ff087b82 */ /* 0x000e220000000a00 */
[----:B------:R-:W-:-:S02]  /*0130*/  IADD3 R3, PT, PT, R3, 0x80, RZ ;  /* 0x0000008003037810 */ /* 0x000fc40007ffe0ff */
[----:B--2---:R-:W-:-:S04]  /*0140*/  ISETP.NE.AND P0, PT, R6, RZ, PT ;  /* 0x000000ff0600720c */ /* 0x004fc80003f05270 */
[----:B---3--:R-:W-:-:S04]  /*0150*/  ISETP.NE.XOR P0, PT, R4, RZ, P0 ;  /* 0x000000ff0400720c */ /* 0x008fc80000705a70 */
[----:B------:R-:W-:Y:S02]  /*0160*/  SEL R11, RZ, 0x1, !P0 ;  /* 0x00000001ff0b7807 */ /* 0x000fe40004000000 */
[----:B------:R-:W-:-:S03]  /*0170*/  ISETP.GE.AND P0, PT, R3, UR4, PT ;  /* 0x0000000403007c0c */ /* 0x000fc6000bf06270 */
[----:B0-----:R0:W-:Y:S10]  /*0180*/  STG.E.U8 desc[UR6][R8.64], R11 ;  /* 0x0000000b08007986 */ /* 0x0011f4000c101106 */
[----:B------:R-:W-:Y:S05]  /*0190*/  @P0 BREAK.RELIABLE B1 ;  /* 0x0000000000010942 */ /* 0x000fea0003800100 */
[----:B------:R-:W-:Y:S05]  /*01a0*/  @P0 BRA `(.L_x_1202) ;  /* 0x0000000000600947 */ /* 0x000fea0003800000 */
[----:B------:R-:W1:Y:S08]  /*01b0*/  LDC.64 R6, c[0x0][0x5f8] ;  /* 0x00017e00ff067b82 */ /* 0x000e700000000a00 */
[----:B------:R-:W2:Y:S01]  /*01c0*/  LDC.64 R4, c[0x0][0x5f0] ;  /* 0x00017c00ff047b82 */ /* 0x000ea20000000a00 */
[----:B-1----:R-:W3:Y:S04]  /*01d0*/  LDG.E.U8 R6, desc[UR6][R6.64] ;  /* 0x0000000606067981 */ /* 0x002ee8000c1e1100 */
[----:B--2---:R-:W2:Y:S03]  /*01e0*/  LDG.E.U8 R4, desc[UR6][R4.64] ;  /* 0x0000000604047981 */ /* 0x004ea6000c1e1100 */
[----:B0-----:R-:W0:Y:S01]  /*01f0*/  LDC.64 R8, c[0x0][0x5e8] ;  /* 0x00017a00ff087b82 */ /* 0x001e220000000a00 */
[----:B------:R-:W-:-:S02]  /*0200*/  IADD3 R3, PT, PT, R3, 0x80, RZ ;  /* 0x0000008003037810 */ /* 0x000fc40007ffe0ff */
[----:B---3--:R-:W-:-:S04]  /*0210*/  ISETP.NE.AND P0, PT, R6, RZ, PT ;  /* 0x000000ff0600720c */ /* 0x008fc80003f05270 */
[----:B--2---:R-:W-:-:S04]  /*0220*/  ISETP.NE.XOR P0, PT, R4, RZ, P0 ;  /* 0x000000ff0400720c */ /* 0x004fc80000705a70 */
[----:B------:R-:W-:-:S05]  /*0230*/  SEL R11, RZ, 0x1, !P0 ;  /* 0x00000001ff0b7807 */ /* 0x000fca0004000000 */
[----:B0-----:R0:W-:Y:S04]  /*0240*/  STG.E.U8 desc[UR6][R8.64], R11 ;  /* 0x0000000b08007986 */ /* 0x0011e8000c101106 */
.L_x_1201:
[----:B------:R-:W-:-:S13]  /*0250*/  ISETP.GE.AND P0, PT, R3, UR4, PT ;  /* 0x0000000403007c0c */ /* 0x000fda000bf06270 */
[----:B------:R-:W-:Y:S05]  /*0260*/  @P0 BREAK.RELIABLE B1 ;  /* 0x0000000000010942 */ /* 0x000fea0003800100 */
[----:B------:R-:W-:Y:S05]  /*0270*/  @P0 BRA `(.L_x_1202) ;  /* 0x00000000002c0947 */ /* 0x000fea0003800000 */
[----:B------:R-:W-:Y:S05]  /*0280*/  BSYNC.RELIABLE B1 ;  /* 0x0000000000017941 */ /* 0x000fea0003800100 */
.L_x_1200:
        /* <DEDUP_REMOVED lines=10> */
.L_x_1202:
[----:B------:R-:W-:Y:S05]  /*0330*/  BSYNC.RECONVERGENT B0 ;  /* 0x0000000000007941 */ /* 0x000fea0003800200 */
.L_x_1199:
[----:B------:R-:W-:Y:S05]  /*0340*/  WARPSYNC.ALL ;  /* 0x0000000000007948 */ /* 0x000fea0003800000 */
[----:B------:R-:W-:-:S13]  /*0350*/  ISETP.GE.AND P0, PT, R3, UR4, PT ;  /* 0x0000000403007c0c */ /* 0x000fda000bf06270 */
[----:B------:R-:W-:Y:S05]  /*0360*/  @P0 EXIT ;  /* 0x000000000000094d */ /* 0x000fea0003800000 */
[----:B------:R-:W2:Y:S08]  /*0370*/  LDC.64 R4, c[0x0][0x5f8] ;  /* 0x00017e00ff047b82 */ /* 0x000eb00000000a00 */
[----:B------:R-:W3:Y:S01]  /*0380*/  LDC.64 R2, c[0x0][0x5f0] ;  /* 0x00017c00ff027b82 */ /* 0x000ee20000000a00 */
[----:B--2---:R-:W2:Y:S04]  /*0390*/  LDG.E.U8 R4, desc[UR6][R4.64] ;  /* 0x0000000604047981 */ /* 0x004ea8000c1e1100 */
[----:B---3--:R-:W3:Y:S03]  /*03a0*/  LDG.E.U8 R2, desc[UR6][R2.64] ;  /* 0x0000000602027981 */ /* 0x008ee6000c1e1100 */
[----:B------:R-:W4:Y:S01]  /*03b0*/  LDC.64 R6, c[0x0][0x5e8] ;  /* 0x00017a00ff067b82 */ /* 0x000f220000000a00 */
[----:B--2---:R-:W-:-:S04]  /*03c0*/  ISETP.NE.AND P0, PT, R4, RZ, PT ;  /* 0x000000ff0400720c */ /* 0x004fc80003f05270 */
[----:B---3--:R-:W-:-:S04]  /*03d0*/  ISETP.NE.XOR P0, PT, R2, RZ, P0 ;  /* 0x000000ff0200720c */ /* 0x008fc80000705a70 */
[----:B01----:R-:W-:-:S05]  /*03e0*/  SEL R9, RZ, 0x1, !P0 ;  /* 0x00000001ff097807 */ /* 0x003fca0004000000 */
[----:B----4-:R-:W-:Y:S01]  /*03f0*/  STG.E.U8 desc[UR6][R6.64], R9 ;  /* 0x0000000906007986 */ /* 0x010fe2000c101106 */
[----:B------:R-:W-:Y:S05]  /*0400*/  EXIT ;  /* 0x000000000000794d */ /* 0x000fea0003800000 */
.L_x_1198:
        /* <DEDUP_REMOVED lines=9> */
[----:B------:R-:W-:Y:S01]  /*04a0*/  HFMA2 R4, -RZ, RZ, 0, 0 ;  /* 0x00000000ff047431 */ /* 0x000fe200000001ff */
[----:B------:R-:W-:Y:S01]  /*04b0*/  MOV R5, R3 ;  /* 0x0000000300057202 */ /* 0x000fe20000000f00 */
[----:B------:R-:W1:Y:S01]  /*04c0*/  LDCU UR5, c[0x0][0x38c] ;  /* 0x00007180ff0577ac */ /* 0x000e620008000800 */
[----:B------:R-:W-:Y:S01]  /*04d0*/  ISETP.NE.AND P0, PT, R2, RZ, PT ;  /* 0x000000ff0200720c */ /* 0x000fe20003f05270 */
[----:B------:R-:W2:Y:S01]  /*04e0*/  LDCU.64 UR10, c[0x0][0x4b8] ;  /* 0x00009700ff0a77ac */ /* 0x000ea20008000a00 */
[----:B0-----:R-:W-:Y:S01]  /*04f0*/  IMAD.HI.U32 R8, R3, UR8, R4 ;  /* 0x0000000803087c27 */ /* 0x001fe2000f8e0004 */
[----:B------:R-:W0:Y:S04]  /*0500*/  LDCU UR8, c[0x0][0x4c0] ;  /* 0x00009800ff0877ac */ /* 0x000e280008000800 */
[----:B------:R-:W-:-:S04]  /*0510*/  SHF.R.U32.HI R9, RZ, UR9, R8 ;  /* 0x00000009ff097c19 */ /* 0x000fc80008011608 */
[----:B------:R-:W-:-:S05]  /*0520*/  IADD3 R6, PT, PT, -R9, RZ, RZ ;  /* 0x000000ff09067210 */ /* 0x000fca0007ffe1ff */
[----:B-1----:R-:W-:-:S04]  /*0530*/  IMAD R6, R6, UR5, R3 ;  /* 0x0000000506067c24 */ /* 0x002fc8000f8e0203 */
[C---:B--2---:R-:W-:Y:S02]  /*0540*/  IMAD R5, R6.reuse, UR10, RZ ;  /* 0x0000000a06057c24 */ /* 0x044fe4000f8e02ff */
[C---:B------:R-:W-:Y:S02]  /*0550*/  IMAD R4, R6.reuse, UR11, RZ ;  /* 0x0000000b06047c24 */ /* 0x040fe4000f8e02ff */
[----:B0-----:R-:W-:Y:S01]  /*0560*/  IMAD R6, R6, UR8, RZ ;  /* 0x0000000806067c24 */ /* 0x001fe2000f8e02ff */
[----:B------:R-:W-:Y:S06]  /*0570*/  @!P0 BRA `(.L_x_1206) ;  /* 0x0000001400348947 */ /* 0x000fec0003800000 */
[----:B------:R-:W0:Y:S01]  /*0580*/  LDCU.64 UR8, c[0x0][0x398] ;  /* 0x00007300ff0877ac */ /* 0x000e220008000a00 */
[----:B------:R-:W-:Y:S02]  /*0590*/  MOV R8, RZ ;  /* 0x000000ff00087202 */ /* 0x000fe40000000f00 */
[----:B------:R-:W-:Y:S01]  /*05a0*/  ISETP.NE.AND P0, PT, R0, 0x2, PT ;  /* 0x000000020000780c */ /* 0x000fe20003f05270 */
[----:B------:R-:W1:Y:S01]  /*05b0*/  LDCU UR5, c[0x0][0x3a0] ;  /* 0x00007400ff0577ac */ /* 0x000e620008000800 */
[----:B------:R-:W2:Y:S01]  /*05c0*/  LDCU UR10, c[0x0][0x4c4] ;  /* 0x00009880ff0a77ac */ /* 0x000ea20008000800 */
[----:B------:R-:W3:Y:S01]  /*05d0*/  LDCU.64 UR12, c[0x0][0x4c8] ;  /* 0x00009900ff0c77ac */ /* 0x000ee20008000a00 */
[----:B0-----:R-:W-:-:S05]  /*05e0*/  IMAD.HI.U32 R10, R9, UR9, R8 ;  /* 0x00000009090a7c27 */ /* 0x001fca000f8e0008 */
[----:B-1----:R-:W-:-:S04]  /*05f0*/  SHF.R.U32.HI R11, RZ, UR5, R10 ;  /* 0x00000005ff0b7c19 */ /* 0x002fc8000801160a */
[----:B------:R-:W-:-:S05]  /*0600*/  IADD3 R7, PT, PT, -R11, RZ, RZ ;  /* 0x000000ff0b077210 */ /* 0x000fca0007ffe1ff */
[----:B------:R-:W-:-:S04]  /*0610*/  IMAD R9, R7, UR8, R9 ;  /* 0x0000000807097c24 */ /* 0x000fc8000f8e0209 */
[C---:B--2---:R-:W-:Y:S02]  /*0620*/  IMAD R5, R9.reuse, UR10, R5 ;  /* 0x0000000a09057c24 */ /* 0x044fe4000f8e0205 */
[C---:B---3--:R-:W-:Y:S02]  /*0630*/  IMAD R4, R9.reuse, UR12, R4 ;  /* 0x0000000c09047c24 */ /* 0x048fe4000f8e0204 */
[----:B------:R-:W-:Y:S01]  /*0640*/  IMAD R6, R9, UR13, R6 ;  /* 0x0000000d09067c24 */ /* 0x000fe2000f8e0206 */
[----:B------:R-:W-:Y:S06]  /*0650*/  @!P0 BRA `(.L_x_1206) ;  /* 0x0000001000fc8947 */ /* 0x000fec0003800000 */
[----:B------:R-:W0:Y:S01]  /*0660*/  LDCU.64 UR8, c[0x0][0x3a8] ;  /* 0x00007500ff0877ac */ /* 0x000e220008000a00 */
[----:B------:R-:W-:Y:S01]  /*0670*/  HFMA2 R10, -RZ, RZ, 0, 0 ;  /* 0x00000000ff0a7431 */ /* 0x000fe200000001ff */
[----:B------:R-:W-:Y:S01]  /*0680*/  ISETP.NE.AND P0, PT, R0, 0x3, PT ;  /* 0x000000030000780c */ /* 0x000fe20003f05270 */
        /* <DEDUP_REMOVED lines=26> */
[----:B------:R-:W-:Y:S02]  /*0830*/  MOV R10, RZ ;  /* 0x000000ff000a7202 */ /* 0x000fe40000000f00 */
[----:B------:R-:W-:Y:S01]  /*0840*/  ISETP.NE.AND P0, PT, R0, 0x5, PT ;  /* 0x000000050000780c */ /* 0x000fe20003f05270 */
[----:B------:R-:W1:Y:S01]  /*0850*/  LDCU UR5, c[0x0][0x3bc] ;  /* 0x00007780ff0577ac */ /* 0x000e620008000800 */
[----:B------:R-:W2:Y:S01]  /*0860*/  LDCU.64 UR10, c[0x0][0x4e8] ;  /* 0x00009d00ff0a77ac */ /* 0x000ea20008000a00 */
        /* <DEDUP_REMOVED lines=10> */
[----:B------:R-:W-:Y:S01]  /*0910*/  HFMA2 R8, -RZ, RZ, 0, 0 ;  /* 0x00000000ff087431 */ /* 0x000fe200000001ff */
        /* <DEDUP_REMOVED lines=250> */
[----:B------:R-:W-:Y:S01]  /*18c0*/  ISETP.NE.AND P0, PT, R0, 0x18, PT ;  /* 0x000000180000780c */ /* 0x000fe20003f05270 */
[----:B------:R-:W0:Y:S01]  /*18d0*/  LDCU.64 UR8, c[0x0][0x4a0] ;  /* 0x00009400ff0877ac */ /* 0x000e220008000a00 */
[----:B------:R-:W-:Y:S01]  /*18e0*/  HFMA2 R8, -RZ, RZ, 0, 0 ;  /* 0x00000000ff087431 */ /* 0x000fe200000001ff */
[----:B------:R-:W1:Y:S01]  /*18f0*/  LDCU UR5, c[0x0][0x4a8] ;  /* 0x00009500ff0577ac */ /* 0x000e620008000800 */
[----:B------:R-:W2:Y:S09]  /*1900*/  LDCU.64 UR10, c[0x0][0x5d0] ;  /* 0x0000ba00ff0a77ac */ /* 0x000eb20008000a00 */
[----:B------:R-:W3:Y:S01]  /*1910*/  @P0 LDC.64 R14, c[0x0][0x4b0] ;  /* 0x00012c00ff0e0b82 */ /* 0x000ee20000000a00 */
[----:B0-----:R-:W-:Y:S01]  /*1920*/  IMAD.HI.U32 R12, R9, UR9, R8 ;  /* 0x00000009090c7c27 */ /* 0x001fe2000f8e0008 */
[----:B------:R-:W0:Y:S06]  /*1930*/  LDCU UR9, c[0x0][0x5cc] ;  /* 0x0000b980ff0977ac */ /* 0x000e2c0008000800 */
[----:B------:R-:W4:Y:S01]  /*1940*/  @P0 LDC R17, c[0x0][0x4ac] ;  /* 0x00012b00ff110b82 */ /* 0x000f220000000800 */
[----:B-1----:R-:W-:-:S02]  /*1950*/  SHF.R.U32.HI R13, RZ, UR5, R12 ;  /* 0x00000005ff0d7c19 */ /* 0x002fc4000801160c */
[----:B------:R-:W-:Y:S02]  /*1960*/  @P0 MOV R12, RZ ;  /* 0x000000ff000c0202 */ /* 0x000fe40000000f00 */
[----:B------:R-:W-:-:S03]  /*1970*/  IADD3 R7, PT, PT, -R13, RZ, RZ ;  /* 0x000000ff0d077210 */ /* 0x000fc60007ffe1ff */
[----:B------:R-:W1:Y:S02]  /*1980*/  @P0 LDC.64 R10, c[0x0][0x5d8] ;  /* 0x00017600ff0a0b82 */ /* 0x000e640000000a00 */
[----:B------:R-:W-:-:S06]  /*1990*/  IMAD R9, R7, UR8, R9 ;  /* 0x0000000807097c24 */ /* 0x000fcc000f8e0209 */
[----:B------:R-:W5:Y:S01]  /*19a0*/  @P0 LDC R16, c[0x0][0x5e0] ;  /* 0x00017800ff100b82 */ /* 0x000f620000000800 */
[----:B---3--:R-:W-:-:S04]  /*19b0*/  @P0 IMAD.HI.U32 R8, R13, R14, R12 ;  /* 0x0000000e0d080227 */ /* 0x008fc800078e000c */
[C---:B0-----:R-:W-:Y:S01]  /*19c0*/  IMAD R5, R9.reuse, UR9, R5 ;  /* 0x0000000909057c24 */ /* 0x041fe2000f8e0205 */
[----:B------:R-:W-:Y:S01]  /*19d0*/  @P0 SHF.R.U32.HI R8, RZ, R15, R8 ;  /* 0x0000000fff080219 */ /* 0x000fe20000011608 */
[C---:B--2---:R-:W-:Y:S02]  /*19e0*/  IMAD R4, R9.reuse, UR10, R4 ;  /* 0x0000000a09047c24 */ /* 0x044fe4000f8e0204 */
[----:B------:R-:W-:Y:S01]  /*19f0*/  IMAD R6, R9, UR11, R6 ;  /* 0x0000000b09067c24 */ /* 0x000fe2000f8e0206 */
[----:B------:R-:W-:-:S05]  /*1a00*/  @P0 IADD3 R12, PT, PT, -R8, RZ, RZ ;  /* 0x000000ff080c0210 */ /* 0x000fca0007ffe1ff */
[----:B----4-:R-:W-:-:S04]  /*1a10*/  @P0 IMAD R13, R12, R17, R13 ;  /* 0x000000110c0d0224 */ /* 0x010fc800078e020d */
[C---:B-1----:R-:W-:Y:S02]  /*1a20*/  @P0 IMAD R5, R13.reuse, R10, R5 ;  /* 0x0000000a0d050224 */ /* 0x042fe400078e0205 */
[C---:B------:R-:W-:Y:S02]  /*1a30*/  @P0 IMAD R4, R13.reuse, R11, R4 ;  /* 0x0000000b0d040224 */ /* 0x040fe400078e0204 */
[----:B-----5:R-:W-:-:S07]  /*1a40*/  @P0 IMAD R6, R13, R16, R6 ;  /* 0x000000100d060224 */ /* 0x020fce00078e0206 */
.L_x_1206:
[----:B------:R-:W0:Y:S02]  /*1a50*/  LDCU.128 UR8, c[0x0][0x5f0] ;  /* 0x0000be00ff0877ac */ /* 0x000e240008000c00 */
[----:B0-----:R-:W-:Y:S02]  /*1a60*/  IADD3 R8, P1, PT, R6, UR10, RZ ;  /* 0x0000000a06087c10 */ /* 0x001fe4000ff3e0ff */
[----:B------:R-:W-:Y:S02]  /*1a70*/  IADD3 R6, P0, PT, R4, UR8, RZ ;  /* 0x0000000804067c10 */ /* 0x000fe4000ff1e0ff */
[----:B------:R-:W-:Y:S02]  /*1a80*/  IADD3.X R9, PT, PT, RZ, UR11, RZ, P1, !PT ;  /* 0x0000000bff097c10 */ /* 0x000fe40008ffe4ff */
[----:B------:R-:W-:Y:S01]  /*1a90*/  IADD3.X R7, PT, PT, RZ, UR9, RZ, P0, !PT ;  /* 0x00000009ff077c10 */ /* 0x000fe200087fe4ff */
[----:B------:R-:W0:Y:S02]  /*1aa0*/  LDCU.64 UR8, c[0x0][0x5e8] ;  /* 0x0000bd00ff0877ac */ /* 0x000e240008000a00 */
[----:B------:R-:W2:Y:S04]  /*1ab0*/  LDG.E.U8 R8, desc[UR6][R8.64] ;  /* 0x0000000608087981 */ /* 0x000ea8000c1e1100 */
[----:B------:R-:W3:Y:S01]  /*1ac0*/  LDG.E.U8 R6, desc[UR6][R6.64] ;  /* 0x0000000606067981 */ /* 0x000ee2000c1e1100 */
[----:B------:R-:W-:-:S02]  /*1ad0*/  IADD3 R3, PT, PT, R3, 0x80, RZ ;  /* 0x0000008003037810 */ /* 0x000fc40007ffe0ff */
[----:B0-----:R-:W-:-:S04]  /*1ae0*/  IADD3 R4, P1, PT, R5, UR8, RZ ;  /* 0x0000000805047c10 */ /* 0x001fc8000ff3e0ff */
[----:B------:R-:W-:Y:S02]  /*1af0*/  IADD3.X R5, PT, PT, RZ, UR9, RZ, P1, !PT ;  /* 0x00000009ff057c10 */ /* 0x000fe40008ffe4ff */
[----:B--2---:R-:W-:-:S04]  /*1b00*/  ISETP.NE.AND P0, PT, R8, RZ, PT ;  /* 0x000000ff0800720c */ /* 0x004fc80003f05270 */
[----:B---3--:R-:W-:-:S04]  /*1b10*/  ISETP.NE.XOR P0, PT, R6, RZ, P0 ;  /* 0x000000ff0600720c */ /* 0x008fc80000705a70 */
[----:B------:R-:W-:Y:S02]  /*1b20*/  SEL R11, RZ, 0x1, !P0 ;  /* 0x00000001ff0b7807 */ /* 0x000fe40004000000 */
[----:B------:R-:W-:-:S03]  /*1b30*/  ISETP.GE.AND P0, PT, R3, UR4, PT ;  /* 0x0000000403007c0c */ /* 0x000fc6000bf06270 */
[----:B------:R0:W-:Y:S10]  /*1b40*/  STG.E.U8 desc[UR6][R4.64], R11 ;  /* 0x0000000b04007986 */ /* 0x0001f4000c101106 */
[----:B------:R-:W-:Y:S05]  /*1b50*/  @P0 BREAK.RELIABLE B1 ;  /* 0x0000000000010942 */ /* 0x000fea0003800100 */
[----:B------:R-:W-:Y:S05]  /*1b60*/  @P0 BRA `(.L_x_1207) ;  /* 0x0000002c00680947 */ /* 0x000fea0003800000 */
[----:B------:R-:W1:Y:S01]  /*1b70*/  LDCU.64 UR8, c[0x0][0x390] ;  /* 0x00007200ff0877ac */ /* 0x000e620008000a00 */
[----:B0-----:R-:W-:Y:S01]  /*1b80*/  HFMA2 R4, -RZ, RZ, 0, 0 ;  /* 0x00000000ff047431 */ /* 0x001fe200000001ff */
[----:B------:R-:W-:Y:S01]  /*1b90*/  MOV R5, R3 ;  /* 0x0000000300057202 */ /* 0x000fe20000000f00 */
[----:B------:R-:W0:Y:S01]  /*1ba0*/  LDCU UR5, c[0x0][0x38c] ;  /* 0x00007180ff0577ac */ /* 0x000e220008000800 */
[----:B------:R-:W-:Y:S01]  /*1bb0*/  ISETP.NE.AND P0, PT, R2, RZ, PT ;  /* 0x000000ff0200720c */ /* 0x000fe20003f05270 */
[----:B------:R-:W2:Y:S01]  /*1bc0*/  LDCU.64 UR10, c[0x0][0x4b8] ;  /* 0x00009700ff0a77ac */ /* 0x000ea20008000a00 */
[----:B-1----:R-:W-:Y:S01]  /*1bd0*/  IMAD.HI.U32 R8, R3, UR8, R4 ;  /* 0x0000000803087c27 */ /* 0x002fe2000f8e0004 */
[----:B------:R-:W1:Y:S04]  /*1be0*/  LDCU UR8, c[0x0][0x4c0] ;  /* 0x00009800ff0877ac */ /* 0x000e680008000800 */
[----:B------:R-:W-:-:S04]  /*1bf0*/  SHF.R.U32.HI R9, RZ, UR9, R8 ;  /* 0x00000009ff097c19 */ /* 0x000fc80008011608 */
[----:B------:R-:W-:-:S05]  /*1c00*/  IADD3 R6, PT, PT, -R9, RZ, RZ ;  /* 0x000000ff09067210 */ /* 0x000fca0007ffe1ff */
[----:B0-----:R-:W-:-:S04]  /*1c10*/  IMAD R6, R6, UR5, R3 ;  /* 0x0000000506067c24 */ /* 0x001fc8000f8e0203 */
[C---:B--2---:R-:W-:Y:S02]  /*1c20*/  IMAD R5, R6.reuse, UR10, RZ ;  /* 0x0000000a06057c24 */ /* 0x044fe4000f8e02ff */
[C---:B------:R-:W-:Y:S02]  /*1c30*/  IMAD R4, R6.reuse, UR11, RZ ;  /* 0x0000000b06047c24 */ /* 0x040fe4000f8e02ff */
[----:B-1----:R-:W-:Y:S01]  /*1c40*/  IMAD R6, R6, UR8, RZ ;  /* 0x0000000806067c24 */ /* 0x002fe2000f8e02ff */
        /* <DEDUP_REMOVED lines=334> */
.L_x_1208:
        /* <DEDUP_REMOVED lines=13> */
[----:B------:R-:W-:-:S05]  /*3200*/  SEL R11, RZ, 0x1, !P0 ;  /* 0x00000001ff0b7807 */ /* 0x000fca0004000000 */
[----:B------:R0:W-:Y:S04]  /*3210*/  STG.E.U8 desc[UR6][R4.64], R11 ;  /* 0x0000000b04007986 */ /* 0x0001e8000c101106 */
.L_x_1205:
[----:B------:R-:W-:-:S13]  /*3220*/  ISETP.GE.AND P0, PT, R3, UR4, PT ;  /* 0x0000000403007c0c */ /* 0x000fda000bf06270 */
[----:B------:R-:W-:Y:S05]  /*3230*/  @P0 BREAK.RELIABLE B1 ;  /* 0x0000000000010942 */ /* 0x000fea0003800100 */
[----:B------:R-:W-:Y:S05]  /*3240*/  @P0 BRA `(.L_x_1207) ;  /* 0x0000001400b00947 */ /* 0x000fea0003800000 */
[----:B------:R-:W-:Y:S05]  /*3250*/  BSYNC.RELIABLE B1 ;  /* 0x0000000000017941 */ /* 0x000fea0003800100 */
.L_x_1204:
        /* <DEDUP_REMOVED lines=348> */
.L_x_1209:
        /* <DEDUP_REMOVED lines=15> */
.L_x_1207:
[----:B------:R-:W-:Y:S05]  /*4910*/  BSYNC.RECONVERGENT B0 ;  /* 0x0000000000007941 */ /* 0x000fea0003800200 */
.L_x_1203:
[----:B------:R-:W-:Y:S05]  /*4920*/  WARPSYNC.ALL ;  /* 0x0000000000007948 */ /* 0x000fea0003800000 */
[----:B------:R-:W-:-:S13]  /*4930*/  ISETP.GE.AND P0, PT, R3, UR4, PT ;  /* 0x0000000403007c0c */ /* 0x000fda000bf06270 */
[----:B------:R-:W-:Y:S05]  /*4940*/  @P0 EXIT ;  /* 0x000000000000094d */ /* 0x000fea0003800000 */
[----:B------:R-:W2:Y:S01]  /*4950*/  LDCU.64 UR4, c[0x0][0x390] ;  /* 0x00007200ff0477ac */ /* 0x000ea20008000a00 */
[----:B01----:R-:W-:Y:S01]  /*4960*/  HFMA2 R4, -RZ, RZ, 0, 0 ;  /* 0x00000000ff047431 */ /* 0x003fe200000001ff */
[----:B------:R-:W-:Y:S01]  /*4970*/  MOV R5, R3 ;  /* 0x0000000300057202 */ /* 0x000fe20000000f00 */
[----:B------:R-:W0:Y:S01]  /*4980*/  LDCU UR8, c[0x0][0x38c] ;  /* 0x00007180ff0877ac */ /* 0x000e220008000800 */
[----:B------:R-:W-:Y:S01]  /*4990*/  ISETP.NE.AND P0, PT, R2, RZ, PT ;  /* 0x000000ff0200720c */ /* 0x000fe20003f05270 */
[----:B------:R-:W1:Y:S01]  /*49a0*/  LDCU.64 UR10, c[0x0][0x4b8] ;  /* 0x00009700ff0a77ac */ /* 0x000e620008000a00 */
[----:B--2---:R-:W-:Y:S01]  /*49b0*/  IMAD.HI.U32 R6, R3, UR4, R4 ;  /* 0x0000000403067c27 */ /* 0x004fe2000f8e0004 */
[----:B------:R-:W2:Y:S04]  /*49c0*/  LDCU UR4, c[0x0][0x4c0] ;  /* 0x00009800ff0477ac */ /* 0x000ea80008000800 */
[----:B------:R-:W-:-:S04]  /*49d0*/  SHF.R.U32.HI R7, RZ, UR5, R6 ;  /* 0x00000005ff077c19 */ /* 0x000fc80008011606 */
[----:B------:R-:W-:-:S05]  /*49e0*/  IADD3 R4, PT, PT, -R7, RZ, RZ ;  /* 0x000000ff07047210 */ /* 0x000fca0007ffe1ff */
[----:B0-----:R-:W-:-:S04]  /*49f0*/  IMAD R4, R4, UR8, R3 ;  /* 0x0000000804047c24 */ /* 0x001fc8000f8e0203 */
[C---:B-1----:R-:W-:Y:S02]  /*4a00*/  IMAD R3, R4.reuse, UR10, RZ ;  /* 0x0000000a04037c24 */ /* 0x042fe4000f8e02ff */
[C---:B------:R-:W-:Y:S02]  /*4a10*/  IMAD R2, R4.reuse, UR11, RZ ;  /* 0x0000000b04027c24 */ /* 0x040fe4000f8e02ff */
[----:B--2---:R-:W-:Y:S01]  /*4a20*/  IMAD R4, R4, UR4, RZ ;  /* 0x0000000404047c24 */ /* 0x004fe2000f8e02ff */
        /* <DEDUP_REMOVED lines=313> */
[----:B------:R-:W2:Y:S09]  /*5dc0*/  LDCU UR5, c[0x0][0x5cc] ;  /* 0x0000b980ff0577ac */ /* 0x000eb20008000800 */
[----:B------:R-:W3:Y:S01]  /*5dd0*/  @P0 LDC.64 R12, c[0x0][0x4b0] ;  /* 0x00012c00ff0c0b82 */ /* 0x000ee20000000a00 */
[----:B------:R-:W4:Y:S01]  /*5de0*/  LDCU.64 UR10, c[0x0][0x5d0] ;  /* 0x0000ba00ff0a77ac */ /* 0x000f220008000a00 */
[----:B0-----:R-:W-:-:S06]  /*5df0*/  IMAD.HI.U32 R10, R7, UR9, R6 ;  /* 0x00000009070a7c27 */ /* 0x001fcc000f8e0006 */
[----:B------:R-:W0:Y:S01]  /*5e00*/  @P0 LDC R15, c[0x0][0x4ac] ;  /* 0x00012b00ff0f0b82 */ /* 0x000e220000000800 */
[----:B-1----:R-:W-:Y:S02]  /*5e10*/  SHF.R.U32.HI R11, RZ, UR4, R10 ;  /* 0x00000004ff0b7c19 */ /* 0x002fe4000801160a */
[----:B------:R-:W-:Y:S02]  /*5e20*/  @P0 MOV R10, RZ ;  /* 0x000000ff000a0202 */ /* 0x000fe40000000f00 */
[----:B------:R-:W-:-:S03]  /*5e30*/  IADD3 R5, PT, PT, -R11, RZ, RZ ;  /* 0x000000ff0b057210 */ /* 0x000fc60007ffe1ff */
[----:B------:R-:W1:Y:S02]  /*5e40*/  @P0 LDC.64 R8, c[0x0][0x5d8] ;  /* 0x00017600ff080b82 */ /* 0x000e640000000a00 */
[----:B------:R-:W-:-:S06]  /*5e50*/  IMAD R7, R5, UR8, R7 ;  /* 0x0000000805077c24 */ /* 0x000fcc000f8e0207 */
[----:B------:R-:W5:Y:S01]  /*5e60*/  @P0 LDC R6, c[0x0][0x5e0] ;  /* 0x00017800ff060b82 */ /* 0x000f620000000800 */
[----:B---3--:R-:W-:-:S04]  /*5e70*/  @P0 IMAD.HI.U32 R0, R11, R12, R10 ;  /* 0x0000000c0b000227 */ /* 0x008fc800078e000a */
[C---:B--2---:R-:W-:Y:S01]  /*5e80*/  IMAD R3, R7.reuse, UR5, R3 ;  /* 0x0000000507037c24 */ /* 0x044fe2000f8e0203 */
[----:B------:R-:W-:Y:S01]  /*5e90*/  @P0 SHF.R.U32.HI R0, RZ, R13, R0 ;  /* 0x0000000dff000219 */ /* 0x000fe20000011600 */
[C---:B----4-:R-:W-:Y:S02]  /*5ea0*/  IMAD R2, R7.reuse, UR10, R2 ;  /* 0x0000000a07027c24 */ /* 0x050fe4000f8e0202 */
[----:B------:R-:W-:Y:S01]  /*5eb0*/  IMAD R4, R7, UR11, R4 ;  /* 0x0000000b07047c24 */ /* 0x000fe2000f8e0204 */
[----:B------:R-:W-:-:S05]  /*5ec0*/  @P0 IADD3 R10, PT, PT, -R0, RZ, RZ ;  /* 0x000000ff000a0210 */ /* 0x000fca0007ffe1ff */
[----:B0-----:R-:W-:-:S04]  /*5ed0*/  @P0 IMAD R11, R15, R10, R11 ;  /* 0x0000000a0f0b0224 */ /* 0x001fc800078e020b */
[C---:B-1----:R-:W-:Y:S02]  /*5ee0*/  @P0 IMAD R3, R11.reuse, R8, R3 ;  /* 0x000000080b030224 */ /* 0x042fe400078e0203 */
[C---:B------:R-:W-:Y:S02]  /*5ef0*/  @P0 IMAD R2, R11.reuse, R9, R2 ;  /* 0x000000090b020224 */ /* 0x040fe400078e0202 */
[----:B-----5:R-:W-:-:S07]  /*5f00*/  @P0 IMAD R4, R11, R6, R4 ;  /* 0x000000060b040224 */ /* 0x020fce00078e0204 */
.L_x_1210:
[----:B------:R-:W0:Y:S01]  /*5f10*/  LDCU.128 UR8, c[0x0][0x5f0] ;  /* 0x0000be00ff0877ac */ /* 0x000e220008000c00 */
[----:B------:R-:W1:Y:S01]  /*5f20*/  LDCU.64 UR4, c[0x0][0x5e8] ;  /* 0x0000bd00ff0477ac */ /* 0x000e620008000a00 */
[----:B0-----:R-:W-:Y:S02]  /*5f30*/  IADD3 R6, P1, PT, R4, UR10, RZ ;  /* 0x0000000a04067c10 */ /* 0x001fe4000ff3e0ff */
[----:B------:R-:W-:Y:S02]  /*5f40*/  IADD3 R4, P0, PT, R2, UR8, RZ ;  /* 0x0000000802047c10 */ /* 0x000fe4000ff1e0ff */
[----:B------:R-:W-:Y:S02]  /*5f50*/  IADD3.X R7, PT, PT, RZ, UR11, RZ, P1, !PT ;  /* 0x0000000bff077c10 */ /* 0x000fe40008ffe4ff */
[----:B------:R-:W-:-:S03]  /*5f60*/  IADD3.X R5, PT, PT, RZ, UR9, RZ, P0, !PT ;  /* 0x00000009ff057c10 */ /* 0x000fc600087fe4ff */
[----:B------:R-:W2:Y:S04]  /*5f70*/  LDG.E.U8 R6, desc[UR6][R6.64] ;  /* 0x0000000606067981 */ /* 0x000ea8000c1e1100 */
[----:B------:R-:W3:Y:S01]  /*5f80*/  LDG.E.U8 R4, desc[UR6][R4.64] ;  /* 0x0000000604047981 */ /* 0x000ee2000c1e1100 */
[----:B-1----:R-:W-:-:S04]  /*5f90*/  IADD3 R2, P1, PT, R3, UR4, RZ ;  /* 0x0000000403027c10 */ /* 0x002fc8000ff3e0ff */
[----:B------:R-:W-:Y:S02]  /*5fa0*/  IADD3.X R3, PT, PT, RZ, UR5, RZ, P1, !PT ;  /* 0x00000005ff037c10 */ /* 0x000fe40008ffe4ff */
[----:B--2---:R-:W-:-:S04]  /*5fb0*/  ISETP.NE.AND P0, PT, R6, RZ, PT ;  /* 0x000000ff0600720c */ /* 0x004fc80003f05270 */
[----:B---3--:R-:W-:-:S04]  /*5fc0*/  ISETP.NE.XOR P0, PT, R4, RZ, P0 ;  /* 0x000000ff0400720c */ /* 0x008fc80000705a70 */
[----:B------:R-:W-:-:S05]  /*5fd0*/  SEL R9, RZ, 0x1, !P0 ;  /* 0x00000001ff097807 */ /* 0x000fca0004000000 */
[----:B------:R-:W-:Y:S01]  /*5fe0*/  STG.E.U8 desc[UR6][R2.64], R9 ;  /* 0x0000000902007986 */ /* 0x000fe2000c101106 */
[----:B------:R-:W-:Y:S05]  /*5ff0*/  EXIT ;  /* 0x000000000000794d */ /* 0x000fea0003800000 */
.L_x_1211:
        /* <DEDUP_REMOVED lines=16> */
.L_x_25811:


//--------------------- .text._ZN2at6native27unrolled_elementwise_kernelINS0_13BinaryFunctorIbbbNS0_17BitwiseXorFunctorIbEEEESt5arrayIPcLm3EELi4E23TrivialOffsetCalculatorILi2EjES9_ILi1EjENS0_6memory15LoadWithoutCastENSC_16StoreWithoutCastEEEviT_T0_T2_T3_T4_T5_ --------------------------
	.section	.text._ZN2at6native27unrolled_elementwise_kernelINS0_13BinaryFunctorIbbbNS0_17BitwiseXorFunctorIbEEEESt5arrayIPcLm3EELi4E23TrivialOffsetCalculatorILi2EjES9_ILi1EjENS0_6memory15LoadWithoutCastENSC_16StoreWithoutCastEEEviT_T0_T2_T3_T4_T5_,"ax",@progbits
	.align	128
        .global         _ZN2at6native27unrolled_elementwise_kernelINS0_13BinaryFunctorIbbbNS0_17BitwiseXorFunctorIbEEEESt5arrayIPcLm3EELi4E23TrivialOffsetCalculatorILi2EjES9_ILi1EjENS0_6memory15LoadWithoutCastENSC_16StoreWithoutCastEEEviT_T0_T2_T3_T4_T5_
        .type           _ZN2at6native27unrolled_elementwise_kernelINS0_13BinaryFunctorIbbbNS0_17BitwiseXorFunctorIbEEEESt5arrayIPcLm3EELi4E23TrivialOffsetCalculatorILi2EjES9_ILi1EjENS0_6memory15LoadWithoutCastENSC_16StoreWithoutCastEEEviT_T0_T2_T3_T4_T5_,@function
        .size           _ZN2at6native27unrolled_elementwise_kernelINS0_13BinaryFunctorIbbbNS0_17BitwiseXorFunctorIbEEEESt5arrayIPcLm3EELi4E23TrivialOffsetCalculatorILi2EjES9_ILi1EjENS0_6memory15LoadWithoutCastENSC_16StoreWithoutCastEEEviT_T0_T2_T3_T4_T5_,(.L_x_25812 - _ZN2at6native27unrolled_elementwise_kernelINS0_13BinaryFunctorIbbbNS0_17BitwiseXorFunctorIbEEEESt5arrayIPcLm3EELi4E23TrivialOffsetCalculatorILi2EjES9_ILi1EjENS0_6memory15LoadWithoutCastENSC_16StoreWithoutCastEEEviT_T0_T2_T3_T4_T5_)
        .other          _ZN2at6native27unrolled_elementwise_kernelINS0_13BinaryFunctorIbbbNS0_17BitwiseXorFunctorIbEEEESt5arrayIPcLm3EELi4E23TrivialOffsetCalculatorILi2EjES9_ILi1EjENS0_6memory15LoadWithoutCastENSC_16StoreWithoutCastEEEviT_T0_T2_T3_T4_T5_,@"STO_CUDA_ENTRY STV_DEFAULT"
_ZN2at6native27unrolled_elementwise_kernelINS0_13BinaryFunctorIbbbNS0_17BitwiseXorFunctorIbEEEESt5arrayIPcLm3EELi4E23TrivialOffsetCalculatorILi2EjES9_ILi1EjENS0_6memory15LoadWithoutCastENSC_16StoreWithoutCastEEEviT_T0_T2_T3_T4_T5_:
.text._ZN2at6native27unrolled_elementwise_kernelINS0_13BinaryFunctorIbbbNS0_17BitwiseXorFunctorIbEEEESt5arrayIPcLm3EELi4E23TrivialOffsetCalculatorILi2EjES9_ILi1EjENS0_6memory15LoadWithoutCastENSC_16StoreWithoutCastEEEviT_T0_T2_T3_T4_T5_:
[----:B------:R-:W-:Y:S01]  /*0000*/  LDC R1, c[0x0][0x37c] ;  /* 0x0000df00ff017b82 */ /* 0x000fe20000000800 */
[----:B------:R-:W0:Y:S07]  /*0010*/  S2R R0, SR_CTAID.X ;  /* 0x0000000000007919 */ /* 0x000e2e0000002500 */
[----:B------:R-:W0:Y:S01]  /*0020*/  LDC R3, c[0x0][0x380] ;  /* 0x0000e000ff037b82 */ /* 0x000e220000000800 */
[----:B------:R-:W1:Y:S01]  /*0030*/  LDCU.64 UR4, c[0x0][0x358] ;  /* 0x00006b00ff0477ac */ /* 0x000e620008000a00 */
[----:B------:R-:W2:Y:S06]  /*0040*/  S2R R21, SR_TID.X ;  /* 0x0000000000157919 */ /* 0x000eac0000002100 */
[----:B------:R-:W3:Y:S08]  /*0050*/  LDC.64 R14, c[0x0][0x390] ;  /* 0x0000e400ff0e7b82 */ /* 0x000ef00000000a00 */
[----:B------:R-:W4:Y:S08]  /*0060*/  LDC.64 R16, c[0x0][0x398] ;  /* 0x0000e600ff107b82 */ /* 0x000f300000000a00 */
[----:B------:R-:W5:Y:S01]  /*0070*/  LDC.64 R6, c[0x0][0x390] ;  /* 0x0000e400ff067b82 */ /* 0x000f620000000a00 */
[----:B0-----:R-:W-:-:S07]  /*0080*/  IMAD R18, R0, -0x200, R3 ;  /* 0xfffffe0000127824 */ /* 0x001fce00078e0203 */
[----:B------:R-:W0:Y:S01]  /*0090*/  LDC.64 R4, c[0x0][0x398] ;  /* 0x0000e600ff047b82 */ /* 0x000e220000000a00 */
[----:B--2---:R-:W-:Y:S01]  /*00a0*/  IMAD.MOV.U32 R19, RZ, RZ, R21 ;  /* 0x000000ffff137224 */ /* 0x004fe200078e0015 */
[----:B------:R-:W-:-:S06]  /*00b0*/  ISETP.GE.AND P5, PT, R21, R18, PT ;  /* 0x000000121500720c */ /* 0x000fcc0003fa6270 */
[----:B------:R-:W2:Y:S08]  /*00c0*/  LDC.64 R2, c[0x0][0x390] ;  /* 0x0000e400ff027b82 */ /* 0x000eb00000000a00 */
[----:B------:R-:W5:Y:S01]  /*00d0*/  LDC.64 R10, c[0x0][0x390] ;  /* 0x0000e400ff0a7b82 */ /* 0x000f620000000a00 */
[----:B------:R-:W-:Y:S02]  /*00e0*/  @!P5 VIADD R21, R19, 0x80 ;  /* 0x000000801315d836 */ /* 0x000fe40000000000 */
[----:B------:R-:W-:-:S03]  /*00f0*/  @!P5 IMAD R25, R0, 0x200, R19 ;  /* 0x000002000019d824 */ /* 0x000fc600078e0213 */
[----:B------:R-:W-:Y:S02]  /*0100*/  ISETP.GE.AND P0, PT, R21, R18, PT ;  /* 0x000000121500720c */ /* 0x000fe40003f06270 */
[C---:B---3--:R-:W-:Y:S01]  /*0110*/  @!P5 IADD3 R14, P2, PT, R25.reuse, R14, RZ ;  /* 0x0000000e190ed210 */ /* 0x048fe20007f5e0ff */
[----:B------:R-:W3:Y:S01]  /*0120*/  LDC.64 R8, c[0x0][0x398] ;  /* 0x0000e600ff087b82 */ /* 0x000ee20000000a00 */
[----:B----4-:R-:W-:-:S03]  /*0130*/  @!P5 IADD3 R16, P3, PT, R25, R16, RZ ;  /* 0x000000101910d210 */ /* 0x010fc60007f7e0ff */
[----:B------:R-:W-:Y:S02]  /*0140*/  @!P5 IMAD.X R15, RZ, RZ, R15, P2 ;  /* 0x000000ffff0fd224 */ /* 0x000fe400010e060f */
[----:B------:R-:W-:Y:S02]  /*0150*/  @!P5 IMAD.X R17, RZ, RZ, R17, P3 ;  /* 0x000000ffff11d224 */ /* 0x000fe400018e0611 */
[----:B------:R-:W4:Y:S01]  /*0160*/  LDC.64 R12, c[0x0][0x398] ;  /* 0x0000e600ff0c7b82 */ /* 0x000f220000000a00 */
[----:B-1----:R-:W4:Y:S01]  /*0170*/  @!P5 LDG.E.U8 R14, desc[UR4][R14.64] ;  /* 0x000000040e0ed981 */ /* 0x002f22000c1e1100 */
[----:B------:R-:W-:Y:S02]  /*0180*/  @!P0 IMAD R27, R0, 0x200, R21 ;  /* 0x00000200001b8824 */ /* 0x000fe400078e0215 */
[----:B------:R-:W-:Y:S01]  /*0190*/  @!P0 VIADD R21, R21, 0x80 ;  /* 0x0000008015158836 */ /* 0x000fe20000000000 */
[----:B------:R-:W4:Y:S02]  /*01a0*/  @!P5 LDG.E.U8 R16, desc[UR4][R16.64] ;  /* 0x000000041010d981 */ /* 0x000f24000c1e1100 */
[----:B--2---:R-:W-:-:S02]  /*01b0*/  @!P0 IADD3 R2, P4, PT, R27, R2, RZ ;  /* 0x000000021b028210 */ /* 0x004fc40007f9e0ff */
[----:B------:R-:W-:Y:S02]  /*01c0*/  ISETP.GE.AND P1, PT, R21, R18, PT ;  /* 0x000000121500720c */ /* 0x000fe40003f26270 */
[----:B0-----:R-:W-:Y:S01]  /*01d0*/  @!P0 IADD3 R4, P3, PT, R27, R4, RZ ;  /* 0x000000041b048210 */ /* 0x001fe20007f7e0ff */
[----:B------:R-:W-:-:S10]  /*01e0*/  @!P0 IMAD.X R3, RZ, RZ, R3, P4 ;  /* 0x000000ffff038224 */ /* 0x000fd400020e0603 */
[----:B------:R-:W-:Y:S01]  /*01f0*/  @!P1 IMAD R23, R0, 0x200, R21 ;  /* 0x0000020000179824 */ /* 0x000fe200078e0215 */
[----:B------:R0:W2:Y:S01]  /*0200*/  @!P0 LDG.E.U8 R2, desc[UR4][R2.64] ;  /* 0x0000000402028981 */ /* 0x0000a2000c1e1100 */
[----:B------:R-:W-:-:S05]  /*0210*/  @!P1 VIADD R21, R21, 0x80 ;  /* 0x0000008015159836 */ /* 0x000fca0000000000 */
[----:B------:R-:W-:Y:S02]  /*0220*/  ISETP.GE.AND P2, PT, R21, R18, PT ;  /* 0x000000121500720c */ /* 0x000fe40003f46270 */
[C---:B-----5:R-:W-:Y:S01]  /*0230*/  @!P1 IADD3 R6, P4, PT, R23.reuse, R6, RZ ;  /* 0x0000000617069210 */ /* 0x060fe20007f9e0ff */
[----:B------:R-:W-:Y:S01]  /*0240*/  @!P0 IMAD.X R5, RZ, RZ, R5, P3 ;  /* 0x000000ffff058224 */ /* 0x000fe200018e0605 */
[----:B---3--:R-:W-:-:S03]  /*0250*/  @!P1 IADD3 R8, P3, PT, R23, R8, RZ ;  /* 0x0000000817089210 */ /* 0x008fc60007f7e0ff */
[----:B------:R-:W-:Y:S01]  /*0260*/  @!P1 IMAD.X R7, RZ, RZ, R7, P4 ;  /* 0x000000ffff079224 */ /* 0x000fe200020e0607 */
[----:B------:R1:W3:Y:S05]  /*0270*/  @!P0 LDG.E.U8 R4, desc[UR4][R4.64] ;  /* 0x0000000404048981 */ /* 0x0002ea000c1e1100 */
[----:B------:R-:W-:Y:S01]  /*0280*/  @!P2 IMAD R21, R0, 0x200, R21 ;  /* 0x000002000015a824 */ /* 0x000fe200078e0215 */
[----:B------:R5:W3:Y:S04]  /*0290*/  @!P1 LDG.E.U8 R6, desc[UR4][R6.64] ;  /* 0x0000000406069981 */ /* 0x000ae8000c1e1100 */
[----:B------:R-:W-:-:S02]  /*02a0*/  @!P2 IADD3 R10, P4, PT, R21, R10, RZ ;  /* 0x0000000a150aa210 */ /* 0x000fc40007f9e0ff */
[----:B----4-:R-:W-:Y:S01]  /*02b0*/  @!P2 IADD3 R12, P6, PT, R21, R12, RZ ;  /* 0x0000000c150ca210 */ /* 0x010fe20007fde0ff */
[----:B------:R-:W-:Y:S02]  /*02c0*/  @!P1 IMAD.X R9, RZ, RZ, R9, P3 ;  /* 0x000000ffff099224 */ /* 0x000fe400018e0609 */
[----:B------:R-:W-:Y:S02]  /*02d0*/  @!P2 IMAD.X R11, RZ, RZ, R11, P4 ;  /* 0x000000ffff0ba224 */ /* 0x000fe400020e060b */
[----:B------:R-:W-:Y:S01]  /*02e0*/  @!P2 IMAD.X R13, RZ, RZ, R13, P6 ;  /* 0x000000ffff0da224 */ /* 0x000fe200030e060d */
[----:B------:R4:W3:Y:S04]  /*02f0*/  @!P1 LDG.E.U8 R8, desc[UR4][R8.64] ;  /* 0x0000000408089981 */ /* 0x0008e8000c1e1100 */
[----:B------:R-:W3:Y:S04]  /*0300*/  @!P2 LDG.E.U8 R10, desc[UR4][R10.64] ;  /* 0x000000040a0aa981 */ /* 0x000ee8000c1e1100 */
[----:B------:R-:W3:Y:S01]  /*0310*/  @!P2 LDG.E.U8 R12, desc[UR4][R12.64] ;  /* 0x000000040c0ca981 */ /* 0x000ee2000c1e1100 */
[----:B0-----:R-:W-:-:S02]  /*0320*/  PRMT R3, RZ, 0x7610, R3 ;  /* 0x00007610ff037816 */ /* 0x001fc40000000003 */
[----:B-1----:R-:W-:Y:S02]  /*0330*/  PRMT R5, RZ, 0x7610, R5 ;  /* 0x00007610ff057816 */ /* 0x002fe40000000005 */
[----:B-----5:R-:W-:Y:S02]  /*0340*/  PRMT R7, RZ, 0x7610, R7 ;  /* 0x00007610ff077816 */ /* 0x020fe40000000007 */
[----:B----4-:R-:W-:Y:S01]  /*0350*/  PRMT R9, RZ, 0x7610, R9 ;  /* 0x00007610ff097816 */ /* 0x010fe20000000009 */
[----:B------:R-:W-:Y:S04]  /*0360*/  BSSY.RECONVERGENT B0, `(.L_x_1212) ;  /* 0x0000042000007945 */ /* 0x000fe80003800200 */
[----:B------:R-:W-:Y:S01]  /*0370*/  BSSY.RELIABLE B1, `(.L_x_1213) ;  /* 0x0000039000017945 */ /* 0x000fe20003800100 */
[----:B------:R-:W-:-:S02]  /*0380*/  @!P5 ISETP.NE.AND P4, PT, R14, RZ, PT ;  /* 0x000000ff0e00d20c */ /* 0x000fc40003f85270 */
[----:B------:R-:W-:Y:S02]  /*0390*/  @!P5 ISETP.NE.AND P6, PT, R16, RZ, PT ;  /* 0x000000ff1000d20c */ /* 0x000fe40003fc5270 */
[----:B------:R-:W-:Y:S02]  /*03a0*/  @!P5 SEL R3, RZ, 0x1, !P4 ;  /* 0x00000001ff03d807 */ /* 0x000fe40006000000 */
[----:B--2---:R-:W-:Y:S02]  /*03b0*/  @!P0 ISETP.NE.AND P3, PT, R2, RZ, PT ;  /* 0x000000ff0200820c */ /* 0x004fe40003f65270 */
[----:B------:R-:W-:Y:S02]  /*03c0*/  PRMT R2, RZ, 0x7610, R2 ;  /* 0x00007610ff027816 */ /* 0x000fe40000000002 */
[----:B------:R-:W-:Y:S02]  /*03d0*/  @!P5 SEL R2, RZ, 0x1, !P6 ;  /* 0x00000001ff02d807 */ /* 0x000fe40007000000 */
[----:B---3--:R-:W-:-:S02]  /*03e0*/  @!P0 ISETP.NE.AND P4, PT, R4, RZ, PT ;  /* 0x000000ff0400820c */ /* 0x008fc40003f85270 */
[----:B------:R-:W-:Y:S02]  /*03f0*/  PRMT R4, RZ, 0x7610, R4 ;  /* 0x00007610ff047816 */ /* 0x000fe40000000004 */
[----:B------:R-:W-:Y:S02]  /*0400*/  @!P0 SEL R4, RZ, 0x1, !P3 ;  /* 0x00000001ff048807 */ /* 0x000fe40005800000 */
[----:B------:R-:W-:Y:S02]  /*0410*/  @!P1 ISETP.NE.AND P5, PT, R6, RZ, PT ;  /* 0x000000ff0600920c */ /* 0x000fe40003fa5270 */
[----:B------:R-:W-:Y:S02]  /*0420*/  @!P0 SEL R5, RZ, 0x1, !P4 ;  /* 0x00000001ff058807 */ /* 0x000fe40006000000 */
[----:B------:R-:W-:Y:S02]  /*0430*/  PRMT R6, RZ, 0x7610, R6 ;  /* 0x00007610ff067816 */ /* 0x000fe40000000006 */
[----:B------:R-:W-:-:S02]  /*0440*/  @!P1 SEL R6, RZ, 0x1, !P5 ;  /* 0x00000001ff069807 */ /* 0x000fc40006800000 */
[----:B------:R-:W-:Y:S02]  /*0450*/  @!P1 ISETP.NE.AND P6, PT, R8, RZ, PT ;  /* 0x000000ff0800920c */ /* 0x000fe40003fc5270 */
[----:B------:R-:W-:Y:S02]  /*0460*/  @!P2 ISETP.NE.AND P3, PT, R10, RZ, PT ;  /* 0x000000ff0a00a20c */ /* 0x000fe40003f65270 */
[----:B------:R-:W-:Y:S02]  /*0470*/  PRMT R10, R4, 0x9910, RZ ;  /* 0x00009910040a7816 */ /* 0x000fe400000000ff */
[----:B------:R-:W-:Y:S02]  /*0480*/  PRMT R8, RZ, 0x7610, R8 ;  /* 0x00007610ff087816 */ /* 0x000fe40000000008 */
[----:B------:R-:W-:Y:S02]  /*0490*/  @!P2 ISETP.NE.AND P0, PT, R12, RZ, PT ;  /* 0x000000ff0c00a20c */ /* 0x000fe40003f05270 */
[----:B------:R-:W-:-:S02]  /*04a0*/  @!P2 SEL R8, RZ, 0x1, !P3 ;  /* 0x00000001ff08a807 */ /* 0x000fc40005800000 */
[----:B------:R-:W-:Y:S01]  /*04b0*/  PRMT R4, R5, 0x9910, RZ ;  /* 0x0000991005047816 */ /* 0x000fe200000000ff */
[----:B------:R-:W-:Y:S01]  /*04c0*/  IMAD.MOV.U32 R5, RZ, RZ, R10 ;  /* 0x000000ffff057224 */ /* 0x000fe200078e000a */
[----:B------:R-:W-:Y:S02]  /*04d0*/  ISETP.GE.AND P4, PT, R19, R18, PT ;  /* 0x000000121300720c */ /* 0x000fe40003f86270 */
[----:B------:R-:W-:Y:S02]  /*04e0*/  @!P1 SEL R7, RZ, 0x1, !P6 ;  /* 0x00000001ff079807 */ /* 0x000fe40007000000 */
[----:B------:R-:W-:Y:S02]  /*04f0*/  @!P2 SEL R9, RZ, 0x1, !P0 ;  /* 0x00000001ff09a807 */ /* 0x000fe40004000000 */
[----:B------:R-:W-:Y:S02]  /*0500*/  PRMT R10, R6, 0x9910, RZ ;  /* 0x00009910060a7816 */ /* 0x000fe400000000ff */
[----:B------:R-:W-:-:S02]  /*0510*/  PRMT R11, R8, 0x9910, RZ ;  /* 0x00009910080b7816 */ /* 0x000fc400000000ff */
[----:B------:R-:W-:Y:S01]  /*0520*/  PRMT R6, R7, 0x9910, RZ ;  /* 0x0000991007067816 */ /* 0x000fe200000000ff */
[----:B------:R-:W-:Y:S01]  /*0530*/  IMAD.MOV.U32 R7, RZ, RZ, R10 ;  /* 0x000000ffff077224 */ /* 0x000fe200078e000a */
[----:B------:R-:W-:Y:S01]  /*0540*/  PRMT R8, R9, 0x9910, RZ ;  /* 0x0000991009087816 */ /* 0x000fe200000000ff */
[----:B------:R-:W-:Y:S01]  /*0550*/  IMAD.MOV.U32 R9, RZ, RZ, R11 ;  /* 0x000000ffff097224 */ /* 0x000fe200078e000b */
[----:B------:R-:W-:Y:S02]  /*0560*/  PRMT R3, R3, 0x9910, RZ ;  /* 0x0000991003037816 */ /* 0x000fe400000000ff */
[----:B------:R-:W-:Y:S02]  /*0570*/  PRMT R2, R2, 0x9910, RZ ;  /* 0x0000991002027816 */ /* 0x000fe400000000ff */
[----:B------:R-:W-:Y:S02]  /*0580*/  ISETP.NE.AND P1, PT, R5, R4, PT ;  /* 0x000000040500720c */ /* 0x000fe40003f25270 */
[----:B------:R-:W-:-:S02]  /*0590*/  ISETP.NE.AND P0, PT, R3, R2, PT ;  /* 0x000000020300720c */ /* 0x000fc40003f05270 */
[----:B------:R-:W-:Y:S02]  /*05a0*/  ISETP.NE.AND P2, PT, R7, R6, PT ;  /* 0x000000060700720c */ /* 0x000fe40003f45270 */
[----:B------:R-:W-:Y:S02]  /*05b0*/  ISETP.NE.AND P3, PT, R9, R8, PT ;  /* 0x000000080900720c */ /* 0x000fe40003f65270 */
[----:B------:R-:W-:Y:S02]  /*05c0*/  SEL R5, RZ, 0x1, !P0 ;  /* 0x00000001ff057807 */ /* 0x000fe40004000000 */
        /* <DEDUP_REMOVED lines=19> */
.L_x_1214:
[----:B------:R-:W-:Y:S05]  /*0700*/  BSYNC.RELIABLE B1 ;  /* 0x0000000000017941 */ /* 0x000fea0003800100 */
.L_x_1213:
[----:B------:R-:W-:-:S13]  /*0710*/  ISETP.GE.AND P0, PT, R19, R18, PT ;  /* 0x000000121300720c */ /* 0x000fda0003f06270 */
[----:B------:R-:W1:Y:S01]  /*0720*/  @!P0 LDC.64 R4, c[0x0][0x388] ;  /* 0x0000e200ff048b82 */ /* 0x000e620000000a00 */
[----:B0-----:R-:W-:Y:S02]  /*0730*/  @!P0 IMAD R3, R0, 0x200, R19 ;  /* 0x0000020000038824 */ /* 0x001fe400078e0213 */
[----:B------:R-:W-:-:S03]  /*0740*/  @!P0 VIADD R19, R19, 0x80 ;  /* 0x0000008013138836 */ /* 0x000fc60000000000 */
[----:B-1----:R-:W-:-:S05]  /*0750*/  @!P0 IADD3 R2, P1, PT, R3, R4, RZ ;  /* 0x0000000403028210 */ /* 0x002fca0007f3e0ff */
[----:B------:R-:W-:-:S05]  /*0760*/  @!P0 IMAD.X R3, RZ, RZ, R5, P1 ;  /* 0x000000ffff038224 */ /* 0x000fca00008e0605 */
[----:B------:R1:W-:Y:S03]  /*0770*/  @!P0 STG.E.U8 desc[UR4][R2.64], R9 ;  /* 0x0000000902008986 */ /* 0x0003e6000c101104 */
.L_x_1215:
[----:B------:R-:W-:Y:S05]  /*0780*/  BSYNC.RECONVERGENT B0 ;  /* 0x0000000000007941 */ /* 0x000fea0003800200 */
.L_x_1212:
[----:B------:R-:W-:Y:S05]  /*0790*/  WARPSYNC.ALL ;  /* 0x0000000000007948 */ /* 0x000fea0003800000 */
[----:B------:R-:W-:-:S13]  /*07a0*/  ISETP.GE.AND P0, PT, R19, R18, PT ;  /* 0x000000121300720c */ /* 0x000fda0003f06270 */
[----:B------:R-:W-:Y:S05]  /*07b0*/  @P0 EXIT ;  /* 0x000000000000094d */ /* 0x000fea0003800000 */
[----:B------:R-:W0:Y:S01]  /*07c0*/  LDCU.64 UR6, c[0x0][0x388] ;  /* 0x00007100ff0677ac */ /* 0x000e220008000a00 */
[----:B------:R-:W-:-:S05]  /*07d0*/  IMAD R0, R0, 0x200, R19 ;  /* 0x0000020000007824 */ /* 0x000fca00078e0213 */
[----:B01----:R-:W-:-:S05]  /*07e0*/  IADD3 R2, P0, PT, R0, UR6, RZ ;  /* 0x0000000600027c10 */ /* 0x003fca000ff1e0ff */
[----:B------:R-:W-:-:S05]  /*07f0*/  IMAD.X R3, RZ, RZ, UR7, P0 ;  /* 0x00000007ff037e24 */ /* 0x000fca00080e06ff */
[----:B------:R-:W-:Y:S01]  /*0800*/  STG.E.U8 desc[UR4][R2.64], R11 ;  /* 0x0000000b02007986 */ /* 0x000fe2000c101104 */
[----:B------:R-:W-:Y:S05]  /*0810*/  EXIT ;  /* 0x000000000000794d */ /* 0x000fea0003800000 */
.L_x_1216:
        /* <DEDUP_REMOVED lines=14> */
.L_x_25812:


//--------------------- .text._ZN2at6native29vectorized_elementwise_kernelILi2ENS0_13BinaryFunctorIbbbNS0_17BitwiseXorFunctorIbEEEESt5arrayIPcLm3EEEEviT0_T1_ --------------------------
	.section	.text._ZN2at6native29vectorized_elementwise_kernelILi2ENS0_13BinaryFunctorIbbbNS0_17BitwiseXorFunctorIbEEEESt5arrayIPcLm3EEEEviT0_T1_,"ax",@progbits
	.align	128
        .global         _ZN2at6native29vectorized_elementwise_kernelILi2ENS0_13BinaryFunctorIbbbNS0_17BitwiseXorFunctorIbEEEESt5arrayIPcLm3EEEEviT0_T1_
        .type           _ZN2at6native29vectorized_elementwise_kernelILi2ENS0_13BinaryFunctorIbbbNS0_17BitwiseXorFunctorIbEEEESt5arrayIPcLm3EEEEviT0_T1_,@function
        .size           _ZN2at6native29vectorized_elementwise_kernelILi2ENS0_13BinaryFunctorIbbbNS0_17BitwiseXorFunctorIbEEEESt5arrayIPcLm3EEEEviT0_T1_,(.L_x_25813 - _ZN2at6native29vectorized_elementwise_kernelILi2ENS0_13BinaryFunctorIbbbNS0_17BitwiseXorFunctorIbEEEESt5arrayIPcLm3EEEEviT0_T1_)
        .other          _ZN2at6native29vectorized_elementwise_kernelILi2ENS0_13BinaryFunctorIbbbNS0_17BitwiseXorFunctorIbEEEESt5arrayIPcLm3EEEEviT0_T1_,@"STO_CUDA_ENTRY STV_DEFAULT"
_ZN2at6native29vectorized_elementwise_kernelILi2ENS0_13BinaryFunctorIbbbNS0_17BitwiseXorFunctorIbEEEESt5arrayIPcLm3EEEEviT0_T1_:
.text._ZN2at6native29vectorized_elementwise_kernelILi2ENS0_13BinaryFunctorIbbbNS0_17BitwiseXorFunctorIbEEEESt5arrayIPcLm3EEEEviT0_T1_:
[----:B------:R-:W-:Y:S08]  /*0000*/  LDC R1, c[0x0][0x37c] ;  /* 0x0000df00ff017b82 */ /* 0x000ff00000000800 */
[----:B------:R-:W0:Y:S01]  /*0010*/  S2UR UR4, SR_CTAID.X ;  /* 0x00000000000479c3 */ /* 0x000e220000002500 */
[----:B------:R-:W1:Y:S01]  /*0020*/  LDCU UR5, c[0x0][0x380] ;  /* 0x00007000ff0577ac */ /* 0x000e620008000800 */
[----:B------:R-:W2:Y:S01]  /*0030*/  LDCU.64 UR12, c[0x0][0x358] ;  /* 0x00006b00ff0c77ac */ /* 0x000ea20008000a00 */
[----:B0-----:R-:W-:-:S04]  /*0040*/  USHF.L.U32 UR4, UR4, 0xa, URZ ;  /* 0x0000000a04047899 */ /* 0x001fc800080006ff */
[----:B-1----:R-:W-:-:S04]  /*0050*/  UIADD3 UR5, UPT, UPT, -UR4, UR5, URZ ;  /* 0x0000000504057290 */ /* 0x002fc8000fffe1ff */
[----:B------:R-:W-:-:S09]  /*0060*/  UISETP.GT.U32.AND UP0, UPT, UR5, 0x3ff, UPT ;  /* 0x000003ff0500788c */ /* 0x000fd2000bf04070 */
[----:B--2---:R-:W-:Y:S05]  /*0070*/  BRA.U UP0, `(.L_x_1217) ;  /* 0x0000000d00cc7547 */ /* 0x004fea000b800000 */
[----:B------:R-:W0:Y:S01]  /*0080*/  S2R R0, SR_TID.X ;  /* 0x0000000000007919 */ /* 0x000e220000002100 */
[----:B------:R-:W1:Y:S08]  /*0090*/  LDC.64 R6, c[0x0][0x390] ;  /* 0x0000e400ff067b82 */ /* 0x000e700000000a00 */
[----:B------:R-:W2:Y:S08]  /*00a0*/  LDC.64 R10, c[0x0][0x398] ;  /* 0x0000e600ff0a7b82 */ /* 0x000eb00000000a00 */
[----:B------:R-:W3:Y:S08]  /*00b0*/  LDC.64 R12, c[0x0][0x390] ;  /* 0x0000e400ff0c7b82 */ /* 0x000ef00000000a00 */
[----:B------:R-:W4:Y:S01]  /*00c0*/  LDC.64 R14, c[0x0][0x398] ;  /* 0x0000e600ff0e7b82 */ /* 0x000f220000000a00 */
[----:B0-----:R-:W-:Y:S01]  /*00d0*/  ISETP.GE.U32.AND P2, PT, R0, UR5, PT ;  /* 0x0000000500007c0c */ /* 0x001fe2000bf46070 */
[----:B------:R-:W-:-:S06]  /*00e0*/  IMAD.MOV.U32 R2, RZ, RZ, R0 ;  /* 0x000000ffff027224 */ /* 0x000fcc00078e0000 */
[----:B------:R-:W0:Y:S08]  /*00f0*/  LDC.64 R16, c[0x0][0x398] ;  /* 0x0000e600ff107b82 */ /* 0x000e300000000a00 */
[----:B------:R-:W5:Y:S01]  /*0100*/  LDC.64 R18, c[0x0][0x390] ;  /* 0x0000e400ff127b82 */ /* 0x000f620000000a00 */
[C---:B------:R-:W-:Y:S02]  /*0110*/  @!P2 VIADD R0, R2.reuse, 0x80 ;  /* 0x000000800200a836 */ /* 0x040fe40000000000 */
[----:B------:R-:W-:-:S03]  /*0120*/  @!P2 VIADD R9, R2, UR4 ;  /* 0x000000040209ac36 */ /* 0x000fc60008000000 */
[----:B------:R-:W-:Y:S02]  /*0130*/  ISETP.GE.U32.AND P3, PT, R0, UR5, PT ;  /* 0x0000000500007c0c */ /* 0x000fe4000bf66070 */
[----:B------:R-:W5:Y:S01]  /*0140*/  LDC.64 R24, c[0x0][0x390] ;  /* 0x0000e400ff187b82 */ /* 0x000f620000000a00 */
[C---:B-1----:R-:W-:Y:S02]  /*0150*/  @!P2 IADD3 R6, P0, PT, R9.reuse, R6, RZ ;  /* 0x000000060906a210 */ /* 0x042fe40007f1e0ff */
[----:B--2---:R-:W-:-:S03]  /*0160*/  @!P2 IADD3 R8, P1, PT, R9, R10, RZ ;  /* 0x0000000a0908a210 */ /* 0x004fc60007f3e0ff */
[----:B------:R-:W-:Y:S02]  /*0170*/  @!P2 IMAD.X R7, RZ, RZ, R7, P0 ;  /* 0x000000ffff07a224 */ /* 0x000fe400000e0607 */
[----:B------:R-:W-:Y:S01]  /*0180*/  @!P2 IMAD.X R9, RZ, RZ, R11, P1 ;  /* 0x000000ffff09a224 */ /* 0x000fe200008e060b */
[----:B------:R-:W1:Y:S02]  /*0190*/  LDC.64 R26, c[0x0][0x398] ;  /* 0x0000e600ff1a7b82 */ /* 0x000e640000000a00 */
[----:B------:R2:W5:Y:S01]  /*01a0*/  @!P2 LDG.E.U8 R3, desc[UR12][R6.64] ;  /* 0x0000000c0603a981 */ /* 0x000562000c1e1100 */
[----:B------:R-:W-:-:S03]  /*01b0*/  @!P3 VIADD R5, R0, UR4 ;  /* 0x000000040005bc36 */ /* 0x000fc60008000000 */
[----:B------:R-:W5:Y:S02]  /*01c0*/  @!P2 LDG.E.U8 R8, desc[UR12][R8.64] ;  /* 0x0000000c0808a981 */ /* 0x000f64000c1e1100 */
[C---:B---3--:R-:W-:Y:S01]  /*01d0*/  @!P3 IADD3 R10, P0, PT, R5.reuse, R12, RZ ;  /* 0x0000000c050ab210 */ /* 0x048fe20007f1e0ff */
[----:B------:R-:W3:Y:S04]  /*01e0*/  LDC.64 R28, c[0x0][0x390] ;  /* 0x0000e400ff1c7b82 */ /* 0x000ee80000000a00 */
[----:B------:R-:W-:Y:S02]  /*01f0*/  @!P3 IMAD.X R11, RZ, RZ, R13, P0 ;  /* 0x000000ffff0bb224 */ /* 0x000fe400000e060d */
[----:B------:R-:W-:Y:S02]  /*0200*/  @!P3 VIADD R0, R0, 0x80 ;  /* 0x000000800000b836 */ /* 0x000fe40000000000 */
[----:B--2---:R-:W2:Y:S01]  /*0210*/  LDC.64 R6, c[0x0][0x390] ;  /* 0x0000e400ff067b82 */ /* 0x004ea20000000a00 */
[----:B------:R0:W3:Y:S01]  /*0220*/  @!P3 LDG.E.U8 R20, desc[UR12][R10.64] ;  /* 0x0000000c0a14b981 */ /* 0x0000e2000c1e1100 */
[----:B----4-:R-:W-:-:S05]  /*0230*/  @!P3 IADD3 R4, P0, PT, R5, R14, RZ ;  /* 0x0000000e0504b210 */ /* 0x010fca0007f1e0ff */
[----:B------:R-:W-:Y:S01]  /*0240*/  @!P3 IMAD.X R5, RZ, RZ, R15, P0 ;  /* 0x000000ffff05b224 */ /* 0x000fe200000e060f */
[C---:B------:R-:W-:Y:S01]  /*0250*/  ISETP.GE.U32.AND P4, PT, R0.reuse, UR5, PT ;  /* 0x0000000500007c0c */ /* 0x040fe2000bf86070 */
[----:B------:R-:W4:Y:S04]  /*0260*/  LDC.64 R12, c[0x0][0x398] ;  /* 0x0000e600ff0c7b82 */ /* 0x000f280000000a00 */
[----:B------:R1:W3:Y:S04]  /*0270*/  @!P3 LDG.E.U8 R5, desc[UR12][R4.64] ;  /* 0x0000000c0405b981 */ /* 0x0002e8000c1e1100 */
[----:B------:R-:W3:Y:S04]  /*0280*/  LDC.64 R14, c[0x0][0x390] ;  /* 0x0000e400ff0e7b82 */ /* 0x000ee80000000a00 */
[----:B------:R-:W-:-:S02]  /*0290*/  @!P4 VIADD R21, R0, UR4 ;  /* 0x000000040015cc36 */ /* 0x000fc40008000000 */
[----:B------:R-:W-:Y:S02]  /*02a0*/  @!P4 VIADD R0, R0, 0x80 ;  /* 0x000000800000c836 */ /* 0x000fe40000000000 */
[----:B0-----:R-:W0:Y:S03]  /*02b0*/  LDC.64 R10, c[0x0][0x398] ;  /* 0x0000e600ff0a7b82 */ /* 0x001e260000000a00 */
[----:B------:R-:W-:-:S13]  /*02c0*/  ISETP.GE.U32.AND P5, PT, R0, UR5, PT ;  /* 0x0000000500007c0c */ /* 0x000fda000bfa6070 */
[C---:B------:R-:W-:Y:S02]  /*02d0*/  @!P5 VIADD R23, R0.reuse, UR4 ;  /* 0x000000040017dc36 */ /* 0x040fe40008000000 */
[----:B------:R-:W-:-:S05]  /*02e0*/  @!P5 VIADD R0, R0, 0x80 ;  /* 0x000000800000d836 */ /* 0x000fca0000000000 */
[----:B------:R-:W-:Y:S02]  /*02f0*/  ISETP.GE.U32.AND P0, PT, R0, UR5, PT ;  /* 0x0000000500007c0c */ /* 0x000fe4000bf06070 */
[----:B-1----:R-:W-:Y:S02]  /*0300*/  PRMT R4, RZ, 0x7610, R4 ;  /* 0x00007610ff047816 */ /* 0x002fe40000000004 */
[----:B-----5:R-:W-:Y:S02]  /*0310*/  @!P2 ISETP.NE.AND P1, PT, R3, RZ, PT ;  /* 0x000000ff0300a20c */ /* 0x020fe40003f25270 */
[----:B------:R-:W-:Y:S02]  /*0320*/  @!P2 ISETP.NE.AND P6, PT, R8, RZ, PT ;  /* 0x000000ff0800a20c */ /* 0x000fe40003fc5270 */
[----:B------:R-:W-:Y:S01]  /*0330*/  PRMT R3, RZ, 0x7610, R3 ;  /* 0x00007610ff037816 */ /* 0x000fe20000000003 */
[----:B------:R-:W1:Y:S01]  /*0340*/  LDC.64 R8, c[0x0][0x390] ;  /* 0x0000e400ff087b82 */ /* 0x000e620000000a00 */
[----:B------:R-:W-:-:S02]  /*0350*/  @!P2 SEL R4, RZ, 0x1, !P1 ;  /* 0x00000001ff04a807 */ /* 0x000fc40004800000 */
[----:B------:R-:W-:Y:S02]  /*0360*/  @!P2 SEL R3, RZ, 0x1, !P6 ;  /* 0x00000001ff03a807 */ /* 0x000fe40007000000 */
[C---:B--2---:R-:W-:Y:S02]  /*0370*/  @!P4 IADD3 R6, P2, PT, R21.reuse, R6, RZ ;  /* 0x000000061506c210 */ /* 0x044fe40007f5e0ff */
[----:B----4-:R-:W-:Y:S01]  /*0380*/  @!P4 IADD3 R12, P6, PT, R21, R12, RZ ;  /* 0x0000000c150cc210 */ /* 0x010fe20007fde0ff */
[----:B------:R-:W-:Y:S01]  /*0390*/  @!P0 VIADD R21, R0, UR4 ;  /* 0x0000000400158c36 */ /* 0x000fe20008000000 */
[----:B---3--:R-:W-:Y:S01]  /*03a0*/  @!P3 ISETP.NE.AND P1, PT, R20, RZ, PT ;  /* 0x000000ff1400b20c */ /* 0x008fe20003f25270 */
[----:B------:R-:W-:Y:S01]  /*03b0*/  @!P0 VIADD R0, R0, 0x80 ;  /* 0x0000008000008836 */ /* 0x000fe20000000000 */
[----:B------:R-:W-:Y:S01]  /*03c0*/  PRMT R20, RZ, 0x7610, R20 ;  /* 0x00007610ff147816 */ /* 0x000fe20000000014 */
[----:B------:R-:W-:Y:S01]  /*03d0*/  @!P4 IMAD.X R7, RZ, RZ, R7, P2 ;  /* 0x000000ffff07c224 */ /* 0x000fe200010e0607 */
[----:B------:R-:W-:-:S02]  /*03e0*/  @!P3 SEL R20, RZ, 0x1, !P1 ;  /* 0x00000001ff14b807 */ /* 0x000fc40004800000 */
[C---:B------:R-:W-:Y:S02]  /*03f0*/  @!P5 IADD3 R14, P2, PT, R23.reuse, R14, RZ ;  /* 0x0000000e170ed210 */ /* 0x040fe40007f5e0ff */
[C---:B------:R-:W-:Y:S01]  /*0400*/  ISETP.GE.U32.AND P1, PT, R0.reuse, UR5, PT ;  /* 0x0000000500007c0c */ /* 0x040fe2000bf26070 */
[----:B------:R-:W-:Y:S01]  /*0410*/  @!P4 IMAD.X R13, RZ, RZ, R13, P6 ;  /* 0x000000ffff0dc224 */ /* 0x000fe200030e060d */
[----:B------:R-:W-:Y:S01]  /*0420*/  @!P5 IADD3 R16, P6, PT, R23, R16, RZ ;  /* 0x000000101710d210 */ /* 0x000fe20007fde0ff */
[----:B------:R-:W-:Y:S01]  /*0430*/  @!P5 IMAD.X R15, RZ, RZ, R15, P2 ;  /* 0x000000ffff0fd224 */ /* 0x000fe200010e060f */
[----:B------:R-:W-:Y:S01]  /*0440*/  @!P0 IADD3 R18, P2, PT, R21, R18, RZ ;  /* 0x0000001215128210 */ /* 0x000fe20007f5e0ff */
[----:B------:R-:W2:Y:S01]  /*0450*/  LDC.64 R22, c[0x0][0x398] ;  /* 0x0000e600ff167b82 */ /* 0x000ea20000000a00 */
[----:B------:R-:W3:Y:S01]  /*0460*/  @!P4 LDG.E.U8 R12, desc[UR12][R12.64] ;  /* 0x0000000c0c0cc981 */ /* 0x000ee2000c1e1100 */
[----:B------:R-:W-:Y:S01]  /*0470*/  @!P5 IMAD.X R17, RZ, RZ, R17, P6 ;  /* 0x000000ffff11d224 */ /* 0x000fe200030e0611 */
[----:B------:R-:W-:Y:S01]  /*0480*/  @!P3 ISETP.NE.AND P6, PT, R5, RZ, PT ;  /* 0x000000ff0500b20c */ /* 0x000fe20003fc5270 */
[----:B------:R-:W-:Y:S01]  /*0490*/  @!P0 IMAD.X R19, RZ, RZ, R19, P2 ;  /* 0x000000ffff138224 */ /* 0x000fe200010e0613 */
[----:B0-----:R-:W-:Y:S01]  /*04a0*/  @!P0 IADD3 R10, P2, PT, R21, R10, RZ ;  /* 0x0000000a150a8210 */ /* 0x001fe20007f5e0ff */
[----:B------:R0:W4:Y:S02]  /*04b0*/  @!P4 LDG.E.U8 R6, desc[UR12][R6.64] ;  /* 0x0000000c0606c981 */ /* 0x000124000c1e1100 */
[----:B------:R-:W-:-:S02]  /*04c0*/  @!P1 VIADD R5, R0, UR4 ;  /* 0x0000000400059c36 */ /* 0x000fc40008000000 */
[----:B------:R-:W-:Y:S01]  /*04d0*/  @!P0 IMAD.X R11, RZ, RZ, R11, P2 ;  /* 0x000000ffff0b8224 */ /* 0x000fe200010e060b */
[----:B------:R-:W5:Y:S01]  /*04e0*/  @!P5 LDG.E.U8 R14, desc[UR12][R14.64] ;  /* 0x0000000c0e0ed981 */ /* 0x000f62000c1e1100 */
[----:B------:R-:W-:Y:S01]  /*04f0*/  @!P1 VIADD R0, R0, 0x80 ;  /* 0x0000008000009836 */ /* 0x000fe20000000000 */
[----:B-1----:R-:W-:Y:S02]  /*0500*/  @!P1 IADD3 R8, P2, PT, R5, R8, RZ ;  /* 0x0000000805089210 */ /* 0x002fe40007f5e0ff */
[----:B------:R-:W5:Y:S03]  /*0510*/  @!P0 LDG.E.U8 R10, desc[UR12][R10.64] ;  /* 0x0000000c0a0a8981 */ /* 0x000f66000c1e1100 */
[----:B------:R-:W-:Y:S01]  /*0520*/  @!P1 IMAD.X R9, RZ, RZ, R9, P2 ;  /* 0x000000ffff099224 */ /* 0x000fe200010e0609 */
[----:B------:R-:W-:Y:S01]  /*0530*/  ISETP.GE.U32.AND P2, PT, R0, UR5, PT ;  /* 0x0000000500007c0c */ /* 0x000fe2000bf46070 */
[----:B------:R-:W5:Y:S01]  /*0540*/  @!P5 LDG.E.U8 R16, desc[UR12][R16.64] ;  /* 0x0000000c1010d981 */ /* 0x000f62000c1e1100 */
[----:B0-----:R-:W-:-:S02]  /*0550*/  PRMT R7, RZ, 0x7610, R7 ;  /* 0x00007610ff077816 */ /* 0x001fc40000000007 */
[----:B------:R-:W-:Y:S01]  /*0560*/  @!P3 SEL R7, RZ, 0x1, !P6 ;  /* 0x00000001ff07b807 */ /* 0x000fe20007000000 */
[----:B------:R-:W5:Y:S01]  /*0570*/  @!P0 LDG.E.U8 R18, desc[UR12][R18.64] ;  /* 0x0000000c12128981 */ /* 0x000f62000c1e1100 */
[----:B--2---:R-:W-:-:S03]  /*0580*/  @!P1 IADD3 R22, P6, PT, R5, R22, RZ ;  /* 0x0000001605169210 */ /* 0x004fc60007fde0ff */
[----:B------:R0:W2:Y:S04]  /*0590*/  @!P1 LDG.E.U8 R5, desc[UR12][R8.64] ;  /* 0x0000000c08059981 */ /* 0x0000a8000c1e1100 */
[C---:B------:R-:W-:Y:S02]  /*05a0*/  @!P2 VIADD R13, R0.reuse, UR4 ;  /* 0x00000004000dac36 */ /* 0x040fe40008000000 */
[----:B------:R-:W-:Y:S01]  /*05b0*/  @!P2 VIADD R0, R0, 0x80 ;  /* 0x000000800000a836 */ /* 0x000fe20000000000 */
[----:B0-----:R-:W0:Y:S04]  /*05c0*/  LDC.64 R8, c[0x0][0x398] ;  /* 0x0000e600ff087b82 */ /* 0x001e280000000a00 */
[----:B------:R-:W-:Y:S01]  /*05d0*/  ISETP.GE.U32.AND P3, PT, R0, UR5, PT ;  /* 0x0000000500007c0c */ /* 0x000fe2000bf66070 */
[----:B------:R-:W-:Y:S01]  /*05e0*/  @!P1 IMAD.X R23, RZ, RZ, R23, P6 ;  /* 0x000000ffff179224 */ /* 0x000fe200030e0617 */
[----:B------:R-:W-:-:S04]  /*05f0*/  @!P2 IADD3 R24, P6, PT, R13, R24, RZ ;  /* 0x000000180d18a210 */ /* 0x000fc80007fde0ff */
[----:B------:R-:W2:Y:S01]  /*0600*/  @!P1 LDG.E.U8 R22, desc[UR12][R22.64] ;  /* 0x0000000c16169981 */ /* 0x000ea2000c1e1100 */
[----:B------:R-:W-:Y:S01]  /*0610*/  @!P2 IMAD.X R25, RZ, RZ, R25, P6 ;  /* 0x000000ffff19a224 */ /* 0x000fe200030e0619 */
[----:B------:R-:W-:-:S04]  /*0620*/  @!P2 IADD3 R26, P6, PT, R13, R26, RZ ;  /* 0x0000001a0d1aa210 */ /* 0x000fc80007fde0ff */
[----:B------:R-:W2:Y:S01]  /*0630*/  @!P2 LDG.E.U8 R24, desc[UR12][R24.64] ;  /* 0x0000000c1818a981 */ /* 0x000ea2000c1e1100 */
[----:B------:R-:W-:Y:S02]  /*0640*/  @!P3 VIADD R11, R0, UR4 ;  /* 0x00000004000bbc36 */ /* 0x000fe40008000000 */
[----:B------:R-:W-:-:S03]  /*0650*/  @!P2 IMAD.X R27, RZ, RZ, R27, P6 ;  /* 0x000000ffff1ba224 */ /* 0x000fc600030e061b */
[C---:B------:R-:W-:Y:S02]  /*0660*/  @!P3 IADD3 R28, P6, PT, R11.reuse, R28, RZ ;  /* 0x0000001c0b1cb210 */ /* 0x040fe40007fde0ff */
[----:B------:R-:W2:Y:S03]  /*0670*/  @!P2 LDG.E.U8 R26, desc[UR12][R26.64] ;  /* 0x0000000c1a1aa981 */ /* 0x000ea6000c1e1100 */
[----:B------:R-:W-:Y:S01]  /*0680*/  @!P3 IMAD.X R29, RZ, RZ, R29, P6 ;  /* 0x000000ffff1db224 */ /* 0x000fe200030e061d */
[----:B0-----:R-:W-:-:S04]  /*0690*/  @!P3 IADD3 R8, P6, PT, R11, R8, RZ ;  /* 0x000000080b08b210 */ /* 0x001fc80007fde0ff */
[----:B------:R-:W2:Y:S01]  /*06a0*/  @!P3 LDG.E.U8 R28, desc[UR12][R28.64] ;  /* 0x0000000c1c1cb981 */ /* 0x000ea2000c1e1100 */
[----:B------:R-:W-:-:S05]  /*06b0*/  @!P3 IMAD.X R9, RZ, RZ, R9, P6 ;  /* 0x000000ffff09b224 */ /* 0x000fca00030e0609 */
[----:B------:R0:W2:Y:S01]  /*06c0*/  @!P3 LDG.E.U8 R8, desc[UR12][R8.64] ;  /* 0x0000000c0808b981 */ /* 0x0000a2000c1e1100 */
[----:B------:R-:W-:Y:S02]  /*06d0*/  PRMT R0, RZ, 0x7610, R0 ;  /* 0x00007610ff007816 */ /* 0x000fe40000000000 */
[----:B------:R-:W-:Y:S02]  /*06e0*/  PRMT R11, R3, 0x9910, RZ ;  /* 0x00009910030b7816 */ /* 0x000fe400000000ff */
[----:B------:R-:W-:Y:S02]  /*06f0*/  PRMT R3, RZ, 0x7610, R3 ;  /* 0x00007610ff037816 */ /* 0x000fe40000000003 */
[----:B0-----:R-:W-:Y:S02]  /*0700*/  PRMT R9, RZ, 0x7610, R9 ;  /* 0x00007610ff097816 */ /* 0x001fe40000000009 */
[----:B------:R-:W-:Y:S01]  /*0710*/  PRMT R13, R20, 0x9910, RZ ;  /* 0x00009910140d7816 */ /* 0x000fe200000000ff */
[----:B------:R-:W-:Y:S04]  /*0720*/  BSSY.RECONVERGENT B0, `(.L_x_1218) ;  /* 0x000007f000007945 */ /* 0x000fe80003800200 */
[----:B------:R-:W-:Y:S01]  /*0730*/  BSSY.RELIABLE B1, `(.L_x_1219) ;  /* 0x0000076000017945 */ /* 0x000fe20003800100 */
[----:B----4-:R-:W-:-:S04]  /*0740*/  @!P4 ISETP.NE.AND P6, PT, R6, RZ, PT ;  /* 0x000000ff0600c20c */ /* 0x010fc80003fc5270 */
[----:B------:R-:W-:Y:S02]  /*0750*/  @!P4 SEL R0, RZ, 0x1, !P6 ;  /* 0x00000001ff00c807 */ /* 0x000fe40007000000 */
[----:B---3--:R-:W-:Y:S02]  /*0760*/  @!P4 ISETP.NE.AND P6, PT, R12, RZ, PT ;  /* 0x000000ff0c00c20c */ /* 0x008fe40003fc5270 */
[----:B------:R-:W-:Y:S02]  /*0770*/  PRMT R6, RZ, 0x7610, R6 ;  /* 0x00007610ff067816 */ /* 0x000fe40000000006 */
[----:B------:R-:W-:Y:S02]  /*0780*/  @!P4 SEL R6, RZ, 0x1, !P6 ;  /* 0x00000001ff06c807 */ /* 0x000fe40007000000 */
[----:B-----5:R-:W-:Y:S02]  /*0790*/  @!P5 ISETP.NE.AND P4, PT, R14, RZ, PT ;  /* 0x000000ff0e00d20c */ /* 0x020fe40003f85270 */
[----:B------:R-:W-:-:S02]  /*07a0*/  @!P5 ISETP.NE.AND P6, PT, R16, RZ, PT ;  /* 0x000000ff1000d20c */ /* 0x000fc40003fc5270 */
[----:B------:R-:W-:Y:S02]  /*07b0*/  PRMT R12, R4, 0x9910, RZ ;  /* 0x00009910040c7816 */ /* 0x000fe400000000ff */
[----:B------:R-:W-:Y:S02]  /*07c0*/  PRMT R4, RZ, 0x7610, R4 ;  /* 0x00007610ff047816 */ /* 0x000fe40000000004 */
[----:B------:R-:W-:Y:S02]  /*07d0*/  @!P5 SEL R9, RZ, 0x1, !P4 ;  /* 0x00000001ff09d807 */ /* 0x000fe40006000000 */
[----:B------:R-:W-:Y:S02]  /*07e0*/  @!P5 SEL R4, RZ, 0x1, !P6 ;  /* 0x00000001ff04d807 */ /* 0x000fe40007000000 */
[----:B------:R-:W-:Y:S02]  /*07f0*/  @!P0 ISETP.NE.AND P4, PT, R18, RZ, PT ;  /* 0x000000ff1200820c */ /* 0x000fe40003f85270 */
[----:B------:R-:W-:-:S02]  /*0800*/  @!P0 ISETP.NE.AND P6, PT, R10, RZ, PT ;  /* 0x000000ff0a00820c */ /* 0x000fc40003fc5270 */
[----:B------:R-:W-:Y:S02]  /*0810*/  ISETP.NE.AND P5, PT, R12, R11, PT ;  /* 0x0000000b0c00720c */ /* 0x000fe40003fa5270 */
[----:B------:R-:W-:Y:S02]  /*0820*/  PRMT R11, RZ, 0x7610, R11 ;  /* 0x00007610ff0b7816 */ /* 0x000fe4000000000b */
[----:B------:R-:W-:Y:S02]  /*0830*/  @!P0 SEL R3, RZ, 0x1, !P4 ;  /* 0x00000001ff038807 */ /* 0x000fe40006000000 */
[----:B------:R-:W-:Y:S02]  /*0840*/  @!P0 SEL R11, RZ, 0x1, !P6 ;  /* 0x00000001ff0b8807 */ /* 0x000fe40007000000 */
[----:B--2---:R-:W-:Y:S02]  /*0850*/  @!P1 ISETP.NE.AND P4, PT, R5, RZ, PT ;  /* 0x000000ff0500920c */ /* 0x004fe40003f85270 */
[----:B------:R-:W-:-:S02]  /*0860*/  PRMT R10, R7, 0x9910, RZ ;  /* 0x00009910070a7816 */ /* 0x000fc400000000ff */
[----:B------:R-:W-:Y:S02]  /*0870*/  @!P1 ISETP.NE.AND P6, PT, R22, RZ, PT ;  /* 0x000000ff1600920c */ /* 0x000fe40003fc5270 */
[----:B------:R-:W-:Y:S02]  /*0880*/  PRMT R0, R0, 0x9910, RZ ;  /* 0x0000991000007816 */ /* 0x000fe400000000ff */
[----:B------:R-:W-:Y:S02]  /*0890*/  PRMT R6, R6, 0x9910, RZ ;  /* 0x0000991006067816 */ /* 0x000fe400000000ff */
[----:B------:R-:W-:Y:S02]  /*08a0*/  PRMT R5, RZ, 0x7610, R5 ;  /* 0x00007610ff057816 */ /* 0x000fe40000000005 */
[----:B------:R-:W-:Y:S02]  /*08b0*/  PRMT R7, RZ, 0x7610, R7 ;  /* 0x00007610ff077816 */ /* 0x000fe40000000007 */
[----:B------:R-:W-:-:S02]  /*08c0*/  ISETP.NE.AND P0, PT, R13, R10, PT ;  /* 0x0000000a0d00720c */ /* 0x000fc40003f05270 */
[----:B------:R-:W-:Y:S02]  /*08d0*/  @!P1 SEL R5, RZ, 0x1, !P4 ;  /* 0x00000001ff059807 */ /* 0x000fe40006000000 */
[----:B------:R-:W-:Y:S02]  /*08e0*/  @!P1 SEL R7, RZ, 0x1, !P6 ;  /* 0x00000001ff079807 */ /* 0x000fe40007000000 */
[----:B------:R-:W-:Y:S02]  /*08f0*/  @!P2 ISETP.NE.AND P4, PT, R24, RZ, PT ;  /* 0x000000ff1800a20c */ /* 0x000fe40003f85270 */
[----:B------:R-:W-:Y:S02]  /*0900*/  @!P2 ISETP.NE.AND P6, PT, R26, RZ, PT ;  /* 0x000000ff1a00a20c */ /* 0x000fe40003fc5270 */
[----:B------:R-:W-:Y:S01]  /*0910*/  PRMT R13, R9, 0x9910, RZ ;  /* 0x00009910090d7816 */ /* 0x000fe200000000ff */
[----:B------:R-:W-:Y:S01]  /*0920*/  IMAD.MOV.U32 R9, RZ, RZ, R0 ;  /* 0x000000ffff097224 */ /* 0x000fe200078e0000 */
[----:B------:R-:W-:Y:S01]  /*0930*/  PRMT R12, R4, 0x9910, RZ ;  /* 0x00009910040c7816 */ /* 0x000fe200000000ff */
[----:B------:R-:W-:Y:S01]  /*0940*/  IMAD.MOV.U32 R4, RZ, RZ, R6 ;  /* 0x000000ffff047224 */ /* 0x000fe200078e0006 */
[----:B------:R-:W-:-:S02]  /*0950*/  PRMT R10, RZ, 0x7610, R10 ;  /* 0x00007610ff0a7816 */ /* 0x000fc4000000000a */
[----:B------:R-:W-:Y:S01]  /*0960*/  PRMT R0, RZ, 0x7610, R0 ;  /* 0x00007610ff007816 */ /* 0x000fe20000000000 */
[----:B------:R-:W-:Y:S01]  /*0970*/  IMAD.MOV.U32 R6, RZ, RZ, R12 ;  /* 0x000000ffff067224 */ /* 0x000fe200078e000c */
[----:B------:R-:W-:Y:S02]  /*0980*/  @!P2 SEL R10, RZ, 0x1, !P4 ;  /* 0x00000001ff0aa807 */ /* 0x000fe40006000000 */
[----:B------:R-:W-:Y:S02]  /*0990*/  @!P2 SEL R0, RZ, 0x1, !P6 ;  /* 0x00000001ff00a807 */ /* 0x000fe40007000000 */
[----:B------:R-:W-:Y:S02]  /*09a0*/  @!P3 ISETP.NE.AND P2, PT, R28, RZ, PT ;  /* 0x000000ff1c00b20c */ /* 0x000fe40003f45270 */
[----:B------:R-:W-:Y:S02]  /*09b0*/  @!P3 ISETP.NE.AND P6, PT, R8, RZ, PT ;  /* 0x000000ff0800b20c */ /* 0x000fe40003fc5270 */
[----:B------:R-:W-:-:S02]  /*09c0*/  ISETP.NE.AND P1, PT, R9, R4, PT ;  /* 0x000000040900720c */ /* 0x000fc40003f25270 */
[----:B------:R-:W-:Y:S02]  /*09d0*/  PRMT R9, R3, 0x9910, RZ ;  /* 0x0000991003097816 */ /* 0x000fe400000000ff */
[----:B------:R-:W-:Y:S02]  /*09e0*/  PRMT R3, RZ, 0x7610, R3 ;  /* 0x00007610ff037816 */ /* 0x000fe40000000003 */
[----:B------:R-:W-:Y:S02]  /*09f0*/  PRMT R4, RZ, 0x7610, R4 ;  /* 0x00007610ff047816 */ /* 0x000fe40000000004 */
[----:B------:R-:W-:Y:S02]  /*0a00*/  @!P3 SEL R3, RZ, 0x1, !P2 ;  /* 0x00000001ff03b807 */ /* 0x000fe40005000000 */
[----:B------:R-:W-:Y:S02]  /*0a10*/  @!P3 SEL R4, RZ, 0x1, !P6 ;  /* 0x00000001ff04b807 */ /* 0x000fe40007000000 */
[----:B------:R-:W-:-:S02]  /*0a20*/  ISETP.NE.AND P4, PT, R13, R6, PT ;  /* 0x000000060d00720c */ /* 0x000fc40003f85270 */
[----:B------:R-:W-:Y:S02]  /*0a30*/  PRMT R6, R11, 0x9910, RZ ;  /* 0x000099100b067816 */ /* 0x000fe400000000ff */
[----:B------:R-:W-:Y:S02]  /*0a40*/  PRMT R8, R5, 0x9910, RZ ;  /* 0x0000991005087816 */ /* 0x000fe400000000ff */
[----:B------:R-:W-:Y:S02]  /*0a50*/  PRMT R5, R7, 0x9910, RZ ;  /* 0x0000991007057816 */ /* 0x000fe400000000ff */
[----:B------:R-:W-:Y:S02]  /*0a60*/  PRMT R7, R3, 0x9910, RZ ;  /* 0x0000991003077816 */ /* 0x000fe400000000ff */
[----:B------:R-:W-:Y:S02]  /*0a70*/  PRMT R4, R4, 0x9910, RZ ;  /* 0x0000991004047816 */ /* 0x000fe400000000ff */
[----:B------:R-:W-:-:S02]  /*0a80*/  ISETP.NE.AND P2, PT, R9, R6, PT ;  /* 0x000000060900720c */ /* 0x000fc40003f45270 */
[----:B------:R-:W-:Y:S02]  /*0a90*/  SEL R9, RZ, 0x1, !P5 ;  /* 0x00000001ff097807 */ /* 0x000fe40006800000 */
[----:B------:R-:W-:Y:S02]  /*0aa0*/  ISETP.NE.AND P5, PT, R7, R4, PT ;  /* 0x000000040700720c */ /* 0x000fe40003fa5270 */
[----:B------:R-:W-:Y:S02]  /*0ab0*/  SEL R7, RZ, 0x1, !P0 ;  /* 0x00000001ff077807 */ /* 0x000fe40004000000 */
[----:B------:R-:W-:Y:S02]  /*0ac0*/  ISETP.GE.U32.AND P0, PT, R2, UR5, PT ;  /* 0x0000000502007c0c */ /* 0x000fe4000bf06070 */
[----:B------:R-:W-:Y:S01]  /*0ad0*/  PRMT R10, R10, 0x9910, RZ ;  /* 0x000099100a0a7816 */ /* 0x000fe200000000ff */
[----:B------:R-:W-:Y:S01]  /*0ae0*/  IMAD.MOV.U32 R6, RZ, RZ, R8 ;  /* 0x000000ffff067224 */ /* 0x000fe200078e0008 */
[----:B------:R-:W-:-:S03]  /*0af0*/  PRMT R0, R0, 0x9910, RZ ;  /* 0x0000991000007816 */ /* 0x000fc600000000ff */
[----:B------:R-:W-:Y:S01]  /*0b00*/  IMAD.MOV.U32 R3, RZ, RZ, R10 ;  /* 0x000000ffff037224 */ /* 0x000fe200078e000a */
[----:B------:R-:W-:-:S04]  /*0b10*/  ISETP.NE.AND P6, PT, R6, R5, PT ;  /* 0x000000050600720c */ /* 0x000fc80003fc5270 */
[----:B------:R-:W-:Y:S02]  /*0b20*/  ISETP.NE.AND P3, PT, R3, R0, PT ;  /* 0x000000000300720c */ /* 0x000fe40003f65270 */
[----:B------:R-:W-:Y:S02]  /*0b30*/  SEL R11, RZ, 0x1, !P1 ;  /* 0x00000001ff0b7807 */ /* 0x000fe40004800000 */
[----:B------:R-:W-:Y:S02]  /*0b40*/  SEL R13, RZ, 0x1, !P4 ;  /* 0x00000001ff0d7807 */ /* 0x000fe40006000000 */
[----:B------:R-:W-:Y:S02]  /*0b50*/  SEL R15, RZ, 0x1, !P2 ;  /* 0x00000001ff0f7807 */ /* 0x000fe40005000000 */
[----:B------:R-:W-:Y:S02]  /*0b60*/  SEL R17, RZ, 0x1, !P6 ;  /* 0x00000001ff117807 */ /* 0x000fe40007000000 */
[----:B------:R-:W-:-:S02]  /*0b70*/  SEL R3, RZ, 0x1, !P3 ;  /* 0x00000001ff037807 */ /* 0x000fc40005800000 */
        /* <DEDUP_REMOVED lines=16> */
.L_x_1220:
        /* <DEDUP_REMOVED lines=8> */
.L_x_1221:
        /* <DEDUP_REMOVED lines=8> */
.L_x_1222:
        /* <DEDUP_REMOVED lines=8> */
.L_x_1223:
        /* <DEDUP_REMOVED lines=9> */
.L_x_1224:
[----:B------:R-:W-:Y:S05]  /*0e90*/  BSYNC.RELIABLE B1 ;  /* 0x0000000000017941 */ /* 0x000fea0003800100 */
.L_x_1219:
[----:B------:R-:W-:-:S13]  /*0ea0*/  ISETP.GE.U32.AND P0, PT, R2, UR5, PT ;  /* 0x0000000502007c0c */ /* 0x000fda000bf06070 */
[----:B0-----:R-:W0:Y:S01]  /*0eb0*/  @!P0 LDC.64 R6, c[0x0][0x388] ;  /* 0x0000e200ff068b82 */ /* 0x001e220000000a00 */
[C---:B-12---:R-:W-:Y:S02]  /*0ec0*/  @!P0 VIADD R5, R2.reuse, UR4 ;  /* 0x0000000402058c36 */ /* 0x046fe40008000000 */
[----:B------:R-:W-:-:S03]  /*0ed0*/  @!P0 VIADD R2, R2, 0x80 ;  /* 0x0000008002028836 */ /* 0x000fc60000000000 */
[----:B0-----:R-:W-:-:S05]  /*0ee0*/  @!P0 IADD3 R4, P1, PT, R5, R6, RZ ;  /* 0x0000000605048210 */ /* 0x001fca0007f3e0ff */
[----:B------:R-:W-:-:S05]  /*0ef0*/  @!P0 IMAD.X R5, RZ, RZ, R7, P1 ;  /* 0x000000ffff058224 */ /* 0x000fca00008e0607 */
[----:B------:R3:W-:Y:S03]  /*0f00*/  @!P0 STG.E.U8 desc[UR12][R4.64], R3 ;  /* 0x0000000304008986 */ /* 0x0007e6000c10110c */
.L_x_1225:
[----:B------:R-:W-:Y:S05]  /*0f10*/  BSYNC.RECONVERGENT B0 ;  /* 0x0000000000007941 */ /* 0x000fea0003800200 */
.L_x_1218:
[----:B------:R-:W-:Y:S05]  /*0f20*/  WARPSYNC.ALL ;  /* 0x0000000000007948 */ /* 0x000fea0003800000 */
[----:B------:R-:W-:-:S13]  /*0f30*/  ISETP.GE.U32.AND P0, PT, R2, UR5, PT ;  /* 0x0000000502007c0c */ /* 0x000fda000bf06070 */
[----:B------:R-:W-:Y:S05]  /*0f40*/  @P0 EXIT ;  /* 0x000000000000094d */ /* 0x000fea0003800000 */
[----:B------:R-:W4:Y:S01]  /*0f50*/  LDCU.64 UR6, c[0x0][0x388] ;  /* 0x00007100ff0677ac */ /* 0x000f220008000a00 */
[----:B------:R-:W-:-:S05]  /*0f60*/  VIADD R2, R2, UR4 ;  /* 0x0000000402027c36 */ /* 0x000fca0008000000 */
[----:B----4-:R-:W-:-:S05]  /*0f70*/  IADD3 R2, P0, PT, R2, UR6, RZ ;  /* 0x0000000602027c10 */ /* 0x010fca000ff1e0ff */
[----:B---3--:R-:W-:-:S05]  /*0f80*/  IMAD.X R3, RZ, RZ, UR7, P0 ;  /* 0x00000007ff037e24 */ /* 0x008fca00080e06ff */
[----:B------:R-:W-:Y:S01]  /*0f90*/  STG.E.U8 desc[UR12][R2.64], R0 ;  /* 0x0000000002007986 */ /* 0x000fe2000c10110c */
[----:B------:R-:W-:Y:S05]  /*0fa0*/  EXIT ;  /* 0x000000000000794d */ /* 0x000fea0003800000 */
.L_x_1217:
[----:B------:R-:W0:Y:S01]  /*0fb0*/  LDCU.128 UR8, c[0x0][0x390] ;  /* 0x00007200ff0877ac */ /* 0x000e220008000c00 */
[----:B------:R-:W1:Y:S01]  /*0fc0*/  S2R R17, SR_TID.X ;  /* 0x0000000000117919 */ /* 0x000e620000002100 */
[----:B0-----:R-:W-:-:S04]  /*0fd0*/  UIADD3 UR6, UP0, UPT, UR4, UR10, URZ ;  /* 0x0000000a04067290 */ /* 0x001fc8000ff1e0ff */
[----:B------:R-:W-:Y:S02]  /*0fe0*/  UIADD3.X UR7, UPT, UPT, URZ, UR11, URZ, UP0, !UPT ;  /* 0x0000000bff077290 */ /* 0x000fe400087fe4ff */
[----:B------:R-:W-:Y:S01]  /*0ff0*/  UIADD3 UR8, UP0, UPT, UR4, UR8, URZ ;  /* 0x0000000804087290 */ /* 0x000fe2000ff1e0ff */
[----:B------:R-:W-:-:S03]  /*1000*/  IMAD.U32 R2, RZ, RZ, UR6 ;  /* 0x00000006ff027e24 */ /* 0x000fc6000f8e00ff */
[----:B------:R-:W-:Y:S01]  /*1010*/  UIADD3.X UR6, UPT, UPT, URZ, UR9, URZ, UP0, !UPT ;  /* 0x00000009ff067290 */ /* 0x000fe200087fe4ff */
[----:B------:R-:W-:Y:S02]  /*1020*/  IMAD.U32 R3, RZ, RZ, UR7 ;  /* 0x00000007ff037e24 */ /* 0x000fe4000f8e00ff */
[----:B------:R-:W-:Y:S02]  /*1030*/  IMAD.U32 R4, RZ, RZ, UR8 ;  /* 0x00000008ff047e24 */ /* 0x000fe4000f8e00ff */
[----:B-1----:R-:W-:-:S04]  /*1040*/  IMAD.WIDE.U32 R2, R17, 0x2, R2 ;  /* 0x0000000211027825 */ /* 0x002fc800078e0002 */
[----:B------:R-:W-:Y:S01]  /*1050*/  IMAD.U32 R5, RZ, RZ, UR6 ;  /* 0x00000006ff057e24 */ /* 0x000fe2000f8e00ff */
[----:B------:R-:W2:Y:S01]  /*1060*/  LDG.E.U16 R8, desc[UR12][R2.64] ;  /* 0x0000000c02087981 */ /* 0x000ea2000c1e1500 */
[----:B------:R-:W0:Y:S01]  /*1070*/  LDCU.64 UR6, c[0x0][0x388] ;  /* 0x00007100ff0677ac */ /* 0x000e220008000a00 */
[----:B------:R-:W-:Y:S02]  /*1080*/  IMAD.WIDE.U32 R4, R17, 0x2, R4 ;  /* 0x0000000211047825 */ /* 0x000fe400078e0004 */
[----:B------:R-:W3:Y:S04]  /*1090*/  LDG.E.U16 R13, desc[UR12][R2.64+0x100] ;  /* 0x0001000c020d7981 */ /* 0x000ee8000c1e1500 */
[----:B------:R-:W4:Y:S04]  /*10a0*/  LDG.E.U16 R9, desc[UR12][R4.64] ;  /* 0x0000000c04097981 */ /* 0x000f28000c1e1500 */
[----:B------:R-:W5:Y:S04]  /*10b0*/  LDG.E.U16 R10, desc[UR12][R4.64+0x100] ;  /* 0x0001000c040a7981 */ /* 0x000f68000c1e1500 */
[----:B------:R-:W5:Y:S04]  /*10c0*/  LDG.E.U16 R14, desc[UR12][R2.64+0x200] ;  /* 0x0002000c020e7981 */ /* 0x000f68000c1e1500 */
[----:B------:R1:W5:Y:S04]  /*10d0*/  LDG.E.U16 R15, desc[UR12][R2.64+0x300] ;  /* 0x0003000c020f7981 */ /* 0x000368000c1e1500 */
[----:B------:R-:W5:Y:S04]  /*10e0*/  LDG.E.U16 R11, desc[UR12][R4.64+0x200] ;  /* 0x0002000c040b7981 */ /* 0x000f68000c1e1500 */
[----:B------:R3:W5:Y:S01]  /*10f0*/  LDG.E.U16 R12, desc[UR12][R4.64+0x300] ;  /* 0x0003000c040c7981 */ /* 0x000762000c1e1500 */
[----:B0-----:R-:W-:-:S04]  /*1100*/  UIADD3 UR6, UP0, UPT, UR4, UR6, URZ ;  /* 0x0000000604067290 */ /* 0x001fc8000ff1e0ff */
[----:B------:R-:W-:Y:S02]  /*1110*/  UIADD3.X UR7, UPT, UPT, URZ, UR7, URZ, UP0, !UPT ;  /* 0x00000007ff077290 */ /* 0x000fe400087fe4ff */
[----:B------:R-:W-:-:S04]  /*1120*/  IMAD.U32 R6, RZ, RZ, UR6 ;  /* 0x00000006ff067e24 */ /* 0x000fc8000f8e00ff */
[----:B------:R-:W-:Y:S02]  /*1130*/  IMAD.U32 R7, RZ, RZ, UR7 ;  /* 0x00000007ff077e24 */ /* 0x000fe4000f8e00ff */
[----:B-1----:R-:W-:Y:S01]  /*1140*/  IMAD.WIDE.U32 R2, R17, 0x2, R6 ;  /* 0x0000000211027825 */ /* 0x002fe200078e0006 */
[----:B--2---:R-:W-:Y:S02]  /*1150*/  PRMT R0, R8, 0x7770, RZ ;  /* 0x0000777008007816 */ /* 0x004fe400000000ff */
[----:B---3--:R-:W-:Y:S02]  /*1160*/  PRMT R5, R13, 0x7770, RZ ;  /* 0x000077700d057816 */ /* 0x008fe400000000ff */
[----:B------:R-:W-:Y:S02]  /*1170*/  ISETP.NE.AND P5, PT, R0, RZ, PT ;  /* 0x000000ff0000720c */ /* 0x000fe40003fa5270 */
[----:B----4-:R-:W-:Y:S02]  /*1180*/  PRMT R0, R9, 0x7770, RZ ;  /* 0x0000777009007816 */ /* 0x010fe400000000ff */
[----:B------:R-:W-:-:S02]  /*1190*/  PRMT R4, R13, 0x7771, RZ ;  /* 0x000077710d047816 */ /* 0x000fc400000000ff */
[----:B------:R-:W-:Y:S02]  /*11a0*/  PRMT R8, R8, 0x7771, RZ ;  /* 0x0000777108087816 */ /* 0x000fe400000000ff */
[----:B------:R-:W-:Y:S02]  /*11b0*/  ISETP.NE.AND P1, PT, R5, RZ, PT ;  /* 0x000000ff0500720c */ /* 0x000fe40003f25270 */
[----:B-----5:R-:W-:Y:S02]  /*11c0*/  PRMT R5, R10, 0x7770, RZ ;  /* 0x000077700a057816 */ /* 0x020fe400000000ff */
[----:B------:R-:W-:Y:S02]  /*11d0*/  ISETP.NE.XOR P5, PT, R0, RZ, P5 ;  /* 0x000000ff0000720c */ /* 0x000fe40002fa5a70 */
[----:B------:R-:W-:Y:S02]  /*11e0*/  ISETP.NE.AND P2, PT, R4, RZ, PT ;  /* 0x000000ff0400720c */ /* 0x000fe40003f45270 */
[----:B------:R-:W-:-:S02]  /*11f0*/  ISETP.NE.AND P0, PT, R8, RZ, PT ;  /* 0x000000ff0800720c */ /* 0x000fc40003f05270 */
[----:B------:R-:W-:Y:S02]  /*1200*/  PRMT R0, R9, 0x7771, RZ ;  /* 0x0000777109007816 */ /* 0x000fe400000000ff */
[----:B------:R-:W-:Y:S02]  /*1210*/  PRMT R4, R10, 0x7771, RZ ;  /* 0x000077710a047816 */ /* 0x000fe400000000ff */
[----:B------:R-:W-:Y:S02]  /*1220*/  ISETP.NE.XOR P1, PT, R5, RZ, P1 ;  /* 0x000000ff0500720c */ /* 0x000fe40000f25a70 */
[----:B------:R-:W-:Y:S02]  /*1230*/  PRMT R5, R14, 0x7770, RZ ;  /* 0x000077700e057816 */ /* 0x000fe400000000ff */
[----:B------:R-:W-:Y:S02]  /*1240*/  ISETP.NE.XOR P0, PT, R0, RZ, P0 ;  /* 0x000000ff0000720c */ /* 0x000fe40000705a70 */
[----:B------:R-:W-:-:S02]  /*1250*/  ISETP.NE.XOR P2, PT, R4, RZ, P2 ;  /* 0x000000ff0400720c */ /* 0x000fc40001745a70 */
[----:B------:R-:W-:Y:S02]  /*1260*/  PRMT R0, R14, 0x7771, RZ ;  /* 0x000077710e007816 */ /* 0x000fe400000000ff */
[C---:B------:R-:W-:Y:S02]  /*1270*/  PRMT R6, R15.reuse, 0x7770, RZ ;  /* 0x000077700f067816 */ /* 0x040fe400000000ff */
[----:B------:R-:W-:Y:S02]  /*1280*/  PRMT R4, R15, 0x7771, RZ ;  /* 0x000077710f047816 */ /* 0x000fe400000000ff */
[----:B------:R-:W-:Y:S02]  /*1290*/  ISETP.NE.AND P6, PT, R5, RZ, PT ;  /* 0x000000ff0500720c */ /* 0x000fe40003fc5270 */
[----:B------:R-:W-:Y:S02]  /*12a0*/  SEL R5, RZ, 0x1, !P5 ;  /* 0x00000001ff057807 */ /* 0x000fe40006800000 */
[----:B------:R-:W-:-:S02]  /*12b0*/  ISETP.NE.AND P3, PT, R0, RZ, PT ;  /* 0x000000ff0000720c */ /* 0x000fc40003f65270 */
[----:B------:R-:W-:Y:S02]  /*12c0*/  ISETP.NE.AND P4, PT, R6, RZ, PT ;  /* 0x000000ff0600720c */ /* 0x000fe40003f85270 */
[----:B------:R-:W-:Y:S02]  /*12d0*/  ISETP.NE.AND P5, PT, R4, RZ, PT ;  /* 0x000000ff0400720c */ /* 0x000fe40003fa5270 */
[C---:B------:R-:W-:Y:S02]  /*12e0*/  PRMT R6, R11.reuse, 0x7770, RZ ;  /* 0x000077700b067816 */ /* 0x040fe400000000ff */
[----:B------:R-:W-:Y:S02]  /*12f0*/  PRMT R0, R11, 0x7771, RZ ;  /* 0x000077710b007816 */ /* 0x000fe400000000ff */
[C---:B------:R-:W-:Y:S02]  /*1300*/  PRMT R7, R12.reuse, 0x7770, RZ ;  /* 0x000077700c077816 */ /* 0x040fe400000000ff */
[----:B------:R-:W-:-:S02]  /*1310*/  PRMT R4, R12, 0x7771, RZ ;  /* 0x000077710c047816 */ /* 0x000fc400000000ff */
[----:B------:R-:W-:Y:S02]  /*1320*/  ISETP.NE.XOR P6, PT, R6, RZ, P6 ;  /* 0x000000ff0600720c */ /* 0x000fe400037c5a70 */
[----:B------:R-:W-:Y:S02]  /*1330*/  ISETP.NE.XOR P3, PT, R0, RZ, P3 ;  /* 0x000000ff0000720c */ /* 0x000fe40001f65a70 */
[----:B------:R-:W-:Y:S02]  /*1340*/  ISETP.NE.XOR P4, PT, R7, RZ, P4 ;  /* 0x000000ff0700720c */ /* 0x000fe40002785a70 */
[----:B------:R-:W-:Y:S02]  /*1350*/  ISETP.NE.XOR P5, PT, R4, RZ, P5 ;  /* 0x000000ff0400720c */ /* 0x000fe40002fa5a70 */
        /* <DEDUP_REMOVED lines=9> */
[----:B------:R-:W-:Y:S02]  /*13f0*/  PRMT R9, R9, 0x7604, R6 ;  /* 0x0000760409097816 */ /* 0x000fe40000000006 */
[----:B------:R-:W-:Y:S01]  /*1400*/  PRMT R11, R11, 0x7604, R8 ;  /* 0x000076040b0b7816 */ /* 0x000fe20000000008 */
[----:B------:R-:W-:Y:S04]  /*1410*/  STG.E.U16 desc[UR12][R2.64], R5 ;  /* 0x0000000502007986 */ /* 0x000fe8000c10150c */
[----:B------:R-:W-:Y:S04]  /*1420*/  STG.E.U16 desc[UR12][R2.64+0x100], R7 ;  /* 0x0001000702007986 */ /* 0x000fe8000c10150c */
[----:B------:R-:W-:Y:S04]  /*1430*/  STG.E.U16 desc[UR12][R2.64+0x200], R9 ;  /* 0x0002000902007986 */ /* 0x000fe8000c10150c */
[----:B------:R-:W-:Y:S01]  /*1440*/  STG.E.U16 desc[UR12][R2.64+0x300], R11 ;  /* 0x0003000b02007986 */ /* 0x000fe2000c10150c */
[----:B------:R-:W-:Y:S05]  /*1450*/  EXIT ;  /* 0x000000000000794d */ /* 0x000fea0003800000 */
.L_x_1226:
        /* <DEDUP_REMOVED lines=10> */
.L_x_25813:


//--------------------- .text._ZN2at6native29vectorized_elementwise_kernelILi4ENS0_13BinaryFunctorIbbbNS0_17BitwiseXorFunctorIbEEEESt5arrayIPcLm3EEEEviT0_T1_ --------------------------
	.section	.text._ZN2at6native29vectorized_elementwise_kernelILi4ENS0_13BinaryFunctorIbbbNS0_17BitwiseXorFunctorIbEEEESt5arrayIPcLm3EEEEviT0_T1_,"ax",@progbits
	.align	128
        .global         _ZN2at6native29vectorized_elementwise_kernelILi4ENS0_13BinaryFunctorIbbbNS0_17BitwiseXorFunctorIbEEEESt5arrayIPcLm3EEEEviT0_T1_
        .type           _ZN2at6native29vectorized_elementwise_kernelILi4ENS0_13BinaryFunctorIbbbNS0_17BitwiseXorFunctorIbEEEESt5arrayIPcLm3EEEEviT0_T1_,@function
        .size           _ZN2at6native29vectorized_elementwise_kernelILi4ENS0_13BinaryFunctorIbbbNS0_17BitwiseXorFunctorIbEEEESt5arrayIPcLm3EEEEviT0_T1_,(.L_x_25814 - _ZN2at6native29vectorized_elementwise_kernelILi4ENS0_13BinaryFunctorIbbbNS0_17BitwiseXorFunctorIbEEEESt5arrayIPcLm3EEEEviT0_T1_)
        .other          _ZN2at6native29vectorized_elementwise_kernelILi4ENS0_13BinaryFunctorIbbbNS0_17BitwiseXorFunctorIbEEEESt5arrayIPcLm3EEEEviT0_T1_,@"STO_CUDA_ENTRY STV_DEFAULT"
_ZN2at6native29vectorized_elementwise_kernelILi4ENS0_13BinaryFunctorIbbbNS0_17BitwiseXorFunctorIbEEEESt5arrayIPcLm3EEEEviT0_T1_:
.text._ZN2at6native29vectorized_elementwise_kernelILi4ENS0_13BinaryFunctorIbbbNS0_17BitwiseXorFunctorIbEEEESt5arrayIPcLm3EEEEviT0_T1_:
        /* <DEDUP_REMOVED lines=200> */
.L_x_1230:
        /* <DEDUP_REMOVED lines=8> */
.L_x_1231:
        /* <DEDUP_REMOVED lines=8> */
.L_x_1232:
        /* <DEDUP_REMOVED lines=8> */
.L_x_1233:
        /* <DEDUP_REMOVED lines=9> */
.L_x_1234:
[----:B------:R-:W-:Y:S05]  /*0e90*/  BSYNC.RELIABLE B1 ;  /* 0x0000000000017941 */ /* 0x000fea0003800100 */
.L_x_1229:
[----:B------:R-:W-:-:S13]  /*0ea0*/  ISETP.GE.U32.AND P0, PT, R2, UR5, PT ;  /* 0x0000000502007c0c */ /* 0x000fda000bf06070 */
[----:B0-----:R-:W0:Y:S01]  /*0eb0*/  @!P0 LDC.64 R6, c[0x0][0x388] ;  /* 0x0000e200ff068b82 */ /* 0x001e220000000a00 */
[C---:B-12---:R-:W-:Y:S02]  /*0ec0*/  @!P0 VIADD R5, R2.reuse, UR4 ;  /* 0x0000000402058c36 */ /* 0x046fe40008000000 */
[----:B------:R-:W-:-:S03]  /*0ed0*/  @!P0 VIADD R2, R2, 0x80 ;  /* 0x0000008002028836 */ /* 0x000fc60000000000 */
[----:B0-----:R-:W-:-:S05]  /*0ee0*/  @!P0 IADD3 R4, P1, PT, R5, R6, RZ ;  /* 0x0000000605048210 */ /* 0x001fca0007f3e0ff */
[----:B------:R-:W-:-:S05]  /*0ef0*/  @!P0 IMAD.X R5, RZ, RZ, R7, P1 ;  /* 0x000000ffff058224 */ /* 0x000fca00008e0607 */
[----:B------:R3:W-:Y:S03]  /*0f00*/  @!P0 STG.E.U8 desc[UR12][R4.64], R3 ;  /* 0x0000000304008986 */ /* 0x0007e6000c10110c */
.L_x_1235:
[----:B------:R-:W-:Y:S05]  /*0f10*/  BSYNC.RECONVERGENT B0 ;  /* 0x0000000000007941 */ /* 0x000fea0003800200 */
.L_x_1228:
        /* <DEDUP_REMOVED lines=9> */
.L_x_1227:
[----:B------:R-:W0:Y:S01]  /*0fb0*/  LDCU.128 UR8, c[0x0][0x390] ;  /* 0x00007200ff0877ac */ /* 0x000e220008000c00 */
[----:B------:R-:W1:Y:S01]  /*0fc0*/  S2R R0, SR_TID.X ;  /* 0x0000000000007919 */ /* 0x000e620000002100 */
[----:B0-----:R-:W-:-:S04]  /*0fd0*/  UIADD3 UR6, UP0, UPT, UR4, UR10, URZ ;  /* 0x0000000a04067290 */ /* 0x001fc8000ff1e0ff */
[----:B------:R-:W-:Y:S02]  /*0fe0*/  UIADD3.X UR7, UPT, UPT, URZ, UR11, URZ, UP0, !UPT ;  /* 0x0000000bff077290 */ /* 0x000fe400087fe4ff */
[----:B------:R-:W-:Y:S01]  /*0ff0*/  UIADD3 UR8, UP0, UPT, UR4, UR8, URZ ;  /* 0x0000000804087290 */ /* 0x000fe2000ff1e0ff */
[----:B------:R-:W-:-:S03]  /*1000*/  IMAD.U32 R4, RZ, RZ, UR6 ;  /* 0x00000006ff047e24 */ /* 0x000fc6000f8e00ff */
[----:B------:R-:W-:Y:S01]  /*1010*/  IMAD.U32 R5, RZ, RZ, UR7 ;  /* 0x00000007ff057e24 */ /* 0x000fe2000f8e00ff */
[----:B------:R-:W-:Y:S01]  /*1020*/  UIADD3.X UR6, UPT, UPT, URZ, UR9, URZ, UP0, !UPT ;  /* 0x00000009ff067290 */ /* 0x000fe200087fe4ff */
[----:B------:R-:W-:Y:S02]  /*1030*/  IMAD.U32 R2, RZ, RZ, UR8 ;  /* 0x00000008ff027e24 */ /* 0x000fe4000f8e00ff */
[----:B-1----:R-:W-:-:S04]  /*1040*/  IMAD.WIDE.U32 R4, R0, 0x4, R4 ;  /* 0x0000000400047825 */ /* 0x002fc800078e0004 */
[----:B------:R-:W-:Y:S01]  /*1050*/  IMAD.U32 R3, RZ, RZ, UR6 ;  /* 0x00000006ff037e24 */ /* 0x000fe2000f8e00ff */
[----:B------:R-:W2:Y:S03]  /*1060*/  LDG.E R7, desc[UR12][R4.64] ;  /* 0x0000000c04077981 */ /* 0x000ea6000c1e1900 */
[----:B------:R-:W0:Y:S01]  /*1070*/  LDCU.64 UR6, c[0x0][0x388] ;  /* 0x00007100ff0677ac */ /* 0x000e220008000a00 */
[----:B------:R-:W-:Y:S01]  /*1080*/  IMAD.WIDE.U32 R2, R0, 0x4, R2 ;  /* 0x0000000400027825 */ /* 0x000fe200078e0002 */
[----:B------:R-:W3:Y:S04]  /*1090*/  LDG.E R11, desc[UR12][R4.64+0x200] ;  /* 0x0002000c040b7981 */ /* 0x000ee8000c1e1900 */
[----:B------:R-:W4:Y:S04]  /*10a0*/  LDG.E R6, desc[UR12][R2.64] ;  /* 0x0000000c02067981 */ /* 0x000f28000c1e1900 */
[----:B------:R4:W5:Y:S01]  /*10b0*/  LDG.E R8, desc[UR12][R2.64+0x200] ;  /* 0x0002000c02087981 */ /* 0x000962000c1e1900 */
[----:B0-----:R-:W-:-:S04]  /*10c0*/  UIADD3 UR6, UP0, UPT, UR4, UR6, URZ ;  /* 0x0000000604067290 */ /* 0x001fc8000ff1e0ff */
[----:B------:R-:W-:Y:S01]  /*10d0*/  UIADD3.X UR7, UPT, UPT, URZ, UR7, URZ, UP0, !UPT ;  /* 0x00000007ff077290 */ /* 0x000fe200087fe4ff */
[C---:B--2---:R-:W-:Y:S02]  /*10e0*/  PRMT R9, R7.reuse, 0x7770, RZ ;  /* 0x0000777007097816 */ /* 0x044fe400000000ff */
[----:B------:R-:W-:Y:S02]  /*10f0*/  PRMT R10, R7, 0x7771, RZ ;  /* 0x00007771070a7816 */ /* 0x000fe400000000ff */
[----:B------:R-:W-:Y:S02]  /*1100*/  ISETP.NE.AND P5, PT, R9, RZ, PT ;  /* 0x000000ff0900720c */ /* 0x000fe40003fa5270 */
[----:B------:R-:W-:Y:S02]  /*1110*/  PRMT R9, R7, 0x7772, RZ ;  /* 0x0000777207097816 */ /* 0x000fe400000000ff */
[----:B------:R-:W-:Y:S02]  /*1120*/  ISETP.NE.AND P0, PT, R10, RZ, PT ;  /* 0x000000ff0a00720c */ /* 0x000fe40003f05270 */
[----:B------:R-:W-:-:S02]  /*1130*/  ISETP.NE.AND P2, PT, R9, RZ, PT ;  /* 0x000000ff0900720c */ /* 0x000fc40003f45270 */
[C---:B----4-:R-:W-:Y:S02]  /*1140*/  PRMT R2, R6.reuse, 0x7772, RZ ;  /* 0x0000777206027816 */ /* 0x050fe400000000ff */
[----:B---3--:R-:W-:Y:S02]  /*1150*/  PRMT R3, R11, 0x7770, RZ ;  /* 0x000077700b037816 */ /* 0x008fe400000000ff */
[----:B------:R-:W-:Y:S02]  /*1160*/  PRMT R10, R7, 0x7773, RZ ;  /* 0x00007773070a7816 */ /* 0x000fe400000000ff */
[----:B------:R-:W-:Y:S02]  /*1170*/  PRMT R7, R6, 0x7770, RZ ;  /* 0x0000777006077816 */ /* 0x000fe400000000ff */
[----:B------:R-:W-:Y:S02]  /*1180*/  ISETP.NE.XOR P2, PT, R2, RZ, P2 ;  /* 0x000000ff0200720c */ /* 0x000fe40001745a70 */
[----:B------:R-:W-:-:S02]  /*1190*/  ISETP.NE.AND P6, PT, R3, RZ, PT ;  /* 0x000000ff0300720c */ /* 0x000fc40003fc5270 */
[----:B------:R-:W-:Y:S02]  /*11a0*/  PRMT R4, R6, 0x7771, RZ ;  /* 0x0000777106047816 */ /* 0x000fe400000000ff */
[C---:B------:R-:W-:Y:S02]  /*11b0*/  PRMT R2, R11.reuse, 0x7771, RZ ;  /* 0x000077710b027816 */ /* 0x040fe400000000ff */
[----:B------:R-:W-:Y:S02]  /*11c0*/  PRMT R3, R11, 0x7772, RZ ;  /* 0x000077720b037816 */ /* 0x000fe400000000ff */
[----:B------:R-:W-:Y:S02]  /*11d0*/  ISETP.NE.XOR P5, PT, R7, RZ, P5 ;  /* 0x000000ff0700720c */ /* 0x000fe40002fa5a70 */
[----:B------:R-:W-:Y:S02]  /*11e0*/  PRMT R11, R11, 0x7773, RZ ;  /* 0x000077730b0b7816 */ /* 0x000fe400000000ff */
[----:B------:R-:W-:-:S02]  /*11f0*/  ISETP.NE.XOR P0, PT, R4, RZ, P0 ;  /* 0x000000ff0400720c */ /* 0x000fc40000705a70 */
[----:B------:R-:W-:Y:S02]  /*1200*/  ISETP.NE.AND P3, PT, R2, RZ, PT ;  /* 0x000000ff0200720c */ /* 0x000fe40003f65270 */
[----:B------:R-:W-:Y:S02]  /*1210*/  ISETP.NE.AND P4, PT, R3, RZ, PT ;  /* 0x000000ff0300720c */ /* 0x000fe40003f85270 */
[----:B------:R-:W-:Y:S02]  /*1220*/  SEL R7, RZ, 0x1, !P5 ;  /* 0x00000001ff077807 */ /* 0x000fe40006800000 */
[C---:B-----5:R-:W-:Y:S02]  /*1230*/  PRMT R2, R8.reuse, 0x7770, RZ ;  /* 0x0000777008027816 */ /* 0x060fe400000000ff */
[C---:B------:R-:W-:Y:S02]  /*1240*/  PRMT R3, R8.reuse, 0x7771, RZ ;  /* 0x0000777108037816 */ /* 0x040fe400000000ff */
[----:B------:R-:W-:-:S02]  /*1250*/  PRMT R4, R8, 0x7772, RZ ;  /* 0x0000777208047816 */ /* 0x000fc400000000ff */
[----:B------:R-:W-:Y:S02]  /*1260*/  ISETP.NE.AND P1, PT, R10, RZ, PT ;  /* 0x000000ff0a00720c */ /* 0x000fe40003f25270 */
[----:B------:R-:W-:Y:S02]  /*1270*/  PRMT R6, R6, 0x7773, RZ ;  /* 0x0000777306067816 */ /* 0x000fe400000000ff */
[----:B------:R-:W-:Y:S02]  /*1280*/  ISETP.NE.AND P5, PT, R11, RZ, PT ;  /* 0x000000ff0b00720c */ /* 0x000fe40003fa5270 */
[----:B------:R-:W-:Y:S02]  /*1290*/  PRMT R8, R8, 0x7773, RZ ;  /* 0x0000777308087816 */ /* 0x000fe400000000ff */
[----:B------:R-:W-:Y:S02]  /*12a0*/  ISETP.NE.XOR P1, PT, R6, RZ, P1 ;  /* 0x000000ff0600720c */ /* 0x000fe40000f25a70 */
[----:B------:R-:W-:-:S02]  /*12b0*/  ISETP.NE.XOR P6, PT, R2, RZ, P6 ;  /* 0x000000ff0200720c */ /* 0x000fc400037c5a70 */
[----:B------:R-:W-:Y:S02]  /*12c0*/  ISETP.NE.XOR P3, PT, R3, RZ, P3 ;  /* 0x000000ff0300720c */ /* 0x000fe40001f65a70 */
[----:B------:R-:W-:Y:S02]  /*12d0*/  ISETP.NE.XOR P4, PT, R4, RZ, P4 ;  /* 0x000000ff0400720c */ /* 0x000fe40002785a70 */
[----:B------:R-:W-:Y:S02]  /*12e0*/  ISETP.NE.XOR P5, PT, R8, RZ, P5 ;  /* 0x000000ff0800720c */ /* 0x000fe40002fa5a70 */
[----:B------:R-:W-:Y:S02]  /*12f0*/  SEL R6, RZ, 0x1, !P0 ;  /* 0x00000001ff067807 */ /* 0x000fe40004000000 */
[----:B------:R-:W-:Y:S02]  /*1300*/  SEL R4, RZ, 0x1, !P1 ;  /* 0x00000001ff047807 */ /* 0x000fe40004800000 */
[----:B------:R-:W-:-:S02]  /*1310*/  SEL R5, RZ, 0x1, !P2 ;  /* 0x00000001ff057807 */ /* 0x000fc40005000000 */
[----:B------:R-:W-:Y:S02]  /*1320*/  SEL R11, RZ, 0x1, !P6 ;  /* 0x00000001ff0b7807 */ /* 0x000fe40007000000 */
[----:B------:R-:W-:Y:S02]  /*1330*/  SEL R10, RZ, 0x1, !P3 ;  /* 0x00000001ff0a7807 */ /* 0x000fe40005800000 */
[----:B------:R-:W-:Y:S02]  /*1340*/  SEL R8, RZ, 0x1, !P5 ;  /* 0x00000001ff087807 */ /* 0x000fe40006800000 */
[----:B------:R-:W-:Y:S01]  /*1350*/  SEL R9, RZ, 0x1, !P4 ;  /* 0x00000001ff097807 */ /* 0x000fe20006000000 */
[----:B------:R-:W-:Y:S01]  /*1360*/  IMAD.U32 R2, RZ, RZ, UR6 ;  /* 0x00000006ff027e24 */ /* 0x000fe2000f8e00ff */
[----:B------:R-:W-:Y:S01]  /*1370*/  PRMT R7, R7, 0x3340, R6 ;  /* 0x0000334007077816 */ /* 0x000fe20000000006 */
[----:B------:R-:W-:Y:S01]  /*1380*/  IMAD.U32 R3, RZ, RZ, UR7 ;  /* 0x00000007ff037e24 */ /* 0x000fe2000f8e00ff */
[----:B------:R-:W-:-:S02]  /*1390*/  PRMT R4, R5, 0x3340, R4 ;  /* 0x0000334005047816 */ /* 0x000fc40000000004 */
[----:B------:R-:W-:Y:S02]  /*13a0*/  PRMT R11, R11, 0x3340, R10 ;  /* 0x000033400b0b7816 */ /* 0x000fe4000000000a */
[----:B------:R-:W-:Y:S01]  /*13b0*/  PRMT R8, R9, 0x3340, R8 ;  /* 0x0000334009087816 */ /* 0x000fe20000000008 */
[----:B------:R-:W-:Y:S01]  /*13c0*/  IMAD.WIDE.U32 R2, R0, 0x4, R2 ;  /* 0x0000000400027825 */ /* 0x000fe200078e0002 */
[----:B------:R-:W-:Y:S02]  /*13d0*/  PRMT R7, R7, 0x5410, R4 ;  /* 0x0000541007077816 */ /* 0x000fe40000000004 */
[----:B------:R-:W-:-:S03]  /*13e0*/  PRMT R11, R11, 0x5410, R8 ;  /* 0x000054100b0b7816 */ /* 0x000fc60000000008 */
[----:B------:R-:W-:Y:S04]  /*13f0*/  STG.E desc[UR12][R2.64], R7 ;  /* 0x0000000702007986 */ /* 0x000fe8000c10190c */
[----:B------:R-:W-:Y:S01]  /*1400*/  STG.E desc[UR12][R2.64+0x200], R11 ;  /* 0x0002000b02007986 */ /* 0x000fe2000c10190c */
[----:B------:R-:W-:Y:S05]  /*1410*/  EXIT ;  /* 0x000000000000794d */ /* 0x000fea0003800000 */
.L_x_1236:
        /* <DEDUP_REMOVED lines=14> */
.L_x_25814:


//--------------------- .text._ZN2at6native29vectorized_elementwise_kernelILi8ENS0_13BinaryFunctorIbbbNS0_17BitwiseXorFunctorIbEEEESt5arrayIPcLm3EEEEviT0_T1_ --------------------------
	.section	.text._ZN2at6native29vectorized_elementwise_kernelILi8ENS0_13BinaryFunctorIbbbNS0_17BitwiseXorFunctorIbEEEESt5arrayIPcLm3EEEEviT0_T1_,"ax",@progbits
	.align	128
        .global         _ZN2at6native29vectorized_elementwise_kernelILi8ENS0_13BinaryFunctorIbbbNS0_17BitwiseXorFunctorIbEEEESt5arrayIPcLm3EEEEviT0_T1_
        .type           _ZN2at6native29vectorized_elementwise_kernelILi8ENS0_13BinaryFunctorIbbbNS0_17BitwiseXorFunctorIbEEEESt5arrayIPcLm3EEEEviT0_T1_,@function
        .size           _ZN2at6native29vectorized_elementwise_kernelILi8ENS0_13BinaryFunctorIbbbNS0_17BitwiseXorFunctorIbEEEESt5arrayIPcLm3EEEEviT0_T1_,(.L_x_25815 - _ZN2at6native29vectorized_elementwise_kernelILi8ENS0_13BinaryFunctorIbbbNS0_17BitwiseXorFunctorIbEEEESt5arrayIPcLm3EEEEviT0_T1_)
        .other          _ZN2at6native29vectorized_elementwise_kernelILi8ENS0_13BinaryFunctorIbbbNS0_17BitwiseXorFunctorIbEEEESt5arrayIPcLm3EEEEviT0_T1_,@"STO_CUDA_ENTRY STV_DEFAULT"
_ZN2at6native29vectorized_elementwise_kernelILi8ENS0_13BinaryFunctorIbbbNS0_17BitwiseXorFunctorIbEEEESt5arrayIPcLm3EEEEviT0_T1_:
.text._ZN2at6native29vectorized_elementwise_kernelILi8ENS0_13BinaryFunctorIbbbNS0_17BitwiseXorFunctorIbEEEESt5arrayIPcLm3EEEEviT0_T1_:
[----:B------:R-:W-:Y:S01]  /*0000*/  LDC R1, c[0x0][0x37c] ;  /* 0x0000df00ff017b82 */ /* 0x000fe20000000800 */
[----:B------:R-:W-:Y:S05]  /*0010*/  EXIT ;  /* 0x000000000000794d */ /* 0x000fea0003800000 */
.L_x_1237:
        /* <DEDUP_REMOVED lines=14> */
.L_x_25815:


//--------------------- .text._ZN2at6native18elementwise_kernelILi128ELi4EZNS0_15gpu_kernel_implINS0_13AUnaryFunctorIsssNS0_17BitwiseXorFunctorIsEEEEEEvRNS_18TensorIteratorBaseERKT_EUliE_EEviT1_ --------------------------
	.section	.text._ZN2at6native18elementwise_kernelILi128ELi4EZNS0_15gpu_kernel_implINS0_13AUnaryFunctorIsssNS0_17BitwiseXorFunctorIsEEEEEEvRNS_18TensorIteratorBaseERKT_EUliE_EEviT1_,"ax",@progbits
	.align	128
        .global         _ZN2at6native18elementwise_kernelILi128ELi4EZNS0_15gpu_kernel_implINS0_13AUnaryFunctorIsssNS0_17BitwiseXorFunctorIsEEEEEEvRNS_18TensorIteratorBaseERKT_EUliE_EEviT1_
        .type           _ZN2at6native18elementwise_kernelILi128ELi4EZNS0_15gpu_kernel_implINS0_13AUnaryFunctorIsssNS0_17BitwiseXorFunctorIsEEEEEEvRNS_18TensorIteratorBaseERKT_EUliE_EEviT1_,@function
        .size           _ZN2at6native18elementwise_kernelILi128ELi4EZNS0_15gpu_kernel_implINS0_13AUnaryFunctorIsssNS0_17BitwiseXorFunctorIsEEEEEEvRNS_18TensorIteratorBaseERKT_EUliE_EEviT1_,(.L_x_25816 - _ZN2at6native18elementwise_kernelILi128ELi4EZNS0_15gpu_kernel_implINS0_13AUnaryFunctorIsssNS0_17BitwiseXorFunctorIsEEEEEEvRNS_18TensorIteratorBaseERKT_EUliE_EEviT1_)
        .other          _ZN2at6native18elementwise_kernelILi128ELi4EZNS0_15gpu_kernel_implINS0_13AUnaryFunctorIsssNS0_17BitwiseXorFunctorIsEEEEEEvRNS_18TensorIteratorBaseERKT_EUliE_EEviT1_,@"STO_CUDA_ENTRY STV_DEFAULT"
_ZN2at6native18elementwise_kernelILi128ELi4EZNS0_15gpu_kernel_implINS0_13AUnaryFunctorIsssNS0_17BitwiseXorFunctorIsEEEEEEvRNS_18TensorIteratorBaseERKT_EUliE_EEviT1_:
.text._ZN2at6native18elementwise_kernelILi128ELi4EZNS0_15gpu_kernel_implINS0_13AUnaryFunctorIsssNS0_17BitwiseXorFunctorIsEEEEEEvRNS_18TensorIteratorBaseERKT_EUliE_EEviT1_:
        /* <DEDUP_REMOVED lines=10> */
[----:B------:R-:W3:Y:S01]  /*00a0*/  LDCU.U16 UR43, c[0x0][0x592] ;  /* 0x0000b240ff2b77ac */ /* 0x000ee20008000400 */
        /* <DEDUP_REMOVED lines=12> */
[----:B------:R-:W-:Y:S01]  /*0170*/  IMAD.MOV.U32 R16, RZ, RZ, RZ ;  /* 0x000000ffff107224 */ /* 0x000fe200078e00ff */
[----:B------:R-:W1:Y:S01]  /*0180*/  LDCU UR6, c[0x0][0x38c] ;  /* 0x00007180ff0677ac */ /* 0x000e620008000800 */
[----:B------:R-:W2:Y:S01]  /*0190*/  LDCU.64 UR8, c[0x0][0x4b8] ;  /* 0x00009700ff0877ac */ /* 0x000ea20008000a00 */
[----:B------:R-:W-:Y:S01]  /*01a0*/  UISETP.NE.AND UP0, UPT, UR41, URZ, UPT ;  /* 0x000000ff2900728c */ /* 0x000fe2000bf05270 */
[----:B0-----:R-:W-:-:S05]  /*01b0*/  IMAD.HI.U32 R2, R17, UR4, R16 ;  /* 0x0000000411027c27 */ /* 0x001fca000f8e0010 */
[----:B------:R-:W-:-:S04]  /*01c0*/  SHF.R.U32.HI R3, RZ, UR5, R2 ;  /* 0x00000005ff037c19 */ /* 0x000fc80008011602 */
[----:B------:R-:W-:-:S05]  /*01d0*/  IADD3 R0, PT, PT, -R3, RZ, RZ ;  /* 0x000000ff03007210 */ /* 0x000fca0007ffe1ff */
        /* <DEDUP_REMOVED lines=290> */
.L_x_1240:
[----:B------:R-:W0:Y:S01]  /*1400*/  LDCU.64 UR6, c[0x0][0x588] ;  /* 0x0000b100ff0677ac */ /* 0x000e220008000a00 */
        /* <DEDUP_REMOVED lines=13> */
[----:B------:R0:W5:Y:S01]  /*14e0*/  LDG.E.S8 R0, desc[UR36][R2.64] ;  /* 0x0000002402007981 */ /* 0x000162000c1e1300 */
[----:B------:R-:W-:Y:S05]  /*14f0*/  BRA `(.L_x_1246) ;  /* 0x0000000c00547947 */ /* 0x000fea0003800000 */
.L_x_1244:
[----:B------:R0:W5:Y:S01]  /*1500*/  LDG.E.U8 R0, desc[UR36][R2.64] ;  /* 0x0000002402007981 */ /* 0x000162000c1e1100 */
[----:B------:R-:W-:Y:S05]  /*1510*/  BRA `(.L_x_1246) ;  /* 0x0000000c004c7947 */ /* 0x000fea0003800000 */
.L_x_1243:
[----:B------:R-:W-:-:S09]  /*1520*/  UISETP.NE.AND UP0, UPT, UR4, 0x2, UPT ;  /* 0x000000020400788c */ /* 0x000fd2000bf05270 */
[----:B------:R-:W-:Y:S05]  /*1530*/  BRA.U !UP0, `(.L_x_1247) ;  /* 0x0000000108207547 */ /* 0x000fea000b800000 */
[----:B------:R-:W-:-:S09]  /*1540*/  UISETP.NE.AND UP0, UPT, UR4, 0x3, UPT ;  /* 0x000000030400788c */ /* 0x000fd2000bf05270 */
[----:B------:R-:W-:Y:S05]  /*1550*/  BRA.U !UP0, `(.L_x_1248) ;  /* 0x0000000108107547 */ /* 0x000fea000b800000 */
[----:B------:R-:W-:-:S09]  /*1560*/  UISETP.NE.AND UP0, UPT, UR4, 0x4, UPT ;  /* 0x000000040400788c */ /* 0x000fd2000bf05270 */
[----:B------:R-:W-:Y:S05]  /*1570*/  BRA.U UP0, `(.L_x_1245) ;  /* 0x0000000900b07547 */ /* 0x000fea000b800000 */
[----:B------:R0:W5:Y:S01]  /*1580*/  LDG.E.U16 R0, desc[UR36][R2.64] ;  /* 0x0000002402007981 */ /* 0x000162000c1e1500 */
[----:B------:R-:W-:Y:S05]  /*1590*/  BRA `(.L_x_1246) ;  /* 0x0000000c002c7947 */ /* 0x000fea0003800000 */
.L_x_1248:
[----:B------:R0:W5:Y:S01]  /*15a0*/  LDG.E.U16 R0, desc[UR36][R2.64] ;  /* 0x0000002402007981 */ /* 0x000162000c1e1500 */
[----:B------:R-:W-:Y:S05]  /*15b0*/  BRA `(.L_x_1246) ;  /* 0x0000000c00247947 */ /* 0x000fea0003800000 */
.L_x_1247:
[----:B------:R0:W5:Y:S01]  /*15c0*/  LDG.E.U16 R0, desc[UR36][R2.64] ;  /* 0x0000002402007981 */ /* 0x000162000c1e1500 */
[----:B------:R-:W-:Y:S05]  /*15d0*/  BRA `(.L_x_1246) ;  /* 0x0000000c001c7947 */ /* 0x000fea0003800000 */
.L_x_1242:
[----:B------:R-:W-:-:S09]  /*15e0*/  UISETP.GT.AND UP0, UPT, UR4, 0x6, UPT ;  /* 0x000000060400788c */ /* 0x000fd2000bf04270 */
[----:B------:R-:W-:Y:S05]  /*15f0*/  BRA.U UP0, `(.L_x_1249) ;  /* 0x0000000100307547 */ /* 0x000fea000b800000 */
[----:B------:R-:W-:-:S09]  /*1600*/  UISETP.NE.AND UP0, UPT, UR4, 0x5, UPT ;  /* 0x000000050400788c */ /* 0x000fd2000bf05270 */
[----:B------:R-:W-:Y:S05]  /*1610*/  BRA.U !UP0, `(.L_x_1250) ;  /* 0x0000000108147547 */ /* 0x000fea000b800000 */
[----:B------:R-:W-:-:S09]  /*1620*/  UISETP.NE.AND UP0, UPT, UR4, 0x6, UPT ;  /* 0x000000060400788c */ /* 0x000fd2000bf05270 */
[----:B------:R-:W-:Y:S05]  /*1630*/  BRA.U UP0, `(.L_x_1245) ;  /* 0x0000000900807547 */ /* 0x000fea000b800000 */
[----:B------:R-:W2:Y:S02]  /*1640*/  LDG.E R2, desc[UR36][R2.64] ;  /* 0x0000002402027981 */ /* 0x000ea4000c1e1900 */
[----:B--2---:R3:W4:Y:S01]  /*1650*/  F2I.FTZ.TRUNC.NTZ R0, R2 ;  /* 0x0000000200007305 */ /* 0x004722000021f100 */
[----:B------:R-:W-:Y:S05]  /*1660*/  BRA `(.L_x_1246) ;  /* 0x0000000800f87947 */ /* 0x000fea0003800000 */
.L_x_1250:
[----:B------:R-:W2:Y:S02]  /*1670*/  LDG.E.U16 R4, desc[UR36][R2.64] ;  /* 0x0000002402047981 */ /* 0x000ea4000c1e1500 */
[----:B--2---:R-:W-:-:S06]  /*1680*/  HADD2.F32 R4, -RZ, R4.H0_H0 ;  /* 0x20000004ff047230 */ /* 0x004fcc0000004100 */
[----:B------:R-:W0:Y:S02]  /*1690*/  F2I.FTZ.TRUNC.NTZ R4, R4 ;  /* 0x0000000400047305 */ /* 0x000e24000021f100 */
[----:B0-----:R-:W-:Y:S01]  /*16a0*/  PRMT R0, R4, 0x7610, R0 ;  /* 0x0000761004007816 */ /* 0x001fe20000000000 */
[----:B------:R-:W-:Y:S06]  /*16b0*/  BRA `(.L_x_1246) ;  /* 0x0000000800e47947 */ /* 0x000fec0003800000 */
.L_x_1249:
[----:B------:R-:W-:-:S09]  /*16c0*/  UISETP.NE.AND UP0, UPT, UR4, 0x7, UPT ;  /* 0x000000070400788c */ /* 0x000fd2000bf05270 */
[----:B------:R-:W-:Y:S05]  /*16d0*/  BRA.U !UP0, `(.L_x_1251) ;  /* 0x0000000108307547 */ /* 0x000fea000b800000 */
[----:B------:R-:W-:-:S09]  /*16e0*/  UISETP.NE.AND UP0, UPT, UR4, 0x8, UPT ;  /* 0x000000080400788c */ /* 0x000fd2000bf05270 */
[----:B------:R-:W-:Y:S05]  /*16f0*/  BRA.U !UP0, `(.L_x_1252) ;  /* 0x0000000108147547 */ /* 0x000fea000b800000 */
[----:B------:R-:W-:-:S09]  /*1700*/  UISETP.NE.AND UP0, UPT, UR4, 0x9, UPT ;  /* 0x000000090400788c */ /* 0x000fd2000bf05270 */
[----:B------:R-:W-:Y:S05]  /*1710*/  BRA.U UP0, `(.L_x_1245) ;  /* 0x0000000900487547 */ /* 0x000fea000b800000 */
[----:B------:R-:W2:Y:S02]  /*1720*/  LDG.E R2, desc[UR36][R2.64] ;  /* 0x0000002402027981 */ /* 0x000ea4000c1e1900 */
[----:B--2---:R0:W1:Y:S01]  /*1730*/  F2I.FTZ.TRUNC.NTZ R0, R2 ;  /* 0x0000000200007305 */ /* 0x004062000021f100 */
[----:B------:R-:W-:Y:S05]  /*1740*/  BRA `(.L_x_1246) ;  /* 0x0000000800c07947 */ /* 0x000fea0003800000 */
.L_x_1252:
[----:B------:R-:W2:Y:S02]  /*1750*/  LDG.E.U16 R2, desc[UR36][R2.64] ;  /* 0x0000002402027981 */ /* 0x000ea4000c1e1500 */
[----:B--2---:R-:W-:-:S06]  /*1760*/  HADD2.F32 R4, -RZ, R2.H0_H0 ;  /* 0x20000002ff047230 */ /* 0x004fcc0000004100 */
[----:B------:R-:W0:Y:S02]  /*1770*/  F2I.FTZ.TRUNC.NTZ R4, R4 ;  /* 0x0000000400047305 */ /* 0x000e24000021f100 */
[----:B0-----:R-:W-:Y:S01]  /*1780*/  PRMT R0, R4, 0x7610, R0 ;  /* 0x0000761004007816 */ /* 0x001fe20000000000 */
[----:B------:R-:W-:Y:S06]  /*1790*/  BRA `(.L_x_1246) ;  /* 0x0000000800ac7947 */ /* 0x000fec0003800000 */
.L_x_1251:
[----:B------:R-:W2:Y:S02]  /*17a0*/  LDG.E.64 R2, desc[UR36][R2.64] ;  /* 0x0000002402027981 */ /* 0x000ea4000c1e1b00 */
[----:B--2---:R0:W1:Y:S02]  /*17b0*/  F2I.F64.TRUNC R0, R2 ;  /* 0x0000000200007311 */ /* 0x004064000030d100 */
[----:B01----:R-:W-:Y:S05]  /*17c0*/  BRA `(.L_x_1246) ;  /* 0x0000000800a07947 */ /* 0x003fea0003800000 */
.L_x_1241:
        /* <DEDUP_REMOVED lines=10> */
[----:B------:R-:W-:Y:S01]  /*1870*/  SEL R0, RZ, 0x1, !P0 ;  /* 0x00000001ff007807 */ /* 0x000fe20004000000 */
[----:B------:R-:W-:Y:S08]  /*1880*/  BRA `(.L_x_1246) ;  /* 0x0000000800707947 */ /* 0x000ff00003800000 */
.L_x_1255:
[----:B------:R-:W2:Y:S02]  /*1890*/  LDG.E.64 R2, desc[UR36][R2.64] ;  /* 0x0000002402027981 */ /* 0x000ea4000c1e1b00 */
[----:B--2---:R3:W4:Y:S02]  /*18a0*/  F2I.F64.TRUNC R0, R2 ;  /* 0x0000000200007311 */ /* 0x004724000030d100 */
[----:B---34-:R-:W-:Y:S05]  /*18b0*/  BRA `(.L_x_1246) ;  /* 0x0000000800647947 */ /* 0x018fea0003800000 */
.L_x_1254:
[----:B------:R-:W-:-:S09]  /*18c0*/  UISETP.NE.AND UP0, UPT, UR4, 0xf, UPT ;  /* 0x0000000f0400788c */ /* 0x000fd2000bf05270 */
[----:B------:R-:W-:Y:S05]  /*18d0*/  BRA.U !UP0, `(.L_x_1256) ;  /* 0x00000001089c7547 */ /* 0x000fea000b800000 */
[----:B------:R-:W-:-:S09]  /*18e0*/  UISETP.NE.AND UP0, UPT, UR4, 0x17, UPT ;  /* 0x000000170400788c */ /* 0x000fd2000bf05270 */
[----:B------:R-:W-:Y:S05]  /*18f0*/  BRA.U !UP0, `(.L_x_1257) ;  /* 0x00000001085c7547 */ /* 0x000fea000b800000 */
[----:B------:R-:W-:-:S09]  /*1900*/  UISETP.NE.AND UP0, UPT, UR4, 0x18, UPT ;  /* 0x000000180400788c */ /* 0x000fd2000bf05270 */
[----:B------:R-:W-:Y:S05]  /*1910*/  BRA.U UP0, `(.L_x_1245) ;  /* 0x0000000500c87547 */ /* 0x000fea000b800000 */
[----:B------:R-:W2:Y:S01]  /*1920*/  LDG.E.U8 R0, desc[UR36][R2.64] ;  /* 0x0000002402007981 */ /* 0x000ea2000c1e1100 */
[----:B------:R-:W-:Y:S02]  /*1930*/  IMAD.MOV.U32 R6, RZ, RZ, 0x1f ;  /* 0x0000001fff067424 */ /* 0x000fe400078e00ff */
[----:B--2---:R-:W-:-:S05]  /*1940*/  IMAD.SHL.U32 R0, R0, 0x1000000, RZ ;  /* 0x0100000000007824 */ /* 0x004fca00078e00ff */
[C---:B------:R-:W-:Y:S02]  /*1950*/  LOP3.LUT R4, R0.reuse, 0x7f000000, RZ, 0xc0, !PT ;  /* 0x7f00000000047812 */ /* 0x040fe400078ec0ff */
[----:B------:R-:W-:Y:S02]  /*1960*/  LOP3.LUT P0, RZ, R0, 0x7f000000, RZ, 0xc0, !PT ;  /* 0x7f00000000ff7812 */ /* 0x000fe4000780c0ff */
[----:B------:R-:W0:Y:S02]  /*1970*/  FLO.U32 R5, R4 ;  /* 0x0000000400057300 */ /* 0x000e2400000e0000 */
[----:B0-----:R-:W-:-:S04]  /*1980*/  IADD3 R5, PT, PT, -R5, RZ, RZ ;  /* 0x000000ff05057210 */ /* 0x001fc80007ffe1ff */
[----:B------:R-:W-:-:S05]  /*1990*/  VIADDMNMX.U32 R5, R5, R6, 0x4, !PT ;  /* 0x0000000405057446 */ /* 0x000fca0007800006 */
[----:B------:R-:W-:-:S04]  /*19a0*/  VIADD R5, R5, 0xfffffffc ;  /* 0xfffffffc05057836 */ /* 0x000fc80000000000 */
[----:B------:R-:W-:Y:S01]  /*19b0*/  IMAD.SHL.U32 R7, R5, 0x800000, RZ ;  /* 0x0080000005077824 */ /* 0x000fe200078e00ff */
[C---:B------:R-:W-:Y:S01]  /*19c0*/  SHF.L.U32 R6, R4.reuse, R5, RZ ;  /* 0x0000000504067219 */ /* 0x040fe200000006ff */
[----:B------:R-:W-:-:S03]  /*19d0*/  VIADD R5, R4, 0x1000000 ;  /* 0x0100000004057836 */ /* 0x000fc60000000000 */
[----:B------:R-:W-:Y:S02]  /*19e0*/  LEA.HI R6, R6, -R7, RZ, 0x1c ;  /* 0x8000000706067211 */ /* 0x000fe400078fe0ff */
[----:B------:R-:W-:Y:S02]  /*19f0*/  SHF.R.S32.HI R5, RZ, 0x8, R5 ;  /* 0x00000008ff057819 */ /* 0x000fe40000011405 */
[----:B------:R-:W-:-:S04]  /*1a00*/  IADD3 R6, PT, PT, R6, 0x3c000000, RZ ;  /* 0x3c00000006067810 */ /* 0x000fc80007ffe0ff */
[----:B------:R-:W-:-:S04]  /*1a10*/  LOP3.LUT R5, R6, 0x7f800000, R5, 0xf8, !PT ;  /* 0x7f80000006057812 */ /* 0x000fc800078ef805 */
[----:B------:R-:W-:-:S04]  /*1a20*/  SEL R5, R5, RZ, P0 ;  /* 0x000000ff05057207 */ /* 0x000fc80000000000 */
[----:B------:R-:W-:-:S06]  /*1a30*/  LOP3.LUT R5, R5, 0x80000000, R0, 0xf8, !PT ;  /* 0x8000000005057812 */ /* 0x000fcc00078ef800 */
[----:B------:R-:W0:Y:S02]  /*1a40*/  F2I.FTZ.TRUNC.NTZ R5, R5 ;  /* 0x0000000500057305 */ /* 0x000e24000021f100 */
[----:B0-----:R-:W-:Y:S01]  /*1a50*/  PRMT R0, R5, 0x7610, R0 ;  /* 0x0000761005007816 */ /* 0x001fe20000000000 */
[----:B------:R-:W-:Y:S06]  /*1a60*/  BRA `(.L_x_1246) ;  /* 0x0000000400f87947 */ /* 0x000fec0003800000 */
.L_x_1257:
[----:B------:R-:W2:Y:S02]  /*1a70*/  LDG.E.U8 R2, desc[UR36][R2.64] ;  /* 0x0000002402027981 */ /* 0x000ea4000c1e1100 */
[C---:B--2---:R-:W-:Y:S02]  /*1a80*/  IMAD.SHL.U32 R4, R2.reuse, 0x2000000, RZ ;  /* 0x0200000002047824 */ /* 0x044fe400078e00ff */
[----:B------:R-:W-:-:S03]  /*1a90*/  IMAD.SHL.U32 R5, R2, 0x100, RZ ;  /* 0x0000010002057824 */ /* 0x000fc600078e00ff */
[----:B------:R-:W-:-:S13]  /*1aa0*/  ISETP.GT.U32.AND P0, PT, R4, 0x7ffffff, PT ;  /* 0x07ffffff0400780c */ /* 0x000fda0003f04070 */
[C---:B------:R-:W-:Y:S02]  /*1ab0*/  @!P0 LOP3.LUT R0, R5.reuse, 0x7f00, RZ, 0xc0, !PT ;  /* 0x00007f0005008812 */ /* 0x040fe400078ec0ff */
[----:B------:R-:W-:Y:S02]  /*1ac0*/  @P0 LEA.HI R4, R4, 0x70000000, RZ, 0x1c ;  /* 0x7000000004040811 */ /* 0x000fe400078fe0ff */
[----:B------:R-:W-:Y:S02]  /*1ad0*/  @!P0 LOP3.LUT R0, R0, 0x3f000000, RZ, 0xfc, !PT ;  /* 0x3f00000000008812 */ /* 0x000fe400078efcff */
[----:B------:R-:W-:-:S03]  /*1ae0*/  PRMT R5, R5, 0x9910, RZ ;  /* 0x0000991005057816 */ /* 0x000fc600000000ff */
[----:B------:R-:W-:Y:S01]  /*1af0*/  @!P0 FADD.FTZ R0, R0, -0.5 ;  /* 0xbf00000000008421 */ /* 0x000fe20000010000 */
[----:B------:R-:W-:-:S05]  /*1b00*/  @P0 FMUL.FTZ R0, R4, 1.9259299443872358531e-34 ;  /* 0x0780000004000820 */ /* 0x000fca0000410000 */
[----:B------:R-:W-:-:S06]  /*1b10*/  LOP3.LUT R5, R0, 0x80000000, R5, 0xf8, !PT ;  /* 0x8000000000057812 */ /* 0x000fcc00078ef805 */
[----:B------:R-:W0:Y:S02]  /*1b20*/  F2I.FTZ.TRUNC.NTZ R5, R5 ;  /* 0x0000000500057305 */ /* 0x000e24000021f100 */
[----:B0-----:R-:W-:Y:S01]  /*1b30*/  PRMT R0, R5, 0x7610, R0 ;  /* 0x0000761005007816 */ /* 0x001fe20000000000 */
[----:B------:R-:W-:Y:S06]  /*1b40*/  BRA `(.L_x_1246) ;  /* 0x0000000400c07947 */ /* 0x000fec0003800000 */
.L_x_1256:
[----:B------:R-:W2:Y:S02]  /*1b50*/  LDG.E.U16 R4, desc[UR36][R2.64] ;  /* 0x0000002402047981 */ /* 0x000ea4000c1e1500 */
[----:B--2---:R-:W-:-:S06]  /*1b60*/  IMAD.U32 R4, R4, 0x10000, RZ ;  /* 0x0001000004047824 */ /* 0x004fcc00078e00ff */
[----:B------:R-:W0:Y:S02]  /*1b70*/  F2I.FTZ.TRUNC.NTZ R4, R4 ;  /* 0x0000000400047305 */ /* 0x000e24000021f100 */
[----:B0-----:R-:W-:Y:S01]  /*1b80*/  PRMT R0, R4, 0x7610, R0 ;  /* 0x0000761004007816 */ /* 0x001fe20000000000 */
[----:B------:R-:W-:Y:S06]  /*1b90*/  BRA `(.L_x_1246) ;  /* 0x0000000400ac7947 */ /* 0x000fec0003800000 */
.L_x_1253:
        /* <DEDUP_REMOVED lines=10> */
.L_x_1260:
[----:B------:R-:W2:Y:S01]  /*1c40*/  LDG.E.U8 R3, desc[UR36][R2.64] ;  /* 0x0000002402037981 */ /* 0x000ea2000c1e1100 */
[----:B------:R-:W-:Y:S01]  /*1c50*/  BSSY.RECONVERGENT B0, `(.L_x_1261) ;  /* 0x0000018000007945 */ /* 0x000fe20003800200 */
[----:B------:R-:W-:Y:S01]  /*1c60*/  HFMA2 R4, -RZ, RZ, 0, 0 ;  /* 0x00000000ff047431 */ /* 0x000fe200000001ff */
[----:B--2---:R-:W-:-:S13]  /*1c70*/  ISETP.NE.AND P0, PT, R3, RZ, PT ;  /* 0x000000ff0300720c */ /* 0x004fda0003f05270 */
[----:B------:R-:W-:Y:S05]  /*1c80*/  @!P0 BRA `(.L_x_1262) ;  /* 0x0000000000508947 */ /* 0x000fea0003800000 */
[----:B------:R-:W-:-:S13]  /*1c90*/  ISETP.NE.AND P0, PT, R3, 0x80, PT ;  /* 0x000000800300780c */ /* 0x000fda0003f05270 */
[----:B------:R-:W-:Y:S01]  /*1ca0*/  @!P0 IMAD.MOV.U32 R4, RZ, RZ, 0x7f800001 ;  /* 0x7f800001ff048424 */ /* 0x000fe200078e00ff */
[----:B------:R-:W-:Y:S06]  /*1cb0*/  @!P0 BRA `(.L_x_1262) ;  /* 0x0000000000448947 */ /* 0x000fec0003800000 */
[--C-:B------:R-:W-:Y:S01]  /*1cc0*/  SHF.R.U32.HI R0, RZ, 0x3, R3.reuse ;  /* 0x00000003ff007819 */ /* 0x100fe20000011603 */
[----:B------:R-:W-:Y:S03]  /*1cd0*/  BSSY.RECONVERGENT B1, `(.L_x_1263) ;  /* 0x000000c000017945 */ /* 0x000fe60003800200 */
[----:B------:R-:W-:Y:S02]  /*1ce0*/  LOP3.LUT P0, R2, R0, 0xf, RZ, 0xc0, !PT ;  /* 0x0000000f00027812 */ /* 0x000fe4000780c0ff */
[----:B------:R-:W-:-:S05]  /*1cf0*/  SHF.R.U32.HI R0, RZ, 0x7, R3 ;  /* 0x00000007ff007819 */ /* 0x000fca0000011603 */
[----:B------:R-:W-:Y:S01]  /*1d00*/  IMAD.U32 R7, R0, -0x80000000, RZ ;  /* 0x8000000000077824 */ /* 0x000fe200078e00ff */
[----:B------:R-:W-:-:S05]  /*1d10*/  LOP3.LUT R0, R3, 0x7, RZ, 0xc0, !PT ;  /* 0x0000000703007812 */ /* 0x000fca00078ec0ff */
[----:B------:R-:W-:Y:S05]  /*1d20*/  @P0 BRA `(.L_x_1264) ;  /* 0x0000000000180947 */ /* 0x000fea0003800000 */
[----:B------:R-:W0:Y:S02]  /*1d30*/  FLO.U32 R3, R0 ;  /* 0x0000000000037300 */ /* 0x000e2400000e0000 */
[----:B0-----:R-:W-:-:S04]  /*1d40*/  IADD3 R3, PT, PT, -R3, 0x1f, RZ ;  /* 0x0000001f03037810 */ /* 0x001fc80007ffe1ff */
[----:B------:R-:W-:Y:S01]  /*1d50*/  IADD3 R2, PT, PT, R2, 0x1d, -R3 ;  /* 0x0000001d02027810 */ /* 0x000fe20007ffe803 */
[----:B------:R-:W-:-:S05]  /*1d60*/  VIADD R5, R3, 0xffffffe4 ;  /* 0xffffffe403057836 */ /* 0x000fca0000000000 */
[----:B------:R-:W-:-:S04]  /*1d70*/  SHF.L.U32 R5, R0, R5, RZ ;  /* 0x0000000500057219 */ /* 0x000fc800000006ff */
[----:B------:R-:W-:-:S07]  /*1d80*/  LOP3.LUT R0, R5, 0x7, RZ, 0xc0, !PT ;  /* 0x0000000705007812 */ /* 0x000fce00078ec0ff */
.L_x_1264:
[----:B------:R-:W-:Y:S05]  /*1d90*/  BSYNC.RECONVERGENT B1 ;  /* 0x0000000000017941 */ /* 0x000fea0003800200 */
.L_x_1263:
[----:B------:R-:W-:Y:S02]  /*1da0*/  SHF.L.U32 R0, R0, 0x14, RZ ;  /* 0x0000001400007819 */ /* 0x000fe400000006ff */
[----:B------:R-:W-:-:S04]  /*1db0*/  LEA R2, R2, 0x3b800000, 0x17 ;  /* 0x3b80000002027811 */ /* 0x000fc800078eb8ff */
[----:B------:R-:W-:-:S07]  /*1dc0*/  LOP3.LUT R4, R2, R0, R7, 0xfe, !PT ;  /* 0x0000000002047212 */ /* 0x000fce00078efe07 */
.L_x_1262:
[----:B------:R-:W-:Y:S05]  /*1dd0*/  BSYNC.RECONVERGENT B0 ;  /* 0x0000000000007941 */ /* 0x000fea0003800200 */
.L_x_1261:
[----:B------:R-:W0:Y:S02]  /*1de0*/  F2I.FTZ.TRUNC.NTZ R4, R4 ;  /* 0x0000000400047305 */ /* 0x000e24000021f100 */
[----:B0-----:R-:W-:Y:S01]  /*1df0*/  PRMT R0, R4, 0x7610, R0 ;  /* 0x0000761004007816 */ /* 0x001fe20000000000 */
[----:B------:R-:W-:Y:S06]  /*1e00*/  BRA `(.L_x_1246) ;  /* 0x0000000400107947 */ /* 0x000fec0003800000 */
.L_x_1259:
[----:B------:R-:W2:Y:S01]  /*1e10*/  LDG.E.U8 R3, desc[UR36][R2.64] ;  /* 0x0000002402037981 */ /* 0x000ea2000c1e1100 */
[----:B------:R-:W-:Y:S01]  /*1e20*/  BSSY.RECONVERGENT B0, `(.L_x_1265) ;  /* 0x0000018000007945 */ /* 0x000fe20003800200 */
[----:B------:R-:W-:Y:S01]  /*1e30*/  IMAD.MOV.U32 R4, RZ, RZ, RZ ;  /* 0x000000ffff047224 */ /* 0x000fe200078e00ff */
        /* <DEDUP_REMOVED lines=14> */
[----:B------:R-:W-:Y:S02]  /*1f20*/  IADD3 R5, PT, PT, R3, -0x1d, RZ ;  /* 0xffffffe303057810 */ /* 0x000fe40007ffe0ff */
[----:B------:R-:W-:Y:S02]  /*1f30*/  IADD3 R2, PT, PT, R2, 0x1e, -R3 ;  /* 0x0000001e02027810 */ /* 0x000fe40007ffe803 */
[----:B------:R-:W-:-:S04]  /*1f40*/  SHF.L.U32 R5, R0, R5, RZ ;  /* 0x0000000500057219 */ /* 0x000fc800000006ff */
[----:B------:R-:W-:-:S07]  /*1f50*/  LOP3.LUT R0, R5, 0x3, RZ, 0xc0, !PT ;  /* 0x0000000305007812 */ /* 0x000fce00078ec0ff */
.L_x_1268:
[----:B------:R-:W-:Y:S05]  /*1f60*/  BSYNC.RECONVERGENT B1 ;  /* 0x0000000000017941 */ /* 0x000fea0003800200 */
.L_x_1267:
[----:B------:R-:W-:Y:S01]  /*1f70*/  IMAD.SHL.U32 R0, R0, 0x200000, RZ ;  /* 0x0020000000007824 */ /* 0x000fe200078e00ff */
[----:B------:R-:W-:-:S04]  /*1f80*/  LEA R2, R2, 0x37800000, 0x17 ;  /* 0x3780000002027811 */ /* 0x000fc800078eb8ff */
[----:B------:R-:W-:-:S07]  /*1f90*/  LOP3.LUT R4, R2, R0, R7, 0xfe, !PT ;  /* 0x0000000002047212 */ /* 0x000fce00078efe07 */
.L_x_1266:
[----:B------:R-:W-:Y:S05]  /*1fa0*/  BSYNC.RECONVERGENT B0 ;  /* 0x0000000000007941 */ /* 0x000fea0003800200 */
.L_x_1265:
[----:B------:R-:W0:Y:S02]  /*1fb0*/  F2I.FTZ.TRUNC.NTZ R4, R4 ;  /* 0x0000000400047305 */ /* 0x000e24000021f100 */
[----:B0-----:R-:W-:Y:S01]  /*1fc0*/  PRMT R0, R4, 0x7610, R0 ;  /* 0x0000761004007816 */ /* 0x001fe20000000000 */
[----:B------:R-:W-:Y:S06]  /*1fd0*/  BRA `(.L_x_1246) ;  /* 0x00000000009c7947 */ /* 0x000fec0003800000 */
.L_x_1258:
[----:B------:R-:W-:-:S09]  /*1fe0*/  UISETP.NE.AND UP0, UPT, UR4, 0x1c, UPT ;  /* 0x0000001c0400788c */ /* 0x000fd2000bf05270 */
[----:B------:R-:W-:Y:S05]  /*1ff0*/  BRA.U !UP0, `(.L_x_1269) ;  /* 0x0000000108907547 */ /* 0x000fea000b800000 */
[----:B------:R-:W-:-:S09]  /*2000*/  UISETP.NE.AND UP0, UPT, UR4, 0x1d, UPT ;  /* 0x0000001d0400788c */ /* 0x000fd2000bf05270 */
[----:B------:R-:W-:Y:S05]  /*2010*/  BRA.U !UP0, `(.L_x_1270) ;  /* 0x0000000108807547 */ /* 0x000fea000b800000 */
[----:B------:R-:W-:-:S09]  /*2020*/  UISETP.NE.AND UP0, UPT, UR4, 0x2c, UPT ;  /* 0x0000002c0400788c */ /* 0x000fd2000bf05270 */
[----:B------:R-:W-:Y:S05]  /*2030*/  BRA.U !UP0, `(.L_x_1271) ;  /* 0x0000000108487547 */ /* 0x000fea000b800000 */
.L_x_1245:
        /* <DEDUP_REMOVED lines=16> */
.L_x_1272:
[----:B------:R-:W-:Y:S01]  /*2140*/  PRMT R0, RZ, 0x7610, R0 ;  /* 0x00007610ff007816 */ /* 0x000fe20000000000 */
[----:B------:R-:W-:Y:S06]  /*2150*/  BRA `(.L_x_1246) ;  /* 0x00000000003c7947 */ /* 0x000fec0003800000 */
.L_x_1271:
[----:B------:R-:W2:Y:S01]  /*2160*/  LDG.E.U8 R2, desc[UR36][R2.64] ;  /* 0x0000002402027981 */ /* 0x000ea2000c1e1100 */
[----:B------:R-:W-:Y:S01]  /*2170*/  BSSY.RECONVERGENT B0, `(.L_x_1273) ;  /* 0x0000007000007945 */ /* 0x000fe20003800200 */
[----:B------:R-:W-:Y:S01]  /*2180*/  IMAD.MOV.U32 R4, RZ, RZ, 0x400000 ;  /* 0x00400000ff047424 */ /* 0x000fe200078e00ff */
[----:B--2---:R-:W-:-:S13]  /*2190*/  ISETP.NE.AND P0, PT, R2, RZ, PT ;  /* 0x000000ff0200720c */ /* 0x004fda0003f05270 */
[----:B------:R-:W-:Y:S05]  /*21a0*/  @!P0 BRA `(.L_x_1274) ;  /* 0x00000000000c8947 */ /* 0x000fea0003800000 */
[----:B------:R-:W-:-:S13]  /*21b0*/  ISETP.NE.AND P0, PT, R2, 0xff, PT ;  /* 0x000000ff0200780c */ /* 0x000fda0003f05270 */
[----:B------:R-:W-:Y:S01]  /*21c0*/  @!P0 MOV R4, 0x7f800001 ;  /* 0x7f80000100048802 */ /* 0x000fe20000000f00 */
[----:B------:R-:W-:-:S07]  /*21d0*/  @P0 IMAD.SHL.U32 R4, R2, 0x800000, RZ ;  /* 0x0080000002040824 */ /* 0x000fce00078e00ff */
.L_x_1274:
[----:B------:R-:W-:Y:S05]  /*21e0*/  BSYNC.RECONVERGENT B0 ;  /* 0x0000000000007941 */ /* 0x000fea0003800200 */
.L_x_1273:
[----:B------:R-:W0:Y:S02]  /*21f0*/  F2I.FTZ.TRUNC.NTZ R4, R4 ;  /* 0x0000000400047305 */ /* 0x000e24000021f100 */
[----:B0-----:R-:W-:Y:S01]  /*2200*/  PRMT R0, R4, 0x7610, R0 ;  /* 0x0000761004007816 */ /* 0x001fe20000000000 */
[----:B------:R-:W-:Y:S06]  /*2210*/  BRA `(.L_x_1246) ;  /* 0x00000000000c7947 */ /* 0x000fec0003800000 */
.L_x_1270:
[----:B------:R2:W5:Y:S01]  /*2220*/  LDG.E.U16 R0, desc[UR36][R2.64] ;  /* 0x0000002402007981 */ /* 0x000562000c1e1500 */
[----:B------:R-:W-:Y:S05]  /*2230*/  BRA `(.L_x_1246) ;  /* 0x0000000000047947 */ /* 0x000fea0003800000 */
.L_x_1269:
[----:B------:R1:W5:Y:S02]  /*2240*/  LDG.E.U16 R0, desc[UR36][R2.64] ;  /* 0x0000002402007981 */ /* 0x000364000c1e1500 */
.L_x_1246:
[----:B------:R-:W0:Y:S01]  /*2250*/  LDCU.64 UR6, c[0x0][0x580] ;  /* 0x0000b000ff0677ac */ /* 0x000e220008000a00 */
[----:B-1--45:R-:W-:Y:S01]  /*2260*/  LOP3.LUT R9, R0, UR43, RZ, 0x3c, !PT ;  /* 0x0000002b00097c12 */ /* 0x032fe2000f8e3cff */
[----:B------:R-:W-:-:S04]  /*2270*/  UPRMT UR4, UR39, 0x9910, URZ ;  /* 0x0000991027047896 */ /* 0x000fc800080000ff */
[----:B------:R-:W-:Y:S01]  /*2280*/  UISETP.GT.AND UP0, UPT, UR4, 0x9, UPT ;  /* 0x000000090400788c */ /* 0x000fe2000bf04270 */
[----:B0-23--:R-:W-:-:S05]  /*2290*/  IADD3 R2, P0, PT, R16, UR6, RZ ;  /* 0x0000000610027c10 */ /* 0x00dfca000ff1e0ff */
        /* <DEDUP_REMOVED lines=12> */
.L_x_1278:
[----:B------:R3:W-:Y:S01]  /*2360*/  STG.E.U8 desc[UR36][R2.64], R9 ;  /* 0x0000000902007986 */ /* 0x0007e2000c101124 */
[----:B------:R-:W-:Y:S05]  /*2370*/  BRA `(.L_x_1280) ;  /* 0x0000000c00547947 */ /* 0x000fea0003800000 */
.L_x_1277:
[----:B------:R-:W-:-:S09]  /*2380*/  UISETP.NE.AND UP0, UPT, UR4, 0x2, UPT ;  /* 0x000000020400788c */ /* 0x000fd2000bf05270 */
[----:B------:R-:W-:Y:S05]  /*2390*/  BRA.U !UP0, `(.L_x_1281) ;  /* 0x00000001082c7547 */ /* 0x000fea000b800000 */
[----:B------:R-:W-:-:S09]  /*23a0*/  UISETP.NE.AND UP0, UPT, UR4, 0x3, UPT ;  /* 0x000000030400788c */ /* 0x000fd2000bf05270 */
[----:B------:R-:W-:Y:S05]  /*23b0*/  BRA.U !UP0, `(.L_x_1282) ;  /* 0x0000000108187547 */ /* 0x000fea000b800000 */
[----:B------:R-:W-:-:S09]  /*23c0*/  UISETP.NE.AND UP0, UPT, UR4, 0x4, UPT ;  /* 0x000000040400788c */ /* 0x000fd2000bf05270 */
[----:B------:R-:W-:Y:S05]  /*23d0*/  BRA.U UP0, `(.L_x_1279) ;  /* 0x0000000900a07547 */ /* 0x000fea000b800000 */
[----:B------:R-:W-:-:S04]  /*23e0*/  PRMT R4, R9, 0x9910, RZ ;  /* 0x0000991009047816 */ /* 0x000fc800000000ff */
[----:B------:R-:W-:-:S05]  /*23f0*/  SHF.R.S32.HI R5, RZ, 0x1f, R4 ;  /* 0x0000001fff057819 */ /* 0x000fca0000011404 */
[----:B------:R0:W-:Y:S01]  /*2400*/  STG.E.64 desc[UR36][R2.64], R4 ;  /* 0x0000000402007986 */ /* 0x0001e2000c101b24 */
[----:B------:R-:W-:Y:S05]  /*2410*/  BRA `(.L_x_1280) ;  /* 0x0000000c002c7947 */ /* 0x000fea0003800000 */
.L_x_1282:
[----:B------:R-:W-:-:S05]  /*2420*/  PRMT R5, R9, 0x9910, RZ ;  /* 0x0000991009057816 */ /* 0x000fca00000000ff */
[----:B------:R1:W-:Y:S01]  /*2430*/  STG.E desc[UR36][R2.64], R5 ;  /* 0x0000000502007986 */ /* 0x0003e2000c101924 */
[----:B------:R-:W-:Y:S05]  /*2440*/  BRA `(.L_x_1280) ;  /* 0x0000000c00207947 */ /* 0x000fea0003800000 */
.L_x_1281:
[----:B------:R2:W-:Y:S01]  /*2450*/  STG.E.U16 desc[UR36][R2.64], R9 ;  /* 0x0000000902007986 */ /* 0x0005e2000c101524 */
[----:B------:R-:W-:Y:S05]  /*2460*/  BRA `(.L_x_1280) ;  /* 0x0000000c00187947 */ /* 0x000fea0003800000 */
.L_x_1276:
[----:B------:R-:W-:-:S09]  /*2470*/  UISETP.GT.AND UP0, UPT, UR4, 0x6, UPT ;  /* 0x000000060400788c */ /* 0x000fd2000bf04270 */
[----:B------:R-:W-:Y:S05]  /*2480*/  BRA.U UP0, `(.L_x_1283) ;  /* 0x00000001002c7547 */ /* 0x000fea000b800000 */
[----:B------:R-:W-:-:S09]  /*2490*/  UISETP.NE.AND UP0, UPT, UR4, 0x5, UPT ;  /* 0x000000050400788c */ /* 0x000fd2000bf05270 */
[----:B------:R-:W-:Y:S05]  /*24a0*/  BRA.U !UP0, `(.L_x_1284) ;  /* 0x0000000108147547 */ /* 0x000fea000b800000 */
[----:B------:R-:W-:-:S09]  /*24b0*/  UISETP.NE.AND UP0, UPT, UR4, 0x6, UPT ;  /* 0x000000060400788c */ /* 0x000fd2000bf05270 */
[----:B------:R-:W-:Y:S05]  /*24c0*/  BRA.U UP0, `(.L_x_1279) ;  /* 0x0000000900647547 */ /* 0x000fea000b800000 */
[----:B------:R-:W0:Y:S02]  /*24d0*/  I2F.S16 R5, R9 ;  /* 0x0000000900057306 */ /* 0x000e240000101400 */
[----:B0-----:R0:W-:Y:S01]  /*24e0*/  STG.E desc[UR36][R2.64], R5 ;  /* 0x0000000502007986 */ /* 0x0011e2000c101924 */
[----:B------:R-:W-:Y:S05]  /*24f0*/  BRA `(.L_x_1280) ;  /* 0x0000000800f47947 */ /* 0x000fea0003800000 */
.L_x_1284:
[----:B------:R-:W0:Y:S02]  /*2500*/  I2F.S16 R0, R9 ;  /* 0x0000000900007306 */ /* 0x000e240000101400 */
[----:B0-----:R-:W-:-:S05]  /*2510*/  F2FP.F16.F32.PACK_AB R0, RZ, R0 ;  /* 0x00000000ff00723e */ /* 0x001fca00000000ff */
[----:B------:R0:W-:Y:S01]  /*2520*/  STG.E.U16 desc[UR36][R2.64], R0 ;  /* 0x0000000002007986 */ /* 0x0001e2000c101524 */
[----:B------:R-:W-:Y:S05]  /*2530*/  BRA `(.L_x_1280) ;  /* 0x0000000800e47947 */ /* 0x000fea0003800000 */
.L_x_1283:
[----:B------:R-:W-:-:S09]  /*2540*/  UISETP.NE.AND UP0, UPT, UR4, 0x7, UPT ;  /* 0x000000070400788c */ /* 0x000fd2000bf05270 */
[----:B------:R-:W-:Y:S05]  /*2550*/  BRA.U !UP0, `(.L_x_1285) ;  /* 0x0000000108347547 */ /* 0x000fea000b800000 */
[----:B------:R-:W-:-:S09]  /*2560*/  UISETP.NE.AND UP0, UPT, UR4, 0x8, UPT ;  /* 0x000000080400788c */ /* 0x000fd2000bf05270 */
[----:B------:R-:W-:Y:S05]  /*2570*/  BRA.U !UP0, `(.L_x_1286) ;  /* 0x0000000108187547 */ /* 0x000fea000b800000 */
[----:B------:R-:W-:-:S09]  /*2580*/  UISETP.NE.AND UP0, UPT, UR4, 0x9, UPT ;  /* 0x000000090400788c */ /* 0x000fd2000bf05270 */
[----:B------:R-:W-:Y:S05]  /*2590*/  BRA.U UP0, `(.L_x_1279) ;  /* 0x0000000900307547 */ /* 0x000fea000b800000 */
[----:B------:R-:W0:Y:S01]  /*25a0*/  I2F.S16 R4, R9 ;  /* 0x0000000900047306 */ /* 0x000e220000101400 */
[----:B------:R-:W-:-:S05]  /*25b0*/  IMAD.MOV.U32 R5, RZ, RZ, RZ ;  /* 0x000000ffff057224 */ /* 0x000fca00078e00ff */
[----:B0-----:R0:W-:Y:S01]  /*25c0*/  STG.E.64 desc[UR36][R2.64], R4 ;  /* 0x0000000402007986 */ /* 0x0011e2000c101b24 */
[----:B------:R-:W-:Y:S05]  /*25d0*/  BRA `(.L_x_1280) ;  /* 0x0000000800bc7947 */ /* 0x000fea0003800000 */
.L_x_1286:
[----:B------:R-:W0:Y:S02]  /*25e0*/  I2F.S16 R9, R9 ;  /* 0x0000000900097306 */ /* 0x000e240000101400 */
[----:B0-----:R-:W-:-:S04]  /*25f0*/  F2FP.F16.F32.PACK_AB R5, RZ, R9 ;  /* 0x00000009ff05723e */ /* 0x001fc800000000ff */
[----:B------:R-:W-:-:S05]  /*2600*/  PRMT R5, R5, 0x5410, RZ ;  /* 0x0000541005057816 */ /* 0x000fca00000000ff */
[----:B------:R0:W-:Y:S01]  /*2610*/  STG.E desc[UR36][R2.64], R5 ;  /* 0x0000000502007986 */ /* 0x0001e2000c101924 */
[----:B------:R-:W-:Y:S05]  /*2620*/  BRA `(.L_x_1280) ;  /* 0x0000000800a87947 */ /* 0x000fea0003800000 */
.L_x_1285:
[----:B------:R-:W0:Y:S02]  /*2630*/  I2F.F64.S16 R4, R9 ;  /* 0x0000000900047312 */ /* 0x000e240000101c00 */
[----:B0-----:R0:W-:Y:S01]  /*2640*/  STG.E.64 desc[UR36][R2.64], R4 ;  /* 0x0000000402007986 */ /* 0x0011e2000c101b24 */
[----:B------:R-:W-:Y:S05]  /*2650*/  BRA `(.L_x_1280) ;  /* 0x00000008009c7947 */ /* 0x000fea0003800000 */
.L_x_1275:
        /* <DEDUP_REMOVED lines=8> */
[----:B------:R-:W-:Y:S01]  /*26e0*/  UPRMT UR4, UR43, 0x9910, URZ ;  /* 0x000099102b047896 */ /* 0x000fe200080000ff */
[----:B------:R-:W-:-:S05]  /*26f0*/  PRMT R0, R0, 0x9910, RZ ;  /* 0x0000991000007816 */ /* 0x000fca00000000ff */
[----:B------:R-:W-:-:S04]  /*2700*/  ISETP.NE.AND P0, PT, R0, UR4, PT ;  /* 0x0000000400007c0c */ /* 0x000fc8000bf05270 */
[----:B------:R-:W-:-:S05]  /*2710*/  SEL R5, RZ, 0x1, !P0 ;  /* 0x00000001ff057807 */ /* 0x000fca0004000000 */
[----:B------:R0:W-:Y:S01]  /*2720*/  STG.E.U8 desc[UR36][R2.64], R5 ;  /* 0x0000000502007986 */ /* 0x0001e2000c101124 */
[----:B------:R-:W-:Y:S05]  /*2730*/  BRA `(.L_x_1280) ;  /* 0x0000000800647947 */ /* 0x000fea0003800000 */
.L_x_1289:
[----:B------:R-:W-:Y:S01]  /*2740*/  CS2R R6, SRZ ;  /* 0x0000000000067805 */ /* 0x000fe2000001ff00 */
[----:B------:R-:W0:Y:S04]  /*2750*/  I2F.F64.S16 R4, R9 ;  /* 0x0000000900047312 */ /* 0x000e280000101c00 */
[----:B0-----:R0:W-:Y:S01]  /*2760*/  STG.E.128 desc[UR36][R2.64], R4 ;  /* 0x0000000402007986 */ /* 0x0011e2000c101d24 */
[----:B------:R-:W-:Y:S05]  /*2770*/  BRA `(.L_x_1280) ;  /* 0x0000000800547947 */ /* 0x000fea0003800000 */
.L_x_1288:
[----:B------:R-:W-:-:S09]  /*2780*/  UISETP.NE.AND UP0, UPT, UR4, 0xf, UPT ;  /* 0x0000000f0400788c */ /* 0x000fd2000bf05270 */
[----:B------:R-:W-:Y:S05]  /*2790*/  BRA.U !UP0, `(.L_x_1290) ;  /* 0x0000000108a07547 */ /* 0x000fea000b800000 */
[----:B------:R-:W-:-:S09]  /*27a0*/  UISETP.NE.AND UP0, UPT, UR4, 0x17, UPT ;  /* 0x000000170400788c */ /* 0x000fd2000bf05270 */
[----:B------:R-:W-:Y:S05]  /*27b0*/  BRA.U !UP0, `(.L_x_1291) ;  /* 0x00000001084c7547 */ /* 0x000fea000b800000 */
[----:B------:R-:W-:-:S09]  /*27c0*/  UISETP.NE.AND UP0, UPT, UR4, 0x18, UPT ;  /* 0x000000180400788c */ /* 0x000fd2000bf05270 */
[----:B------:R-:W-:Y:S05]  /*27d0*/  BRA.U UP0, `(.L_x_1279) ;  /* 0x0000000500a07547 */ /* 0x000fea000b800000 */
[----:B------:R-:W0:Y:S01]  /*27e0*/  I2F.S16 R9, R9 ;  /* 0x0000000900097306 */ /* 0x000e220000101400 */
[----:B------:R-:W-:Y:S01]  /*27f0*/  BSSY.RECONVERGENT B0, `(.L_x_1292) ;  /* 0x000000c000007945 */ /* 0x000fe20003800200 */
[----:B------:R-:W-:Y:S01]  /*2800*/  HFMA2 R0, -RZ, RZ, 0, 7.569789886474609375e-06 ;  /* 0x0000007fff007431 */ /* 0x000fe200000001ff */
[----:B0-----:R-:W-:Y:S02]  /*2810*/  LOP3.LUT R6, R9, 0x7fffffff, RZ, 0xc0, !PT ;  /* 0x7fffffff09067812 */ /* 0x001fe400078ec0ff */
[----:B------:R-:W-:Y:S02]  /*2820*/  SHF.R.U32.HI R5, RZ, 0x18, R9 ;  /* 0x00000018ff057819 */ /* 0x000fe40000011609 */
[----:B------:R-:W-:-:S13]  /*2830*/  ISETP.GT.U32.AND P0, PT, R6, 0x43efffff, PT ;  /* 0x43efffff0600780c */ /* 0x000fda0003f04070 */
[----:B------:R-:W-:Y:S05]  /*2840*/  @P0 BRA `(.L_x_1293) ;  /* 0x0000000000180947 */ /* 0x000fea0003800000 */
[----:B------:R-:W-:-:S13]  /*2850*/  ISETP.GT.U32.AND P0, PT, R6, 0x3c7fffff, PT ;  /* 0x3c7fffff0600780c */ /* 0x000fda0003f04070 */
[----:B------:R-:W-:-:S04]  /*2860*/  @P0 SHF.R.U32.HI R0, RZ, 0x14, R9 ;  /* 0x00000014ff000819 */ /* 0x000fc80000011609 */
[----:B------:R-:W-:Y:S01]  /*2870*/  @P0 LOP3.LUT R4, R0, 0x1, RZ, 0xc0, !PT ;  /* 0x0000000100040812 */ /* 0x000fe200078ec0ff */
[----:B------:R-:W-:-:S03]  /*2880*/  @!P0 FADD.FTZ R0, R6, 16384 ;  /* 0x4680000006008421 */ /* 0x000fc60000010000 */
[----:B------:R-:W-:-:S04]  /*2890*/  @P0 IADD3 R4, PT, PT, R9, 0x407ffff, R4 ;  /* 0x0407ffff09040810 */ /* 0x000fc80007ffe004 */
[----:B------:R-:W-:-:S07]  /*28a0*/  @P0 SHF.R.U32.HI R0, RZ, 0x14, R4 ;  /* 0x00000014ff000819 */ /* 0x000fce0000011604 */
.L_x_1293:
[----:B------:R-:W-:Y:S05]  /*28b0*/  BSYNC.RECONVERGENT B0 ;  /* 0x0000000000007941 */ /* 0x000fea0003800200 */
.L_x_1292:
[----:B------:R-:W-:-:S05]  /*28c0*/  LOP3.LUT R5, R0, 0x80, R5, 0xf8, !PT ;  /* 0x0000008000057812 */ /* 0x000fca00078ef805 */
[----:B------:R0:W-:Y:S01]  /*28d0*/  STG.E.U8 desc[UR36][R2.64], R5 ;  /* 0x0000000502007986 */ /* 0x0001e2000c101124 */
[----:B------:R-:W-:Y:S05]  /*28e0*/  BRA `(.L_x_1280) ;  /* 0x0000000400f87947 */ /* 0x000fea0003800000 */
.L_x_1291:
[----:B------:R-:W0:Y:S01]  /*28f0*/  I2F.S16 R9, R9 ;  /* 0x0000000900097306 */ /* 0x000e220000101400 */
[----:B------:R-:W-:Y:S01]  /*2900*/  BSSY.RECONVERGENT B0, `(.L_x_1294) ;  /* 0x000000e000007945 */ /* 0x000fe20003800200 */
[----:B0-----:R-:W-:Y:S02]  /*2910*/  LOP3.LUT R6, R9, 0x7fffffff, RZ, 0xc0, !PT ;  /* 0x7fffffff09067812 */ /* 0x001fe400078ec0ff */
[----:B------:R-:W-:Y:S02]  /*2920*/  SHF.R.U32.HI R5, RZ, 0x18, R9 ;  /* 0x00000018ff057819 */ /* 0x000fe40000011609 */
[----:B------:R-:W-:-:S13]  /*2930*/  ISETP.GE.U32.AND P1, PT, R6, 0x47800000, PT ;  /* 0x478000000600780c */ /* 0x000fda0003f26070 */
[----:B------:R-:W-:Y:S01]  /*2940*/  @P1 IMAD.MOV.U32 R0, RZ, RZ, 0x7f ;  /* 0x0000007fff001424 */ /* 0x000fe200078e00ff */
[----:B------:R-:W-:-:S04]  /*2950*/  @P1 ISETP.GT.U32.AND P0, PT, R6, 0x7f800000, PT ;  /* 0x7f8000000600180c */ /* 0x000fc80003f04070 */
[----:B------:R-:W-:Y:S01]  /*2960*/  @P1 SEL R0, R0, 0x7c, P0 ;  /* 0x0000007c00001807 */ /* 0x000fe20000000000 */
[----:B------:R-:W-:Y:S08]  /*2970*/  @P1 BRA `(.L_x_1295) ;  /* 0x0000000000181947 */ /* 0x000ff00003800000 */
[----:B------:R-:W-:-:S13]  /*2980*/  ISETP.GT.U32.AND P0, PT, R6, 0x387fffff, PT ;  /* 0x387fffff0600780c */ /* 0x000fda0003f04070 */
[----:B------:R-:W-:-:S04]  /*2990*/  @P0 SHF.R.U32.HI R0, RZ, 0x15, R9 ;  /* 0x00000015ff000819 */ /* 0x000fc80000011609 */
[----:B------:R-:W-:Y:S01]  /*29a0*/  @P0 LOP3.LUT R4, R0, 0x1, RZ, 0xc0, !PT ;  /* 0x0000000100040812 */ /* 0x000fe200078ec0ff */
[----:B------:R-:W-:-:S03]  /*29b0*/  @!P0 FADD.FTZ R0, R6, 128 ;  /* 0x4300000006008421 */ /* 0x000fc60000010000 */
[----:B------:R-:W-:-:S04]  /*29c0*/  @P0 IADD3 R4, PT, PT, R9, 0x80fffff, R4 ;  /* 0x080fffff09040810 */ /* 0x000fc80007ffe004 */
[----:B------:R-:W-:-:S07]  /*29d0*/  @P0 SHF.R.U32.HI R0, RZ, 0x15, R4 ;  /* 0x00000015ff000819 */ /* 0x000fce0000011604 */
.L_x_1295:
[----:B------:R-:W-:Y:S05]  /*29e0*/  BSYNC.RECONVERGENT B0 ;  /* 0x0000000000007941 */ /* 0x000fea0003800200 */
.L_x_1294:
[----:B------:R-:W-:-:S05]  /*29f0*/  LOP3.LUT R5, R0, 0x80, R5, 0xf8, !PT ;  /* 0x0000008000057812 */ /* 0x000fca00078ef805 */
[----:B------:R0:W-:Y:S01]  /*2a00*/  STG.E.U8 desc[UR36][R2.64], R5 ;  /* 0x0000000502007986 */ /* 0x0001e2000c101124 */
[----:B------:R-:W-:Y:S05]  /*2a10*/  BRA `(.L_x_1280) ;  /* 0x0000000400ac7947 */ /* 0x000fea0003800000 */
.L_x_1290:
[----:B------:R-:W0:Y:S02]  /*2a20*/  I2F.S16 R0, R9 ;  /* 0x0000000900007306 */ /* 0x000e240000101400 */
[----:B0-----:R-:W-:-:S05]  /*2a30*/  F2FP.BF16.F32.PACK_AB R0, RZ, R0 ;  /* 0x00000000ff00723e */ /* 0x001fca00000010ff */
[----:B------:R0:W-:Y:S01]  /*2a40*/  STG.E.U16 desc[UR36][R2.64], R0 ;  /* 0x0000000002007986 */ /* 0x0001e2000c101524 */
[----:B------:R-:W-:Y:S05]  /*2a50*/  BRA `(.L_x_1280) ;  /* 0x00000004009c7947 */ /* 0x000fea0003800000 */
.L_x_1287:
        /* <DEDUP_REMOVED lines=10> */
.L_x_1298:
[----:B------:R-:W0:Y:S01]  /*2b00*/  I2F.S16 R5, R9 ;  /* 0x0000000900057306 */ /* 0x000e220000101400 */
[----:B------:R-:W-:Y:S01]  /*2b10*/  BSSY.RECONVERGENT B0, `(.L_x_1299) ;  /* 0x0000014000007945 */ /* 0x000fe20003800200 */
[----:B------:R-:W-:Y:S01]  /*2b20*/  IMAD.MOV.U32 R0, RZ, RZ, 0x80 ;  /* 0x00000080ff007424 */ /* 0x000fe200078e00ff */
[----:B0-----:R-:W-:-:S04]  /*2b30*/  LOP3.LUT R4, R5, 0x7fffffff, RZ, 0xc0, !PT ;  /* 0x7fffffff05047812 */ /* 0x001fc800078ec0ff */
        /* <DEDUP_REMOVED lines=9> */
.L_x_1301:
[----:B------:R-:W-:-:S04]  /*2bd0*/  SHF.R.U32.HI R0, RZ, 0x14, R5 ;  /* 0x00000014ff007819 */ /* 0x000fc80000011605 */
[----:B------:R-:W-:-:S04]  /*2be0*/  LOP3.LUT R0, R0, 0x1, RZ, 0xc0, !PT ;  /* 0x0000000100007812 */ /* 0x000fc800078ec0ff */
[----:B------:R-:W-:-:S04]  /*2bf0*/  IADD3 R0, PT, PT, R5, 0x487ffff, R0 ;  /* 0x0487ffff05007810 */ /* 0x000fc80007ffe000 */
[----:B------:R-:W-:-:S04]  /*2c00*/  SHF.R.U32.HI R0, RZ, 0x14, R0 ;  /* 0x00000014ff007819 */ /* 0x000fc80000011600 */
[----:B------:R-:W-:-:S07]  /*2c10*/  LOP3.LUT R4, R0, 0xff, RZ, 0xc0, !PT ;  /* 0x000000ff00047812 */ /* 0x000fce00078ec0ff */
.L_x_1302:
[----:B------:R-:W-:-:S04]  /*2c20*/  SHF.R.U32.HI R5, RZ, 0x18, R5 ;  /* 0x00000018ff057819 */ /* 0x000fc80000011605 */
[----:B------:R-:W-:-:S04]  /*2c30*/  LOP3.LUT R4, R4, 0x80, R5, 0xf8, !PT ;  /* 0x0000008004047812 */ /* 0x000fc800078ef805 */
[----:B------:R-:W-:-:S07]  /*2c40*/  PRMT R0, R4, 0x7610, R0 ;  /* 0x0000761004007816 */ /* 0x000fce0000000000 */
.L_x_1300:
[----:B------:R-:W-:Y:S05]  /*2c50*/  BSYNC.RECONVERGENT B0 ;  /* 0x0000000000007941 */ /* 0x000fea0003800200 */
.L_x_1299:
[----:B------:R0:W-:Y:S01]  /*2c60*/  STG.E.U8 desc[UR36][R2.64], R0 ;  /* 0x0000000002007986 */ /* 0x0001e2000c101124 */
[----:B------:R-:W-:Y:S05]  /*2c70*/  BRA `(.L_x_1280) ;  /* 0x0000000400147947 */ /* 0x000fea0003800000 */
.L_x_1297:
        /* <DEDUP_REMOVED lines=13> */
.L_x_1305:
[----:B------:R-:W-:-:S04]  /*2d50*/  SHF.R.U32.HI R0, RZ, 0x15, R5 ;  /* 0x00000015ff007819 */ /* 0x000fc80000011605 */
[----:B------:R-:W-:-:S04]  /*2d60*/  LOP3.LUT R0, R0, 0x1, RZ, 0xc0, !PT ;  /* 0x0000000100007812 */ /* 0x000fc800078ec0ff */
[----:B------:R-:W-:-:S04]  /*2d70*/  IADD3 R0, PT, PT, R5, 0x88fffff, R0 ;  /* 0x088fffff05007810 */ /* 0x000fc80007ffe000 */
[----:B------:R-:W-:-:S04]  /*2d80*/  SHF.R.U32.HI R0, RZ, 0x15, R0 ;  /* 0x00000015ff007819 */ /* 0x000fc80000011600 */
[----:B------:R-:W-:-:S07]  /*2d90*/  LOP3.LUT R4, R0, 0xff, RZ, 0xc0, !PT ;  /* 0x000000ff00047812 */ /* 0x000fce00078ec0ff */
.L_x_1306:
[----:B------:R-:W-:-:S04]  /*2da0*/  SHF.R.U32.HI R5, RZ, 0x18, R5 ;  /* 0x00000018ff057819 */ /* 0x000fc80000011605 */
[----:B------:R-:W-:-:S04]  /*2db0*/  LOP3.LUT R4, R4, 0x80, R5, 0xf8, !PT ;  /* 0x0000008004047812 */ /* 0x000fc800078ef805 */
[----:B------:R-:W-:-:S07]  /*2dc0*/  PRMT R0, R4, 0x7610, R0 ;  /* 0x0000761004007816 */ /* 0x000fce0000000000 */
.L_x_1304:
[----:B------:R-:W-:Y:S05]  /*2dd0*/  BSYNC.RECONVERGENT B0 ;  /* 0x0000000000007941 */ /* 0x000fea0003800200 */
.L_x_1303:
[----:B------:R0:W-:Y:S01]  /*2de0*/  STG.E.U8 desc[UR36][R2.64], R0 ;  /* 0x0000000002007986 */ /* 0x0001e2000c101124 */
[----:B------:R-:W-:Y:S05]  /*2df0*/  BRA `(.L_x_1280) ;  /* 0x0000000000b47947 */ /* 0x000fea0003800000 */
.L_x_1296:
[----:B------:R-:W-:-:S09]  /*2e00*/  UISETP.NE.AND UP0, UPT, UR4, 0x1c, UPT ;  /* 0x0000001c0400788c */ /* 0x000fd2000bf05270 */
[----:B------:R-:W-:Y:S05]  /*2e10*/  BRA.U !UP0, `(.L_x_1307) ;  /* 0x0000000108a47547 */ /* 0x000fea000b800000 */
[----:B------:R-:W-:-:S09]  /*2e20*/  UISETP.NE.AND UP0, UPT, UR4, 0x1d, UPT ;  /* 0x0000001d0400788c */ /* 0x000fd2000bf05270 */
[----:B------:R-:W-:Y:S05]  /*2e30*/  BRA.U !UP0, `(.L_x_1308) ;  /* 0x00000001088c7547 */ /* 0x000fea000b800000 */
[----:B------:R-:W-:-:S09]  /*2e40*/  UISETP.NE.AND UP0, UPT, UR4, 0x2c, UPT ;  /* 0x0000002c0400788c */ /* 0x000fd2000bf05270 */
[----:B------:R-:W-:Y:S05]  /*2e50*/  BRA.U !UP0, `(.L_x_1309) ;  /* 0x0000000108447547 */ /* 0x000fea000b800000 */
.L_x_1279:
        /* <DEDUP_REMOVED lines=8> */
[----:B0-----:R-:W-:Y:S01]  /*2ee0*/  MOV R4, UR6 ;  /* 0x0000000600047c02 */ /* 0x001fe20008000f00 */
[----:B------:R-:W-:-:S02]  /*2ef0*/  IMAD.U32 R5, RZ, RZ, UR7 ;  /* 0x00000007ff057e24 */ /* 0x000fc4000f8e00ff */
[----:B---3--:R-:W-:Y:S02]  /*2f00*/  IMAD.U32 R6, RZ, RZ, UR8 ;  /* 0x00000008ff067e24 */ /* 0x008fe4000f8e00ff */
[----:B------:R-:W-:Y:S01]  /*2f10*/  IMAD.U32 R7, RZ, RZ, UR9 ;  /* 0x00000009ff077e24 */ /* 0x000fe2000f8e00ff */
[----:B----4-:R-:W-:Y:S01]  /*2f20*/  MOV R10, UR4 ;  /* 0x00000004000a7c02 */ /* 0x010fe20008000f00 */
[----:B-1----:R-:W-:-:S07]  /*2f30*/  IMAD.U32 R11, RZ, RZ, UR5 ;  /* 0x00000005ff0b7e24 */ /* 0x002fce000f8e00ff */
[----:B------:R-:W-:-:S07]  /*2f40*/  LEPC R20, `(.L_x_1310) ;  /* 0x000000001014794e */ /* 0x000fce0000000000 */
[----:B--2---:R-:W-:Y:S05]  /*2f50*/  CALL.ABS.NOINC R2 ;  /* 0x0000000002007343 */ /* 0x004fea0003c00000 */
.L_x_1310:
[----:B------:R-:W-:Y:S05]  /*2f60*/  BRA `(.L_x_1280) ;  /* 0x0000000000587947 */ /* 0x000fea0003800000 */
.L_x_1309:
[----:B------:R-:W0:Y:S02]  /*2f70*/  I2F.S16 R6, R9 ;  /* 0x0000000900067306 */ /* 0x000e240000101400 */
[----:B0-----:R-:W-:-:S04]  /*2f80*/  SHF.R.U32.HI R4, RZ, 0x17, R6 ;  /* 0x00000017ff047819 */ /* 0x001fc80000011606 */
[----:B------:R-:W-:-:S04]  /*2f90*/  LOP3.LUT R5, R4, 0xff, RZ, 0xc0, !PT ;  /* 0x000000ff04057812 */ /* 0x000fc800078ec0ff */
        /* <DEDUP_REMOVED lines=13> */
.L_x_1308:
[----:B------:R-:W-:-:S04]  /*3070*/  PRMT R4, R9, 0x9910, RZ ;  /* 0x0000991009047816 */ /* 0x000fc800000000ff */
[----:B------:R-:W-:-:S05]  /*3080*/  SHF.R.S32.HI R5, RZ, 0x1f, R4 ;  /* 0x0000001fff057819 */ /* 0x000fca0000011404 */
[----:B------:R0:W-:Y:S01]  /*3090*/  STG.E.64 desc[UR36][R2.64], R4 ;  /* 0x0000000402007986 */ /* 0x0001e2000c101b24 */
[----:B------:R-:W-:Y:S05]  /*30a0*/  BRA `(.L_x_1280) ;  /* 0x0000000000087947 */ /* 0x000fea0003800000 */
.L_x_1307:
[----:B------:R-:W-:-:S05]  /*30b0*/  PRMT R5, R9, 0x9910, RZ ;  /* 0x0000991009057816 */ /* 0x000fca00000000ff */
[----:B------:R0:W-:Y:S02]  /*30c0*/  STG.E desc[UR36][R2.64], R5 ;  /* 0x0000000502007986 */ /* 0x0001e4000c101924 */
.L_x_1280:
[----:B------:R-:W-:-:S07]  /*30d0*/  VIADD R17, R17, 0x80 ;  /* 0x0000008011117836 */ /* 0x000fce0000000000 */
.L_x_1239:
[----:B------:R-:W-:Y:S05]  /*30e0*/  BSYNC.RECONVERGENT B6 ;  /* 0x0000000000067941 */ /* 0x000fea0003800200 */
.L_x_1238:
[----:B------:R-:W5:Y:S01]  /*30f0*/  LDCU UR4, c[0x0][0x380] ;  /* 0x00007000ff0477ac */ /* 0x000f620008000800 */
[----:B------:R-:W-:Y:S01]  /*3100*/  BSSY.RECONVERGENT B6, `(.L_x_1311) ;  /* 0x00002ff000067945 */ /* 0x000fe20003800200 */
[----:B-----5:R-:W-:-:S13]  /*3110*/  ISETP.GE.AND P0, PT, R17, UR4, PT ;  /* 0x0000000411007c0c */ /* 0x020fda000bf06270 */
[----:B------:R-:W-:Y:S05]  /*3120*/  @P0 BRA `(.L_x_1312) ;  /* 0x0000002c00f00947 */ /* 0x000fea0003800000 */
[----:B------:R-:W5:Y:S01]  /*3130*/  LDCU UR4, c[0x0][0x388] ;  /* 0x00007100ff0477ac */ /* 0x000f620008000800 */
[----:B0-----:R-:W-:Y:S02]  /*3140*/  IMAD.MOV.U32 R0, RZ, RZ, RZ ;  /* 0x000000ffff007224 */ /* 0x001fe400078e00ff */
[----:B------:R-:W-:Y:S01]  /*3150*/  IMAD.MOV.U32 R16, RZ, RZ, RZ ;  /* 0x000000ffff107224 */ /* 0x000fe200078e00ff */
[----:B-----5:R-:W-:-:S09]  /*3160*/  UISETP.NE.AND UP0, UPT, UR4, URZ, UPT ;  /* 0x000000ff0400728c */ /* 0x020fd2000bf05270 */
[----:B------:R-:W-:Y:S05]  /*3170*/  BRA.U !UP0, `(.L_x_1313) ;  /* 0x0000001108a87547 */ /* 0x000fea000b800000 */
[----:B------:R-:W1:Y:S01]  /*3180*/  LDCU.64 UR4, c[0x0][0x390] ;  /* 0x00007200ff0477ac */ /* 0x000e620008000a00 */
[----:B------:R-:W-:Y:S01]  /*3190*/  HFMA2 R16, -RZ, RZ, 0, 0 ;  /* 0x00000000ff107431 */ /* 0x000fe200000001ff */
[----:B------:R-:W0:Y:S01]  /*31a0*/  LDCU UR6, c[0x0][0x38c] ;  /* 0x00007180ff0677ac */ /* 0x000e220008000800 */
[----:B------:R-:W5:Y:S01]  /*31b0*/  LDCU.64 UR8, c[0x0][0x4b8] ;  /* 0x00009700ff0877ac */ /* 0x000f620008000a00 */
[----:B------:R-:W-:Y:S02]  /*31c0*/  UISETP.NE.AND UP0, UPT, UR41, URZ, UPT ;  /* 0x000000ff2900728c */ /* 0x000fe4000bf05270 */
[----:B-1234-:R-:W-:-:S05]  /*31d0*/  IMAD.HI.U32 R2, R17, UR4, R16 ;  /* 0x0000000411027c27 */ /* 0x01efca000f8e0010 */
[----:B------:R-:W-:-:S05]  /*31e0*/  SHF.R.U32.HI R3, RZ, UR5, R2 ;  /* 0x00000005ff037c19 */ /* 0x000fca0008011602 */
[----:B------:R-:W-:-:S04]  /*31f0*/  IMAD.MOV R0, RZ, RZ, -R3 ;  /* 0x000000ffff007224 */ /* 0x000fc800078e0a03 */
[----:B0-----:R-:W-:-:S04]  /*3200*/  IMAD R0, R0, UR6, R17 ;  /* 0x0000000600007c24 */ /* 0x001fc8000f8e0211 */
[C---:B-----5:R-:W-:Y:S02]  /*3210*/  IMAD R16, R0.reuse, UR8, RZ ;  /* 0x0000000800107c24 */ /* 0x060fe4000f8e02ff */
        /* <DEDUP_REMOVED lines=288> */
.L_x_1313:
[----:B------:R-:W1:Y:S01]  /*4420*/  LDCU.64 UR6, c[0x0][0x588] ;  /* 0x0000b100ff0677ac */ /* 0x000e620008000a00 */
        /* <DEDUP_REMOVED lines=15> */
.L_x_1317:
[----:B------:R1:W5:Y:S01]  /*4520*/  LDG.E.U8 R0, desc[UR36][R2.64] ;  /* 0x0000002402007981 */ /* 0x000362000c1e1100 */
[----:B------:R-:W-:Y:S05]  /*4530*/  BRA `(.L_x_1319) ;  /* 0x0000000c004c7947 */ /* 0x000fea0003800000 */
.L_x_1316:
        /* <DEDUP_REMOVED lines=8> */
.L_x_1321:
[----:B------:R3:W5:Y:S01]  /*45c0*/  LDG.E.U16 R0, desc[UR36][R2.64] ;  /* 0x0000002402007981 */ /* 0x000762000c1e1500 */
[----:B------:R-:W-:Y:S05]  /*45d0*/  BRA `(.L_x_1319) ;  /* 0x0000000c00247947 */ /* 0x000fea0003800000 */
.L_x_1320:
[----:B------:R2:W5:Y:S01]  /*45e0*/  LDG.E.U16 R0, desc[UR36][R2.64] ;  /* 0x0000002402007981 */ /* 0x000562000c1e1500 */
[----:B------:R-:W-:Y:S05]  /*45f0*/  BRA `(.L_x_1319) ;  /* 0x0000000c001c7947 */ /* 0x000fea0003800000 */
.L_x_1315:
[----:B------:R-:W-:-:S09]  /*4600*/  UISETP.GT.AND UP0, UPT, UR4, 0x6, UPT ;  /* 0x000000060400788c */ /* 0x000fd2000bf04270 */
[----:B------:R-:W-:Y:S05]  /*4610*/  BRA.U UP0, `(.L_x_1322) ;  /* 0x0000000100307547 */ /* 0x000fea000b800000 */
[----:B------:R-:W-:-:S09]  /*4620*/  UISETP.NE.AND UP0, UPT, UR4, 0x5, UPT ;  /* 0x000000050400788c */ /* 0x000fd2000bf05270 */
[----:B------:R-:W-:Y:S05]  /*4630*/  BRA.U !UP0, `(.L_x_1323) ;  /* 0x0000000108147547 */ /* 0x000fea000b800000 */
[----:B------:R-:W-:-:S09]  /*4640*/  UISETP.NE.AND UP0, UPT, UR4, 0x6, UPT ;  /* 0x000000060400788c */ /* 0x000fd2000bf05270 */
[----:B------:R-:W-:Y:S05]  /*4650*/  BRA.U UP0, `(.L_x_1318) ;  /* 0x0000000900b07547 */ /* 0x000fea000b800000 */
[----:B------:R-:W2:Y:S02]  /*4660*/  LDG.E R2, desc[UR36][R2.64] ;  /* 0x0000002402027981 */ /* 0x000ea4000c1e1900 */
[----:B--2---:R0:W1:Y:S01]  /*4670*/  F2I.FTZ.TRUNC.NTZ R0, R2 ;  /* 0x0000000200007305 */ /* 0x004062000021f100 */
[----:B------:R-:W-:Y:S05]  /*4680*/  BRA `(.L_x_1319) ;  /* 0x0000000800f87947 */ /* 0x000fea0003800000 */
.L_x_1323:
[----:B------:R-:W2:Y:S02]  /*4690*/  LDG.E.U16 R4, desc[UR36][R2.64] ;  /* 0x0000002402047981 */ /* 0x000ea4000c1e1500 */
[----:B--2---:R-:W-:-:S06]  /*46a0*/  HADD2.F32 R4, -RZ, R4.H0_H0 ;  /* 0x20000004ff047230 */ /* 0x004fcc0000004100 */
[----:B------:R-:W0:Y:S02]  /*46b0*/  F2I.FTZ.TRUNC.NTZ R4, R4 ;  /* 0x0000000400047305 */ /* 0x000e24000021f100 */
[----:B0-----:R-:W-:Y:S01]  /*46c0*/  PRMT R0, R4, 0x7610, R0 ;  /* 0x0000761004007816 */ /* 0x001fe20000000000 */
[----:B------:R-:W-:Y:S06]  /*46d0*/  BRA `(.L_x_1319) ;  /* 0x0000000800e47947 */ /* 0x000fec0003800000 */
.L_x_1322:
        /* <DEDUP_REMOVED lines=9> */
.L_x_1325:
[----:B------:R-:W2:Y:S02]  /*4770*/  LDG.E.U16 R2, desc[UR36][R2.64] ;  /* 0x0000002402027981 */ /* 0x000ea4000c1e1500 */
[----:B--2---:R-:W-:-:S06]  /*4780*/  HADD2.F32 R4, -RZ, R2.H0_H0 ;  /* 0x20000002ff047230 */ /* 0x004fcc0000004100 */
[----:B------:R-:W0:Y:S02]  /*4790*/  F2I.FTZ.TRUNC.NTZ R4, R4 ;  /* 0x0000000400047305 */ /* 0x000e24000021f100 */
[----:B0-----:R-:W-:Y:S01]  /*47a0*/  PRMT R0, R4, 0x7610, R0 ;  /* 0x0000761004007816 */ /* 0x001fe20000000000 */
[----:B------:R-:W-:Y:S06]  /*47b0*/  BRA `(.L_x_1319) ;  /* 0x0000000800ac7947 */ /* 0x000fec0003800000 */
.L_x_1324:
[----:B------:R-:W2:Y:S02]  /*47c0*/  LDG.E.64 R2, desc[UR36][R2.64] ;  /* 0x0000002402027981 */ /* 0x000ea4000c1e1b00 */
[----:B--2---:R0:W1:Y:S02]  /*47d0*/  F2I.F64.TRUNC R0, R2 ;  /* 0x0000000200007311 */ /* 0x004064000030d100 */
[----:B01----:R-:W-:Y:S05]  /*47e0*/  BRA `(.L_x_1319) ;  /* 0x0000000800a07947 */ /* 0x003fea0003800000 */
.L_x_1314:
        /* <DEDUP_REMOVED lines=12> */
.L_x_1328:
[----:B------:R-:W2:Y:S02]  /*48b0*/  LDG.E.64 R2, desc[UR36][R2.64] ;  /* 0x0000002402027981 */ /* 0x000ea4000c1e1b00 */
[----:B--2---:R0:W1:Y:S02]  /*48c0*/  F2I.F64.TRUNC R0, R2 ;  /* 0x0000000200007311 */ /* 0x004064000030d100 */
[----:B01----:R-:W-:Y:S05]  /*48d0*/  BRA `(.L_x_1319) ;  /* 0x0000000800647947 */ /* 0x003fea0003800000 */
.L_x_1327:
[----:B------:R-:W-:-:S09]  /*48e0*/  UISETP.NE.AND UP0, UPT, UR4, 0xf, UPT ;  /* 0x0000000f0400788c */ /* 0x000fd2000bf05270 */
[----:B------:R-:W-:Y:S05]  /*48f0*/  BRA.U !UP0, `(.L_x_1329) ;  /* 0x00000001089c7547 */ /* 0x000fea000b800000 */
[----:B------:R-:W-:-:S09]  /*4900*/  UISETP.NE.AND UP0, UPT, UR4, 0x17, UPT ;  /* 0x000000170400788c */ /* 0x000fd2000bf05270 */
[----:B------:R-:W-:Y:S05]  /*4910*/  BRA.U !UP0, `(.L_x_1330) ;  /* 0x00000001085c7547 */ /* 0x000fea000b800000 */
[----:B------:R-:W-:-:S09]  /*4920*/  UISETP.NE.AND UP0, UPT, UR4, 0x18, UPT ;  /* 0x000000180400788c */ /* 0x000fd2000bf05270 */
[----:B------:R-:W-:Y:S05]  /*4930*/  BRA.U UP0, `(.L_x_1318) ;  /* 0x0000000500f87547 */ /* 0x000fea000b800000 */
[----:B------:R-:W2:Y:S01]  /*4940*/  LDG.E.U8 R0, desc[UR36][R2.64] ;  /* 0x0000002402007981 */ /* 0x000ea2000c1e1100 */
[----:B------:R-:W-:Y:S01]  /*4950*/  MOV R6, 0x1f ;  /* 0x0000001f00067802 */ /* 0x000fe20000000f00 */
[----:B--2---:R-:W-:-:S05]  /*4960*/  IMAD.SHL.U32 R0, R0, 0x1000000, RZ ;  /* 0x0100000000007824 */ /* 0x004fca00078e00ff */
[C---:B------:R-:W-:Y:S02]  /*4970*/  LOP3.LUT R4, R0.reuse, 0x7f000000, RZ, 0xc0, !PT ;  /* 0x7f00000000047812 */ /* 0x040fe400078ec0ff */
[----:B------:R-:W-:Y:S02]  /*4980*/  LOP3.LUT P0, RZ, R0, 0x7f000000, RZ, 0xc0, !PT ;  /* 0x7f00000000ff7812 */ /* 0x000fe4000780c0ff */
[----:B------:R-:W0:Y:S02]  /*4990*/  FLO.U32 R5, R4 ;  /* 0x0000000400057300 */ /* 0x000e2400000e0000 */
[----:B0-----:R-:W-:-:S05]  /*49a0*/  IMAD.MOV R5, RZ, RZ, -R5 ;  /* 0x000000ffff057224 */ /* 0x001fca00078e0a05 */
[----:B------:R-:W-:-:S05]  /*49b0*/  VIADDMNMX.U32 R5, R5, R6, 0x4, !PT ;  /* 0x0000000405057446 */ /* 0x000fca0007800006 */
[----:B------:R-:W-:-:S04]  /*49c0*/  VIADD R5, R5, 0xfffffffc ;  /* 0xfffffffc05057836 */ /* 0x000fc80000000000 */
[----:B------:R-:W-:Y:S01]  /*49d0*/  IMAD.SHL.U32 R7, R5, 0x800000, RZ ;  /* 0x0080000005077824 */ /* 0x000fe200078e00ff */
[C---:B------:R-:W-:Y:S02]  /*49e0*/  SHF.L.U32 R6, R4.reuse, R5, RZ ;  /* 0x0000000504067219 */ /* 0x040fe400000006ff */
[----:B------:R-:W-:Y:S02]  /*49f0*/  IADD3 R5, PT, PT, R4, 0x1000000, RZ ;  /* 0x0100000004057810 */ /* 0x000fe40007ffe0ff */
[----:B------:R-:W-:Y:S02]  /*4a00*/  LEA.HI R6, R6, -R7, RZ, 0x1c ;  /* 0x8000000706067211 */ /* 0x000fe400078fe0ff */
[----:B------:R-:W-:-:S03]  /*4a10*/  SHF.R.S32.HI R5, RZ, 0x8, R5 ;  /* 0x00000008ff057819 */ /* 0x000fc60000011405 */
[----:B------:R-:W-:-:S05]  /*4a20*/  VIADD R6, R6, 0x3c000000 ;  /* 0x3c00000006067836 */ /* 0x000fca0000000000 */
[----:B------:R-:W-:-:S04]  /*4a30*/  LOP3.LUT R5, R6, 0x7f800000, R5, 0xf8, !PT ;  /* 0x7f80000006057812 */ /* 0x000fc800078ef805 */
[----:B------:R-:W-:-:S04]  /*4a40*/  SEL R5, R5, RZ, P0 ;  /* 0x000000ff05057207 */ /* 0x000fc80000000000 */
[----:B------:R-:W-:-:S06]  /*4a50*/  LOP3.LUT R5, R5, 0x80000000, R0, 0xf8, !PT ;  /* 0x8000000005057812 */ /* 0x000fcc00078ef800 */
[----:B------:R-:W0:Y:S02]  /*4a60*/  F2I.FTZ.TRUNC.NTZ R5, R5 ;  /* 0x0000000500057305 */ /* 0x000e24000021f100 */
[----:B0-----:R-:W-:Y:S01]  /*4a70*/  PRMT R0, R5, 0x7610, R0 ;  /* 0x0000761005007816 */ /* 0x001fe20000000000 */
[----:B------:R-:W-:Y:S06]  /*4a80*/  BRA `(.L_x_1319) ;  /* 0x0000000400f87947 */ /* 0x000fec0003800000 */
.L_x_1330:
[----:B------:R-:W2:Y:S02]  /*4a90*/  LDG.E.U8 R2, desc[UR36][R2.64] ;  /* 0x0000002402027981 */ /* 0x000ea4000c1e1100 */
[C---:B--2---:R-:W-:Y:S02]  /*4aa0*/  IMAD.SHL.U32 R0, R2.reuse, 0x2000000, RZ ;  /* 0x0200000002007824 */ /* 0x044fe400078e00ff */
[----:B------:R-:W-:-:S03]  /*4ab0*/  IMAD.SHL.U32 R5, R2, 0x100, RZ ;  /* 0x0000010002057824 */ /* 0x000fc600078e00ff */
[----:B------:R-:W-:-:S13]  /*4ac0*/  ISETP.GE.U32.AND P0, PT, R0, 0x8000000, PT ;  /* 0x080000000000780c */ /* 0x000fda0003f06070 */
[C---:B------:R-:W-:Y:S02]  /*4ad0*/  @!P0 LOP3.LUT R4, R5.reuse, 0x7f00, RZ, 0xc0, !PT ;  /* 0x00007f0005048812 */ /* 0x040fe400078ec0ff */
[----:B------:R-:W-:Y:S02]  /*4ae0*/  @P0 LEA.HI R0, R0, 0x70000000, RZ, 0x1c ;  /* 0x7000000000000811 */ /* 0x000fe400078fe0ff */
[----:B------:R-:W-:Y:S02]  /*4af0*/  @!P0 LOP3.LUT R4, R4, 0x3f000000, RZ, 0xfc, !PT ;  /* 0x3f00000004048812 */ /* 0x000fe400078efcff */
[----:B------:R-:W-:Y:S01]  /*4b00*/  PRMT R5, R5, 0x9910, RZ ;  /* 0x0000991005057816 */ /* 0x000fe200000000ff */
[----:B------:R-:W-:Y:S02]  /*4b10*/  @P0 FMUL.FTZ R0, R0, 1.9259299443872358531e-34 ;  /* 0x0780000000000820 */ /* 0x000fe40000410000 */
[----:B------:R-:W-:-:S05]  /*4b20*/  @!P0 FADD.FTZ R0, R4, -0.5 ;  /* 0xbf00000004008421 */ /* 0x000fca0000010000 */
[----:B------:R-:W-:-:S06]  /*4b30*/  LOP3.LUT R5, R0, 0x80000000, R5, 0xf8, !PT ;  /* 0x8000000000057812 */ /* 0x000fcc00078ef805 */
[----:B------:R-:W0:Y:S02]  /*4b40*/  F2I.FTZ.TRUNC.NTZ R5, R5 ;  /* 0x0000000500057305 */ /* 0x000e24000021f100 */
[----:B0-----:R-:W-:Y:S01]  /*4b50*/  PRMT R0, R5, 0x7610, R0 ;  /* 0x0000761005007816 */ /* 0x001fe20000000000 */
[----:B------:R-:W-:Y:S06]  /*4b60*/  BRA `(.L_x_1319) ;  /* 0x0000000400c07947 */ /* 0x000fec0003800000 */
.L_x_1329:
[----:B------:R-:W2:Y:S02]  /*4b70*/  LDG.E.U16 R4, desc[UR36][R2.64] ;  /* 0x0000002402047981 */ /* 0x000ea4000c1e1500 */
[----:B--2---:R-:W-:-:S06]  /*4b80*/  SHF.L.U32 R4, R4, 0x10, RZ ;  /* 0x0000001004047819 */ /* 0x004fcc00000006ff */
[----:B------:R-:W0:Y:S02]  /*4b90*/  F2I.FTZ.TRUNC.NTZ R4, R4 ;  /* 0x0000000400047305 */ /* 0x000e24000021f100 */
[----:B0-----:R-:W-:Y:S01]  /*4ba0*/  PRMT R0, R4, 0x7610, R0 ;  /* 0x0000761004007816 */ /* 0x001fe20000000000 */
[----:B------:R-:W-:Y:S06]  /*4bb0*/  BRA `(.L_x_1319) ;  /* 0x0000000400ac7947 */ /* 0x000fec0003800000 */
.L_x_1326:
        /* <DEDUP_REMOVED lines=10> */
.L_x_1333:
        /* <DEDUP_REMOVED lines=21> */
.L_x_1337:
[----:B------:R-:W-:Y:S05]  /*4db0*/  BSYNC.RECONVERGENT B1 ;  /* 0x0000000000017941 */ /* 0x000fea0003800200 */
.L_x_1336:
[----:B------:R-:W-:Y:S01]  /*4dc0*/  IMAD.SHL.U32 R0, R0, 0x100000, RZ ;  /* 0x0010000000007824 */ /* 0x000fe200078e00ff */
[----:B------:R-:W-:-:S04]  /*4dd0*/  LEA R2, R2, 0x3b800000, 0x17 ;  /* 0x3b80000002027811 */ /* 0x000fc800078eb8ff */
[----:B------:R-:W-:-:S07]  /*4de0*/  LOP3.LUT R4, R2, R0, R7, 0xfe, !PT ;  /* 0x0000000002047212 */ /* 0x000fce00078efe07 */
.L_x_1335:
[----:B------:R-:W-:Y:S05]  /*4df0*/  BSYNC.RECONVERGENT B0 ;  /* 0x0000000000007941 */ /* 0x000fea0003800200 */
.L_x_1334:
[----:B------:R-:W0:Y:S02]  /*4e00*/  F2I.FTZ.TRUNC.NTZ R4, R4 ;  /* 0x0000000400047305 */ /* 0x000e24000021f100 */
[----:B0-----:R-:W-:Y:S01]  /*4e10*/  PRMT R0, R4, 0x7610, R0 ;  /* 0x0000761004007816 */ /* 0x001fe20000000000 */
[----:B------:R-:W-:Y:S06]  /*4e20*/  BRA `(.L_x_1319) ;  /* 0x0000000400107947 */ /* 0x000fec0003800000 */
.L_x_1332:
        /* <DEDUP_REMOVED lines=11> */
[----:B------:R-:W-:-:S04]  /*4ee0*/  SHF.R.U32.HI R0, RZ, 0x7, R3 ;  /* 0x00000007ff007819 */ /* 0x000fc80000011603 */
[----:B------:R-:W-:Y:S02]  /*4ef0*/  SHF.L.U32 R7, R0, 0x1f, RZ ;  /* 0x0000001f00077819 */ /* 0x000fe400000006ff */
        /* <DEDUP_REMOVED lines=8> */
.L_x_1341:
[----:B------:R-:W-:Y:S05]  /*4f80*/  BSYNC.RECONVERGENT B1 ;  /* 0x0000000000017941 */ /* 0x000fea0003800200 */
.L_x_1340:
[----:B------:R-:W-:Y:S01]  /*4f90*/  IMAD.SHL.U32 R0, R0, 0x200000, RZ ;  /* 0x0020000000007824 */ /* 0x000fe200078e00ff */
[----:B------:R-:W-:-:S04]  /*4fa0*/  LEA R2, R2, 0x37800000, 0x17 ;  /* 0x3780000002027811 */ /* 0x000fc800078eb8ff */
[----:B------:R-:W-:-:S07]  /*4fb0*/  LOP3.LUT R4, R2, R0, R7, 0xfe, !PT ;  /* 0x0000000002047212 */ /* 0x000fce00078efe07 */
.L_x_1339:
[----:B------:R-:W-:Y:S05]  /*4fc0*/  BSYNC.RECONVERGENT B0 ;  /* 0x0000000000007941 */ /* 0x000fea0003800200 */
.L_x_1338:
[----:B------:R-:W0:Y:S02]  /*4fd0*/  F2I.FTZ.TRUNC.NTZ R4, R4 ;  /* 0x0000000400047305 */ /* 0x000e24000021f100 */
[----:B0-----:R-:W-:Y:S01]  /*4fe0*/  PRMT R0, R4, 0x7610, R0 ;  /* 0x0000761004007816 */ /* 0x001fe20000000000 */
[----:B------:R-:W-:Y:S06]  /*4ff0*/  BRA `(.L_x_1319) ;  /* 0x00000000009c7947 */ /* 0x000fec0003800000 */
.L_x_1331:
[----:B------:R-:W-:-:S09]  /*5000*/  UISETP.NE.AND UP0, UPT, UR4, 0x1c, UPT ;  /* 0x0000001c0400788c */ /* 0x000fd2000bf05270 */
[----:B------:R-:W-:Y:S05]  /*5010*/  BRA.U !UP0, `(.L_x_1342) ;  /* 0x0000000108907547 */ /* 0x000fea000b800000 */
[----:B------:R-:W-:-:S09]  /*5020*/  UISETP.NE.AND UP0, UPT, UR4, 0x1d, UPT ;  /* 0x0000001d0400788c */ /* 0x000fd2000bf05270 */
[----:B------:R-:W-:Y:S05]  /*5030*/  BRA.U !UP0, `(.L_x_1343) ;  /* 0x0000000108807547 */ /* 0x000fea000b800000 */
[----:B------:R-:W-:-:S09]  /*5040*/  UISETP.NE.AND UP0, UPT, UR4, 0x2c, UPT ;  /* 0x0000002c0400788c */ /* 0x000fd2000bf05270 */
[----:B------:R-:W-:Y:S05]  /*5050*/  BRA.U UP0, `(.L_x_1318) ;  /* 0x0000000100307547 */ /* 0x000fea000b800000 */
        /* <DEDUP_REMOVED lines=8> */
.L_x_1345:
[----:B------:R-:W-:Y:S05]  /*50e0*/  BSYNC.RECONVERGENT B0 ;  /* 0x0000000000007941 */ /* 0x000fea0003800200 */
.L_x_1344:
[----:B------:R-:W0:Y:S02]  /*50f0*/  F2I.FTZ.TRUNC.NTZ R4, R4 ;  /* 0x0000000400047305 */ /* 0x000e24000021f100 */
[----:B0-----:R-:W-:Y:S01]  /*5100*/  PRMT R0, R4, 0x7610, R0 ;  /* 0x0000761004007816 */ /* 0x001fe20000000000 */
[----:B------:R-:W-:Y:S06]  /*5110*/  BRA `(.L_x_1319) ;  /* 0x0000000000547947 */ /* 0x000fec0003800000 */
.L_x_1318:
        /* <DEDUP_REMOVED lines=16> */
.L_x_1346:
[----:B------:R-:W-:Y:S01]  /*5220*/  PRMT R0, RZ, 0x7610, R0 ;  /* 0x00007610ff007816 */ /* 0x000fe20000000000 */
[----:B------:R-:W-:Y:S06]  /*5230*/  BRA `(.L_x_1319) ;  /* 0x00000000000c7947 */ /* 0x000fec0003800000 */
.L_x_1343:
[----:B------:R0:W5:Y:S01]  /*5240*/  LDG.E.U16 R0, desc[UR36][R2.64] ;  /* 0x0000002402007981 */ /* 0x000162000c1e1500 */
[----:B------:R-:W-:Y:S05]  /*5250*/  BRA `(.L_x_1319) ;  /* 0x0000000000047947 */ /* 0x000fea0003800000 */
.L_x_1342:
[----:B------:R0:W5:Y:S02]  /*5260*/  LDG.E.U16 R0, desc[UR36][R2.64] ;  /* 0x0000002402007981 */ /* 0x000164000c1e1500 */
.L_x_1319:
[----:B------:R-:W0:Y:S01]  /*5270*/  LDCU.64 UR6, c[0x0][0x580] ;  /* 0x0000b000ff0677ac */ /* 0x000e220008000a00 */
[----:B-1---5:R-:W-:Y:S01]  /*5280*/  LOP3.LUT R9, R0, UR43, RZ, 0x3c, !PT ;  /* 0x0000002b00097c12 */ /* 0x022fe2000f8e3cff */
[----:B------:R-:W-:-:S04]  /*5290*/  UPRMT UR4, UR39, 0x9910, URZ ;  /* 0x0000991027047896 */ /* 0x000fc800080000ff */
[----:B------:R-:W-:Y:S01]  /*52a0*/  UISETP.GT.AND UP0, UPT, UR4, 0x9, UPT ;  /* 0x000000090400788c */ /* 0x000fe2000bf04270 */
[----:B0-234-:R-:W-:-:S05]  /*52b0*/  IADD3 R2, P0, PT, R16, UR6, RZ ;  /* 0x0000000610027c10 */ /* 0x01dfca000ff1e0ff */
        /* <DEDUP_REMOVED lines=12> */
.L_x_1350:
[----:B------:R0:W-:Y:S01]  /*5380*/  STG.E.U8 desc[UR36][R2.64], R9 ;  /* 0x0000000902007986 */ /* 0x0001e2000c101124 */
[----:B------:R-:W-:Y:S05]  /*5390*/  BRA `(.L_x_1352) ;  /* 0x0000000c00507947 */ /* 0x000fea0003800000 */
.L_x_1349:
        /* <DEDUP_REMOVED lines=10> */
.L_x_1354:
[----:B------:R-:W-:-:S05]  /*5440*/  PRMT R5, R9, 0x9910, RZ ;  /* 0x0000991009057816 */ /* 0x000fca00000000ff */
[----:B------:R0:W-:Y:S01]  /*5450*/  STG.E desc[UR36][R2.64], R5 ;  /* 0x0000000502007986 */ /* 0x0001e2000c101924 */
[----:B------:R-:W-:Y:S05]  /*5460*/  BRA `(.L_x_1352) ;  /* 0x0000000c001c7947 */ /* 0x000fea0003800000 */
.L_x_1353:
[----:B------:R0:W-:Y:S01]  /*5470*/  STG.E.U16 desc[UR36][R2.64], R9 ;  /* 0x0000000902007986 */ /* 0x0001e2000c101524 */
[----:B------:R-:W-:Y:S05]  /*5480*/  BRA `(.L_x_1352) ;  /* 0x0000000c00147947 */ /* 0x000fea0003800000 */
.L_x_1348:
        /* <DEDUP_REMOVED lines=9> */
.L_x_1356:
[----:B------:R-:W0:Y:S02]  /*5520*/  I2F.S16 R0, R9 ;  /* 0x0000000900007306 */ /* 0x000e240000101400 */
[----:B0-----:R-:W-:-:S05]  /*5530*/  F2FP.F16.F32.PACK_AB R0, RZ, R0 ;  /* 0x00000000ff00723e */ /* 0x001fca00000000ff */
[----:B------:R0:W-:Y:S01]  /*5540*/  STG.E.U16 desc[UR36][R2.64], R0 ;  /* 0x0000000002007986 */ /* 0x0001e2000c101524 */
[----:B------:R-:W-:Y:S05]  /*5550*/  BRA `(.L_x_1352) ;  /* 0x0000000800e07947 */ /* 0x000fea0003800000 */
.L_x_1355:
[----:B------:R-:W-:-:S09]  /*5560*/  UISETP.NE.AND UP0, UPT, UR4, 0x7, UPT ;  /* 0x000000070400788c */ /* 0x000fd2000bf05270 */
[----:B------:R-:W-:Y:S05]  /*5570*/  BRA.U !UP0, `(.L_x_1357) ;  /* 0x0000000108347547 */ /* 0x000fea000b800000 */
[----:B------:R-:W-:-:S09]  /*5580*/  UISETP.NE.AND UP0, UPT, UR4, 0x8, UPT ;  /* 0x000000080400788c */ /* 0x000fd2000bf05270 */
[----:B------:R-:W-:Y:S05]  /*5590*/  BRA.U !UP0, `(.L_x_1358) ;  /* 0x0000000108187547 */ /* 0x000fea000b800000 */
[----:B------:R-:W-:-:S09]  /*55a0*/  UISETP.NE.AND UP0, UPT, UR4, 0x9, UPT ;  /* 0x000000090400788c */ /* 0x000fd2000bf05270 */
[----:B------:R-:W-:Y:S05]  /*55b0*/  BRA.U UP0, `(.L_x_1351) ;  /* 0x0000000500e47547 */ /* 0x000fea000b800000 */
[----:B------:R-:W0:Y:S01]  /*55c0*/  I2F.S16 R4, R9 ;  /* 0x0000000900047306 */ /* 0x000e220000101400 */
[----:B------:R-:W-:-:S05]  /*55d0*/  MOV R5, RZ ;  /* 0x000000ff00057202 */ /* 0x000fca0000000f00 */
[----:B0-----:R0:W-:Y:S01]  /*55e0*/  STG.E.64 desc[UR36][R2.64], R4 ;  /* 0x0000000402007986 */ /* 0x0011e2000c101b24 */
[----:B------:R-:W-:Y:S05]  /*55f0*/  BRA `(.L_x_1352) ;  /* 0x0000000800b87947 */ /* 0x000fea0003800000 */
.L_x_1358:
[----:B------:R-:W0:Y:S02]  /*5600*/  I2F.S16 R9, R9 ;  /* 0x0000000900097306 */ /* 0x000e240000101400 */
[----:B0-----:R-:W-:-:S04]  /*5610*/  F2FP.F16.F32.PACK_AB R5, RZ, R9 ;  /* 0x00000009ff05723e */ /* 0x001fc800000000ff */
[----:B------:R-:W-:-:S05]  /*5620*/  PRMT R5, R5, 0x5410, RZ ;  /* 0x0000541005057816 */ /* 0x000fca00000000ff */
[----:B------:R0:W-:Y:S01]  /*5630*/  STG.E desc[UR36][R2.64], R5 ;  /* 0x0000000502007986 */ /* 0x0001e2000c101924 */
[----:B------:R-:W-:Y:S05]  /*5640*/  BRA `(.L_x_1352) ;  /* 0x0000000800a47947 */ /* 0x000fea0003800000 */
.L_x_1357:
[----:B------:R-:W0:Y:S02]  /*5650*/  I2F.F64.S16 R4, R9 ;  /* 0x0000000900047312 */ /* 0x000e240000101c00 */
[----:B0-----:R0:W-:Y:S01]  /*5660*/  STG.E.64 desc[UR36][R2.64], R4 ;  /* 0x0000000402007986 */ /* 0x0011e2000c101b24 */
[----:B------:R-:W-:Y:S05]  /*5670*/  BRA `(.L_x_1352) ;  /* 0x0000000800987947 */ /* 0x000fea0003800000 */
.L_x_1347:
        /* <DEDUP_REMOVED lines=12> */
.L_x_1362:
[----:B------:R-:W0:Y:S01]  /*5740*/  I2F.S16 R5, R9 ;  /* 0x0000000900057306 */ /* 0x000e220000101400 */
[----:B------:R-:W-:Y:S01]  /*5750*/  BSSY.RECONVERGENT B0, `(.L_x_1363) ;  /* 0x0000013000007945 */ /* 0x000fe20003800200 */
[----:B------:R-:W-:Y:S01]  /*5760*/  IMAD.MOV.U32 R0, RZ, RZ, 0x80 ;  /* 0x00000080ff007424 */ /* 0x000fe200078e00ff */
[----:B0-----:R-:W-:-:S04]  /*5770*/  LOP3.LUT R4, R5, 0x7fffffff, RZ, 0xc0, !PT ;  /* 0x7fffffff05047812 */ /* 0x001fc800078ec0ff */
        /* <DEDUP_REMOVED lines=14> */
.L_x_1365:
[----:B------:R-:W-:-:S04]  /*5860*/  SHF.R.U32.HI R5, RZ, 0x18, R5 ;  /* 0x00000018ff057819 */ /* 0x000fc80000011605 */
[----:B------:R-:W-:-:S07]  /*5870*/  LOP3.LUT R0, R0, 0x80, R5, 0xf8, !PT ;  /* 0x0000008000007812 */ /* 0x000fce00078ef805 */
.L_x_1364:
[----:B------:R-:W-:Y:S05]  /*5880*/  BSYNC.RECONVERGENT B0 ;  /* 0x0000000000007941 */ /* 0x000fea0003800200 */
.L_x_1363:
[----:B------:R0:W-:Y:S01]  /*5890*/  STG.E.U8 desc[UR36][R2.64], R0 ;  /* 0x0000000002007986 */ /* 0x0001e2000c101124 */
[----:B------:R-:W-:Y:S05]  /*58a0*/  BRA `(.L_x_1352) ;  /* 0x00000008000c7947 */ /* 0x000fea0003800000 */
.L_x_1361:
        /* <DEDUP_REMOVED lines=18> */
.L_x_1368:
[----:B------:R-:W-:-:S04]  /*59d0*/  SHF.R.U32.HI R5, RZ, 0x18, R5 ;  /* 0x00000018ff057819 */ /* 0x000fc80000011605 */
[----:B------:R-:W-:-:S07]  /*59e0*/  LOP3.LUT R0, R0, 0x80, R5, 0xf8, !PT ;  /* 0x0000008000007812 */ /* 0x000fce00078ef805 */
.L_x_1367:
[----:B------:R-:W-:Y:S05]  /*59f0*/  BSYNC.RECONVERGENT B0 ;  /* 0x0000000000007941 */ /* 0x000fea0003800200 */
.L_x_1366:
[----:B------:R0:W-:Y:S01]  /*5a00*/  STG.E.U8 desc[UR36][R2.64], R0 ;  /* 0x0000000002007986 */ /* 0x0001e2000c101124 */
[----:B------:R-:W-:Y:S05]  /*5a10*/  BRA `(.L_x_1352) ;  /* 0x0000000400b07947 */ /* 0x000fea0003800000 */
.L_x_1360:
[----:B------:R-:W-:-:S09]  /*5a20*/  UISETP.NE.AND UP0, UPT, UR4, 0x1c, UPT ;  /* 0x0000001c0400788c */ /* 0x000fd2000bf05270 */
[----:B------:R-:W-:Y:S05]  /*5a30*/  BRA.U !UP0, `(.L_x_1369) ;  /* 0x0000000108607547 */ /* 0x000fea000b800000 */
[----:B------:R-:W-:-:S09]  /*5a40*/  UISETP.NE.AND UP0, UPT, UR4, 0x1d, UPT ;  /* 0x0000001d0400788c */ /* 0x000fd2000bf05270 */
[----:B------:R-:W-:Y:S05]  /*5a50*/  BRA.U !UP0, `(.L_x_1370) ;  /* 0x0000000108487547 */ /* 0x000fea000b800000 */
[----:B------:R-:W-:-:S09]  /*5a60*/  UISETP.NE.AND UP0, UPT, UR4, 0x2c, UPT ;  /* 0x0000002c0400788c */ /* 0x000fd2000bf05270 */
[----:B------:R-:W-:Y:S05]  /*5a70*/  BRA.U UP0, `(.L_x_1351) ;  /* 0x0000000100b47547 */ /* 0x000fea000b800000 */
        /* <DEDUP_REMOVED lines=16> */
.L_x_1370:
[----:B------:R-:W-:-:S04]  /*5b80*/  PRMT R4, R9, 0x9910, RZ ;  /* 0x0000991009047816 */ /* 0x000fc800000000ff */
[----:B------:R-:W-:-:S05]  /*5b90*/  SHF.R.S32.HI R5, RZ, 0x1f, R4 ;  /* 0x0000001fff057819 */ /* 0x000fca0000011404 */
[----:B------:R0:W-:Y:S01]  /*5ba0*/  STG.E.64 desc[UR36][R2.64], R4 ;  /* 0x0000000402007986 */ /* 0x0001e2000c101b24 */
[----:B------:R-:W-:Y:S05]  /*5bb0*/  BRA `(.L_x_1352) ;  /* 0x0000000400487947 */ /* 0x000fea0003800000 */
.L_x_1369:
[----:B------:R-:W-:-:S05]  /*5bc0*/  PRMT R5, R9, 0x9910, RZ ;  /* 0x0000991009057816 */ /* 0x000fca00000000ff */
[----:B------:R0:W-:Y:S01]  /*5bd0*/  STG.E desc[UR36][R2.64], R5 ;  /* 0x0000000502007986 */ /* 0x0001e2000c101924 */
[----:B------:R-:W-:Y:S05]  /*5be0*/  BRA `(.L_x_1352) ;  /* 0x00000004003c7947 */ /* 0x000fea0003800000 */
.L_x_1359:
        /* <DEDUP_REMOVED lines=12> */
.L_x_1372:
[----:B------:R-:W-:Y:S01]  /*5cb0*/  CS2R R6, SRZ ;  /* 0x0000000000067805 */ /* 0x000fe2000001ff00 */
[----:B------:R-:W0:Y:S04]  /*5cc0*/  I2F.F64.S16 R4, R9 ;  /* 0x0000000900047312 */ /* 0x000e280000101c00 */
[----:B0-----:R4:W-:Y:S01]  /*5cd0*/  STG.E.128 desc[UR36][R2.64], R4 ;  /* 0x0000000402007986 */ /* 0x0019e2000c101d24 */
[----:B------:R-:W-:Y:S05]  /*5ce0*/  BRA `(.L_x_1352) ;  /* 0x0000000000fc7947 */ /* 0x000fea0003800000 */
.L_x_1371:
[----:B------:R-:W-:-:S09]  /*5cf0*/  UISETP.NE.AND UP0, UPT, UR4, 0xf, UPT ;  /* 0x0000000f0400788c */ /* 0x000fd2000bf05270 */
[----:B------:R-:W-:Y:S05]  /*5d00*/  BRA.U !UP0, `(.L_x_1373) ;  /* 0x0000000108e87547 */ /* 0x000fea000b800000 */
[----:B------:R-:W-:-:S09]  /*5d10*/  UISETP.NE.AND UP0, UPT, UR4, 0x17, UPT ;  /* 0x000000170400788c */ /* 0x000fd2000bf05270 */
[----:B------:R-:W-:Y:S05]  /*5d20*/  BRA.U !UP0, `(.L_x_1374) ;  /* 0x0000000108907547 */ /* 0x000fea000b800000 */
[----:B------:R-:W-:-:S09]  /*5d30*/  UISETP.NE.AND UP0, UPT, UR4, 0x18, UPT ;  /* 0x000000180400788c */ /* 0x000fd2000bf05270 */
[----:B------:R-:W-:Y:S05]  /*5d40*/  BRA.U !UP0, `(.L_x_1375) ;  /* 0x0000000108447547 */ /* 0x000fea000b800000 */
.L_x_1351:
        /* <DEDUP_REMOVED lines=8> */
[----:B0-----:R-:W-:Y:S02]  /*5dd0*/  IMAD.U32 R4, RZ, RZ, UR4 ;  /* 0x00000004ff047e24 */ /* 0x001fe4000f8e00ff */
[----:B------:R-:W-:-:S02]  /*5de0*/  IMAD.U32 R5, RZ, RZ, UR5 ;  /* 0x00000005ff057e24 */ /* 0x000fc4000f8e00ff */
[----:B---3--:R-:W-:Y:S01]  /*5df0*/  IMAD.U32 R6, RZ, RZ, UR6 ;  /* 0x00000006ff067e24 */ /* 0x008fe2000f8e00ff */
[----:B------:R-:W-:Y:S01]  /*5e00*/  MOV R7, UR7 ;  /* 0x0000000700077c02 */ /* 0x000fe20008000f00 */
[----:B----4-:R-:W-:Y:S02]  /*5e10*/  IMAD.U32 R10, RZ, RZ, UR8 ;  /* 0x00000008ff0a7e24 */ /* 0x010fe4000f8e00ff */
[----:B-1----:R-:W-:-:S07]  /*5e20*/  IMAD.U32 R11, RZ, RZ, UR9 ;  /* 0x00000009ff0b7e24 */ /* 0x002fce000f8e00ff */
[----:B------:R-:W-:-:S07]  /*5e30*/  LEPC R20, `(.L_x_1376) ;  /* 0x000000001014794e */ /* 0x000fce0000000000 */
[----:B--2---:R-:W-:Y:S05]  /*5e40*/  CALL.ABS.NOINC R2 ;  /* 0x0000000002007343 */ /* 0x004fea0003c00000 */
.L_x_1376:
[----:B------:R-:W-:Y:S05]  /*5e50*/  BRA `(.L_x_1352) ;  /* 0x0000000000a07947 */ /* 0x000fea0003800000 */
.L_x_1375:
[----:B------:R-:W0:Y:S01]  /*5e60*/  I2F.S16 R9, R9 ;  /* 0x0000000900097306 */ /* 0x000e220000101400 */
[----:B------:R-:W-:Y:S01]  /*5e70*/  BSSY.RECONVERGENT B0, `(.L_x_1377) ;  /* 0x000000c000007945 */ /* 0x000fe20003800200 */
[----:B------:R-:W-:Y:S01]  /*5e80*/  IMAD.MOV.U32 R0, RZ, RZ, 0x7f ;  /* 0x0000007fff007424 */ /* 0x000fe200078e00ff */
[----:B0-----:R-:W-:Y:S02]  /*5e90*/  LOP3.LUT R4, R9, 0x7fffffff, RZ, 0xc0, !PT ;  /* 0x7fffffff09047812 */ /* 0x001fe400078ec0ff */
[----:B------:R-:W-:Y:S02]  /*5ea0*/  SHF.R.U32.HI R5, RZ, 0x18, R9 ;  /* 0x00000018ff057819 */ /* 0x000fe40000011609 */
        /* <DEDUP_REMOVED lines=8> */
.L_x_1378:
[----:B------:R-:W-:Y:S05]  /*5f30*/  BSYNC.RECONVERGENT B0 ;  /* 0x0000000000007941 */ /* 0x000fea0003800200 */
.L_x_1377:
[----:B------:R-:W-:-:S05]  /*5f40*/  LOP3.LUT R5, R0, 0x80, R5, 0xf8, !PT ;  /* 0x0000008000057812 */ /* 0x000fca00078ef805 */
[----:B------:R2:W-:Y:S01]  /*5f50*/  STG.E.U8 desc[UR36][R2.64], R5 ;  /* 0x0000000502007986 */ /* 0x0005e2000c101124 */
[----:B------:R-:W-:Y:S05]  /*5f60*/  BRA `(.L_x_1352) ;  /* 0x00000000005c7947 */ /* 0x000fea0003800000 */
.L_x_1374:
[----:B------:R-:W0:Y:S01]  /*5f70*/  I2F.S16 R5, R9 ;  /* 0x0000000900057306 */ /* 0x000e220000101400 */
[----:B------:R-:W-:Y:S01]  /*5f80*/  BSSY.RECONVERGENT B0, `(.L_x_1379) ;  /* 0x000000e000007945 */ /* 0x000fe20003800200 */
[----:B0-----:R-:W-:-:S04]  /*5f90*/  LOP3.LUT R4, R5, 0x7fffffff, RZ, 0xc0, !PT ;  /* 0x7fffffff05047812 */ /* 0x001fc800078ec0ff */
[----:B------:R-:W-:-:S13]  /*5fa0*/  ISETP.GT.U32.AND P0, PT, R4, 0x477fffff, PT ;  /* 0x477fffff0400780c */ /* 0x000fda0003f04070 */
[----:B------:R-:W-:Y:S05]  /*5fb0*/  @P0 BRA `(.L_x_1380) ;  /* 0x00000000001c0947 */ /* 0x000fea0003800000 */
[----:B------:R-:W-:-:S13]  /*5fc0*/  ISETP.GE.U32.AND P0, PT, R4, 0x38800000, PT ;  /* 0x388000000400780c */ /* 0x000fda0003f06070 */
[----:B------:R-:W-:-:S04]  /*5fd0*/  @P0 SHF.R.U32.HI R0, RZ, 0x15, R5 ;  /* 0x00000015ff000819 */ /* 0x000fc80000011605 */
[----:B------:R-:W-:-:S04]  /*5fe0*/  @P0 LOP3.LUT R0, R0, 0x1, RZ, 0xc0, !PT ;  /* 0x0000000100000812 */ /* 0x000fc800078ec0ff */
[----:B------:R-:W-:-:S04]  /*5ff0*/  @P0 IADD3 R0, PT, PT, R5, 0x80fffff, R0 ;  /* 0x080fffff05000810 */ /* 0x000fc80007ffe000 */
[----:B------:R-:W-:Y:S01]  /*6000*/  @P0 SHF.R.U32.HI R0, RZ, 0x15, R0 ;  /* 0x00000015ff000819 */ /* 0x000fe20000011600 */
[----:B------:R-:W-:Y:S01]  /*6010*/  @!P0 FADD.FTZ R0, R4, 128 ;  /* 0x4300000004008421 */ /* 0x000fe20000010000 */
[----:B------:R-:W-:Y:S06]  /*6020*/  BRA `(.L_x_1381) ;  /* 0x00000000000c7947 */ /* 0x000fec0003800000 */
.L_x_1380:
[----:B------:R-:W-:Y:S01]  /*6030*/  IMAD.MOV.U32 R0, RZ, RZ, 0x7f ;  /* 0x0000007fff007424 */ /* 0x000fe200078e00ff */
[----:B------:R-:W-:-:S04]  /*6040*/  ISETP.GT.U32.AND P0, PT, R4, 0x7f800000, PT ;  /* 0x7f8000000400780c */ /* 0x000fc80003f04070 */
[----:B------:R-:W-:-:S09]  /*6050*/  SEL R0, R0, 0x7c, P0 ;  /* 0x0000007c00007807 */ /* 0x000fd20000000000 */
.L_x_1381:
[----:B------:R-:W-:Y:S05]  /*6060*/  BSYNC.RECONVERGENT B0 ;  /* 0x0000000000007941 */ /* 0x000fea0003800200 */
.L_x_1379:
[----:B------:R-:W-:-:S04]  /*6070*/  SHF.R.U32.HI R5, RZ, 0x18, R5 ;  /* 0x00000018ff057819 */ /* 0x000fc80000011605 */
[----:B------:R-:W-:-:S05]  /*6080*/  LOP3.LUT R5, R0, 0x80, R5, 0xf8, !PT ;  /* 0x0000008000057812 */ /* 0x000fca00078ef805 */
[----:B------:R1:W-:Y:S01]  /*6090*/  STG.E.U8 desc[UR36][R2.64], R5 ;  /* 0x0000000502007986 */ /* 0x0003e2000c101124 */
[----:B------:R-:W-:Y:S05]  /*60a0*/  BRA `(.L_x_1352) ;  /* 0x00000000000c7947 */ /* 0x000fea0003800000 */
.L_x_1373:
[----:B------:R-:W0:Y:S02]  /*60b0*/  I2F.S16 R0, R9 ;  /* 0x0000000900007306 */ /* 0x000e240000101400 */
[----:B0-----:R-:W-:-:S05]  /*60c0*/  F2FP.BF16.F32.PACK_AB R0, RZ, R0 ;  /* 0x00000000ff00723e */ /* 0x001fca00000010ff */
[----:B------:R0:W-:Y:S02]  /*60d0*/  STG.E.U16 desc[UR36][R2.64], R0 ;  /* 0x0000000002007986 */ /* 0x0001e4000c101524 */
.L_x_1352:
[----:B------:R-:W-:-:S07]  /*60e0*/  IADD3 R17, PT, PT, R17, 0x80, RZ ;  /* 0x0000008011117810 */ /* 0x000fce0007ffe0ff */
.L_x_1312:
[----:B------:R-:W-:Y:S05]  /*60f0*/  BSYNC.RECONVERGENT B6 ;  /* 0x0000000000067941 */ /* 0x000fea0003800200 */
.L_x_1311:
        /* <DEDUP_REMOVED lines=14> */
[----:B-1234-:R-:W-:-:S05]  /*61e0*/  IMAD.HI.U32 R2, R17, UR4, R16 ;  /* 0x0000000411027c27 */ /* 0x01efca000f8e0010 */
[----:B------:R-:W-:-:S04]  /*61f0*/  SHF.R.U32.HI R3, RZ, UR5, R2 ;  /* 0x00000005ff037c19 */ /* 0x000fc80008011602 */
[----:B------:R-:W-:-:S05]  /*6200*/  IADD3 R0, PT, PT, -R3, RZ, RZ ;  /* 0x000000ff03007210 */ /* 0x000fca0007ffe1ff */
        /* <DEDUP_REMOVED lines=290> */
.L_x_1384:
        /* <DEDUP_REMOVED lines=16> */
.L_x_1388:
[----:B------:R0:W5:Y:S01]  /*7530*/  LDG.E.U8 R0, desc[UR36][R2.64] ;  /* 0x0000002402007981 */ /* 0x000162000c1e1100 */
[----:B------:R-:W-:Y:S05]  /*7540*/  BRA `(.L_x_1390) ;  /* 0x0000000c004c7947 */ /* 0x000fea0003800000 */
.L_x_1387:
        /* <DEDUP_REMOVED lines=8> */
.L_x_1392:
[----:B------:R3:W5:Y:S01]  /*75d0*/  LDG.E.U16 R0, desc[UR36][R2.64] ;  /* 0x0000002402007981 */ /* 0x000762000c1e1500 */
[----:B------:R-:W-:Y:S05]  /*75e0*/  BRA `(.L_x_1390) ;  /* 0x0000000c00247947 */ /* 0x000fea0003800000 */
.L_x_1391:
[----:B------:R0:W5:Y:S01]  /*75f0*/  LDG.E.U16 R0, desc[UR36][R2.64] ;  /* 0x0000002402007981 */ /* 0x000162000c1e1500 */
[----:B------:R-:W-:Y:S05]  /*7600*/  BRA `(.L_x_1390) ;  /* 0x0000000c001c7947 */ /* 0x000fea0003800000 */
.L_x_1386:
        /* <DEDUP_REMOVED lines=9> */
.L_x_1394:
[----:B------:R-:W2:Y:S02]  /*76a0*/  LDG.E.U16 R4, desc[UR36][R2.64] ;  /* 0x0000002402047981 */ /* 0x000ea4000c1e1500 */
[----:B--2---:R-:W-:-:S06]  /*76b0*/  HADD2.F32 R4, -RZ, R4.H0_H0 ;  /* 0x20000004ff047230 */ /* 0x004fcc0000004100 */
[----:B------:R-:W0:Y:S02]  /*76c0*/  F2I.FTZ.TRUNC.NTZ R4, R4 ;  /* 0x0000000400047305 */ /* 0x000e24000021f100 */
[----:B0-----:R-:W-:Y:S01]  /*76d0*/  PRMT R0, R4, 0x7610, R0 ;  /* 0x0000761004007816 */ /* 0x001fe20000000000 */
[----:B------:R-:W-:Y:S06]  /*76e0*/  BRA `(.L_x_1390) ;  /* 0x0000000800e47947 */ /* 0x000fec0003800000 */
.L_x_1393:
        /* <DEDUP_REMOVED lines=9> */
.L_x_1396:
[----:B------:R-:W2:Y:S02]  /*7780*/  LDG.E.U16 R2, desc[UR36][R2.64] ;  /* 0x0000002402027981 */ /* 0x000ea4000c1e1500 */
[----:B--2---:R-:W-:-:S06]  /*7790*/  HADD2.F32 R4, -RZ, R2.H0_H0 ;  /* 0x20000002ff047230 */ /* 0x004fcc0000004100 */
[----:B------:R-:W0:Y:S02]  /*77a0*/  F2I.FTZ.TRUNC.NTZ R4, R4 ;  /* 0x0000000400047305 */ /* 0x000e24000021f100 */
[----:B0-----:R-:W-:Y:S01]  /*77b0*/  PRMT R0, R4, 0x7610, R0 ;  /* 0x0000761004007816 */ /* 0x001fe20000000000 */
[----:B------:R-:W-:Y:S06]  /*77c0*/  BRA `(.L_x_1390) ;  /* 0x0000000800ac7947 */ /* 0x000fec0003800000 */
.L_x_1395:
[----:B------:R-:W2:Y:S02]  /*77d0*/  LDG.E.64 R2, desc[UR36][R2.64] ;  /* 0x0000002402027981 */ /* 0x000ea4000c1e1b00 */
[----:B--2---:R0:W1:Y:S02]  /*77e0*/  F2I.F64.TRUNC R0, R2 ;  /* 0x0000000200007311 */ /* 0x004064000030d100 */
[----:B01----:R-:W-:Y:S05]  /*77f0*/  BRA `(.L_x_1390) ;  /* 0x0000000800a07947 */ /* 0x003fea0003800000 */
.L_x_1385:
        /* <DEDUP_REMOVED lines=12> */
.L_x_1399:
[----:B------:R-:W2:Y:S02]  /*78c0*/  LDG.E.64 R2, desc[UR36][R2.64] ;  /* 0x0000002402027981 */ /* 0x000ea4000c1e1b00 */
[----:B--2---:R0:W1:Y:S02]  /*78d0*/  F2I.F64.TRUNC R0, R2 ;  /* 0x0000000200007311 */ /* 0x004064000030d100 */
[----:B01----:R-:W-:Y:S05]  /*78e0*/  BRA `(.L_x_1390) ;  /* 0x0000000800647947 */ /* 0x003fea0003800000 */
.L_x_1398:
[----:B------:R-:W-:-:S09]  /*78f0*/  UISETP.NE.AND UP0, UPT, UR4, 0xf, UPT ;  /* 0x0000000f0400788c */ /* 0x000fd2000bf05270 */
[----:B------:R-:W-:Y:S05]  /*7900*/  BRA.U !UP0, `(.L_x_1400) ;  /* 0x00000001089c7547 */ /* 0x000fea000b800000 */
[----:B------:R-:W-:-:S09]  /*7910*/  UISETP.NE.AND UP0, UPT, UR4, 0x17, UPT ;  /* 0x000000170400788c */ /* 0x000fd2000bf05270 */
[----:B------:R-:W-:Y:S05]  /*7920*/  BRA.U !UP0, `(.L_x_1401) ;  /* 0x00000001085c7547 */ /* 0x000fea000b800000 */
[----:B------:R-:W-:-:S09]  /*7930*/  UISETP.NE.AND UP0, UPT, UR4, 0x18, UPT ;  /* 0x000000180400788c */ /* 0x000fd2000bf05270 */
[----:B------:R-:W-:Y:S05]  /*7940*/  BRA.U UP0, `(.L_x_1389) ;  /* 0x0000000500f87547 */ /* 0x000fea000b800000 */
[----:B------:R-:W2:Y:S01]  /*7950*/  LDG.E.U8 R0, desc[UR36][R2.64] ;  /* 0x0000002402007981 */ /* 0x000ea2000c1e1100 */
[----:B------:R-:W-:Y:S01]  /*7960*/  IMAD.MOV.U32 R6, RZ, RZ, 0x1f ;  /* 0x0000001fff067424 */ /* 0x000fe200078e00ff */
[----:B--2---:R-:W-:-:S04]  /*7970*/  SHF.L.U32 R0, R0, 0x18, RZ ;  /* 0x0000001800007819 */ /* 0x004fc800000006ff */
[C---:B------:R-:W-:Y:S02]  /*7980*/  LOP3.LUT R4, R0.reuse, 0x7f000000, RZ, 0xc0, !PT ;  /* 0x7f00000000047812 */ /* 0x040fe400078ec0ff */
[----:B------:R-:W-:Y:S02]  /*7990*/  LOP3.LUT P0, RZ, R0, 0x7f000000, RZ, 0xc0, !PT ;  /* 0x7f00000000ff7812 */ /* 0x000fe4000780c0ff */
[----:B------:R-:W0:Y:S02]  /*79a0*/  FLO.U32 R5, R4 ;  /* 0x0000000400057300 */ /* 0x000e2400000e0000 */
[----:B0-----:R-:W-:-:S05]  /*79b0*/  IMAD.MOV R5, RZ, RZ, -R5 ;  /* 0x000000ffff057224 */ /* 0x001fca00078e0a05 */
[----:B------:R-:W-:-:S04]  /*79c0*/  VIADDMNMX.U32 R5, R5, R6, 0x4, !PT ;  /* 0x0000000405057446 */ /* 0x000fc80007800006 */
[----:B------:R-:W-:-:S04]  /*79d0*/  IADD3 R5, PT, PT, R5, -0x4, RZ ;  /* 0xfffffffc05057810 */ /* 0x000fc80007ffe0ff */
[C---:B------:R-:W-:Y:S01]  /*79e0*/  SHF.L.U32 R6, R4.reuse, R5, RZ ;  /* 0x0000000504067219 */ /* 0x040fe200000006ff */
[----:B------:R-:W-:Y:S02]  /*79f0*/  IMAD.SHL.U32 R7, R5, 0x800000, RZ ;  /* 0x0080000005077824 */ /* 0x000fe400078e00ff */
        /* <DEDUP_REMOVED lines=10> */
.L_x_1401:
        /* <DEDUP_REMOVED lines=14> */
.L_x_1400:
[----:B------:R-:W2:Y:S02]  /*7b80*/  LDG.E.U16 R4, desc[UR36][R2.64] ;  /* 0x0000002402047981 */ /* 0x000ea4000c1e1500 */
[----:B--2---:R-:W-:-:S06]  /*7b90*/  SHF.L.U32 R4, R4, 0x10, RZ ;  /* 0x0000001004047819 */ /* 0x004fcc00000006ff */
[----:B------:R-:W0:Y:S02]  /*7ba0*/  F2I.FTZ.TRUNC.NTZ R4, R4 ;  /* 0x0000000400047305 */ /* 0x000e24000021f100 */
[----:B0-----:R-:W-:Y:S01]  /*7bb0*/  PRMT R0, R4, 0x7610, R0 ;  /* 0x0000761004007816 */ /* 0x001fe20000000000 */
[----:B------:R-:W-:Y:S06]  /*7bc0*/  BRA `(.L_x_1390) ;  /* 0x0000000400ac7947 */ /* 0x000fec0003800000 */
.L_x_1397:
        /* <DEDUP_REMOVED lines=10> */
.L_x_1404:
        /* <DEDUP_REMOVED lines=21> */
.L_x_1408:
[----:B------:R-:W-:Y:S05]  /*7dc0*/  BSYNC.RECONVERGENT B1 ;  /* 0x0000000000017941 */ /* 0x000fea0003800200 */
.L_x_1407:
[----:B------:R-:W-:Y:S01]  /*7dd0*/  IMAD.SHL.U32 R0, R0, 0x100000, RZ ;  /* 0x0010000000007824 */ /* 0x000fe200078e00ff */
[----:B------:R-:W-:-:S04]  /*7de0*/  LEA R2, R2, 0x3b800000, 0x17 ;  /* 0x3b80000002027811 */ /* 0x000fc800078eb8ff */
[----:B------:R-:W-:-:S07]  /*7df0*/  LOP3.LUT R4, R2, R0, R7, 0xfe, !PT ;  /* 0x0000000002047212 */ /* 0x000fce00078efe07 */
.L_x_1406:
[----:B------:R-:W-:Y:S05]  /*7e00*/  BSYNC.RECONVERGENT B0 ;  /* 0x0000000000007941 */ /* 0x000fea0003800200 */
.L_x_1405:
[----:B------:R-:W0:Y:S02]  /*7e10*/  F2I.FTZ.TRUNC.NTZ R4, R4 ;  /* 0x0000000400047305 */ /* 0x000e24000021f100 */
[----:B0-----:R-:W-:Y:S01]  /*7e20*/  PRMT R0, R4, 0x7610, R0 ;  /* 0x0000761004007816 */ /* 0x001fe20000000000 */
[----:B------:R-:W-:Y:S06]  /*7e30*/  BRA `(.L_x_1390) ;  /* 0x0000000400107947 */ /* 0x000fec0003800000 */
.L_x_1403:
        /* <DEDUP_REMOVED lines=21> */
.L_x_1412:
[----:B------:R-:W-:Y:S05]  /*7f90*/  BSYNC.RECONVERGENT B1 ;  /* 0x0000000000017941 */ /* 0x000fea0003800200 */
.L_x_1411:
[----:B------:R-:W-:Y:S01]  /*7fa0*/  IMAD.SHL.U32 R0, R0, 0x200000, RZ ;  /* 0x0020000000007824 */ /* 0x000fe200078e00ff */
[----:B------:R-:W-:-:S04]  /*7fb0*/  LEA R2, R2, 0x37800000, 0x17 ;  /* 0x3780000002027811 */ /* 0x000fc800078eb8ff */
[----:B------:R-:W-:-:S07]  /*7fc0*/  LOP3.LUT R4, R2, R0, R7, 0xfe, !PT ;  /* 0x0000000002047212 */ /* 0x000fce00078efe07 */
.L_x_1410:
[----:B------:R-:W-:Y:S05]  /*7fd0*/  BSYNC.RECONVERGENT B0 ;  /* 0x0000000000007941 */ /* 0x000fea0003800200 */
.L_x_1409:
[----:B------:R-:W0:Y:S02]  /*7fe0*/  F2I.FTZ.TRUNC.NTZ R4, R4 ;  /* 0x0000000400047305 */ /* 0x000e24000021f100 */
[----:B0-----:R-:W-:Y:S01]  /*7ff0*/  PRMT R0, R4, 0x7610, R0 ;  /* 0x0000761004007816 */ /* 0x001fe20000000000 */
[----:B------:R-:W-:Y:S06]  /*8000*/  BRA `(.L_x_1390) ;  /* 0x00000000009c7947 */ /* 0x000fec0003800000 */
.L_x_1402:
        /* <DEDUP_REMOVED lines=14> */
.L_x_1416:
[----:B------:R-:W-:Y:S05]  /*80f0*/  BSYNC.RECONVERGENT B0 ;  /* 0x0000000000007941 */ /* 0x000fea0003800200 */
.L_x_1415:
[----:B------:R-:W0:Y:S02]  /*8100*/  F2I.FTZ.TRUNC.NTZ R4, R4 ;  /* 0x0000000400047305 */ /* 0x000e24000021f100 */
[----:B0-----:R-:W-:Y:S01]  /*8110*/  PRMT R0, R4, 0x7610, R0 ;  /* 0x0000761004007816 */ /* 0x001fe20000000000 */
[----:B------:R-:W-:Y:S06]  /*8120*/  BRA `(.L_x_1390) ;  /* 0x0000000000547947 */ /* 0x000fec0003800000 */
.L_x_1389:
        /* <DEDUP_REMOVED lines=16> */
.L_x_1417:
[----:B------:R-:W-:Y:S01]  /*8230*/  PRMT R0, RZ, 0x7610, R0 ;  /* 0x00007610ff007816 */ /* 0x000fe20000000000 */
[----:B------:R-:W-:Y:S06]  /*8240*/  BRA `(.L_x_1390) ;  /* 0x00000000000c7947 */ /* 0x000fec0003800000 */
.L_x_1414:
[----:B------:R1:W5:Y:S01]  /*8250*/  LDG.E.U16 R0, desc[UR36][R2.64] ;  /* 0x0000002402007981 */ /* 0x000362000c1e1500 */
[----:B------:R-:W-:Y:S05]  /*8260*/  BRA `(.L_x_1390) ;  /* 0x0000000000047947 */ /* 0x000fea0003800000 */
.L_x_1413:
[----:B------:R2:W5:Y:S02]  /*8270*/  LDG.E.U16 R0, desc[UR36][R2.64] ;  /* 0x0000002402007981 */ /* 0x000564000c1e1500 */
.L_x_1390:
        /* <DEDUP_REMOVED lines=17> */
.L_x_1421:
[----:B------:R4:W-:Y:S01]  /*8390*/  STG.E.U8 desc[UR36][R2.64], R9 ;  /* 0x0000000902007986 */ /* 0x0009e2000c101124 */
[----:B------:R-:W-:Y:S05]  /*83a0*/  BRA `(.L_x_1423) ;  /* 0x0000000c00507947 */ /* 0x000fea0003800000 */
.L_x_1420:
        /* <DEDUP_REMOVED lines=10> */
.L_x_1425:
[----:B------:R-:W-:-:S05]  /*8450*/  PRMT R5, R9, 0x9910, RZ ;  /* 0x0000991009057816 */ /* 0x000fca00000000ff */
[----:B------:R2:W-:Y:S01]  /*8460*/  STG.E desc[UR36][R2.64], R5 ;  /* 0x0000000502007986 */ /* 0x0005e2000c101924 */
[----:B------:R-:W-:Y:S05]  /*8470*/  BRA `(.L_x_1423) ;  /* 0x0000000c001c7947 */ /* 0x000fea0003800000 */
.L_x_1424:
[----:B------:R0:W-:Y:S01]  /*8480*/  STG.E.U16 desc[UR36][R2.64], R9 ;  /* 0x0000000902007986 */ /* 0x0001e2000c101524 */
[----:B------:R-:W-:Y:S05]  /*8490*/  BRA `(.L_x_1423) ;  /* 0x0000000c00147947 */ /* 0x000fea0003800000 */
.L_x_1419:
        /* <DEDUP_REMOVED lines=9> */
.L_x_1427:
[----:B------:R-:W0:Y:S02]  /*8530*/  I2F.S16 R0, R9 ;  /* 0x0000000900007306 */ /* 0x000e240000101400 */
[----:B0-----:R-:W-:-:S05]  /*8540*/  F2FP.F16.F32.PACK_AB R0, RZ, R0 ;  /* 0x00000000ff00723e */ /* 0x001fca00000000ff */
[----:B------:R0:W-:Y:S01]  /*8550*/  STG.E.U16 desc[UR36][R2.64], R0 ;  /* 0x0000000002007986 */ /* 0x0001e2000c101524 */
[----:B------:R-:W-:Y:S05]  /*8560*/  BRA `(.L_x_1423) ;  /* 0x0000000800e07947 */ /* 0x000fea0003800000 */
.L_x_1426:
        /* <DEDUP_REMOVED lines=10> */
.L_x_1429:
[----:B------:R-:W0:Y:S02]  /*8610*/  I2F.S16 R9, R9 ;  /* 0x0000000900097306 */ /* 0x000e240000101400 */
[----:B0-----:R-:W-:-:S04]  /*8620*/  F2FP.F16.F32.PACK_AB R5, RZ, R9 ;  /* 0x00000009ff05723e */ /* 0x001fc800000000ff */
[----:B------:R-:W-:-:S05]  /*8630*/  PRMT R5, R5, 0x5410, RZ ;  /* 0x0000541005057816 */ /* 0x000fca00000000ff */
[----:B------:R0:W-:Y:S01]  /*8640*/  STG.E desc[UR36][R2.64], R5 ;  /* 0x0000000502007986 */ /* 0x0001e2000c101924 */
[----:B------:R-:W-:Y:S05]  /*8650*/  BRA `(.L_x_1423) ;  /* 0x0000000800a47947 */ /* 0x000fea0003800000 */
.L_x_1428:
[----:B------:R-:W0:Y:S02]  /*8660*/  I2F.F64.S16 R4, R9 ;  /* 0x0000000900047312 */ /* 0x000e240000101c00 */
[----:B0-----:R0:W-:Y:S01]  /*8670*/  STG.E.64 desc[UR36][R2.64], R4 ;  /* 0x0000000402007986 */ /* 0x0011e2000c101b24 */
[----:B------:R-:W-:Y:S05]  /*8680*/  BRA `(.L_x_1423) ;  /* 0x0000000800987947 */ /* 0x000fea0003800000 */
.L_x_1418:
        /* <DEDUP_REMOVED lines=12> */
.L_x_1433:
        /* <DEDUP_REMOVED lines=18> */
.L_x_1436:
[----:B------:R-:W-:-:S04]  /*8870*/  SHF.R.U32.HI R5, RZ, 0x18, R5 ;  /* 0x00000018ff057819 */ /* 0x000fc80000011605 */
[----:B------:R-:W-:-:S07]  /*8880*/  LOP3.LUT R0, R0, 0x80, R5, 0xf8, !PT ;  /* 0x0000008000007812 */ /* 0x000fce00078ef805 */
.L_x_1435:
[----:B------:R-:W-:Y:S05]  /*8890*/  BSYNC.RECONVERGENT B0 ;  /* 0x0000000000007941 */ /* 0x000fea0003800200 */
.L_x_1434:
[----:B------:R0:W-:Y:S01]  /*88a0*/  STG.E.U8 desc[UR36][R2.64], R0 ;  /* 0x0000000002007986 */ /* 0x0001e2000c101124 */
[----:B------:R-:W-:Y:S05]  /*88b0*/  BRA `(.L_x_1423) ;  /* 0x00000008000c7947 */ /* 0x000fea0003800000 */
.L_x_1432:
[----:B------:R-:W0:Y:S01]  /*88c0*/  I2F.S16 R5, R9 ;  /* 0x0000000900057306 */ /* 0x000e220000101400 */
[----:B------:R-:W-:Y:S01]  /*88d0*/  BSSY.RECONVERGENT B0, `(.L_x_1437) ;  /* 0x0000013000007945 */ /* 0x000fe20003800200 */
[----:B------:R-:W-:Y:S01]  /*88e0*/  HFMA2 R0, -RZ, RZ, 0, 7.62939453125e-06 ;  /* 0x00000080ff007431 */ /* 0x000fe200000001ff */
        /* <DEDUP_REMOVED lines=15> */
.L_x_1439:
[----:B------:R-:W-:-:S04]  /*89e0*/  SHF.R.U32.HI R5, RZ, 0x18, R5 ;  /* 0x00000018ff057819 */ /* 0x000fc80000011605 */
[----:B------:R-:W-:-:S07]  /*89f0*/  LOP3.LUT R0, R0, 0x80, R5, 0xf8, !PT ;  /* 0x0000008000007812 */ /* 0x000fce00078ef805 */
.L_x_1438:
[----:B------:R-:W-:Y:S05]  /*8a00*/  BSYNC.RECONVERGENT B0 ;  /* 0x0000000000007941 */ /* 0x000fea0003800200 */
.L_x_1437:
[----:B------:R0:W-:Y:S01]  /*8a10*/  STG.E.U8 desc[UR36][R2.64], R0 ;  /* 0x0000000002007986 */ /* 0x0001e2000c101124 */
[----:B------:R-:W-:Y:S05]  /*8a20*/  BRA `(.L_x_1423) ;  /* 0x0000000400b07947 */ /* 0x000fea0003800000 */
.L_x_1431:
        /* <DEDUP_REMOVED lines=22> */
.L_x_1441:
[----:B------:R-:W-:-:S04]  /*8b90*/  PRMT R4, R9, 0x9910, RZ ;  /* 0x0000991009047816 */ /* 0x000fc800000000ff */
[----:B------:R-:W-:-:S05]  /*8ba0*/  SHF.R.S32.HI R5, RZ, 0x1f, R4 ;  /* 0x0000001fff057819 */ /* 0x000fca0000011404 */
[----:B------:R0:W-:Y:S01]  /*8bb0*/  STG.E.64 desc[UR36][R2.64], R4 ;  /* 0x0000000402007986 */ /* 0x0001e2000c101b24 */
[----:B------:R-:W-:Y:S05]  /*8bc0*/  BRA `(.L_x_1423) ;  /* 0x0000000400487947 */ /* 0x000fea0003800000 */
.L_x_1440:
[----:B------:R-:W-:-:S05]  /*8bd0*/  PRMT R5, R9, 0x9910, RZ ;  /* 0x0000991009057816 */ /* 0x000fca00000000ff */
[----:B------:R0:W-:Y:S01]  /*8be0*/  STG.E desc[UR36][R2.64], R5 ;  /* 0x0000000502007986 */ /* 0x0001e2000c101924 */
[----:B------:R-:W-:Y:S05]  /*8bf0*/  BRA `(.L_x_1423) ;  /* 0x00000004003c7947 */ /* 0x000fea0003800000 */
.L_x_1430:
        /* <DEDUP_REMOVED lines=12> */
.L_x_1443:
[----:B------:R-:W-:Y:S01]  /*8cc0*/  CS2R R6, SRZ ;  /* 0x0000000000067805 */ /* 0x000fe2000001ff00 */
[----:B------:R-:W0:Y:S04]  /*8cd0*/  I2F.F64.S16 R4, R9 ;  /* 0x0000000900047312 */ /* 0x000e280000101c00 */
[----:B0-----:R0:W-:Y:S01]  /*8ce0*/  STG.E.128 desc[UR36][R2.64], R4 ;  /* 0x0000000402007986 */ /* 0x0011e2000c101d24 */
[----:B------:R-:W-:Y:S05]  /*8cf0*/  BRA `(.L_x_1423) ;  /* 0x0000000000fc7947 */ /* 0x000fea0003800000 */
.L_x_1442:
[----:B------:R-:W-:-:S09]  /*8d00*/  UISETP.NE.AND UP0, UPT, UR4, 0xf, UPT ;  /* 0x0000000f0400788c */ /* 0x000fd2000bf05270 */
[----:B------:R-:W-:Y:S05]  /*8d10*/  BRA.U !UP0, `(.L_x_1444) ;  /* 0x0000000108e87547 */ /* 0x000fea000b800000 */
[----:B------:R-:W-:-:S09]  /*8d20*/  UISETP.NE.AND UP0, UPT, UR4, 0x17, UPT ;  /* 0x000000170400788c */ /* 0x000fd2000bf05270 */
[----:B------:R-:W-:Y:S05]  /*8d30*/  BRA.U !UP0, `(.L_x_1445) ;  /* 0x0000000108907547 */ /* 0x000fea000b800000 */
[----:B------:R-:W-:-:S09]  /*8d40*/  UISETP.NE.AND UP0, UPT, UR4, 0x18, UPT ;  /* 0x000000180400788c */ /* 0x000fd2000bf05270 */
[----:B------:R-:W-:Y:S05]  /*8d50*/  BRA.U !UP0, `(.L_x_1446) ;  /* 0x0000000108447547 */ /* 0x000fea000b800000 */
.L_x_1422:
        /* <DEDUP_REMOVED lines=16> */
.L_x_1447:
[----:B------:R-:W-:Y:S05]  /*8e60*/  BRA `(.L_x_1423) ;  /* 0x0000000000a07947 */ /* 0x000fea0003800000 */
.L_x_1446:
[----:B------:R-:W0:Y:S01]  /*8e70*/  I2F.S16 R9, R9 ;  /* 0x0000000900097306 */ /* 0x000e220000101400 */
[----:B------:R-:W-:Y:S01]  /*8e80*/  BSSY.RECONVERGENT B0, `(.L_x_1448) ;  /* 0x000000c000007945 */ /* 0x000fe20003800200 */
[----:B------:R-:W-:Y:S02]  /*8e90*/  MOV R0, 0x7f ;  /* 0x0000007f00007802 */ /* 0x000fe40000000f00 */
        /* <DEDUP_REMOVED lines=10> */
.L_x_1449:
[----:B------:R-:W-:Y:S05]  /*8f40*/  BSYNC.RECONVERGENT B0 ;  /* 0x0000000000007941 */ /* 0x000fea0003800200 */
.L_x_1448:
[----:B------:R-:W-:-:S05]  /*8f50*/  LOP3.LUT R5, R0, 0x80, R5, 0xf8, !PT ;  /* 0x0000008000057812 */ /* 0x000fca00078ef805 */
[----:B------:R0:W-:Y:S01]  /*8f60*/  STG.E.U8 desc[UR36][R2.64], R5 ;  /* 0x0000000502007986 */ /* 0x0001e2000c101124 */
[----:B------:R-:W-:Y:S05]  /*8f70*/  BRA `(.L_x_1423) ;  /* 0x00000000005c7947 */ /* 0x000fea0003800000 */
.L_x_1445:
        /* <DEDUP_REMOVED lines=12> */
.L_x_1451:
[----:B------:R-:W-:Y:S01]  /*9040*/  IMAD.MOV.U32 R0, RZ, RZ, 0x7f ;  /* 0x0000007fff007424 */ /* 0x000fe200078e00ff */
[----:B------:R-:W-:-:S04]  /*9050*/  ISETP.GT.U32.AND P0, PT, R4, 0x7f800000, PT ;  /* 0x7f8000000400780c */ /* 0x000fc80003f04070 */
[----:B------:R-:W-:-:S09]  /*9060*/  SEL R0, R0, 0x7c, P0 ;  /* 0x0000007c00007807 */ /* 0x000fd20000000000 */
.L_x_1452:
[----:B------:R-:W-:Y:S05]  /*9070*/  BSYNC.RECONVERGENT B0 ;  /* 0x0000000000007941 */ /* 0x000fea0003800200 */
.L_x_1450:
[----:B------:R-:W-:-:S04]  /*9080*/  SHF.R.U32.HI R5, RZ, 0x18, R5 ;  /* 0x00000018ff057819 */ /* 0x000fc80000011605 */
[----:B------:R-:W-:-:S05]  /*9090*/  LOP3.LUT R5, R0, 0x80, R5, 0xf8, !PT ;  /* 0x0000008000057812 */ /* 0x000fca00078ef805 */
[----:B------:R0:W-:Y:S01]  /*90a0*/  STG.E.U8 desc[UR36][R2.64], R5 ;  /* 0x0000000502007986 */ /* 0x0001e2000c101124 */
[----:B------:R-:W-:Y:S05]  /*90b0*/  BRA `(.L_x_1423) ;  /* 0x00000000000c7947 */ /* 0x000fea0003800000 */
.L_x_1444:
[----:B------:R-:W0:Y:S02]  /*90c0*/  I2F.S16 R0, R9 ;  /* 0x0000000900007306 */ /* 0x000e240000101400 */
[----:B0-----:R-:W-:-:S05]  /*90d0*/  F2FP.BF16.F32.PACK_AB R0, RZ, R0 ;  /* 0x00000000ff00723e */ /* 0x001fca00000010ff */
[----:B------:R0:W-:Y:S02]  /*90e0*/  STG.E.U16 desc[UR36][R2.64], R0 ;  /* 0x0000000002007986 */ /* 0x0001e4000c101524 */
.L_x_1423:
[----:B------:R-:W-:-:S07]  /*90f0*/  VIADD R17, R17, 0x80 ;  /* 0x0000008011117836 */ /* 0x000fce0000000000 */
.L_x_1383:
[----:B------:R-:W-:Y:S05]  /*9100*/  BSYNC.RECONVERGENT B6 ;  /* 0x0000000000067941 */ /* 0x000fea0003800200 */
.L_x_1382:
[----:B------:R-:W5:Y:S02]  /*9110*/  LDCU UR4, c[0x0][0x380] ;  /* 0x00007000ff0477ac */ /* 0x000f640008000800 */
[----:B-----5:R-:W-:-:S13]  /*9120*/  ISETP.GE.AND P0, PT, R17, UR4, PT ;  /* 0x0000000411007c0c */ /* 0x020fda000bf06270 */
[----:B------:R-:W-:Y:S05]  /*9130*/  @P0 EXIT ;  /* 0x000000000000094d */ /* 0x000fea0003800000 */
[----:B------:R-:W5:Y:S01]  /*9140*/  LDCU UR4, c[0x0][0x388] ;  /* 0x00007100ff0477ac */ /* 0x000f620008000800 */
[----:B0-----:R-:W-:Y:S02]  /*9150*/  HFMA2 R0, -RZ, RZ, 0, 0 ;  /* 0x00000000ff007431 */ /* 0x001fe400000001ff */
        /* <DEDUP_REMOVED lines=301> */
.L_x_1453:
[----:B------:R-:W0:Y:S01]  /*a430*/  LDCU.128 UR8, c[0x0][0x580] ;  /* 0x0000b000ff0877ac */ /* 0x000e220008000c00 */
[----:B------:R-:W-:-:S04]  /*a440*/  UPRMT UR4, UR42, 0x9910, URZ ;  /* 0x000099102a047896 */ /* 0x000fc800080000ff */
[----:B------:R-:W-:Y:S01]  /*a450*/  UISETP.GT.AND UP0, UPT, UR4, 0x9, UPT ;  /* 0x000000090400788c */ /* 0x000fe2000bf04270 */
[----:B0-----:R-:W-:Y:S02]  /*a460*/  IADD3 R16, P0, PT, R16, UR8, RZ ;  /* 0x0000000810107c10 */ /* 0x001fe4000ff1e0ff */
[----:B-1234-:R-:W-:-:S03]  /*a470*/  IADD3 R2, P1, PT, R0, UR10, RZ ;  /* 0x0000000a00027c10 */ /* 0x01efc6000ff3e0ff */
[----:B------:R-:W-:Y:S02]  /*a480*/  IMAD.X R17, RZ, RZ, UR9, P0 ;  /* 0x00000009ff117e24 */ /* 0x000fe400080e06ff */
        /* <DEDUP_REMOVED lines=12> */
.L_x_1457:
[----:B------:R0:W5:Y:S01]  /*a550*/  LDG.E.U8 R0, desc[UR36][R2.64] ;  /* 0x0000002402007981 */ /* 0x000162000c1e1100 */
[----:B------:R-:W-:Y:S05]  /*a560*/  BRA `(.L_x_1459) ;  /* 0x0000000c004c7947 */ /* 0x000fea0003800000 */
.L_x_1456:
        /* <DEDUP_REMOVED lines=8> */
.L_x_1461:
[----:B------:R0:W5:Y:S01]  /*a5f0*/  LDG.E.U16 R0, desc[UR36][R2.64] ;  /* 0x0000002402007981 */ /* 0x000162000c1e1500 */
[----:B------:R-:W-:Y:S05]  /*a600*/  BRA `(.L_x_1459) ;  /* 0x0000000c00247947 */ /* 0x000fea0003800000 */
.L_x_1460:
[----:B------:R0:W5:Y:S01]  /*a610*/  LDG.E.U16 R0, desc[UR36][R2.64] ;  /* 0x0000002402007981 */ /* 0x000162000c1e1500 */
[----:B------:R-:W-:Y:S05]  /*a620*/  BRA `(.L_x_1459) ;  /* 0x0000000c001c7947 */ /* 0x000fea0003800000 */
.L_x_1455:
        /* <DEDUP_REMOVED lines=9> */
.L_x_1463:
[----:B------:R-:W2:Y:S02]  /*a6c0*/  LDG.E.U16 R4, desc[UR36][R2.64] ;  /* 0x0000002402047981 */ /* 0x000ea4000c1e1500 */
[----:B--2---:R-:W-:-:S06]  /*a6d0*/  HADD2.F32 R4, -RZ, R4.H0_H0 ;  /* 0x20000004ff047230 */ /* 0x004fcc0000004100 */
[----:B------:R-:W0:Y:S02]  /*a6e0*/  F2I.FTZ.TRUNC.NTZ R4, R4 ;  /* 0x0000000400047305 */ /* 0x000e24000021f100 */
[----:B0-----:R-:W-:Y:S01]  /*a6f0*/  PRMT R0, R4, 0x7610, R0 ;  /* 0x0000761004007816 */ /* 0x001fe20000000000 */
[----:B------:R-:W-:Y:S06]  /*a700*/  BRA `(.L_x_1459) ;  /* 0x0000000800e47947 */ /* 0x000fec0003800000 */
.L_x_1462:
[----:B------:R-:W-:-:S09]  /*a710*/  UISETP.NE.AND UP0, UPT, UR4, 0x7, UPT ;  /* 0x000000070400788c */ /* 0x000fd2000bf05270 */
[----:B------:R-:W-:Y:S05]  /*a720*/  BRA.U !UP0, `(.L_x_1464) ;  /* 0x0000000108307547 */ /* 0x000fea000b800000 */
[----:B------:R-:W-:-:S09]  /*a730*/  UISETP.NE.AND UP0, UPT, UR4, 0x8, UPT ;  /* 0x000000080400788c */ /* 0x000fd2000bf05270 */
[----:B------:R-:W-:Y:S05]  /*a740*/  BRA.U !UP0, `(.L_x_1465) ;  /* 0x0000000108147547 */ /* 0x000fea000b800000 */
[----:B------:R-:W-:-:S09]  /*a750*/  UISETP.NE.AND UP0, UPT, UR4, 0x9, UPT ;  /* 0x000000090400788c */ /* 0x000fd2000bf05270 */
[----:B------:R-:W-:Y:S05]  /*a760*/  BRA.U UP0, `(.L_x_1458) ;  /* 0x0000000900787547 */ /* 0x000fea000b800000 */
[----:B------:R-:W2:Y:S02]  /*a770*/  LDG.E R2, desc[UR36][R2.64] ;  /* 0x0000002402027981 */ /* 0x000ea4000c1e1900 */
[----:B--2---:R3:W4:Y:S01]  /*a780*/  F2I.FTZ.TRUNC.NTZ R0, R2 ;  /* 0x0000000200007305 */ /* 0x004722000021f100 */
[----:B------:R-:W-:Y:S05]  /*a790*/  BRA `(.L_x_1459) ;  /* 0x0000000800c07947 */ /* 0x000fea0003800000 */
.L_x_1465:
[----:B------:R-:W2:Y:S02]  /*a7a0*/  LDG.E.U16 R2, desc[UR36][R2.64] ;  /* 0x0000002402027981 */ /* 0x000ea4000c1e1500 */
[----:B--2---:R-:W-:-:S06]  /*a7b0*/  HADD2.F32 R4, -RZ, R2.H0_H0 ;  /* 0x20000002ff047230 */ /* 0x004fcc0000004100 */
[----:B------:R-:W0:Y:S02]  /*a7c0*/  F2I.FTZ.TRUNC.NTZ R4, R4 ;  /* 0x0000000400047305 */ /* 0x000e24000021f100 */
[----:B0-----:R-:W-:Y:S01]  /*a7d0*/  PRMT R0, R4, 0x7610, R0 ;  /* 0x0000761004007816 */ /* 0x001fe20000000000 */
[----:B------:R-:W-:Y:S06]  /*a7e0*/  BRA `(.L_x_1459) ;  /* 0x0000000800ac7947 */ /* 0x000fec0003800000 */
.L_x_1464:
[----:B------:R-:W2:Y:S02]  /*a7f0*/  LDG.E.64 R2, desc[UR36][R2.64] ;  /* 0x0000002402027981 */ /* 0x000ea4000c1e1b00 */
[----:B--2---:R0:W1:Y:S02]  /*a800*/  F2I.F64.TRUNC R0, R2 ;  /* 0x0000000200007311 */ /* 0x004064000030d100 */
[----:B01----:R-:W-:Y:S05]  /*a810*/  BRA `(.L_x_1459) ;  /* 0x0000000800a07947 */ /* 0x003fea0003800000 */
.L_x_1454:
        /* <DEDUP_REMOVED lines=12> */
.L_x_1468:
[----:B------:R-:W2:Y:S02]  /*a8e0*/  LDG.E.64 R2, desc[UR36][R2.64] ;  /* 0x0000002402027981 */ /* 0x000ea4000c1e1b00 */
[----:B--2---:R3:W4:Y:S02]  /*a8f0*/  F2I.F64.TRUNC R0, R2 ;  /* 0x0000000200007311 */ /* 0x004724000030d100 */
[----:B---34-:R-:W-:Y:S05]  /*a900*/  BRA `(.L_x_1459) ;  /* 0x0000000800647947 */ /* 0x018fea0003800000 */
.L_x_1467:
        /* <DEDUP_REMOVED lines=27> */
.L_x_1470:
        /* <DEDUP_REMOVED lines=14> */
.L_x_1469:
[----:B------:R-:W2:Y:S02]  /*aba0*/  LDG.E.U16 R4, desc[UR36][R2.64] ;  /* 0x0000002402047981 */ /* 0x000ea4000c1e1500 */
[----:B--2---:R-:W-:-:S06]  /*abb0*/  SHF.L.U32 R4, R4, 0x10, RZ ;  /* 0x0000001004047819 */ /* 0x004fcc00000006ff */
[----:B------:R-:W0:Y:S02]  /*abc0*/  F2I.FTZ.TRUNC.NTZ R4, R4 ;  /* 0x0000000400047305 */ /* 0x000e24000021f100 */
[----:B0-----:R-:W-:Y:S01]  /*abd0*/  PRMT R0, R4, 0x7610, R0 ;  /* 0x0000761004007816 */ /* 0x001fe20000000000 */
[----:B------:R-:W-:Y:S06]  /*abe0*/  BRA `(.L_x_1459) ;  /* 0x0000000400ac7947 */ /* 0x000fec0003800000 */
.L_x_1466:
        /* <DEDUP_REMOVED lines=10> */
.L_x_1473:
        /* <DEDUP_REMOVED lines=21> */
.L_x_1477:
[----:B------:R-:W-:Y:S05]  /*ade0*/  BSYNC.RECONVERGENT B1 ;  /* 0x0000000000017941 */ /* 0x000fea0003800200 */
.L_x_1476:
[----:B------:R-:W-:Y:S01]  /*adf0*/  IMAD.SHL.U32 R0, R0, 0x100000, RZ ;  /* 0x0010000000007824 */ /* 0x000fe200078e00ff */
[----:B------:R-:W-:-:S04]  /*ae00*/  LEA R2, R2, 0x3b800000, 0x17 ;  /* 0x3b80000002027811 */ /* 0x000fc800078eb8ff */
[----:B------:R-:W-:-:S07]  /*ae10*/  LOP3.LUT R4, R2, R0, R7, 0xfe, !PT ;  /* 0x0000000002047212 */ /* 0x000fce00078efe07 */
.L_x_1475:
[----:B------:R-:W-:Y:S05]  /*ae20*/  BSYNC.RECONVERGENT B0 ;  /* 0x0000000000007941 */ /* 0x000fea0003800200 */
.L_x_1474:
[----:B------:R-:W0:Y:S02]  /*ae30*/  F2I.FTZ.TRUNC.NTZ R4, R4 ;  /* 0x0000000400047305 */ /* 0x000e24000021f100 */
[----:B0-----:R-:W-:Y:S01]  /*ae40*/  PRMT R0, R4, 0x7610, R0 ;  /* 0x0000761004007816 */ /* 0x001fe20000000000 */
[----:B------:R-:W-:Y:S06]  /*ae50*/  BRA `(.L_x_1459) ;  /* 0x0000000400107947 */ /* 0x000fec0003800000 */
.L_x_1472:
[----:B------:R-:W2:Y:S01]  /*ae60*/  LDG.E.U8 R3, desc[UR36][R2.64] ;  /* 0x0000002402037981 */ /* 0x000ea2000c1e1100 */
[----:B------:R-:W-:Y:S01]  /*ae70*/  BSSY.RECONVERGENT B0, `(.L_x_1478) ;  /* 0x0000018000007945 */ /* 0x000fe20003800200 */
[----:B------:R-:W-:Y:S02]  /*ae80*/  MOV R4, RZ ;  /* 0x000000ff00047202 */ /* 0x000fe40000000f00 */
        /* <DEDUP_REMOVED lines=18> */
.L_x_1481:
[----:B------:R-:W-:Y:S05]  /*afb0*/  BSYNC.RECONVERGENT B1 ;  /* 0x0000000000017941 */ /* 0x000fea0003800200 */
.L_x_1480:
[----:B------:R-:W-:Y:S01]  /*afc0*/  IMAD.SHL.U32 R0, R0, 0x200000, RZ ;  /* 0x0020000000007824 */ /* 0x000fe200078e00ff */
[----:B------:R-:W-:-:S04]  /*afd0*/  LEA R2, R2, 0x37800000, 0x17 ;  /* 0x3780000002027811 */ /* 0x000fc800078eb8ff */
[----:B------:R-:W-:-:S07]  /*afe0*/  LOP3.LUT R4, R2, R0, R7, 0xfe, !PT ;  /* 0x0000000002047212 */ /* 0x000fce00078efe07 */
.L_x_1479:
[----:B------:R-:W-:Y:S05]  /*aff0*/  BSYNC.RECONVERGENT B0 ;  /* 0x0000000000007941 */ /* 0x000fea0003800200 */
.L_x_1478:
[----:B------:R-:W0:Y:S02]  /*b000*/  F2I.FTZ.TRUNC.NTZ R4, R4 ;  /* 0x0000000400047305 */ /* 0x000e24000021f100 */
[----:B0-----:R-:W-:Y:S01]  /*b010*/  PRMT R0, R4, 0x7610, R0 ;  /* 0x0000761004007816 */ /* 0x001fe20000000000 */
[----:B------:R-:W-:Y:S06]  /*b020*/  BRA `(.L_x_1459) ;  /* 0x00000000009c7947 */ /* 0x000fec0003800000 */
.L_x_1471:
        /* <DEDUP_REMOVED lines=14> */
.L_x_1485:
[----:B------:R-:W-:Y:S05]  /*b110*/  BSYNC.RECONVERGENT B0 ;  /* 0x0000000000007941 */ /* 0x000fea0003800200 */
.L_x_1484:
[----:B------:R-:W0:Y:S02]  /*b120*/  F2I.FTZ.TRUNC.NTZ R4, R4 ;  /* 0x0000000400047305 */ /* 0x000e24000021f100 */
[----:B0-----:R-:W-:Y:S01]  /*b130*/  PRMT R0, R4, 0x7610, R0 ;  /* 0x0000761004007816 */ /* 0x001fe20000000000 */
[----:B------:R-:W-:Y:S06]  /*b140*/  BRA `(.L_x_1459) ;  /* 0x0000000000547947 */ /* 0x000fec0003800000 */
.L_x_1458:
        /* <DEDUP_REMOVED lines=16> */
.L_x_1486:
[----:B------:R-:W-:Y:S01]  /*b250*/  PRMT R0, RZ, 0x7610, R0 ;  /* 0x00007610ff007816 */ /* 0x000fe20000000000 */
[----:B------:R-:W-:Y:S06]  /*b260*/  BRA `(.L_x_1459) ;  /* 0x00000000000c7947 */ /* 0x000fec0003800000 */
.L_x_1483:
[----:B------:R2:W5:Y:S01]  /*b270*/  LDG.E.U16 R0, desc[UR36][R2.64] ;  /* 0x0000002402007981 */ /* 0x000562000c1e1500 */
[----:B------:R-:W-:Y:S05]  /*b280*/  BRA `(.L_x_1459) ;  /* 0x0000000000047947 */ /* 0x000fea0003800000 */
.L_x_1482:
[----:B------:R1:W5:Y:S02]  /*b290*/  LDG.E.U16 R0, desc[UR36][R2.64] ;  /* 0x0000002402007981 */ /* 0x000364000c1e1500 */
.L_x_1459:
[----:B------:R-:W-:Y:S01]  /*b2a0*/  UPRMT UR4, UR39, 0x9910, URZ ;  /* 0x0000991027047896 */ /* 0x000fe200080000ff */
[----:B-1--45:R-:W-:-:S03]  /*b2b0*/  LOP3.LUT R5, R0, UR43, RZ, 0x3c, !PT ;  /* 0x0000002b00057c12 */ /* 0x032fc6000f8e3cff */
[----:B------:R-:W-:-:S09]  /*b2c0*/  UISETP.GT.AND UP0, UPT, UR4, 0x9, UPT ;  /* 0x000000090400788c */ /* 0x000fd2000bf04270 */
        /* <DEDUP_REMOVED lines=11> */
.L_x_1490:
[----:B------:R-:W-:Y:S01]  /*b380*/  STG.E.U8 desc[UR36][R16.64], R5 ;  /* 0x0000000510007986 */ /* 0x000fe2000c101124 */
[----:B------:R-:W-:Y:S05]  /*b390*/  EXIT ;  /* 0x000000000000794d */ /* 0x000fea0003800000 */
.L_x_1489:
[----:B------:R-:W-:-:S09]  /*b3a0*/  UISETP.NE.AND UP0, UPT, UR4, 0x2, UPT ;  /* 0x000000020400788c */ /* 0x000fd2000bf05270 */
[----:B------:R-:W-:Y:S05]  /*b3b0*/  BRA.U !UP0, `(.L_x_1492) ;  /* 0x00000001082c7547 */ /* 0x000fea000b800000 */
[----:B------:R-:W-:-:S09]  /*b3c0*/  UISETP.NE.AND UP0, UPT, UR4, 0x3, UPT ;  /* 0x000000030400788c */ /* 0x000fd2000bf05270 */
[----:B------:R-:W-:Y:S05]  /*b3d0*/  BRA.U !UP0, `(.L_x_1493) ;  /* 0x0000000108187547 */ /* 0x000fea000b800000 */
[----:B------:R-:W-:-:S09]  /*b3e0*/  UISETP.NE.AND UP0, UPT, UR4, 0x4, UPT ;  /* 0x000000040400788c */ /* 0x000fd2000bf05270 */
[----:B------:R-:W-:Y:S05]  /*b3f0*/  BRA.U UP0, `(.L_x_1491) ;  /* 0x0000000900587547 */ /* 0x000fea000b800000 */
[----:B0-23--:R-:W-:-:S04]  /*b400*/  PRMT R2, R5, 0x9910, RZ ;  /* 0x0000991005027816 */ /* 0x00dfc800000000ff */
[----:B------:R-:W-:-:S05]  /*b410*/  SHF.R.S32.HI R3, RZ, 0x1f, R2 ;  /* 0x0000001fff037819 */ /* 0x000fca0000011402 */
[----:B------:R-:W-:Y:S01]  /*b420*/  STG.E.64 desc[UR36][R16.64], R2 ;  /* 0x0000000210007986 */ /* 0x000fe2000c101b24 */
[----:B------:R-:W-:Y:S05]  /*b430*/  EXIT ;  /* 0x000000000000794d */ /* 0x000fea0003800000 */
.L_x_1493:
[----:B0-2---:R-:W-:-:S05]  /*b440*/  PRMT R3, R5, 0x9910, RZ ;  /* 0x0000991005037816 */ /* 0x005fca00000000ff */
[----:B------:R-:W-:Y:S01]  /*b450*/  STG.E desc[UR36][R16.64], R3 ;  /* 0x0000000310007986 */ /* 0x000fe2000c101924 */
[----:B------:R-:W-:Y:S05]  /*b460*/  EXIT ;  /* 0x000000000000794d */ /* 0x000fea0003800000 */
.L_x_1492:
[----:B------:R-:W-:Y:S01]  /*b470*/  STG.E.U16 desc[UR36][R16.64], R5 ;  /* 0x0000000510007986 */ /* 0x000fe2000c101524 */
[----:B------:R-:W-:Y:S05]  /*b480*/  EXIT ;  /* 0x000000000000794d */ /* 0x000fea0003800000 */
.L_x_1488:
[----:B------:R-:W-:-:S09]  /*b490*/  UISETP.GT.AND UP0, UPT, UR4, 0x6, UPT ;  /* 0x000000060400788c */ /* 0x000fd2000bf04270 */
[----:B------:R-:W-:Y:S05]  /*b4a0*/  BRA.U UP0, `(.L_x_1494) ;  /* 0x00000001002c7547 */ /* 0x000fea000b800000 */
[----:B------:R-:W-:-:S09]  /*b4b0*/  UISETP.NE.AND UP0, UPT, UR4, 0x5, UPT ;  /* 0x000000050400788c */ /* 0x000fd2000bf05270 */
[----:B------:R-:W-:Y:S05]  /*b4c0*/  BRA.U !UP0, `(.L_x_1495) ;  /* 0x0000000108147547 */ /* 0x000fea000b800000 */
[----:B------:R-:W-:-:S09]  /*b4d0*/  UISETP.NE.AND UP0, UPT, UR4, 0x6, UPT ;  /* 0x000000060400788c */ /* 0x000fd2000bf05270 */
[----:B------:R-:W-:Y:S05]  /*b4e0*/  BRA.U UP0, `(.L_x_1491) ;  /* 0x00000009001c7547 */ /* 0x000fea000b800000 */
[----:B0-2---:R-:W0:Y:S02]  /*b4f0*/  I2F.S16 R3, R5 ;  /* 0x0000000500037306 */ /* 0x005e240000101400 */
[----:B0-----:R-:W-:Y:S01]  /*b500*/  STG.E desc[UR36][R16.64], R3 ;  /* 0x0000000310007986 */ /* 0x001fe2000c101924 */
[----:B------:R-:W-:Y:S05]  /*b510*/  EXIT ;  /* 0x000000000000794d */ /* 0x000fea0003800000 */
.L_x_1495:
[----:B------:R-:W1:Y:S02]  /*b520*/  I2F.S16 R0, R5 ;  /* 0x0000000500007306 */ /* 0x000e640000101400 */
[----:B-1----:R-:W-:-:S05]  /*b530*/  F2FP.F16.F32.PACK_AB R0, RZ, R0 ;  /* 0x00000000ff00723e */ /* 0x002fca00000000ff */
[----:B------:R-:W-:Y:S01]  /*b540*/  STG.E.U16 desc[UR36][R16.64], R0 ;  /* 0x0000000010007986 */ /* 0x000fe2000c101524 */
[----:B------:R-:W-:Y:S05]  /*b550*/  EXIT ;  /* 0x000000000000794d */ /* 0x000fea0003800000 */
.L_x_1494:
[----:B------:R-:W-:-:S09]  /*b560*/  UISETP.NE.AND UP0, UPT, UR4, 0x7, UPT ;  /* 0x000000070400788c */ /* 0x000fd2000bf05270 */
[----:B------:R-:W-:Y:S05]  /*b570*/  BRA.U !UP0, `(.L_x_1496) ;  /* 0x0000000108347547 */ /* 0x000fea000b800000 */
[----:B------:R-:W-:-:S09]  /*b580*/  UISETP.NE.AND UP0, UPT, UR4, 0x8, UPT ;  /* 0x000000080400788c */ /* 0x000fd2000bf05270 */
[----:B------:R-:W-:Y:S05]  /*b590*/  BRA.U !UP0, `(.L_x_1497) ;  /* 0x0000000108187547 */ /* 0x000fea000b800000 */
[----:B------:R-:W-:-:S09]  /*b5a0*/  UISETP.NE.AND UP0, UPT, UR4, 0x9, UPT ;  /* 0x000000090400788c */ /* 0x000fd2000bf05270 */
[----:B------:R-:W-:Y:S05]  /*b5b0*/  BRA.U UP0, `(.L_x_1491) ;  /* 0x0000000500e87547 */ /* 0x000fea000b800000 */
[----:B0-23--:R-:W0:Y:S01]  /*b5c0*/  I2F.S16 R2, R5 ;  /* 0x0000000500027306 */ /* 0x00de220000101400 */
[----:B------:R-:W-:-:S05]  /*b5d0*/  IMAD.MOV.U32 R3, RZ, RZ, RZ ;  /* 0x000000ffff037224 */ /* 0x000fca00078e00ff */
[----:B0-----:R-:W-:Y:S01]  /*b5e0*/  STG.E.64 desc[UR36][R16.64], R2 ;  /* 0x0000000210007986 */ /* 0x001fe2000c101b24 */
[----:B------:R-:W-:Y:S05]  /*b5f0*/  EXIT ;  /* 0x000000000000794d */ /* 0x000fea0003800000 */
.L_x_1497:
[----:B------:R-:W0:Y:S02]  /*b600*/  I2F.S16 R5, R5 ;  /* 0x0000000500057306 */ /* 0x000e240000101400 */
[----:B0-2---:R-:W-:-:S04]  /*b610*/  F2FP.F16.F32.PACK_AB R3, RZ, R5 ;  /* 0x00000005ff03723e */ /* 0x005fc800000000ff */
[----:B------:R-:W-:-:S05]  /*b620*/  PRMT R3, R3, 0x5410, RZ ;  /* 0x0000541003037816 */ /* 0x000fca00000000ff */
[----:B------:R-:W-:Y:S01]  /*b630*/  STG.E desc[UR36][R16.64], R3 ;  /* 0x0000000310007986 */ /* 0x000fe2000c101924 */
[----:B------:R-:W-:Y:S05]  /*b640*/  EXIT ;  /* 0x000000000000794d */ /* 0x000fea0003800000 */
.L_x_1496:
[----:B0-23--:R-:W0:Y:S02]  /*b650*/  I2F.F64.S16 R2, R5 ;  /* 0x0000000500027312 */ /* 0x00de240000101c00 */
[----:B0-----:R-:W-:Y:S01]  /*b660*/  STG.E.64 desc[UR36][R16.64], R2 ;  /* 0x0000000210007986 */ /* 0x001fe2000c101b24 */
[----:B------:R-:W-:Y:S05]  /*b670*/  EXIT ;  /* 0x000000000000794d */ /* 0x000fea0003800000 */
.L_x_1487:
        /* <DEDUP_REMOVED lines=12> */
.L_x_1501:
[----:B0-2---:R-:W3:Y:S01]  /*b740*/  I2F.S16 R3, R5 ;  /* 0x0000000500037306 */ /* 0x005ee20000101400 */
[----:B------:R-:W-:Y:S01]  /*b750*/  BSSY.RECONVERGENT B0, `(.L_x_1502) ;  /* 0x0000013000007945 */ /* 0x000fe20003800200 */
[----:B------:R-:W-:Y:S02]  /*b760*/  MOV R8, 0x80 ;  /* 0x0000008000087802 */ /* 0x000fe40000000f00 */
[----:B---3--:R-:W-:-:S04]  /*b770*/  LOP3.LUT R2, R3, 0x7fffffff, RZ, 0xc0, !PT ;  /* 0x7fffffff03027812 */ /* 0x008fc800078ec0ff */
        /* <DEDUP_REMOVED lines=13> */
.L_x_1504:
[----:B------:R-:W-:-:S04]  /*b850*/  SHF.R.U32.HI R3, RZ, 0x18, R3 ;  /* 0x00000018ff037819 */ /* 0x000fc80000011603 */
[----:B------:R-:W-:-:S04]  /*b860*/  LOP3.LUT R0, R0, 0x80, R3, 0xf8, !PT ;  /* 0x0000008000007812 */ /* 0x000fc800078ef803 */
[----:B------:R-:W-:-:S07]  /*b870*/  PRMT R8, R0, 0x7610, R8 ;  /* 0x0000761000087816 */ /* 0x000fce0000000008 */
.L_x_1503:
[----:B------:R-:W-:Y:S05]  /*b880*/  BSYNC.RECONVERGENT B0 ;  /* 0x0000000000007941 */ /* 0x000fea0003800200 */
.L_x_1502:
[----:B------:R-:W-:Y:S01]  /*b890*/  STG.E.U8 desc[UR36][R16.64], R8 ;  /* 0x0000000810007986 */ /* 0x000fe2000c101124 */
[----:B------:R-:W-:Y:S05]  /*b8a0*/  EXIT ;  /* 0x000000000000794d */ /* 0x000fea0003800000 */
.L_x_1500:
[----:B0-2---:R-:W3:Y:S01]  /*b8b0*/  I2F.S16 R3, R5 ;  /* 0x0000000500037306 */ /* 0x005ee20000101400 */
[----:B------:R-:W-:Y:S01]  /*b8c0*/  BSSY.RECONVERGENT B0, `(.L_x_1505) ;  /* 0x0000013000007945 */ /* 0x000fe20003800200 */
[----:B------:R-:W-:Y:S01]  /*b8d0*/  IMAD.MOV.U32 R8, RZ, RZ, 0x80 ;  /* 0x00000080ff087424 */ /* 0x000fe200078e00ff */
        /* <DEDUP_REMOVED lines=14> */
.L_x_1507:
[----:B------:R-:W-:-:S04]  /*b9c0*/  SHF.R.U32.HI R3, RZ, 0x18, R3 ;  /* 0x00000018ff037819 */ /* 0x000fc80000011603 */
[----:B------:R-:W-:-:S04]  /*b9d0*/  LOP3.LUT R0, R0, 0x80, R3, 0xf8, !PT ;  /* 0x0000008000007812 */ /* 0x000fc800078ef803 */
[----:B------:R-:W-:-:S07]  /*b9e0*/  PRMT R8, R0, 0x7610, R8 ;  /* 0x0000761000087816 */ /* 0x000fce0000000008 */
.L_x_1506:
[----:B------:R-:W-:Y:S05]  /*b9f0*/  BSYNC.RECONVERGENT B0 ;  /* 0x0000000000007941 */ /* 0x000fea0003800200 */
.L_x_1505:
[----:B------:R-:W-:Y:S01]  /*ba00*/  STG.E.U8 desc[UR36][R16.64], R8 ;  /* 0x0000000810007986 */ /* 0x000fe2000c101124 */
[----:B------:R-:W-:Y:S05]  /*ba10*/  EXIT ;  /* 0x000000000000794d */ /* 0x000fea0003800000 */
.L_x_1499:
[----:B------:R-:W-:-:S09]  /*ba20*/  UISETP.NE.AND UP0, UPT, UR4, 0x1c, UPT ;  /* 0x0000001c0400788c */ /* 0x000fd2000bf05270 */
[----:B------:R-:W-:Y:S05]  /*ba30*/  BRA.U !UP0, `(.L_x_1508) ;  /* 0x0000000108607547 */ /* 0x000fea000b800000 */
[----:B------:R-:W-:-:S09]  /*ba40*/  UISETP.NE.AND UP0, UPT, UR4, 0x1d, UPT ;  /* 0x0000001d0400788c */ /* 0x000fd2000bf05270 */
[----:B------:R-:W-:Y:S05]  /*ba50*/  BRA.U !UP0, `(.L_x_1509) ;  /* 0x0000000108487547 */ /* 0x000fea000b800000 */
[----:B------:R-:W-:-:S09]  /*ba60*/  UISETP.NE.AND UP0, UPT, UR4, 0x2c, UPT ;  /* 0x0000002c0400788c */ /* 0x000fd2000bf05270 */
[----:B------:R-:W-:Y:S05]  /*ba70*/  BRA.U UP0, `(.L_x_1491) ;  /* 0x0000000100b87547 */ /* 0x000fea000b800000 */
[----:B------:R-:W0:Y:S02]  /*ba80*/  I2F.S16 R4, R5 ;  /* 0x0000000500047306 */ /* 0x000e240000101400 */
[----:B0-23--:R-:W-:-:S04]  /*ba90*/  SHF.R.U32.HI R2, RZ, 0x17, R4 ;  /* 0x00000017ff027819 */ /* 0x00dfc80000011604 */
        /* <DEDUP_REMOVED lines=12> */
[----:B------:R-:W-:Y:S01]  /*bb60*/  STG.E.U8 desc[UR36][R16.64], R3 ;  /* 0x0000000310007986 */ /* 0x000fe2000c101124 */
[----:B------:R-:W-:Y:S05]  /*bb70*/  EXIT ;  /* 0x000000000000794d */ /* 0x000fea0003800000 */
.L_x_1509:
[----:B0-23--:R-:W-:-:S04]  /*bb80*/  PRMT R2, R5, 0x9910, RZ ;  /* 0x0000991005027816 */ /* 0x00dfc800000000ff */
[----:B------:R-:W-:-:S05]  /*bb90*/  SHF.R.S32.HI R3, RZ, 0x1f, R2 ;  /* 0x0000001fff037819 */ /* 0x000fca0000011402 */
[----:B------:R-:W-:Y:S01]  /*bba0*/  STG.E.64 desc[UR36][R16.64], R2 ;  /* 0x0000000210007986 */ /* 0x000fe2000c101b24 */
[----:B------:R-:W-:Y:S05]  /*bbb0*/  EXIT ;  /* 0x000000000000794d */ /* 0x000fea0003800000 */
.L_x_1508:
[----:B0-2---:R-:W-:-:S05]  /*bbc0*/  PRMT R3, R5, 0x9910, RZ ;  /* 0x0000991005037816 */ /* 0x005fca00000000ff */
[----:B------:R-:W-:Y:S01]  /*bbd0*/  STG.E desc[UR36][R16.64], R3 ;  /* 0x0000000310007986 */ /* 0x000fe2000c101924 */
[----:B------:R-:W-:Y:S05]  /*bbe0*/  EXIT ;  /* 0x000000000000794d */ /* 0x000fea0003800000 */
.L_x_1498:
[----:B------:R-:W-:-:S09]  /*bbf0*/  UISETP.GT.AND UP0, UPT, UR4, 0xe, UPT ;  /* 0x0000000e0400788c */ /* 0x000fd2000bf04270 */
[----:B------:R-:W-:Y:S05]  /*bc00*/  BRA.U UP0, `(.L_x_1510) ;  /* 0x00000001003c7547 */ /* 0x000fea000b800000 */
[----:B------:R-:W-:-:S09]  /*bc10*/  UISETP.NE.AND UP0, UPT, UR4, 0xa, UPT ;  /* 0x0000000a0400788c */ /* 0x000fd2000bf05270 */
[----:B------:R-:W-:Y:S05]  /*bc20*/  BRA.U !UP0, `(.L_x_1511) ;  /* 0x0000000108247547 */ /* 0x000fea000b800000 */
[----:B------:R-:W-:-:S09]  /*bc30*/  UISETP.NE.AND UP0, UPT, UR4, 0xb, UPT ;  /* 0x0000000b0400788c */ /* 0x000fd2000bf05270 */
[----:B------:R-:W-:Y:S05]  /*bc40*/  BRA.U UP0, `(.L_x_1491) ;  /* 0x0000000100447547 */ /* 0x000fea000b800000 */
[----:B------:R-:W1:Y:S01]  /*bc50*/  LDCU.U16 UR4, c[0x0][0x592] ;  /* 0x0000b240ff0477ac */ /* 0x000e620008000400 */
[----:B------:R-:W-:Y:S01]  /*bc60*/  PRMT R0, R0, 0x9910, RZ ;  /* 0x0000991000007816 */ /* 0x000fe200000000ff */
[----:B-1----:R-:W-:-:S06]  /*bc70*/  UPRMT UR4, UR4, 0x9910, URZ ;  /* 0x0000991004047896 */ /* 0x002fcc00080000ff */
[----:B------:R-:W-:-:S04]  /*bc80*/  ISETP.NE.AND P0, PT, R0, UR4, PT ;  /* 0x0000000400007c0c */ /* 0x000fc8000bf05270 */
[----:B0-2---:R-:W-:-:S05]  /*bc90*/  SEL R3, RZ, 0x1, !P0 ;  /* 0x00000001ff037807 */ /* 0x005fca0004000000 */
[----:B------:R-:W-:Y:S01]  /*bca0*/  STG.E.U8 desc[UR36][R16.64], R3 ;  /* 0x0000000310007986 */ /* 0x000fe2000c101124 */
[----:B------:R-:W-:Y:S05]  /*bcb0*/  EXIT ;  /* 0x000000000000794d */ /* 0x000fea0003800000 */
.L_x_1511:
[----:B------:R-:W-:Y:S01]  /*bcc0*/  CS2R R6, SRZ ;  /* 0x0000000000067805 */ /* 0x000fe2000001ff00 */
[----:B------:R-:W1:Y:S04]  /*bcd0*/  I2F.F64.S16 R4, R5 ;  /* 0x0000000500047312 */ /* 0x000e680000101c00 */
[----:B-1----:R-:W-:Y:S01]  /*bce0*/  STG.E.128 desc[UR36][R16.64], R4 ;  /* 0x0000000410007986 */ /* 0x002fe2000c101d24 */
[----:B------:R-:W-:Y:S05]  /*bcf0*/  EXIT ;  /* 0x000000000000794d */ /* 0x000fea0003800000 */
.L_x_1510:
[----:B------:R-:W-:-:S09]  /*bd00*/  UISETP.NE.AND UP0, UPT, UR4, 0xf, UPT ;  /* 0x0000000f0400788c */ /* 0x000fd2000bf05270 */
[----:B------:R-:W-:Y:S05]  /*bd10*/  BRA.U !UP0, `(.L_x_1512) ;  /* 0x0000000108e87547 */ /* 0x000fea000b800000 */
[----:B------:R-:W-:-:S09]  /*bd20*/  UISETP.NE.AND UP0, UPT, UR4, 0x17, UPT ;  /* 0x000000170400788c */ /* 0x000fd2000bf05270 */
[----:B------:R-:W-:Y:S05]  /*bd30*/  BRA.U !UP0, `(.L_x_1513) ;  /* 0x0000000108907547 */ /* 0x000fea000b800000 */
[----:B------:R-:W-:-:S09]  /*bd40*/  UISETP.NE.AND UP0, UPT, UR4, 0x18, UPT ;  /* 0x000000180400788c */ /* 0x000fd2000bf05270 */
[----:B------:R-:W-:Y:S05]  /*bd50*/  BRA.U !UP0, `(.L_x_1514) ;  /* 0x0000000108447547 */ /* 0x000fea000b800000 */
.L_x_1491:
[----:B------:R-:W-:Y:S01]  /*bd60*/  MOV R0, 0x0 ;  /* 0x0000000000007802 */ /* 0x000fe20000000f00 */
[----:B------:R-:W1:Y:S01]  /*bd70*/  LDCU.64 UR4, c[0x4][0x148] ;  /* 0x01002900ff0477ac */ /* 0x000e620008000a00 */
[----:B------:R-:W-:Y:S02]  /*bd80*/  HFMA2 R8, -RZ, RZ, 0, 6.020069122314453125e-06 ;  /* 0x00000065ff087431 */ /* 0x000fe400000001ff */
[----:B------:R-:W-:Y:S01]  /*bd90*/  IMAD.MOV.U32 R12, RZ, RZ, 0x1 ;  /* 0x00000001ff0c7424 */ /* 0x000fe200078e00ff */
[----:B0-23--:R0:W2:Y:S01]  /*bda0*/  LDC.64 R2, c[0x4][R0] ;  /* 0x0100000000027b82 */ /* 0x00d0a20000000a00 */
[----:B------:R-:W3:Y:S01]  /*bdb0*/  LDCU.64 UR6, c[0x4][0x150] ;  /* 0x01002a00ff0677ac */ /* 0x000ee20008000a00 */
[----:B------:R-:W-:Y:S01]  /*bdc0*/  IMAD.MOV.U32 R13, RZ, RZ, RZ ;  /* 0x000000ffff0d7224 */ /* 0x000fe200078e00ff */
[----:B------:R-:W4:Y:S01]  /*bdd0*/  LDCU.64 UR8, c[0x4][0x50] ;  /* 0x01000a00ff0877ac */ /* 0x000f220008000a00 */
[----:B-1----:R-:W-:Y:S01]  /*bde0*/  MOV R4, UR4 ;  /* 0x0000000400047c02 */ /* 0x002fe20008000f00 */
[----:B------:R-:W-:-:S02]  /*bdf0*/  IMAD.U32 R5, RZ, RZ, UR5 ;  /* 0x00000005ff057e24 */ /* 0x000fc4000f8e00ff */
[----:B---3--:R-:W-:Y:S01]  /*be00*/  IMAD.U32 R6, RZ, RZ, UR6 ;  /* 0x00000006ff067e24 */ /* 0x008fe2000f8e00ff */
[----:B------:R-:W-:Y:S01]  /*be10*/  MOV R7, UR7 ;  /* 0x0000000700077c02 */ /* 0x000fe20008000f00 */
[----:B----4-:R-:W-:Y:S02]  /*be20*/  IMAD.U32 R10, RZ, RZ, UR8 ;  /* 0x00000008ff0a7e24 */ /* 0x010fe4000f8e00ff */
[----:B0-----:R-:W-:-:S07]  /*be30*/  IMAD.U32 R11, RZ, RZ, UR9 ;  /* 0x00000009ff0b7e24 */ /* 0x001fce000f8e00ff */
[----:B------:R-:W-:-:S07]  /*be40*/  LEPC R20, `(.L_x_1515) ;  /* 0x000000001014794e */ /* 0x000fce0000000000 */
[----:B--2---:R-:W-:Y:S05]  /*be50*/  CALL.ABS.NOINC R2 ;  /* 0x0000000002007343 */ /* 0x004fea0003c00000 */
.L_x_1515:
[----:B------:R-:W-:Y:S05]  /*be60*/  EXIT ;  /* 0x000000000000794d */ /* 0x000fea0003800000 */
.L_x_1514:
[----:B------:R-:W0:Y:S01]  /*be70*/  I2F.S16 R5, R5 ;  /* 0x0000000500057306 */ /* 0x000e220000101400 */
[----:B------:R-:W-:Y:S01]  /*be80*/  BSSY.RECONVERGENT B0, `(.L_x_1516) ;  /* 0x000000c000007945 */ /* 0x000fe20003800200 */
[----:B------:R-:W-:Y:S02]  /*be90*/  MOV R0, 0x7f ;  /* 0x0000007f00007802 */ /* 0x000fe40000000f00 */
[----:B0-23--:R-:W-:Y:S02]  /*bea0*/  LOP3.LUT R2, R5, 0x7fffffff, RZ, 0xc0, !PT ;  /* 0x7fffffff05027812 */ /* 0x00dfe400078ec0ff */
        /* <DEDUP_REMOVED lines=9> */
.L_x_1517:
[----:B------:R-:W-:Y:S05]  /*bf40*/  BSYNC.RECONVERGENT B0 ;  /* 0x0000000000007941 */ /* 0x000fea0003800200 */
.L_x_1516:
[----:B------:R-:W-:-:S05]  /*bf50*/  LOP3.LUT R3, R0, 0x80, R3, 0xf8, !PT ;  /* 0x0000008000037812 */ /* 0x000fca00078ef803 */
[----:B------:R-:W-:Y:S01]  /*bf60*/  STG.E.U8 desc[UR36][R16.64], R3 ;  /* 0x0000000310007986 */ /* 0x000fe2000c101124 */
[----:B------:R-:W-:Y:S05]  /*bf70*/  EXIT ;  /* 0x000000000000794d */ /* 0x000fea0003800000 */
.L_x_1513:
[----:B0-2---:R-:W3:Y:S01]  /*bf80*/  I2F.S16 R3, R5 ;  /* 0x0000000500037306 */ /* 0x005ee20000101400 */
[----:B------:R-:W-:Y:S01]  /*bf90*/  BSSY.RECONVERGENT B0, `(.L_x_1518) ;  /* 0x000000e000007945 */ /* 0x000fe20003800200 */
[----:B---3--:R-:W-:-:S04]  /*bfa0*/  LOP3.LUT R2, R3, 0x7fffffff, RZ, 0xc0, !PT ;  /* 0x7fffffff03027812 */ /* 0x008fc800078ec0ff */
        /* <DEDUP_REMOVED lines=9> */
.L_x_1519:
[----:B------:R-:W-:Y:S01]  /*c040*/  IMAD.MOV.U32 R0, RZ, RZ, 0x7f ;  /* 0x0000007fff007424 */ /* 0x000fe200078e00ff */
[----:B------:R-:W-:-:S04]  /*c050*/  ISETP.GT.U32.AND P0, PT, R2, 0x7f800000, PT ;  /* 0x7f8000000200780c */ /* 0x000fc80003f04070 */
[----:B------:R-:W-:-:S09]  /*c060*/  SEL R0, R0, 0x7c, P0 ;  /* 0x0000007c00007807 */ /* 0x000fd20000000000 */
.L_x_1520:
[----:B------:R-:W-:Y:S05]  /*c070*/  BSYNC.RECONVERGENT B0 ;  /* 0x0000000000007941 */ /* 0x000fea0003800200 */
.L_x_1518:
[----:B------:R-:W-:-:S04]  /*c080*/  SHF.R.U32.HI R3, RZ, 0x18, R3 ;  /* 0x00000018ff037819 */ /* 0x000fc80000011603 */
[----:B------:R-:W-:-:S05]  /*c090*/  LOP3.LUT R3, R0, 0x80, R3, 0xf8, !PT ;  /* 0x0000008000037812 */ /* 0x000fca00078ef803 */
[----:B------:R-:W-:Y:S01]  /*c0a0*/  STG.E.U8 desc[UR36][R16.64], R3 ;  /* 0x0000000310007986 */ /* 0x000fe2000c101124 */
[----:B------:R-:W-:Y:S05]  /*c0b0*/  EXIT ;  /* 0x000000000000794d */ /* 0x000fea0003800000 */
.L_x_1512:
[----:B------:R-:W1:Y:S02]  /*c0c0*/  I2F.S16 R0, R5 ;  /* 0x0000000500007306 */ /* 0x000e640000101400 */
[----:B-1----:R-:W-:-:S05]  /*c0d0*/  F2FP.BF16.F32.PACK_AB R0, RZ, R0 ;  /* 0x00000000ff00723e */ /* 0x002fca00000010ff */
[----:B------:R-:W-:Y:S01]  /*c0e0*/  STG.E.U16 desc[UR36][R16.64], R0 ;  /* 0x0000000010007986 */ /* 0x000fe2000c101524 */
[----:B------:R-:W-:Y:S05]  /*c0f0*/  EXIT ;  /* 0x000000000000794d */ /* 0x000fea0003800000 */
.L_x_1521:
        /* <DEDUP_REMOVED lines=16> */
.L_x_25816:


//--------------------- .text._ZN2at6native27unrolled_elementwise_kernelINS0_13AUnaryFunctorIsssNS0_17BitwiseXorFunctorIsEEEESt5arrayIPcLm2EELi4E23TrivialOffsetCalculatorILi1EjESA_NS0_6memory12LoadWithCastILi1EEENSB_13StoreWithCastILi1EEEEEviT_T0_T2_T3_T4_T5_ --------------------------
	.section	.text._ZN2at6native27unrolled_elementwise_kernelINS0_13AUnaryFunctorIsssNS0_17BitwiseXorFunctorIsEEEESt5arrayIPcLm2EELi4E23TrivialOffsetCalculatorILi1EjESA_NS0_6memory12LoadWithCastILi1EEENSB_13StoreWithCastILi1EEEEEviT_T0_T2_T3_T4_T5_,"ax",@progbits
	.align	128
        .global         _ZN2at6native27unrolled_elementwise_kernelINS0_13AUnaryFunctorIsssNS0_17BitwiseXorFunctorIsEEEESt5arrayIPcLm2EELi4E23TrivialOffsetCalculatorILi1EjESA_NS0_6memory12LoadWithCastILi1EEENSB_13StoreWithCastILi1EEEEEviT_T0_T2_T3_T4_T5_
        .type           _ZN2at6native27unrolled_elementwise_kernelINS0_13AUnaryFunctorIsssNS0_17BitwiseXorFunctorIsEEEESt5arrayIPcLm2EELi4E23TrivialOffsetCalculatorILi1EjESA_NS0_6memory12LoadWithCastILi1EEENSB_13StoreWithCastILi1EEEEEviT_T0_T2_T3_T4_T5_,@function
        .size           _ZN2at6native27unrolled_elementwise_kernelINS0_13AUnaryFunctorIsssNS0_17BitwiseXorFunctorIsEEEESt5arrayIPcLm2EELi4E23TrivialOffsetCalculatorILi1EjESA_NS0_6memory12LoadWithCastILi1EEENSB_13StoreWithCastILi1EEEEEviT_T0_T2_T3_T4_T5_,(.L_x_25817 - _ZN2at6native27unrolled_elementwise_kernelINS0_13AUnaryFunctorIsssNS0_17BitwiseXorFunctorIsEEEESt5arrayIPcLm2EELi4E23TrivialOffsetCalculatorILi1EjESA_NS0_6memory12LoadWithCastILi1EEENSB_13StoreWithCastILi1EEEEEviT_T0_T2_T3_T4_T5_)
        .other          _ZN2at6native27unrolled_elementwise_kernelINS0_13AUnaryFunctorIsssNS0_17BitwiseXorFunctorIsEEEESt5arrayIPcLm2EELi4E23TrivialOffsetCalculatorILi1EjESA_NS0_6memory12LoadWithCastILi1EEENSB_13StoreWithCastILi1EEEEEviT_T0_T2_T3_T4_T5_,@"STO_CUDA_ENTRY STV_DEFAULT"
_ZN2at6native27unrolled_elementwise_kernelINS0_13AUnaryFunctorIsssNS0_17BitwiseXorFunctorIsEEEESt5arrayIPcLm2EELi4E23TrivialOffsetCalculatorILi1EjESA_NS0_6memory12LoadWithCastILi1EEENSB_13StoreWithCastILi1EEEEEviT_T0_T2_T3_T4_T5_:
.text._ZN2at6native27unrolled_elementwise_kernelINS0_13AUnaryFunctorIsssNS0_17BitwiseXorFunctorIsEEEESt5arrayIPcLm2EELi4E23TrivialOffsetCalculatorILi1EjESA_NS0_6memory12LoadWithCastILi1EEENSB_13StoreWithCastILi1EEEEEviT_T0_T2_T3_T4_T5_:
        /* <DEDUP_REMOVED lines=31> */
.L_x_1527:
[----:B------:R3:W5:Y:S01]  /*01f0*/  LDG.E.U8 R23, desc[UR36][R4.64] ;  /* 0x0000002404177981 */ /* 0x000762000c1e1100 */
[----:B------:R-:W-:Y:S05]  /*0200*/  BRA `(.L_x_1529) ;  /* 0x0000000c00507947 */ /* 0x000fea0003800000 */
.L_x_1526:
        /* <DEDUP_REMOVED lines=8> */
.L_x_1531:
[----:B------:R1:W5:Y:S01]  /*0290*/  LDG.E.U16 R23, desc[UR36][R4.64] ;  /* 0x0000002404177981 */ /* 0x000362000c1e1500 */
[----:B------:R-:W-:Y:S05]  /*02a0*/  BRA `(.L_x_1529) ;  /* 0x0000000c00287947 */ /* 0x000fea0003800000 */
.L_x_1530:
[----:B------:R2:W5:Y:S01]  /*02b0*/  LDG.E.U16 R23, desc[UR36][R4.64] ;  /* 0x0000002404177981 */ /* 0x000562000c1e1500 */
[----:B------:R-:W-:Y:S05]  /*02c0*/  BRA `(.L_x_1529) ;  /* 0x0000000c00207947 */ /* 0x000fea0003800000 */
.L_x_1525:
        /* <DEDUP_REMOVED lines=9> */
.L_x_1533:
[----:B------:R-:W2:Y:S02]  /*0360*/  LDG.E.U16 R0, desc[UR36][R4.64] ;  /* 0x0000002404007981 */ /* 0x000ea4000c1e1500 */
[----:B--2---:R-:W-:-:S06]  /*0370*/  HADD2.F32 R0, -RZ, R0.H0_H0 ;  /* 0x20000000ff007230 */ /* 0x004fcc0000004100 */
[----:B------:R-:W0:Y:S02]  /*0380*/  F2I.FTZ.TRUNC.NTZ R0, R0 ;  /* 0x0000000000007305 */ /* 0x000e24000021f100 */
[----:B0-----:R-:W-:Y:S01]  /*0390*/  PRMT R23, R0, 0x7610, R23 ;  /* 0x0000761000177816 */ /* 0x001fe20000000017 */
[----:B------:R-:W-:Y:S06]  /*03a0*/  BRA `(.L_x_1529) ;  /* 0x0000000800e87947 */ /* 0x000fec0003800000 */
.L_x_1532:
        /* <DEDUP_REMOVED lines=9> */
.L_x_1535:
[----:B------:R-:W2:Y:S02]  /*0440*/  LDG.E.U16 R4, desc[UR36][R4.64] ;  /* 0x0000002404047981 */ /* 0x000ea4000c1e1500 */
[----:B--2---:R-:W-:-:S06]  /*0450*/  HADD2.F32 R0, -RZ, R4.H0_H0 ;  /* 0x20000004ff007230 */ /* 0x004fcc0000004100 */
[----:B------:R-:W0:Y:S02]  /*0460*/  F2I.FTZ.TRUNC.NTZ R0, R0 ;  /* 0x0000000000007305 */ /* 0x000e24000021f100 */
[----:B0-----:R-:W-:Y:S01]  /*0470*/  PRMT R23, R0, 0x7610, R23 ;  /* 0x0000761000177816 */ /* 0x001fe20000000017 */
[----:B------:R-:W-:Y:S06]  /*0480*/  BRA `(.L_x_1529) ;  /* 0x0000000800b07947 */ /* 0x000fec0003800000 */
.L_x_1534:
[----:B------:R-:W2:Y:S02]  /*0490*/  LDG.E.64 R4, desc[UR36][R4.64] ;  /* 0x0000002404047981 */ /* 0x000ea4000c1e1b00 */
[----:B--2---:R0:W1:Y:S02]  /*04a0*/  F2I.F64.TRUNC R23, R4 ;  /* 0x0000000400177311 */ /* 0x004064000030d100 */
[----:B01----:R-:W-:Y:S05]  /*04b0*/  BRA `(.L_x_1529) ;  /* 0x0000000800a47947 */ /* 0x003fea0003800000 */
.L_x_1524:
        /* <DEDUP_REMOVED lines=12> */
.L_x_1538:
[----:B------:R-:W2:Y:S02]  /*0580*/  LDG.E.64 R4, desc[UR36][R4.64] ;  /* 0x0000002404047981 */ /* 0x000ea4000c1e1b00 */
[----:B--2---:R0:W1:Y:S02]  /*0590*/  F2I.F64.TRUNC R23, R4 ;  /* 0x0000000400177311 */ /* 0x004064000030d100 */
[----:B01----:R-:W-:Y:S05]  /*05a0*/  BRA `(.L_x_1529) ;  /* 0x0000000800687947 */ /* 0x003fea0003800000 */
.L_x_1537:
        /* <DEDUP_REMOVED lines=16> */
[C---:B------:R-:W-:Y:S01]  /*06b0*/  SHF.L.U32 R7, R3.reuse, R6, RZ ;  /* 0x0000000603077219 */ /* 0x040fe200000006ff */
[----:B------:R-:W-:-:S03]  /*06c0*/  VIADD R6, R3, 0x1000000 ;  /* 0x0100000003067836 */ /* 0x000fc60000000000 */
        /* <DEDUP_REMOVED lines=9> */
.L_x_1540:
[----:B------:R-:W2:Y:S02]  /*0760*/  LDG.E.U8 R4, desc[UR36][R4.64] ;  /* 0x0000002404047981 */ /* 0x000ea4000c1e1100 */
[C---:B--2---:R-:W-:Y:S02]  /*0770*/  IMAD.SHL.U32 R3, R4.reuse, 0x2000000, RZ ;  /* 0x0200000004037824 */ /* 0x044fe400078e00ff */
[----:B------:R-:W-:-:S03]  /*0780*/  IMAD.SHL.U32 R6, R4, 0x100, RZ ;  /* 0x0000010004067824 */ /* 0x000fc600078e00ff */
[----:B------:R-:W-:-:S13]  /*0790*/  ISETP.GT.U32.AND P0, PT, R3, 0x7ffffff, PT ;  /* 0x07ffffff0300780c */ /* 0x000fda0003f04070 */
[----:B------:R-:W-:Y:S02]  /*07a0*/  @!P0 LOP3.LUT R0, R6, 0x7f00, RZ, 0xc0, !PT ;  /* 0x00007f0006008812 */ /* 0x000fe400078ec0ff */
[----:B------:R-:W-:Y:S02]  /*07b0*/  @P0 LEA.HI R3, R3, 0x70000000, RZ, 0x1c ;  /* 0x7000000003030811 */ /* 0x000fe400078fe0ff */
[----:B------:R-:W-:Y:S02]  /*07c0*/  @!P0 LOP3.LUT R0, R0, 0x3f000000, RZ, 0xfc, !PT ;  /* 0x3f00000000008812 */ /* 0x000fe400078efcff */
[----:B------:R-:W-:-:S03]  /*07d0*/  PRMT R6, R6, 0x9910, RZ ;  /* 0x0000991006067816 */ /* 0x000fc600000000ff */
[----:B------:R-:W-:Y:S01]  /*07e0*/  @!P0 FADD.FTZ R0, R0, -0.5 ;  /* 0xbf00000000008421 */ /* 0x000fe20000010000 */
[----:B------:R-:W-:Y:S01]  /*07f0*/  @P0 FMUL.FTZ R0, R3, 1.9259299443872358531e-34 ;  /* 0x0780000003000820 */ /* 0x000fe20000410000 */
[----:B------:R-:W-:-:S05]  /*0800*/  IMAD.MOV.U32 R3, RZ, RZ, R6 ;  /* 0x000000ffff037224 */ /* 0x000fca00078e0006 */
[----:B------:R-:W-:-:S06]  /*0810*/  LOP3.LUT R0, R0, 0x80000000, R3, 0xf8, !PT ;  /* 0x8000000000007812 */ /* 0x000fcc00078ef803 */
[----:B------:R-:W0:Y:S02]  /*0820*/  F2I.FTZ.TRUNC.NTZ R0, R0 ;  /* 0x0000000000007305 */ /* 0x000e24000021f100 */
[----:B0-----:R-:W-:Y:S01]  /*0830*/  PRMT R23, R0, 0x7610, R23 ;  /* 0x0000761000177816 */ /* 0x001fe20000000017 */
[----:B------:R-:W-:Y:S06]  /*0840*/  BRA `(.L_x_1529) ;  /* 0x0000000400c07947 */ /* 0x000fec0003800000 */
.L_x_1539:
[----:B------:R-:W2:Y:S02]  /*0850*/  LDG.E.U16 R0, desc[UR36][R4.64] ;  /* 0x0000002404007981 */ /* 0x000ea4000c1e1500 */
[----:B--2---:R-:W-:-:S06]  /*0860*/  IMAD.U32 R0, R0, 0x10000, RZ ;  /* 0x0001000000007824 */ /* 0x004fcc00078e00ff */
[----:B------:R-:W0:Y:S02]  /*0870*/  F2I.FTZ.TRUNC.NTZ R0, R0 ;  /* 0x0000000000007305 */ /* 0x000e24000021f100 */
[----:B0-----:R-:W-:Y:S01]  /*0880*/  PRMT R23, R0, 0x7610, R23 ;  /* 0x0000761000177816 */ /* 0x001fe20000000017 */
[----:B------:R-:W-:Y:S06]  /*0890*/  BRA `(.L_x_1529) ;  /* 0x0000000400ac7947 */ /* 0x000fec0003800000 */
.L_x_1536:
        /* <DEDUP_REMOVED lines=10> */
.L_x_1543:
        /* <DEDUP_REMOVED lines=21> */
.L_x_1547:
[----:B------:R-:W-:Y:S05]  /*0a90*/  BSYNC.RECONVERGENT B1 ;  /* 0x0000000000017941 */ /* 0x000fea0003800200 */
.L_x_1546:
[----:B------:R-:W-:Y:S01]  /*0aa0*/  IMAD.SHL.U32 R0, R0, 0x100000, RZ ;  /* 0x0010000000007824 */ /* 0x000fe200078e00ff */
[----:B------:R-:W-:-:S04]  /*0ab0*/  LEA R3, R3, 0x3b800000, 0x17 ;  /* 0x3b80000003037811 */ /* 0x000fc800078eb8ff */
[----:B------:R-:W-:-:S07]  /*0ac0*/  LOP3.LUT R0, R3, R0, R7, 0xfe, !PT ;  /* 0x0000000003007212 */ /* 0x000fce00078efe07 */
.L_x_1545:
[----:B------:R-:W-:Y:S05]  /*0ad0*/  BSYNC.RECONVERGENT B0 ;  /* 0x0000000000007941 */ /* 0x000fea0003800200 */
.L_x_1544:
[----:B------:R-:W0:Y:S02]  /*0ae0*/  F2I.FTZ.TRUNC.NTZ R0, R0 ;  /* 0x0000000000007305 */ /* 0x000e24000021f100 */
[----:B0-----:R-:W-:Y:S01]  /*0af0*/  PRMT R23, R0, 0x7610, R23 ;  /* 0x0000761000177816 */ /* 0x001fe20000000017 */
[----:B------:R-:W-:Y:S06]  /*0b00*/  BRA `(.L_x_1529) ;  /* 0x0000000400107947 */ /* 0x000fec0003800000 */
.L_x_1542:
        /* <DEDUP_REMOVED lines=21> */
.L_x_1551:
[----:B------:R-:W-:Y:S05]  /*0c60*/  BSYNC.RECONVERGENT B1 ;  /* 0x0000000000017941 */ /* 0x000fea0003800200 */
.L_x_1550:
[----:B------:R-:W-:Y:S01]  /*0c70*/  IMAD.SHL.U32 R0, R0, 0x200000, RZ ;  /* 0x0020000000007824 */ /* 0x000fe200078e00ff */
[----:B------:R-:W-:-:S04]  /*0c80*/  LEA R3, R3, 0x37800000, 0x17 ;  /* 0x3780000003037811 */ /* 0x000fc800078eb8ff */
[----:B------:R-:W-:-:S07]  /*0c90*/  LOP3.LUT R0, R3, R0, R7, 0xfe, !PT ;  /* 0x0000000003007212 */ /* 0x000fce00078efe07 */
.L_x_1549:
[----:B------:R-:W-:Y:S05]  /*0ca0*/  BSYNC.RECONVERGENT B0 ;  /* 0x0000000000007941 */ /* 0x000fea0003800200 */
.L_x_1548:
[----:B------:R-:W0:Y:S02]  /*0cb0*/  F2I.FTZ.TRUNC.NTZ R0, R0 ;  /* 0x0000000000007305 */ /* 0x000e24000021f100 */
[----:B0-----:R-:W-:Y:S01]  /*0cc0*/  PRMT R23, R0, 0x7610, R23 ;  /* 0x0000761000177816 */ /* 0x001fe20000000017 */
[----:B------:R-:W-:Y:S06]  /*0cd0*/  BRA `(.L_x_1529) ;  /* 0x00000000009c7947 */ /* 0x000fec0003800000 */
.L_x_1541:
[----:B------:R-:W-:-:S09]  /*0ce0*/  UISETP.NE.AND UP0, UPT, UR4, 0x1c, UPT ;  /* 0x0000001c0400788c */ /* 0x000fd2000bf05270 */
[----:B------:R-:W-:Y:S05]  /*0cf0*/  BRA.U !UP0, `(.L_x_1552) ;  /* 0x0000000108907547 */ /* 0x000fea000b800000 */
[----:B------:R-:W-:-:S09]  /*0d00*/  UISETP.NE.AND UP0, UPT, UR4, 0x1d, UPT ;  /* 0x0000001d0400788c */ /* 0x000fd2000bf05270 */
[----:B------:R-:W-:Y:S05]  /*0d10*/  BRA.U !UP0, `(.L_x_1553) ;  /* 0x0000000108807547 */ /* 0x000fea000b800000 */
[----:B------:R-:W-:-:S09]  /*0d20*/  UISETP.NE.AND UP0, UPT, UR4, 0x2c, UPT ;  /* 0x0000002c0400788c */ /* 0x000fd2000bf05270 */
[----:B------:R-:W-:Y:S05]  /*0d30*/  BRA.U !UP0, `(.L_x_1554) ;  /* 0x0000000108487547 */ /* 0x000fea000b800000 */
.L_x_1528:
        /* <DEDUP_REMOVED lines=16> */
.L_x_1555:
[----:B------:R-:W-:Y:S01]  /*0e40*/  PRMT R23, RZ, 0x7610, R23 ;  /* 0x00007610ff177816 */ /* 0x000fe20000000017 */
[----:B------:R-:W-:Y:S06]  /*0e50*/  BRA `(.L_x_1529) ;  /* 0x00000000003c7947 */ /* 0x000fec0003800000 */
.L_x_1554:
[----:B------:R-:W2:Y:S01]  /*0e60*/  LDG.E.U8 R4, desc[UR36][R4.64] ;  /* 0x0000002404047981 */ /* 0x000ea2000c1e1100 */
[----:B------:R-:W-:Y:S01]  /*0e70*/  BSSY.RECONVERGENT B0, `(.L_x_1556) ;  /* 0x0000007000007945 */ /* 0x000fe20003800200 */
[----:B------:R-:W-:Y:S01]  /*0e80*/  IMAD.MOV.U32 R0, RZ, RZ, 0x400000 ;  /* 0x00400000ff007424 */ /* 0x000fe200078e00ff */
[----:B--2---:R-:W-:-:S13]  /*0e90*/  ISETP.NE.AND P0, PT, R4, RZ, PT ;  /* 0x000000ff0400720c */ /* 0x004fda0003f05270 */
[----:B------:R-:W-:Y:S05]  /*0ea0*/  @!P0 BRA `(.L_x_1557) ;  /* 0x00000000000c8947 */ /* 0x000fea0003800000 */
[----:B------:R-:W-:-:S13]  /*0eb0*/  ISETP.NE.AND P0, PT, R4, 0xff, PT ;  /* 0x000000ff0400780c */ /* 0x000fda0003f05270 */
[----:B------:R-:W-:Y:S02]  /*0ec0*/  @!P0 IMAD.MOV.U32 R0, RZ, RZ, 0x7f800001 ;  /* 0x7f800001ff008424 */ /* 0x000fe400078e00ff */
[----:B------:R-:W-:-:S07]  /*0ed0*/  @P0 IMAD.SHL.U32 R0, R4, 0x800000, RZ ;  /* 0x0080000004000824 */ /* 0x000fce00078e00ff */
.L_x_1557:
[----:B------:R-:W-:Y:S05]  /*0ee0*/  BSYNC.RECONVERGENT B0 ;  /* 0x0000000000007941 */ /* 0x000fea0003800200 */
.L_x_1556:
[----:B------:R-:W0:Y:S02]  /*0ef0*/  F2I.FTZ.TRUNC.NTZ R0, R0 ;  /* 0x0000000000007305 */ /* 0x000e24000021f100 */
[----:B0-----:R-:W-:Y:S01]  /*0f00*/  PRMT R23, R0, 0x7610, R23 ;  /* 0x0000761000177816 */ /* 0x001fe20000000017 */
[----:B------:R-:W-:Y:S06]  /*0f10*/  BRA `(.L_x_1529) ;  /* 0x00000000000c7947 */ /* 0x000fec0003800000 */
.L_x_1553:
[----:B------:R0:W5:Y:S01]  /*0f20*/  LDG.E.U16 R23, desc[UR36][R4.64] ;  /* 0x0000002404177981 */ /* 0x000162000c1e1500 */
[----:B------:R-:W-:Y:S05]  /*0f30*/  BRA `(.L_x_1529) ;  /* 0x0000000000047947 */ /* 0x000fea0003800000 */
.L_x_1552:
[----:B------:R0:W5:Y:S02]  /*0f40*/  LDG.E.U16 R23, desc[UR36][R4.64] ;  /* 0x0000002404177981 */ /* 0x000164000c1e1500 */
.L_x_1529:
[----:B------:R-:W-:-:S07]  /*0f50*/  VIADD R25, R17, 0x80 ;  /* 0x0000008011197836 */ /* 0x000fce0000000000 */
.L_x_1523:
[----:B------:R-:W-:Y:S05]  /*0f60*/  BSYNC.RECONVERGENT B6 ;  /* 0x0000000000067941 */ /* 0x000fea0003800200 */
.L_x_1522:
[----:B------:R-:W-:Y:S01]  /*0f70*/  ISETP.GE.AND P0, PT, R25, R16, PT ;  /* 0x000000101900720c */ /* 0x000fe20003f06270 */
[----:B------:R-:W-:Y:S01]  /*0f80*/  BSSY.RECONVERGENT B6, `(.L_x_1558) ;  /* 0x00000ed000067945 */ /* 0x000fe20003800200 */
[----:B------:R-:W-:-:S11]  /*0f90*/  PRMT R24, RZ, 0x7610, R24 ;  /* 0x00007610ff187816 */ /* 0x000fd60000000018 */
[----:B------:R-:W-:Y:S05]  /*0fa0*/  @P0 BRA `(.L_x_1559) ;  /* 0x0000000c00a80947 */ /* 0x000fea0003800000 */
[----:B01234-:R-:W0:Y:S01]  /*0fb0*/  LDC.64 R4, c[0x0][0x390] ;  /* 0x0000e400ff047b82 */ /* 0x01fe220000000a00 */
        /* <DEDUP_REMOVED lines=18> */
.L_x_1563:
[----:B------:R0:W5:Y:S01]  /*10e0*/  LDG.E.U8 R24, desc[UR36][R4.64] ;  /* 0x0000002404187981 */ /* 0x000162000c1e1100 */
[----:B------:R-:W-:Y:S05]  /*10f0*/  BRA `(.L_x_1565) ;  /* 0x0000000c00507947 */ /* 0x000fea0003800000 */
.L_x_1562:
        /* <DEDUP_REMOVED lines=8> */
.L_x_1567:
[----:B------:R0:W5:Y:S01]  /*1180*/  LDG.E.U16 R24, desc[UR36][R4.64] ;  /* 0x0000002404187981 */ /* 0x000162000c1e1500 */
[----:B------:R-:W-:Y:S05]  /*1190*/  BRA `(.L_x_1565) ;  /* 0x0000000c00287947 */ /* 0x000fea0003800000 */
.L_x_1566:
[----:B------:R0:W5:Y:S01]  /*11a0*/  LDG.E.U16 R24, desc[UR36][R4.64] ;  /* 0x0000002404187981 */ /* 0x000162000c1e1500 */
[----:B------:R-:W-:Y:S05]  /*11b0*/  BRA `(.L_x_1565) ;  /* 0x0000000c00207947 */ /* 0x000fea0003800000 */
.L_x_1561:
        /* <DEDUP_REMOVED lines=9> */
.L_x_1569:
[----:B------:R-:W2:Y:S02]  /*1250*/  LDG.E.U16 R0, desc[UR36][R4.64] ;  /* 0x0000002404007981 */ /* 0x000ea4000c1e1500 */
[----:B--2---:R-:W-:-:S06]  /*1260*/  HADD2.F32 R0, -RZ, R0.H0_H0 ;  /* 0x20000000ff007230 */ /* 0x004fcc0000004100 */
[----:B------:R-:W0:Y:S02]  /*1270*/  F2I.FTZ.TRUNC.NTZ R0, R0 ;  /* 0x0000000000007305 */ /* 0x000e24000021f100 */
[----:B0-----:R-:W-:Y:S01]  /*1280*/  PRMT R24, R0, 0x7610, R24 ;  /* 0x0000761000187816 */ /* 0x001fe20000000018 */
[----:B------:R-:W-:Y:S06]  /*1290*/  BRA `(.L_x_1565) ;  /* 0x0000000800e87947 */ /* 0x000fec0003800000 */
.L_x_1568:
        /* <DEDUP_REMOVED lines=9> */
.L_x_1571:
[----:B------:R-:W2:Y:S02]  /*1330*/  LDG.E.U16 R4, desc[UR36][R4.64] ;  /* 0x0000002404047981 */ /* 0x000ea4000c1e1500 */
[----:B--2---:R-:W-:-:S06]  /*1340*/  HADD2.F32 R0, -RZ, R4.H0_H0 ;  /* 0x20000004ff007230 */ /* 0x004fcc0000004100 */
[----:B------:R-:W0:Y:S02]  /*1350*/  F2I.FTZ.TRUNC.NTZ R0, R0 ;  /* 0x0000000000007305 */ /* 0x000e24000021f100 */
[----:B0-----:R-:W-:Y:S01]  /*1360*/  PRMT R24, R0, 0x7610, R24 ;  /* 0x0000761000187816 */ /* 0x001fe20000000018 */
[----:B------:R-:W-:Y:S06]  /*1370*/  BRA `(.L_x_1565) ;  /* 0x0000000800b07947 */ /* 0x000fec0003800000 */
.L_x_1570:
[----:B------:R-:W2:Y:S02]  /*1380*/  LDG.E.64 R4, desc[UR36][R4.64] ;  /* 0x0000002404047981 */ /* 0x000ea4000c1e1b00 */
[----:B--2---:R0:W1:Y:S02]  /*1390*/  F2I.F64.TRUNC R24, R4 ;  /* 0x0000000400187311 */ /* 0x004064000030d100 */
[----:B01----:R-:W-:Y:S05]  /*13a0*/  BRA `(.L_x_1565) ;  /* 0x0000000800a47947 */ /* 0x003fea0003800000 */
.L_x_1560:
        /* <DEDUP_REMOVED lines=12> */
.L_x_1574:
[----:B------:R-:W2:Y:S02]  /*1470*/  LDG.E.64 R4, desc[UR36][R4.64] ;  /* 0x0000002404047981 */ /* 0x000ea4000c1e1b00 */
[----:B--2---:R0:W1:Y:S02]  /*1480*/  F2I.F64.TRUNC R24, R4 ;  /* 0x0000000400187311 */ /* 0x004064000030d100 */
[----:B01----:R-:W-:Y:S05]  /*1490*/  BRA `(.L_x_1565) ;  /* 0x0000000800687947 */ /* 0x003fea0003800000 */
.L_x_1573:
        /* <DEDUP_REMOVED lines=27> */
.L_x_1576:
[----:B------:R-:W2:Y:S02]  /*1650*/  LDG.E.U8 R4, desc[UR36][R4.64] ;  /* 0x0000002404047981 */ /* 0x000ea4000c1e1100 */
[C---:B--2---:R-:W-:Y:S02]  /*1660*/  IMAD.SHL.U32 R0, R4.reuse, 0x2000000, RZ ;  /* 0x0200000004007824 */ /* 0x044fe400078e00ff */
[----:B------:R-:W-:-:S03]  /*1670*/  IMAD.SHL.U32 R6, R4, 0x100, RZ ;  /* 0x0000010004067824 */ /* 0x000fc600078e00ff */
[----:B------:R-:W-:-:S13]  /*1680*/  ISETP.GE.U32.AND P0, PT, R0, 0x8000000, PT ;  /* 0x080000000000780c */ /* 0x000fda0003f06070 */
[----:B------:R-:W-:Y:S02]  /*1690*/  @!P0 LOP3.LUT R3, R6, 0x7f00, RZ, 0xc0, !PT ;  /* 0x00007f0006038812 */ /* 0x000fe400078ec0ff */
[----:B------:R-:W-:Y:S02]  /*16a0*/  @P0 LEA.HI R0, R0, 0x70000000, RZ, 0x1c ;  /* 0x7000000000000811 */ /* 0x000fe400078fe0ff */
[----:B------:R-:W-:Y:S02]  /*16b0*/  @!P0 LOP3.LUT R3, R3, 0x3f000000, RZ, 0xfc, !PT ;  /* 0x3f00000003038812 */ /* 0x000fe400078efcff */
[----:B------:R-:W-:Y:S01]  /*16c0*/  PRMT R6, R6, 0x9910, RZ ;  /* 0x0000991006067816 */ /* 0x000fe200000000ff */
[----:B------:R-:W-:Y:S02]  /*16d0*/  @P0 FMUL.FTZ R0, R0, 1.9259299443872358531e-34 ;  /* 0x0780000000000820 */ /* 0x000fe40000410000 */
[----:B------:R-:W-:Y:S02]  /*16e0*/  @!P0 FADD.FTZ R0, R3, -0.5 ;  /* 0xbf00000003008421 */ /* 0x000fe40000010000 */
[----:B------:R-:W-:-:S05]  /*16f0*/  IMAD.MOV.U32 R3, RZ, RZ, R6 ;  /* 0x000000ffff037224 */ /* 0x000fca00078e0006 */
[----:B------:R-:W-:-:S06]  /*1700*/  LOP3.LUT R0, R0, 0x80000000, R3, 0xf8, !PT ;  /* 0x8000000000007812 */ /* 0x000fcc00078ef803 */
[----:B------:R-:W0:Y:S02]  /*1710*/  F2I.FTZ.TRUNC.NTZ R0, R0 ;  /* 0x0000000000007305 */ /* 0x000e24000021f100 */
[----:B0-----:R-:W-:Y:S01]  /*1720*/  PRMT R24, R0, 0x7610, R24 ;  /* 0x0000761000187816 */ /* 0x001fe20000000018 */
[----:B------:R-:W-:Y:S06]  /*1730*/  BRA `(.L_x_1565) ;  /* 0x0000000400c07947 */ /* 0x000fec0003800000 */
.L_x_1575:
[----:B------:R-:W2:Y:S02]  /*1740*/  LDG.E.U16 R0, desc[UR36][R4.64] ;  /* 0x0000002404007981 */ /* 0x000ea4000c1e1500 */
[----:B--2---:R-:W-:-:S06]  /*1750*/  IMAD.U32 R0, R0, 0x10000, RZ ;  /* 0x0001000000007824 */ /* 0x004fcc00078e00ff */
[----:B------:R-:W0:Y:S02]  /*1760*/  F2I.FTZ.TRUNC.NTZ R0, R0 ;  /* 0x0000000000007305 */ /* 0x000e24000021f100 */
[----:B0-----:R-:W-:Y:S01]  /*1770*/  PRMT R24, R0, 0x7610, R24 ;  /* 0x0000761000187816 */ /* 0x001fe20000000018 */
[----:B------:R-:W-:Y:S06]  /*1780*/  BRA `(.L_x_1565) ;  /* 0x0000000400ac7947 */ /* 0x000fec0003800000 */
.L_x_1572:
        /* <DEDUP_REMOVED lines=10> */
.L_x_1579:
        /* <DEDUP_REMOVED lines=21> */
.L_x_1583:
[----:B------:R-:W-:Y:S05]  /*1980*/  BSYNC.RECONVERGENT B1 ;  /* 0x0000000000017941 */ /* 0x000fea0003800200 */
.L_x_1582:
[----:B------:R-:W-:Y:S01]  /*1990*/  IMAD.SHL.U32 R0, R0, 0x100000, RZ ;  /* 0x0010000000007824 */ /* 0x000fe200078e00ff */
[----:B------:R-:W-:-:S04]  /*19a0*/  LEA R3, R3, 0x3b800000, 0x17 ;  /* 0x3b80000003037811 */ /* 0x000fc800078eb8ff */
[----:B------:R-:W-:-:S07]  /*19b0*/  LOP3.LUT R0, R3, R0, R7, 0xfe, !PT ;  /* 0x0000000003007212 */ /* 0x000fce00078efe07 */
.L_x_1581:
[----:B------:R-:W-:Y:S05]  /*19c0*/  BSYNC.RECONVERGENT B0 ;  /* 0x0000000000007941 */ /* 0x000fea0003800200 */
.L_x_1580:
[----:B------:R-:W0:Y:S02]  /*19d0*/  F2I.FTZ.TRUNC.NTZ R0, R0 ;  /* 0x0000000000007305 */ /* 0x000e24000021f100 */
[----:B0-----:R-:W-:Y:S01]  /*19e0*/  PRMT R24, R0, 0x7610, R24 ;  /* 0x0000761000187816 */ /* 0x001fe20000000018 */
[----:B------:R-:W-:Y:S06]  /*19f0*/  BRA `(.L_x_1565) ;  /* 0x0000000400107947 */ /* 0x000fec0003800000 */
.L_x_1578:
        /* <DEDUP_REMOVED lines=21> */
.L_x_1587:
[----:B------:R-:W-:Y:S05]  /*1b50*/  BSYNC.RECONVERGENT B1 ;  /* 0x0000000000017941 */ /* 0x000fea0003800200 */
.L_x_1586:
[----:B------:R-:W-:Y:S01]  /*1b60*/  IMAD.SHL.U32 R0, R0, 0x200000, RZ ;  /* 0x0020000000007824 */ /* 0x000fe200078e00ff */
[----:B------:R-:W-:-:S04]  /*1b70*/  LEA R3, R3, 0x37800000, 0x17 ;  /* 0x3780000003037811 */ /* 0x000fc800078eb8ff */
[----:B------:R-:W-:-:S07]  /*1b80*/  LOP3.LUT R0, R3, R0, R7, 0xfe, !PT ;  /* 0x0000000003007212 */ /* 0x000fce00078efe07 */
.L_x_1585:
[----:B------:R-:W-:Y:S05]  /*1b90*/  BSYNC.RECONVERGENT B0 ;  /* 0x0000000000007941 */ /* 0x000fea0003800200 */
.L_x_1584:
[----:B------:R-:W0:Y:S02]  /*1ba0*/  F2I.FTZ.TRUNC.NTZ R0, R0 ;  /* 0x0000000000007305 */ /* 0x000e24000021f100 */
[----:B0-----:R-:W-:Y:S01]  /*1bb0*/  PRMT R24, R0, 0x7610, R24 ;  /* 0x0000761000187816 */ /* 0x001fe20000000018 */
[----:B------:R-:W-:Y:S06]  /*1bc0*/  BRA `(.L_x_1565) ;  /* 0x00000000009c7947 */ /* 0x000fec0003800000 */
.L_x_1577:
        /* <DEDUP_REMOVED lines=14> */
.L_x_1591:
[----:B------:R-:W-:Y:S05]  /*1cb0*/  BSYNC.RECONVERGENT B0 ;  /* 0x0000000000007941 */ /* 0x000fea0003800200 */
.L_x_1590:
[----:B------:R-:W0:Y:S02]  /*1cc0*/  F2I.FTZ.TRUNC.NTZ R0, R0 ;  /* 0x0000000000007305 */ /* 0x000e24000021f100 */
[----:B0-----:R-:W-:Y:S01]  /*1cd0*/  PRMT R24, R0, 0x7610, R24 ;  /* 0x0000761000187816 */ /* 0x001fe20000000018 */
[----:B------:R-:W-:Y:S06]  /*1ce0*/  BRA `(.L_x_1565) ;  /* 0x0000000000547947 */ /* 0x000fec0003800000 */
.L_x_1564:
        /* <DEDUP_REMOVED lines=15> */
[----:B--2--5:R-:W-:Y:S05]  /*1de0*/  CALL.ABS.NOINC R14 ;  /* 0x000000000e007343 */ /* 0x024fea0003c00000 */
.L_x_1592:
[----:B------:R-:W-:Y:S01]  /*1df0*/  PRMT R24, RZ, 0x7610, R24 ;  /* 0x00007610ff187816 */ /* 0x000fe20000000018 */
[----:B------:R-:W-:Y:S06]  /*1e00*/  BRA `(.L_x_1565) ;  /* 0x00000000000c7947 */ /* 0x000fec0003800000 */
.L_x_1589:
[----:B------:R1:W5:Y:S01]  /*1e10*/  LDG.E.U16 R24, desc[UR36][R4.64] ;  /* 0x0000002404187981 */ /* 0x000362000c1e1500 */
[----:B------:R-:W-:Y:S05]  /*1e20*/  BRA `(.L_x_1565) ;  /* 0x0000000000047947 */ /* 0x000fea0003800000 */
.L_x_1588:
[----:B------:R0:W5:Y:S02]  /*1e30*/  LDG.E.U16 R24, desc[UR36][R4.64] ;  /* 0x0000002404187981 */ /* 0x000164000c1e1500 */
.L_x_1565:
[----:B------:R-:W-:-:S07]  /*1e40*/  VIADD R25, R25, 0x80 ;  /* 0x0000008019197836 */ /* 0x000fce0000000000 */
.L_x_1559:
[----:B------:R-:W-:Y:S05]  /*1e50*/  BSYNC.RECONVERGENT B6 ;  /* 0x0000000000067941 */ /* 0x000fea0003800200 */
.L_x_1558:
        /* <DEDUP_REMOVED lines=23> */
.L_x_1598:
[----:B------:R0:W5:Y:S01]  /*1fd0*/  LDG.E.U8 R22, desc[UR36][R4.64] ;  /* 0x0000002404167981 */ /* 0x000162000c1e1100 */
[----:B------:R-:W-:Y:S05]  /*1fe0*/  BRA `(.L_x_1600) ;  /* 0x0000000c00507947 */ /* 0x000fea0003800000 */
.L_x_1597:
        /* <DEDUP_REMOVED lines=8> */
.L_x_1602:
[----:B------:R0:W5:Y:S01]  /*2070*/  LDG.E.U16 R22, desc[UR36][R4.64] ;  /* 0x0000002404167981 */ /* 0x000162000c1e1500 */
[----:B------:R-:W-:Y:S05]  /*2080*/  BRA `(.L_x_1600) ;  /* 0x0000000c00287947 */ /* 0x000fea0003800000 */
.L_x_1601:
[----:B------:R0:W5:Y:S01]  /*2090*/  LDG.E.U16 R22, desc[UR36][R4.64] ;  /* 0x0000002404167981 */ /* 0x000162000c1e1500 */
[----:B------:R-:W-:Y:S05]  /*20a0*/  BRA `(.L_x_1600) ;  /* 0x0000000c00207947 */ /* 0x000fea0003800000 */
.L_x_1596:
        /* <DEDUP_REMOVED lines=9> */
.L_x_1604:
[----:B------:R-:W2:Y:S02]  /*2140*/  LDG.E.U16 R0, desc[UR36][R4.64] ;  /* 0x0000002404007981 */ /* 0x000ea4000c1e1500 */
[----:B--2---:R-:W-:-:S06]  /*2150*/  HADD2.F32 R0, -RZ, R0.H0_H0 ;  /* 0x20000000ff007230 */ /* 0x004fcc0000004100 */
[----:B------:R-:W0:Y:S02]  /*2160*/  F2I.FTZ.TRUNC.NTZ R0, R0 ;  /* 0x0000000000007305 */ /* 0x000e24000021f100 */
[----:B0-----:R-:W-:Y:S01]  /*2170*/  PRMT R22, R0, 0x7610, R22 ;  /* 0x0000761000167816 */ /* 0x001fe20000000016 */
[----:B------:R-:W-:Y:S06]  /*2180*/  BRA `(.L_x_1600) ;  /* 0x0000000800e87947 */ /* 0x000fec0003800000 */
.L_x_1603:
        /* <DEDUP_REMOVED lines=9> */
.L_x_1606:
[----:B------:R-:W2:Y:S02]  /*2220*/  LDG.E.U16 R4, desc[UR36][R4.64] ;  /* 0x0000002404047981 */ /* 0x000ea4000c1e1500 */
[----:B--2---:R-:W-:-:S06]  /*2230*/  HADD2.F32 R0, -RZ, R4.H0_H0 ;  /* 0x20000004ff007230 */ /* 0x004fcc0000004100 */
[----:B------:R-:W0:Y:S02]  /*2240*/  F2I.FTZ.TRUNC.NTZ R0, R0 ;  /* 0x0000000000007305 */ /* 0x000e24000021f100 */
[----:B0-----:R-:W-:Y:S01]  /*2250*/  PRMT R22, R0, 0x7610, R22 ;  /* 0x0000761000167816 */ /* 0x001fe20000000016 */
[----:B------:R-:W-:Y:S06]  /*2260*/  BRA `(.L_x_1600) ;  /* 0x0000000800b07947 */ /* 0x000fec0003800000 */
.L_x_1605:
[----:B------:R-:W2:Y:S02]  /*2270*/  LDG.E.64 R4, desc[UR36][R4.64] ;  /* 0x0000002404047981 */ /* 0x000ea4000c1e1b00 */
[----:B--2---:R0:W1:Y:S02]  /*2280*/  F2I.F64.TRUNC R22, R4 ;  /* 0x0000000400167311 */ /* 0x004064000030d100 */
[----:B01----:R-:W-:Y:S05]  /*2290*/  BRA `(.L_x_1600) ;  /* 0x0000000800a47947 */ /* 0x003fea0003800000 */
.L_x_1595:
        /* <DEDUP_REMOVED lines=12> */
.L_x_1609:
[----:B------:R-:W2:Y:S02]  /*2360*/  LDG.E.64 R4, desc[UR36][R4.64] ;  /* 0x0000002404047981 */ /* 0x000ea4000c1e1b00 */
[----:B--2---:R3:W4:Y:S02]  /*2370*/  F2I.F64.TRUNC R22, R4 ;  /* 0x0000000400167311 */ /* 0x004724000030d100 */
[----:B---34-:R-:W-:Y:S05]  /*2380*/  BRA `(.L_x_1600) ;  /* 0x0000000800687947 */ /* 0x018fea0003800000 */
.L_x_1608:
        /* <DEDUP_REMOVED lines=27> */
.L_x_1611:
        /* <DEDUP_REMOVED lines=15> */
.L_x_1610:
[----:B------:R-:W2:Y:S02]  /*2630*/  LDG.E.U16 R0, desc[UR36][R4.64] ;  /* 0x0000002404007981 */ /* 0x000ea4000c1e1500 */
[----:B--2---:R-:W-:-:S06]  /*2640*/  IMAD.U32 R0, R0, 0x10000, RZ ;  /* 0x0001000000007824 */ /* 0x004fcc00078e00ff */
[----:B------:R-:W0:Y:S02]  /*2650*/  F2I.FTZ.TRUNC.NTZ R0, R0 ;  /* 0x0000000000007305 */ /* 0x000e24000021f100 */
[----:B0-----:R-:W-:Y:S01]  /*2660*/  PRMT R22, R0, 0x7610, R22 ;  /* 0x0000761000167816 */ /* 0x001fe20000000016 */
[----:B------:R-:W-:Y:S06]  /*2670*/  BRA `(.L_x_1600) ;  /* 0x0000000400ac7947 */ /* 0x000fec0003800000 */
.L_x_1607:
        /* <DEDUP_REMOVED lines=10> */
.L_x_1614:
        /* <DEDUP_REMOVED lines=21> */
.L_x_1618:
[----:B------:R-:W-:Y:S05]  /*2870*/  BSYNC.RECONVERGENT B1 ;  /* 0x0000000000017941 */ /* 0x000fea0003800200 */
.L_x_1617:
[----:B------:R-:W-:Y:S01]  /*2880*/  IMAD.SHL.U32 R0, R0, 0x100000, RZ ;  /* 0x0010000000007824 */ /* 0x000fe200078e00ff */
[----:B------:R-:W-:-:S04]  /*2890*/  LEA R3, R3, 0x3b800000, 0x17 ;  /* 0x3b80000003037811 */ /* 0x000fc800078eb8ff */
[----:B------:R-:W-:-:S07]  /*28a0*/  LOP3.LUT R0, R3, R0, R7, 0xfe, !PT ;  /* 0x0000000003007212 */ /* 0x000fce00078efe07 */
.L_x_1616:
[----:B------:R-:W-:Y:S05]  /*28b0*/  BSYNC.RECONVERGENT B0 ;  /* 0x0000000000007941 */ /* 0x000fea0003800200 */
.L_x_1615:
[----:B------:R-:W0:Y:S02]  /*28c0*/  F2I.FTZ.TRUNC.NTZ R0, R0 ;  /* 0x0000000000007305 */ /* 0x000e24000021f100 */
[----:B0-----:R-:W-:Y:S01]  /*28d0*/  PRMT R22, R0, 0x7610, R22 ;  /* 0x0000761000167816 */ /* 0x001fe20000000016 */
[----:B------:R-:W-:Y:S06]  /*28e0*/  BRA `(.L_x_1600) ;  /* 0x0000000400107947 */ /* 0x000fec0003800000 */
.L_x_1613:
        /* <DEDUP_REMOVED lines=21> */
.L_x_1622:
[----:B------:R-:W-:Y:S05]  /*2a40*/  BSYNC.RECONVERGENT B1 ;  /* 0x0000000000017941 */ /* 0x000fea0003800200 */
.L_x_1621:
[----:B------:R-:W-:Y:S01]  /*2a50*/  IMAD.SHL.U32 R0, R0, 0x200000, RZ ;  /* 0x0020000000007824 */ /* 0x000fe200078e00ff */
[----:B------:R-:W-:-:S04]  /*2a60*/  LEA R3, R3, 0x37800000, 0x17 ;  /* 0x3780000003037811 */ /* 0x000fc800078eb8ff */
[----:B------:R-:W-:-:S07]  /*2a70*/  LOP3.LUT R0, R3, R0, R7, 0xfe, !PT ;  /* 0x0000000003007212 */ /* 0x000fce00078efe07 */
.L_x_1620:
[----:B------:R-:W-:Y:S05]  /*2a80*/  BSYNC.RECONVERGENT B0 ;  /* 0x0000000000007941 */ /* 0x000fea0003800200 */
.L_x_1619:
[----:B------:R-:W0:Y:S02]  /*2a90*/  F2I.FTZ.TRUNC.NTZ R0, R0 ;  /* 0x0000000000007305 */ /* 0x000e24000021f100 */
[----:B0-----:R-:W-:Y:S01]  /*2aa0*/  PRMT R22, R0, 0x7610, R22 ;  /* 0x0000761000167816 */ /* 0x001fe20000000016 */
[----:B------:R-:W-:Y:S06]  /*2ab0*/  BRA `(.L_x_1600) ;  /* 0x00000000009c7947 */ /* 0x000fec0003800000 */
.L_x_1612:
        /* <DEDUP_REMOVED lines=14> */
.L_x_1626:
[----:B------:R-:W-:Y:S05]  /*2ba0*/  BSYNC.RECONVERGENT B0 ;  /* 0x0000000000007941 */ /* 0x000fea0003800200 */
.L_x_1625:
[----:B------:R-:W0:Y:S02]  /*2bb0*/  F2I.FTZ.TRUNC.NTZ R0, R0 ;  /* 0x0000000000007305 */ /* 0x000e24000021f100 */
[----:B0-----:R-:W-:Y:S01]  /*2bc0*/  PRMT R22, R0, 0x7610, R22 ;  /* 0x0000761000167816 */ /* 0x001fe20000000016 */
[----:B------:R-:W-:Y:S06]  /*2bd0*/  BRA `(.L_x_1600) ;  /* 0x0000000000547947 */ /* 0x000fec0003800000 */
.L_x_1599:
        /* <DEDUP_REMOVED lines=16> */
.L_x_1627:
[----:B------:R-:W-:Y:S01]  /*2ce0*/  PRMT R22, RZ, 0x7610, R22 ;  /* 0x00007610ff167816 */ /* 0x000fe20000000016 */
[----:B------:R-:W-:Y:S06]  /*2cf0*/  BRA `(.L_x_1600) ;  /* 0x00000000000c7947 */ /* 0x000fec0003800000 */
.L_x_1624:
[----:B------:R2:W5:Y:S01]  /*2d00*/  LDG.E.U16 R22, desc[UR36][R4.64] ;  /* 0x0000002404167981 */ /* 0x000562000c1e1500 */
[----:B------:R-:W-:Y:S05]  /*2d10*/  BRA `(.L_x_1600) ;  /* 0x0000000000047947 */ /* 0x000fea0003800000 */
.L_x_1623:
[----:B------:R1:W5:Y:S02]  /*2d20*/  LDG.E.U16 R22, desc[UR36][R4.64] ;  /* 0x0000002404167981 */ /* 0x000364000c1e1500 */
.L_x_1600:
[----:B------:R-:W-:-:S07]  /*2d30*/  VIADD R25, R25, 0x80 ;  /* 0x0000008019197836 */ /* 0x000fce0000000000 */
.L_x_1594:
[----:B------:R-:W-:Y:S05]  /*2d40*/  BSYNC.RECONVERGENT B6 ;  /* 0x0000000000067941 */ /* 0x000fea0003800200 */
.L_x_1593:
        /* <DEDUP_REMOVED lines=23> */
.L_x_1633:
[----:B------:R0:W5:Y:S01]  /*2ec0*/  LDG.E.U8 R19, desc[UR36][R4.64] ;  /* 0x0000002404137981 */ /* 0x000162000c1e1100 */
[----:B------:R-:W-:Y:S05]  /*2ed0*/  BRA `(.L_x_1629) ;  /* 0x0000000c004c7947 */ /* 0x000fea0003800000 */
.L_x_1632:
        /* <DEDUP_REMOVED lines=8> */
.L_x_1636:
[----:B------:R0:W5:Y:S01]  /*2f60*/  LDG.E.U16 R19, desc[UR36][R4.64] ;  /* 0x0000002404137981 */ /* 0x000162000c1e1500 */
[----:B------:R-:W-:Y:S05]  /*2f70*/  BRA `(.L_x_1629) ;  /* 0x0000000c00247947 */ /* 0x000fea0003800000 */
.L_x_1635:
[----:B------:R0:W5:Y:S01]  /*2f80*/  LDG.E.U16 R19, desc[UR36][R4.64] ;  /* 0x0000002404137981 */ /* 0x000162000c1e1500 */
[----:B------:R-:W-:Y:S05]  /*2f90*/  BRA `(.L_x_1629) ;  /* 0x0000000c001c7947 */ /* 0x000fea0003800000 */
.L_x_1631:
        /* <DEDUP_REMOVED lines=9> */
.L_x_1638:
[----:B------:R-:W2:Y:S02]  /*3030*/  LDG.E.U16 R0, desc[UR36][R4.64] ;  /* 0x0000002404007981 */ /* 0x000ea4000c1e1500 */
[----:B--2---:R-:W-:-:S06]  /*3040*/  HADD2.F32 R0, -RZ, R0.H0_H0 ;  /* 0x20000000ff007230 */ /* 0x004fcc0000004100 */
[----:B------:R-:W0:Y:S02]  /*3050*/  F2I.FTZ.TRUNC.NTZ R0, R0 ;  /* 0x0000000000007305 */ /* 0x000e24000021f100 */
[----:B0-----:R-:W-:Y:S01]  /*3060*/  PRMT R19, R0, 0x7610, R19 ;  /* 0x0000761000137816 */ /* 0x001fe20000000013 */
[----:B------:R-:W-:Y:S06]  /*3070*/  BRA `(.L_x_1629) ;  /* 0x0000000800e47947 */ /* 0x000fec0003800000 */
.L_x_1637:
        /* <DEDUP_REMOVED lines=9> */
.L_x_1640:
[----:B------:R-:W2:Y:S02]  /*3110*/  LDG.E.U16 R4, desc[UR36][R4.64] ;  /* 0x0000002404047981 */ /* 0x000ea4000c1e1500 */
[----:B--2---:R-:W-:-:S06]  /*3120*/  HADD2.F32 R0, -RZ, R4.H0_H0 ;  /* 0x20000004ff007230 */ /* 0x004fcc0000004100 */
[----:B------:R-:W0:Y:S02]  /*3130*/  F2I.FTZ.TRUNC.NTZ R0, R0 ;  /* 0x0000000000007305 */ /* 0x000e24000021f100 */
[----:B0-----:R-:W-:Y:S01]  /*3140*/  PRMT R19, R0, 0x7610, R19 ;  /* 0x0000761000137816 */ /* 0x001fe20000000013 */
[----:B------:R-:W-:Y:S06]  /*3150*/  BRA `(.L_x_1629) ;  /* 0x0000000800ac7947 */ /* 0x000fec0003800000 */
.L_x_1639:
[----:B------:R-:W2:Y:S02]  /*3160*/  LDG.E.64 R4, desc[UR36][R4.64] ;  /* 0x0000002404047981 */ /* 0x000ea4000c1e1b00 */
[----:B--2---:R0:W1:Y:S02]  /*3170*/  F2I.F64.TRUNC R19, R4 ;  /* 0x0000000400137311 */ /* 0x004064000030d100 */
[----:B01----:R-:W-:Y:S05]  /*3180*/  BRA `(.L_x_1629) ;  /* 0x0000000800a07947 */ /* 0x003fea0003800000 */
.L_x_1630:
        /* <DEDUP_REMOVED lines=12> */
.L_x_1643:
[----:B------:R-:W2:Y:S02]  /*3250*/  LDG.E.64 R4, desc[UR36][R4.64] ;  /* 0x0000002404047981 */ /* 0x000ea4000c1e1b00 */
[----:B--2---:R0:W1:Y:S02]  /*3260*/  F2I.F64.TRUNC R19, R4 ;  /* 0x0000000400137311 */ /* 0x004064000030d100 */
[----:B01----:R-:W-:Y:S05]  /*3270*/  BRA `(.L_x_1629) ;  /* 0x0000000800647947 */ /* 0x003fea0003800000 */
.L_x_1642:
        /* <DEDUP_REMOVED lines=27> */
.L_x_1645:
        /* <DEDUP_REMOVED lines=15> */
.L_x_1644:
[----:B------:R-:W2:Y:S02]  /*3520*/  LDG.E.U16 R0, desc[UR36][R4.64] ;  /* 0x0000002404007981 */ /* 0x000ea4000c1e1500 */
[----:B--2---:R-:W-:-:S06]  /*3530*/  IMAD.U32 R0, R0, 0x10000, RZ ;  /* 0x0001000000007824 */ /* 0x004fcc00078e00ff */
[----:B------:R-:W0:Y:S02]  /*3540*/  F2I.FTZ.TRUNC.NTZ R0, R0 ;  /* 0x0000000000007305 */ /* 0x000e24000021f100 */
[----:B0-----:R-:W-:Y:S01]  /*3550*/  PRMT R19, R0, 0x7610, R19 ;  /* 0x0000761000137816 */ /* 0x001fe20000000013 */
[----:B------:R-:W-:Y:S06]  /*3560*/  BRA `(.L_x_1629) ;  /* 0x0000000400a87947 */ /* 0x000fec0003800000 */
.L_x_1641:
        /* <DEDUP_REMOVED lines=10> */
.L_x_1648:
        /* <DEDUP_REMOVED lines=21> */
.L_x_1652:
[----:B------:R-:W-:Y:S05]  /*3760*/  BSYNC.RECONVERGENT B1 ;  /* 0x0000000000017941 */ /* 0x000fea0003800200 */
.L_x_1651:
[----:B------:R-:W-:Y:S01]  /*3770*/  IMAD.SHL.U32 R0, R0, 0x100000, RZ ;  /* 0x0010000000007824 */ /* 0x000fe200078e00ff */
[----:B------:R-:W-:-:S04]  /*3780*/  LEA R3, R3, 0x3b800000, 0x17 ;  /* 0x3b80000003037811 */ /* 0x000fc800078eb8ff */
[----:B------:R-:W-:-:S07]  /*3790*/  LOP3.LUT R0, R3, R0, R7, 0xfe, !PT ;  /* 0x0000000003007212 */ /* 0x000fce00078efe07 */
.L_x_1650:
[----:B------:R-:W-:Y:S05]  /*37a0*/  BSYNC.RECONVERGENT B0 ;  /* 0x0000000000007941 */ /* 0x000fea0003800200 */
.L_x_1649:
[----:B------:R-:W0:Y:S02]  /*37b0*/  F2I.FTZ.TRUNC.NTZ R0, R0 ;  /* 0x0000000000007305 */ /* 0x000e24000021f100 */
[----:B0-----:R-:W-:Y:S01]  /*37c0*/  PRMT R19, R0, 0x7610, R19 ;  /* 0x0000761000137816 */ /* 0x001fe20000000013 */
[----:B------:R-:W-:Y:S06]  /*37d0*/  BRA `(.L_x_1629) ;  /* 0x00000004000c7947 */ /* 0x000fec0003800000 */
.L_x_1647:
        /* <DEDUP_REMOVED lines=21> */
.L_x_1656:
[----:B------:R-:W-:Y:S05]  /*3930*/  BSYNC.RECONVERGENT B1 ;  /* 0x0000000000017941 */ /* 0x000fea0003800200 */
.L_x_1655:
[----:B------:R-:W-:Y:S01]  /*3940*/  IMAD.SHL.U32 R0, R0, 0x200000, RZ ;  /* 0x0020000000007824 */ /* 0x000fe200078e00ff */
[----:B------:R-:W-:-:S04]  /*3950*/  LEA R3, R3, 0x37800000, 0x17 ;  /* 0x3780000003037811 */ /* 0x000fc800078eb8ff */
[----:B------:R-:W-:-:S07]  /*3960*/  LOP3.LUT R0, R3, R0, R7, 0xfe, !PT ;  /* 0x0000000003007212 */ /* 0x000fce00078efe07 */
.L_x_1654:
[----:B------:R-:W-:Y:S05]  /*3970*/  BSYNC.RECONVERGENT B0 ;  /* 0x0000000000007941 */ /* 0x000fea0003800200 */
.L_x_1653:
[----:B------:R-:W0:Y:S02]  /*3980*/  F2I.FTZ.TRUNC.NTZ R0, R0 ;  /* 0x0000000000007305 */ /* 0x000e24000021f100 */
[----:B0-----:R-:W-:Y:S01]  /*3990*/  PRMT R19, R0, 0x7610, R19 ;  /* 0x0000761000137816 */ /* 0x001fe20000000013 */
[----:B------:R-:W-:Y:S06]  /*39a0*/  BRA `(.L_x_1629) ;  /* 0x0000000000987947 */ /* 0x000fec0003800000 */
.L_x_1646:
        /* <DEDUP_REMOVED lines=14> */
.L_x_1660:
[----:B------:R-:W-:Y:S05]  /*3a90*/  BSYNC.RECONVERGENT B0 ;  /* 0x0000000000007941 */ /* 0x000fea0003800200 */
.L_x_1659:
[----:B------:R-:W0:Y:S02]  /*3aa0*/  F2I.FTZ.TRUNC.NTZ R0, R0 ;  /* 0x0000000000007305 */ /* 0x000e24000021f100 */
[----:B0-----:R-:W-:Y:S01]  /*3ab0*/  PRMT R19, R0, 0x7610, R19 ;  /* 0x0000761000137816 */ /* 0x001fe20000000013 */
[----:B------:R-:W-:Y:S06]  /*3ac0*/  BRA `(.L_x_1629) ;  /* 0x0000000000507947 */ /* 0x000fec0003800000 */
.L_x_1634:
        /* <DEDUP_REMOVED lines=16> */
.L_x_1661:
[----:B------:R-:W-:Y:S05]  /*3bd0*/  BRA `(.L_x_1629) ;  /* 0x00000000000c7947 */ /* 0x000fea0003800000 */
.L_x_1658:
[----:B------:R0:W5:Y:S01]  /*3be0*/  LDG.E.U16 R19, desc[UR36][R4.64] ;  /* 0x0000002404137981 */ /* 0x000162000c1e1500 */
[----:B------:R-:W-:Y:S05]  /*3bf0*/  BRA `(.L_x_1629) ;  /* 0x0000000000047947 */ /* 0x000fea0003800000 */
.L_x_1657:
[----:B------:R0:W5:Y:S02]  /*3c00*/  LDG.E.U16 R19, desc[UR36][R4.64] ;  /* 0x0000002404137981 */ /* 0x000164000c1e1500 */
.L_x_1629:
[----:B------:R-:W-:Y:S05]  /*3c10*/  BSYNC.RECONVERGENT B6 ;  /* 0x0000000000067941 */ /* 0x000fea0003800200 */
.L_x_1628:
[----:B------:R-:W1:Y:S01]  /*3c20*/  LDCU.U16 UR4, c[0x0][0x386] ;  /* 0x000070c0ff0477ac */ /* 0x000e620008000400 */
[----:B------:R-:W0:Y:S01]  /*3c30*/  LDC.U8 R18, c[0x0][0x3a4] ;  /* 0x0000e900ff127b82 */ /* 0x000e220000000000 */
[----:B------:R-:W-:Y:S01]  /*3c40*/  ISETP.GE.AND P0, PT, R17, R16, PT ;  /* 0x000000101100720c */ /* 0x000fe20003f06270 */
[----:B------:R-:W-:Y:S04]  /*3c50*/  BSSY.RECONVERGENT B7, `(.L_x_1662) ;  /* 0x00002d0000077945 */ /* 0x000fe80003800200 */
[----:B------:R-:W-:Y:S01]  /*3c60*/  BSSY.RELIABLE B6, `(.L_x_1663) ;  /* 0x00001e4000067945 */ /* 0x000fe20003800100 */
[----:B-1---5:R-:W-:Y:S02]  /*3c70*/  LOP3.LUT R3, R23, UR4, RZ, 0x3c, !PT ;  /* 0x0000000417037c12 */ /* 0x022fe4000f8e3cff */
[----:B----4-:R-:W-:-:S02]  /*3c80*/  LOP3.LUT R23, R24, UR4, RZ, 0x3c, !PT ;  /* 0x0000000418177c12 */ /* 0x010fc4000f8e3cff */
[----:B------:R-:W-:Y:S02]  /*3c90*/  LOP3.LUT R22, R22, UR4, RZ, 0x3c, !PT ;  /* 0x0000000416167c12 */ /* 0x000fe4000f8e3cff */
[----:B------:R-:W-:Y:S01]  /*3ca0*/  LOP3.LUT R19, R19, UR4, RZ, 0x3c, !PT ;  /* 0x0000000413137c12 */ /* 0x000fe2000f8e3cff */
[----:B------:R-:W-:Y:S06]  /*3cb0*/  @P0 BRA `(.L_x_1664) ;  /* 0x0000001c006c0947 */ /* 0x000fec0003800000 */
[----:B------:R-:W1:Y:S01]  /*3cc0*/  LDCU UR4, c[0x0][0x3a8] ;  /* 0x00007500ff0477ac */ /* 0x000e620008000800 */
[----:B------:R-:W4:Y:S01]  /*3cd0*/  LDC.64 R8, c[0x0][0x388] ;  /* 0x0000e200ff087b82 */ /* 0x000f220000000a00 */
[----:B------:R-:W-:Y:S01]  /*3ce0*/  IMAD R0, R2, 0x200, R17 ;  /* 0x0000020002007824 */ /* 0x000fe200078e0211 */
[----:B0-23--:R-:W-:Y:S01]  /*3cf0*/  PRMT R4, R18, 0x9910, RZ ;  /* 0x0000991012047816 */ /* 0x00dfe200000000ff */
[----:B------:R-:W-:Y:S02]  /*3d00*/  VIADD R17, R17, 0x80 ;  /* 0x0000008011117836 */ /* 0x000fe40000000000 */
[----:B-1----:R-:W-:Y:S02]  /*3d10*/  IMAD R5, R0, UR4, RZ ;  /* 0x0000000400057c24 */ /* 0x002fe4000f8e02ff */
[----:B------:R-:W-:-:S05]  /*3d20*/  IMAD.MOV.U32 R0, RZ, RZ, R4 ;  /* 0x000000ffff007224 */ /* 0x000fca00078e0004 */
[----:B------:R-:W-:Y:S02]  /*3d30*/  ISETP.GT.AND P0, PT, R0, 0x9, PT ;  /* 0x000000090000780c */ /* 0x000fe40003f04270 */
[----:B----4-:R-:W-:-:S05]  /*3d40*/  IADD3 R8, P1, PT, R5, R8, RZ ;  /* 0x0000000805087210 */ /* 0x010fca0007f3e0ff */
        /* <DEDUP_REMOVED lines=12> */
.L_x_1668:
[----:B------:R0:W-:Y:S01]  /*3e10*/  STG.E.U8 desc[UR36][R8.64], R3 ;  /* 0x0000000308007986 */ /* 0x0001e2000c101124 */
[----:B------:R-:W-:Y:S05]  /*3e20*/  BRA `(.L_x_1670) ;  /* 0x0000000c005c7947 */ /* 0x000fea0003800000 */
.L_x_1667:
[----:B------:R-:W-:-:S13]  /*3e30*/  ISETP.NE.AND P0, PT, R0, 0x2, PT ;  /* 0x000000020000780c */ /* 0x000fda0003f05270 */
[----:B------:R-:W-:Y:S05]  /*3e40*/  @!P0 BRA `(.L_x_1671) ;  /* 0x0000000000308947 */ /* 0x000fea0003800000 */
[----:B------:R-:W-:-:S13]  /*3e50*/  ISETP.NE.AND P0, PT, R0, 0x3, PT ;  /* 0x000000030000780c */ /* 0x000fda0003f05270 */
[----:B------:R-:W-:Y:S05]  /*3e60*/  @!P0 BRA `(.L_x_1672) ;  /* 0x00000000001c8947 */ /* 0x000fea0003800000 */
[----:B------:R-:W-:-:S13]  /*3e70*/  ISETP.NE.AND P0, PT, R0, 0x4, PT ;  /* 0x000000040000780c */ /* 0x000fda0003f05270 */
[----:B------:R-:W-:Y:S05]  /*3e80*/  @P0 BRA `(.L_x_1669) ;  /* 0x0000000800a00947 */ /* 0x000fea0003800000 */
[----:B------:R-:W-:-:S05]  /*3e90*/  PRMT R3, R3, 0x9910, RZ ;  /* 0x0000991003037816 */ /* 0x000fca00000000ff */
[----:B------:R-:W-:-:S05]  /*3ea0*/  IMAD.MOV.U32 R4, RZ, RZ, R3 ;  /* 0x000000ffff047224 */ /* 0x000fca00078e0003 */
[----:B------:R-:W-:-:S05]  /*3eb0*/  SHF.R.S32.HI R5, RZ, 0x1f, R4 ;  /* 0x0000001fff057819 */ /* 0x000fca0000011404 */
[----:B------:R0:W-:Y:S01]  /*3ec0*/  STG.E.64 desc[UR36][R8.64], R4 ;  /* 0x0000000408007986 */ /* 0x0001e2000c101b24 */
[----:B------:R-:W-:Y:S05]  /*3ed0*/  BRA `(.L_x_1670) ;  /* 0x0000000c00307947 */ /* 0x000fea0003800000 */
.L_x_1672:
[----:B------:R-:W-:-:S05]  /*3ee0*/  PRMT R3, R3, 0x9910, RZ ;  /* 0x0000991003037816 */ /* 0x000fca00000000ff */
[----:B------:R0:W-:Y:S01]  /*3ef0*/  STG.E desc[UR36][R8.64], R3 ;  /* 0x0000000308007986 */ /* 0x0001e2000c101924 */
[----:B------:R-:W-:Y:S05]  /*3f00*/  BRA `(.L_x_1670) ;  /* 0x0000000c00247947 */ /* 0x000fea0003800000 */
.L_x_1671:
[----:B------:R0:W-:Y:S01]  /*3f10*/  STG.E.U16 desc[UR36][R8.64], R3 ;  /* 0x0000000308007986 */ /* 0x0001e2000c101524 */
[----:B------:R-:W-:Y:S05]  /*3f20*/  BRA `(.L_x_1670) ;  /* 0x0000000c001c7947 */ /* 0x000fea0003800000 */
.L_x_1666:
        /* <DEDUP_REMOVED lines=9> */
.L_x_1674:
[----:B------:R-:W0:Y:S02]  /*3fc0*/  I2F.S16 R0, R3 ;  /* 0x0000000300007306 */ /* 0x000e240000101400 */
[----:B0-----:R-:W-:-:S05]  /*3fd0*/  F2FP.F16.F32.PACK_AB R0, RZ, R0 ;  /* 0x00000000ff00723e */ /* 0x001fca00000000ff */
[----:B------:R0:W-:Y:S01]  /*3fe0*/  STG.E.U16 desc[UR36][R8.64], R0 ;  /* 0x0000000008007986 */ /* 0x0001e2000c101524 */
[----:B------:R-:W-:Y:S05]  /*3ff0*/  BRA `(.L_x_1670) ;  /* 0x0000000800e87947 */ /* 0x000fea0003800000 */
.L_x_1673:
        /* <DEDUP_REMOVED lines=10> */
.L_x_1676:
[----:B------:R-:W0:Y:S02]  /*40a0*/  I2F.S16 R3, R3 ;  /* 0x0000000300037306 */ /* 0x000e240000101400 */
[----:B0-----:R-:W-:-:S04]  /*40b0*/  F2FP.F16.F32.PACK_AB R3, RZ, R3 ;  /* 0x00000003ff03723e */ /* 0x001fc800000000ff */
[----:B------:R-:W-:-:S05]  /*40c0*/  PRMT R3, R3, 0x5410, RZ ;  /* 0x0000541003037816 */ /* 0x000fca00000000ff */
[----:B------:R0:W-:Y:S01]  /*40d0*/  STG.E desc[UR36][R8.64], R3 ;  /* 0x0000000308007986 */ /* 0x0001e2000c101924 */
[----:B------:R-:W-:Y:S05]  /*40e0*/  BRA `(.L_x_1670) ;  /* 0x0000000800ac7947 */ /* 0x000fea0003800000 */
.L_x_1675:
[----:B------:R-:W0:Y:S02]  /*40f0*/  I2F.F64.S16 R4, R3 ;  /* 0x0000000300047312 */ /* 0x000e240000101c00 */
[----:B0-----:R0:W-:Y:S01]  /*4100*/  STG.E.64 desc[UR36][R8.64], R4 ;  /* 0x0000000408007986 */ /* 0x0011e2000c101b24 */
[----:B------:R-:W-:Y:S05]  /*4110*/  BRA `(.L_x_1670) ;  /* 0x0000000800a07947 */ /* 0x000fea0003800000 */
.L_x_1665:
        /* <DEDUP_REMOVED lines=8> */
[----:B------:R-:W-:-:S04]  /*41a0*/  PRMT R0, R3, 0x9910, RZ ;  /* 0x0000991003007816 */ /* 0x000fc800000000ff */
[----:B------:R-:W-:-:S04]  /*41b0*/  ISETP.NE.AND P0, PT, R0, RZ, PT ;  /* 0x000000ff0000720c */ /* 0x000fc80003f05270 */
[----:B------:R-:W-:-:S05]  /*41c0*/  SEL R3, RZ, 0x1, !P0 ;  /* 0x00000001ff037807 */ /* 0x000fca0004000000 */
[----:B------:R4:W-:Y:S01]  /*41d0*/  STG.E.U8 desc[UR36][R8.64], R3 ;  /* 0x0000000308007986 */ /* 0x0009e2000c101124 */
[----:B------:R-:W-:Y:S05]  /*41e0*/  BRA `(.L_x_1670) ;  /* 0x00000008006c7947 */ /* 0x000fea0003800000 */
.L_x_1679:
[----:B------:R-:W-:Y:S01]  /*41f0*/  CS2R R6, SRZ ;  /* 0x0000000000067805 */ /* 0x000fe2000001ff00 */
[----:B------:R-:W0:Y:S04]  /*4200*/  I2F.F64.S16 R4, R3 ;  /* 0x0000000300047312 */ /* 0x000e280000101c00 */
[----:B0-----:R3:W-:Y:S01]  /*4210*/  STG.E.128 desc[UR36][R8.64], R4 ;  /* 0x0000000408007986 */ /* 0x0017e2000c101d24 */
[----:B------:R-:W-:Y:S05]  /*4220*/  BRA `(.L_x_1670) ;  /* 0x00000008005c7947 */ /* 0x000fea0003800000 */
.L_x_1678:
        /* <DEDUP_REMOVED lines=19> */
.L_x_1683:
[----:B------:R-:W-:Y:S05]  /*4360*/  BSYNC.RECONVERGENT B0 ;  /* 0x0000000000007941 */ /* 0x000fea0003800200 */
.L_x_1682:
[----:B------:R-:W-:-:S05]  /*4370*/  LOP3.LUT R5, R0, 0x80, R5, 0xf8, !PT ;  /* 0x0000008000057812 */ /* 0x000fca00078ef805 */
[----:B------:R2:W-:Y:S01]  /*4380*/  STG.E.U8 desc[UR36][R8.64], R5 ;  /* 0x0000000508007986 */ /* 0x0005e2000c101124 */
[----:B------:R-:W-:Y:S05]  /*4390*/  BRA `(.L_x_1670) ;  /* 0x0000000800007947 */ /* 0x000fea0003800000 */
.L_x_1681:
        /* <DEDUP_REMOVED lines=15> */
.L_x_1685:
[----:B------:R-:W-:Y:S05]  /*4490*/  BSYNC.RECONVERGENT B0 ;  /* 0x0000000000007941 */ /* 0x000fea0003800200 */
.L_x_1684:
[----:B------:R-:W-:-:S05]  /*44a0*/  LOP3.LUT R5, R0, 0x80, R5, 0xf8, !PT ;  /* 0x0000008000057812 */ /* 0x000fca00078ef805 */
[----:B------:R1:W-:Y:S01]  /*44b0*/  STG.E.U8 desc[UR36][R8.64], R5 ;  /* 0x0000000508007986 */ /* 0x0003e2000c101124 */
[----:B------:R-:W-:Y:S05]  /*44c0*/  BRA `(.L_x_1670) ;  /* 0x0000000400b47947 */ /* 0x000fea0003800000 */
.L_x_1680:
[----:B------:R-:W0:Y:S02]  /*44d0*/  I2F.S16 R0, R3 ;  /* 0x0000000300007306 */ /* 0x000e240000101400 */
[----:B0-----:R-:W-:-:S05]  /*44e0*/  F2FP.BF16.F32.PACK_AB R0, RZ, R0 ;  /* 0x00000000ff00723e */ /* 0x001fca00000010ff */
[----:B------:R0:W-:Y:S01]  /*44f0*/  STG.E.U16 desc[UR36][R8.64], R0 ;  /* 0x0000000008007986 */ /* 0x0001e2000c101524 */
[----:B------:R-:W-:Y:S05]  /*4500*/  BRA `(.L_x_1670) ;  /* 0x0000000400a47947 */ /* 0x000fea0003800000 */
.L_x_1677:
        /* <DEDUP_REMOVED lines=10> */
.L_x_1688:
        /* <DEDUP_REMOVED lines=13> */
.L_x_1691:
[----:B------:R-:W-:-:S04]  /*4680*/  SHF.R.U32.HI R0, RZ, 0x14, R3 ;  /* 0x00000014ff007819 */ /* 0x000fc80000011603 */
[----:B------:R-:W-:-:S04]  /*4690*/  LOP3.LUT R0, R0, 0x1, RZ, 0xc0, !PT ;  /* 0x0000000100007812 */ /* 0x000fc800078ec0ff */
[----:B------:R-:W-:-:S04]  /*46a0*/  IADD3 R0, PT, PT, R3, 0x487ffff, R0 ;  /* 0x0487ffff03007810 */ /* 0x000fc80007ffe000 */
[----:B------:R-:W-:-:S04]  /*46b0*/  SHF.R.U32.HI R0, RZ, 0x14, R0 ;  /* 0x00000014ff007819 */ /* 0x000fc80000011600 */
[----:B------:R-:W-:-:S07]  /*46c0*/  LOP3.LUT R0, R0, 0xff, RZ, 0xc0, !PT ;  /* 0x000000ff00007812 */ /* 0x000fce00078ec0ff */
.L_x_1692:
[----:B------:R-:W-:-:S04]  /*46d0*/  SHF.R.U32.HI R3, RZ, 0x18, R3 ;  /* 0x00000018ff037819 */ /* 0x000fc80000011603 */
[----:B------:R-:W-:-:S04]  /*46e0*/  LOP3.LUT R0, R0, 0x80, R3, 0xf8, !PT ;  /* 0x0000008000007812 */ /* 0x000fc800078ef803 */
[----:B------:R-:W-:-:S07]  /*46f0*/  PRMT R4, R0, 0x7610, R4 ;  /* 0x0000761000047816 */ /* 0x000fce0000000004 */
.L_x_1690:
[----:B------:R-:W-:Y:S05]  /*4700*/  BSYNC.RECONVERGENT B0 ;  /* 0x0000000000007941 */ /* 0x000fea0003800200 */
.L_x_1689:
[----:B------:R0:W-:Y:S01]  /*4710*/  STG.E.U8 desc[UR36][R8.64], R4 ;  /* 0x0000000408007986 */ /* 0x0001e2000c101124 */
[----:B------:R-:W-:Y:S05]  /*4720*/  BRA `(.L_x_1670) ;  /* 0x00000004001c7947 */ /* 0x000fea0003800000 */
.L_x_1687:
        /* <DEDUP_REMOVED lines=13> */
.L_x_1695:
[----:B------:R-:W-:-:S04]  /*4800*/  SHF.R.U32.HI R0, RZ, 0x15, R3 ;  /* 0x00000015ff007819 */ /* 0x000fc80000011603 */
[----:B------:R-:W-:-:S04]  /*4810*/  LOP3.LUT R0, R0, 0x1, RZ, 0xc0, !PT ;  /* 0x0000000100007812 */ /* 0x000fc800078ec0ff */
[----:B------:R-:W-:-:S04]  /*4820*/  IADD3 R0, PT, PT, R3, 0x88fffff, R0 ;  /* 0x088fffff03007810 */ /* 0x000fc80007ffe000 */
[----:B------:R-:W-:-:S04]  /*4830*/  SHF.R.U32.HI R0, RZ, 0x15, R0 ;  /* 0x00000015ff007819 */ /* 0x000fc80000011600 */
[----:B------:R-:W-:-:S07]  /*4840*/  LOP3.LUT R0, R0, 0xff, RZ, 0xc0, !PT ;  /* 0x000000ff00007812 */ /* 0x000fce00078ec0ff */
.L_x_1696:
[----:B------:R-:W-:-:S04]  /*4850*/  SHF.R.U32.HI R3, RZ, 0x18, R3 ;  /* 0x00000018ff037819 */ /* 0x000fc80000011603 */
[----:B------:R-:W-:-:S04]  /*4860*/  LOP3.LUT R0, R0, 0x80, R3, 0xf8, !PT ;  /* 0x0000008000007812 */ /* 0x000fc800078ef803 */
[----:B------:R-:W-:-:S07]  /*4870*/  PRMT R4, R0, 0x7610, R4 ;  /* 0x0000761000047816 */ /* 0x000fce0000000004 */
.L_x_1694:
[----:B------:R-:W-:Y:S05]  /*4880*/  BSYNC.RECONVERGENT B0 ;  /* 0x0000000000007941 */ /* 0x000fea0003800200 */
.L_x_1693:
[----:B------:R0:W-:Y:S01]  /*4890*/  STG.E.U8 desc[UR36][R8.64], R4 ;  /* 0x0000000408007986 */ /* 0x0001e2000c101124 */
[----:B------:R-:W-:Y:S05]  /*48a0*/  BRA `(.L_x_1670) ;  /* 0x0000000000bc7947 */ /* 0x000fea0003800000 */
.L_x_1686:
[----:B------:R-:W-:-:S13]  /*48b0*/  ISETP.NE.AND P0, PT, R0, 0x1c, PT ;  /* 0x0000001c0000780c */ /* 0x000fda0003f05270 */
[----:B------:R-:W-:Y:S05]  /*48c0*/  @!P0 BRA `(.L_x_1697) ;  /* 0x0000000000ac8947 */ /* 0x000fea0003800000 */
[----:B------:R-:W-:-:S13]  /*48d0*/  ISETP.NE.AND P0, PT, R0, 0x1d, PT ;  /* 0x0000001d0000780c */ /* 0x000fda0003f05270 */
[----:B------:R-:W-:Y:S05]  /*48e0*/  @!P0 BRA `(.L_x_1698) ;  /* 0x0000000000908947 */ /* 0x000fea0003800000 */
[----:B------:R-:W-:-:S13]  /*48f0*/  ISETP.NE.AND P0, PT, R0, 0x2c, PT ;  /* 0x0000002c0000780c */ /* 0x000fda0003f05270 */
[----:B------:R-:W-:Y:S05]  /*4900*/  @!P0 BRA `(.L_x_1699) ;  /* 0x0000000000448947 */ /* 0x000fea0003800000 */
.L_x_1669:
        /* <DEDUP_REMOVED lines=16> */
.L_x_1700:
[----:B------:R-:W-:Y:S05]  /*4a10*/  BRA `(.L_x_1670) ;  /* 0x0000000000607947 */ /* 0x000fea0003800000 */
.L_x_1699:
[----:B------:R-:W0:Y:S02]  /*4a20*/  I2F.S16 R6, R3 ;  /* 0x0000000300067306 */ /* 0x000e240000101400 */
[----:B0-----:R-:W-:-:S04]  /*4a30*/  SHF.R.U32.HI R4, RZ, 0x17, R6 ;  /* 0x00000017ff047819 */ /* 0x001fc80000011606 */
[----:B------:R-:W-:-:S04]  /*4a40*/  LOP3.LUT R5, R4, 0xff, RZ, 0xc0, !PT ;  /* 0x000000ff04057812 */ /* 0x000fc800078ec0ff */
[----:B------:R-:W-:-:S13]  /*4a50*/  ISETP.NE.AND P1, PT, R5, 0xff, PT ;  /* 0x000000ff0500780c */ /* 0x000fda0003f25270 */
[--C-:B------:R-:W-:Y:S02]  /*4a60*/  @P1 SHF.R.U32.HI R0, RZ, 0x16, R6.reuse ;  /* 0x00000016ff001819 */ /* 0x100fe40000011606 */
[----:B------:R-:W-:Y:S01]  /*4a70*/  @P1 LOP3.LUT P0, RZ, R5, 0x3fffff, R6, 0xf8, !PT ;  /* 0x003fffff05ff1812 */ /* 0x000fe2000780f806 */
[----:B------:R-:W-:Y:S01]  /*4a80*/  @P1 VIADD R5, R4, 0x1 ;  /* 0x0000000104051836 */ /* 0x000fe20000000000 */
[----:B------:R-:W-:-:S04]  /*4a90*/  @P1 LOP3.LUT R0, R0, 0x1, RZ, 0xc0, !PT ;  /* 0x0000000100001812 */ /* 0x000fc800078ec0ff */
[----:B------:R-:W-:Y:S01]  /*4aa0*/  @P1 ISETP.EQ.U32.AND P2, PT, R0, 0x1, P0 ;  /* 0x000000010000180c */ /* 0x000fe20000742070 */
[----:B------:R-:W-:Y:S01]  /*4ab0*/  IMAD.MOV.U32 R0, RZ, RZ, 0xff ;  /* 0x000000ffff007424 */ /* 0x000fe200078e00ff */
[----:B------:R-:W-:Y:S02]  /*4ac0*/  PLOP3.LUT P0, PT, PT, PT, PT, 0x80, 0x8 ;  /* 0x000000000008781c */ /* 0x000fe40003f0f070 */
[----:B------:R-:W-:Y:S02]  /*4ad0*/  @P1 PLOP3.LUT P0, PT, P2, PT, PT, 0x80, 0x8 ;  /* 0x000000000008181c */ /* 0x000fe4000170f070 */
[----:B------:R-:W-:-:S11]  /*4ae0*/  PRMT R3, R0, 0x7610, R3 ;  /* 0x0000761000037816 */ /* 0x000fd60000000003 */
[----:B------:R-:W-:-:S04]  /*4af0*/  @!P0 IMAD.MOV R5, RZ, RZ, R4 ;  /* 0x000000ffff058224 */ /* 0x000fc800078e0204 */
[----:B------:R-:W-:-:S05]  /*4b00*/  @P1 IMAD.MOV.U32 R3, RZ, RZ, R5 ;  /* 0x000000ffff031224 */ /* 0x000fca00078e0005 */
[----:B------:R0:W-:Y:S01]  /*4b10*/  STG.E.U8 desc[UR36][R8.64], R3 ;  /* 0x0000000308007986 */ /* 0x0001e2000c101124 */
[----:B------:R-:W-:Y:S05]  /*4b20*/  BRA `(.L_x_1670) ;  /* 0x00000000001c7947 */ /* 0x000fea0003800000 */
.L_x_1698:
[----:B------:R-:W-:-:S05]  /*4b30*/  PRMT R3, R3, 0x9910, RZ ;  /* 0x0000991003037816 */ /* 0x000fca00000000ff */
[----:B------:R-:W-:-:S05]  /*4b40*/  IMAD.MOV.U32 R4, RZ, RZ, R3 ;  /* 0x000000ffff047224 */ /* 0x000fca00078e0003 */
[----:B------:R-:W-:-:S05]  /*4b50*/  SHF.R.S32.HI R5, RZ, 0x1f, R4 ;  /* 0x0000001fff057819 */ /* 0x000fca0000011404 */
[----:B------:R0:W-:Y:S01]  /*4b60*/  STG.E.64 desc[UR36][R8.64], R4 ;  /* 0x0000000408007986 */ /* 0x0001e2000c101b24 */
[----:B------:R-:W-:Y:S05]  /*4b70*/  BRA `(.L_x_1670) ;  /* 0x0000000000087947 */ /* 0x000fea0003800000 */
.L_x_1697:
[----:B------:R-:W-:-:S05]  /*4b80*/  PRMT R3, R3, 0x9910, RZ ;  /* 0x0000991003037816 */ /* 0x000fca00000000ff */
[----:B------:R0:W-:Y:S02]  /*4b90*/  STG.E desc[UR36][R8.64], R3 ;  /* 0x0000000308007986 */ /* 0x0001e4000c101924 */
.L_x_1670:
[----:B------:R-:W-:-:S13]  /*4ba0*/  ISETP.GE.AND P0, PT, R17, R16, PT ;  /* 0x000000101100720c */ /* 0x000fda0003f06270 */
[----:B------:R-:W-:Y:S05]  /*4bb0*/  @P0 BREAK.RELIABLE B6 ;  /* 0x0000000000060942 */ /* 0x000fea0003800100 */
[----:B------:R-:W-:Y:S05]  /*4bc0*/  @P0 BRA `(.L_x_1701) ;  /* 0x0000001c00600947 */ /* 0x000fea0003800000 */
[----:B------:R-:W5:Y:S01]  /*4bd0*/  LDCU UR4, c[0x0][0x3a8] ;  /* 0x00007500ff0477ac */ /* 0x000f620008000800 */
[----:B01234-:R-:W0:Y:S01]  /*4be0*/  LDC.64 R8, c[0x0][0x388] ;  /* 0x0000e200ff087b82 */ /* 0x01fe220000000a00 */
[----:B------:R-:W-:Y:S01]  /*4bf0*/  IMAD R0, R2, 0x200, R17 ;  /* 0x0000020002007824 */ /* 0x000fe200078e0211 */
[----:B------:R-:W-:-:S03]  /*4c00*/  PRMT R4, R18, 0x9910, RZ ;  /* 0x0000991012047816 */ /* 0x000fc600000000ff */
        /* <DEDUP_REMOVED lines=16> */
.L_x_1705:
[----:B------:R0:W-:Y:S01]  /*4d10*/  STG.E.U8 desc[UR36][R8.64], R23 ;  /* 0x0000001708007986 */ /* 0x0001e2000c101124 */
[----:B------:R-:W-:Y:S05]  /*4d20*/  BRA `(.L_x_1707) ;  /* 0x0000000c004c7947 */ /* 0x000fea0003800000 */
.L_x_1704:
[----:B------:R-:W-:-:S13]  /*4d30*/  ISETP.NE.AND P0, PT, R0, 0x2, PT ;  /* 0x000000020000780c */ /* 0x000fda0003f05270 */
[----:B------:R-:W-:Y:S05]  /*4d40*/  @!P0 BRA `(.L_x_1708) ;  /* 0x00000000002c8947 */ /* 0x000fea0003800000 */
[----:B------:R-:W-:-:S13]  /*4d50*/  ISETP.NE.AND P0, PT, R0, 0x3, PT ;  /* 0x000000030000780c */ /* 0x000fda0003f05270 */
[----:B------:R-:W-:Y:S05]  /*4d60*/  @!P0 BRA `(.L_x_1709) ;  /* 0x0000000000188947 */ /* 0x000fea0003800000 */
[----:B------:R-:W-:-:S13]  /*4d70*/  ISETP.NE.AND P0, PT, R0, 0x4, PT ;  /* 0x000000040000780c */ /* 0x000fda0003f05270 */
[----:B------:R-:W-:Y:S05]  /*4d80*/  @P0 BRA `(.L_x_1706) ;  /* 0x0000000800500947 */ /* 0x000fea0003800000 */
[----:B------:R-:W-:-:S04]  /*4d90*/  PRMT R4, R23, 0x9910, RZ ;  /* 0x0000991017047816 */ /* 0x000fc800000000ff */
[----:B------:R-:W-:-:S05]  /*4da0*/  SHF.R.S32.HI R5, RZ, 0x1f, R4 ;  /* 0x0000001fff057819 */ /* 0x000fca0000011404 */
[----:B------:R4:W-:Y:S01]  /*4db0*/  STG.E.64 desc[UR36][R8.64], R4 ;  /* 0x0000000408007986 */ /* 0x0009e2000c101b24 */
[----:B------:R-:W-:Y:S05]  /*4dc0*/  BRA `(.L_x_1707) ;  /* 0x0000000c00247947 */ /* 0x000fea0003800000 */
.L_x_1709:
[----:B------:R-:W-:-:S05]  /*4dd0*/  PRMT R3, R23, 0x9910, RZ ;  /* 0x0000991017037816 */ /* 0x000fca00000000ff */
[----:B------:R3:W-:Y:S01]  /*4de0*/  STG.E desc[UR36][R8.64], R3 ;  /* 0x0000000308007986 */ /* 0x0007e2000c101924 */
[----:B------:R-:W-:Y:S05]  /*4df0*/  BRA `(.L_x_1707) ;  /* 0x0000000c00187947 */ /* 0x000fea0003800000 */
.L_x_1708:
[----:B------:R2:W-:Y:S01]  /*4e00*/  STG.E.U16 desc[UR36][R8.64], R23 ;  /* 0x0000001708007986 */ /* 0x0005e2000c101524 */
[----:B------:R-:W-:Y:S05]  /*4e10*/  BRA `(.L_x_1707) ;  /* 0x0000000c00107947 */ /* 0x000fea0003800000 */
.L_x_1703:
        /* <DEDUP_REMOVED lines=9> */
.L_x_1711:
[----:B------:R-:W0:Y:S02]  /*4eb0*/  I2F.S16 R0, R23 ;  /* 0x0000001700007306 */ /* 0x000e240000101400 */
[----:B0-----:R-:W-:-:S05]  /*4ec0*/  F2FP.F16.F32.PACK_AB R0, RZ, R0 ;  /* 0x00000000ff00723e */ /* 0x001fca00000000ff */
[----:B------:R0:W-:Y:S01]  /*4ed0*/  STG.E.U16 desc[UR36][R8.64], R0 ;  /* 0x0000000008007986 */ /* 0x0001e2000c101524 */
[----:B------:R-:W-:Y:S05]  /*4ee0*/  BRA `(.L_x_1707) ;  /* 0x0000000800dc7947 */ /* 0x000fea0003800000 */
.L_x_1710:
        /* <DEDUP_REMOVED lines=10> */
.L_x_1713:
[----:B------:R-:W0:Y:S02]  /*4f90*/  I2F.S16 R23, R23 ;  /* 0x0000001700177306 */ /* 0x000e240000101400 */
[----:B0-----:R-:W-:-:S04]  /*4fa0*/  F2FP.F16.F32.PACK_AB R3, RZ, R23 ;  /* 0x00000017ff03723e */ /* 0x001fc800000000ff */
[----:B------:R-:W-:-:S05]  /*4fb0*/  PRMT R3, R3, 0x5410, RZ ;  /* 0x0000541003037816 */ /* 0x000fca00000000ff */
[----:B------:R0:W-:Y:S01]  /*4fc0*/  STG.E desc[UR36][R8.64], R3 ;  /* 0x0000000308007986 */ /* 0x0001e2000c101924 */
[----:B------:R-:W-:Y:S05]  /*4fd0*/  BRA `(.L_x_1707) ;  /* 0x0000000800a07947 */ /* 0x000fea0003800000 */
.L_x_1712:
[----:B------:R-:W0:Y:S02]  /*4fe0*/  I2F.F64.S16 R4, R23 ;  /* 0x0000001700047312 */ /* 0x000e240000101c00 */
[----:B0-----:R0:W-:Y:S01]  /*4ff0*/  STG.E.64 desc[UR36][R8.64], R4 ;  /* 0x0000000408007986 */ /* 0x0011e2000c101b24 */
[----:B------:R-:W-:Y:S05]  /*5000*/  BRA `(.L_x_1707) ;  /* 0x0000000800947947 */ /* 0x000fea0003800000 */
.L_x_1702:
        /* <DEDUP_REMOVED lines=12> */
.L_x_1717:
        /* <DEDUP_REMOVED lines=17> */
.L_x_1720:
[----:B------:R-:W-:-:S04]  /*51e0*/  SHF.R.U32.HI R3, RZ, 0x18, R23 ;  /* 0x00000018ff037819 */ /* 0x000fc80000011617 */
[----:B------:R-:W-:-:S04]  /*51f0*/  LOP3.LUT R0, R0, 0x80, R3, 0xf8, !PT ;  /* 0x0000008000007812 */ /* 0x000fc800078ef803 */
[----:B------:R-:W-:-:S07]  /*5200*/  PRMT R4, R0, 0x7610, R4 ;  /* 0x0000761000047816 */ /* 0x000fce0000000004 */
.L_x_1719:
[----:B------:R-:W-:Y:S05]  /*5210*/  BSYNC.RECONVERGENT B0 ;  /* 0x0000000000007941 */ /* 0x000fea0003800200 */
.L_x_1718:
[----:B------:R0:W-:Y:S01]  /*5220*/  STG.E.U8 desc[UR36][R8.64], R4 ;  /* 0x0000000408007986 */ /* 0x0001e2000c101124 */
[----:B------:R-:W-:Y:S05]  /*5230*/  BRA `(.L_x_1707) ;  /* 0x0000000800087947 */ /* 0x000fea0003800000 */
.L_x_1716:
        /* <DEDUP_REMOVED lines=17> */
.L_x_1723:
[----:B------:R-:W-:-:S04]  /*5350*/  SHF.R.U32.HI R3, RZ, 0x18, R23 ;  /* 0x00000018ff037819 */ /* 0x000fc80000011617 */
[----:B------:R-:W-:-:S04]  /*5360*/  LOP3.LUT R0, R0, 0x80, R3, 0xf8, !PT ;  /* 0x0000008000007812 */ /* 0x000fc800078ef803 */
[----:B------:R-:W-:-:S07]  /*5370*/  PRMT R4, R0, 0x7610, R4 ;  /* 0x0000761000047816 */ /* 0x000fce0000000004 */
.L_x_1722:
[----:B------:R-:W-:Y:S05]  /*5380*/  BSYNC.RECONVERGENT B0 ;  /* 0x0000000000007941 */ /* 0x000fea0003800200 */
.L_x_1721:
[----:B------:R0:W-:Y:S01]  /*5390*/  STG.E.U8 desc[UR36][R8.64], R4 ;  /* 0x0000000408007986 */ /* 0x0001e2000c101124 */
[----:B------:R-:W-:Y:S05]  /*53a0*/  BRA `(.L_x_1707) ;  /* 0x0000000400ac7947 */ /* 0x000fea0003800000 */
.L_x_1715:
        /* <DEDUP_REMOVED lines=22> */
.L_x_1725:
[----:B------:R-:W-:-:S04]  /*5510*/  PRMT R4, R23, 0x9910, RZ ;  /* 0x0000991017047816 */ /* 0x000fc800000000ff */
[----:B------:R-:W-:-:S05]  /*5520*/  SHF.R.S32.HI R5, RZ, 0x1f, R4 ;  /* 0x0000001fff057819 */ /* 0x000fca0000011404 */
[----:B------:R0:W-:Y:S01]  /*5530*/  STG.E.64 desc[UR36][R8.64], R4 ;  /* 0x0000000408007986 */ /* 0x0001e2000c101b24 */
[----:B------:R-:W-:Y:S05]  /*5540*/  BRA `(.L_x_1707) ;  /* 0x0000000400447947 */ /* 0x000fea0003800000 */
.L_x_1724:
[----:B------:R-:W-:-:S05]  /*5550*/  PRMT R3, R23, 0x9910, RZ ;  /* 0x0000991017037816 */ /* 0x000fca00000000ff */
[----:B------:R0:W-:Y:S01]  /*5560*/  STG.E desc[UR36][R8.64], R3 ;  /* 0x0000000308007986 */ /* 0x0001e2000c101924 */
[----:B------:R-:W-:Y:S05]  /*5570*/  BRA `(.L_x_1707) ;  /* 0x0000000400387947 */ /* 0x000fea0003800000 */
.L_x_1714:
        /* <DEDUP_REMOVED lines=11> */
.L_x_1727:
[----:B------:R-:W-:Y:S01]  /*5630*/  CS2R R6, SRZ ;  /* 0x0000000000067805 */ /* 0x000fe2000001ff00 */
[----:B------:R-:W0:Y:S04]  /*5640*/  I2F.F64.S16 R4, R23 ;  /* 0x0000001700047312 */ /* 0x000e280000101c00 */
[----:B0-----:R0:W-:Y:S01]  /*5650*/  STG.E.128 desc[UR36][R8.64], R4 ;  /* 0x0000000408007986 */ /* 0x0011e2000c101d24 */
[----:B------:R-:W-:Y:S05]  /*5660*/  BRA `(.L_x_1707) ;  /* 0x0000000000fc7947 */ /* 0x000fea0003800000 */
.L_x_1726:
[----:B------:R-:W-:-:S13]  /*5670*/  ISETP.NE.AND P0, PT, R0, 0xf, PT ;  /* 0x0000000f0000780c */ /* 0x000fda0003f05270 */
[----:B------:R-:W-:Y:S05]  /*5680*/  @!P0 BRA `(.L_x_1728) ;  /* 0x0000000000e88947 */ /* 0x000fea0003800000 */
[----:B------:R-:W-:-:S13]  /*5690*/  ISETP.NE.AND P0, PT, R0, 0x17, PT ;  /* 0x000000170000780c */ /* 0x000fda0003f05270 */
[----:B------:R-:W-:Y:S05]  /*56a0*/  @!P0 BRA `(.L_x_1729) ;  /* 0x0000000000908947 */ /* 0x000fea0003800000 */
[----:B------:R-:W-:-:S13]  /*56b0*/  ISETP.NE.AND P0, PT, R0, 0x18, PT ;  /* 0x000000180000780c */ /* 0x000fda0003f05270 */
[----:B------:R-:W-:Y:S05]  /*56c0*/  @!P0 BRA `(.L_x_1730) ;  /* 0x0000000000448947 */ /* 0x000fea0003800000 */
.L_x_1706:
        /* <DEDUP_REMOVED lines=16> */
.L_x_1731:
[----:B------:R-:W-:Y:S05]  /*57d0*/  BRA `(.L_x_1707) ;  /* 0x0000000000a07947 */ /* 0x000fea0003800000 */
.L_x_1730:
        /* <DEDUP_REMOVED lines=13> */
.L_x_1733:
[----:B------:R-:W-:Y:S05]  /*58b0*/  BSYNC.RECONVERGENT B0 ;  /* 0x0000000000007941 */ /* 0x000fea0003800200 */
.L_x_1732:
[----:B------:R-:W-:-:S05]  /*58c0*/  LOP3.LUT R3, R0, 0x80, R3, 0xf8, !PT ;  /* 0x0000008000037812 */ /* 0x000fca00078ef803 */
[----:B------:R0:W-:Y:S01]  /*58d0*/  STG.E.U8 desc[UR36][R8.64], R3 ;  /* 0x0000000308007986 */ /* 0x0001e2000c101124 */
[----:B------:R-:W-:Y:S05]  /*58e0*/  BRA `(.L_x_1707) ;  /* 0x00000000005c7947 */ /* 0x000fea0003800000 */
.L_x_1729:
        /* <DEDUP_REMOVED lines=12> */
.L_x_1735:
[----:B------:R-:W-:Y:S01]  /*59b0*/  IMAD.MOV.U32 R0, RZ, RZ, 0x7f ;  /* 0x0000007fff007424 */ /* 0x000fe200078e00ff */
[----:B------:R-:W-:-:S04]  /*59c0*/  ISETP.GT.U32.AND P0, PT, R3, 0x7f800000, PT ;  /* 0x7f8000000300780c */ /* 0x000fc80003f04070 */
[----:B------:R-:W-:-:S09]  /*59d0*/  SEL R0, R0, 0x7c, P0 ;  /* 0x0000007c00007807 */ /* 0x000fd20000000000 */
.L_x_1736:
[----:B------:R-:W-:Y:S05]  /*59e0*/  BSYNC.RECONVERGENT B0 ;  /* 0x0000000000007941 */ /* 0x000fea0003800200 */
.L_x_1734:
[----:B------:R-:W-:-:S04]  /*59f0*/  SHF.R.U32.HI R3, RZ, 0x18, R23 ;  /* 0x00000018ff037819 */ /* 0x000fc80000011617 */
[----:B------:R-:W-:-:S05]  /*5a00*/  LOP3.LUT R3, R0, 0x80, R3, 0xf8, !PT ;  /* 0x0000008000037812 */ /* 0x000fca00078ef803 */
[----:B------:R0:W-:Y:S01]  /*5a10*/  STG.E.U8 desc[UR36][R8.64], R3 ;  /* 0x0000000308007986 */ /* 0x0001e2000c101124 */
[----:B------:R-:W-:Y:S05]  /*5a20*/  BRA `(.L_x_1707) ;  /* 0x00000000000c7947 */ /* 0x000fea0003800000 */
.L_x_1728:
[----:B------:R-:W0:Y:S02]  /*5a30*/  I2F.S16 R0, R23 ;  /* 0x0000001700007306 */ /* 0x000e240000101400 */
[----:B0-----:R-:W-:-:S05]  /*5a40*/  F2FP.BF16.F32.PACK_AB R0, RZ, R0 ;  /* 0x00000000ff00723e */ /* 0x001fca00000010ff */
[----:B------:R0:W-:Y:S02]  /*5a50*/  STG.E.U16 desc[UR36][R8.64], R0 ;  /* 0x0000000008007986 */ /* 0x0001e4000c101524 */
.L_x_1707:
[----:B------:R-:W-:-:S07]  /*5a60*/  VIADD R17, R17, 0x80 ;  /* 0x0000008011117836 */ /* 0x000fce0000000000 */
.L_x_1664:
[----:B------:R-:W-:-:S13]  /*5a70*/  ISETP.GE.AND P0, PT, R17, R16, PT ;  /* 0x000000101100720c */ /* 0x000fda0003f06270 */
[----:B------:R-:W-:Y:S05]  /*5a80*/  @P0 BREAK.RELIABLE B6 ;  /* 0x0000000000060942 */ /* 0x000fea0003800100 */
[----:B------:R-:W-:Y:S05]  /*5a90*/  @P0 BRA `(.L_x_1701) ;  /* 0x0000000c00ac0947 */ /* 0x000fea0003800000 */
[----:B------:R-:W-:Y:S05]  /*5aa0*/  BSYNC.RELIABLE B6 ;  /* 0x0000000000067941 */ /* 0x000fea0003800100 */
.L_x_1663:
        /* <DEDUP_REMOVED lines=20> */
.L_x_1740:
[----:B------:R0:W-:Y:S01]  /*5bf0*/  STG.E.U8 desc[UR36][R8.64], R22 ;  /* 0x0000001608007986 */ /* 0x0001e2000c101124 */
[----:B------:R-:W-:Y:S05]  /*5c00*/  BRA `(.L_x_1742) ;  /* 0x0000000c004c7947 */ /* 0x000fea0003800000 */
.L_x_1739:
        /* <DEDUP_REMOVED lines=10> */
.L_x_1744:
[----:B------:R-:W-:-:S05]  /*5cb0*/  PRMT R3, R22, 0x9910, RZ ;  /* 0x0000991016037816 */ /* 0x000fca00000000ff */
[----:B------:R0:W-:Y:S01]  /*5cc0*/  STG.E desc[UR36][R8.64], R3 ;  /* 0x0000000308007986 */ /* 0x0001e2000c101924 */
[----:B------:R-:W-:Y:S05]  /*5cd0*/  BRA `(.L_x_1742) ;  /* 0x0000000c00187947 */ /* 0x000fea0003800000 */
.L_x_1743:
[----:B------:R0:W-:Y:S01]  /*5ce0*/  STG.E.U16 desc[UR36][R8.64], R22 ;  /* 0x0000001608007986 */ /* 0x0001e2000c101524 */
[----:B------:R-:W-:Y:S05]  /*5cf0*/  BRA `(.L_x_1742) ;  /* 0x0000000c00107947 */ /* 0x000fea0003800000 */
.L_x_1738:
        /* <DEDUP_REMOVED lines=9> */
.L_x_1746:
[----:B------:R-:W0:Y:S02]  /*5d90*/  I2F.S16 R0, R22 ;  /* 0x0000001600007306 */ /* 0x000e240000101400 */
[----:B0-----:R-:W-:-:S05]  /*5da0*/  F2FP.F16.F32.PACK_AB R0, RZ, R0 ;  /* 0x00000000ff00723e */ /* 0x001fca00000000ff */
[----:B------:R0:W-:Y:S01]  /*5db0*/  STG.E.U16 desc[UR36][R8.64], R0 ;  /* 0x0000000008007986 */ /* 0x0001e2000c101524 */
[----:B------:R-:W-:Y:S05]  /*5dc0*/  BRA `(.L_x_1742) ;  /* 0x0000000800dc7947 */ /* 0x000fea0003800000 */
.L_x_1745:
        /* <DEDUP_REMOVED lines=10> */
.L_x_1748:
[----:B------:R-:W0:Y:S02]  /*5e70*/  I2F.S16 R22, R22 ;  /* 0x0000001600167306 */ /* 0x000e240000101400 */
[----:B0-----:R-:W-:-:S04]  /*5e80*/  F2FP.F16.F32.PACK_AB R3, RZ, R22 ;  /* 0x00000016ff03723e */ /* 0x001fc800000000ff */
[----:B------:R-:W-:-:S05]  /*5e90*/  PRMT R3, R3, 0x5410, RZ ;  /* 0x0000541003037816 */ /* 0x000fca00000000ff */
[----:B------:R0:W-:Y:S01]  /*5ea0*/  STG.E desc[UR36][R8.64], R3 ;  /* 0x0000000308007986 */ /* 0x0001e2000c101924 */
[----:B------:R-:W-:Y:S05]  /*5eb0*/  BRA `(.L_x_1742) ;  /* 0x0000000800a07947 */ /* 0x000fea0003800000 */
.L_x_1747:
[----:B------:R-:W0:Y:S02]  /*5ec0*/  I2F.F64.S16 R22, R22 ;  /* 0x0000001600167312 */ /* 0x000e240000101c00 */
[----:B0-----:R0:W-:Y:S01]  /*5ed0*/  STG.E.64 desc[UR36][R8.64], R22 ;  /* 0x0000001608007986 */ /* 0x0011e2000c101b24 */
[----:B------:R-:W-:Y:S05]  /*5ee0*/  BRA `(.L_x_1742) ;  /* 0x0000000800947947 */ /* 0x000fea0003800000 */
.L_x_1737:
        /* <DEDUP_REMOVED lines=12> */
.L_x_1752:
        /* <DEDUP_REMOVED lines=17> */
.L_x_1755:
[----:B------:R-:W-:-:S04]  /*60c0*/  SHF.R.U32.HI R3, RZ, 0x18, R5 ;  /* 0x00000018ff037819 */ /* 0x000fc80000011605 */
[----:B------:R-:W-:-:S04]  /*60d0*/  LOP3.LUT R0, R0, 0x80, R3, 0xf8, !PT ;  /* 0x0000008000007812 */ /* 0x000fc800078ef803 */
[----:B------:R-:W-:-:S07]  /*60e0*/  PRMT R4, R0, 0x7610, R4 ;  /* 0x0000761000047816 */ /* 0x000fce0000000004 */
.L_x_1754:
[----:B------:R-:W-:Y:S05]  /*60f0*/  BSYNC.RECONVERGENT B0 ;  /* 0x0000000000007941 */ /* 0x000fea0003800200 */
.L_x_1753:
[----:B------:R0:W-:Y:S01]  /*6100*/  STG.E.U8 desc[UR36][R8.64], R4 ;  /* 0x0000000408007986 */ /* 0x0001e2000c101124 */
[----:B------:R-:W-:Y:S05]  /*6110*/  BRA `(.L_x_1742) ;  /* 0x0000000800087947 */ /* 0x000fea0003800000 */
.L_x_1751:
        /* <DEDUP_REMOVED lines=17> */
.L_x_1758:
[----:B------:R-:W-:-:S04]  /*6230*/  SHF.R.U32.HI R3, RZ, 0x18, R5 ;  /* 0x00000018ff037819 */ /* 0x000fc80000011605 */
[----:B------:R-:W-:-:S04]  /*6240*/  LOP3.LUT R0, R0, 0x80, R3, 0xf8, !PT ;  /* 0x0000008000007812 */ /* 0x000fc800078ef803 */
[----:B------:R-:W-:-:S07]  /*6250*/  PRMT R4, R0, 0x7610, R4 ;  /* 0x0000761000047816 */ /* 0x000fce0000000004 */
.L_x_1757:
[----:B------:R-:W-:Y:S05]  /*6260*/  BSYNC.RECONVERGENT B0 ;  /* 0x0000000000007941 */ /* 0x000fea0003800200 */
.L_x_1756:
[----:B------:R0:W-:Y:S01]  /*6270*/  STG.E.U8 desc[UR36][R8.64], R4 ;  /* 0x0000000408007986 */ /* 0x0001e2000c101124 */
[----:B------:R-:W-:Y:S05]  /*6280*/  BRA `(.L_x_1742) ;  /* 0x0000000400ac7947 */ /* 0x000fea0003800000 */
.L_x_1750:
        /* <DEDUP_REMOVED lines=22> */
.L_x_1760:
[----:B------:R-:W-:-:S04]  /*63f0*/  PRMT R4, R22, 0x9910, RZ ;  /* 0x0000991016047816 */ /* 0x000fc800000000ff */
[----:B------:R-:W-:-:S05]  /*6400*/  SHF.R.S32.HI R5, RZ, 0x1f, R4 ;  /* 0x0000001fff057819 */ /* 0x000fca0000011404 */
[----:B------:R0:W-:Y:S01]  /*6410*/  STG.E.64 desc[UR36][R8.64], R4 ;  /* 0x0000000408007986 */ /* 0x0001e2000c101b24 */
[----:B------:R-:W-:Y:S05]  /*6420*/  BRA `(.L_x_1742) ;  /* 0x0000000400447947 */ /* 0x000fea0003800000 */
.L_x_1759:
[----:B------:R-:W-:-:S05]  /*6430*/  PRMT R3, R22, 0x9910, RZ ;  /* 0x0000991016037816 */ /* 0x000fca00000000ff */
[----:B------:R0:W-:Y:S01]  /*6440*/  STG.E desc[UR36][R8.64], R3 ;  /* 0x0000000308007986 */ /* 0x0001e2000c101924 */
[----:B------:R-:W-:Y:S05]  /*6450*/  BRA `(.L_x_1742) ;  /* 0x0000000400387947 */ /* 0x000fea0003800000 */
.L_x_1749:
        /* <DEDUP_REMOVED lines=11> */
.L_x_1762:
[----:B------:R-:W-:Y:S01]  /*6510*/  CS2R R6, SRZ ;  /* 0x0000000000067805 */ /* 0x000fe2000001ff00 */
[----:B------:R-:W0:Y:S04]  /*6520*/  I2F.F64.S16 R4, R22 ;  /* 0x0000001600047312 */ /* 0x000e280000101c00 */
[----:B0-----:R4:W-:Y:S01]  /*6530*/  STG.E.128 desc[UR36][R8.64], R4 ;  /* 0x0000000408007986 */ /* 0x0019e2000c101d24 */
[----:B------:R-:W-:Y:S05]  /*6540*/  BRA `(.L_x_1742) ;  /* 0x0000000000fc7947 */ /* 0x000fea0003800000 */
.L_x_1761:
[----:B------:R-:W-:-:S13]  /*6550*/  ISETP.NE.AND P0, PT, R0, 0xf, PT ;  /* 0x0000000f0000780c */ /* 0x000fda0003f05270 */
[----:B------:R-:W-:Y:S05]  /*6560*/  @!P0 BRA `(.L_x_1763) ;  /* 0x0000000000e88947 */ /* 0x000fea0003800000 */
[----:B------:R-:W-:-:S13]  /*6570*/  ISETP.NE.AND P0, PT, R0, 0x17, PT ;  /* 0x000000170000780c */ /* 0x000fda0003f05270 */
[----:B------:R-:W-:Y:S05]  /*6580*/  @!P0 BRA `(.L_x_1764) ;  /* 0x0000000000908947 */ /* 0x000fea0003800000 */
[----:B------:R-:W-:-:S13]  /*6590*/  ISETP.NE.AND P0, PT, R0, 0x18, PT ;  /* 0x000000180000780c */ /* 0x000fda0003f05270 */
[----:B------:R-:W-:Y:S05]  /*65a0*/  @!P0 BRA `(.L_x_1765) ;  /* 0x0000000000448947 */ /* 0x000fea0003800000 */
.L_x_1741:
        /* <DEDUP_REMOVED lines=16> */
.L_x_1766:
[----:B------:R-:W-:Y:S05]  /*66b0*/  BRA `(.L_x_1742) ;  /* 0x0000000000a07947 */ /* 0x000fea0003800000 */
.L_x_1765:
        /* <DEDUP_REMOVED lines=13> */
.L_x_1768:
[----:B------:R-:W-:Y:S05]  /*6790*/  BSYNC.RECONVERGENT B0 ;  /* 0x0000000000007941 */ /* 0x000fea0003800200 */
.L_x_1767:
[----:B------:R-:W-:-:S05]  /*67a0*/  LOP3.LUT R3, R0, 0x80, R3, 0xf8, !PT ;  /* 0x0000008000037812 */ /* 0x000fca00078ef803 */
[----:B------:R2:W-:Y:S01]  /*67b0*/  STG.E.U8 desc[UR36][R8.64], R3 ;  /* 0x0000000308007986 */ /* 0x0005e2000c101124 */
[----:B------:R-:W-:Y:S05]  /*67c0*/  BRA `(.L_x_1742) ;  /* 0x00000000005c7947 */ /* 0x000fea0003800000 */
.L_x_1764:
        /* <DEDUP_REMOVED lines=12> */
.L_x_1770:
[----:B------:R-:W-:Y:S01]  /*6890*/  IMAD.MOV.U32 R0, RZ, RZ, 0x7f ;  /* 0x0000007fff007424 */ /* 0x000fe200078e00ff */
[----:B------:R-:W-:-:S04]  /*68a0*/  ISETP.GT.U32.AND P0, PT, R3, 0x7f800000, PT ;  /* 0x7f8000000300780c */ /* 0x000fc80003f04070 */
[----:B------:R-:W-:-:S09]  /*68b0*/  SEL R0, R0, 0x7c, P0 ;  /* 0x0000007c00007807 */ /* 0x000fd20000000000 */
.L_x_1771:
[----:B------:R-:W-:Y:S05]  /*68c0*/  BSYNC.RECONVERGENT B0 ;  /* 0x0000000000007941 */ /* 0x000fea0003800200 */
.L_x_1769:
[----:B------:R-:W-:-:S04]  /*68d0*/  SHF.R.U32.HI R3, RZ, 0x18, R5 ;  /* 0x00000018ff037819 */ /* 0x000fc80000011605 */
[----:B------:R-:W-:-:S05]  /*68e0*/  LOP3.LUT R3, R0, 0x80, R3, 0xf8, !PT ;  /* 0x0000008000037812 */ /* 0x000fca00078ef803 */
[----:B------:R1:W-:Y:S01]  /*68f0*/  STG.E.U8 desc[UR36][R8.64], R3 ;  /* 0x0000000308007986 */ /* 0x0003e2000c101124 */
[----:B------:R-:W-:Y:S05]  /*6900*/  BRA `(.L_x_1742) ;  /* 0x00000000000c7947 */ /* 0x000fea0003800000 */
.L_x_1763:
[----:B------:R-:W0:Y:S02]  /*6910*/  I2F.S16 R0, R22 ;  /* 0x0000001600007306 */ /* 0x000e240000101400 */
[----:B0-----:R-:W-:-:S05]  /*6920*/  F2FP.BF16.F32.PACK_AB R0, RZ, R0 ;  /* 0x00000000ff00723e */ /* 0x001fca00000010ff */
[----:B------:R0:W-:Y:S02]  /*6930*/  STG.E.U16 desc[UR36][R8.64], R0 ;  /* 0x0000000008007986 */ /* 0x0001e4000c101524 */
.L_x_1742:
[----:B------:R-:W-:-:S07]  /*6940*/  VIADD R17, R17, 0x80 ;  /* 0x0000008011117836 */ /* 0x000fce0000000000 */
.L_x_1701:
[----:B------:R-:W-:Y:S05]  /*6950*/  BSYNC.RECONVERGENT B7 ;  /* 0x0000000000077941 */ /* 0x000fea0003800200 */
.L_x_1662:
[----:B------:R-:W-:-:S13]  /*6960*/  ISETP.GE.AND P0, PT, R17, R16, PT ;  /* 0x000000101100720c */ /* 0x000fda0003f06270 */
[----:B------:R-:W-:Y:S05]  /*6970*/  @P0 EXIT ;  /* 0x000000000000094d */ /* 0x000fea0003800000 */
[----:B01234-:R-:W0:Y:S01]  /*6980*/  LDC.64 R4, c[0x0][0x388] ;  /* 0x0000e200ff047b82 */ /* 0x01fe220000000a00 */
[----:B------:R-:W1:Y:S01]  /*6990*/  LDCU UR4, c[0x0][0x3a8] ;  /* 0x00007500ff0477ac */ /* 0x000e620008000800 */
[----:B------:R-:W-:Y:S01]  /*69a0*/  PRMT R0, R18, 0x9910, RZ ;  /* 0x0000991012007816 */ /* 0x000fe200000000ff */
        /* <DEDUP_REMOVED lines=16> */
.L_x_1775:
[----:B------:R-:W-:Y:S01]  /*6ab0*/  STG.E.U8 desc[UR36][R2.64], R19 ;  /* 0x0000001302007986 */ /* 0x000fe2000c101124 */
[----:B------:R-:W-:Y:S05]  /*6ac0*/  EXIT ;  /* 0x000000000000794d */ /* 0x000fea0003800000 */
.L_x_1774:
        /* <DEDUP_REMOVED lines=8> */
[----:B------:R-:W-:Y:S01]  /*6b50*/  STG.E.64 desc[UR36][R2.64], R4 ;  /* 0x0000000402007986 */ /* 0x000fe2000c101b24 */
[----:B------:R-:W-:Y:S05]  /*6b60*/  EXIT ;  /* 0x000000000000794d */ /* 0x000fea0003800000 */
.L_x_1778:
[----:B------:R-:W-:-:S05]  /*6b70*/  PRMT R5, R19, 0x9910, RZ ;  /* 0x0000991013057816 */ /* 0x000fca00000000ff */
[----:B------:R-:W-:Y:S01]  /*6b80*/  STG.E desc[UR36][R2.64], R5 ;  /* 0x0000000502007986 */ /* 0x000fe2000c101924 */
[----:B------:R-:W-:Y:S05]  /*6b90*/  EXIT ;  /* 0x000000000000794d */ /* 0x000fea0003800000 */
.L_x_1777:
[----:B------:R-:W-:Y:S01]  /*6ba0*/  STG.E.U16 desc[UR36][R2.64], R19 ;  /* 0x0000001302007986 */ /* 0x000fe2000c101524 */
[----:B------:R-:W-:Y:S05]  /*6bb0*/  EXIT ;  /* 0x000000000000794d */ /* 0x000fea0003800000 */
.L_x_1773:
        /* <DEDUP_REMOVED lines=9> */
.L_x_1780:
[----:B------:R-:W0:Y:S02]  /*6c50*/  I2F.S16 R0, R19 ;  /* 0x0000001300007306 */ /* 0x000e240000101400 */
[----:B0-----:R-:W-:-:S05]  /*6c60*/  F2FP.F16.F32.PACK_AB R0, RZ, R0 ;  /* 0x00000000ff00723e */ /* 0x001fca00000000ff */
[----:B------:R-:W-:Y:S01]  /*6c70*/  STG.E.U16 desc[UR36][R2.64], R0 ;  /* 0x0000000002007986 */ /* 0x000fe2000c101524 */
[----:B------:R-:W-:Y:S05]  /*6c80*/  EXIT ;  /* 0x000000000000794d */ /* 0x000fea0003800000 */
.L_x_1779:
        /* <DEDUP_REMOVED lines=10> */
.L_x_1782:
[----:B------:R-:W0:Y:S02]  /*6d30*/  I2F.S16 R19, R19 ;  /* 0x0000001300137306 */ /* 0x000e240000101400 */
[----:B0-----:R-:W-:-:S04]  /*6d40*/  F2FP.F16.F32.PACK_AB R5, RZ, R19 ;  /* 0x00000013ff05723e */ /* 0x001fc800000000ff */
[----:B------:R-:W-:-:S05]  /*6d50*/  PRMT R5, R5, 0x5410, RZ ;  /* 0x0000541005057816 */ /* 0x000fca00000000ff */
[----:B------:R-:W-:Y:S01]  /*6d60*/  STG.E desc[UR36][R2.64], R5 ;  /* 0x0000000502007986 */ /* 0x000fe2000c101924 */
[----:B------:R-:W-:Y:S05]  /*6d70*/  EXIT ;  /* 0x000000000000794d */ /* 0x000fea0003800000 */
.L_x_1781:
[----:B------:R-:W0:Y:S02]  /*6d80*/  I2F.F64.S16 R4, R19 ;  /* 0x0000001300047312 */ /* 0x000e240000101c00 */
[----:B0-----:R-:W-:Y:S01]  /*6d90*/  STG.E.64 desc[UR36][R2.64], R4 ;  /* 0x0000000402007986 */ /* 0x001fe2000c101b24 */
[----:B------:R-:W-:Y:S05]  /*6da0*/  EXIT ;  /* 0x000000000000794d */ /* 0x000fea0003800000 */
.L_x_1772:
        /* <DEDUP_REMOVED lines=12> */
.L_x_1786:
        /* <DEDUP_REMOVED lines=18> */
.L_x_1789:
[----:B------:R-:W-:-:S04]  /*6f90*/  SHF.R.U32.HI R5, RZ, 0x18, R5 ;  /* 0x00000018ff057819 */ /* 0x000fc80000011605 */
[----:B------:R-:W-:-:S07]  /*6fa0*/  LOP3.LUT R0, R0, 0x80, R5, 0xf8, !PT ;  /* 0x0000008000007812 */ /* 0x000fce00078ef805 */
.L_x_1788:
[----:B------:R-:W-:Y:S05]  /*6fb0*/  BSYNC.RECONVERGENT B0 ;  /* 0x0000000000007941 */ /* 0x000fea0003800200 */
.L_x_1787:
[----:B------:R-:W-:Y:S01]  /*6fc0*/  STG.E.U8 desc[UR36][R2.64], R0 ;  /* 0x0000000002007986 */ /* 0x000fe2000c101124 */
[----:B------:R-:W-:Y:S05]  /*6fd0*/  EXIT ;  /* 0x000000000000794d */ /* 0x000fea0003800000 */
.L_x_1785:
        /* <DEDUP_REMOVED lines=18> */
.L_x_1792:
[----:B------:R-:W-:-:S04]  /*7100*/  SHF.R.U32.HI R5, RZ, 0x18, R5 ;  /* 0x00000018ff057819 */ /* 0x000fc80000011605 */
[----:B------:R-:W-:-:S07]  /*7110*/  LOP3.LUT R0, R0, 0x80, R5, 0xf8, !PT ;  /* 0x0000008000007812 */ /* 0x000fce00078ef805 */
.L_x_1791:
[----:B------:R-:W-:Y:S05]  /*7120*/  BSYNC.RECONVERGENT B0 ;  /* 0x0000000000007941 */ /* 0x000fea0003800200 */
.L_x_1790:
[----:B------:R-:W-:Y:S01]  /*7130*/  STG.E.U8 desc[UR36][R2.64], R0 ;  /* 0x0000000002007986 */ /* 0x000fe2000c101124 */
[----:B------:R-:W-:Y:S05]  /*7140*/  EXIT ;  /* 0x000000000000794d */ /* 0x000fea0003800000 */
.L_x_1784:
        /* <DEDUP_REMOVED lines=22> */
.L_x_1794:
[----:B------:R-:W-:-:S04]  /*72b0*/  PRMT R4, R19, 0x9910, RZ ;  /* 0x0000991013047816 */ /* 0x000fc800000000ff */
[----:B------:R-:W-:-:S05]  /*72c0*/  SHF.R.S32.HI R5, RZ, 0x1f, R4 ;  /* 0x0000001fff057819 */ /* 0x000fca0000011404 */
[----:B------:R-:W-:Y:S01]  /*72d0*/  STG.E.64 desc[UR36][R2.64], R4 ;  /* 0x0000000402007986 */ /* 0x000fe2000c101b24 */
[----:B------:R-:W-:Y:S05]  /*72e0*/  EXIT ;  /* 0x000000000000794d */ /* 0x000fea0003800000 */
.L_x_1793:
[----:B------:R-:W-:-:S05]  /*72f0*/  PRMT R5, R19, 0x9910, RZ ;  /* 0x0000991013057816 */ /* 0x000fca00000000ff */
[----:B------:R-:W-:Y:S01]  /*7300*/  STG.E desc[UR36][R2.64], R5 ;  /* 0x0000000502007986 */ /* 0x000fe2000c101924 */
[----:B------:R-:W-:Y:S05]  /*7310*/  EXIT ;  /* 0x000000000000794d */ /* 0x000fea0003800000 */
.L_x_1783:
        /* <DEDUP_REMOVED lines=9> */
[----:B------:R-:W-:Y:S01]  /*73b0*/  STG.E.U8 desc[UR36][R2.64], R5 ;  /* 0x0000000502007986 */ /* 0x000fe2000c101124 */
[----:B------:R-:W-:Y:S05]  /*73c0*/  EXIT ;  /* 0x000000000000794d */ /* 0x000fea0003800000 */
.L_x_1796:
[----:B------:R-:W-:Y:S01]  /*73d0*/  CS2R R6, SRZ ;  /* 0x0000000000067805 */ /* 0x000fe2000001ff00 */
[----:B------:R-:W0:Y:S04]  /*73e0*/  I2F.F64.S16 R4, R19 ;  /* 0x0000001300047312 */ /* 0x000e280000101c00 */
[----:B0-----:R-:W-:Y:S01]  /*73f0*/  STG.E.128 desc[UR36][R2.64], R4 ;  /* 0x0000000402007986 */ /* 0x001fe2000c101d24 */
[----:B------:R-:W-:Y:S05]  /*7400*/  EXIT ;  /* 0x000000000000794d */ /* 0x000fea0003800000 */
.L_x_1795:
[----:B------:R-:W-:-:S13]  /*7410*/  ISETP.NE.AND P0, PT, R0, 0xf, PT ;  /* 0x0000000f0000780c */ /* 0x000fda0003f05270 */
[----:B------:R-:W-:Y:S05]  /*7420*/  @!P0 BRA `(.L_x_1797) ;  /* 0x0000000000e88947 */ /* 0x000fea0003800000 */
[----:B------:R-:W-:-:S13]  /*7430*/  ISETP.NE.AND P0, PT, R0, 0x17, PT ;  /* 0x000000170000780c */ /* 0x000fda0003f05270 */
[----:B------:R-:W-:Y:S05]  /*7440*/  @!P0 BRA `(.L_x_1798) ;  /* 0x0000000000908947 */ /* 0x000fea0003800000 */
[----:B------:R-:W-:-:S13]  /*7450*/  ISETP.NE.AND P0, PT, R0, 0x18, PT ;  /* 0x000000180000780c */ /* 0x000fda0003f05270 */
[----:B------:R-:W-:Y:S05]  /*7460*/  @!P0 BRA `(.L_x_1799) ;  /* 0x0000000000448947 */ /* 0x000fea0003800000 */
.L_x_1776:
        /* <DEDUP_REMOVED lines=16> */
.L_x_1800:
[----:B------:R-:W-:Y:S05]  /*7570*/  EXIT ;  /* 0x000000000000794d */ /* 0x000fea0003800000 */
.L_x_1799:
        /* <DEDUP_REMOVED lines=13> */
.L_x_1802:
[----:B------:R-:W-:Y:S05]  /*7650*/  BSYNC.RECONVERGENT B0 ;  /* 0x0000000000007941 */ /* 0x000fea0003800200 */
.L_x_1801:
[----:B------:R-:W-:-:S05]  /*7660*/  LOP3.LUT R5, R0, 0x80, R5, 0xf8, !PT ;  /* 0x0000008000057812 */ /* 0x000fca00078ef805 */
[----:B------:R-:W-:Y:S01]  /*7670*/  STG.E.U8 desc[UR36][R2.64], R5 ;  /* 0x0000000502007986 */ /* 0x000fe2000c101124 */
[----:B------:R-:W-:Y:S05]  /*7680*/  EXIT ;  /* 0x000000000000794d */ /* 0x000fea0003800000 */
.L_x_1798:
        /* <DEDUP_REMOVED lines=12> */
.L_x_1804:
[----:B------:R-:W-:Y:S01]  /*7750*/  IMAD.MOV.U32 R0, RZ, RZ, 0x7f ;  /* 0x0000007fff007424 */ /* 0x000fe200078e00ff */
[----:B------:R-:W-:-:S04]  /*7760*/  ISETP.GT.U32.AND P0, PT, R4, 0x7f800000, PT ;  /* 0x7f8000000400780c */ /* 0x000fc80003f04070 */
[----:B------:R-:W-:-:S09]  /*7770*/  SEL R0, R0, 0x7c, P0 ;  /* 0x0000007c00007807 */ /* 0x000fd20000000000 */
.L_x_1805:
[----:B------:R-:W-:Y:S05]  /*7780*/  BSYNC.RECONVERGENT B0 ;  /* 0x0000000000007941 */ /* 0x000fea0003800200 */
.L_x_1803:
[----:B------:R-:W-:-:S04]  /*7790*/  SHF.R.U32.HI R5, RZ, 0x18, R5 ;  /* 0x00000018ff057819 */ /* 0x000fc80000011605 */
[----:B------:R-:W-:-:S05]  /*77a0*/  LOP3.LUT R5, R0, 0x80, R5, 0xf8, !PT ;  /* 0x0000008000057812 */ /* 0x000fca00078ef805 */
[----:B------:R-:W-:Y:S01]  /*77b0*/  STG.E.U8 desc[UR36][R2.64], R5 ;  /* 0x0000000502007986 */ /* 0x000fe2000c101124 */
[----:B------:R-:W-:Y:S05]  /*77c0*/  EXIT ;  /* 0x000000000000794d */ /* 0x000fea0003800000 */
.L_x_1797:
[----:B------:R-:W0:Y:S02]  /*77d0*/  I2F.S16 R0, R19 ;  /* 0x0000001300007306 */ /* 0x000e240000101400 */
[----:B0-----:R-:W-:-:S05]  /*77e0*/  F2FP.BF16.F32.PACK_AB R0, RZ, R0 ;  /* 0x00000000ff00723e */ /* 0x001fca00000010ff */
[----:B------:R-:W-:Y:S01]  /*77f0*/  STG.E.U16 desc[UR36][R2.64], R0 ;  /* 0x0000000002007986 */ /* 0x000fe2000c101524 */
[----:B------:R-:W-:Y:S05]  /*7800*/  EXIT ;  /* 0x000000000000794d */ /* 0x000fea0003800000 */
.L_x_1806:
        /* <DEDUP_REMOVED lines=15> */
.L_x_25817:


//--------------------- .text._ZN2at6native18elementwise_kernelILi128ELi4EZNS0_22gpu_kernel_impl_nocastINS0_13AUnaryFunctorIsssNS0_17BitwiseXorFunctorIsEEEEEEvRNS_18TensorIteratorBaseERKT_EUliE_EEviT1_ --------------------------
	.section	.text._ZN2at6native18elementwise_kernelILi128ELi4EZNS0_22gpu_kernel_impl_nocastINS0_13AUnaryFunctorIsssNS0_17BitwiseXorFunctorIsEEEEEEvRNS_18TensorIteratorBaseERKT_EUliE_EEviT1_,"ax",@progbits
	.align	128
        .global         _ZN2at6native18elementwise_kernelILi128ELi4EZNS0_22gpu_kernel_impl_nocastINS0_13AUnaryFunctorIsssNS0_17BitwiseXorFunctorIsEEEEEEvRNS_18TensorIteratorBaseERKT_EUliE_EEviT1_
        .type           _ZN2at6native18elementwise_kernelILi128ELi4EZNS0_22gpu_kernel_impl_nocastINS0_13AUnaryFunctorIsssNS0_17BitwiseXorFunctorIsEEEEEEvRNS_18TensorIteratorBaseERKT_EUliE_EEviT1_,@function
        .size           _ZN2at6native18elementwise_kernelILi128ELi4EZNS0_22gpu_kernel_impl_nocastINS0_13AUnaryFunctorIsssNS0_17BitwiseXorFunctorIsEEEEEEvRNS_18TensorIteratorBaseERKT_EUliE_EEviT1_,(.L_x_25818 - _ZN2at6native18elementwise_kernelILi128ELi4EZNS0_22gpu_kernel_impl_nocastINS0_13AUnaryFunctorIsssNS0_17BitwiseXorFunctorIsEEEEEEvRNS_18TensorIteratorBaseERKT_EUliE_EEviT1_)
        .other          _ZN2at6native18elementwise_kernelILi128ELi4EZNS0_22gpu_kernel_impl_nocastINS0_13AUnaryFunctorIsssNS0_17BitwiseXorFunctorIsEEEEEEvRNS_18TensorIteratorBaseERKT_EUliE_EEviT1_,@"STO_CUDA_ENTRY STV_DEFAULT"
_ZN2at6native18elementwise_kernelILi128ELi4EZNS0_22gpu_kernel_impl_nocastINS0_13AUnaryFunctorIsssNS0_17BitwiseXorFunctorIsEEEEEEvRNS_18TensorIteratorBaseERKT_EUliE_EEviT1_:
.text._ZN2at6native18elementwise_kernelILi128ELi4EZNS0_22gpu_kernel_impl_nocastINS0_13AUnaryFunctorIsssNS0_17BitwiseXorFunctorIsEEEEEEvRNS_18TensorIteratorBaseERKT_EUliE_EEviT1_:
[----:B------:R-:W-:Y:S08]  /*0000*/  LDC R1, c[0x0][0x37c] ;  /* 0x0000df00ff017b82 */ /* 0x000ff00000000800 */
[----:B------:R-:W0:Y:S01]  /*0010*/  LDC R2, c[0x0][0x388] ;  /* 0x0000e200ff027b82 */ /* 0x000e220000000800 */
[----:B------:R-:W1:Y:S01]  /*0020*/  S2R R3, SR_TID.X ;  /* 0x0000000000037919 */ /* 0x000e620000002100 */
[----:B------:R-:W2:Y:S01]  /*0030*/  LDCU.64 UR6, c[0x0][0x358] ;  /* 0x00006b00ff0677ac */ /* 0x000ea20008000a00 */
[----:B------:R-:W3:Y:S05]  /*0040*/  LDCU.U16 UR5, c[0x0][0x592] ;  /* 0x0000b240ff0577ac */ /* 0x000eea0008000400 */
        /* <DEDUP_REMOVED lines=11> */
[----:B0-----:R-:W2:Y:S06]  /*0100*/  LDG.E.U16 R4, desc[UR6][R4.64] ;  /* 0x0000000604047981 */ /* 0x001eac000c1e1500 */
[----:B------:R-:W0:Y:S01]  /*0110*/  LDC.64 R6, c[0x0][0x580] ;  /* 0x00016000ff067b82 */ /* 0x000e220000000a00 */
[----:B------:R-:W-:-:S04]  /*0120*/  IADD3 R3, PT, PT, R3, 0x80, RZ ;  /* 0x0000008003037810 */ /* 0x000fc80007ffe0ff */
[----:B------:R-:W-:-:S13]  /*0130*/  ISETP.GE.AND P0, PT, R3, UR4, PT ;  /* 0x0000000403007c0c */ /* 0x000fda000bf06270 */
[----:B------:R-:W-:Y:S05]  /*0140*/  @P0 BREAK.RELIABLE B1 ;  /* 0x0000000000010942 */ /* 0x000fea0003800100 */
[----:B--2---:R-:W-:-:S05]  /*0150*/  LOP3.LUT R9, R4, UR5, RZ, 0x3c, !PT ;  /* 0x0000000504097c12 */ /* 0x004fca000f8e3cff */
[----:B0-----:R0:W-:Y:S01]  /*0160*/  STG.E.U16 desc[UR6][R6.64], R9 ;  /* 0x0000000906007986 */ /* 0x0011e2000c101506 */
[----:B------:R-:W-:Y:S05]  /*0170*/  @P0 BRA `(.L_x_1811) ;  /* 0x0000000000400947 */ /* 0x000fea0003800000 */
[----:B------:R-:W1:Y:S02]  /*0180*/  LDC.64 R4, c[0x0][0x588] ;  /* 0x00016200ff047b82 */ /* 0x000e640000000a00 */
[----:B-1----:R-:W2:Y:S06]  /*0190*/  LDG.E.U16 R4, desc[UR6][R4.64] ;  /* 0x0000000604047981 */ /* 0x002eac000c1e1500 */
[----:B0-----:R-:W0:Y:S01]  /*01a0*/  LDC.64 R6, c[0x0][0x580] ;  /* 0x00016000ff067b82 */ /* 0x001e220000000a00 */
[----:B------:R-:W-:Y:S02]  /*01b0*/  IADD3 R3, PT, PT, R3, 0x80, RZ ;  /* 0x0000008003037810 */ /* 0x000fe40007ffe0ff */
[----:B--2---:R-:W-:-:S05]  /*01c0*/  LOP3.LUT R9, R4, UR5, RZ, 0x3c, !PT ;  /* 0x0000000504097c12 */ /* 0x004fca000f8e3cff */
[----:B0-----:R0:W-:Y:S02]  /*01d0*/  STG.E.U16 desc[UR6][R6.64], R9 ;  /* 0x0000000906007986 */ /* 0x0011e4000c101506 */
.L_x_1810:
[----:B------:R-:W-:-:S13]  /*01e0*/  ISETP.GE.AND P0, PT, R3, UR4, PT ;  /* 0x0000000403007c0c */ /* 0x000fda000bf06270 */
[----:B------:R-:W-:Y:S05]  /*01f0*/  @P0 BREAK.RELIABLE B1 ;  /* 0x0000000000010942 */ /* 0x000fea0003800100 */
[----:B------:R-:W-:Y:S05]  /*0200*/  @P0 BRA `(.L_x_1811) ;  /* 0x00000000001c0947 */ /* 0x000fea0003800000 */
[----:B------:R-:W-:Y:S05]  /*0210*/  BSYNC.RELIABLE B1 ;  /* 0x0000000000017941 */ /* 0x000fea0003800100 */
.L_x_1809:
[----:B------:R-:W1:Y:S02]  /*0220*/  LDC.64 R4, c[0x0][0x588] ;  /* 0x00016200ff047b82 */ /* 0x000e640000000a00 */
[----:B-1----:R-:W2:Y:S06]  /*0230*/  LDG.E.U16 R4, desc[UR6][R4.64] ;  /* 0x0000000604047981 */ /* 0x002eac000c1e1500 */
[----:B0-----:R-:W0:Y:S01]  /*0240*/  LDC.64 R6, c[0x0][0x580] ;  /* 0x00016000ff067b82 */ /* 0x001e220000000a00 */
[----:B------:R-:W-:Y:S02]  /*0250*/  IADD3 R3, PT, PT, R3, 0x80, RZ ;  /* 0x0000008003037810 */ /* 0x000fe40007ffe0ff */
[----:B--2---:R-:W-:-:S05]  /*0260*/  LOP3.LUT R9, R4, UR5, RZ, 0x3c, !PT ;  /* 0x0000000504097c12 */ /* 0x004fca000f8e3cff */
[----:B0-----:R1:W-:Y:S02]  /*0270*/  STG.E.U16 desc[UR6][R6.64], R9 ;  /* 0x0000000906007986 */ /* 0x0013e4000c101506 */
.L_x_1811:
[----:B------:R-:W-:Y:S05]  /*0280*/  BSYNC.RECONVERGENT B0 ;  /* 0x0000000000007941 */ /* 0x000fea0003800200 */
.L_x_1808:
[----:B------:R-:W-:Y:S05]  /*0290*/  WARPSYNC.ALL ;  /* 0x0000000000007948 */ /* 0x000fea0003800000 */
[----:B------:R-:W-:-:S13]  /*02a0*/  ISETP.GE.AND P0, PT, R3, UR4, PT ;  /* 0x0000000403007c0c */ /* 0x000fda000bf06270 */
[----:B------:R-:W-:Y:S05]  /*02b0*/  @P0 EXIT ;  /* 0x000000000000094d */ /* 0x000fea0003800000 */
[----:B------:R-:W2:Y:S02]  /*02c0*/  LDC.64 R2, c[0x0][0x588] ;  /* 0x00016200ff027b82 */ /* 0x000ea40000000a00 */
[----:B--2---:R-:W0:Y:S06]  /*02d0*/  LDG.E.U16 R2, desc[UR6][R2.64] ;  /* 0x0000000602027981 */ /* 0x004e2c000c1e1500 */
[----:B------:R-:W2:Y:S01]  /*02e0*/  LDC.64 R4, c[0x0][0x580] ;  /* 0x00016000ff047b82 */ /* 0x000ea20000000a00 */
[----:B01----:R-:W-:-:S05]  /*02f0*/  LOP3.LUT R7, R2, UR5, RZ, 0x3c, !PT ;  /* 0x0000000502077c12 */ /* 0x003fca000f8e3cff */
[----:B--2---:R-:W-:Y:S01]  /*0300*/  STG.E.U16 desc[UR6][R4.64], R7 ;  /* 0x0000000704007986 */ /* 0x004fe2000c101506 */
[----:B------:R-:W-:Y:S05]  /*0310*/  EXIT ;  /* 0x000000000000794d */ /* 0x000fea0003800000 */
.L_x_1807:
        /* <DEDUP_REMOVED lines=287> */
[----:B------:R-:W-:Y:S01]  /*1510*/  HFMA2 R6, -RZ, RZ, 0, 0 ;  /* 0x00000000ff067431 */ /* 0x000fe200000001ff */
[----:B------:R-:W1:Y:S10]  /*1520*/  LDCU UR8, c[0x0][0x4a8] ;  /* 0x00009500ff0877ac */ /* 0x000e740008000800 */
[----:B------:R-:W2:Y:S01]  /*1530*/  @P0 LDC.64 R14, c[0x0][0x4b0] ;  /* 0x00012c00ff0e0b82 */ /* 0x000ea20000000a00 */
[----:B0-----:R-:W-:-:S07]  /*1540*/  IMAD.HI.U32 R10, R7, UR11, R6 ;  /* 0x0000000b070a7c27 */ /* 0x001fce000f8e0006 */
[----:B------:R-:W0:Y:S01]  /*1550*/  @P0 LDC R17, c[0x0][0x4ac] ;  /* 0x00012b00ff110b82 */ /* 0x000e220000000800 */
[----:B-1----:R-:W-:Y:S01]  /*1560*/  SHF.R.U32.HI R11, RZ, UR8, R10 ;  /* 0x00000008ff0b7c19 */ /* 0x002fe2000801160a */
[----:B------:R-:W1:Y:S01]  /*1570*/  LDCU.64 UR8, c[0x0][0x570] ;  /* 0x0000ae00ff0877ac */ /* 0x000e620008000a00 */
[----:B------:R-:W-:Y:S02]  /*1580*/  @P0 MOV R10, RZ ;  /* 0x000000ff000a0202 */ /* 0x000fe40000000f00 */
[----:B------:R-:W-:-:S03]  /*1590*/  IADD3 R13, PT, PT, -R11, RZ, RZ ;  /* 0x000000ff0b0d7210 */ /* 0x000fc60007ffe1ff */
[----:B------:R-:W3:Y:S01]  /*15a0*/  @P0 LDC.64 R8, c[0x0][0x578] ;  /* 0x00015e00ff080b82 */ /* 0x000ee20000000a00 */
[----:B--2---:R-:W-:-:S05]  /*15b0*/  @P0 IMAD.HI.U32 R6, R11, R14, R10 ;  /* 0x0000000e0b060227 */ /* 0x004fca00078e000a */
[----:B------:R-:W-:Y:S01]  /*15c0*/  @P0 SHF.R.U32.HI R10, RZ, R15, R6 ;  /* 0x0000000fff0a0219 */ /* 0x000fe20000011606 */
[----:B------:R-:W-:-:S03]  /*15d0*/  IMAD R6, R13, UR10, R7 ;  /* 0x0000000a0d067c24 */ /* 0x000fc6000f8e0207 */
[----:B------:R-:W-:Y:S01]  /*15e0*/  @P0 IADD3 R10, PT, PT, -R10, RZ, RZ ;  /* 0x000000ff0a0a0210 */ /* 0x000fe20007ffe1ff */
[C---:B-1----:R-:W-:Y:S02]  /*15f0*/  IMAD R5, R6.reuse, UR8, R5 ;  /* 0x0000000806057c24 */ /* 0x042fe4000f8e0205 */
[----:B------:R-:W-:Y:S02]  /*1600*/  IMAD R4, R6, UR9, R4 ;  /* 0x0000000906047c24 */ /* 0x000fe4000f8e0204 */
[----:B0-----:R-:W-:-:S04]  /*1610*/  @P0 IMAD R10, R10, R17, R11 ;  /* 0x000000110a0a0224 */ /* 0x001fc800078e020b */
[C---:B---3--:R-:W-:Y:S02]  /*1620*/  @P0 IMAD R5, R10.reuse, R8, R5 ;  /* 0x000000080a050224 */ /* 0x048fe400078e0205 */
[----:B------:R-:W-:-:S07]  /*1630*/  @P0 IMAD R4, R10, R9, R4 ;  /* 0x000000090a040224 */ /* 0x000fce00078e0204 */
.L_x_1815:
[----:B------:R-:W0:Y:S02]  /*1640*/  LDCU.128 UR8, c[0x0][0x580] ;  /* 0x0000b000ff0877ac */ /* 0x000e240008000c00 */
[----:B0-----:R-:W-:-:S04]  /*1650*/  IADD3 R6, P0, PT, R4, UR10, RZ ;  /* 0x0000000a04067c10 */ /* 0x001fc8000ff1e0ff */
[----:B------:R-:W-:-:S05]  /*1660*/  IADD3.X R7, PT, PT, RZ, UR11, RZ, P0, !PT ;  /* 0x0000000bff077c10 */ /* 0x000fca00087fe4ff */
[----:B------:R-:W2:Y:S01]  /*1670*/  LDG.E.U16 R6, desc[UR6][R6.64] ;  /* 0x0000000606067981 */ /* 0x000ea2000c1e1500 */
[----:B------:R-:W-:Y:S02]  /*1680*/  IADD3 R4, P0, PT, R5, UR8, RZ ;  /* 0x0000000805047c10 */ /* 0x000fe4000ff1e0ff */
[----:B------:R-:W-:Y:S02]  /*1690*/  IADD3 R3, PT, PT, R3, 0x80, RZ ;  /* 0x0000008003037810 */ /* 0x000fe40007ffe0ff */
[----:B------:R-:W-:Y:S02]  /*16a0*/  IADD3.X R5, PT, PT, RZ, UR9, RZ, P0, !PT ;  /* 0x00000009ff057c10 */ /* 0x000fe400087fe4ff */
[----:B------:R-:W-:-:S13]  /*16b0*/  ISETP.GE.AND P0, PT, R3, UR4, PT ;  /* 0x0000000403007c0c */ /* 0x000fda000bf06270 */
[----:B------:R-:W-:Y:S05]  /*16c0*/  @P0 BREAK.RELIABLE B1 ;  /* 0x0000000000010942 */ /* 0x000fea0003800100 */
[----:B--2---:R-:W-:-:S05]  /*16d0*/  LOP3.LUT R9, R6, UR5, RZ, 0x3c, !PT ;  /* 0x0000000506097c12 */ /* 0x004fca000f8e3cff */
[----:B------:R0:W-:Y:S01]  /*16e0*/  STG.E.U16 desc[UR6][R4.64], R9 ;  /* 0x0000000904007986 */ /* 0x0001e2000c101506 */
        /* <DEDUP_REMOVED lines=292> */
[----:B------:R-:W-:-:S04]  /*2930*/  IMAD R6, R13, UR10, R7 ;  /* 0x0000000a0d067c24 */ /* 0x000fc8000f8e0207 */
[----:B------:R-:W-:Y:S02]  /*2940*/  @P0 IMAD.MOV R10, RZ, RZ, -R10 ;  /* 0x000000ffff0a0224 */ /* 0x000fe400078e0a0a */
[C---:B-1----:R-:W-:Y:S02]  /*2950*/  IMAD R5, R6.reuse, UR8, R5 ;  /* 0x0000000806057c24 */ /* 0x042fe4000f8e0205 */
[----:B0-----:R-:W-:Y:S02]  /*2960*/  @P0 IMAD R10, R17, R10, R11 ;  /* 0x0000000a110a0224 */ /* 0x001fe400078e020b */
[----:B------:R-:W-:Y:S02]  /*2970*/  IMAD R4, R6, UR9, R4 ;  /* 0x0000000906047c24 */ /* 0x000fe4000f8e0204 */
[C---:B---3--:R-:W-:Y:S02]  /*2980*/  @P0 IMAD R5, R10.reuse, R8, R5 ;  /* 0x000000080a050224 */ /* 0x048fe400078e0205 */
[----:B------:R-:W-:-:S07]  /*2990*/  @P0 IMAD R4, R10, R9, R4 ;  /* 0x000000090a040224 */ /* 0x000fce00078e0204 */
.L_x_1817:
[----:B------:R-:W0:Y:S02]  /*29a0*/  LDCU.128 UR8, c[0x0][0x580] ;  /* 0x0000b000ff0877ac */ /* 0x000e240008000c00 */
[----:B0-----:R-:W-:-:S04]  /*29b0*/  IADD3 R6, P0, PT, R4, UR10, RZ ;  /* 0x0000000a04067c10 */ /* 0x001fc8000ff1e0ff */
[----:B------:R-:W-:-:S05]  /*29c0*/  IADD3.X R7, PT, PT, RZ, UR11, RZ, P0, !PT ;  /* 0x0000000bff077c10 */ /* 0x000fca00087fe4ff */
[----:B------:R-:W2:Y:S01]  /*29d0*/  LDG.E.U16 R6, desc[UR6][R6.64] ;  /* 0x0000000606067981 */ /* 0x000ea2000c1e1500 */
[----:B------:R-:W-:Y:S02]  /*29e0*/  IADD3 R4, P0, PT, R5, UR8, RZ ;  /* 0x0000000805047c10 */ /* 0x000fe4000ff1e0ff */
[----:B------:R-:W-:Y:S02]  /*29f0*/  IADD3 R3, PT, PT, R3, 0x80, RZ ;  /* 0x0000008003037810 */ /* 0x000fe40007ffe0ff */
[----:B------:R-:W-:Y:S02]  /*2a00*/  IADD3.X R5, PT, PT, RZ, UR9, RZ, P0, !PT ;  /* 0x00000009ff057c10 */ /* 0x000fe400087fe4ff */
[----:B--2---:R-:W-:-:S05]  /*2a10*/  LOP3.LUT R9, R6, UR5, RZ, 0x3c, !PT ;  /* 0x0000000506097c12 */ /* 0x004fca000f8e3cff */
[----:B------:R0:W-:Y:S02]  /*2a20*/  STG.E.U16 desc[UR6][R4.64], R9 ;  /* 0x0000000904007986 */ /* 0x0001e4000c101506 */
.L_x_1814:
[----:B------:R-:W-:-:S13]  /*2a30*/  ISETP.GE.AND P0, PT, R3, UR4, PT ;  /* 0x0000000403007c0c */ /* 0x000fda000bf06270 */
[----:B------:R-:W-:Y:S05]  /*2a40*/  @P0 BREAK.RELIABLE B1 ;  /* 0x0000000000010942 */ /* 0x000fea0003800100 */
[----:B------:R-:W-:Y:S05]  /*2a50*/  @P0 BRA `(.L_x_1816) ;  /* 0x0000001000d00947 */ /* 0x000fea0003800000 */
[----:B------:R-:W-:Y:S05]  /*2a60*/  BSYNC.RELIABLE B1 ;  /* 0x0000000000017941 */ /* 0x000fea0003800100 */
.L_x_1813:
[----:B------:R-:W1:Y:S01]  /*2a70*/  LDCU.64 UR8, c[0x0][0x390] ;  /* 0x00007200ff0877ac */ /* 0x000e620008000a00 */
[----:B0-----:R-:W-:Y:S02]  /*2a80*/  MOV R4, RZ ;  /* 0x000000ff00047202 */ /* 0x001fe40000000f00 */
[----:B------:R-:W-:Y:S01]  /*2a90*/  MOV R5, R3 ;  /* 0x0000000300057202 */ /* 0x000fe20000000f00 */
[----:B------:R-:W0:Y:S01]  /*2aa0*/  LDCU UR10, c[0x0][0x38c] ;  /* 0x00007180ff0a77ac */ /* 0x000e220008000800 */
[----:B------:R-:W-:Y:S01]  /*2ab0*/  ISETP.NE.AND P0, PT, R2, RZ, PT ;  /* 0x000000ff0200720c */ /* 0x000fe20003f05270 */
        /* <DEDUP_REMOVED lines=293> */
.L_x_1818:
        /* <DEDUP_REMOVED lines=9> */
.L_x_1816:
[----:B------:R-:W-:Y:S05]  /*3da0*/  BSYNC.RECONVERGENT B0 ;  /* 0x0000000000007941 */ /* 0x000fea0003800200 */
.L_x_1812:
        /* <DEDUP_REMOVED lines=10> */
[----:B------:R-:W-:-:S05]  /*3e50*/  SHF.R.U32.HI R5, RZ, UR9, R4 ;  /* 0x00000009ff057c19 */ /* 0x000fca0008011604 */
[----:B------:R-:W-:-:S04]  /*3e60*/  IMAD.MOV R6, RZ, RZ, -R5 ;  /* 0x000000ffff067224 */ /* 0x000fc800078e0a05 */
        /* <DEDUP_REMOVED lines=289> */
.L_x_1819:
[----:B------:R-:W0:Y:S02]  /*5080*/  LDCU.128 UR8, c[0x0][0x580] ;  /* 0x0000b000ff0877ac */ /* 0x000e240008000c00 */
[----:B0-----:R-:W-:-:S04]  /*5090*/  IADD3 R4, P0, PT, R2, UR10, RZ ;  /* 0x0000000a02047c10 */ /* 0x001fc8000ff1e0ff */
[----:B------:R-:W-:-:S05]  /*50a0*/  IADD3.X R5, PT, PT, RZ, UR11, RZ, P0, !PT ;  /* 0x0000000bff057c10 */ /* 0x000fca00087fe4ff */
[----:B------:R-:W2:Y:S01]  /*50b0*/  LDG.E.U16 R4, desc[UR6][R4.64] ;  /* 0x0000000604047981 */ /* 0x000ea2000c1e1500 */
[----:B------:R-:W-:-:S04]  /*50c0*/  IADD3 R2, P0, PT, R3, UR8, RZ ;  /* 0x0000000803027c10 */ /* 0x000fc8000ff1e0ff */
[----:B------:R-:W-:Y:S02]  /*50d0*/  IADD3.X R3, PT, PT, RZ, UR9, RZ, P0, !PT ;  /* 0x00000009ff037c10 */ /* 0x000fe400087fe4ff */
[----:B--2---:R-:W-:-:S05]  /*50e0*/  LOP3.LUT R7, R4, UR5, RZ, 0x3c, !PT ;  /* 0x0000000504077c12 */ /* 0x004fca000f8e3cff */
[----:B------:R-:W-:Y:S01]  /*50f0*/  STG.E.U16 desc[UR6][R2.64], R7 ;  /* 0x0000000702007986 */ /* 0x000fe2000c101506 */
[----:B------:R-:W-:Y:S05]  /*5100*/  EXIT ;  /* 0x000000000000794d */ /* 0x000fea0003800000 */
.L_x_1820:
        /* <DEDUP_REMOVED lines=15> */
.L_x_25818:


//--------------------- .text._ZN2at6native27unrolled_elementwise_kernelINS0_13AUnaryFunctorIsssNS0_17BitwiseXorFunctorIsEEEESt5arrayIPcLm2EELi4E23TrivialOffsetCalculatorILi1EjESA_NS0_6memory15LoadWithoutCastENSB_16StoreWithoutCastEEEviT_T0_T2_T3_T4_T5_ --------------------------
	.section	.text._ZN2at6native27unrolled_elementwise_kernelINS0_13AUnaryFunctorIsssNS0_17BitwiseXorFunctorIsEEEESt5arrayIPcLm2EELi4E23TrivialOffsetCalculatorILi1EjESA_NS0_6memory15LoadWithoutCastENSB_16StoreWithoutCastEEEviT_T0_T2_T3_T4_T5_,"ax",@progbits
	.align	128
        .global         _ZN2at6native27unrolled_elementwise_kernelINS0_13AUnaryFunctorIsssNS0_17BitwiseXorFunctorIsEEEESt5arrayIPcLm2EELi4E23TrivialOffsetCalculatorILi1EjESA_NS0_6memory15LoadWithoutCastENSB_16StoreWithoutCastEEEviT_T0_T2_T3_T4_T5_
        .type           _ZN2at6native27unrolled_elementwise_kernelINS0_13AUnaryFunctorIsssNS0_17BitwiseXorFunctorIsEEEESt5arrayIPcLm2EELi4E23TrivialOffsetCalculatorILi1EjESA_NS0_6memory15LoadWithoutCastENSB_16StoreWithoutCastEEEviT_T0_T2_T3_T4_T5_,@function
        .size           _ZN2at6native27unrolled_elementwise_kernelINS0_13AUnaryFunctorIsssNS0_17BitwiseXorFunctorIsEEEESt5arrayIPcLm2EELi4E23TrivialOffsetCalculatorILi1EjESA_NS0_6memory15LoadWithoutCastENSB_16StoreWithoutCastEEEviT_T0_T2_T3_T4_T5_,(.L_x_25819 - _ZN2at6native27unrolled_elementwise_kernelINS0_13AUnaryFunctorIsssNS0_17BitwiseXorFunctorIsEEEESt5arrayIPcLm2EELi4E23TrivialOffsetCalculatorILi1EjESA_NS0_6memory15LoadWithoutCastENSB_16StoreWithoutCastEEEviT_T0_T2_T3_T4_T5_)
        .other          _ZN2at6native27unrolled_elementwise_kernelINS0_13AUnaryFunctorIsssNS0_17BitwiseXorFunctorIsEEEESt5arrayIPcLm2EELi4E23TrivialOffsetCalculatorILi1EjESA_NS0_6memory15LoadWithoutCastENSB_16StoreWithoutCastEEEviT_T0_T2_T3_T4_T5_,@"STO_CUDA_ENTRY STV_DEFAULT"
_ZN2at6native27unrolled_elementwise_kernelINS0_13AUnaryFunctorIsssNS0_17BitwiseXorFunctorIsEEEESt5arrayIPcLm2EELi4E23TrivialOffsetCalculatorILi1EjESA_NS0_6memory15LoadWithoutCastENSB_16StoreWithoutCastEEEviT_T0_T2_T3_T4_T5_:
.text._ZN2at6native27unrolled_elementwise_kernelINS0_13AUnaryFunctorIsssNS0_17BitwiseXorFunctorIsEEEESt5arrayIPcLm2EELi4E23TrivialOffsetCalculatorILi1EjESA_NS0_6memory15LoadWithoutCastENSB_16StoreWithoutCastEEEviT_T0_T2_T3_T4_T5_:
[----:B------:R-:W-:Y:S01]  /*0000*/  LDC R1, c[0x0][0x37c] ;  /* 0x0000df00ff017b82 */ /* 0x000fe20000000800 */
[----:B------:R-:W0:Y:S07]  /*0010*/  S2R R0, SR_CTAID.X ;  /* 0x0000000000007919 */ /* 0x000e2e0000002500 */
[----:B------:R-:W0:Y:S01]  /*0020*/  LDC R3, c[0x0][0x380] ;  /* 0x0000e000ff037b82 */ /* 0x000e220000000800 */
[----:B------:R-:W1:Y:S01]  /*0030*/  LDCU.64 UR4, c[0x0][0x358] ;  /* 0x00006b00ff0477ac */ /* 0x000e620008000a00 */
[----:B------:R-:W-:Y:S01]  /*0040*/  PRMT R12, RZ, 0x7610, R12 ;  /* 0x00007610ff0c7816 */ /* 0x000fe2000000000c */
[----:B------:R-:W2:Y:S01]  /*0050*/  S2R R13, SR_TID.X ;  /* 0x00000000000d7919 */ /* 0x000ea20000002100 */
[----:B------:R-:W-:Y:S01]  /*0060*/  PRMT R14, RZ, 0x7610, R14 ;  /* 0x00007610ff0e7816 */ /* 0x000fe2000000000e */
[----:B0-----:R-:W-:-:S02]  /*0070*/  IMAD R2, R0, -0x200, R3 ;  /* 0xfffffe0000027824 */ /* 0x001fc400078e0203 */
[----:B--2---:R-:W-:-:S03]  /*0080*/  IMAD.MOV.U32 R3, RZ, RZ, R13 ;  /* 0x000000ffff037224 */ /* 0x004fc600078e000d */
[----:B------:R-:W-:-:S13]  /*0090*/  ISETP.GE.AND P0, PT, R13, R2, PT ;  /* 0x000000020d00720c */ /* 0x000fda0003f06270 */
[----:B------:R-:W-:Y:S01]  /*00a0*/  @!P0 VIADD R13, R3, 0x80 ;  /* 0x00000080030d8836 */ /* 0x000fe20000000000 */
[----:B------:R-:W0:Y:S01]  /*00b0*/  @!P0 LDC.64 R4, c[0x0][0x390] ;  /* 0x0000e400ff048b82 */ /* 0x000e220000000a00 */
[----:B------:R-:W-:-:S03]  /*00c0*/  @!P0 LEA R15, R0, R3, 0x9 ;  /* 0x00000003000f8211 */ /* 0x000fc600078e48ff */
[----:B------:R-:W-:-:S13]  /*00d0*/  ISETP.GE.AND P1, PT, R13, R2, PT ;  /* 0x000000020d00720c */ /* 0x000fda0003f26270 */
[----:B------:R-:W-:Y:S01]  /*00e0*/  @!P1 IMAD R17, R0, 0x200, R13 ;  /* 0x0000020000119824 */ /* 0x000fe200078e020d */
[----:B------:R-:W-:Y:S01]  /*00f0*/  @!P1 IADD3 R13, PT, PT, R13, 0x80, RZ ;  /* 0x000000800d0d9810 */ /* 0x000fe20007ffe0ff */
[----:B------:R-:W2:Y:S03]  /*0100*/  @!P1 LDC.64 R8, c[0x0][0x390] ;  /* 0x0000e400ff089b82 */ /* 0x000ea60000000a00 */
[----:B------:R-:W-:Y:S01]  /*0110*/  ISETP.GE.AND P3, PT, R13, R2, PT ;  /* 0x000000020d00720c */ /* 0x000fe20003f66270 */
[----:B0-----:R-:W-:Y:S01]  /*0120*/  @!P0 IMAD.WIDE.U32 R4, R15, 0x2, R4 ;  /* 0x000000020f048825 */ /* 0x001fe200078e0004 */
[----:B------:R-:W-:-:S04]  /*0130*/  PRMT R15, RZ, 0x7610, R15 ;  /* 0x00007610ff0f7816 */ /* 0x000fc8000000000f */
[----:B-1----:R-:W3:Y:S07]  /*0140*/  @!P0 LDG.E.U16 R12, desc[UR4][R4.64] ;  /* 0x00000004040c8981 */ /* 0x002eee000c1e1500 */
[----:B------:R-:W-:Y:S01]  /*0150*/  @!P3 IMAD R19, R0, 0x200, R13 ;  /* 0x000002000013b824 */ /* 0x000fe200078e020d */
[----:B------:R-:W0:Y:S01]  /*0160*/  @!P3 LDC.64 R10, c[0x0][0x390] ;  /* 0x0000e400ff0abb82 */ /* 0x000e220000000a00 */
[----:B------:R-:W-:-:S05]  /*0170*/  @!P3 VIADD R13, R13, 0x80 ;  /* 0x000000800d0db836 */ /* 0x000fca0000000000 */
[----:B------:R-:W-:Y:S01]  /*0180*/  ISETP.GE.AND P2, PT, R13, R2, PT ;  /* 0x000000020d00720c */ /* 0x000fe20003f46270 */
[----:B--2---:R-:W-:-:S12]  /*0190*/  @!P1 IMAD.WIDE.U32 R8, R17, 0x2, R8 ;  /* 0x0000000211089825 */ /* 0x004fd800078e0008 */
[----:B------:R-:W1:Y:S01]  /*01a0*/  @!P2 LDC.64 R6, c[0x0][0x390] ;  /* 0x0000e400ff06ab82 */ /* 0x000e620000000a00 */
[----:B------:R-:W-:Y:S02]  /*01b0*/  @!P2 IMAD R13, R0, 0x200, R13 ;  /* 0x00000200000da824 */ /* 0x000fe400078e020d */
[----:B0-----:R-:W-:-:S05]  /*01c0*/  @!P3 IMAD.WIDE.U32 R10, R19, 0x2, R10 ;  /* 0x00000002130ab825 */ /* 0x001fca00078e000a */
[----:B------:R-:W2:Y:S01]  /*01d0*/  @!P3 LDG.E.U16 R14, desc[UR4][R10.64] ;  /* 0x000000040a0eb981 */ /* 0x000ea2000c1e1500 */
[----:B-1----:R-:W-:Y:S01]  /*01e0*/  @!P2 IMAD.WIDE.U32 R6, R13, 0x2, R6 ;  /* 0x000000020d06a825 */ /* 0x002fe200078e0006 */
[----:B------:R-:W-:-:S04]  /*01f0*/  PRMT R13, RZ, 0x7610, R13 ;  /* 0x00007610ff0d7816 */ /* 0x000fc8000000000d */
[----:B------:R-:W4:Y:S04]  /*0200*/  @!P2 LDG.E.U16 R15, desc[UR4][R6.64] ;  /* 0x00000004060fa981 */ /* 0x000f28000c1e1500 */
[----:B------:R-:W5:Y:S01]  /*0210*/  @!P1 LDG.E.U16 R13, desc[UR4][R8.64] ;  /* 0x00000004080d9981 */ /* 0x000f62000c1e1500 */
[----:B------:R-:W3:Y:S01]  /*0220*/  LDCU.U16 UR6, c[0x0][0x386] ;  /* 0x000070c0ff0677ac */ /* 0x000ee20008000400 */
[----:B------:R-:W-:Y:S01]  /*0230*/  ISETP.GE.AND P0, PT, R3, R2, PT ;  /* 0x000000020300720c */ /* 0x000fe20003f06270 */
[----:B------:R-:W-:Y:S04]  /*0240*/  BSSY.RECONVERGENT B0, `(.L_x_1821) ;  /* 0x000001b000007945 */ /* 0x000fe80003800200 */
[----:B------:R-:W-:Y:S01]  /*0250*/  BSSY.RELIABLE B1, `(.L_x_1822) ;  /* 0x0000013000017945 */ /* 0x000fe20003800100 */
[----:B---3--:R-:W-:-:S02]  /*0260*/  LOP3.LUT R17, R12, UR6, RZ, 0x3c, !PT ;  /* 0x000000060c117c12 */ /* 0x008fc4000f8e3cff */
[----:B--2---:R-:W-:Y:S02]  /*0270*/  LOP3.LUT R19, R14, UR6, RZ, 0x3c, !PT ;  /* 0x000000060e137c12 */ /* 0x004fe4000f8e3cff */
[----:B----4-:R-:W-:Y:S02]  /*0280*/  LOP3.LUT R15, R15, UR6, RZ, 0x3c, !PT ;  /* 0x000000060f0f7c12 */ /* 0x010fe4000f8e3cff */
[----:B-----5:R-:W-:Y:S01]  /*0290*/  LOP3.LUT R13, R13, UR6, RZ, 0x3c, !PT ;  /* 0x000000060d0d7c12 */ /* 0x020fe2000f8e3cff */
[----:B------:R-:W-:Y:S06]  /*02a0*/  @P0 BRA `(.L_x_1823) ;  /* 0x0000000000340947 */ /* 0x000fec0003800000 */
[----:B------:R-:W0:Y:S01]  /*02b0*/  LDC.64 R4, c[0x0][0x388] ;  /* 0x0000e200ff047b82 */ /* 0x000e220000000a00 */
[----:B------:R-:W-:Y:S01]  /*02c0*/  IMAD R7, R0, 0x200, R3 ;  /* 0x0000020000077824 */ /* 0x000fe200078e0203 */
[----:B------:R-:W-:-:S04]  /*02d0*/  IADD3 R3, PT, PT, R3, 0x80, RZ ;  /* 0x0000008003037810 */ /* 0x000fc80007ffe0ff */
[----:B------:R-:W-:-:S13]  /*02e0*/  ISETP.GE.AND P0, PT, R3, R2, PT ;  /* 0x000000020300720c */ /* 0x000fda0003f06270 */
[----:B------:R-:W-:Y:S05]  /*02f0*/  @P0 BREAK.RELIABLE B1 ;  /* 0x0000000000010942 */ /* 0x000fea0003800100 */
[----:B0-----:R-:W-:-:S05]  /*0300*/  IMAD.WIDE.U32 R4, R7, 0x2, R4 ;  /* 0x0000000207047825 */ /* 0x001fca00078e0004 */
[----:B------:R0:W-:Y:S01]  /*0310*/  STG.E.U16 desc[UR4][R4.64], R17 ;  /* 0x0000001104007986 */ /* 0x0001e2000c101504 */
[----:B------:R-:W-:Y:S05]  /*0320*/  @P0 BRA `(.L_x_1824) ;  /* 0x0000000000300947 */ /* 0x000fea0003800000 */
[----:B0-----:R-:W0:Y:S01]  /*0330*/  LDC.64 R4, c[0x0][0x388] ;  /* 0x0000e200ff047b82 */ /* 0x001e220000000a00 */
[----:B------:R-:W-:Y:S02]  /*0340*/  IMAD R7, R0, 0x200, R3 ;  /* 0x0000020000077824 */ /* 0x000fe400078e0203 */
[----:B------:R-:W-:Y:S02]  /*0350*/  VIADD R3, R3, 0x80 ;  /* 0x0000008003037836 */ /* 0x000fe40000000000 */
[----:B0-----:R-:W-:-:S05]  /*0360*/  IMAD.WIDE.U32 R4, R7, 0x2, R4 ;  /* 0x0000000207047825 */ /* 0x001fca00078e0004 */
[----:B------:R0:W-:Y:S02]  /*0370*/  STG.E.U16 desc[UR4][R4.64], R13 ;  /* 0x0000000d04007986 */ /* 0x0001e4000c101504 */
.L_x_1823:
[----:B------:R-:W-:Y:S05]  /*0380*/  BSYNC.RELIABLE B1 ;  /* 0x0000000000017941 */ /* 0x000fea0003800100 */
.L_x_1822:
[----:B------:R-:W-:-:S13]  /*0390*/  ISETP.GE.AND P0, PT, R3, R2, PT ;  /* 0x000000020300720c */ /* 0x000fda0003f06270 */
[----:B0-----:R-:W0:Y:S01]  /*03a0*/  @!P0 LDC.64 R4, c[0x0][0x388] ;  /* 0x0000e200ff048b82 */ /* 0x001e220000000a00 */
[----:B------:R-:W-:Y:S01]  /*03b0*/  @!P0 LEA R7, R0, R3, 0x9 ;  /* 0x0000000300078211 */ /* 0x000fe200078e48ff */
[----:B------:R-:W-:-:S04]  /*03c0*/  @!P0 VIADD R3, R3, 0x80 ;  /* 0x0000008003038836 */ /* 0x000fc80000000000 */
[----:B0-----:R-:W-:-:S05]  /*03d0*/  @!P0 IMAD.WIDE.U32 R4, R7, 0x2, R4 ;  /* 0x0000000207048825 */ /* 0x001fca00078e0004 */
[----:B------:R1:W-:Y:S02]  /*03e0*/  @!P0 STG.E.U16 desc[UR4][R4.64], R19 ;  /* 0x0000001304008986 */ /* 0x0003e4000c101504 */
.L_x_1824:
[----:B------:R-:W-:Y:S05]  /*03f0*/  BSYNC.RECONVERGENT B0 ;  /* 0x0000000000007941 */ /* 0x000fea0003800200 */
.L_x_1821:
[----:B------:R-:W-:Y:S05]  /*0400*/  WARPSYNC.ALL ;  /* 0x0000000000007948 */ /* 0x000fea0003800000 */
[----:B------:R-:W-:-:S13]  /*0410*/  ISETP.GE.AND P0, PT, R3, R2, PT ;  /* 0x000000020300720c */ /* 0x000fda0003f06270 */
[----:B------:R-:W-:Y:S05]  /*0420*/  @P0 EXIT ;  /* 0x000000000000094d */ /* 0x000fea0003800000 */
[----:B01----:R-:W0:Y:S01]  /*0430*/  LDC.64 R4, c[0x0][0x388] ;  /* 0x0000e200ff047b82 */ /* 0x003e220000000a00 */
[----:B------:R-:W-:-:S05]  /*0440*/  LEA R3, R0, R3, 0x9 ;  /* 0x0000000300037211 */ /* 0x000fca00078e48ff */
[----:B0-----:R-:W-:-:S05]  /*0450*/  IMAD.WIDE.U32 R2, R3, 0x2, R4 ;  /* 0x0000000203027825 */ /* 0x001fca00078e0004 */
[----:B------:R-:W-:Y:S01]  /*0460*/  STG.E.U16 desc[UR4][R2.64], R15 ;  /* 0x0000000f02007986 */ /* 0x000fe2000c101504 */
[----:B------:R-:W-:Y:S05]  /*0470*/  EXIT ;  /* 0x000000000000794d */ /* 0x000fea0003800000 */
.L_x_1825:
        /* <DEDUP_REMOVED lines=16> */
.L_x_25819:


//--------------------- .text._ZN2at6native29vectorized_elementwise_kernelILi2ENS0_13AUnaryFunctorIsssNS0_17BitwiseXorFunctorIsEEEESt5arrayIPcLm2EEEEviT0_T1_ --------------------------
	.section	.text._ZN2at6native29vectorized_elementwise_kernelILi2ENS0_13AUnaryFunctorIsssNS0_17BitwiseXorFunctorIsEEEESt5arrayIPcLm2EEEEviT0_T1_,"ax",@progbits
	.align	128
        .global         _ZN2at6native29vectorized_elementwise_kernelILi2ENS0_13AUnaryFunctorIsssNS0_17BitwiseXorFunctorIsEEEESt5arrayIPcLm2EEEEviT0_T1_
        .type           _ZN2at6native29vectorized_elementwise_kernelILi2ENS0_13AUnaryFunctorIsssNS0_17BitwiseXorFunctorIsEEEESt5arrayIPcLm2EEEEviT0_T1_,@function
        .size           _ZN2at6native29vectorized_elementwise_kernelILi2ENS0_13AUnaryFunctorIsssNS0_17BitwiseXorFunctorIsEEEESt5arrayIPcLm2EEEEviT0_T1_,(.L_x_25820 - _ZN2at6native29vectorized_elementwise_kernelILi2ENS0_13AUnaryFunctorIsssNS0_17BitwiseXorFunctorIsEEEESt5arrayIPcLm2EEEEviT0_T1_)
        .other          _ZN2at6native29vectorized_elementwise_kernelILi2ENS0_13AUnaryFunctorIsssNS0_17BitwiseXorFunctorIsEEEESt5arrayIPcLm2EEEEviT0_T1_,@"STO_CUDA_ENTRY STV_DEFAULT"
_ZN2at6native29vectorized_elementwise_kernelILi2ENS0_13AUnaryFunctorIsssNS0_17BitwiseXorFunctorIsEEEESt5arrayIPcLm2EEEEviT0_T1_:
.text._ZN2at6native29vectorized_elementwise_kernelILi2ENS0_13AUnaryFunctorIsssNS0_17BitwiseXorFunctorIsEEEESt5arrayIPcLm2EEEEviT0_T1_:
[----:B------:R-:W-:Y:S01]  /*0000*/  LDC R1, c[0x0][0x37c] ;  /* 0x0000df00ff017b82 */ /* 0x000fe20000000800 */
[----:B------:R-:W0:Y:S01]  /*0010*/  S2R R0, SR_CTAID.X ;  /* 0x0000000000007919 */ /* 0x000e220000002500 */
[----:B------:R-:W1:Y:S01]  /*0020*/  LDCU UR5, c[0x0][0x380] ;  /* 0x00007000ff0577ac */ /* 0x000e620008000800 */
[----:B------:R-:W2:Y:S01]  /*0030*/  LDCU.64 UR6, c[0x0][0x358] ;  /* 0x00006b00ff0677ac */ /* 0x000ea20008000a00 */
[----:B------:R-:W3:Y:S01]  /*0040*/  LDCU.U16 UR4, c[0x0][0x386] ;  /* 0x000070c0ff0477ac */ /* 0x000ee20008000400 */
[----:B0-----:R-:W-:-:S05]  /*0050*/  IMAD.SHL.U32 R0, R0, 0x400, RZ ;  /* 0x0000040000007824 */ /* 0x001fca00078e00ff */
[----:B-1----:R-:W-:-:S04]  /*0060*/  IADD3 R16, PT, PT, -R0, UR5, RZ ;  /* 0x0000000500107c10 */ /* 0x002fc8000fffe1ff */
[----:B------:R-:W-:-:S13]  /*0070*/  ISETP.GT.U32.AND P0, PT, R16, 0x3ff, PT ;  /* 0x000003ff1000780c */ /* 0x000fda0003f04070 */
[----:B--23--:R-:W-:Y:S05]  /*0080*/  @P0 BRA `(.L_x_1826) ;  /* 0x0000000400f80947 */ /* 0x00cfea0003800000 */
[----:B------:R-:W0:Y:S01]  /*0090*/  S2R R25, SR_TID.X ;  /* 0x0000000000197919 */ /* 0x000e220000002100 */
[----:B------:R-:W-:Y:S02]  /*00a0*/  PRMT R18, RZ, 0x7610, R18 ;  /* 0x00007610ff127816 */ /* 0x000fe40000000012 */
[----:B0-----:R-:W-:Y:S01]  /*00b0*/  ISETP.GE.U32.AND P6, PT, R25, R16, PT ;  /* 0x000000101900720c */ /* 0x001fe20003fc6070 */
[----:B------:R-:W-:-:S12]  /*00c0*/  IMAD.MOV.U32 R17, RZ, RZ, R25 ;  /* 0x000000ffff117224 */ /* 0x000fd800078e0019 */
[----:B------:R-:W-:Y:S01]  /*00d0*/  @!P6 VIADD R25, R17, 0x80 ;  /* 0x000000801119e836 */ /* 0x000fe20000000000 */
[----:B------:R-:W0:Y:S01]  /*00e0*/  @!P6 LDC.64 R2, c[0x0][0x390] ;  /* 0x0000e400ff02eb82 */ /* 0x000e220000000a00 */
[----:B------:R-:W-:-:S03]  /*00f0*/  @!P6 IMAD.IADD R5, R0, 0x1, R17 ;  /* 0x000000010005e824 */ /* 0x000fc600078e0211 */
[----:B------:R-:W-:-:S13]  /*0100*/  ISETP.GE.U32.AND P5, PT, R25, R16, PT ;  /* 0x000000101900720c */ /* 0x000fda0003fa6070 */
[----:B------:R-:W-:Y:S01]  /*0110*/  @!P5 IMAD.IADD R20, R0, 0x1, R25 ;  /* 0x000000010014d824 */ /* 0x000fe200078e0219 */
[----:B------:R-:W1:Y:S01]  /*0120*/  @!P5 LDC.64 R14, c[0x0][0x390] ;  /* 0x0000e400ff0edb82 */ /* 0x000e620000000a00 */
[----:B------:R-:W-:-:S05]  /*0130*/  @!P5 VIADD R25, R25, 0x80 ;  /* 0x000000801919d836 */ /* 0x000fca0000000000 */
[----:B------:R-:W-:Y:S01]  /*0140*/  ISETP.GE.U32.AND P4, PT, R25, R16, PT ;  /* 0x000000101900720c */ /* 0x000fe20003f86070 */
[----:B0-----:R-:W-:-:S05]  /*0150*/  @!P6 IMAD.WIDE.U32 R2, R5, 0x2, R2 ;  /* 0x000000020502e825 */ /* 0x001fca00078e0002 */
[----:B------:R0:W2:Y:S07]  /*0160*/  @!P6 LDG.E.U16 R18, desc[UR6][R2.64] ;  /* 0x000000060212e981 */ /* 0x0000ae000c1e1500 */
[----:B------:R-:W-:Y:S01]  /*0170*/  @!P4 IMAD.IADD R29, R0, 0x1, R25 ;  /* 0x00000001001dc824 */ /* 0x000fe200078e0219 */
[----:B------:R-:W3:Y:S01]  /*0180*/  @!P4 LDC.64 R12, c[0x0][0x390] ;  /* 0x0000e400ff0ccb82 */ /* 0x000ee20000000a00 */
[----:B------:R-:W-:-:S05]  /*0190*/  @!P4 VIADD R25, R25, 0x80 ;  /* 0x000000801919c836 */ /* 0x000fca0000000000 */
[----:B------:R-:W-:-:S13]  /*01a0*/  ISETP.GE.U32.AND P3, PT, R25, R16, PT ;  /* 0x000000101900720c */ /* 0x000fda0003f66070 */
[----:B------:R-:W-:Y:S01]  /*01b0*/  @!P3 IMAD.IADD R27, R0, 0x1, R25 ;  /* 0x00000001001bb824 */ /* 0x000fe200078e0219 */
[----:B0-----:R-:W0:Y:S01]  /*01c0*/  @!P3 LDC.64 R2, c[0x0][0x390] ;  /* 0x0000e400ff02bb82 */ /* 0x001e220000000a00 */
[----:B------:R-:W-:-:S05]  /*01d0*/  @!P3 VIADD R25, R25, 0x80 ;  /* 0x000000801919b836 */ /* 0x000fca0000000000 */
[----:B------:R-:W-:-:S13]  /*01e0*/  ISETP.GE.U32.AND P2, PT, R25, R16, PT ;  /* 0x000000101900720c */ /* 0x000fda0003f46070 */
[----:B------:R-:W-:Y:S01]  /*01f0*/  @!P2 IMAD.IADD R23, R0, 0x1, R25 ;  /* 0x000000010017a824 */ /* 0x000fe200078e0219 */
[----:B------:R-:W4:Y:S01]  /*0200*/  @!P2 LDC.64 R4, c[0x0][0x390] ;  /* 0x0000e400ff04ab82 */ /* 0x000f220000000a00 */
[----:B------:R-:W-:-:S05]  /*0210*/  @!P2 VIADD R25, R25, 0x80 ;  /* 0x000000801919a836 */ /* 0x000fca0000000000 */
[----:B------:R-:W-:-:S13]  /*0220*/  ISETP.GE.U32.AND P1, PT, R25, R16, PT ;  /* 0x000000101900720c */ /* 0x000fda0003f26070 */
[----:B------:R-:W-:Y:S01]  /*0230*/  @!P1 IMAD.IADD R21, R0, 0x1, R25 ;  /* 0x0000000100159824 */ /* 0x000fe200078e0219 */
[----:B------:R-:W5:Y:S01]  /*0240*/  @!P1 LDC.64 R6, c[0x0][0x390] ;  /* 0x0000e400ff069b82 */ /* 0x000f620000000a00 */
[----:B------:R-:W-:-:S05]  /*0250*/  @!P1 VIADD R25, R25, 0x80 ;  /* 0x0000008019199836 */ /* 0x000fca0000000000 */
[----:B------:R-:W-:-:S13]  /*0260*/  ISETP.GE.U32.AND P0, PT, R25, R16, PT ;  /* 0x000000101900720c */ /* 0x000fda0003f06070 */
[----:B------:R-:W-:Y:S01]  /*0270*/  @!P0 IMAD.IADD R19, R0, 0x1, R25 ;  /* 0x0000000100138824 */ /* 0x000fe200078e0219 */
[----:B------:R-:W0:Y:S01]  /*0280*/  @!P0 LDC.64 R8, c[0x0][0x390] ;  /* 0x0000e400ff088b82 */ /* 0x000e220000000a00 */
[----:B------:R-:W-:-:S05]  /*0290*/  @!P0 VIADD R25, R25, 0x80 ;  /* 0x0000008019198836 */ /* 0x000fca0000000000 */
[----:B------:R-:W-:-:S13]  /*02a0*/  ISETP.GE.U32.AND P6, PT, R25, R16, PT ;  /* 0x000000101900720c */ /* 0x000fda0003fc6070 */
[----:B------:R-:W4:Y:S01]  /*02b0*/  @!P6 LDC.64 R10, c[0x0][0x390] ;  /* 0x0000e400ff0aeb82 */ /* 0x000f220000000a00 */
[----:B-1----:R-:W-:Y:S01]  /*02c0*/  @!P5 IMAD.WIDE.U32 R14, R20, 0x2, R14 ;  /* 0x00000002140ed825 */ /* 0x002fe200078e000e */
[----:B------:R-:W-:Y:S02]  /*02d0*/  PRMT R20, RZ, 0x7610, R20 ;  /* 0x00007610ff147816 */ /* 0x000fe40000000014 */
[----:B------:R-:W-:Y:S01]  /*02e0*/  PRMT R22, RZ, 0x7610, R22 ;  /* 0x00007610ff167816 */ /* 0x000fe20000000016 */
[----:B---3--:R-:W-:Y:S01]  /*02f0*/  @!P4 IMAD.WIDE.U32 R12, R29, 0x2, R12 ;  /* 0x000000021d0cc825 */ /* 0x008fe200078e000c */
[----:B------:R-:W-:Y:S02]  /*0300*/  @!P6 IADD3 R29, PT, PT, R0, R25, RZ ;  /* 0x00000019001de210 */ /* 0x000fe40007ffe0ff */
[----:B------:R1:W3:Y:S01]  /*0310*/  @!P5 LDG.E.U16 R20, desc[UR6][R14.64] ;  /* 0x000000060e14d981 */ /* 0x0002e2000c1e1500 */
[----:B-----5:R-:W-:Y:S01]  /*0320*/  @!P1 IMAD.WIDE.U32 R24, R21, 0x2, R6 ;  /* 0x0000000215189825 */ /* 0x020fe200078e0006 */
[----:B------:R-:W-:-:S02]  /*0330*/  PRMT R6, RZ, 0x7610, R6 ;  /* 0x00007610ff067816 */ /* 0x000fc40000000006 */
[----:B------:R5:W3:Y:S01]  /*0340*/  @!P4 LDG.E.U16 R22, desc[UR6][R12.64] ;  /* 0x000000060c16c981 */ /* 0x000ae2000c1e1500 */
[----:B0-----:R-:W-:Y:S01]  /*0350*/  @!P0 IMAD.WIDE.U32 R8, R19, 0x2, R8 ;  /* 0x0000000213088825 */ /* 0x001fe200078e0008 */
[----:B------:R-:W-:Y:S02]  /*0360*/  PRMT R7, RZ, 0x7610, R7 ;  /* 0x00007610ff077816 */ /* 0x000fe40000000007 */
[----:B------:R-:W-:Y:S01]  /*0370*/  PRMT R19, RZ, 0x7610, R19 ;  /* 0x00007610ff137816 */ /* 0x000fe20000000013 */
[----:B------:R-:W-:Y:S01]  /*0380*/  @!P3 IMAD.WIDE.U32 R2, R27, 0x2, R2 ;  /* 0x000000021b02b825 */ /* 0x000fe200078e0002 */
[----:B-1----:R-:W-:-:S03]  /*0390*/  PRMT R14, RZ, 0x7610, R14 ;  /* 0x00007610ff0e7816 */ /* 0x002fc6000000000e */
[----:B----4-:R-:W-:Y:S01]  /*03a0*/  @!P2 IMAD.WIDE.U32 R4, R23, 0x2, R4 ;  /* 0x000000021704a825 */ /* 0x010fe200078e0004 */
[----:B-----5:R-:W-:Y:S01]  /*03b0*/  PRMT R13, RZ, 0x7610, R13 ;  /* 0x00007610ff0d7816 */ /* 0x020fe2000000000d */
[----:B------:R-:W4:Y:S02]  /*03c0*/  @!P3 LDG.E.U16 R6, desc[UR6][R2.64] ;  /* 0x000000060206b981 */ /* 0x000f24000c1e1500 */
[----:B------:R-:W-:Y:S02]  /*03d0*/  @!P6 IMAD.WIDE.U32 R10, R29, 0x2, R10 ;  /* 0x000000021d0ae825 */ /* 0x000fe400078e000a */
[----:B------:R-:W5:Y:S04]  /*03e0*/  @!P2 LDG.E.U16 R7, desc[UR6][R4.64] ;  /* 0x000000060407a981 */ /* 0x000f68000c1e1500 */
[----:B------:R-:W5:Y:S04]  /*03f0*/  @!P1 LDG.E.U16 R19, desc[UR6][R24.64] ;  /* 0x0000000618139981 */ /* 0x000f68000c1e1500 */
[----:B------:R-:W5:Y:S04]  /*0400*/  @!P0 LDG.E.U16 R14, desc[UR6][R8.64] ;  /* 0x00000006080e8981 */ /* 0x000f68000c1e1500 */
[----:B------:R-:W5:Y:S01]  /*0410*/  @!P6 LDG.E.U16 R13, desc[UR6][R10.64] ;  /* 0x000000060a0de981 */ /* 0x000f62000c1e1500 */
[----:B------:R-:W-:Y:S01]  /*0420*/  ISETP.GE.U32.AND P0, PT, R17, R16, PT ;  /* 0x000000101100720c */ /* 0x000fe20003f06070 */
[----:B------:R-:W-:Y:S04]  /*0430*/  BSSY.RECONVERGENT B0, `(.L_x_1827) ;  /* 0x000003b000007945 */ /* 0x000fe80003800200 */
[----:B------:R-:W-:Y:S01]  /*0440*/  BSSY.RELIABLE B1, `(.L_x_1828) ;  /* 0x0000033000017945 */ /* 0x000fe20003800100 */
[----:B--2---:R-:W-:-:S02]  /*0450*/  LOP3.LUT R15, R18, UR4, RZ, 0x3c, !PT ;  /* 0x00000004120f7c12 */ /* 0x004fc4000f8e3cff */
[----:B---3--:R-:W-:Y:S02]  /*0460*/  LOP3.LUT R21, R20, UR4, RZ, 0x3c, !PT ;  /* 0x0000000414157c12 */ /* 0x008fe4000f8e3cff */
[----:B------:R-:W-:Y:S02]  /*0470*/  LOP3.LUT R22, R22, UR4, RZ, 0x3c, !PT ;  /* 0x0000000416167c12 */ /* 0x000fe4000f8e3cff */
[----:B----4-:R-:W-:Y:S02]  /*0480*/  LOP3.LUT R12, R6, UR4, RZ, 0x3c, !PT ;  /* 0x00000004060c7c12 */ /* 0x010fe4000f8e3cff */
[----:B-----5:R-:W-:Y:S02]  /*0490*/  LOP3.LUT R7, R7, UR4, RZ, 0x3c, !PT ;  /* 0x0000000407077c12 */ /* 0x020fe4000f8e3cff */
[----:B------:R-:W-:Y:S02]  /*04a0*/  LOP3.LUT R6, R19, UR4, RZ, 0x3c, !PT ;  /* 0x0000000413067c12 */ /* 0x000fe4000f8e3cff */
[----:B------:R-:W-:-:S02]  /*04b0*/  LOP3.LUT R3, R14, UR4, RZ, 0x3c, !PT ;  /* 0x000000040e037c12 */ /* 0x000fc4000f8e3cff */
[----:B------:R-:W-:Y:S01]  /*04c0*/  LOP3.LUT R2, R13, UR4, RZ, 0x3c, !PT ;  /* 0x000000040d027c12 */ /* 0x000fe2000f8e3cff */
[----:B------:R-:W-:Y:S06]  /*04d0*/  @P0 BRA `(.L_x_1829) ;  /* 0x0000000000300947 */ /* 0x000fec0003800000 */
[----:B------:R-:W0:Y:S01]  /*04e0*/  LDC.64 R4, c[0x0][0x388] ;  /* 0x0000e200ff047b82 */ /* 0x000e220000000a00 */
[----:B------:R-:W-:Y:S02]  /*04f0*/  IMAD.IADD R9, R0, 0x1, R17 ;  /* 0x0000000100097824 */ /* 0x000fe400078e0211 */
[----:B------:R-:W-:-:S05]  /*0500*/  VIADD R17, R17, 0x80 ;  /* 0x0000008011117836 */ /* 0x000fca0000000000 */
[----:B------:R-:W-:Y:S01]  /*0510*/  ISETP.GE.U32.AND P0, PT, R17, R16, PT ;  /* 0x000000101100720c */ /* 0x000fe20003f06070 */
[----:B0-----:R-:W-:-:S05]  /*0520*/  IMAD.WIDE.U32 R4, R9, 0x2, R4 ;  /* 0x0000000209047825 */ /* 0x001fca00078e0004 */
[----:B------:R0:W-:Y:S07]  /*0530*/  STG.E.U16 desc[UR6][R4.64], R15 ;  /* 0x0000000f04007986 */ /* 0x0001ee000c101506 */
[----:B------:R-:W-:Y:S05]  /*0540*/  @P0 BRA `(.L_x_1830) ;  /* 0x0000000000300947 */ /* 0x000fea0003800000 */
[----:B0-----:R-:W0:Y:S01]  /*0550*/  LDC.64 R4, c[0x0][0x388] ;  /* 0x0000e200ff047b82 */ /* 0x001e220000000a00 */
[----:B------:R-:W-:Y:S02]  /*0560*/  IMAD.IADD R9, R0, 0x1, R17 ;  /* 0x0000000100097824 */ /* 0x000fe400078e0211 */
[----:B------:R-:W-:Y:S02]  /*0570*/  VIADD R17, R17, 0x80 ;  /* 0x0000008011117836 */ /* 0x000fe40000000000 */
[----:B0-----:R-:W-:-:S05]  /*0580*/  IMAD.WIDE.U32 R4, R9, 0x2, R4 ;  /* 0x0000000209047825 */ /* 0x001fca00078e0004 */
[----:B------:R0:W-:Y:S02]  /*0590*/  STG.E.U16 desc[UR6][R4.64], R21 ;  /* 0x0000001504007986 */ /* 0x0001e4000c101506 */
.L_x_1829:
[----:B------:R-:W-:-:S13]  /*05a0*/  ISETP.GE.U32.AND P0, PT, R17, R16, PT ;  /* 0x000000101100720c */ /* 0x000fda0003f06070 */
[----:B------:R-:W-:Y:S05]  /*05b0*/  @P0 BRA `(.L_x_1831) ;  /* 0x0000000000300947 */ /* 0x000fea0003800000 */
[----:B0-----:R-:W0:Y:S01]  /*05c0*/  LDC.64 R4, c[0x0][0x388] ;  /* 0x0000e200ff047b82 */ /* 0x001e220000000a00 */
[----:B------:R-:W-:Y:S02]  /*05d0*/  IMAD.IADD R9, R0, 0x1, R17 ;  /* 0x0000000100097824 */ /* 0x000fe400078e0211 */
[----:B------:R-:W-:Y:S02]  /*05e0*/  VIADD R17, R17, 0x80 ;  /* 0x0000008011117836 */ /* 0x000fe40000000000 */
[----:B0-----:R-:W-:-:S05]  /*05f0*/  IMAD.WIDE.U32 R4, R9, 0x2, R4 ;  /* 0x0000000209047825 */ /* 0x001fca00078e0004 */
[----:B------:R1:W-:Y:S02]  /*0600*/  STG.E.U16 desc[UR6][R4.64], R22 ;  /* 0x0000001604007986 */ /* 0x0003e4000c101506 */
.L_x_1830:
[----:B------:R-:W-:-:S13]  /*0610*/  ISETP.GE.U32.AND P0, PT, R17, R16, PT ;  /* 0x000000101100720c */ /* 0x000fda0003f06070 */
[----:B------:R-:W-:Y:S05]  /*0620*/  @P0 BRA `(.L_x_1832) ;  /* 0x0000000000300947 */ /* 0x000fea0003800000 */
[----:B01----:R-:W0:Y:S01]  /*0630*/  LDC.64 R4, c[0x0][0x388] ;  /* 0x0000e200ff047b82 */ /* 0x003e220000000a00 */
[----:B------:R-:W-:Y:S02]  /*0640*/  IMAD.IADD R9, R0, 0x1, R17 ;  /* 0x0000000100097824 */ /* 0x000fe400078e0211 */
[----:B------:R-:W-:Y:S02]  /*0650*/  VIADD R17, R17, 0x80 ;  /* 0x0000008011117836 */ /* 0x000fe40000000000 */
[----:B0-----:R-:W-:-:S05]  /*0660*/  IMAD.WIDE.U32 R4, R9, 0x2, R4 ;  /* 0x0000000209047825 */ /* 0x001fca00078e0004 */
[----:B------:R1:W-:Y:S02]  /*0670*/  STG.E.U16 desc[UR6][R4.64], R12 ;  /* 0x0000000c04007986 */ /* 0x0003e4000c101506 */
.L_x_1831:
[----:B------:R-:W-:-:S13]  /*0680*/  ISETP.GE.U32.AND P0, PT, R17, R16, PT ;  /* 0x000000101100720c */ /* 0x000fda0003f06070 */
[----:B------:R-:W-:Y:S05]  /*0690*/  @P0 BRA `(.L_x_1833) ;  /* 0x0000000000340947 */ /* 0x000fea0003800000 */
[----:B01----:R-:W0:Y:S01]  /*06a0*/  LDC.64 R4, c[0x0][0x388] ;  /* 0x0000e200ff047b82 */ /* 0x003e220000000a00 */
[----:B------:R-:W-:Y:S01]  /*06b0*/  IADD3 R9, PT, PT, R0, R17, RZ ;  /* 0x0000001100097210 */ /* 0x000fe20007ffe0ff */
[----:B------:R-:W-:-:S04]  /*06c0*/  VIADD R17, R17, 0x80 ;  /* 0x0000008011117836 */ /* 0x000fc80000000000 */
[----:B0-----:R-:W-:-:S05]  /*06d0*/  IMAD.WIDE.U32 R4, R9, 0x2, R4 ;  /* 0x0000000209047825 */ /* 0x001fca00078e0004 */
[----:B------:R2:W-:Y:S02]  /*06e0*/  STG.E.U16 desc[UR6][R4.64], R7 ;  /* 0x0000000704007986 */ /* 0x0005e4000c101506 */
.L_x_1832:
[----:B------:R-:W-:-:S13]  /*06f0*/  ISETP.GE.U32.AND P0, PT, R17, R16, PT ;  /* 0x000000101100720c */ /* 0x000fda0003f06070 */
[----:B------:R-:W-:Y:S05]  /*0700*/  @P0 BREAK.RELIABLE B1 ;  /* 0x0000000000010942 */ /* 0x000fea0003800100 */
[----:B------:R-:W-:Y:S05]  /*0710*/  @P0 BRA `(.L_x_1834) ;  /* 0x0000000000300947 */ /* 0x000fea0003800000 */
[----:B012---:R-:W0:Y:S01]  /*0720*/  LDC.64 R4, c[0x0][0x388] ;  /* 0x0000e200ff047b82 */ /* 0x007e220000000a00 */
[----:B------:R-:W-:Y:S02]  /*0730*/  IMAD.IADD R7, R0, 0x1, R17 ;  /* 0x0000000100077824 */ /* 0x000fe400078e0211 */
[----:B------:R-:W-:Y:S02]  /*0740*/  VIADD R17, R17, 0x80 ;  /* 0x0000008011117836 */ /* 0x000fe40000000000 */
[----:B0-----:R-:W-:-:S05]  /*0750*/  IMAD.WIDE.U32 R4, R7, 0x2, R4 ;  /* 0x0000000207047825 */ /* 0x001fca00078e0004 */
[----:B------:R2:W-:Y:S02]  /*0760*/  STG.E.U16 desc[UR6][R4.64], R6 ;  /* 0x0000000604007986 */ /* 0x0005e4000c101506 */
.L_x_1833:
[----:B------:R-:W-:Y:S05]  /*0770*/  BSYNC.RELIABLE B1 ;  /* 0x0000000000017941 */ /* 0x000fea0003800100 */
.L_x_1828:
[----:B------:R-:W-:-:S13]  /*0780*/  ISETP.GE.U32.AND P0, PT, R17, R16, PT ;  /* 0x000000101100720c */ /* 0x000fda0003f06070 */
[----:B012---:R-:W0:Y:S01]  /*0790*/  @!P0 LDC.64 R4, c[0x0][0x388] ;  /* 0x0000e200ff048b82 */ /* 0x007e220000000a00 */
[----:B------:R-:W-:Y:S02]  /*07a0*/  @!P0 IMAD.IADD R7, R0, 0x1, R17 ;  /* 0x0000000100078824 */ /* 0x000fe400078e0211 */
[----:B------:R-:W-:Y:S02]  /*07b0*/  @!P0 VIADD R17, R17, 0x80 ;  /* 0x0000008011118836 */ /* 0x000fe40000000000 */
[----:B0-----:R-:W-:-:S05]  /*07c0*/  @!P0 IMAD.WIDE.U32 R4, R7, 0x2, R4 ;  /* 0x0000000207048825 */ /* 0x001fca00078e0004 */
[----:B------:R3:W-:Y:S02]  /*07d0*/  @!P0 STG.E.U16 desc[UR6][R4.64], R3 ;  /* 0x0000000304008986 */ /* 0x0007e4000c101506 */
.L_x_1834:
[----:B------:R-:W-:Y:S05]  /*07e0*/  BSYNC.RECONVERGENT B0 ;  /* 0x0000000000007941 */ /* 0x000fea0003800200 */
.L_x_1827:
[----:B------:R-:W-:Y:S05]  /*07f0*/  WARPSYNC.ALL ;  /* 0x0000000000007948 */ /* 0x000fea0003800000 */
[----:B------:R-:W-:-:S13]  /*0800*/  ISETP.GE.U32.AND P0, PT, R17, R16, PT ;  /* 0x000000101100720c */ /* 0x000fda0003f06070 */
[----:B------:R-:W-:Y:S05]  /*0810*/  @P0 EXIT ;  /* 0x000000000000094d */ /* 0x000fea0003800000 */
[----:B0123--:R-:W0:Y:S01]  /*0820*/  LDC.64 R4, c[0x0][0x388] ;  /* 0x0000e200ff047b82 */ /* 0x00fe220000000a00 */
[----:B------:R-:W-:-:S04]  /*0830*/  IMAD.IADD R17, R0, 0x1, R17 ;  /* 0x0000000100117824 */ /* 0x000fc800078e0211 */
[----:B0-----:R-:W-:-:S05]  /*0840*/  IMAD.WIDE.U32 R4, R17, 0x2, R4 ;  /* 0x0000000211047825 */ /* 0x001fca00078e0004 */
[----:B------:R-:W-:Y:S01]  /*0850*/  STG.E.U16 desc[UR6][R4.64], R2 ;  /* 0x0000000204007986 */ /* 0x000fe2000c101506 */
[----:B------:R-:W-:Y:S05]  /*0860*/  EXIT ;  /* 0x000000000000794d */ /* 0x000fea0003800000 */
.L_x_1826:
[----:B------:R-:W0:Y:S01]  /*0870*/  S2R R13, SR_TID.X ;  /* 0x00000000000d7919 */ /* 0x000e220000002100 */
[----:B------:R-:W1:Y:S02]  /*0880*/  LDC.64 R2, c[0x0][0x390] ;  /* 0x0000e400ff027b82 */ /* 0x000e640000000a00 */
[----:B-1----:R-:W-:-:S04]  /*0890*/  IMAD.WIDE.U32 R2, R0, 0x2, R2 ;  /* 0x0000000200027825 */ /* 0x002fc800078e0002 */
[----:B0-----:R-:W-:Y:S02]  /*08a0*/  IMAD.WIDE.U32 R4, R13, 0x4, R2 ;  /* 0x000000040d047825 */ /* 0x001fe400078e0002 */
[----:B------:R-:W0:Y:S03]  /*08b0*/  LDC.64 R2, c[0x0][0x388] ;  /* 0x0000e200ff027b82 */ /* 0x000e260000000a00 */
[----:B------:R-:W2:Y:S04]  /*08c0*/  LDG.E R6, desc[UR6][R4.64] ;  /* 0x0000000604067981 */ /* 0x000ea8000c1e1900 */
[----:B------:R-:W3:Y:S04]  /*08d0*/  LDG.E R7, desc[UR6][R4.64+0x200] ;  /* 0x0002000604077981 */ /* 0x000ee8000c1e1900 */
[----:B------:R-:W4:Y:S04]  /*08e0*/  LDG.E R8, desc[UR6][R4.64+0x400] ;  /* 0x0004000604087981 */ /* 0x000f28000c1e1900 */
[----:B------:R-:W5:Y:S01]  /*08f0*/  LDG.E R9, desc[UR6][R4.64+0x600] ;  /* 0x0006000604097981 */ /* 0x000f62000c1e1900 */
[----:B0-----:R-:W-:-:S04]  /*0900*/  IMAD.WIDE.U32 R2, R0, 0x2, R2 ;  /* 0x0000000200027825 */ /* 0x001fc800078e0002 */
[----:B------:R-:W-:Y:S01]  /*0910*/  IMAD.WIDE.U32 R2, R13, 0x4, R2 ;  /* 0x000000040d027825 */ /* 0x000fe200078e0002 */
[C---:B--2---:R-:W-:Y:S02]  /*0920*/  PRMT R0, R6.reuse, 0x7632, R0 ;  /* 0x0000763206007816 */ /* 0x044fe40000000000 */
[----:B------:R-:W-:Y:S02]  /*0930*/  LOP3.LUT R10, R6, UR4, RZ, 0x3c, !PT ;  /* 0x00000004060a7c12 */ /* 0x000fe4000f8e3cff */
[C---:B---3--:R-:W-:Y:S02]  /*0940*/  PRMT R6, R7.reuse, 0x7632, R6 ;  /* 0x0000763207067816 */ /* 0x048fe40000000006 */
[----:B------:R-:W-:Y:S02]  /*0950*/  LOP3.LUT R11, R7, UR4, RZ, 0x3c, !PT ;  /* 0x00000004070b7c12 */ /* 0x000fe4000f8e3cff */
[C---:B----4-:R-:W-:Y:S02]  /*0960*/  PRMT R7, R8.reuse, 0x7632, R7 ;  /* 0x0000763208077816 */ /* 0x050fe40000000007 */
[----:B------:R-:W-:-:S02]  /*0970*/  LOP3.LUT R12, R8, UR4, RZ, 0x3c, !PT ;  /* 0x00000004080c7c12 */ /* 0x000fc4000f8e3cff */
[C---:B-----5:R-:W-:Y:S02]  /*0980*/  PRMT R8, R9.reuse, 0x7632, R8 ;  /* 0x0000763209087816 */ /* 0x060fe40000000008 */
[----:B------:R-:W-:Y:S02]  /*0990*/  LOP3.LUT R9, R9, UR4, RZ, 0x3c, !PT ;  /* 0x0000000409097c12 */ /* 0x000fe4000f8e3cff */
[----:B------:R-:W-:Y:S02]  /*09a0*/  LOP3.LUT R5, R0, UR4, RZ, 0x3c, !PT ;  /* 0x0000000400057c12 */ /* 0x000fe4000f8e3cff */
[----:B------:R-:W-:Y:S02]  /*09b0*/  LOP3.LUT R6, R6, UR4, RZ, 0x3c, !PT ;  /* 0x0000000406067c12 */ /* 0x000fe4000f8e3cff */
[----:B------:R-:W-:Y:S02]  /*09c0*/  LOP3.LUT R7, R7, UR4, RZ, 0x3c, !PT ;  /* 0x0000000407077c12 */ /* 0x000fe4000f8e3cff */
[----:B------:R-:W-:-:S02]  /*09d0*/  LOP3.LUT R8, R8, UR4, RZ, 0x3c, !PT ;  /* 0x0000000408087c12 */ /* 0x000fc4000f8e3cff */
[----:B------:R-:W-:Y:S02]  /*09e0*/  PRMT R5, R10, 0x5410, R5 ;  /* 0x000054100a057816 */ /* 0x000fe40000000005 */
[----:B------:R-:W-:Y:S02]  /*09f0*/  PRMT R11, R11, 0x5410, R6 ;  /* 0x000054100b0b7816 */ /* 0x000fe40000000006 */
[----:B------:R-:W-:Y:S01]  /*0a00*/  PRMT R7, R12, 0x5410, R7 ;  /* 0x000054100c077816 */ /* 0x000fe20000000007 */
[----:B------:R-:W-:Y:S01]  /*0a10*/  STG.E desc[UR6][R2.64], R5 ;  /* 0x0000000502007986 */ /* 0x000fe2000c101906 */
[----:B------:R-:W-:-:S03]  /*0a20*/  PRMT R9, R9, 0x5410, R8 ;  /* 0x0000541009097816 */ /* 0x000fc60000000008 */
[----:B------:R-:W-:Y:S04]  /*0a30*/  STG.E desc[UR6][R2.64+0x200], R11 ;  /* 0x0002000b02007986 */ /* 0x000fe8000c101906 */
[----:B------:R-:W-:Y:S04]  /*0a40*/  STG.E desc[UR6][R2.64+0x400], R7 ;  /* 0x0004000702007986 */ /* 0x000fe8000c101906 */
[----:B------:R-:W-:Y:S01]  /*0a50*/  STG.E desc[UR6][R2.64+0x600], R9 ;  /* 0x0006000902007986 */ /* 0x000fe2000c101906 */
[----:B------:R-:W-:Y:S05]  /*0a60*/  EXIT ;  /* 0x000000000000794d */ /* 0x000fea0003800000 */
.L_x_1835:
        /* <DEDUP_REMOVED lines=9> */
.L_x_25820:


//--------------------- .text._ZN2at6native29vectorized_elementwise_kernelILi4ENS0_13AUnaryFunctorIsssNS0_17BitwiseXorFunctorIsEEEESt5arrayIPcLm2EEEEviT0_T1_ --------------------------
	.section	.text._ZN2at6native29vectorized_elementwise_kernelILi4ENS0_13AUnaryFunctorIsssNS0_17BitwiseXorFunctorIsEEEESt5arrayIPcLm2EEEEviT0_T1_,"ax",@progbits
	.align	128
        .global         _ZN2at6native29vectorized_elementwise_kernelILi4ENS0_13AUnaryFunctorIsssNS0_17BitwiseXorFunctorIsEEEESt5arrayIPcLm2EEEEviT0_T1_
        .type           _ZN2at6native29vectorized_elementwise_kernelILi4ENS0_13AUnaryFunctorIsssNS0_17BitwiseXorFunctorIsEEEESt5arrayIPcLm2EEEEviT0_T1_,@function
        .size           _ZN2at6native29vectorized_elementwise_kernelILi4ENS0_13AUnaryFunctorIsssNS0_17BitwiseXorFunctorIsEEEESt5arrayIPcLm2EEEEviT0_T1_,(.L_x_25821 - _ZN2at6native29vectorized_elementwise_kernelILi4ENS0_13AUnaryFunctorIsssNS0_17BitwiseXorFunctorIsEEEESt5arrayIPcLm2EEEEviT0_T1_)
        .other          _ZN2at6native29vectorized_elementwise_kernelILi4ENS0_13AUnaryFunctorIsssNS0_17BitwiseXorFunctorIsEEEESt5arrayIPcLm2EEEEviT0_T1_,@"STO_CUDA_ENTRY STV_DEFAULT"
_ZN2at6native29vectorized_elementwise_kernelILi4ENS0_13AUnaryFunctorIsssNS0_17BitwiseXorFunctorIsEEEESt5arrayIPcLm2EEEEviT0_T1_:
.text._ZN2at6native29vectorized_elementwise_kernelILi4ENS0_13AUnaryFunctorIsssNS0_17BitwiseXorFunctorIsEEEESt5arrayIPcLm2EEEEviT0_T1_:
        /* <DEDUP_REMOVED lines=90> */
.L_x_1839:
[----:B------:R-:W-:-:S13]  /*05a0*/  ISETP.GE.U32.AND P0, PT, R17, R16, PT ;  /* 0x000000101100720c */ /* 0x000fda0003f06070 */
[----:B------:R-:W-:Y:S05]  /*05b0*/  @P0 BRA `(.L_x_1841) ;  /* 0x0000000000300947 */ /* 0x000fea0003800000 */
[----:B0-----:R-:W0:Y:S01]  /*05c0*/  LDC.64 R4, c[0x0][0x388] ;  /* 0x0000e200ff047b82 */ /* 0x001e220000000a00 */
[----:B------:R-:W-:Y:S02]  /*05d0*/  IMAD.IADD R9, R0, 0x1, R17 ;  /* 0x0000000100097824 */ /* 0x000fe400078e0211 */
[----:B------:R-:W-:Y:S02]  /*05e0*/  VIADD R17, R17, 0x80 ;  /* 0x0000008011117836 */ /* 0x000fe40000000000 */
[----:B0-----:R-:W-:-:S05]  /*05f0*/  IMAD.WIDE.U32 R4, R9, 0x2, R4 ;  /* 0x0000000209047825 */ /* 0x001fca00078e0004 */
[----:B------:R1:W-:Y:S02]  /*0600*/  STG.E.U16 desc[UR6][R4.64], R22 ;  /* 0x0000001604007986 */ /* 0x0003e4000c101506 */
.L_x_1840:
[----:B------:R-:W-:-:S13]  /*0610*/  ISETP.GE.U32.AND P0, PT, R17, R16, PT ;  /* 0x000000101100720c */ /* 0x000fda0003f06070 */
[----:B------:R-:W-:Y:S05]  /*0620*/  @P0 BRA `(.L_x_1842) ;  /* 0x0000000000300947 */ /* 0x000fea0003800000 */
[----:B01----:R-:W0:Y:S01]  /*0630*/  LDC.64 R4, c[0x0][0x388] ;  /* 0x0000e200ff047b82 */ /* 0x003e220000000a00 */
[----:B------:R-:W-:Y:S02]  /*0640*/  IMAD.IADD R9, R0, 0x1, R17 ;  /* 0x0000000100097824 */ /* 0x000fe400078e0211 */
[----:B------:R-:W-:Y:S02]  /*0650*/  VIADD R17, R17, 0x80 ;  /* 0x0000008011117836 */ /* 0x000fe40000000000 */
[----:B0-----:R-:W-:-:S05]  /*0660*/  IMAD.WIDE.U32 R4, R9, 0x2, R4 ;  /* 0x0000000209047825 */ /* 0x001fca00078e0004 */
[----:B------:R1:W-:Y:S02]  /*0670*/  STG.E.U16 desc[UR6][R4.64], R12 ;  /* 0x0000000c04007986 */ /* 0x0003e4000c101506 */
.L_x_1841:
[----:B------:R-:W-:-:S13]  /*0680*/  ISETP.GE.U32.AND P0, PT, R17, R16, PT ;  /* 0x000000101100720c */ /* 0x000fda0003f06070 */
[----:B------:R-:W-:Y:S05]  /*0690*/  @P0 BRA `(.L_x_1843) ;  /* 0x0000000000340947 */ /* 0x000fea0003800000 */
[----:B01----:R-:W0:Y:S01]  /*06a0*/  LDC.64 R4, c[0x0][0x388] ;  /* 0x0000e200ff047b82 */ /* 0x003e220000000a00 */
[----:B------:R-:W-:Y:S01]  /*06b0*/  IADD3 R9, PT, PT, R0, R17, RZ ;  /* 0x0000001100097210 */ /* 0x000fe20007ffe0ff */
[----:B------:R-:W-:-:S04]  /*06c0*/  VIADD R17, R17, 0x80 ;  /* 0x0000008011117836 */ /* 0x000fc80000000000 */
[----:B0-----:R-:W-:-:S05]  /*06d0*/  IMAD.WIDE.U32 R4, R9, 0x2, R4 ;  /* 0x0000000209047825 */ /* 0x001fca00078e0004 */
[----:B------:R2:W-:Y:S02]  /*06e0*/  STG.E.U16 desc[UR6][R4.64], R7 ;  /* 0x0000000704007986 */ /* 0x0005e4000c101506 */
.L_x_1842:
        /* <DEDUP_REMOVED lines=8> */
.L_x_1843:
[----:B------:R-:W-:Y:S05]  /*0770*/  BSYNC.RELIABLE B1 ;  /* 0x0000000000017941 */ /* 0x000fea0003800100 */
.L_x_1838:
[----:B------:R-:W-:-:S13]  /*0780*/  ISETP.GE.U32.AND P0, PT, R17, R16, PT ;  /* 0x000000101100720c */ /* 0x000fda0003f06070 */
[----:B012---:R-:W0:Y:S01]  /*0790*/  @!P0 LDC.64 R4, c[0x0][0x388] ;  /* 0x0000e200ff048b82 */ /* 0x007e220000000a00 */
[----:B------:R-:W-:Y:S02]  /*07a0*/  @!P0 IMAD.IADD R7, R0, 0x1, R17 ;  /* 0x0000000100078824 */ /* 0x000fe400078e0211 */
[----:B------:R-:W-:Y:S02]  /*07b0*/  @!P0 VIADD R17, R17, 0x80 ;  /* 0x0000008011118836 */ /* 0x000fe40000000000 */
[----:B0-----:R-:W-:-:S05]  /*07c0*/  @!P0 IMAD.WIDE.U32 R4, R7, 0x2, R4 ;  /* 0x0000000207048825 */ /* 0x001fca00078e0004 */
[----:B------:R3:W-:Y:S02]  /*07d0*/  @!P0 STG.E.U16 desc[UR6][R4.64], R3 ;  /* 0x0000000304008986 */ /* 0x0007e4000c101506 */
.L_x_1844:
[----:B------:R-:W-:Y:S05]  /*07e0*/  BSYNC.RECONVERGENT B0 ;  /* 0x0000000000007941 */ /* 0x000fea0003800200 */
.L_x_1837:
        /* <DEDUP_REMOVED lines=8> */
.L_x_1836:
[----:B------:R-:W0:Y:S01]  /*0870*/  S2R R15, SR_TID.X ;  /* 0x00000000000f7919 */ /* 0x000e220000002100 */
[----:B------:R-:W1:Y:S02]  /*0880*/  LDC.64 R2, c[0x0][0x390] ;  /* 0x0000e400ff027b82 */ /* 0x000e640000000a00 */
[----:B-1----:R-:W-:-:S04]  /*0890*/  IMAD.WIDE.U32 R2, R0, 0x2, R2 ;  /* 0x0000000200027825 */ /* 0x002fc800078e0002 */
[----:B0-----:R-:W-:Y:S02]  /*08a0*/  IMAD.WIDE.U32 R4, R15, 0x8, R2 ;  /* 0x000000080f047825 */ /* 0x001fe400078e0002 */
[----:B------:R-:W0:Y:S03]  /*08b0*/  LDC.64 R2, c[0x0][0x388] ;  /* 0x0000e200ff027b82 */ /* 0x000e260000000a00 */
[----:B------:R-:W2:Y:S04]  /*08c0*/  LDG.E.64 R6, desc[UR6][R4.64] ;  /* 0x0000000604067981 */ /* 0x000ea8000c1e1b00 */
[----:B------:R-:W3:Y:S01]  /*08d0*/  LDG.E.64 R12, desc[UR6][R4.64+0x400] ;  /* 0x00040006040c7981 */ /* 0x000ee2000c1e1b00 */
[----:B0-----:R-:W-:-:S04]  /*08e0*/  IMAD.WIDE.U32 R2, R0, 0x2, R2 ;  /* 0x0000000200027825 */ /* 0x001fc800078e0002 */
[----:B------:R-:W-:Y:S01]  /*08f0*/  IMAD.WIDE.U32 R2, R15, 0x8, R2 ;  /* 0x000000080f027825 */ /* 0x000fe200078e0002 */
[C---:B--2---:R-:W-:Y:S02]  /*0900*/  PRMT R0, R6.reuse, 0x7632, R0 ;  /* 0x0000763206007816 */ /* 0x044fe40000000000 */
[----:B------:R-:W-:Y:S02]  /*0910*/  LOP3.LUT R9, R6, UR4, RZ, 0x3c, !PT ;  /* 0x0000000406097c12 */ /* 0x000fe4000f8e3cff */
[C---:B------:R-:W-:Y:S02]  /*0920*/  PRMT R6, R7.reuse, 0x7632, R6 ;  /* 0x0000763207067816 */ /* 0x040fe40000000006 */
[----:B------:R-:W-:Y:S02]  /*0930*/  LOP3.LUT R10, R7, UR4, RZ, 0x3c, !PT ;  /* 0x00000004070a7c12 */ /* 0x000fe4000f8e3cff */
[----:B---3--:R-:W-:Y:S02]  /*0940*/  PRMT R7, R12, 0x7632, R7 ;  /* 0x000076320c077816 */ /* 0x008fe40000000007 */
[----:B------:R-:W-:-:S02]  /*0950*/  PRMT R8, R13, 0x7632, R8 ;  /* 0x000076320d087816 */ /* 0x000fc40000000008 */
[----:B------:R-:W-:Y:S02]  /*0960*/  LOP3.LUT R0, R0, UR4, RZ, 0x3c, !PT ;  /* 0x0000000400007c12 */ /* 0x000fe4000f8e3cff */
[----:B------:R-:W-:Y:S02]  /*0970*/  LOP3.LUT R11, R12, UR4, RZ, 0x3c, !PT ;  /* 0x000000040c0b7c12 */ /* 0x000fe4000f8e3cff */
[----:B------:R-:W-:Y:S02]  /*0980*/  LOP3.LUT R5, R6, UR4, RZ, 0x3c, !PT ;  /* 0x0000000406057c12 */ /* 0x000fe4000f8e3cff */
[----:B------:R-:W-:Y:S02]  /*0990*/  LOP3.LUT R4, R7, UR4, RZ, 0x3c, !PT ;  /* 0x0000000407047c12 */ /* 0x000fe4000f8e3cff */
[----:B------:R-:W-:Y:S02]  /*09a0*/  LOP3.LUT R12, R13, UR4, RZ, 0x3c, !PT ;  /* 0x000000040d0c7c12 */ /* 0x000fe4000f8e3cff */
[----:B------:R-:W-:-:S02]  /*09b0*/  LOP3.LUT R7, R8, UR4, RZ, 0x3c, !PT ;  /* 0x0000000408077c12 */ /* 0x000fc4000f8e3cff */
[----:B------:R-:W-:Y:S02]  /*09c0*/  PRMT R8, R9, 0x5410, R0 ;  /* 0x0000541009087816 */ /* 0x000fe40000000000 */
[----:B------:R-:W-:Y:S02]  /*09d0*/  PRMT R9, R10, 0x5410, R5 ;  /* 0x000054100a097816 */ /* 0x000fe40000000005 */
[----:B------:R-:W-:Y:S02]  /*09e0*/  PRMT R4, R11, 0x5410, R4 ;  /* 0x000054100b047816 */ /* 0x000fe40000000004 */
[----:B------:R-:W-:Y:S01]  /*09f0*/  PRMT R5, R12, 0x5410, R7 ;  /* 0x000054100c057816 */ /* 0x000fe20000000007 */
[----:B------:R-:W-:Y:S04]  /*0a00*/  STG.E.64 desc[UR6][R2.64], R8 ;  /* 0x0000000802007986 */ /* 0x000fe8000c101b06 */
[----:B------:R-:W-:Y:S01]  /*0a10*/  STG.E.64 desc[UR6][R2.64+0x400], R4 ;  /* 0x0004000402007986 */ /* 0x000fe2000c101b06 */
[----:B------:R-:W-:Y:S05]  /*0a20*/  EXIT ;  /* 0x000000000000794d */ /* 0x000fea0003800000 */
.L_x_1845:
        /* <DEDUP_REMOVED lines=13> */
.L_x_25821:


//--------------------- .text._ZN2at6native29vectorized_elementwise_kernelILi8ENS0_13AUnaryFunctorIsssNS0_17BitwiseXorFunctorIsEEEESt5arrayIPcLm2EEEEviT0_T1_ --------------------------
	.section	.text._ZN2at6native29vectorized_elementwise_kernelILi8ENS0_13AUnaryFunctorIsssNS0_17BitwiseXorFunctorIsEEEESt5arrayIPcLm2EEEEviT0_T1_,"ax",@progbits
	.align	128
        .global         _ZN2at6native29vectorized_elementwise_kernelILi8ENS0_13AUnaryFunctorIsssNS0_17BitwiseXorFunctorIsEEEESt5arrayIPcLm2EEEEviT0_T1_
        .type           _ZN2at6native29vectorized_elementwise_kernelILi8ENS0_13AUnaryFunctorIsssNS0_17BitwiseXorFunctorIsEEEESt5arrayIPcLm2EEEEviT0_T1_,@function
        .size           _ZN2at6native29vectorized_elementwise_kernelILi8ENS0_13AUnaryFunctorIsssNS0_17BitwiseXorFunctorIsEEEESt5arrayIPcLm2EEEEviT0_T1_,(.L_x_25822 - _ZN2at6native29vectorized_elementwise_kernelILi8ENS0_13AUnaryFunctorIsssNS0_17BitwiseXorFunctorIsEEEESt5arrayIPcLm2EEEEviT0_T1_)
        .other          _ZN2at6native29vectorized_elementwise_kernelILi8ENS0_13AUnaryFunctorIsssNS0_17BitwiseXorFunctorIsEEEESt5arrayIPcLm2EEEEviT0_T1_,@"STO_CUDA_ENTRY STV_DEFAULT"
_ZN2at6native29vectorized_elementwise_kernelILi8ENS0_13AUnaryFunctorIsssNS0_17BitwiseXorFunctorIsEEEESt5arrayIPcLm2EEEEviT0_T1_:
.text._ZN2at6native29vectorized_elementwise_kernelILi8ENS0_13AUnaryFunctorIsssNS0_17BitwiseXorFunctorIsEEEESt5arrayIPcLm2EEEEviT0_T1_:
[----:B------:R-:W-:Y:S01]  /*0000*/  LDC R1, c[0x0][0x37c] ;  /* 0x0000df00ff017b82 */ /* 0x000fe20000000800 */
[----:B------:R-:W-:Y:S05]  /*0010*/  EXIT ;  /* 0x000000000000794d */ /* 0x000fea0003800000 */
.L_x_1846:
        /* <DEDUP_REMOVED lines=14> */
.L_x_25822:


//--------------------- .text._ZN2at6native18elementwise_kernelILi128ELi4EZNS0_15gpu_kernel_implINS0_13BinaryFunctorIsssNS0_17BitwiseXorFunctorIsEEEEEEvRNS_18TensorIteratorBaseERKT_EUliE_EEviT1_ --------------------------
	.section	.text._ZN2at6native18elementwise_kernelILi128ELi4EZNS0_15gpu_kernel_implINS0_13BinaryFunctorIsssNS0_17BitwiseXorFunctorIsEEEEEEvRNS_18TensorIteratorBaseERKT_EUliE_EEviT1_,"ax",@progbits
	.align	128
        .global         _ZN2at6native18elementwise_kernelILi128ELi4EZNS0_15gpu_kernel_implINS0_13BinaryFunctorIsssNS0_17BitwiseXorFunctorIsEEEEEEvRNS_18TensorIteratorBaseERKT_EUliE_EEviT1_
        .type           _ZN2at6native18elementwise_kernelILi128ELi4EZNS0_15gpu_kernel_implINS0_13BinaryFunctorIsssNS0_17BitwiseXorFunctorIsEEEEEEvRNS_18TensorIteratorBaseERKT_EUliE_EEviT1_,@function
        .size           _ZN2at6native18elementwise_kernelILi128ELi4EZNS0_15gpu_kernel_implINS0_13BinaryFunctorIsssNS0_17BitwiseXorFunctorIsEEEEEEvRNS_18TensorIteratorBaseERKT_EUliE_EEviT1_,(.L_x_25823 - _ZN2at6native18elementwise_kernelILi128ELi4EZNS0_15gpu_kernel_implINS0_13BinaryFunctorIsssNS0_17BitwiseXorFunctorIsEEEEEEvRNS_18TensorIteratorBaseERKT_EUliE_EEviT1_)
        .other          _ZN2at6native18elementwise_kernelILi128ELi4EZNS0_15gpu_kernel_implINS0_13BinaryFunctorIsssNS0_17BitwiseXorFunctorIsEEEEEEvRNS_18TensorIteratorBaseERKT_EUliE_EEviT1_,@"STO_CUDA_ENTRY STV_DEFAULT"
_ZN2at6native18elementwise_kernelILi128ELi4EZNS0_15gpu_kernel_implINS0_13BinaryFunctorIsssNS0_17BitwiseXorFunctorIsEEEEEEvRNS_18TensorIteratorBaseERKT_EUliE_EEviT1_:
.text._ZN2at6native18elementwise_kernelILi128ELi4EZNS0_15gpu_kernel_implINS0_13BinaryFunctorIsssNS0_17BitwiseXorFunctorIsEEEEEEvRNS_18TensorIteratorBaseERKT_EUliE_EEviT1_:
        /* <DEDUP_REMOVED lines=24> */
[----:B------:R-:W-:Y:S01]  /*0180*/  IMAD.MOV.U32 R16, RZ, RZ, RZ ;  /* 0x000000ffff107224 */ /* 0x000fe200078e00ff */
[----:B------:R-:W1:Y:S01]  /*0190*/  LDCU UR6, c[0x0][0x38c] ;  /* 0x00007180ff0677ac */ /* 0x000e620008000800 */
[----:B------:R-:W2:Y:S01]  /*01a0*/  LDCU.64 UR8, c[0x0][0x4b8] ;  /* 0x00009700ff0877ac */ /* 0x000ea20008000a00 */
[----:B------:R-:W-:Y:S01]  /*01b0*/  UISETP.NE.AND UP0, UPT, UR41, URZ, UPT ;  /* 0x000000ff2900728c */ /* 0x000fe2000bf05270 */
        /* <DEDUP_REMOVED lines=343> */
.L_x_1849:
        /* <DEDUP_REMOVED lines=16> */
.L_x_1853:
[----:B------:R0:W5:Y:S01]  /*1830*/  LDG.E.U8 R19, desc[UR36][R2.64] ;  /* 0x0000002402137981 */ /* 0x000162000c1e1100 */
[----:B------:R-:W-:Y:S05]  /*1840*/  BRA `(.L_x_1855) ;  /* 0x0000000c004c7947 */ /* 0x000fea0003800000 */
.L_x_1852:
        /* <DEDUP_REMOVED lines=8> */
.L_x_1857:
[----:B------:R0:W5:Y:S01]  /*18d0*/  LDG.E.U16 R19, desc[UR36][R2.64] ;  /* 0x0000002402137981 */ /* 0x000162000c1e1500 */
[----:B------:R-:W-:Y:S05]  /*18e0*/  BRA `(.L_x_1855) ;  /* 0x0000000c00247947 */ /* 0x000fea0003800000 */
.L_x_1856:
[----:B------:R0:W5:Y:S01]  /*18f0*/  LDG.E.U16 R19, desc[UR36][R2.64] ;  /* 0x0000002402137981 */ /* 0x000162000c1e1500 */
[----:B------:R-:W-:Y:S05]  /*1900*/  BRA `(.L_x_1855) ;  /* 0x0000000c001c7947 */ /* 0x000fea0003800000 */
.L_x_1851:
        /* <DEDUP_REMOVED lines=9> */
.L_x_1859:
[----:B------:R-:W2:Y:S02]  /*19a0*/  LDG.E.U16 R0, desc[UR36][R2.64] ;  /* 0x0000002402007981 */ /* 0x000ea4000c1e1500 */
[----:B--2---:R-:W-:-:S06]  /*19b0*/  HADD2.F32 R0, -RZ, R0.H0_H0 ;  /* 0x20000000ff007230 */ /* 0x004fcc0000004100 */
[----:B------:R-:W0:Y:S02]  /*19c0*/  F2I.FTZ.TRUNC.NTZ R0, R0 ;  /* 0x0000000000007305 */ /* 0x000e24000021f100 */
[----:B0-----:R-:W-:Y:S01]  /*19d0*/  PRMT R19, R0, 0x7610, R19 ;  /* 0x0000761000137816 */ /* 0x001fe20000000013 */
[----:B------:R-:W-:Y:S06]  /*19e0*/  BRA `(.L_x_1855) ;  /* 0x0000000800e47947 */ /* 0x000fec0003800000 */
.L_x_1858:
        /* <DEDUP_REMOVED lines=9> */
.L_x_1861:
[----:B------:R-:W2:Y:S02]  /*1a80*/  LDG.E.U16 R2, desc[UR36][R2.64] ;  /* 0x0000002402027981 */ /* 0x000ea4000c1e1500 */
[----:B--2---:R-:W-:-:S06]  /*1a90*/  HADD2.F32 R0, -RZ, R2.H0_H0 ;  /* 0x20000002ff007230 */ /* 0x004fcc0000004100 */
[----:B------:R-:W0:Y:S02]  /*1aa0*/  F2I.FTZ.TRUNC.NTZ R0, R0 ;  /* 0x0000000000007305 */ /* 0x000e24000021f100 */
[----:B0-----:R-:W-:Y:S01]  /*1ab0*/  PRMT R19, R0, 0x7610, R19 ;  /* 0x0000761000137816 */ /* 0x001fe20000000013 */
[----:B------:R-:W-:Y:S06]  /*1ac0*/  BRA `(.L_x_1855) ;  /* 0x0000000800ac7947 */ /* 0x000fec0003800000 */
.L_x_1860:
[----:B------:R-:W2:Y:S02]  /*1ad0*/  LDG.E.64 R2, desc[UR36][R2.64] ;  /* 0x0000002402027981 */ /* 0x000ea4000c1e1b00 */
[----:B--2---:R0:W1:Y:S02]  /*1ae0*/  F2I.F64.TRUNC R19, R2 ;  /* 0x0000000200137311 */ /* 0x004064000030d100 */
[----:B01----:R-:W-:Y:S05]  /*1af0*/  BRA `(.L_x_1855) ;  /* 0x0000000800a07947 */ /* 0x003fea0003800000 */
.L_x_1850:
        /* <DEDUP_REMOVED lines=12> */
.L_x_1864:
[----:B------:R-:W2:Y:S02]  /*1bc0*/  LDG.E.64 R2, desc[UR36][R2.64] ;  /* 0x0000002402027981 */ /* 0x000ea4000c1e1b00 */
[----:B--2---:R3:W4:Y:S02]  /*1bd0*/  F2I.F64.TRUNC R19, R2 ;  /* 0x0000000200137311 */ /* 0x004724000030d100 */
[----:B---34-:R-:W-:Y:S05]  /*1be0*/  BRA `(.L_x_1855) ;  /* 0x0000000800647947 */ /* 0x018fea0003800000 */
.L_x_1863:
        /* <DEDUP_REMOVED lines=27> */
.L_x_1866:
        /* <DEDUP_REMOVED lines=14> */
.L_x_1865:
[----:B------:R-:W2:Y:S02]  /*1e80*/  LDG.E.U16 R0, desc[UR36][R2.64] ;  /* 0x0000002402007981 */ /* 0x000ea4000c1e1500 */
[----:B--2---:R-:W-:-:S06]  /*1e90*/  IMAD.U32 R0, R0, 0x10000, RZ ;  /* 0x0001000000007824 */ /* 0x004fcc00078e00ff */
[----:B------:R-:W0:Y:S02]  /*1ea0*/  F2I.FTZ.TRUNC.NTZ R0, R0 ;  /* 0x0000000000007305 */ /* 0x000e24000021f100 */
[----:B0-----:R-:W-:Y:S01]  /*1eb0*/  PRMT R19, R0, 0x7610, R19 ;  /* 0x0000761000137816 */ /* 0x001fe20000000013 */
[----:B------:R-:W-:Y:S06]  /*1ec0*/  BRA `(.L_x_1855) ;  /* 0x0000000400ac7947 */ /* 0x000fec0003800000 */
.L_x_1862:
        /* <DEDUP_REMOVED lines=10> */
.L_x_1869:
        /* <DEDUP_REMOVED lines=21> */
.L_x_1873:
[----:B------:R-:W-:Y:S05]  /*20c0*/  BSYNC.RECONVERGENT B1 ;  /* 0x0000000000017941 */ /* 0x000fea0003800200 */
.L_x_1872:
[----:B------:R-:W-:Y:S02]  /*20d0*/  SHF.L.U32 R0, R0, 0x14, RZ ;  /* 0x0000001400007819 */ /* 0x000fe400000006ff */
[----:B------:R-:W-:-:S04]  /*20e0*/  LEA R2, R2, 0x3b800000, 0x17 ;  /* 0x3b80000002027811 */ /* 0x000fc800078eb8ff */
[----:B------:R-:W-:-:S07]  /*20f0*/  LOP3.LUT R0, R2, R0, R7, 0xfe, !PT ;  /* 0x0000000002007212 */ /* 0x000fce00078efe07 */
.L_x_1871:
[----:B------:R-:W-:Y:S05]  /*2100*/  BSYNC.RECONVERGENT B0 ;  /* 0x0000000000007941 */ /* 0x000fea0003800200 */
.L_x_1870:
[----:B------:R-:W0:Y:S02]  /*2110*/  F2I.FTZ.TRUNC.NTZ R0, R0 ;  /* 0x0000000000007305 */ /* 0x000e24000021f100 */
[----:B0-----:R-:W-:Y:S01]  /*2120*/  PRMT R19, R0, 0x7610, R19 ;  /* 0x0000761000137816 */ /* 0x001fe20000000013 */
[----:B------:R-:W-:Y:S06]  /*2130*/  BRA `(.L_x_1855) ;  /* 0x0000000400107947 */ /* 0x000fec0003800000 */
.L_x_1868:
        /* <DEDUP_REMOVED lines=21> */
.L_x_1877:
[----:B------:R-:W-:Y:S05]  /*2290*/  BSYNC.RECONVERGENT B1 ;  /* 0x0000000000017941 */ /* 0x000fea0003800200 */
.L_x_1876:
[----:B------:R-:W-:Y:S01]  /*22a0*/  IMAD.SHL.U32 R0, R0, 0x200000, RZ ;  /* 0x0020000000007824 */ /* 0x000fe200078e00ff */
[----:B------:R-:W-:-:S04]  /*22b0*/  LEA R2, R2, 0x37800000, 0x17 ;  /* 0x3780000002027811 */ /* 0x000fc800078eb8ff */
[----:B------:R-:W-:-:S07]  /*22c0*/  LOP3.LUT R0, R2, R0, R7, 0xfe, !PT ;  /* 0x0000000002007212 */ /* 0x000fce00078efe07 */
.L_x_1875:
[----:B------:R-:W-:Y:S05]  /*22d0*/  BSYNC.RECONVERGENT B0 ;  /* 0x0000000000007941 */ /* 0x000fea0003800200 */
.L_x_1874:
[----:B------:R-:W0:Y:S02]  /*22e0*/  F2I.FTZ.TRUNC.NTZ R0, R0 ;  /* 0x0000000000007305 */ /* 0x000e24000021f100 */
[----:B0-----:R-:W-:Y:S01]  /*22f0*/  PRMT R19, R0, 0x7610, R19 ;  /* 0x0000761000137816 */ /* 0x001fe20000000013 */
[----:B------:R-:W-:Y:S06]  /*2300*/  BRA `(.L_x_1855) ;  /* 0x00000000009c7947 */ /* 0x000fec0003800000 */
.L_x_1867:
[----:B------:R-:W-:-:S09]  /*2310*/  UISETP.NE.AND UP0, UPT, UR4, 0x1c, UPT ;  /* 0x0000001c0400788c */ /* 0x000fd2000bf05270 */
[----:B------:R-:W-:Y:S05]  /*2320*/  BRA.U !UP0, `(.L_x_1878) ;  /* 0x0000000108907547 */ /* 0x000fea000b800000 */
[----:B------:R-:W-:-:S09]  /*2330*/  UISETP.NE.AND UP0, UPT, UR4, 0x1d, UPT ;  /* 0x0000001d0400788c */ /* 0x000fd2000bf05270 */
[----:B------:R-:W-:Y:S05]  /*2340*/  BRA.U !UP0, `(.L_x_1879) ;  /* 0x0000000108807547 */ /* 0x000fea000b800000 */
[----:B------:R-:W-:-:S09]  /*2350*/  UISETP.NE.AND UP0, UPT, UR4, 0x2c, UPT ;  /* 0x0000002c0400788c */ /* 0x000fd2000bf05270 */
[----:B------:R-:W-:Y:S05]  /*2360*/  BRA.U !UP0, `(.L_x_1880) ;  /* 0x0000000108487547 */ /* 0x000fea000b800000 */
.L_x_1854:
        /* <DEDUP_REMOVED lines=16> */
.L_x_1881:
[----:B------:R-:W-:Y:S01]  /*2470*/  PRMT R19, RZ, 0x7610, R19 ;  /* 0x00007610ff137816 */ /* 0x000fe20000000013 */
[----:B------:R-:W-:Y:S06]  /*2480*/  BRA `(.L_x_1855) ;  /* 0x00000000003c7947 */ /* 0x000fec0003800000 */
.L_x_1880:
        /* <DEDUP_REMOVED lines=8> */
.L_x_1883:
[----:B------:R-:W-:Y:S05]  /*2510*/  BSYNC.RECONVERGENT B0 ;  /* 0x0000000000007941 */ /* 0x000fea0003800200 */
.L_x_1882:
[----:B------:R-:W0:Y:S02]  /*2520*/  F2I.FTZ.TRUNC.NTZ R0, R0 ;  /* 0x0000000000007305 */ /* 0x000e24000021f100 */
[----:B0-----:R-:W-:Y:S01]  /*2530*/  PRMT R19, R0, 0x7610, R19 ;  /* 0x0000761000137816 */ /* 0x001fe20000000013 */
[----:B------:R-:W-:Y:S06]  /*2540*/  BRA `(.L_x_1855) ;  /* 0x00000000000c7947 */ /* 0x000fec0003800000 */
.L_x_1879:
[----:B------:R2:W5:Y:S01]  /*2550*/  LDG.E.U16 R19, desc[UR36][R2.64] ;  /* 0x0000002402137981 */ /* 0x000562000c1e1500 */
[----:B------:R-:W-:Y:S05]  /*2560*/  BRA `(.L_x_1855) ;  /* 0x0000000000047947 */ /* 0x000fea0003800000 */
.L_x_1878:
[----:B------:R1:W5:Y:S02]  /*2570*/  LDG.E.U16 R19, desc[UR36][R2.64] ;  /* 0x0000002402137981 */ /* 0x000364000c1e1500 */
.L_x_1855:
[----:B------:R-:W0:Y:S01]  /*2580*/  LDCU.64 UR6, c[0x0][0x5f8] ;  /* 0x0000bf00ff0677ac */ /* 0x000e220008000a00 */
[----:B------:R-:W-:-:S04]  /*2590*/  UPRMT UR4, UR42, 0x9910, URZ ;  /* 0x000099102a047896 */ /* 0x000fc800080000ff */
[----:B------:R-:W-:Y:S01]  /*25a0*/  UISETP.GT.AND UP0, UPT, UR4, 0x9, UPT ;  /* 0x000000090400788c */ /* 0x000fe2000bf04270 */
[----:B0123--:R-:W-:-:S05]  /*25b0*/  IADD3 R2, P0, PT, R18, UR6, RZ ;  /* 0x0000000612027c10 */ /* 0x00ffca000ff1e0ff */
        /* <DEDUP_REMOVED lines=12> */
.L_x_1887:
[----:B------:R3:W5:Y:S01]  /*2680*/  LDG.E.U8 R0, desc[UR36][R2.64] ;  /* 0x0000002402007981 */ /* 0x000762000c1e1100 */
[----:B------:R-:W-:Y:S05]  /*2690*/  BRA `(.L_x_1889) ;  /* 0x0000000c004c7947 */ /* 0x000fea0003800000 */
.L_x_1886:
        /* <DEDUP_REMOVED lines=8> */
.L_x_1891:
[----:B------:R1:W5:Y:S01]  /*2720*/  LDG.E.U16 R0, desc[UR36][R2.64] ;  /* 0x0000002402007981 */ /* 0x000362000c1e1500 */
[----:B------:R-:W-:Y:S05]  /*2730*/  BRA `(.L_x_1889) ;  /* 0x0000000c00247947 */ /* 0x000fea0003800000 */
.L_x_1890:
[----:B------:R2:W5:Y:S01]  /*2740*/  LDG.E.U16 R0, desc[UR36][R2.64] ;  /* 0x0000002402007981 */ /* 0x000562000c1e1500 */
[----:B------:R-:W-:Y:S05]  /*2750*/  BRA `(.L_x_1889) ;  /* 0x0000000c001c7947 */ /* 0x000fea0003800000 */
.L_x_1885:
        /* <DEDUP_REMOVED lines=9> */
.L_x_1893:
[----:B------:R-:W2:Y:S02]  /*27f0*/  LDG.E.U16 R4, desc[UR36][R2.64] ;  /* 0x0000002402047981 */ /* 0x000ea4000c1e1500 */
[----:B--2---:R-:W-:-:S06]  /*2800*/  HADD2.F32 R4, -RZ, R4.H0_H0 ;  /* 0x20000004ff047230 */ /* 0x004fcc0000004100 */
[----:B------:R-:W0:Y:S02]  /*2810*/  F2I.FTZ.TRUNC.NTZ R4, R4 ;  /* 0x0000000400047305 */ /* 0x000e24000021f100 */
[----:B0-----:R-:W-:Y:S01]  /*2820*/  PRMT R0, R4, 0x7610, R0 ;  /* 0x0000761004007816 */ /* 0x001fe20000000000 */
[----:B------:R-:W-:Y:S06]  /*2830*/  BRA `(.L_x_1889) ;  /* 0x0000000800e47947 */ /* 0x000fec0003800000 */
.L_x_1892:
        /* <DEDUP_REMOVED lines=9> */
.L_x_1895:
[----:B------:R-:W2:Y:S02]  /*28d0*/  LDG.E.U16 R2, desc[UR36][R2.64] ;  /* 0x0000002402027981 */ /* 0x000ea4000c1e1500 */
[----:B--2---:R-:W-:-:S06]  /*28e0*/  HADD2.F32 R4, -RZ, R2.H0_H0 ;  /* 0x20000002ff047230 */ /* 0x004fcc0000004100 */
[----:B------:R-:W0:Y:S02]  /*28f0*/  F2I.FTZ.TRUNC.NTZ R4, R4 ;  /* 0x0000000400047305 */ /* 0x000e24000021f100 */
[----:B0-----:R-:W-:Y:S01]  /*2900*/  PRMT R0, R4, 0x7610, R0 ;  /* 0x0000761004007816 */ /* 0x001fe20000000000 */
[----:B------:R-:W-:Y:S06]  /*2910*/  BRA `(.L_x_1889) ;  /* 0x0000000800ac7947 */ /* 0x000fec0003800000 */
.L_x_1894:
[----:B------:R-:W2:Y:S02]  /*2920*/  LDG.E.64 R2, desc[UR36][R2.64] ;  /* 0x0000002402027981 */ /* 0x000ea4000c1e1b00 */
[----:B--2---:R0:W1:Y:S02]  /*2930*/  F2I.F64.TRUNC R0, R2 ;  /* 0x0000000200007311 */ /* 0x004064000030d100 */
[----:B01----:R-:W-:Y:S05]  /*2940*/  BRA `(.L_x_1889) ;  /* 0x0000000800a07947 */ /* 0x003fea0003800000 */
.L_x_1884:
        /* <DEDUP_REMOVED lines=12> */
.L_x_1898:
[----:B------:R-:W2:Y:S02]  /*2a10*/  LDG.E.64 R2, desc[UR36][R2.64] ;  /* 0x0000002402027981 */ /* 0x000ea4000c1e1b00 */
[----:B--2---:R0:W1:Y:S02]  /*2a20*/  F2I.F64.TRUNC R0, R2 ;  /* 0x0000000200007311 */ /* 0x004064000030d100 */
[----:B01----:R-:W-:Y:S05]  /*2a30*/  BRA `(.L_x_1889) ;  /* 0x0000000800647947 */ /* 0x003fea0003800000 */
.L_x_1897:
[----:B------:R-:W-:-:S09]  /*2a40*/  UISETP.NE.AND UP0, UPT, UR4, 0xf, UPT ;  /* 0x0000000f0400788c */ /* 0x000fd2000bf05270 */
[----:B------:R-:W-:Y:S05]  /*2a50*/  BRA.U !UP0, `(.L_x_1899) ;  /* 0x00000001089c7547 */ /* 0x000fea000b800000 */
[----:B------:R-:W-:-:S09]  /*2a60*/  UISETP.NE.AND UP0, UPT, UR4, 0x17, UPT ;  /* 0x000000170400788c */ /* 0x000fd2000bf05270 */
[----:B------:R-:W-:Y:S05]  /*2a70*/  BRA.U !UP0, `(.L_x_1900) ;  /* 0x00000001085c7547 */ /* 0x000fea000b800000 */
[----:B------:R-:W-:-:S09]  /*2a80*/  UISETP.NE.AND UP0, UPT, UR4, 0x18, UPT ;  /* 0x000000180400788c */ /* 0x000fd2000bf05270 */
[----:B------:R-:W-:Y:S05]  /*2a90*/  BRA.U UP0, `(.L_x_1888) ;  /* 0x0000000500c87547 */ /* 0x000fea000b800000 */
[----:B------:R-:W2:Y:S01]  /*2aa0*/  LDG.E.U8 R0, desc[UR36][R2.64] ;  /* 0x0000002402007981 */ /* 0x000ea2000c1e1100 */
[----:B------:R-:W-:Y:S02]  /*2ab0*/  HFMA2 R6, -RZ, RZ, 0, 1.847743988037109375e-06 ;  /* 0x0000001fff067431 */ /* 0x000fe400000001ff */
        /* <DEDUP_REMOVED lines=19> */
.L_x_1900:
        /* <DEDUP_REMOVED lines=14> */
.L_x_1899:
[----:B------:R-:W2:Y:S02]  /*2cd0*/  LDG.E.U16 R4, desc[UR36][R2.64] ;  /* 0x0000002402047981 */ /* 0x000ea4000c1e1500 */
[----:B--2---:R-:W-:-:S06]  /*2ce0*/  SHF.L.U32 R4, R4, 0x10, RZ ;  /* 0x0000001004047819 */ /* 0x004fcc00000006ff */
[----:B------:R-:W0:Y:S02]  /*2cf0*/  F2I.FTZ.TRUNC.NTZ R4, R4 ;  /* 0x0000000400047305 */ /* 0x000e24000021f100 */
[----:B0-----:R-:W-:Y:S01]  /*2d00*/  PRMT R0, R4, 0x7610, R0 ;  /* 0x0000761004007816 */ /* 0x001fe20000000000 */
[----:B------:R-:W-:Y:S06]  /*2d10*/  BRA `(.L_x_1889) ;  /* 0x0000000400ac7947 */ /* 0x000fec0003800000 */
.L_x_1896:
        /* <DEDUP_REMOVED lines=10> */
.L_x_1903:
        /* <DEDUP_REMOVED lines=21> */
.L_x_1907:
[----:B------:R-:W-:Y:S05]  /*2f10*/  BSYNC.RECONVERGENT B1 ;  /* 0x0000000000017941 */ /* 0x000fea0003800200 */
.L_x_1906:
[----:B------:R-:W-:Y:S01]  /*2f20*/  IMAD.SHL.U32 R0, R0, 0x100000, RZ ;  /* 0x0010000000007824 */ /* 0x000fe200078e00ff */
[----:B------:R-:W-:-:S04]  /*2f30*/  LEA R2, R2, 0x3b800000, 0x17 ;  /* 0x3b80000002027811 */ /* 0x000fc800078eb8ff */
[----:B------:R-:W-:-:S07]  /*2f40*/  LOP3.LUT R4, R2, R0, R7, 0xfe, !PT ;  /* 0x0000000002047212 */ /* 0x000fce00078efe07 */
.L_x_1905:
[----:B------:R-:W-:Y:S05]  /*2f50*/  BSYNC.RECONVERGENT B0 ;  /* 0x0000000000007941 */ /* 0x000fea0003800200 */
.L_x_1904:
[----:B------:R-:W0:Y:S02]  /*2f60*/  F2I.FTZ.TRUNC.NTZ R4, R4 ;  /* 0x0000000400047305 */ /* 0x000e24000021f100 */
[----:B0-----:R-:W-:Y:S01]  /*2f70*/  PRMT R0, R4, 0x7610, R0 ;  /* 0x0000761004007816 */ /* 0x001fe20000000000 */
[----:B------:R-:W-:Y:S06]  /*2f80*/  BRA `(.L_x_1889) ;  /* 0x0000000400107947 */ /* 0x000fec0003800000 */
.L_x_1902:
        /* <DEDUP_REMOVED lines=21> */
.L_x_1911:
[----:B------:R-:W-:Y:S05]  /*30e0*/  BSYNC.RECONVERGENT B1 ;  /* 0x0000000000017941 */ /* 0x000fea0003800200 */
.L_x_1910:
[----:B------:R-:W-:Y:S01]  /*30f0*/  IMAD.SHL.U32 R0, R0, 0x200000, RZ ;  /* 0x0020000000007824 */ /* 0x000fe200078e00ff */
[----:B------:R-:W-:-:S04]  /*3100*/  LEA R2, R2, 0x37800000, 0x17 ;  /* 0x3780000002027811 */ /* 0x000fc800078eb8ff */
[----:B------:R-:W-:-:S07]  /*3110*/  LOP3.LUT R4, R2, R0, R7, 0xfe, !PT ;  /* 0x0000000002047212 */ /* 0x000fce00078efe07 */
.L_x_1909:
[----:B------:R-:W-:Y:S05]  /*3120*/  BSYNC.RECONVERGENT B0 ;  /* 0x0000000000007941 */ /* 0x000fea0003800200 */
.L_x_1908:
[----:B------:R-:W0:Y:S02]  /*3130*/  F2I.FTZ.TRUNC.NTZ R4, R4 ;  /* 0x0000000400047305 */ /* 0x000e24000021f100 */
[----:B0-----:R-:W-:Y:S01]  /*3140*/  PRMT R0, R4, 0x7610, R0 ;  /* 0x0000761004007816 */ /* 0x001fe20000000000 */
[----:B------:R-:W-:Y:S06]  /*3150*/  BRA `(.L_x_1889) ;  /* 0x00000000009c7947 */ /* 0x000fec0003800000 */
.L_x_1901:
[----:B------:R-:W-:-:S09]  /*3160*/  UISETP.NE.AND UP0, UPT, UR4, 0x1c, UPT ;  /* 0x0000001c0400788c */ /* 0x000fd2000bf05270 */
[----:B------:R-:W-:Y:S05]  /*3170*/  BRA.U !UP0, `(.L_x_1912) ;  /* 0x0000000108907547 */ /* 0x000fea000b800000 */
[----:B------:R-:W-:-:S09]  /*3180*/  UISETP.NE.AND UP0, UPT, UR4, 0x1d, UPT ;  /* 0x0000001d0400788c */ /* 0x000fd2000bf05270 */
[----:B------:R-:W-:Y:S05]  /*3190*/  BRA.U !UP0, `(.L_x_1913) ;  /* 0x0000000108807547 */ /* 0x000fea000b800000 */
[----:B------:R-:W-:-:S09]  /*31a0*/  UISETP.NE.AND UP0, UPT, UR4, 0x2c, UPT ;  /* 0x0000002c0400788c */ /* 0x000fd2000bf05270 */
[----:B------:R-:W-:Y:S05]  /*31b0*/  BRA.U !UP0, `(.L_x_1914) ;  /* 0x0000000108487547 */ /* 0x000fea000b800000 */
.L_x_1888:
        /* <DEDUP_REMOVED lines=15> */
[----:B--2-45:R-:W-:Y:S05]  /*32b0*/  CALL.ABS.NOINC R2 ;  /* 0x0000000002007343 */ /* 0x034fea0003c00000 */
.L_x_1915:
[----:B------:R-:W-:Y:S01]  /*32c0*/  PRMT R0, RZ, 0x7610, R0 ;  /* 0x00007610ff007816 */ /* 0x000fe20000000000 */
[----:B------:R-:W-:Y:S06]  /*32d0*/  BRA `(.L_x_1889) ;  /* 0x00000000003c7947 */ /* 0x000fec0003800000 */
.L_x_1914:
[----:B------:R-:W2:Y:S01]  /*32e0*/  LDG.E.U8 R2, desc[UR36][R2.64] ;  /* 0x0000002402027981 */ /* 0x000ea2000c1e1100 */
[----:B------:R-:W-:Y:S01]  /*32f0*/  BSSY.RECONVERGENT B0, `(.L_x_1916) ;  /* 0x0000007000007945 */ /* 0x000fe20003800200 */
[----:B------:R-:W-:Y:S01]  /*3300*/  HFMA2 R4, -RZ, RZ, 3.814697265625e-06, 0 ;  /* 0x00400000ff047431 */ /* 0x000fe200000001ff */
[----:B--2---:R-:W-:-:S13]  /*3310*/  ISETP.NE.AND P0, PT, R2, RZ, PT ;  /* 0x000000ff0200720c */ /* 0x004fda0003f05270 */
[----:B------:R-:W-:Y:S05]  /*3320*/  @!P0 BRA `(.L_x_1917) ;  /* 0x00000000000c8947 */ /* 0x000fea0003800000 */
[----:B------:R-:W-:-:S13]  /*3330*/  ISETP.NE.AND P0, PT, R2, 0xff, PT ;  /* 0x000000ff0200780c */ /* 0x000fda0003f05270 */
[----:B------:R-:W-:Y:S02]  /*3340*/  @!P0 IMAD.MOV.U32 R4, RZ, RZ, 0x7f800001 ;  /* 0x7f800001ff048424 */ /* 0x000fe400078e00ff */
[----:B------:R-:W-:-:S07]  /*3350*/  @P0 IMAD.SHL.U32 R4, R2, 0x800000, RZ ;  /* 0x0080000002040824 */ /* 0x000fce00078e00ff */
.L_x_1917:
[----:B------:R-:W-:Y:S05]  /*3360*/  BSYNC.RECONVERGENT B0 ;  /* 0x0000000000007941 */ /* 0x000fea0003800200 */
.L_x_1916:
[----:B------:R-:W0:Y:S02]  /*3370*/  F2I.FTZ.TRUNC.NTZ R4, R4 ;  /* 0x0000000400047305 */ /* 0x000e24000021f100 */
[----:B0-----:R-:W-:Y:S01]  /*3380*/  PRMT R0, R4, 0x7610, R0 ;  /* 0x0000761004007816 */ /* 0x001fe20000000000 */
[----:B------:R-:W-:Y:S06]  /*3390*/  BRA `(.L_x_1889) ;  /* 0x00000000000c7947 */ /* 0x000fec0003800000 */
.L_x_1913:
[----:B------:R0:W5:Y:S01]  /*33a0*/  LDG.E.U16 R0, desc[UR36][R2.64] ;  /* 0x0000002402007981 */ /* 0x000162000c1e1500 */
[----:B------:R-:W-:Y:S05]  /*33b0*/  BRA `(.L_x_1889) ;  /* 0x0000000000047947 */ /* 0x000fea0003800000 */
.L_x_1912:
[----:B------:R0:W5:Y:S02]  /*33c0*/  LDG.E.U16 R0, desc[UR36][R2.64] ;  /* 0x0000002402007981 */ /* 0x000164000c1e1500 */
.L_x_1889:
[----:B------:R-:W0:Y:S01]  /*33d0*/  LDCU.64 UR6, c[0x0][0x5e8] ;  /* 0x0000bd00ff0677ac */ /* 0x000e220008000a00 */
[----:B-1--45:R-:W-:Y:S01]  /*33e0*/  LOP3.LUT R9, R0, R19, RZ, 0x3c, !PT ;  /* 0x0000001300097212 */ /* 0x032fe200078e3cff */
        /* <DEDUP_REMOVED lines=15> */
.L_x_1921:
[----:B------:R1:W-:Y:S01]  /*34e0*/  STG.E.U8 desc[UR36][R2.64], R9 ;  /* 0x0000000902007986 */ /* 0x0003e2000c101124 */
[----:B------:R-:W-:Y:S05]  /*34f0*/  BRA `(.L_x_1923) ;  /* 0x0000000c00547947 */ /* 0x000fea0003800000 */
.L_x_1920:
        /* <DEDUP_REMOVED lines=10> */
.L_x_1925:
[----:B------:R-:W-:-:S05]  /*35a0*/  PRMT R5, R9, 0x9910, RZ ;  /* 0x0000991009057816 */ /* 0x000fca00000000ff */
[----:B------:R3:W-:Y:S01]  /*35b0*/  STG.E desc[UR36][R2.64], R5 ;  /* 0x0000000502007986 */ /* 0x0007e2000c101924 */
[----:B------:R-:W-:Y:S05]  /*35c0*/  BRA `(.L_x_1923) ;  /* 0x0000000c00207947 */ /* 0x000fea0003800000 */
.L_x_1924:
[----:B------:R2:W-:Y:S01]  /*35d0*/  STG.E.U16 desc[UR36][R2.64], R9 ;  /* 0x0000000902007986 */ /* 0x0005e2000c101524 */
[----:B------:R-:W-:Y:S05]  /*35e0*/  BRA `(.L_x_1923) ;  /* 0x0000000c00187947 */ /* 0x000fea0003800000 */
.L_x_1919:
        /* <DEDUP_REMOVED lines=9> */
.L_x_1927:
[----:B------:R-:W0:Y:S02]  /*3680*/  I2F.S16 R0, R9 ;  /* 0x0000000900007306 */ /* 0x000e240000101400 */
[----:B0-----:R-:W-:-:S05]  /*3690*/  F2FP.F16.F32.PACK_AB R0, RZ, R0 ;  /* 0x00000000ff00723e */ /* 0x001fca00000000ff */
[----:B------:R0:W-:Y:S01]  /*36a0*/  STG.E.U16 desc[UR36][R2.64], R0 ;  /* 0x0000000002007986 */ /* 0x0001e2000c101524 */
[----:B------:R-:W-:Y:S05]  /*36b0*/  BRA `(.L_x_1923) ;  /* 0x0000000800e47947 */ /* 0x000fea0003800000 */
.L_x_1926:
        /* <DEDUP_REMOVED lines=10> */
.L_x_1929:
[----:B------:R-:W0:Y:S02]  /*3760*/  I2F.S16 R9, R9 ;  /* 0x0000000900097306 */ /* 0x000e240000101400 */
[----:B0-----:R-:W-:-:S04]  /*3770*/  F2FP.F16.F32.PACK_AB R5, RZ, R9 ;  /* 0x00000009ff05723e */ /* 0x001fc800000000ff */
[----:B------:R-:W-:-:S05]  /*3780*/  PRMT R5, R5, 0x5410, RZ ;  /* 0x0000541005057816 */ /* 0x000fca00000000ff */
[----:B------:R0:W-:Y:S01]  /*3790*/  STG.E desc[UR36][R2.64], R5 ;  /* 0x0000000502007986 */ /* 0x0001e2000c101924 */
[----:B------:R-:W-:Y:S05]  /*37a0*/  BRA `(.L_x_1923) ;  /* 0x0000000800a87947 */ /* 0x000fea0003800000 */
.L_x_1928:
[----:B------:R-:W0:Y:S02]  /*37b0*/  I2F.F64.S16 R4, R9 ;  /* 0x0000000900047312 */ /* 0x000e240000101c00 */
[----:B0-----:R0:W-:Y:S01]  /*37c0*/  STG.E.64 desc[UR36][R2.64], R4 ;  /* 0x0000000402007986 */ /* 0x0011e2000c101b24 */
[----:B------:R-:W-:Y:S05]  /*37d0*/  BRA `(.L_x_1923) ;  /* 0x00000008009c7947 */ /* 0x000fea0003800000 */
.L_x_1918:
        /* <DEDUP_REMOVED lines=8> */
[----:B------:R-:W-:Y:S02]  /*3860*/  PRMT R0, R0, 0x9910, RZ ;  /* 0x0000991000007816 */ /* 0x000fe400000000ff */
[----:B------:R-:W-:-:S04]  /*3870*/  PRMT R5, R19, 0x9910, RZ ;  /* 0x0000991013057816 */ /* 0x000fc800000000ff */
[----:B------:R-:W-:-:S04]  /*3880*/  ISETP.NE.AND P0, PT, R5, R0, PT ;  /* 0x000000000500720c */ /* 0x000fc80003f05270 */
[----:B------:R-:W-:-:S05]  /*3890*/  SEL R5, RZ, 0x1, !P0 ;  /* 0x00000001ff057807 */ /* 0x000fca0004000000 */
[----:B------:R0:W-:Y:S01]  /*38a0*/  STG.E.U8 desc[UR36][R2.64], R5 ;  /* 0x0000000502007986 */ /* 0x0001e2000c101124 */
[----:B------:R-:W-:Y:S05]  /*38b0*/  BRA `(.L_x_1923) ;  /* 0x0000000800647947 */ /* 0x000fea0003800000 */
.L_x_1932:
[----:B------:R-:W-:Y:S01]  /*38c0*/  CS2R R6, SRZ ;  /* 0x0000000000067805 */ /* 0x000fe2000001ff00 */
[----:B------:R-:W0:Y:S04]  /*38d0*/  I2F.F64.S16 R4, R9 ;  /* 0x0000000900047312 */ /* 0x000e280000101c00 */
[----:B0-----:R0:W-:Y:S01]  /*38e0*/  STG.E.128 desc[UR36][R2.64], R4 ;  /* 0x0000000402007986 */ /* 0x0011e2000c101d24 */
[----:B------:R-:W-:Y:S05]  /*38f0*/  BRA `(.L_x_1923) ;  /* 0x0000000800547947 */ /* 0x000fea0003800000 */
.L_x_1931:
        /* <DEDUP_REMOVED lines=19> */
.L_x_1936:
[----:B------:R-:W-:Y:S05]  /*3a30*/  BSYNC.RECONVERGENT B0 ;  /* 0x0000000000007941 */ /* 0x000fea0003800200 */
.L_x_1935:
[----:B------:R-:W-:-:S05]  /*3a40*/  LOP3.LUT R5, R0, 0x80, R5, 0xf8, !PT ;  /* 0x0000008000057812 */ /* 0x000fca00078ef805 */
[----:B------:R0:W-:Y:S01]  /*3a50*/  STG.E.U8 desc[UR36][R2.64], R5 ;  /* 0x0000000502007986 */ /* 0x0001e2000c101124 */
[----:B------:R-:W-:Y:S05]  /*3a60*/  BRA `(.L_x_1923) ;  /* 0x0000000400f87947 */ /* 0x000fea0003800000 */
.L_x_1934:
        /* <DEDUP_REMOVED lines=15> */
.L_x_1938:
[----:B------:R-:W-:Y:S05]  /*3b60*/  BSYNC.RECONVERGENT B0 ;  /* 0x0000000000007941 */ /* 0x000fea0003800200 */
.L_x_1937:
[----:B------:R-:W-:-:S05]  /*3b70*/  LOP3.LUT R5, R0, 0x80, R5, 0xf8, !PT ;  /* 0x0000008000057812 */ /* 0x000fca00078ef805 */
[----:B------:R0:W-:Y:S01]  /*3b80*/  STG.E.U8 desc[UR36][R2.64], R5 ;  /* 0x0000000502007986 */ /* 0x0001e2000c101124 */
[----:B------:R-:W-:Y:S05]  /*3b90*/  BRA `(.L_x_1923) ;  /* 0x0000000400ac7947 */ /* 0x000fea0003800000 */
.L_x_1933:
[----:B------:R-:W0:Y:S02]  /*3ba0*/  I2F.S16 R0, R9 ;  /* 0x0000000900007306 */ /* 0x000e240000101400 */
[----:B0-----:R-:W-:-:S05]  /*3bb0*/  F2FP.BF16.F32.PACK_AB R0, RZ, R0 ;  /* 0x00000000ff00723e */ /* 0x001fca00000010ff */
[----:B------:R0:W-:Y:S01]  /*3bc0*/  STG.E.U16 desc[UR36][R2.64], R0 ;  /* 0x0000000002007986 */ /* 0x0001e2000c101524 */
[----:B------:R-:W-:Y:S05]  /*3bd0*/  BRA `(.L_x_1923) ;  /* 0x00000004009c7947 */ /* 0x000fea0003800000 */
.L_x_1930:
        /* <DEDUP_REMOVED lines=10> */
.L_x_1941:
        /* <DEDUP_REMOVED lines=13> */
.L_x_1944:
[----:B------:R-:W-:-:S04]  /*3d50*/  SHF.R.U32.HI R0, RZ, 0x14, R5 ;  /* 0x00000014ff007819 */ /* 0x000fc80000011605 */
[----:B------:R-:W-:-:S04]  /*3d60*/  LOP3.LUT R0, R0, 0x1, RZ, 0xc0, !PT ;  /* 0x0000000100007812 */ /* 0x000fc800078ec0ff */
[----:B------:R-:W-:-:S04]  /*3d70*/  IADD3 R0, PT, PT, R5, 0x487ffff, R0 ;  /* 0x0487ffff05007810 */ /* 0x000fc80007ffe000 */
[----:B------:R-:W-:-:S04]  /*3d80*/  SHF.R.U32.HI R0, RZ, 0x14, R0 ;  /* 0x00000014ff007819 */ /* 0x000fc80000011600 */
[----:B------:R-:W-:-:S07]  /*3d90*/  LOP3.LUT R4, R0, 0xff, RZ, 0xc0, !PT ;  /* 0x000000ff00047812 */ /* 0x000fce00078ec0ff */
.L_x_1945:
[----:B------:R-:W-:-:S04]  /*3da0*/  SHF.R.U32.HI R5, RZ, 0x18, R5 ;  /* 0x00000018ff057819 */ /* 0x000fc80000011605 */
[----:B------:R-:W-:-:S04]  /*3db0*/  LOP3.LUT R4, R4, 0x80, R5, 0xf8, !PT ;  /* 0x0000008004047812 */ /* 0x000fc800078ef805 */
[----:B------:R-:W-:-:S07]  /*3dc0*/  PRMT R0, R4, 0x7610, R0 ;  /* 0x0000761004007816 */ /* 0x000fce0000000000 */
.L_x_1943:
[----:B------:R-:W-:Y:S05]  /*3dd0*/  BSYNC.RECONVERGENT B0 ;  /* 0x0000000000007941 */ /* 0x000fea0003800200 */
.L_x_1942:
[----:B------:R0:W-:Y:S01]  /*3de0*/  STG.E.U8 desc[UR36][R2.64], R0 ;  /* 0x0000000002007986 */ /* 0x0001e2000c101124 */
[----:B------:R-:W-:Y:S05]  /*3df0*/  BRA `(.L_x_1923) ;  /* 0x0000000400147947 */ /* 0x000fea0003800000 */
.L_x_1940:
[----:B------:R-:W0:Y:S01]  /*3e00*/  I2F.S16 R5, R9 ;  /* 0x0000000900057306 */ /* 0x000e220000101400 */
[----:B------:R-:W-:Y:S01]  /*3e10*/  BSSY.RECONVERGENT B0, `(.L_x_1946) ;  /* 0x0000014000007945 */ /* 0x000fe20003800200 */
[----:B------:R-:W-:Y:S01]  /*3e20*/  HFMA2 R0, -RZ, RZ, 0, 7.62939453125e-06 ;  /* 0x00000080ff007431 */ /* 0x000fe200000001ff */
        /* <DEDUP_REMOVED lines=10> */
.L_x_1948:
[----:B------:R-:W-:-:S04]  /*3ed0*/  SHF.R.U32.HI R0, RZ, 0x15, R5 ;  /* 0x00000015ff007819 */ /* 0x000fc80000011605 */
[----:B------:R-:W-:-:S04]  /*3ee0*/  LOP3.LUT R0, R0, 0x1, RZ, 0xc0, !PT ;  /* 0x0000000100007812 */ /* 0x000fc800078ec0ff */
[----:B------:R-:W-:-:S04]  /*3ef0*/  IADD3 R0, PT, PT, R5, 0x88fffff, R0 ;  /* 0x088fffff05007810 */ /* 0x000fc80007ffe000 */
[----:B------:R-:W-:-:S04]  /*3f00*/  SHF.R.U32.HI R0, RZ, 0x15, R0 ;  /* 0x00000015ff007819 */ /* 0x000fc80000011600 */
[----:B------:R-:W-:-:S07]  /*3f10*/  LOP3.LUT R4, R0, 0xff, RZ, 0xc0, !PT ;  /* 0x000000ff00047812 */ /* 0x000fce00078ec0ff */
.L_x_1949:
[----:B------:R-:W-:-:S04]  /*3f20*/  SHF.R.U32.HI R5, RZ, 0x18, R5 ;  /* 0x00000018ff057819 */ /* 0x000fc80000011605 */
[----:B------:R-:W-:-:S04]  /*3f30*/  LOP3.LUT R4, R4, 0x80, R5, 0xf8, !PT ;  /* 0x0000008004047812 */ /* 0x000fc800078ef805 */
[----:B------:R-:W-:-:S07]  /*3f40*/  PRMT R0, R4, 0x7610, R0 ;  /* 0x0000761004007816 */ /* 0x000fce0000000000 */
.L_x_1947:
[----:B------:R-:W-:Y:S05]  /*3f50*/  BSYNC.RECONVERGENT B0 ;  /* 0x0000000000007941 */ /* 0x000fea0003800200 */
.L_x_1946:
[----:B------:R0:W-:Y:S01]  /*3f60*/  STG.E.U8 desc[UR36][R2.64], R0 ;  /* 0x0000000002007986 */ /* 0x0001e2000c101124 */
[----:B------:R-:W-:Y:S05]  /*3f70*/  BRA `(.L_x_1923) ;  /* 0x0000000000b47947 */ /* 0x000fea0003800000 */
.L_x_1939:
[----:B------:R-:W-:-:S09]  /*3f80*/  UISETP.NE.AND UP0, UPT, UR4, 0x1c, UPT ;  /* 0x0000001c0400788c */ /* 0x000fd2000bf05270 */
[----:B------:R-:W-:Y:S05]  /*3f90*/  BRA.U !UP0, `(.L_x_1950) ;  /* 0x0000000108a47547 */ /* 0x000fea000b800000 */
[----:B------:R-:W-:-:S09]  /*3fa0*/  UISETP.NE.AND UP0, UPT, UR4, 0x1d, UPT ;  /* 0x0000001d0400788c */ /* 0x000fd2000bf05270 */
[----:B------:R-:W-:Y:S05]  /*3fb0*/  BRA.U !UP0, `(.L_x_1951) ;  /* 0x00000001088c7547 */ /* 0x000fea000b800000 */
[----:B------:R-:W-:-:S09]  /*3fc0*/  UISETP.NE.AND UP0, UPT, UR4, 0x2c, UPT ;  /* 0x0000002c0400788c */ /* 0x000fd2000bf05270 */
[----:B------:R-:W-:Y:S05]  /*3fd0*/  BRA.U !UP0, `(.L_x_1952) ;  /* 0x0000000108447547 */ /* 0x000fea000b800000 */
.L_x_1922:
        /* <DEDUP_REMOVED lines=16> */
.L_x_1953:
[----:B------:R-:W-:Y:S05]  /*40e0*/  BRA `(.L_x_1923) ;  /* 0x0000000000587947 */ /* 0x000fea0003800000 */
.L_x_1952:
        /* <DEDUP_REMOVED lines=16> */
.L_x_1951:
[----:B------:R-:W-:-:S04]  /*41f0*/  PRMT R4, R9, 0x9910, RZ ;  /* 0x0000991009047816 */ /* 0x000fc800000000ff */
[----:B------:R-:W-:-:S05]  /*4200*/  SHF.R.S32.HI R5, RZ, 0x1f, R4 ;  /* 0x0000001fff057819 */ /* 0x000fca0000011404 */
[----:B------:R0:W-:Y:S01]  /*4210*/  STG.E.64 desc[UR36][R2.64], R4 ;  /* 0x0000000402007986 */ /* 0x0001e2000c101b24 */
[----:B------:R-:W-:Y:S05]  /*4220*/  BRA `(.L_x_1923) ;  /* 0x0000000000087947 */ /* 0x000fea0003800000 */
.L_x_1950:
[----:B------:R-:W-:-:S05]  /*4230*/  PRMT R5, R9, 0x9910, RZ ;  /* 0x0000991009057816 */ /* 0x000fca00000000ff */
[----:B------:R0:W-:Y:S02]  /*4240*/  STG.E desc[UR36][R2.64], R5 ;  /* 0x0000000502007986 */ /* 0x0001e4000c101924 */
.L_x_1923:
[----:B------:R-:W-:-:S07]  /*4250*/  VIADD R17, R17, 0x80 ;  /* 0x0000008011117836 */ /* 0x000fce0000000000 */
.L_x_1848:
[----:B------:R-:W-:Y:S05]  /*4260*/  BSYNC.RECONVERGENT B6 ;  /* 0x0000000000067941 */ /* 0x000fea0003800200 */
.L_x_1847:
[----:B------:R-:W5:Y:S01]  /*4270*/  LDCU UR4, c[0x0][0x380] ;  /* 0x00007000ff0477ac */ /* 0x000f620008000800 */
[----:B------:R-:W-:Y:S01]  /*4280*/  BSSY.RECONVERGENT B6, `(.L_x_1954) ;  /* 0x0000417000067945 */ /* 0x000fe20003800200 */
[----:B-----5:R-:W-:-:S13]  /*4290*/  ISETP.GE.AND P0, PT, R17, UR4, PT ;  /* 0x0000000411007c0c */ /* 0x020fda000bf06270 */
[----:B------:R-:W-:Y:S05]  /*42a0*/  @P0 BRA `(.L_x_1955) ;  /* 0x0000004000500947 */ /* 0x000fea0003800000 */
[----:B------:R-:W5:Y:S01]  /*42b0*/  LDCU UR4, c[0x0][0x388] ;  /* 0x00007100ff0477ac */ /* 0x000f620008000800 */
[----:B0-----:R-:W-:Y:S02]  /*42c0*/  HFMA2 R0, -RZ, RZ, 0, 0 ;  /* 0x00000000ff007431 */ /* 0x001fe400000001ff */
[----:B------:R-:W-:Y:S02]  /*42d0*/  IMAD.MOV.U32 R18, RZ, RZ, RZ ;  /* 0x000000ffff127224 */ /* 0x000fe400078e00ff */
        /* <DEDUP_REMOVED lines=351> */
.L_x_1956:
[----:B------:R-:W1:Y:S01]  /*58d0*/  LDCU.64 UR6, c[0x0][0x5f0] ;  /* 0x0000be00ff0677ac */ /* 0x000e620008000a00 */
[----:B------:R-:W-:-:S04]  /*58e0*/  UPRMT UR4, UR39, 0x9910, URZ ;  /* 0x0000991027047896 */ /* 0x000fc800080000ff */
[----:B------:R-:W-:Y:S01]  /*58f0*/  UISETP.GT.AND UP0, UPT, UR4, 0x9, UPT ;  /* 0x000000090400788c */ /* 0x000fe2000bf04270 */
[----:B-1234-:R-:W-:-:S04]  /*5900*/  IADD3 R2, P0, PT, R0, UR6, RZ ;  /* 0x0000000600027c10 */ /* 0x01efc8000ff1e0ff */
        /* <DEDUP_REMOVED lines=12> */
.L_x_1960:
[----:B------:R0:W5:Y:S01]  /*59d0*/  LDG.E.U8 R19, desc[UR36][R2.64] ;  /* 0x0000002402137981 */ /* 0x000162000c1e1100 */
[----:B------:R-:W-:Y:S05]  /*59e0*/  BRA `(.L_x_1962) ;  /* 0x0000000c004c7947 */ /* 0x000fea0003800000 */
.L_x_1959:
        /* <DEDUP_REMOVED lines=8> */
.L_x_1964:
[----:B------:R4:W5:Y:S01]  /*5a70*/  LDG.E.U16 R19, desc[UR36][R2.64] ;  /* 0x0000002402137981 */ /* 0x000962000c1e1500 */
[----:B------:R-:W-:Y:S05]  /*5a80*/  BRA `(.L_x_1962) ;  /* 0x0000000c00247947 */ /* 0x000fea0003800000 */
.L_x_1963:
[----:B------:R3:W5:Y:S01]  /*5a90*/  LDG.E.U16 R19, desc[UR36][R2.64] ;  /* 0x0000002402137981 */ /* 0x000762000c1e1500 */
[----:B------:R-:W-:Y:S05]  /*5aa0*/  BRA `(.L_x_1962) ;  /* 0x0000000c001c7947 */ /* 0x000fea0003800000 */
.L_x_1958:
        /* <DEDUP_REMOVED lines=9> */
.L_x_1966:
[----:B------:R-:W2:Y:S02]  /*5b40*/  LDG.E.U16 R0, desc[UR36][R2.64] ;  /* 0x0000002402007981 */ /* 0x000ea4000c1e1500 */
[----:B--2---:R-:W-:-:S06]  /*5b50*/  HADD2.F32 R0, -RZ, R0.H0_H0 ;  /* 0x20000000ff007230 */ /* 0x004fcc0000004100 */
[----:B------:R-:W0:Y:S02]  /*5b60*/  F2I.FTZ.TRUNC.NTZ R0, R0 ;  /* 0x0000000000007305 */ /* 0x000e24000021f100 */
[----:B0-----:R-:W-:Y:S01]  /*5b70*/  PRMT R19, R0, 0x7610, R19 ;  /* 0x0000761000137816 */ /* 0x001fe20000000013 */
[----:B------:R-:W-:Y:S06]  /*5b80*/  BRA `(.L_x_1962) ;  /* 0x0000000800e47947 */ /* 0x000fec0003800000 */
.L_x_1965:
        /* <DEDUP_REMOVED lines=9> */
.L_x_1968:
[----:B------:R-:W2:Y:S02]  /*5c20*/  LDG.E.U16 R2, desc[UR36][R2.64] ;  /* 0x0000002402027981 */ /* 0x000ea4000c1e1500 */
[----:B--2---:R-:W-:-:S06]  /*5c30*/  HADD2.F32 R0, -RZ, R2.H0_H0 ;  /* 0x20000002ff007230 */ /* 0x004fcc0000004100 */
[----:B------:R-:W0:Y:S02]  /*5c40*/  F2I.FTZ.TRUNC.NTZ R0, R0 ;  /* 0x0000000000007305 */ /* 0x000e24000021f100 */
[----:B0-----:R-:W-:Y:S01]  /*5c50*/  PRMT R19, R0, 0x7610, R19 ;  /* 0x0000761000137816 */ /* 0x001fe20000000013 */
[----:B------:R-:W-:Y:S06]  /*5c60*/  BRA `(.L_x_1962) ;  /* 0x0000000800ac7947 */ /* 0x000fec0003800000 */
.L_x_1967:
[----:B------:R-:W2:Y:S02]  /*5c70*/  LDG.E.64 R2, desc[UR36][R2.64] ;  /* 0x0000002402027981 */ /* 0x000ea4000c1e1b00 */
[----:B--2---:R0:W1:Y:S02]  /*5c80*/  F2I.F64.TRUNC R19, R2 ;  /* 0x0000000200137311 */ /* 0x004064000030d100 */
[----:B01----:R-:W-:Y:S05]  /*5c90*/  BRA `(.L_x_1962) ;  /* 0x0000000800a07947 */ /* 0x003fea0003800000 */
.L_x_1957:
        /* <DEDUP_REMOVED lines=12> */
.L_x_1971:
[----:B------:R-:W2:Y:S02]  /*5d60*/  LDG.E.64 R2, desc[UR36][R2.64] ;  /* 0x0000002402027981 */ /* 0x000ea4000c1e1b00 */
[----:B--2---:R3:W4:Y:S02]  /*5d70*/  F2I.F64.TRUNC R19, R2 ;  /* 0x0000000200137311 */ /* 0x004724000030d100 */
[----:B---34-:R-:W-:Y:S05]  /*5d80*/  BRA `(.L_x_1962) ;  /* 0x0000000800647947 */ /* 0x018fea0003800000 */
.L_x_1970:
        /* <DEDUP_REMOVED lines=27> */
.L_x_1973:
[----:B------:R-:W2:Y:S02]  /*5f40*/  LDG.E.U8 R2, desc[UR36][R2.64] ;  /* 0x0000002402027981 */ /* 0x000ea4000c1e1100 */
[C---:B--2---:R-:W-:Y:S01]  /*5f50*/  SHF.L.U32 R0, R2.reuse, 0x19, RZ ;  /* 0x0000001902007819 */ /* 0x044fe200000006ff */
        /* <DEDUP_REMOVED lines=12> */
.L_x_1972:
[----:B------:R-:W2:Y:S02]  /*6020*/  LDG.E.U16 R0, desc[UR36][R2.64] ;  /* 0x0000002402007981 */ /* 0x000ea4000c1e1500 */
[----:B--2---:R-:W-:-:S06]  /*6030*/  IMAD.U32 R0, R0, 0x10000, RZ ;  /* 0x0001000000007824 */ /* 0x004fcc00078e00ff */
[----:B------:R-:W0:Y:S02]  /*6040*/  F2I.FTZ.TRUNC.NTZ R0, R0 ;  /* 0x0000000000007305 */ /* 0x000e24000021f100 */
[----:B0-----:R-:W-:Y:S01]  /*6050*/  PRMT R19, R0, 0x7610, R19 ;  /* 0x0000761000137816 */ /* 0x001fe20000000013 */
[----:B------:R-:W-:Y:S06]  /*6060*/  BRA `(.L_x_1962) ;  /* 0x0000000400ac7947 */ /* 0x000fec0003800000 */
.L_x_1969:
        /* <DEDUP_REMOVED lines=10> */
.L_x_1976:
[----:B------:R-:W2:Y:S01]  /*6110*/  LDG.E.U8 R3, desc[UR36][R2.64] ;  /* 0x0000002402037981 */ /* 0x000ea2000c1e1100 */
[----:B------:R-:W-:Y:S01]  /*6120*/  BSSY.RECONVERGENT B0, `(.L_x_1977) ;  /* 0x0000018000007945 */ /* 0x000fe20003800200 */
[----:B------:R-:W-:Y:S01]  /*6130*/  IMAD.MOV.U32 R0, RZ, RZ, RZ ;  /* 0x000000ffff007224 */ /* 0x000fe200078e00ff */
[----:B--2---:R-:W-:-:S13]  /*6140*/  ISETP.NE.AND P0, PT, R3, RZ, PT ;  /* 0x000000ff0300720c */ /* 0x004fda0003f05270 */
[----:B------:R-:W-:Y:S05]  /*6150*/  @!P0 BRA `(.L_x_1978) ;  /* 0x0000000000508947 */ /* 0x000fea0003800000 */
[----:B------:R-:W-:-:S13]  /*6160*/  ISETP.NE.AND P0, PT, R3, 0x80, PT ;  /* 0x000000800300780c */ /* 0x000fda0003f05270 */
[----:B------:R-:W-:Y:S01]  /*6170*/  @!P0 MOV R0, 0x7f800001 ;  /* 0x7f80000100008802 */ /* 0x000fe20000000f00 */
        /* <DEDUP_REMOVED lines=14> */
.L_x_1980:
[----:B------:R-:W-:Y:S05]  /*6260*/  BSYNC.RECONVERGENT B1 ;  /* 0x0000000000017941 */ /* 0x000fea0003800200 */
.L_x_1979:
[----:B------:R-:W-:Y:S01]  /*6270*/  IMAD.SHL.U32 R0, R0, 0x100000, RZ ;  /* 0x0010000000007824 */ /* 0x000fe200078e00ff */
[----:B------:R-:W-:-:S04]  /*6280*/  LEA R2, R2, 0x3b800000, 0x17 ;  /* 0x3b80000002027811 */ /* 0x000fc800078eb8ff */
[----:B------:R-:W-:-:S07]  /*6290*/  LOP3.LUT R0, R2, R0, R7, 0xfe, !PT ;  /* 0x0000000002007212 */ /* 0x000fce00078efe07 */
.L_x_1978:
[----:B------:R-:W-:Y:S05]  /*62a0*/  BSYNC.RECONVERGENT B0 ;  /* 0x0000000000007941 */ /* 0x000fea0003800200 */
.L_x_1977:
[----:B------:R-:W0:Y:S02]  /*62b0*/  F2I.FTZ.TRUNC.NTZ R0, R0 ;  /* 0x0000000000007305 */ /* 0x000e24000021f100 */
[----:B0-----:R-:W-:Y:S01]  /*62c0*/  PRMT R19, R0, 0x7610, R19 ;  /* 0x0000761000137816 */ /* 0x001fe20000000013 */
[----:B------:R-:W-:Y:S06]  /*62d0*/  BRA `(.L_x_1962) ;  /* 0x0000000400107947 */ /* 0x000fec0003800000 */
.L_x_1975:
        /* <DEDUP_REMOVED lines=21> */
.L_x_1984:
[----:B------:R-:W-:Y:S05]  /*6430*/  BSYNC.RECONVERGENT B1 ;  /* 0x0000000000017941 */ /* 0x000fea0003800200 */
.L_x_1983:
[----:B------:R-:W-:Y:S02]  /*6440*/  SHF.L.U32 R0, R0, 0x15, RZ ;  /* 0x0000001500007819 */ /* 0x000fe400000006ff */
[----:B------:R-:W-:-:S04]  /*6450*/  LEA R2, R2, 0x37800000, 0x17 ;  /* 0x3780000002027811 */ /* 0x000fc800078eb8ff */
[----:B------:R-:W-:-:S07]  /*6460*/  LOP3.LUT R0, R2, R0, R7, 0xfe, !PT ;  /* 0x0000000002007212 */ /* 0x000fce00078efe07 */
.L_x_1982:
[----:B------:R-:W-:Y:S05]  /*6470*/  BSYNC.RECONVERGENT B0 ;  /* 0x0000000000007941 */ /* 0x000fea0003800200 */
.L_x_1981:
[----:B------:R-:W0:Y:S02]  /*6480*/  F2I.FTZ.TRUNC.NTZ R0, R0 ;  /* 0x0000000000007305 */ /* 0x000e24000021f100 */
[----:B0-----:R-:W-:Y:S01]  /*6490*/  PRMT R19, R0, 0x7610, R19 ;  /* 0x0000761000137816 */ /* 0x001fe20000000013 */
[----:B------:R-:W-:Y:S06]  /*64a0*/  BRA `(.L_x_1962) ;  /* 0x00000000009c7947 */ /* 0x000fec0003800000 */
.L_x_1974:
        /* <DEDUP_REMOVED lines=14> */
.L_x_1988:
[----:B------:R-:W-:Y:S05]  /*6590*/  BSYNC.RECONVERGENT B0 ;  /* 0x0000000000007941 */ /* 0x000fea0003800200 */
.L_x_1987:
[----:B------:R-:W0:Y:S02]  /*65a0*/  F2I.FTZ.TRUNC.NTZ R0, R0 ;  /* 0x0000000000007305 */ /* 0x000e24000021f100 */
[----:B0-----:R-:W-:Y:S01]  /*65b0*/  PRMT R19, R0, 0x7610, R19 ;  /* 0x0000761000137816 */ /* 0x001fe20000000013 */
[----:B------:R-:W-:Y:S06]  /*65c0*/  BRA `(.L_x_1962) ;  /* 0x0000000000547947 */ /* 0x000fec0003800000 */
.L_x_1961:
        /* <DEDUP_REMOVED lines=8> */
[----:B0-----:R-:W-:Y:S01]  /*6650*/  MOV R4, UR4 ;  /* 0x0000000400047c02 */ /* 0x001fe20008000f00 */
[----:B------:R-:W-:-:S02]  /*6660*/  IMAD.U32 R5, RZ, RZ, UR5 ;  /* 0x00000005ff057e24 */ /* 0x000fc4000f8e00ff */
[----:B-1----:R-:W-:Y:S02]  /*6670*/  IMAD.U32 R6, RZ, RZ, UR6 ;  /* 0x00000006ff067e24 */ /* 0x002fe4000f8e00ff */
[----:B------:R-:W-:Y:S01]  /*6680*/  IMAD.U32 R7, RZ, RZ, UR7 ;  /* 0x00000007ff077e24 */ /* 0x000fe2000f8e00ff */
[----:B---3--:R-:W-:Y:S01]  /*6690*/  MOV R10, UR8 ;  /* 0x00000008000a7c02 */ /* 0x008fe20008000f00 */
[----:B------:R-:W-:-:S07]  /*66a0*/  IMAD.U32 R11, RZ, RZ, UR9 ;  /* 0x00000009ff0b7e24 */ /* 0x000fce000f8e00ff */
[----:B------:R-:W-:-:S07]  /*66b0*/  LEPC R20, `(.L_x_1989) ;  /* 0x000000001014794e */ /* 0x000fce0000000000 */
[----:B--2---:R-:W-:Y:S05]  /*66c0*/  CALL.ABS.NOINC R2 ;  /* 0x0000000002007343 */ /* 0x004fea0003c00000 */
.L_x_1989:
[----:B------:R-:W-:Y:S01]  /*66d0*/  PRMT R19, RZ, 0x7610, R19 ;  /* 0x00007610ff137816 */ /* 0x000fe20000000013 */
[----:B------:R-:W-:Y:S06]  /*66e0*/  BRA `(.L_x_1962) ;  /* 0x00000000000c7947 */ /* 0x000fec0003800000 */
.L_x_1986:
[----:B------:R1:W5:Y:S01]  /*66f0*/  LDG.E.U16 R19, desc[UR36][R2.64] ;  /* 0x0000002402137981 */ /* 0x000362000c1e1500 */
[----:B------:R-:W-:Y:S05]  /*6700*/  BRA `(.L_x_1962) ;  /* 0x0000000000047947 */ /* 0x000fea0003800000 */
.L_x_1985:
[----:B------:R2:W5:Y:S02]  /*6710*/  LDG.E.U16 R19, desc[UR36][R2.64] ;  /* 0x0000002402137981 */ /* 0x000564000c1e1500 */
.L_x_1962:
[----:B------:R-:W0:Y:S01]  /*6720*/  LDCU.64 UR6, c[0x0][0x5f8] ;  /* 0x0000bf00ff0677ac */ /* 0x000e220008000a00 */
[----:B------:R-:W-:-:S04]  /*6730*/  UPRMT UR4, UR42, 0x9910, URZ ;  /* 0x000099102a047896 */ /* 0x000fc800080000ff */
[----:B------:R-:W-:Y:S01]  /*6740*/  UISETP.GT.AND UP0, UPT, UR4, 0x9, UPT ;  /* 0x000000090400788c */ /* 0x000fe2000bf04270 */
[----:B01234-:R-:W-:-:S05]  /*6750*/  IADD3 R2, P0, PT, R18, UR6, RZ ;  /* 0x0000000612027c10 */ /* 0x01ffca000ff1e0ff */
        /* <DEDUP_REMOVED lines=12> */
.L_x_1993:
[----:B------:R3:W5:Y:S01]  /*6820*/  LDG.E.U8 R0, desc[UR36][R2.64] ;  /* 0x0000002402007981 */ /* 0x000762000c1e1100 */
[----:B------:R-:W-:Y:S05]  /*6830*/  BRA `(.L_x_1995) ;  /* 0x0000000c004c7947 */ /* 0x000fea0003800000 */
.L_x_1992:
        /* <DEDUP_REMOVED lines=8> */
.L_x_1997:
[----:B------:R2:W5:Y:S01]  /*68c0*/  LDG.E.U16 R0, desc[UR36][R2.64] ;  /* 0x0000002402007981 */ /* 0x000562000c1e1500 */
[----:B------:R-:W-:Y:S05]  /*68d0*/  BRA `(.L_x_1995) ;  /* 0x0000000c00247947 */ /* 0x000fea0003800000 */
.L_x_1996:
[----:B------:R0:W5:Y:S01]  /*68e0*/  LDG.E.U16 R0, desc[UR36][R2.64] ;  /* 0x0000002402007981 */ /* 0x000162000c1e1500 */
[----:B------:R-:W-:Y:S05]  /*68f0*/  BRA `(.L_x_1995) ;  /* 0x0000000c001c7947 */ /* 0x000fea0003800000 */
.L_x_1991:
        /* <DEDUP_REMOVED lines=9> */
.L_x_1999:
[----:B------:R-:W2:Y:S02]  /*6990*/  LDG.E.U16 R4, desc[UR36][R2.64] ;  /* 0x0000002402047981 */ /* 0x000ea4000c1e1500 */
[----:B--2---:R-:W-:-:S06]  /*69a0*/  HADD2.F32 R4, -RZ, R4.H0_H0 ;  /* 0x20000004ff047230 */ /* 0x004fcc0000004100 */
[----:B------:R-:W0:Y:S02]  /*69b0*/  F2I.FTZ.TRUNC.NTZ R4, R4 ;  /* 0x0000000400047305 */ /* 0x000e24000021f100 */
[----:B0-----:R-:W-:Y:S01]  /*69c0*/  PRMT R0, R4, 0x7610, R0 ;  /* 0x0000761004007816 */ /* 0x001fe20000000000 */
[----:B------:R-:W-:Y:S06]  /*69d0*/  BRA `(.L_x_1995) ;  /* 0x0000000800e47947 */ /* 0x000fec0003800000 */
.L_x_1998:
        /* <DEDUP_REMOVED lines=9> */
.L_x_2001:
[----:B------:R-:W2:Y:S02]  /*6a70*/  LDG.E.U16 R2, desc[UR36][R2.64] ;  /* 0x0000002402027981 */ /* 0x000ea4000c1e1500 */
[----:B--2---:R-:W-:-:S06]  /*6a80*/  HADD2.F32 R4, -RZ, R2.H0_H0 ;  /* 0x20000002ff047230 */ /* 0x004fcc0000004100 */
[----:B------:R-:W0:Y:S02]  /*6a90*/  F2I.FTZ.TRUNC.NTZ R4, R4 ;  /* 0x0000000400047305 */ /* 0x000e24000021f100 */
[----:B0-----:R-:W-:Y:S01]  /*6aa0*/  PRMT R0, R4, 0x7610, R0 ;  /* 0x0000761004007816 */ /* 0x001fe20000000000 */
[----:B------:R-:W-:Y:S06]  /*6ab0*/  BRA `(.L_x_1995) ;  /* 0x0000000800ac7947 */ /* 0x000fec0003800000 */
.L_x_2000:
[----:B------:R-:W2:Y:S02]  /*6ac0*/  LDG.E.64 R2, desc[UR36][R2.64] ;  /* 0x0000002402027981 */ /* 0x000ea4000c1e1b00 */
[----:B--2---:R0:W1:Y:S02]  /*6ad0*/  F2I.F64.TRUNC R0, R2 ;  /* 0x0000000200007311 */ /* 0x004064000030d100 */
[----:B01----:R-:W-:Y:S05]  /*6ae0*/  BRA `(.L_x_1995) ;  /* 0x0000000800a07947 */ /* 0x003fea0003800000 */
.L_x_1990:
        /* <DEDUP_REMOVED lines=12> */
.L_x_2004:
[----:B------:R-:W2:Y:S02]  /*6bb0*/  LDG.E.64 R2, desc[UR36][R2.64] ;  /* 0x0000002402027981 */ /* 0x000ea4000c1e1b00 */
[----:B--2---:R0:W1:Y:S02]  /*6bc0*/  F2I.F64.TRUNC R0, R2 ;  /* 0x0000000200007311 */ /* 0x004064000030d100 */
[----:B01----:R-:W-:Y:S05]  /*6bd0*/  BRA `(.L_x_1995) ;  /* 0x0000000800647947 */ /* 0x003fea0003800000 */
.L_x_2003:
        /* <DEDUP_REMOVED lines=27> */
.L_x_2006:
        /* <DEDUP_REMOVED lines=14> */
.L_x_2005:
[----:B------:R-:W2:Y:S02]  /*6e70*/  LDG.E.U16 R4, desc[UR36][R2.64] ;  /* 0x0000002402047981 */ /* 0x000ea4000c1e1500 */
[----:B--2---:R-:W-:-:S06]  /*6e80*/  IMAD.U32 R4, R4, 0x10000, RZ ;  /* 0x0001000004047824 */ /* 0x004fcc00078e00ff */
[----:B------:R-:W0:Y:S02]  /*6e90*/  F2I.FTZ.TRUNC.NTZ R4, R4 ;  /* 0x0000000400047305 */ /* 0x000e24000021f100 */
[----:B0-----:R-:W-:Y:S01]  /*6ea0*/  PRMT R0, R4, 0x7610, R0 ;  /* 0x0000761004007816 */ /* 0x001fe20000000000 */
[----:B------:R-:W-:Y:S06]  /*6eb0*/  BRA `(.L_x_1995) ;  /* 0x0000000400ac7947 */ /* 0x000fec0003800000 */
.L_x_2002:
        /* <DEDUP_REMOVED lines=10> */
.L_x_2009:
        /* <DEDUP_REMOVED lines=21> */
.L_x_2013:
[----:B------:R-:W-:Y:S05]  /*70b0*/  BSYNC.RECONVERGENT B1 ;  /* 0x0000000000017941 */ /* 0x000fea0003800200 */
.L_x_2012:
[----:B------:R-:W-:Y:S02]  /*70c0*/  SHF.L.U32 R0, R0, 0x14, RZ ;  /* 0x0000001400007819 */ /* 0x000fe400000006ff */
[----:B------:R-:W-:-:S04]  /*70d0*/  LEA R2, R2, 0x3b800000, 0x17 ;  /* 0x3b80000002027811 */ /* 0x000fc800078eb8ff */
[----:B------:R-:W-:-:S07]  /*70e0*/  LOP3.LUT R4, R2, R0, R7, 0xfe, !PT ;  /* 0x0000000002047212 */ /* 0x000fce00078efe07 */
.L_x_2011:
[----:B------:R-:W-:Y:S05]  /*70f0*/  BSYNC.RECONVERGENT B0 ;  /* 0x0000000000007941 */ /* 0x000fea0003800200 */
.L_x_2010:
[----:B------:R-:W0:Y:S02]  /*7100*/  F2I.FTZ.TRUNC.NTZ R4, R4 ;  /* 0x0000000400047305 */ /* 0x000e24000021f100 */
[----:B0-----:R-:W-:Y:S01]  /*7110*/  PRMT R0, R4, 0x7610, R0 ;  /* 0x0000761004007816 */ /* 0x001fe20000000000 */
[----:B------:R-:W-:Y:S06]  /*7120*/  BRA `(.L_x_1995) ;  /* 0x0000000400107947 */ /* 0x000fec0003800000 */
.L_x_2008:
        /* <DEDUP_REMOVED lines=21> */
.L_x_2017:
[----:B------:R-:W-:Y:S05]  /*7280*/  BSYNC.RECONVERGENT B1 ;  /* 0x0000000000017941 */ /* 0x000fea0003800200 */
.L_x_2016:
[----:B------:R-:W-:Y:S01]  /*7290*/  IMAD.SHL.U32 R0, R0, 0x200000, RZ ;  /* 0x0020000000007824 */ /* 0x000fe200078e00ff */
[----:B------:R-:W-:-:S04]  /*72a0*/  LEA R2, R2, 0x37800000, 0x17 ;  /* 0x3780000002027811 */ /* 0x000fc800078eb8ff */
[----:B------:R-:W-:-:S07]  /*72b0*/  LOP3.LUT R4, R2, R0, R7, 0xfe, !PT ;  /* 0x0000000002047212 */ /* 0x000fce00078efe07 */
.L_x_2015:
[----:B------:R-:W-:Y:S05]  /*72c0*/  BSYNC.RECONVERGENT B0 ;  /* 0x0000000000007941 */ /* 0x000fea0003800200 */
.L_x_2014:
[----:B------:R-:W0:Y:S02]  /*72d0*/  F2I.FTZ.TRUNC.NTZ R4, R4 ;  /* 0x0000000400047305 */ /* 0x000e24000021f100 */
[----:B0-----:R-:W-:Y:S01]  /*72e0*/  PRMT R0, R4, 0x7610, R0 ;  /* 0x0000761004007816 */ /* 0x001fe20000000000 */
[----:B------:R-:W-:Y:S06]  /*72f0*/  BRA `(.L_x_1995) ;  /* 0x00000000009c7947 */ /* 0x000fec0003800000 */
.L_x_2007:
        /* <DEDUP_REMOVED lines=12> */
[----:B------:R-:W-:Y:S01]  /*73c0*/  @!P0 IMAD.MOV.U32 R4, RZ, RZ, 0x7f800001 ;  /* 0x7f800001ff048424 */ /* 0x000fe200078e00ff */
[----:B------:R-:W-:-:S07]  /*73d0*/  @P0 SHF.L.U32 R4, R2, 0x17, RZ ;  /* 0x0000001702040819 */ /* 0x000fce00000006ff */
.L_x_2021:
[----:B------:R-:W-:Y:S05]  /*73e0*/  BSYNC.RECONVERGENT B0 ;  /* 0x0000000000007941 */ /* 0x000fea0003800200 */
.L_x_2020:
[----:B------:R-:W0:Y:S02]  /*73f0*/  F2I.FTZ.TRUNC.NTZ R4, R4 ;  /* 0x0000000400047305 */ /* 0x000e24000021f100 */
[----:B0-----:R-:W-:Y:S01]  /*7400*/  PRMT R0, R4, 0x7610, R0 ;  /* 0x0000761004007816 */ /* 0x001fe20000000000 */
[----:B------:R-:W-:Y:S06]  /*7410*/  BRA `(.L_x_1995) ;  /* 0x0000000000547947 */ /* 0x000fec0003800000 */
.L_x_1994:
        /* <DEDUP_REMOVED lines=8> */
[----:B0-----:R-:W-:Y:S02]  /*74a0*/  IMAD.U32 R4, RZ, RZ, UR4 ;  /* 0x00000004ff047e24 */ /* 0x001fe4000f8e00ff */
[----:B------:R-:W-:-:S02]  /*74b0*/  IMAD.U32 R5, RZ, RZ, UR5 ;  /* 0x00000005ff057e24 */ /* 0x000fc4000f8e00ff */
[----:B-1----:R-:W-:Y:S01]  /*74c0*/  IMAD.U32 R6, RZ, RZ, UR6 ;  /* 0x00000006ff067e24 */ /* 0x002fe2000f8e00ff */
[----:B------:R-:W-:Y:S01]  /*74d0*/  MOV R7, UR7 ;  /* 0x0000000700077c02 */ /* 0x000fe20008000f00 */
[----:B---3--:R-:W-:Y:S02]  /*74e0*/  IMAD.U32 R10, RZ, RZ, UR8 ;  /* 0x00000008ff0a7e24 */ /* 0x008fe4000f8e00ff */
[----:B------:R-:W-:-:S07]  /*74f0*/  IMAD.U32 R11, RZ, RZ, UR9 ;  /* 0x00000009ff0b7e24 */ /* 0x000fce000f8e00ff */
[----:B------:R-:W-:-:S07]  /*7500*/  LEPC R20, `(.L_x_2022) ;  /* 0x000000001014794e */ /* 0x000fce0000000000 */
[----:B--2--5:R-:W-:Y:S05]  /*7510*/  CALL.ABS.NOINC R2 ;  /* 0x0000000002007343 */ /* 0x024fea0003c00000 */
.L_x_2022:
[----:B------:R-:W-:Y:S01]  /*7520*/  PRMT R0, RZ, 0x7610, R0 ;  /* 0x00007610ff007816 */ /* 0x000fe20000000000 */
[----:B------:R-:W-:Y:S06]  /*7530*/  BRA `(.L_x_1995) ;  /* 0x00000000000c7947 */ /* 0x000fec0003800000 */
.L_x_2019:
[----:B------:R0:W5:Y:S01]  /*7540*/  LDG.E.U16 R0, desc[UR36][R2.64] ;  /* 0x0000002402007981 */ /* 0x000162000c1e1500 */
[----:B------:R-:W-:Y:S05]  /*7550*/  BRA `(.L_x_1995) ;  /* 0x0000000000047947 */ /* 0x000fea0003800000 */
.L_x_2018:
[----:B------:R0:W5:Y:S02]  /*7560*/  LDG.E.U16 R0, desc[UR36][R2.64] ;  /* 0x0000002402007981 */ /* 0x000164000c1e1500 */
.L_x_1995:
[----:B------:R-:W0:Y:S01]  /*7570*/  LDCU.64 UR6, c[0x0][0x5e8] ;  /* 0x0000bd00ff0677ac */ /* 0x000e220008000a00 */
[----:B-1---5:R-:W-:Y:S01]  /*7580*/  LOP3.LUT R9, R0, R19, RZ, 0x3c, !PT ;  /* 0x0000001300097212 */ /* 0x022fe200078e3cff */
        /* <DEDUP_REMOVED lines=15> */
.L_x_2026:
[----:B------:R0:W-:Y:S01]  /*7680*/  STG.E.U8 desc[UR36][R2.64], R9 ;  /* 0x0000000902007986 */ /* 0x0001e2000c101124 */
[----:B------:R-:W-:Y:S05]  /*7690*/  BRA `(.L_x_2028) ;  /* 0x0000000c00507947 */ /* 0x000fea0003800000 */
.L_x_2025:
        /* <DEDUP_REMOVED lines=10> */
.L_x_2030:
[----:B------:R-:W-:-:S05]  /*7740*/  PRMT R5, R9, 0x9910, RZ ;  /* 0x0000991009057816 */ /* 0x000fca00000000ff */
[----:B------:R0:W-:Y:S01]  /*7750*/  STG.E desc[UR36][R2.64], R5 ;  /* 0x0000000502007986 */ /* 0x0001e2000c101924 */
[----:B------:R-:W-:Y:S05]  /*7760*/  BRA `(.L_x_2028) ;  /* 0x0000000c001c7947 */ /* 0x000fea0003800000 */
.L_x_2029:
[----:B------:R0:W-:Y:S01]  /*7770*/  STG.E.U16 desc[UR36][R2.64], R9 ;  /* 0x0000000902007986 */ /* 0x0001e2000c101524 */
[----:B------:R-:W-:Y:S05]  /*7780*/  BRA `(.L_x_2028) ;  /* 0x0000000c00147947 */ /* 0x000fea0003800000 */
.L_x_2024:
        /* <DEDUP_REMOVED lines=9> */
.L_x_2032:
[----:B------:R-:W0:Y:S02]  /*7820*/  I2F.S16 R0, R9 ;  /* 0x0000000900007306 */ /* 0x000e240000101400 */
[----:B0-----:R-:W-:-:S05]  /*7830*/  F2FP.F16.F32.PACK_AB R0, RZ, R0 ;  /* 0x00000000ff00723e */ /* 0x001fca00000000ff */
[----:B------:R0:W-:Y:S01]  /*7840*/  STG.E.U16 desc[UR36][R2.64], R0 ;  /* 0x0000000002007986 */ /* 0x0001e2000c101524 */
[----:B------:R-:W-:Y:S05]  /*7850*/  BRA `(.L_x_2028) ;  /* 0x0000000800e07947 */ /* 0x000fea0003800000 */
.L_x_2031:
        /* <DEDUP_REMOVED lines=10> */
.L_x_2034:
[----:B------:R-:W0:Y:S02]  /*7900*/  I2F.S16 R9, R9 ;  /* 0x0000000900097306 */ /* 0x000e240000101400 */
[----:B0-----:R-:W-:-:S04]  /*7910*/  F2FP.F16.F32.PACK_AB R5, RZ, R9 ;  /* 0x00000009ff05723e */ /* 0x001fc800000000ff */
[----:B------:R-:W-:-:S05]  /*7920*/  PRMT R5, R5, 0x5410, RZ ;  /* 0x0000541005057816 */ /* 0x000fca00000000ff */
[----:B------:R0:W-:Y:S01]  /*7930*/  STG.E desc[UR36][R2.64], R5 ;  /* 0x0000000502007986 */ /* 0x0001e2000c101924 */
[----:B------:R-:W-:Y:S05]  /*7940*/  BRA `(.L_x_2028) ;  /* 0x0000000800a47947 */ /* 0x000fea0003800000 */
.L_x_2033:
[----:B------:R-:W0:Y:S02]  /*7950*/  I2F.F64.S16 R4, R9 ;  /* 0x0000000900047312 */ /* 0x000e240000101c00 */
[----:B0-----:R0:W-:Y:S01]  /*7960*/  STG.E.64 desc[UR36][R2.64], R4 ;  /* 0x0000000402007986 */ /* 0x0011e2000c101b24 */
[----:B------:R-:W-:Y:S05]  /*7970*/  BRA `(.L_x_2028) ;  /* 0x0000000800987947 */ /* 0x000fea0003800000 */
.L_x_2023:
        /* <DEDUP_REMOVED lines=12> */
.L_x_2038:
[----:B------:R-:W0:Y:S01]  /*7a40*/  I2F.S16 R5, R9 ;  /* 0x0000000900057306 */ /* 0x000e220000101400 */
[----:B------:R-:W-:Y:S01]  /*7a50*/  BSSY.RECONVERGENT B0, `(.L_x_2039) ;  /* 0x0000013000007945 */ /* 0x000fe20003800200 */
[----:B------:R-:W-:Y:S02]  /*7a60*/  MOV R0, 0x80 ;  /* 0x0000008000007802 */ /* 0x000fe40000000f00 */
        /* <DEDUP_REMOVED lines=15> */
.L_x_2041:
[----:B------:R-:W-:-:S04]  /*7b60*/  SHF.R.U32.HI R5, RZ, 0x18, R5 ;  /* 0x00000018ff057819 */ /* 0x000fc80000011605 */
[----:B------:R-:W-:-:S07]  /*7b70*/  LOP3.LUT R0, R0, 0x80, R5, 0xf8, !PT ;  /* 0x0000008000007812 */ /* 0x000fce00078ef805 */
.L_x_2040:
[----:B------:R-:W-:Y:S05]  /*7b80*/  BSYNC.RECONVERGENT B0 ;  /* 0x0000000000007941 */ /* 0x000fea0003800200 */
.L_x_2039:
[----:B------:R3:W-:Y:S01]  /*7b90*/  STG.E.U8 desc[UR36][R2.64], R0 ;  /* 0x0000000002007986 */ /* 0x0007e2000c101124 */
[----:B------:R-:W-:Y:S05]  /*7ba0*/  BRA `(.L_x_2028) ;  /* 0x00000008000c7947 */ /* 0x000fea0003800000 */
.L_x_2037:
        /* <DEDUP_REMOVED lines=18> */
.L_x_2044:
[----:B------:R-:W-:-:S04]  /*7cd0*/  SHF.R.U32.HI R5, RZ, 0x18, R5 ;  /* 0x00000018ff057819 */ /* 0x000fc80000011605 */
[----:B------:R-:W-:-:S07]  /*7ce0*/  LOP3.LUT R0, R0, 0x80, R5, 0xf8, !PT ;  /* 0x0000008000007812 */ /* 0x000fce00078ef805 */
.L_x_2043:
[----:B------:R-:W-:Y:S05]  /*7cf0*/  BSYNC.RECONVERGENT B0 ;  /* 0x0000000000007941 */ /* 0x000fea0003800200 */
.L_x_2042:
[----:B------:R0:W-:Y:S01]  /*7d00*/  STG.E.U8 desc[UR36][R2.64], R0 ;  /* 0x0000000002007986 */ /* 0x0001e2000c101124 */
[----:B------:R-:W-:Y:S05]  /*7d10*/  BRA `(.L_x_2028) ;  /* 0x0000000400b07947 */ /* 0x000fea0003800000 */
.L_x_2036:
        /* <DEDUP_REMOVED lines=22> */
.L_x_2046:
[----:B------:R-:W-:-:S04]  /*7e80*/  PRMT R4, R9, 0x9910, RZ ;  /* 0x0000991009047816 */ /* 0x000fc800000000ff */
[----:B------:R-:W-:-:S05]  /*7e90*/  SHF.R.S32.HI R5, RZ, 0x1f, R4 ;  /* 0x0000001fff057819 */ /* 0x000fca0000011404 */
[----:B------:R1:W-:Y:S01]  /*7ea0*/  STG.E.64 desc[UR36][R2.64], R4 ;  /* 0x0000000402007986 */ /* 0x0003e2000c101b24 */
[----:B------:R-:W-:Y:S05]  /*7eb0*/  BRA `(.L_x_2028) ;  /* 0x0000000400487947 */ /* 0x000fea0003800000 */
.L_x_2045:
[----:B------:R-:W-:-:S05]  /*7ec0*/  PRMT R5, R9, 0x9910, RZ ;  /* 0x0000991009057816 */ /* 0x000fca00000000ff */
[----:B------:R0:W-:Y:S01]  /*7ed0*/  STG.E desc[UR36][R2.64], R5 ;  /* 0x0000000502007986 */ /* 0x0001e2000c101924 */
[----:B------:R-:W-:Y:S05]  /*7ee0*/  BRA `(.L_x_2028) ;  /* 0x00000004003c7947 */ /* 0x000fea0003800000 */
.L_x_2035:
        /* <DEDUP_REMOVED lines=12> */
.L_x_2048:
[----:B------:R-:W-:Y:S01]  /*7fb0*/  CS2R R6, SRZ ;  /* 0x0000000000067805 */ /* 0x000fe2000001ff00 */
[----:B------:R-:W0:Y:S04]  /*7fc0*/  I2F.F64.S16 R4, R9 ;  /* 0x0000000900047312 */ /* 0x000e280000101c00 */
[----:B0-----:R0:W-:Y:S01]  /*7fd0*/  STG.E.128 desc[UR36][R2.64], R4 ;  /* 0x0000000402007986 */ /* 0x0011e2000c101d24 */
[----:B------:R-:W-:Y:S05]  /*7fe0*/  BRA `(.L_x_2028) ;  /* 0x0000000000fc7947 */ /* 0x000fea0003800000 */
.L_x_2047:
[----:B------:R-:W-:-:S09]  /*7ff0*/  UISETP.NE.AND UP0, UPT, UR4, 0xf, UPT ;  /* 0x0000000f0400788c */ /* 0x000fd2000bf05270 */
[----:B------:R-:W-:Y:S05]  /*8000*/  BRA.U !UP0, `(.L_x_2049) ;  /* 0x0000000108e87547 */ /* 0x000fea000b800000 */
[----:B------:R-:W-:-:S09]  /*8010*/  UISETP.NE.AND UP0, UPT, UR4, 0x17, UPT ;  /* 0x000000170400788c */ /* 0x000fd2000bf05270 */
[----:B------:R-:W-:Y:S05]  /*8020*/  BRA.U !UP0, `(.L_x_2050) ;  /* 0x0000000108907547 */ /* 0x000fea000b800000 */
[----:B------:R-:W-:-:S09]  /*8030*/  UISETP.NE.AND UP0, UPT, UR4, 0x18, UPT ;  /* 0x000000180400788c */ /* 0x000fd2000bf05270 */
[----:B------:R-:W-:Y:S05]  /*8040*/  BRA.U !UP0, `(.L_x_2051) ;  /* 0x0000000108447547 */ /* 0x000fea000b800000 */
.L_x_2027:
        /* <DEDUP_REMOVED lines=16> */
.L_x_2052:
[----:B------:R-:W-:Y:S05]  /*8150*/  BRA `(.L_x_2028) ;  /* 0x0000000000a07947 */ /* 0x000fea0003800000 */
.L_x_2051:
        /* <DEDUP_REMOVED lines=13> */
.L_x_2054:
[----:B------:R-:W-:Y:S05]  /*8230*/  BSYNC.RECONVERGENT B0 ;  /* 0x0000000000007941 */ /* 0x000fea0003800200 */
.L_x_2053:
[----:B------:R-:W-:-:S05]  /*8240*/  LOP3.LUT R5, R0, 0x80, R5, 0xf8, !PT ;  /* 0x0000008000057812 */ /* 0x000fca00078ef805 */
[----:B------:R0:W-:Y:S01]  /*8250*/  STG.E.U8 desc[UR36][R2.64], R5 ;  /* 0x0000000502007986 */ /* 0x0001e2000c101124 */
[----:B------:R-:W-:Y:S05]  /*8260*/  BRA `(.L_x_2028) ;  /* 0x00000000005c7947 */ /* 0x000fea0003800000 */
.L_x_2050:
        /* <DEDUP_REMOVED lines=12> */
.L_x_2056:
[----:B------:R-:W-:Y:S01]  /*8330*/  IMAD.MOV.U32 R0, RZ, RZ, 0x7f ;  /* 0x0000007fff007424 */ /* 0x000fe200078e00ff */
[----:B------:R-:W-:-:S04]  /*8340*/  ISETP.GT.U32.AND P0, PT, R4, 0x7f800000, PT ;  /* 0x7f8000000400780c */ /* 0x000fc80003f04070 */
[----:B------:R-:W-:-:S09]  /*8350*/  SEL R0, R0, 0x7c, P0 ;  /* 0x0000007c00007807 */ /* 0x000fd20000000000 */
.L_x_2057:
[----:B------:R-:W-:Y:S05]  /*8360*/  BSYNC.RECONVERGENT B0 ;  /* 0x0000000000007941 */ /* 0x000fea0003800200 */
.L_x_2055:
[----:B------:R-:W-:-:S04]  /*8370*/  SHF.R.U32.HI R5, RZ, 0x18, R5 ;  /* 0x00000018ff057819 */ /* 0x000fc80000011605 */
[----:B------:R-:W-:-:S05]  /*8380*/  LOP3.LUT R5, R0, 0x80, R5, 0xf8, !PT ;  /* 0x0000008000057812 */ /* 0x000fca00078ef805 */
[----:B------:R0:W-:Y:S01]  /*8390*/  STG.E.U8 desc[UR36][R2.64], R5 ;  /* 0x0000000502007986 */ /* 0x0001e2000c101124 */
[----:B------:R-:W-:Y:S05]  /*83a0*/  BRA `(.L_x_2028) ;  /* 0x00000000000c7947 */ /* 0x000fea0003800000 */
.L_x_2049:
[----:B------:R-:W0:Y:S02]  /*83b0*/  I2F.S16 R0, R9 ;  /* 0x0000000900007306 */ /* 0x000e240000101400 */
[----:B0-----:R-:W-:-:S05]  /*83c0*/  F2FP.BF16.F32.PACK_AB R0, RZ, R0 ;  /* 0x00000000ff00723e */ /* 0x001fca00000010ff */
[----:B------:R0:W-:Y:S02]  /*83d0*/  STG.E.U16 desc[UR36][R2.64], R0 ;  /* 0x0000000002007986 */ /* 0x0001e4000c101524 */
.L_x_2028:
[----:B------:R-:W-:-:S07]  /*83e0*/  VIADD R17, R17, 0x80 ;  /* 0x0000008011117836 */ /* 0x000fce0000000000 */
.L_x_1955:
[----:B------:R-:W-:Y:S05]  /*83f0*/  BSYNC.RECONVERGENT B6 ;  /* 0x0000000000067941 */ /* 0x000fea0003800200 */
.L_x_1954:
[----:B------:R-:W5:Y:S01]  /*8400*/  LDCU UR4, c[0x0][0x380] ;  /* 0x00007000ff0477ac */ /* 0x000f620008000800 */
[----:B------:R-:W-:Y:S01]  /*8410*/  BSSY.RECONVERGENT B6, `(.L_x_2058) ;  /* 0x0000417000067945 */ /* 0x000fe20003800200 */
[----:B-----5:R-:W-:-:S13]  /*8420*/  ISETP.GE.AND P0, PT, R17, UR4, PT ;  /* 0x0000000411007c0c */ /* 0x020fda000bf06270 */
[----:B------:R-:W-:Y:S05]  /*8430*/  @P0 BRA `(.L_x_2059) ;  /* 0x0000004000500947 */ /* 0x000fea0003800000 */
[----:B------:R-:W5:Y:S01]  /*8440*/  LDCU UR4, c[0x0][0x388] ;  /* 0x00007100ff0477ac */ /* 0x000f620008000800 */
[----:B------:R-:W-:Y:S01]  /*8450*/  MOV R18, RZ ;  /* 0x000000ff00127202 */ /* 0x000fe20000000f00 */
[----:B0--3--:R-:W-:Y:S02]  /*8460*/  IMAD.MOV.U32 R0, RZ, RZ, RZ ;  /* 0x000000ffff007224 */ /* 0x009fe400078e00ff */
[----:B------:R-:W-:Y:S01]  /*8470*/  IMAD.MOV.U32 R16, RZ, RZ, RZ ;  /* 0x000000ffff107224 */ /* 0x000fe200078e00ff */
[----:B-----5:R-:W-:-:S09]  /*8480*/  UISETP.NE.AND UP0, UPT, UR4, URZ, UPT ;  /* 0x000000ff0400728c */ /* 0x020fd2000bf05270 */
[----:B------:R-:W-:Y:S05]  /*8490*/  BRA.U !UP0, `(.L_x_2060) ;  /* 0x0000001508707547 */ /* 0x000fea000b800000 */
[----:B------:R-:W1:Y:S01]  /*84a0*/  LDCU.64 UR4, c[0x0][0x390] ;  /* 0x00007200ff0477ac */ /* 0x000e620008000a00 */
[----:B------:R-:W-:Y:S01]  /*84b0*/  IMAD.MOV.U32 R16, RZ, RZ, RZ ;  /* 0x000000ffff107224 */ /* 0x000fe200078e00ff */
[----:B------:R-:W0:Y:S01]  /*84c0*/  LDCU UR6, c[0x0][0x38c] ;  /* 0x00007180ff0677ac */ /* 0x000e220008000800 */
[----:B------:R-:W3:Y:S01]  /*84d0*/  LDCU.64 UR8, c[0x0][0x4b8] ;  /* 0x00009700ff0877ac */ /* 0x000ee20008000a00 */
[----:B------:R-:W-:Y:S01]  /*84e0*/  UISETP.NE.AND UP0, UPT, UR41, URZ, UPT ;  /* 0x000000ff2900728c */ /* 0x000fe2000bf05270 */
[----:B-12-4-:R-:W-:Y:S01]  /*84f0*/  IMAD.HI.U32 R2, R17, UR4, R16 ;  /* 0x0000000411027c27 */ /* 0x016fe2000f8e0010 */
[----:B------:R-:W1:Y:S04]  /*8500*/  LDCU UR4, c[0x0][0x4c0] ;  /* 0x00009800ff0477ac */ /* 0x000e680008000800 */
[----:B------:R-:W-:-:S04]  /*8510*/  SHF.R.U32.HI R3, RZ, UR5, R2 ;  /* 0x00000005ff037c19 */ /* 0x000fc80008011602 */
[----:B------:R-:W-:-:S05]  /*8520*/  IADD3 R18, PT, PT, -R3, RZ, RZ ;  /* 0x000000ff03127210 */ /* 0x000fca0007ffe1ff */
[----:B0-----:R-:W-:-:S04]  /*8530*/  IMAD R18, R18, UR6, R17 ;  /* 0x0000000612127c24 */ /* 0x001fc8000f8e0211 */
[C---:B---3--:R-:W-:Y:S02]  /*8540*/  IMAD R16, R18.reuse, UR8, RZ ;  /* 0x0000000812107c24 */ /* 0x048fe4000f8e02ff */
        /* <DEDUP_REMOVED lines=337> */
.L_x_2060:
[----:B------:R-:W1:Y:S01]  /*9a60*/  LDCU.64 UR6, c[0x0][0x5f0] ;  /* 0x0000be00ff0677ac */ /* 0x000e620008000a00 */
[----:B------:R-:W-:-:S04]  /*9a70*/  UPRMT UR4, UR39, 0x9910, URZ ;  /* 0x0000991027047896 */ /* 0x000fc800080000ff */
[----:B------:R-:W-:Y:S01]  /*9a80*/  UISETP.GT.AND UP0, UPT, UR4, 0x9, UPT ;  /* 0x000000090400788c */ /* 0x000fe2000bf04270 */
[----:B-12-4-:R-:W-:-:S05]  /*9a90*/  IADD3 R2, P0, PT, R0, UR6, RZ ;  /* 0x0000000600027c10 */ /* 0x016fca000ff1e0ff */
        /* <DEDUP_REMOVED lines=12> */
.L_x_2064:
[----:B------:R4:W5:Y:S01]  /*9b60*/  LDG.E.U8 R19, desc[UR36][R2.64] ;  /* 0x0000002402137981 */ /* 0x000962000c1e1100 */
[----:B------:R-:W-:Y:S05]  /*9b70*/  BRA `(.L_x_2066) ;  /* 0x0000000c004c7947 */ /* 0x000fea0003800000 */
.L_x_2063:
        /* <DEDUP_REMOVED lines=8> */
.L_x_2068:
[----:B------:R2:W5:Y:S01]  /*9c00*/  LDG.E.U16 R19, desc[UR36][R2.64] ;  /* 0x0000002402137981 */ /* 0x000562000c1e1500 */
[----:B------:R-:W-:Y:S05]  /*9c10*/  BRA `(.L_x_2066) ;  /* 0x0000000c00247947 */ /* 0x000fea0003800000 */
.L_x_2067:
[----:B------:R0:W5:Y:S01]  /*9c20*/  LDG.E.U16 R19, desc[UR36][R2.64] ;  /* 0x0000002402137981 */ /* 0x000162000c1e1500 */
[----:B------:R-:W-:Y:S05]  /*9c30*/  BRA `(.L_x_2066) ;  /* 0x0000000c001c7947 */ /* 0x000fea0003800000 */
.L_x_2062:
        /* <DEDUP_REMOVED lines=9> */
.L_x_2070:
[----:B------:R-:W2:Y:S02]  /*9cd0*/  LDG.E.U16 R0, desc[UR36][R2.64] ;  /* 0x0000002402007981 */ /* 0x000ea4000c1e1500 */
[----:B--2---:R-:W-:-:S06]  /*9ce0*/  HADD2.F32 R0, -RZ, R0.H0_H0 ;  /* 0x20000000ff007230 */ /* 0x004fcc0000004100 */
[----:B------:R-:W0:Y:S02]  /*9cf0*/  F2I.FTZ.TRUNC.NTZ R0, R0 ;  /* 0x0000000000007305 */ /* 0x000e24000021f100 */
[----:B0-----:R-:W-:Y:S01]  /*9d00*/  PRMT R19, R0, 0x7610, R19 ;  /* 0x0000761000137816 */ /* 0x001fe20000000013 */
[----:B------:R-:W-:Y:S06]  /*9d10*/  BRA `(.L_x_2066) ;  /* 0x0000000800e47947 */ /* 0x000fec0003800000 */
.L_x_2069:
        /* <DEDUP_REMOVED lines=9> */
.L_x_2072:
[----:B------:R-:W2:Y:S02]  /*9db0*/  LDG.E.U16 R2, desc[UR36][R2.64] ;  /* 0x0000002402027981 */ /* 0x000ea4000c1e1500 */
[----:B--2---:R-:W-:-:S06]  /*9dc0*/  HADD2.F32 R0, -RZ, R2.H0_H0 ;  /* 0x20000002ff007230 */ /* 0x004fcc0000004100 */
[----:B------:R-:W0:Y:S02]  /*9dd0*/  F2I.FTZ.TRUNC.NTZ R0, R0 ;  /* 0x0000000000007305 */ /* 0x000e24000021f100 */
[----:B0-----:R-:W-:Y:S01]  /*9de0*/  PRMT R19, R0, 0x7610, R19 ;  /* 0x0000761000137816 */ /* 0x001fe20000000013 */
[----:B------:R-:W-:Y:S06]  /*9df0*/  BRA `(.L_x_2066) ;  /* 0x0000000800ac7947 */ /* 0x000fec0003800000 */
.L_x_2071:
[----:B------:R-:W2:Y:S02]  /*9e00*/  LDG.E.64 R2, desc[UR36][R2.64] ;  /* 0x0000002402027981 */ /* 0x000ea4000c1e1b00 */
[----:B--2---:R0:W1:Y:S02]  /*9e10*/  F2I.F64.TRUNC R19, R2 ;  /* 0x0000000200137311 */ /* 0x004064000030d100 */
[----:B01----:R-:W-:Y:S05]  /*9e20*/  BRA `(.L_x_2066) ;  /* 0x0000000800a07947 */ /* 0x003fea0003800000 */
.L_x_2061:
        /* <DEDUP_REMOVED lines=12> */
.L_x_2075:
[----:B------:R-:W2:Y:S02]  /*9ef0*/  LDG.E.64 R2, desc[UR36][R2.64] ;  /* 0x0000002402027981 */ /* 0x000ea4000c1e1b00 */
[----:B--2---:R0:W1:Y:S02]  /*9f00*/  F2I.F64.TRUNC R19, R2 ;  /* 0x0000000200137311 */ /* 0x004064000030d100 */
[----:B01----:R-:W-:Y:S05]  /*9f10*/  BRA `(.L_x_2066) ;  /* 0x0000000800647947 */ /* 0x003fea0003800000 */
.L_x_2074:
        /* <DEDUP_REMOVED lines=27> */
.L_x_2077:
        /* <DEDUP_REMOVED lines=14> */
.L_x_2076:
[----:B------:R-:W2:Y:S02]  /*a1b0*/  LDG.E.U16 R0, desc[UR36][R2.64] ;  /* 0x0000002402007981 */ /* 0x000ea4000c1e1500 */
[----:B--2---:R-:W-:-:S06]  /*a1c0*/  IMAD.U32 R0, R0, 0x10000, RZ ;  /* 0x0001000000007824 */ /* 0x004fcc00078e00ff */
[----:B------:R-:W0:Y:S02]  /*a1d0*/  F2I.FTZ.TRUNC.NTZ R0, R0 ;  /* 0x0000000000007305 */ /* 0x000e24000021f100 */
[----:B0-----:R-:W-:Y:S01]  /*a1e0*/  PRMT R19, R0, 0x7610, R19 ;  /* 0x0000761000137816 */ /* 0x001fe20000000013 */
[----:B------:R-:W-:Y:S06]  /*a1f0*/  BRA `(.L_x_2066) ;  /* 0x0000000400ac7947 */ /* 0x000fec0003800000 */
.L_x_2073:
        /* <DEDUP_REMOVED lines=10> */
.L_x_2080:
        /* <DEDUP_REMOVED lines=21> */
.L_x_2084:
[----:B------:R-:W-:Y:S05]  /*a3f0*/  BSYNC.RECONVERGENT B1 ;  /* 0x0000000000017941 */ /* 0x000fea0003800200 */
.L_x_2083:
[----:B------:R-:W-:Y:S02]  /*a400*/  SHF.L.U32 R0, R0, 0x14, RZ ;  /* 0x0000001400007819 */ /* 0x000fe400000006ff */
[----:B------:R-:W-:-:S04]  /*a410*/  LEA R2, R2, 0x3b800000, 0x17 ;  /* 0x3b80000002027811 */ /* 0x000fc800078eb8ff */
[----:B------:R-:W-:-:S07]  /*a420*/  LOP3.LUT R0, R2, R0, R7, 0xfe, !PT ;  /* 0x0000000002007212 */ /* 0x000fce00078efe07 */
.L_x_2082:
[----:B------:R-:W-:Y:S05]  /*a430*/  BSYNC.RECONVERGENT B0 ;  /* 0x0000000000007941 */ /* 0x000fea0003800200 */
.L_x_2081:
[----:B------:R-:W0:Y:S02]  /*a440*/  F2I.FTZ.TRUNC.NTZ R0, R0 ;  /* 0x0000000000007305 */ /* 0x000e24000021f100 */
[----:B0-----:R-:W-:Y:S01]  /*a450*/  PRMT R19, R0, 0x7610, R19 ;  /* 0x0000761000137816 */ /* 0x001fe20000000013 */
[----:B------:R-:W-:Y:S06]  /*a460*/  BRA `(.L_x_2066) ;  /* 0x0000000400107947 */ /* 0x000fec0003800000 */
.L_x_2079:
        /* <DEDUP_REMOVED lines=21> */
.L_x_2088:
[----:B------:R-:W-:Y:S05]  /*a5c0*/  BSYNC.RECONVERGENT B1 ;  /* 0x0000000000017941 */ /* 0x000fea0003800200 */
.L_x_2087:
[----:B------:R-:W-:Y:S01]  /*a5d0*/  IMAD.SHL.U32 R0, R0, 0x200000, RZ ;  /* 0x0020000000007824 */ /* 0x000fe200078e00ff */
[----:B------:R-:W-:-:S04]  /*a5e0*/  LEA R2, R2, 0x37800000, 0x17 ;  /* 0x3780000002027811 */ /* 0x000fc800078eb8ff */
[----:B------:R-:W-:-:S07]  /*a5f0*/  LOP3.LUT R0, R2, R0, R7, 0xfe, !PT ;  /* 0x0000000002007212 */ /* 0x000fce00078efe07 */
.L_x_2086:
[----:B------:R-:W-:Y:S05]  /*a600*/  BSYNC.RECONVERGENT B0 ;  /* 0x0000000000007941 */ /* 0x000fea0003800200 */
.L_x_2085:
[----:B------:R-:W0:Y:S02]  /*a610*/  F2I.FTZ.TRUNC.NTZ R0, R0 ;  /* 0x0000000000007305 */ /* 0x000e24000021f100 */
[----:B0-----:R-:W-:Y:S01]  /*a620*/  PRMT R19, R0, 0x7610, R19 ;  /* 0x0000761000137816 */ /* 0x001fe20000000013 */
[----:B------:R-:W-:Y:S06]  /*a630*/  BRA `(.L_x_2066) ;  /* 0x00000000009c7947 */ /* 0x000fec0003800000 */
.L_x_2078:
        /* <DEDUP_REMOVED lines=14> */
.L_x_2092:
[----:B------:R-:W-:Y:S05]  /*a720*/  BSYNC.RECONVERGENT B0 ;  /* 0x0000000000007941 */ /* 0x000fea0003800200 */
.L_x_2091:
[----:B------:R-:W0:Y:S02]  /*a730*/  F2I.FTZ.TRUNC.NTZ R0, R0 ;  /* 0x0000000000007305 */ /* 0x000e24000021f100 */
[----:B0-----:R-:W-:Y:S01]  /*a740*/  PRMT R19, R0, 0x7610, R19 ;  /* 0x0000761000137816 */ /* 0x001fe20000000013 */
[----:B------:R-:W-:Y:S06]  /*a750*/  BRA `(.L_x_2066) ;  /* 0x0000000000547947 */ /* 0x000fec0003800000 */
.L_x_2065:
        /* <DEDUP_REMOVED lines=15> */
[----:B--2---:R-:W-:Y:S05]  /*a850*/  CALL.ABS.NOINC R2 ;  /* 0x0000000002007343 */ /* 0x004fea0003c00000 */
.L_x_2093:
[----:B------:R-:W-:Y:S01]  /*a860*/  PRMT R19, RZ, 0x7610, R19 ;  /* 0x00007610ff137816 */ /* 0x000fe20000000013 */
[----:B------:R-:W-:Y:S06]  /*a870*/  BRA `(.L_x_2066) ;  /* 0x00000000000c7947 */ /* 0x000fec0003800000 */
.L_x_2090:
[----:B------:R0:W5:Y:S01]  /*a880*/  LDG.E.U16 R19, desc[UR36][R2.64] ;  /* 0x0000002402137981 */ /* 0x000162000c1e1500 */
[----:B------:R-:W-:Y:S05]  /*a890*/  BRA `(.L_x_2066) ;  /* 0x0000000000047947 */ /* 0x000fea0003800000 */
.L_x_2089:
[----:B------:R0:W5:Y:S02]  /*a8a0*/  LDG.E.U16 R19, desc[UR36][R2.64] ;  /* 0x0000002402137981 */ /* 0x000164000c1e1500 */
.L_x_2066:
        /* <DEDUP_REMOVED lines=16> */
.L_x_2097:
[----:B------:R0:W5:Y:S01]  /*a9b0*/  LDG.E.U8 R0, desc[UR36][R2.64] ;  /* 0x0000002402007981 */ /* 0x000162000c1e1100 */
[----:B------:R-:W-:Y:S05]  /*a9c0*/  BRA `(.L_x_2099) ;  /* 0x0000000c004c7947 */ /* 0x000fea0003800000 */
.L_x_2096:
        /* <DEDUP_REMOVED lines=8> */
.L_x_2101:
[----:B------:R0:W5:Y:S01]  /*aa50*/  LDG.E.U16 R0, desc[UR36][R2.64] ;  /* 0x0000002402007981 */ /* 0x000162000c1e1500 */
[----:B------:R-:W-:Y:S05]  /*aa60*/  BRA `(.L_x_2099) ;  /* 0x0000000c00247947 */ /* 0x000fea0003800000 */
.L_x_2100:
[----:B------:R0:W5:Y:S01]  /*aa70*/  LDG.E.U16 R0, desc[UR36][R2.64] ;  /* 0x0000002402007981 */ /* 0x000162000c1e1500 */
[----:B------:R-:W-:Y:S05]  /*aa80*/  BRA `(.L_x_2099) ;  /* 0x0000000c001c7947 */ /* 0x000fea0003800000 */
.L_x_2095:
        /* <DEDUP_REMOVED lines=9> */
.L_x_2103:
[----:B------:R-:W2:Y:S02]  /*ab20*/  LDG.E.U16 R4, desc[UR36][R2.64] ;  /* 0x0000002402047981 */ /* 0x000ea4000c1e1500 */
[----:B--2---:R-:W-:-:S06]  /*ab30*/  HADD2.F32 R4, -RZ, R4.H0_H0 ;  /* 0x20000004ff047230 */ /* 0x004fcc0000004100 */
[----:B------:R-:W0:Y:S02]  /*ab40*/  F2I.FTZ.TRUNC.NTZ R4, R4 ;  /* 0x0000000400047305 */ /* 0x000e24000021f100 */
[----:B0-----:R-:W-:Y:S01]  /*ab50*/  PRMT R0, R4, 0x7610, R0 ;  /* 0x0000761004007816 */ /* 0x001fe20000000000 */
[----:B------:R-:W-:Y:S06]  /*ab60*/  BRA `(.L_x_2099) ;  /* 0x0000000800e47947 */ /* 0x000fec0003800000 */
.L_x_2102:
[----:B------:R-:W-:-:S09]  /*ab70*/  UISETP.NE.AND UP0, UPT, UR4, 0x7, UPT ;  /* 0x000000070400788c */ /* 0x000fd2000bf05270 */
[----:B------:R-:W-:Y:S05]  /*ab80*/  BRA.U !UP0, `(.L_x_2104) ;  /* 0x0000000108307547 */ /* 0x000fea000b800000 */
[----:B------:R-:W-:-:S09]  /*ab90*/  UISETP.NE.AND UP0, UPT, UR4, 0x8, UPT ;  /* 0x000000080400788c */ /* 0x000fd2000bf05270 */
[----:B------:R-:W-:Y:S05]  /*aba0*/  BRA.U !UP0, `(.L_x_2105) ;  /* 0x0000000108147547 */ /* 0x000fea000b800000 */
[----:B------:R-:W-:-:S09]  /*abb0*/  UISETP.NE.AND UP0, UPT, UR4, 0x9, UPT ;  /* 0x000000090400788c */ /* 0x000fd2000bf05270 */
[----:B------:R-:W-:Y:S05]  /*abc0*/  BRA.U UP0, `(.L_x_2098) ;  /* 0x0000000900787547 */ /* 0x000fea000b800000 */
[----:B------:R-:W2:Y:S02]  /*abd0*/  LDG.E R2, desc[UR36][R2.64] ;  /* 0x0000002402027981 */ /* 0x000ea4000c1e1900 */
[----:B--2---:R2:W3:Y:S01]  /*abe0*/  F2I.FTZ.TRUNC.NTZ R0, R2 ;  /* 0x0000000200007305 */ /* 0x0044e2000021f100 */
[----:B------:R-:W-:Y:S05]  /*abf0*/  BRA `(.L_x_2099) ;  /* 0x0000000800c07947 */ /* 0x000fea0003800000 */
.L_x_2105:
[----:B------:R-:W2:Y:S02]  /*ac00*/  LDG.E.U16 R2, desc[UR36][R2.64] ;  /* 0x0000002402027981 */ /* 0x000ea4000c1e1500 */
[----:B--2---:R-:W-:-:S06]  /*ac10*/  HADD2.F32 R4, -RZ, R2.H0_H0 ;  /* 0x20000002ff047230 */ /* 0x004fcc0000004100 */
[----:B------:R-:W0:Y:S02]  /*ac20*/  F2I.FTZ.TRUNC.NTZ R4, R4 ;  /* 0x0000000400047305 */ /* 0x000e24000021f100 */
[----:B0-----:R-:W-:Y:S01]  /*ac30*/  PRMT R0, R4, 0x7610, R0 ;  /* 0x0000761004007816 */ /* 0x001fe20000000000 */
[----:B------:R-:W-:Y:S06]  /*ac40*/  BRA `(.L_x_2099) ;  /* 0x0000000800ac7947 */ /* 0x000fec0003800000 */
.L_x_2104:
[----:B------:R-:W2:Y:S02]  /*ac50*/  LDG.E.64 R2, desc[UR36][R2.64] ;  /* 0x0000002402027981 */ /* 0x000ea4000c1e1b00 */
[----:B--2---:R4:W0:Y:S02]  /*ac60*/  F2I.F64.TRUNC R0, R2 ;  /* 0x0000000200007311 */ /* 0x004824000030d100 */
[----:B0---4-:R-:W-:Y:S05]  /*ac70*/  BRA `(.L_x_2099) ;  /* 0x0000000800a07947 */ /* 0x011fea0003800000 */
.L_x_2094:
        /* <DEDUP_REMOVED lines=12> */
.L_x_2108:
[----:B------:R-:W2:Y:S02]  /*ad40*/  LDG.E.64 R2, desc[UR36][R2.64] ;  /* 0x0000002402027981 */ /* 0x000ea4000c1e1b00 */
[----:B--2---:R0:W1:Y:S02]  /*ad50*/  F2I.F64.TRUNC R0, R2 ;  /* 0x0000000200007311 */ /* 0x004064000030d100 */
[----:B01----:R-:W-:Y:S05]  /*ad60*/  BRA `(.L_x_2099) ;  /* 0x0000000800647947 */ /* 0x003fea0003800000 */
.L_x_2107:
        /* <DEDUP_REMOVED lines=27> */
.L_x_2110:
        /* <DEDUP_REMOVED lines=14> */
.L_x_2109:
[----:B------:R-:W2:Y:S02]  /*b000*/  LDG.E.U16 R4, desc[UR36][R2.64] ;  /* 0x0000002402047981 */ /* 0x000ea4000c1e1500 */
[----:B--2---:R-:W-:-:S06]  /*b010*/  SHF.L.U32 R4, R4, 0x10, RZ ;  /* 0x0000001004047819 */ /* 0x004fcc00000006ff */
[----:B------:R-:W0:Y:S02]  /*b020*/  F2I.FTZ.TRUNC.NTZ R4, R4 ;  /* 0x0000000400047305 */ /* 0x000e24000021f100 */
[----:B0-----:R-:W-:Y:S01]  /*b030*/  PRMT R0, R4, 0x7610, R0 ;  /* 0x0000761004007816 */ /* 0x001fe20000000000 */
[----:B------:R-:W-:Y:S06]  /*b040*/  BRA `(.L_x_2099) ;  /* 0x0000000400ac7947 */ /* 0x000fec0003800000 */
.L_x_2106:
        /* <DEDUP_REMOVED lines=10> */
.L_x_2113:
        /* <DEDUP_REMOVED lines=21> */
.L_x_2117:
[----:B------:R-:W-:Y:S05]  /*b240*/  BSYNC.RECONVERGENT B1 ;  /* 0x0000000000017941 */ /* 0x000fea0003800200 */
.L_x_2116:
[----:B------:R-:W-:Y:S01]  /*b250*/  IMAD.SHL.U32 R0, R0, 0x100000, RZ ;  /* 0x0010000000007824 */ /* 0x000fe200078e00ff */
[----:B------:R-:W-:-:S04]  /*b260*/  LEA R2, R2, 0x3b800000, 0x17 ;  /* 0x3b80000002027811 */ /* 0x000fc800078eb8ff */
[----:B------:R-:W-:-:S07]  /*b270*/  LOP3.LUT R4, R2, R0, R7, 0xfe, !PT ;  /* 0x0000000002047212 */ /* 0x000fce00078efe07 */
.L_x_2115:
[----:B------:R-:W-:Y:S05]  /*b280*/  BSYNC.RECONVERGENT B0 ;  /* 0x0000000000007941 */ /* 0x000fea0003800200 */
.L_x_2114:
[----:B------:R-:W0:Y:S02]  /*b290*/  F2I.FTZ.TRUNC.NTZ R4, R4 ;  /* 0x0000000400047305 */ /* 0x000e24000021f100 */
[----:B0-----:R-:W-:Y:S01]  /*b2a0*/  PRMT R0, R4, 0x7610, R0 ;  /* 0x0000761004007816 */ /* 0x001fe20000000000 */
[----:B------:R-:W-:Y:S06]  /*b2b0*/  BRA `(.L_x_2099) ;  /* 0x0000000400107947 */ /* 0x000fec0003800000 */
.L_x_2112:
        /* <DEDUP_REMOVED lines=21> */
.L_x_2121:
[----:B------:R-:W-:Y:S05]  /*b410*/  BSYNC.RECONVERGENT B1 ;  /* 0x0000000000017941 */ /* 0x000fea0003800200 */
.L_x_2120:
[----:B------:R-:W-:Y:S01]  /*b420*/  IMAD.SHL.U32 R0, R0, 0x200000, RZ ;  /* 0x0020000000007824 */ /* 0x000fe200078e00ff */
[----:B------:R-:W-:-:S04]  /*b430*/  LEA R2, R2, 0x37800000, 0x17 ;  /* 0x3780000002027811 */ /* 0x000fc800078eb8ff */
[----:B------:R-:W-:-:S07]  /*b440*/  LOP3.LUT R4, R2, R0, R7, 0xfe, !PT ;  /* 0x0000000002047212 */ /* 0x000fce00078efe07 */
.L_x_2119:
[----:B------:R-:W-:Y:S05]  /*b450*/  BSYNC.RECONVERGENT B0 ;  /* 0x0000000000007941 */ /* 0x000fea0003800200 */
.L_x_2118:
[----:B------:R-:W0:Y:S02]  /*b460*/  F2I.FTZ.TRUNC.NTZ R4, R4 ;  /* 0x0000000400047305 */ /* 0x000e24000021f100 */
[----:B0-----:R-:W-:Y:S01]  /*b470*/  PRMT R0, R4, 0x7610, R0 ;  /* 0x0000761004007816 */ /* 0x001fe20000000000 */
[----:B------:R-:W-:Y:S06]  /*b480*/  BRA `(.L_x_2099) ;  /* 0x00000000009c7947 */ /* 0x000fec0003800000 */
.L_x_2111:
        /* <DEDUP_REMOVED lines=14> */
.L_x_2125:
[----:B------:R-:W-:Y:S05]  /*b570*/  BSYNC.RECONVERGENT B0 ;  /* 0x0000000000007941 */ /* 0x000fea0003800200 */
.L_x_2124:
[----:B------:R-:W0:Y:S02]  /*b580*/  F2I.FTZ.TRUNC.NTZ R4, R4 ;  /* 0x0000000400047305 */ /* 0x000e24000021f100 */
[----:B0-----:R-:W-:Y:S01]  /*b590*/  PRMT R0, R4, 0x7610, R0 ;  /* 0x0000761004007816 */ /* 0x001fe20000000000 */
[----:B------:R-:W-:Y:S06]  /*b5a0*/  BRA `(.L_x_2099) ;  /* 0x0000000000547947 */ /* 0x000fec0003800000 */
.L_x_2098:
        /* <DEDUP_REMOVED lines=15> */
[----:B--2--5:R-:W-:Y:S05]  /*b6a0*/  CALL.ABS.NOINC R2 ;  /* 0x0000000002007343 */ /* 0x024fea0003c00000 */
.L_x_2126:
[----:B------:R-:W-:Y:S01]  /*b6b0*/  PRMT R0, RZ, 0x7610, R0 ;  /* 0x00007610ff007816 */ /* 0x000fe20000000000 */
[----:B------:R-:W-:Y:S06]  /*b6c0*/  BRA `(.L_x_2099) ;  /* 0x00000000000c7947 */ /* 0x000fec0003800000 */
.L_x_2123:
[----:B------:R0:W5:Y:S01]  /*b6d0*/  LDG.E.U16 R0, desc[UR36][R2.64] ;  /* 0x0000002402007981 */ /* 0x000162000c1e1500 */
[----:B------:R-:W-:Y:S05]  /*b6e0*/  BRA `(.L_x_2099) ;  /* 0x0000000000047947 */ /* 0x000fea0003800000 */
.L_x_2122:
[----:B------:R0:W5:Y:S02]  /*b6f0*/  LDG.E.U16 R0, desc[UR36][R2.64] ;  /* 0x0000002402007981 */ /* 0x000164000c1e1500 */
.L_x_2099:
[----:B------:R-:W0:Y:S01]  /*b700*/  LDCU.64 UR6, c[0x0][0x5e8] ;  /* 0x0000bd00ff0677ac */ /* 0x000e220008000a00 */
[----:B-1-3-5:R-:W-:Y:S01]  /*b710*/  LOP3.LUT R9, R0, R19, RZ, 0x3c, !PT ;  /* 0x0000001300097212 */ /* 0x02afe200078e3cff */
[----:B------:R-:W-:-:S04]  /*b720*/  UPRMT UR4, UR43, 0x9910, URZ ;  /* 0x000099102b047896 */ /* 0x000fc800080000ff */
[----:B------:R-:W-:Y:S01]  /*b730*/  UISETP.GT.AND UP0, UPT, UR4, 0x9, UPT ;  /* 0x000000090400788c */ /* 0x000fe2000bf04270 */
[----:B0-2-4-:R-:W-:-:S05]  /*b740*/  IADD3 R2, P0, PT, R16, UR6, RZ ;  /* 0x0000000610027c10 */ /* 0x015fca000ff1e0ff */
        /* <DEDUP_REMOVED lines=12> */
.L_x_2130:
[----:B------:R0:W-:Y:S01]  /*b810*/  STG.E.U8 desc[UR36][R2.64], R9 ;  /* 0x0000000902007986 */ /* 0x0001e2000c101124 */
[----:B------:R-:W-:Y:S05]  /*b820*/  BRA `(.L_x_2132) ;  /* 0x0000000c00507947 */ /* 0x000fea0003800000 */
.L_x_2129:
        /* <DEDUP_REMOVED lines=10> */
.L_x_2134:
[----:B------:R-:W-:-:S05]  /*b8d0*/  PRMT R5, R9, 0x9910, RZ ;  /* 0x0000991009057816 */ /* 0x000fca00000000ff */
[----:B------:R0:W-:Y:S01]  /*b8e0*/  STG.E desc[UR36][R2.64], R5 ;  /* 0x0000000502007986 */ /* 0x0001e2000c101924 */
[----:B------:R-:W-:Y:S05]  /*b8f0*/  BRA `(.L_x_2132) ;  /* 0x0000000c001c7947 */ /* 0x000fea0003800000 */
.L_x_2133:
[----:B------:R0:W-:Y:S01]  /*b900*/  STG.E.U16 desc[UR36][R2.64], R9 ;  /* 0x0000000902007986 */ /* 0x0001e2000c101524 */
[----:B------:R-:W-:Y:S05]  /*b910*/  BRA `(.L_x_2132) ;  /* 0x0000000c00147947 */ /* 0x000fea0003800000 */
.L_x_2128:
        /* <DEDUP_REMOVED lines=9> */
.L_x_2136:
[----:B------:R-:W0:Y:S02]  /*b9b0*/  I2F.S16 R0, R9 ;  /* 0x0000000900007306 */ /* 0x000e240000101400 */
[----:B0-----:R-:W-:-:S05]  /*b9c0*/  F2FP.F16.F32.PACK_AB R0, RZ, R0 ;  /* 0x00000000ff00723e */ /* 0x001fca00000000ff */
[----:B------:R0:W-:Y:S01]  /*b9d0*/  STG.E.U16 desc[UR36][R2.64], R0 ;  /* 0x0000000002007986 */ /* 0x0001e2000c101524 */
[----:B------:R-:W-:Y:S05]  /*b9e0*/  BRA `(.L_x_2132) ;  /* 0x0000000800e07947 */ /* 0x000fea0003800000 */
.L_x_2135:
        /* <DEDUP_REMOVED lines=10> */
.L_x_2138:
[----:B------:R-:W0:Y:S02]  /*ba90*/  I2F.S16 R9, R9 ;  /* 0x0000000900097306 */ /* 0x000e240000101400 */
[----:B0-----:R-:W-:-:S04]  /*baa0*/  F2FP.F16.F32.PACK_AB R5, RZ, R9 ;  /* 0x00000009ff05723e */ /* 0x001fc800000000ff */
[----:B------:R-:W-:-:S05]  /*bab0*/  PRMT R5, R5, 0x5410, RZ ;  /* 0x0000541005057816 */ /* 0x000fca00000000ff */
[----:B------:R0:W-:Y:S01]  /*bac0*/  STG.E desc[UR36][R2.64], R5 ;  /* 0x0000000502007986 */ /* 0x0001e2000c101924 */
[----:B------:R-:W-:Y:S05]  /*bad0*/  BRA `(.L_x_2132) ;  /* 0x0000000800a47947 */ /* 0x000fea0003800000 */
.L_x_2137:
[----:B------:R-:W0:Y:S02]  /*bae0*/  I2F.F64.S16 R4, R9 ;  /* 0x0000000900047312 */ /* 0x000e240000101c00 */
[----:B0-----:R0:W-:Y:S01]  /*baf0*/  STG.E.64 desc[UR36][R2.64], R4 ;  /* 0x0000000402007986 */ /* 0x0011e2000c101b24 */
[----:B------:R-:W-:Y:S05]  /*bb00*/  BRA `(.L_x_2132) ;  /* 0x0000000800987947 */ /* 0x000fea0003800000 */
.L_x_2127:
        /* <DEDUP_REMOVED lines=12> */
.L_x_2142:
        /* <DEDUP_REMOVED lines=18> */
.L_x_2145:
[----:B------:R-:W-:-:S04]  /*bcf0*/  SHF.R.U32.HI R5, RZ, 0x18, R5 ;  /* 0x00000018ff057819 */ /* 0x000fc80000011605 */
[----:B------:R-:W-:-:S07]  /*bd00*/  LOP3.LUT R0, R0, 0x80, R5, 0xf8, !PT ;  /* 0x0000008000007812 */ /* 0x000fce00078ef805 */
.L_x_2144:
[----:B------:R-:W-:Y:S05]  /*bd10*/  BSYNC.RECONVERGENT B0 ;  /* 0x0000000000007941 */ /* 0x000fea0003800200 */
.L_x_2143:
[----:B------:R0:W-:Y:S01]  /*bd20*/  STG.E.U8 desc[UR36][R2.64], R0 ;  /* 0x0000000002007986 */ /* 0x0001e2000c101124 */
[----:B------:R-:W-:Y:S05]  /*bd30*/  BRA `(.L_x_2132) ;  /* 0x00000008000c7947 */ /* 0x000fea0003800000 */
.L_x_2141:
        /* <DEDUP_REMOVED lines=18> */
.L_x_2148:
[----:B------:R-:W-:-:S04]  /*be60*/  SHF.R.U32.HI R5, RZ, 0x18, R5 ;  /* 0x00000018ff057819 */ /* 0x000fc80000011605 */
[----:B------:R-:W-:-:S07]  /*be70*/  LOP3.LUT R0, R0, 0x80, R5, 0xf8, !PT ;  /* 0x0000008000007812 */ /* 0x000fce00078ef805 */
.L_x_2147:
[----:B------:R-:W-:Y:S05]  /*be80*/  BSYNC.RECONVERGENT B0 ;  /* 0x0000000000007941 */ /* 0x000fea0003800200 */
.L_x_2146:
[----:B------:R0:W-:Y:S01]  /*be90*/  STG.E.U8 desc[UR36][R2.64], R0 ;  /* 0x0000000002007986 */ /* 0x0001e2000c101124 */
[----:B------:R-:W-:Y:S05]  /*bea0*/  BRA `(.L_x_2132) ;  /* 0x0000000400b07947 */ /* 0x000fea0003800000 */
.L_x_2140:
        /* <DEDUP_REMOVED lines=22> */
.L_x_2150:
[----:B------:R-:W-:-:S04]  /*c010*/  PRMT R4, R9, 0x9910, RZ ;  /* 0x0000991009047816 */ /* 0x000fc800000000ff */
[----:B------:R-:W-:-:S05]  /*c020*/  SHF.R.S32.HI R5, RZ, 0x1f, R4 ;  /* 0x0000001fff057819 */ /* 0x000fca0000011404 */
[----:B------:R0:W-:Y:S01]  /*c030*/  STG.E.64 desc[UR36][R2.64], R4 ;  /* 0x0000000402007986 */ /* 0x0001e2000c101b24 */
[----:B------:R-:W-:Y:S05]  /*c040*/  BRA `(.L_x_2132) ;  /* 0x0000000400487947 */ /* 0x000fea0003800000 */
.L_x_2149:
[----:B------:R-:W-:-:S05]  /*c050*/  PRMT R5, R9, 0x9910, RZ ;  /* 0x0000991009057816 */ /* 0x000fca00000000ff */
[----:B------:R0:W-:Y:S01]  /*c060*/  STG.E desc[UR36][R2.64], R5 ;  /* 0x0000000502007986 */ /* 0x0001e2000c101924 */
[----:B------:R-:W-:Y:S05]  /*c070*/  BRA `(.L_x_2132) ;  /* 0x00000004003c7947 */ /* 0x000fea0003800000 */
.L_x_2139:
        /* <DEDUP_REMOVED lines=12> */
.L_x_2152:
[----:B------:R-:W-:Y:S01]  /*c140*/  CS2R R6, SRZ ;  /* 0x0000000000067805 */ /* 0x000fe2000001ff00 */
[----:B------:R-:W0:Y:S04]  /*c150*/  I2F.F64.S16 R4, R9 ;  /* 0x0000000900047312 */ /* 0x000e280000101c00 */
[----:B0-----:R0:W-:Y:S01]  /*c160*/  STG.E.128 desc[UR36][R2.64], R4 ;  /* 0x0000000402007986 */ /* 0x0011e2000c101d24 */
[----:B------:R-:W-:Y:S05]  /*c170*/  BRA `(.L_x_2132) ;  /* 0x0000000000fc7947 */ /* 0x000fea0003800000 */
.L_x_2151:
[----:B------:R-:W-:-:S09]  /*c180*/  UISETP.NE.AND UP0, UPT, UR4, 0xf, UPT ;  /* 0x0000000f0400788c */ /* 0x000fd2000bf05270 */
[----:B------:R-:W-:Y:S05]  /*c190*/  BRA.U !UP0, `(.L_x_2153) ;  /* 0x0000000108e87547 */ /* 0x000fea000b800000 */
[----:B------:R-:W-:-:S09]  /*c1a0*/  UISETP.NE.AND UP0, UPT, UR4, 0x17, UPT ;  /* 0x000000170400788c */ /* 0x000fd2000bf05270 */
[----:B------:R-:W-:Y:S05]  /*c1b0*/  BRA.U !UP0, `(.L_x_2154) ;  /* 0x0000000108907547 */ /* 0x000fea000b800000 */
[----:B------:R-:W-:-:S09]  /*c1c0*/  UISETP.NE.AND UP0, UPT, UR4, 0x18, UPT ;  /* 0x000000180400788c */ /* 0x000fd2000bf05270 */
[----:B------:R-:W-:Y:S05]  /*c1d0*/  BRA.U !UP0, `(.L_x_2155) ;  /* 0x0000000108447547 */ /* 0x000fea000b800000 */
.L_x_2131:
        /* <DEDUP_REMOVED lines=16> */
.L_x_2156:
[----:B------:R-:W-:Y:S05]  /*c2e0*/  BRA `(.L_x_2132) ;  /* 0x0000000000a07947 */ /* 0x000fea0003800000 */
.L_x_2155:
        /* <DEDUP_REMOVED lines=13> */
.L_x_2158:
[----:B------:R-:W-:Y:S05]  /*c3c0*/  BSYNC.RECONVERGENT B0 ;  /* 0x0000000000007941 */ /* 0x000fea0003800200 */
.L_x_2157:
[----:B------:R-:W-:-:S05]  /*c3d0*/  LOP3.LUT R5, R0, 0x80, R5, 0xf8, !PT ;  /* 0x0000008000057812 */ /* 0x000fca00078ef805 */
[----:B------:R3:W-:Y:S01]  /*c3e0*/  STG.E.U8 desc[UR36][R2.64], R5 ;  /* 0x0000000502007986 */ /* 0x0007e2000c101124 */
[----:B------:R-:W-:Y:S05]  /*c3f0*/  BRA `(.L_x_2132) ;  /* 0x00000000005c7947 */ /* 0x000fea0003800000 */
.L_x_2154:
        /* <DEDUP_REMOVED lines=12> */
.L_x_2160:
[----:B------:R-:W-:Y:S01]  /*c4c0*/  IMAD.MOV.U32 R0, RZ, RZ, 0x7f ;  /* 0x0000007fff007424 */ /* 0x000fe200078e00ff */
[----:B------:R-:W-:-:S04]  /*c4d0*/  ISETP.GT.U32.AND P0, PT, R4, 0x7f800000, PT ;  /* 0x7f8000000400780c */ /* 0x000fc80003f04070 */
[----:B------:R-:W-:-:S09]  /*c4e0*/  SEL R0, R0, 0x7c, P0 ;  /* 0x0000007c00007807 */ /* 0x000fd20000000000 */
.L_x_2161:
[----:B------:R-:W-:Y:S05]  /*c4f0*/  BSYNC.RECONVERGENT B0 ;  /* 0x0000000000007941 */ /* 0x000fea0003800200 */
.L_x_2159:
[----:B------:R-:W-:-:S04]  /*c500*/  SHF.R.U32.HI R5, RZ, 0x18, R5 ;  /* 0x00000018ff057819 */ /* 0x000fc80000011605 */
[----:B------:R-:W-:-:S05]  /*c510*/  LOP3.LUT R5, R0, 0x80, R5, 0xf8, !PT ;  /* 0x0000008000057812 */ /* 0x000fca00078ef805 */
[----:B------:R2:W-:Y:S01]  /*c520*/  STG.E.U8 desc[UR36][R2.64], R5 ;  /* 0x0000000502007986 */ /* 0x0005e2000c101124 */
[----:B------:R-:W-:Y:S05]  /*c530*/  BRA `(.L_x_2132) ;  /* 0x00000000000c7947 */ /* 0x000fea0003800000 */
.L_x_2153:
[----:B------:R-:W0:Y:S02]  /*c540*/  I2F.S16 R0, R9 ;  /* 0x0000000900007306 */ /* 0x000e240000101400 */
[----:B0-----:R-:W-:-:S05]  /*c550*/  F2FP.BF16.F32.PACK_AB R0, RZ, R0 ;  /* 0x00000000ff00723e */ /* 0x001fca00000010ff */
[----:B------:R4:W-:Y:S02]  /*c560*/  STG.E.U16 desc[UR36][R2.64], R0 ;  /* 0x0000000002007986 */ /* 0x0009e4000c101524 */
.L_x_2132:
[----:B------:R-:W-:-:S07]  /*c570*/  IADD3 R17, PT, PT, R17, 0x80, RZ ;  /* 0x0000008011117810 */ /* 0x000fce0007ffe0ff */
.L_x_2059:
[----:B------:R-:W-:Y:S05]  /*c580*/  BSYNC.RECONVERGENT B6 ;  /* 0x0000000000067941 */ /* 0x000fea0003800200 */
.L_x_2058:
[----:B------:R-:W5:Y:S02]  /*c590*/  LDCU UR4, c[0x0][0x380] ;  /* 0x00007000ff0477ac */ /* 0x000f640008000800 */
[----:B-----5:R-:W-:-:S13]  /*c5a0*/  ISETP.GE.AND P0, PT, R17, UR4, PT ;  /* 0x0000000411007c0c */ /* 0x020fda000bf06270 */
[----:B------:R-:W-:Y:S05]  /*c5b0*/  @P0 EXIT ;  /* 0x000000000000094d */ /* 0x000fea0003800000 */
[----:B------:R-:W5:Y:S01]  /*c5c0*/  LDCU UR4, c[0x0][0x388] ;  /* 0x00007100ff0477ac */ /* 0x000f620008000800 */
[----:B------:R-:W-:Y:S02]  /*c5d0*/  IMAD.MOV.U32 R18, RZ, RZ, RZ ;  /* 0x000000ffff127224 */ /* 0x000fe400078e00ff */
[----:B0--34-:R-:W-:Y:S02]  /*c5e0*/  IMAD.MOV.U32 R0, RZ, RZ, RZ ;  /* 0x000000ffff007224 */ /* 0x019fe400078e00ff */
[----:B------:R-:W-:Y:S01]  /*c5f0*/  IMAD.MOV.U32 R16, RZ, RZ, RZ ;  /* 0x000000ffff107224 */ /* 0x000fe200078e00ff */
[----:B-----5:R-:W-:-:S09]  /*c600*/  UISETP.NE.AND UP0, UPT, UR4, URZ, UPT ;  /* 0x000000ff0400728c */ /* 0x020fd2000bf05270 */
[----:B------:R-:W-:Y:S05]  /*c610*/  BRA.U !UP0, `(.L_x_2162) ;  /* 0x0000001508707547 */ /* 0x000fea000b800000 */
[----:B------:R-:W1:Y:S01]  /*c620*/  LDCU.64 UR4, c[0x0][0x390] ;  /* 0x00007200ff0477ac */ /* 0x000e620008000a00 */
[----:B------:R-:W-:Y:S01]  /*c630*/  MOV R16, RZ ;  /* 0x000000ff00107202 */ /* 0x000fe20000000f00 */
[----:B------:R-:W0:Y:S01]  /*c640*/  LDCU UR6, c[0x0][0x38c] ;  /* 0x00007180ff0677ac */ /* 0x000e220008000800 */
[----:B------:R-:W3:Y:S01]  /*c650*/  LDCU.64 UR8, c[0x0][0x4b8] ;  /* 0x00009700ff0877ac */ /* 0x000ee20008000a00 */
[----:B------:R-:W-:Y:S02]  /*c660*/  UISETP.NE.AND UP0, UPT, UR41, URZ, UPT ;  /* 0x000000ff2900728c */ /* 0x000fe4000bf05270 */
[----:B-12---:R-:W-:Y:S01]  /*c670*/  IMAD.HI.U32 R2, R17, UR4, R16 ;  /* 0x0000000411027c27 */ /* 0x006fe2000f8e0010 */
[----:B------:R-:W1:Y:S04]  /*c680*/  LDCU UR4, c[0x0][0x4c0] ;  /* 0x00009800ff0477ac */ /* 0x000e680008000800 */
[----:B------:R-:W-:-:S05]  /*c690*/  SHF.R.U32.HI R3, RZ, UR5, R2 ;  /* 0x00000005ff037c19 */ /* 0x000fca0008011602 */
[----:B------:R-:W-:-:S04]  /*c6a0*/  IMAD.MOV R0, RZ, RZ, -R3 ;  /* 0x000000ffff007224 */ /* 0x000fc800078e0a03 */
        /* <DEDUP_REMOVED lines=339> */
.L_x_2162:
[----:B------:R-:W0:Y:S01]  /*dbe0*/  LDCU.64 UR6, c[0x0][0x5e8] ;  /* 0x0000bd00ff0677ac */ /* 0x000e220008000a00 */
[----:B------:R-:W1:Y:S01]  /*dbf0*/  LDCU.64 UR8, c[0x0][0x5f0] ;  /* 0x0000be00ff0877ac */ /* 0x000e620008000a00 */
[----:B------:R-:W-:-:S04]  /*dc00*/  UPRMT UR4, UR39, 0x9910, URZ ;  /* 0x0000991027047896 */ /* 0x000fc800080000ff */
[----:B------:R-:W-:Y:S01]  /*dc10*/  UISETP.GT.AND UP0, UPT, UR4, 0x9, UPT ;  /* 0x000000090400788c */ /* 0x000fe2000bf04270 */
[----:B0-----:R-:W-:Y:S02]  /*dc20*/  IADD3 R16, P0, PT, R16, UR6, RZ ;  /* 0x0000000610107c10 */ /* 0x001fe4000ff1e0ff */
[----:B-12---:R-:W-:-:S03]  /*dc30*/  IADD3 R2, P1, PT, R0, UR8, RZ ;  /* 0x0000000800027c10 */ /* 0x006fc6000ff3e0ff */
        /* <DEDUP_REMOVED lines=13> */
.L_x_2166:
[----:B------:R0:W5:Y:S01]  /*dd10*/  LDG.E.U8 R19, desc[UR36][R2.64] ;  /* 0x0000002402137981 */ /* 0x000162000c1e1100 */
[----:B------:R-:W-:Y:S05]  /*dd20*/  BRA `(.L_x_2168) ;  /* 0x0000000c004c7947 */ /* 0x000fea0003800000 */
.L_x_2165:
        /* <DEDUP_REMOVED lines=8> */
.L_x_2170:
[----:B------:R0:W5:Y:S01]  /*ddb0*/  LDG.E.U16 R19, desc[UR36][R2.64] ;  /* 0x0000002402137981 */ /* 0x000162000c1e1500 */
[----:B------:R-:W-:Y:S05]  /*ddc0*/  BRA `(.L_x_2168) ;  /* 0x0000000c00247947 */ /* 0x000fea0003800000 */
.L_x_2169:
[----:B------:R0:W5:Y:S01]  /*ddd0*/  LDG.E.U16 R19, desc[UR36][R2.64] ;  /* 0x0000002402137981 */ /* 0x000162000c1e1500 */
[----:B------:R-:W-:Y:S05]  /*dde0*/  BRA `(.L_x_2168) ;  /* 0x0000000c001c7947 */ /* 0x000fea0003800000 */
.L_x_2164:
        /* <DEDUP_REMOVED lines=9> */
.L_x_2172:
[----:B------:R-:W2:Y:S02]  /*de80*/  LDG.E.U16 R0, desc[UR36][R2.64] ;  /* 0x0000002402007981 */ /* 0x000ea4000c1e1500 */
[----:B--2---:R-:W-:-:S06]  /*de90*/  HADD2.F32 R0, -RZ, R0.H0_H0 ;  /* 0x20000000ff007230 */ /* 0x004fcc0000004100 */
[----:B------:R-:W0:Y:S02]  /*dea0*/  F2I.FTZ.TRUNC.NTZ R0, R0 ;  /* 0x0000000000007305 */ /* 0x000e24000021f100 */
[----:B0-----:R-:W-:Y:S01]  /*deb0*/  PRMT R19, R0, 0x7610, R19 ;  /* 0x0000761000137816 */ /* 0x001fe20000000013 */
[----:B------:R-:W-:Y:S06]  /*dec0*/  BRA `(.L_x_2168) ;  /* 0x0000000800e47947 */ /* 0x000fec0003800000 */
.L_x_2171:
        /* <DEDUP_REMOVED lines=9> */
.L_x_2174:
[----:B------:R-:W2:Y:S02]  /*df60*/  LDG.E.U16 R2, desc[UR36][R2.64] ;  /* 0x0000002402027981 */ /* 0x000ea4000c1e1500 */
[----:B--2---:R-:W-:-:S06]  /*df70*/  HADD2.F32 R0, -RZ, R2.H0_H0 ;  /* 0x20000002ff007230 */ /* 0x004fcc0000004100 */
[----:B------:R-:W0:Y:S02]  /*df80*/  F2I.FTZ.TRUNC.NTZ R0, R0 ;  /* 0x0000000000007305 */ /* 0x000e24000021f100 */
[----:B0-----:R-:W-:Y:S01]  /*df90*/  PRMT R19, R0, 0x7610, R19 ;  /* 0x0000761000137816 */ /* 0x001fe20000000013 */
[----:B------:R-:W-:Y:S06]  /*dfa0*/  BRA `(.L_x_2168) ;  /* 0x0000000800ac7947 */ /* 0x000fec0003800000 */
.L_x_2173:
[----:B------:R-:W2:Y:S02]  /*dfb0*/  LDG.E.64 R2, desc[UR36][R2.64] ;  /* 0x0000002402027981 */ /* 0x000ea4000c1e1b00 */
[----:B--2---:R0:W1:Y:S02]  /*dfc0*/  F2I.F64.TRUNC R19, R2 ;  /* 0x0000000200137311 */ /* 0x004064000030d100 */
[----:B01----:R-:W-:Y:S05]  /*dfd0*/  BRA `(.L_x_2168) ;  /* 0x0000000800a07947 */ /* 0x003fea0003800000 */
.L_x_2163:
        /* <DEDUP_REMOVED lines=12> */
.L_x_2177:
[----:B------:R-:W2:Y:S02]  /*e0a0*/  LDG.E.64 R2, desc[UR36][R2.64] ;  /* 0x0000002402027981 */ /* 0x000ea4000c1e1b00 */
[----:B--2---:R0:W1:Y:S02]  /*e0b0*/  F2I.F64.TRUNC R19, R2 ;  /* 0x0000000200137311 */ /* 0x004064000030d100 */
[----:B01----:R-:W-:Y:S05]  /*e0c0*/  BRA `(.L_x_2168) ;  /* 0x0000000800647947 */ /* 0x003fea0003800000 */
.L_x_2176:
        /* <DEDUP_REMOVED lines=14> */
[----:B------:R-:W-:-:S05]  /*e1b0*/  VIADD R5, R5, 0xfffffffc ;  /* 0xfffffffc05057836 */ /* 0x000fca0000000000 */
[C---:B------:R-:W-:Y:S02]  /*e1c0*/  SHF.L.U32 R6, R4.reuse, R5, RZ ;  /* 0x0000000504067219 */ /* 0x040fe400000006ff */
[----:B------:R-:W-:Y:S01]  /*e1d0*/  SHF.L.U32 R7, R5, 0x17, RZ ;  /* 0x0000001705077819 */ /* 0x000fe200000006ff */
        /* <DEDUP_REMOVED lines=10> */
.L_x_2179:
[----:B------:R-:W2:Y:S02]  /*e280*/  LDG.E.U8 R2, desc[UR36][R2.64] ;  /* 0x0000002402027981 */ /* 0x000ea4000c1e1100 */
[C---:B--2---:R-:W-:Y:S01]  /*e290*/  IMAD.SHL.U32 R0, R2.reuse, 0x2000000, RZ ;  /* 0x0200000002007824 */ /* 0x044fe200078e00ff */
[----:B------:R-:W-:-:S04]  /*e2a0*/  SHF.L.U32 R5, R2, 0x8, RZ ;  /* 0x0000000802057819 */ /* 0x000fc800000006ff */
        /* <DEDUP_REMOVED lines=11> */
.L_x_2178:
[----:B------:R-:W2:Y:S02]  /*e360*/  LDG.E.U16 R0, desc[UR36][R2.64] ;  /* 0x0000002402007981 */ /* 0x000ea4000c1e1500 */
[----:B--2---:R-:W-:-:S06]  /*e370*/  IMAD.U32 R0, R0, 0x10000, RZ ;  /* 0x0001000000007824 */ /* 0x004fcc00078e00ff */
[----:B------:R-:W0:Y:S02]  /*e380*/  F2I.FTZ.TRUNC.NTZ R0, R0 ;  /* 0x0000000000007305 */ /* 0x000e24000021f100 */
[----:B0-----:R-:W-:Y:S01]  /*e390*/  PRMT R19, R0, 0x7610, R19 ;  /* 0x0000761000137816 */ /* 0x001fe20000000013 */
[----:B------:R-:W-:Y:S06]  /*e3a0*/  BRA `(.L_x_2168) ;  /* 0x0000000400ac7947 */ /* 0x000fec0003800000 */
.L_x_2175:
        /* <DEDUP_REMOVED lines=10> */
.L_x_2182:
        /* <DEDUP_REMOVED lines=21> */
.L_x_2186:
[----:B------:R-:W-:Y:S05]  /*e5a0*/  BSYNC.RECONVERGENT B1 ;  /* 0x0000000000017941 */ /* 0x000fea0003800200 */
.L_x_2185:
[----:B------:R-:W-:Y:S01]  /*e5b0*/  IMAD.SHL.U32 R0, R0, 0x100000, RZ ;  /* 0x0010000000007824 */ /* 0x000fe200078e00ff */
[----:B------:R-:W-:-:S04]  /*e5c0*/  LEA R2, R2, 0x3b800000, 0x17 ;  /* 0x3b80000002027811 */ /* 0x000fc800078eb8ff */
[----:B------:R-:W-:-:S07]  /*e5d0*/  LOP3.LUT R0, R2, R0, R7, 0xfe, !PT ;  /* 0x0000000002007212 */ /* 0x000fce00078efe07 */
.L_x_2184:
[----:B------:R-:W-:Y:S05]  /*e5e0*/  BSYNC.RECONVERGENT B0 ;  /* 0x0000000000007941 */ /* 0x000fea0003800200 */
.L_x_2183:
[----:B------:R-:W0:Y:S02]  /*e5f0*/  F2I.FTZ.TRUNC.NTZ R0, R0 ;  /* 0x0000000000007305 */ /* 0x000e24000021f100 */
[----:B0-----:R-:W-:Y:S01]  /*e600*/  PRMT R19, R0, 0x7610, R19 ;  /* 0x0000761000137816 */ /* 0x001fe20000000013 */
[----:B------:R-:W-:Y:S06]  /*e610*/  BRA `(.L_x_2168) ;  /* 0x0000000400107947 */ /* 0x000fec0003800000 */
.L_x_2181:
        /* <DEDUP_REMOVED lines=21> */
.L_x_2190:
[----:B------:R-:W-:Y:S05]  /*e770*/  BSYNC.RECONVERGENT B1 ;  /* 0x0000000000017941 */ /* 0x000fea0003800200 */
.L_x_2189:
[----:B------:R-:W-:Y:S01]  /*e780*/  IMAD.SHL.U32 R0, R0, 0x200000, RZ ;  /* 0x0020000000007824 */ /* 0x000fe200078e00ff */
[----:B------:R-:W-:-:S04]  /*e790*/  LEA R2, R2, 0x37800000, 0x17 ;  /* 0x3780000002027811 */ /* 0x000fc800078eb8ff */
[----:B------:R-:W-:-:S07]  /*e7a0*/  LOP3.LUT R0, R2, R0, R7, 0xfe, !PT ;  /* 0x0000000002007212 */ /* 0x000fce00078efe07 */
.L_x_2188:
[----:B------:R-:W-:Y:S05]  /*e7b0*/  BSYNC.RECONVERGENT B0 ;  /* 0x0000000000007941 */ /* 0x000fea0003800200 */
.L_x_2187:
[----:B------:R-:W0:Y:S02]  /*e7c0*/  F2I.FTZ.TRUNC.NTZ R0, R0 ;  /* 0x0000000000007305 */ /* 0x000e24000021f100 */
[----:B0-----:R-:W-:Y:S01]  /*e7d0*/  PRMT R19, R0, 0x7610, R19 ;  /* 0x0000761000137816 */ /* 0x001fe20000000013 */
[----:B------:R-:W-:Y:S06]  /*e7e0*/  BRA `(.L_x_2168) ;  /* 0x00000000009c7947 */ /* 0x000fec0003800000 */
.L_x_2180:
        /* <DEDUP_REMOVED lines=14> */
.L_x_2194:
[----:B------:R-:W-:Y:S05]  /*e8d0*/  BSYNC.RECONVERGENT B0 ;  /* 0x0000000000007941 */ /* 0x000fea0003800200 */
.L_x_2193:
[----:B------:R-:W0:Y:S02]  /*e8e0*/  F2I.FTZ.TRUNC.NTZ R0, R0 ;  /* 0x0000000000007305 */ /* 0x000e24000021f100 */
[----:B0-----:R-:W-:Y:S01]  /*e8f0*/  PRMT R19, R0, 0x7610, R19 ;  /* 0x0000761000137816 */ /* 0x001fe20000000013 */
[----:B------:R-:W-:Y:S06]  /*e900*/  BRA `(.L_x_2168) ;  /* 0x0000000000547947 */ /* 0x000fec0003800000 */
.L_x_2167:
        /* <DEDUP_REMOVED lines=16> */
.L_x_2195:
[----:B------:R-:W-:Y:S01]  /*ea10*/  PRMT R19, RZ, 0x7610, R19 ;  /* 0x00007610ff137816 */ /* 0x000fe20000000013 */
[----:B------:R-:W-:Y:S06]  /*ea20*/  BRA `(.L_x_2168) ;  /* 0x00000000000c7947 */ /* 0x000fec0003800000 */
.L_x_2192:
[----:B------:R0:W5:Y:S01]  /*ea30*/  LDG.E.U16 R19, desc[UR36][R2.64] ;  /* 0x0000002402137981 */ /* 0x000162000c1e1500 */
[----:B------:R-:W-:Y:S05]  /*ea40*/  BRA `(.L_x_2168) ;  /* 0x0000000000047947 */ /* 0x000fea0003800000 */
.L_x_2191:
[----:B------:R1:W5:Y:S02]  /*ea50*/  LDG.E.U16 R19, desc[UR36][R2.64] ;  /* 0x0000002402137981 */ /* 0x000364000c1e1500 */
.L_x_2168:
[----:B------:R-:W0:Y:S01]  /*ea60*/  LDCU.64 UR6, c[0x0][0x5f8] ;  /* 0x0000bf00ff0677ac */ /* 0x000e220008000a00 */
[----:B------:R-:W-:-:S04]  /*ea70*/  UPRMT UR4, UR42, 0x9910, URZ ;  /* 0x000099102a047896 */ /* 0x000fc800080000ff */
[----:B------:R-:W-:Y:S01]  /*ea80*/  UISETP.GT.AND UP0, UPT, UR4, 0x9, UPT ;  /* 0x000000090400788c */ /* 0x000fe2000bf04270 */
[----:B0123--:R-:W-:-:S04]  /*ea90*/  IADD3 R2, P0, PT, R18, UR6, RZ ;  /* 0x0000000612027c10 */ /* 0x00ffc8000ff1e0ff */
        /* <DEDUP_REMOVED lines=12> */
.L_x_2199:
[----:B------:R1:W5:Y:S01]  /*eb60*/  LDG.E.U8 R0, desc[UR36][R2.64] ;  /* 0x0000002402007981 */ /* 0x000362000c1e1100 */
[----:B------:R-:W-:Y:S05]  /*eb70*/  BRA `(.L_x_2201) ;  /* 0x0000000c004c7947 */ /* 0x000fea0003800000 */
.L_x_2198:
        /* <DEDUP_REMOVED lines=8> */
.L_x_2203:
[----:B------:R0:W5:Y:S01]  /*ec00*/  LDG.E.U16 R0, desc[UR36][R2.64] ;  /* 0x0000002402007981 */ /* 0x000162000c1e1500 */
[----:B------:R-:W-:Y:S05]  /*ec10*/  BRA `(.L_x_2201) ;  /* 0x0000000c00247947 */ /* 0x000fea0003800000 */
.L_x_2202:
[----:B------:R2:W5:Y:S01]  /*ec20*/  LDG.E.U16 R0, desc[UR36][R2.64] ;  /* 0x0000002402007981 */ /* 0x000562000c1e1500 */
[----:B------:R-:W-:Y:S05]  /*ec30*/  BRA `(.L_x_2201) ;  /* 0x0000000c001c7947 */ /* 0x000fea0003800000 */
.L_x_2197:
        /* <DEDUP_REMOVED lines=9> */
.L_x_2205:
[----:B------:R-:W2:Y:S02]  /*ecd0*/  LDG.E.U16 R4, desc[UR36][R2.64] ;  /* 0x0000002402047981 */ /* 0x000ea4000c1e1500 */
[----:B--2---:R-:W-:-:S06]  /*ece0*/  HADD2.F32 R4, -RZ, R4.H0_H0 ;  /* 0x20000004ff047230 */ /* 0x004fcc0000004100 */
[----:B------:R-:W0:Y:S02]  /*ecf0*/  F2I.FTZ.TRUNC.NTZ R4, R4 ;  /* 0x0000000400047305 */ /* 0x000e24000021f100 */
[----:B0-----:R-:W-:Y:S01]  /*ed00*/  PRMT R0, R4, 0x7610, R0 ;  /* 0x0000761004007816 */ /* 0x001fe20000000000 */
[----:B------:R-:W-:Y:S06]  /*ed10*/  BRA `(.L_x_2201) ;  /* 0x0000000800e47947 */ /* 0x000fec0003800000 */
.L_x_2204:
        /* <DEDUP_REMOVED lines=9> */
.L_x_2207:
[----:B------:R-:W2:Y:S02]  /*edb0*/  LDG.E.U16 R2, desc[UR36][R2.64] ;  /* 0x0000002402027981 */ /* 0x000ea4000c1e1500 */
[----:B--2---:R-:W-:-:S06]  /*edc0*/  HADD2.F32 R4, -RZ, R2.H0_H0 ;  /* 0x20000002ff047230 */ /* 0x004fcc0000004100 */
[----:B------:R-:W0:Y:S02]  /*edd0*/  F2I.FTZ.TRUNC.NTZ R4, R4 ;  /* 0x0000000400047305 */ /* 0x000e24000021f100 */
[----:B0-----:R-:W-:Y:S01]  /*ede0*/  PRMT R0, R4, 0x7610, R0 ;  /* 0x0000761004007816 */ /* 0x001fe20000000000 */
[----:B------:R-:W-:Y:S06]  /*edf0*/  BRA `(.L_x_2201) ;  /* 0x0000000800ac7947 */ /* 0x000fec0003800000 */
.L_x_2206:
[----:B------:R-:W2:Y:S02]  /*ee00*/  LDG.E.64 R2, desc[UR36][R2.64] ;  /* 0x0000002402027981 */ /* 0x000ea4000c1e1b00 */
[----:B--2---:R0:W1:Y:S02]  /*ee10*/  F2I.F64.TRUNC R0, R2 ;  /* 0x0000000200007311 */ /* 0x004064000030d100 */
[----:B01----:R-:W-:Y:S05]  /*ee20*/  BRA `(.L_x_2201) ;  /* 0x0000000800a07947 */ /* 0x003fea0003800000 */
.L_x_2196:
        /* <DEDUP_REMOVED lines=12> */
.L_x_2210:
[----:B------:R-:W2:Y:S02]  /*eef0*/  LDG.E.64 R2, desc[UR36][R2.64] ;  /* 0x0000002402027981 */ /* 0x000ea4000c1e1b00 */
[----:B--2---:R0:W1:Y:S02]  /*ef00*/  F2I.F64.TRUNC R0, R2 ;  /* 0x0000000200007311 */ /* 0x004064000030d100 */
[----:B01----:R-:W-:Y:S05]  /*ef10*/  BRA `(.L_x_2201) ;  /* 0x0000000800647947 */ /* 0x003fea0003800000 */
.L_x_2209:
        /* <DEDUP_REMOVED lines=27> */
.L_x_2212:
        /* <DEDUP_REMOVED lines=14> */
.L_x_2211:
[----:B------:R-:W2:Y:S02]  /*f1b0*/  LDG.E.U16 R4, desc[UR36][R2.64] ;  /* 0x0000002402047981 */ /* 0x000ea4000c1e1500 */
[----:B--2---:R-:W-:-:S06]  /*f1c0*/  IMAD.U32 R4, R4, 0x10000, RZ ;  /* 0x0001000004047824 */ /* 0x004fcc00078e00ff */
[----:B------:R-:W0:Y:S02]  /*f1d0*/  F2I.FTZ.TRUNC.NTZ R4, R4 ;  /* 0x0000000400047305 */ /* 0x000e24000021f100 */
[----:B0-----:R-:W-:Y:S01]  /*f1e0*/  PRMT R0, R4, 0x7610, R0 ;  /* 0x0000761004007816 */ /* 0x001fe20000000000 */
[----:B------:R-:W-:Y:S06]  /*f1f0*/  BRA `(.L_x_2201) ;  /* 0x0000000400ac7947 */ /* 0x000fec0003800000 */
.L_x_2208:
        /* <DEDUP_REMOVED lines=10> */
.L_x_2215:
        /* <DEDUP_REMOVED lines=21> */
.L_x_2219:
[----:B------:R-:W-:Y:S05]  /*f3f0*/  BSYNC.RECONVERGENT B1 ;  /* 0x0000000000017941 */ /* 0x000fea0003800200 */
.L_x_2218:
[----:B------:R-:W-:Y:S01]  /*f400*/  IMAD.SHL.U32 R0, R0, 0x100000, RZ ;  /* 0x0010000000007824 */ /* 0x000fe200078e00ff */
[----:B------:R-:W-:-:S04]  /*f410*/  LEA R2, R2, 0x3b800000, 0x17 ;  /* 0x3b80000002027811 */ /* 0x000fc800078eb8ff */
[----:B------:R-:W-:-:S07]  /*f420*/  LOP3.LUT R4, R2, R0, R7, 0xfe, !PT ;  /* 0x0000000002047212 */ /* 0x000fce00078efe07 */
.L_x_2217:
[----:B------:R-:W-:Y:S05]  /*f430*/  BSYNC.RECONVERGENT B0 ;  /* 0x0000000000007941 */ /* 0x000fea0003800200 */
.L_x_2216:
[----:B------:R-:W0:Y:S02]  /*f440*/  F2I.FTZ.TRUNC.NTZ R4, R4 ;  /* 0x0000000400047305 */ /* 0x000e24000021f100 */
[----:B0-----:R-:W-:Y:S01]  /*f450*/  PRMT R0, R4, 0x7610, R0 ;  /* 0x0000761004007816 */ /* 0x001fe20000000000 */
[----:B------:R-:W-:Y:S06]  /*f460*/  BRA `(.L_x_2201) ;  /* 0x0000000400107947 */ /* 0x000fec0003800000 */
.L_x_2214:
        /* <DEDUP_REMOVED lines=21> */
.L_x_2223:
[----:B------:R-:W-:Y:S05]  /*f5c0*/  BSYNC.RECONVERGENT B1 ;  /* 0x0000000000017941 */ /* 0x000fea0003800200 */
.L_x_2222:
[----:B------:R-:W-:Y:S02]  /*f5d0*/  SHF.L.U32 R0, R0, 0x15, RZ ;  /* 0x0000001500007819 */ /* 0x000fe400000006ff */
[----:B------:R-:W-:-:S04]  /*f5e0*/  LEA R2, R2, 0x37800000, 0x17 ;  /* 0x3780000002027811 */ /* 0x000fc800078eb8ff */
[----:B------:R-:W-:-:S07]  /*f5f0*/  LOP3.LUT R4, R2, R0, R7, 0xfe, !PT ;  /* 0x0000000002047212 */ /* 0x000fce00078efe07 */
.L_x_2221:
[----:B------:R-:W-:Y:S05]  /*f600*/  BSYNC.RECONVERGENT B0 ;  /* 0x0000000000007941 */ /* 0x000fea0003800200 */
.L_x_2220:
[----:B------:R-:W0:Y:S02]  /*f610*/  F2I.FTZ.TRUNC.NTZ R4, R4 ;  /* 0x0000000400047305 */ /* 0x000e24000021f100 */
[----:B0-----:R-:W-:Y:S01]  /*f620*/  PRMT R0, R4, 0x7610, R0 ;  /* 0x0000761004007816 */ /* 0x001fe20000000000 */
[----:B------:R-:W-:Y:S06]  /*f630*/  BRA `(.L_x_2201) ;  /* 0x00000000009c7947 */ /* 0x000fec0003800000 */
.L_x_2213:
        /* <DEDUP_REMOVED lines=14> */
.L_x_2227:
[----:B------:R-:W-:Y:S05]  /*f720*/  BSYNC.RECONVERGENT B0 ;  /* 0x0000000000007941 */ /* 0x000fea0003800200 */
.L_x_2226:
[----:B------:R-:W0:Y:S02]  /*f730*/  F2I.FTZ.TRUNC.NTZ R4, R4 ;  /* 0x0000000400047305 */ /* 0x000e24000021f100 */
[----:B0-----:R-:W-:Y:S01]  /*f740*/  PRMT R0, R4, 0x7610, R0 ;  /* 0x0000761004007816 */ /* 0x001fe20000000000 */
[----:B------:R-:W-:Y:S06]  /*f750*/  BRA `(.L_x_2201) ;  /* 0x0000000000547947 */ /* 0x000fec0003800000 */
.L_x_2200:
        /* <DEDUP_REMOVED lines=15> */
[----:B--2-45:R-:W-:Y:S05]  /*f850*/  CALL.ABS.NOINC R2 ;  /* 0x0000000002007343 */ /* 0x034fea0003c00000 */
.L_x_2228:
[----:B------:R-:W-:Y:S01]  /*f860*/  PRMT R0, RZ, 0x7610, R0 ;  /* 0x00007610ff007816 */ /* 0x000fe20000000000 */
[----:B------:R-:W-:Y:S06]  /*f870*/  BRA `(.L_x_2201) ;  /* 0x00000000000c7947 */ /* 0x000fec0003800000 */
.L_x_2225:
[----:B------:R0:W5:Y:S01]  /*f880*/  LDG.E.U16 R0, desc[UR36][R2.64] ;  /* 0x0000002402007981 */ /* 0x000162000c1e1500 */
[----:B------:R-:W-:Y:S05]  /*f890*/  BRA `(.L_x_2201) ;  /* 0x0000000000047947 */ /* 0x000fea0003800000 */
.L_x_2224:
[----:B------:R0:W5:Y:S02]  /*f8a0*/  LDG.E.U16 R0, desc[UR36][R2.64] ;  /* 0x0000002402007981 */ /* 0x000164000c1e1500 */
.L_x_2201:
[----:B------:R-:W-:Y:S01]  /*f8b0*/  UPRMT UR4, UR43, 0x9910, URZ ;  /* 0x000099102b047896 */ /* 0x000fe200080000ff */
[----:B-1--45:R-:W-:-:S03]  /*f8c0*/  LOP3.LUT R5, R0, R19, RZ, 0x3c, !PT ;  /* 0x0000001300057212 */ /* 0x032fc600078e3cff */
        /* <DEDUP_REMOVED lines=12> */
.L_x_2232:
[----:B------:R-:W-:Y:S01]  /*f990*/  STG.E.U8 desc[UR36][R16.64], R5 ;  /* 0x0000000510007986 */ /* 0x000fe2000c101124 */
[----:B------:R-:W-:Y:S05]  /*f9a0*/  EXIT ;  /* 0x000000000000794d */ /* 0x000fea0003800000 */
.L_x_2231:
        /* <DEDUP_REMOVED lines=10> */
.L_x_2235:
[----:B0-23--:R-:W-:-:S05]  /*fa50*/  PRMT R3, R5, 0x9910, RZ ;  /* 0x0000991005037816 */ /* 0x00dfca00000000ff */
[----:B------:R-:W-:Y:S01]  /*fa60*/  STG.E desc[UR36][R16.64], R3 ;  /* 0x0000000310007986 */ /* 0x000fe2000c101924 */
[----:B------:R-:W-:Y:S05]  /*fa70*/  EXIT ;  /* 0x000000000000794d */ /* 0x000fea0003800000 */
.L_x_2234:
[----:B------:R-:W-:Y:S01]  /*fa80*/  STG.E.U16 desc[UR36][R16.64], R5 ;  /* 0x0000000510007986 */ /* 0x000fe2000c101524 */
[----:B------:R-:W-:Y:S05]  /*fa90*/  EXIT ;  /* 0x000000000000794d */ /* 0x000fea0003800000 */
.L_x_2230:
[----:B------:R-:W-:-:S09]  /*faa0*/  UISETP.GT.AND UP0, UPT, UR4, 0x6, UPT ;  /* 0x000000060400788c */ /* 0x000fd2000bf04270 */
[----:B------:R-:W-:Y:S05]  /*fab0*/  BRA.U UP0, `(.L_x_2236) ;  /* 0x00000001002c7547 */ /* 0x000fea000b800000 */
[----:B------:R-:W-:-:S09]  /*fac0*/  UISETP.NE.AND UP0, UPT, UR4, 0x5, UPT ;  /* 0x000000050400788c */ /* 0x000fd2000bf05270 */
[----:B------:R-:W-:Y:S05]  /*fad0*/  BRA.U !UP0, `(.L_x_2237) ;  /* 0x0000000108147547 */ /* 0x000fea000b800000 */
[----:B------:R-:W-:-:S09]  /*fae0*/  UISETP.NE.AND UP0, UPT, UR4, 0x6, UPT ;  /* 0x000000060400788c */ /* 0x000fd2000bf05270 */
[----:B------:R-:W-:Y:S05]  /*faf0*/  BRA.U UP0, `(.L_x_2233) ;  /* 0x0000000900187547 */ /* 0x000fea000b800000 */
[----:B0-23--:R-:W0:Y:S02]  /*fb00*/  I2F.S16 R3, R5 ;  /* 0x0000000500037306 */ /* 0x00de240000101400 */
[----:B0-----:R-:W-:Y:S01]  /*fb10*/  STG.E desc[UR36][R16.64], R3 ;  /* 0x0000000310007986 */ /* 0x001fe2000c101924 */
[----:B------:R-:W-:Y:S05]  /*fb20*/  EXIT ;  /* 0x000000000000794d */ /* 0x000fea0003800000 */
.L_x_2237:
[----:B------:R-:W1:Y:S02]  /*fb30*/  I2F.S16 R0, R5 ;  /* 0x0000000500007306 */ /* 0x000e640000101400 */
[----:B-1----:R-:W-:-:S05]  /*fb40*/  F2FP.F16.F32.PACK_AB R0, RZ, R0 ;  /* 0x00000000ff00723e */ /* 0x002fca00000000ff */
[----:B------:R-:W-:Y:S01]  /*fb50*/  STG.E.U16 desc[UR36][R16.64], R0 ;  /* 0x0000000010007986 */ /* 0x000fe2000c101524 */
[----:B------:R-:W-:Y:S05]  /*fb60*/  EXIT ;  /* 0x000000000000794d */ /* 0x000fea0003800000 */
.L_x_2236:
        /* <DEDUP_REMOVED lines=10> */
.L_x_2239:
[----:B------:R-:W0:Y:S02]  /*fc10*/  I2F.S16 R5, R5 ;  /* 0x0000000500057306 */ /* 0x000e240000101400 */
[----:B0-23--:R-:W-:-:S04]  /*fc20*/  F2FP.F16.F32.PACK_AB R3, RZ, R5 ;  /* 0x00000005ff03723e */ /* 0x00dfc800000000ff */
[----:B------:R-:W-:-:S05]  /*fc30*/  PRMT R3, R3, 0x5410, RZ ;  /* 0x0000541003037816 */ /* 0x000fca00000000ff */
[----:B------:R-:W-:Y:S01]  /*fc40*/  STG.E desc[UR36][R16.64], R3 ;  /* 0x0000000310007986 */ /* 0x000fe2000c101924 */
[----:B------:R-:W-:Y:S05]  /*fc50*/  EXIT ;  /* 0x000000000000794d */ /* 0x000fea0003800000 */
.L_x_2238:
[----:B0-23--:R-:W0:Y:S02]  /*fc60*/  I2F.F64.S16 R2, R5 ;  /* 0x0000000500027312 */ /* 0x00de240000101c00 */
[----:B0-----:R-:W-:Y:S01]  /*fc70*/  STG.E.64 desc[UR36][R16.64], R2 ;  /* 0x0000000210007986 */ /* 0x001fe2000c101b24 */
[----:B------:R-:W-:Y:S05]  /*fc80*/  EXIT ;  /* 0x000000000000794d */ /* 0x000fea0003800000 */
.L_x_2229:
        /* <DEDUP_REMOVED lines=12> */
.L_x_2243:
[----:B0-23--:R-:W0:Y:S01]  /*fd50*/  I2F.S16 R3, R5 ;  /* 0x0000000500037306 */ /* 0x00de220000101400 */
        /* <DEDUP_REMOVED lines=16> */
.L_x_2246:
[----:B------:R-:W-:-:S04]  /*fe60*/  SHF.R.U32.HI R3, RZ, 0x18, R3 ;  /* 0x00000018ff037819 */ /* 0x000fc80000011603 */
[----:B------:R-:W-:-:S04]  /*fe70*/  LOP3.LUT R0, R0, 0x80, R3, 0xf8, !PT ;  /* 0x0000008000007812 */ /* 0x000fc800078ef803 */
[----:B------:R-:W-:-:S07]  /*fe80*/  PRMT R8, R0, 0x7610, R8 ;  /* 0x0000761000087816 */ /* 0x000fce0000000008 */
.L_x_2245:
[----:B------:R-:W-:Y:S05]  /*fe90*/  BSYNC.RECONVERGENT B0 ;  /* 0x0000000000007941 */ /* 0x000fea0003800200 */
.L_x_2244:
[----:B------:R-:W-:Y:S01]  /*fea0*/  STG.E.U8 desc[UR36][R16.64], R8 ;  /* 0x0000000810007986 */ /* 0x000fe2000c101124 */
[----:B------:R-:W-:Y:S05]  /*feb0*/  EXIT ;  /* 0x000000000000794d */ /* 0x000fea0003800000 */
.L_x_2242:
        /* <DEDUP_REMOVED lines=17> */
.L_x_2249:
[----:B------:R-:W-:-:S04]  /*ffd0*/  SHF.R.U32.HI R3, RZ, 0x18, R3 ;  /* 0x00000018ff037819 */ /* 0x000fc80000011603 */
[----:B------:R-:W-:-:S04]  /*ffe0*/  LOP3.LUT R0, R0, 0x80, R3, 0xf8, !PT ;  /* 0x0000008000007812 */ /* 0x000fc800078ef803 */
[----:B------:R-:W-:-:S07]  /*fff0*/  PRMT R8, R0, 0x7610, R8 ;  /* 0x0000761000087816 */ /* 0x000fce0000000008 */
.L_x_2248:
[----:B------:R-:W-:Y:S05]  /*10000*/  BSYNC.RECONVERGENT B0 ;  /* 0x0000000000007941 */ /* 0x000fea0003800200 */
.L_x_2247:
[----:B------:R-:W-:Y:S01]  /*10010*/  STG.E.U8 desc[UR36][R16.64], R8 ;  /* 0x0000000810007986 */ /* 0x000fe2000c101124 */
[----:B------:R-:W-:Y:S05]  /*10020*/  EXIT ;  /* 0x000000000000794d */ /* 0x000fea0003800000 */
.L_x_2241:
        /* <DEDUP_REMOVED lines=22> */
.L_x_2251:
[----:B0-23--:R-:W-:-:S04]  /*10190*/  PRMT R2, R5, 0x9910, RZ ;  /* 0x0000991005027816 */ /* 0x00dfc800000000ff */
[----:B------:R-:W-:-:S05]  /*101a0*/  SHF.R.S32.HI R3, RZ, 0x1f, R2 ;  /* 0x0000001fff037819 */ /* 0x000fca0000011402 */
[----:B------:R-:W-:Y:S01]  /*101b0*/  STG.E.64 desc[UR36][R16.64], R2 ;  /* 0x0000000210007986 */ /* 0x000fe2000c101b24 */
[----:B------:R-:W-:Y:S05]  /*101c0*/  EXIT ;  /* 0x000000000000794d */ /* 0x000fea0003800000 */
.L_x_2250:
[----:B0-23--:R-:W-:-:S05]  /*101d0*/  PRMT R3, R5, 0x9910, RZ ;  /* 0x0000991005037816 */ /* 0x00dfca00000000ff */
[----:B------:R-:W-:Y:S01]  /*101e0*/  STG.E desc[UR36][R16.64], R3 ;  /* 0x0000000310007986 */ /* 0x000fe2000c101924 */
[----:B------:R-:W-:Y:S05]  /*101f0*/  EXIT ;  /* 0x000000000000794d */ /* 0x000fea0003800000 */
.L_x_2240:
[----:B------:R-:W-:-:S09]  /*10200*/  UISETP.GT.AND UP0, UPT, UR4, 0xe, UPT ;  /* 0x0000000e0400788c */ /* 0x000fd2000bf04270 */
[----:B------:R-:W-:Y:S05]  /*10210*/  BRA.U UP0, `(.L_x_2252) ;  /* 0x0000000100387547 */ /* 0x000fea000b800000 */
[----:B------:R-:W-:-:S09]  /*10220*/  UISETP.NE.AND UP0, UPT, UR4, 0xa, UPT ;  /* 0x0000000a0400788c */ /* 0x000fd2000bf05270 */
[----:B------:R-:W-:Y:S05]  /*10230*/  BRA.U !UP0, `(.L_x_2253) ;  /* 0x0000000108207547 */ /* 0x000fea000b800000 */
[----:B------:R-:W-:-:S09]  /*10240*/  UISETP.NE.AND UP0, UPT, UR4, 0xb, UPT ;  /* 0x0000000b0400788c */ /* 0x000fd2000bf05270 */
[----:B------:R-:W-:Y:S05]  /*10250*/  BRA.U UP0, `(.L_x_2233) ;  /* 0x0000000100407547 */ /* 0x000fea000b800000 */
[----:B------:R-:W-:Y:S02]  /*10260*/  PRMT R0, R0, 0x9910, RZ ;  /* 0x0000991000007816 */ /* 0x000fe400000000ff */
[----:B0-23--:R-:W-:-:S04]  /*10270*/  PRMT R3, R19, 0x9910, RZ ;  /* 0x0000991013037816 */ /* 0x00dfc800000000ff */
[----:B------:R-:W-:-:S04]  /*10280*/  ISETP.NE.AND P0, PT, R3, R0, PT ;  /* 0x000000000300720c */ /* 0x000fc80003f05270 */
[----:B------:R-:W-:-:S05]  /*10290*/  SEL R3, RZ, 0x1, !P0 ;  /* 0x00000001ff037807 */ /* 0x000fca0004000000 */
[----:B------:R-:W-:Y:S01]  /*102a0*/  STG.E.U8 desc[UR36][R16.64], R3 ;  /* 0x0000000310007986 */ /* 0x000fe2000c101124 */
[----:B------:R-:W-:Y:S05]  /*102b0*/  EXIT ;  /* 0x000000000000794d */ /* 0x000fea0003800000 */
.L_x_2253:
[----:B------:R-:W-:Y:S01]  /*102c0*/  CS2R R6, SRZ ;  /* 0x0000000000067805 */ /* 0x000fe2000001ff00 */
[----:B------:R-:W1:Y:S04]  /*102d0*/  I2F.F64.S16 R4, R5 ;  /* 0x0000000500047312 */ /* 0x000e680000101c00 */
[----:B-1----:R-:W-:Y:S01]  /*102e0*/  STG.E.128 desc[UR36][R16.64], R4 ;  /* 0x0000000410007986 */ /* 0x002fe2000c101d24 */
[----:B------:R-:W-:Y:S05]  /*102f0*/  EXIT ;  /* 0x000000000000794d */ /* 0x000fea0003800000 */
.L_x_2252:
[----:B------:R-:W-:-:S09]  /*10300*/  UISETP.NE.AND UP0, UPT, UR4, 0xf, UPT ;  /* 0x0000000f0400788c */ /* 0x000fd2000bf05270 */
[----:B------:R-:W-:Y:S05]  /*10310*/  BRA.U !UP0, `(.L_x_2254) ;  /* 0x0000000108e87547 */ /* 0x000fea000b800000 */
[----:B------:R-:W-:-:S09]  /*10320*/  UISETP.NE.AND UP0, UPT, UR4, 0x17, UPT ;  /* 0x000000170400788c */ /* 0x000fd2000bf05270 */
[----:B------:R-:W-:Y:S05]  /*10330*/  BRA.U !UP0, `(.L_x_2255) ;  /* 0x0000000108907547 */ /* 0x000fea000b800000 */
[----:B------:R-:W-:-:S09]  /*10340*/  UISETP.NE.AND UP0, UPT, UR4, 0x18, UPT ;  /* 0x000000180400788c */ /* 0x000fd2000bf05270 */
[----:B------:R-:W-:Y:S05]  /*10350*/  BRA.U !UP0, `(.L_x_2256) ;  /* 0x0000000108447547 */ /* 0x000fea000b800000 */
.L_x_2233:
[----:B------:R-:W-:Y:S01]  /*10360*/  MOV R0, 0x0 ;  /* 0x0000000000007802 */ /* 0x000fe20000000f00 */
[----:B------:R-:W1:Y:S01]  /*10370*/  LDCU.64 UR4, c[0x4][0x148] ;  /* 0x01002900ff0477ac */ /* 0x000e620008000a00 */
[----:B------:R-:W-:Y:S02]  /*10380*/  HFMA2 R13, -RZ, RZ, 0, 0 ;  /* 0x00000000ff0d7431 */ /* 0x000fe400000001ff */
[----:B------:R-:W-:Y:S01]  /*10390*/  IMAD.MOV.U32 R8, RZ, RZ, 0x65 ;  /* 0x00000065ff087424 */ /* 0x000fe200078e00ff */
[----:B0-23--:R0:W2:Y:S01]  /*103a0*/  LDC.64 R2, c[0x4][R0] ;  /* 0x0100000000027b82 */ /* 0x00d0a20000000a00 */
[----:B------:R-:W3:Y:S01]  /*103b0*/  LDCU.64 UR6, c[0x4][0x150] ;  /* 0x01002a00ff0677ac */ /* 0x000ee20008000a00 */
[----:B------:R-:W-:Y:S01]  /*103c0*/  IMAD.MOV.U32 R12, RZ, RZ, 0x1 ;  /* 0x00000001ff0c7424 */ /* 0x000fe200078e00ff */
[----:B------:R-:W4:Y:S01]  /*103d0*/  LDCU.64 UR8, c[0x4][0x50] ;  /* 0x01000a00ff0877ac */ /* 0x000f220008000a00 */
[----:B-1----:R-:W-:Y:S01]  /*103e0*/  MOV R4, UR4 ;  /* 0x0000000400047c02 */ /* 0x002fe20008000f00 */
[----:B------:R-:W-:-:S02]  /*103f0*/  IMAD.U32 R5, RZ, RZ, UR5 ;  /* 0x00000005ff057e24 */ /* 0x000fc4000f8e00ff */
[----:B---3--:R-:W-:Y:S02]  /*10400*/  IMAD.U32 R6, RZ, RZ, UR6 ;  /* 0x00000006ff067e24 */ /* 0x008fe4000f8e00ff */
[----:B------:R-:W-:Y:S01]  /*10410*/  IMAD.U32 R7, RZ, RZ, UR7 ;  /* 0x00000007ff077e24 */ /* 0x000fe2000f8e00ff */
[----:B----4-:R-:W-:Y:S01]  /*10420*/  MOV R10, UR8 ;  /* 0x00000008000a7c02 */ /* 0x010fe20008000f00 */
[----:B0-----:R-:W-:-:S07]  /*10430*/  IMAD.U32 R11, RZ, RZ, UR9 ;  /* 0x00000009ff0b7e24 */ /* 0x001fce000f8e00ff */
[----:B------:R-:W-:-:S07]  /*10440*/  LEPC R20, `(.L_x_2257) ;  /* 0x000000001014794e */ /* 0x000fce0000000000 */
[----:B--2---:R-:W-:Y:S05]  /*10450*/  CALL.ABS.NOINC R2 ;  /* 0x0000000002007343 */ /* 0x004fea0003c00000 */
.L_x_2257:
[----:B------:R-:W-:Y:S05]  /*10460*/  EXIT ;  /* 0x000000000000794d */ /* 0x000fea0003800000 */
.L_x_2256:
[----:B------:R-:W0:Y:S01]  /*10470*/  I2F.S16 R5, R5 ;  /* 0x0000000500057306 */ /* 0x000e220000101400 */
[----:B------:R-:W-:Y:S01]  /*10480*/  BSSY.RECONVERGENT B0, `(.L_x_2258) ;  /* 0x000000c000007945 */ /* 0x000fe20003800200 */
[----:B------:R-:W-:Y:S01]  /*10490*/  IMAD.MOV.U32 R0, RZ, RZ, 0x7f ;  /* 0x0000007fff007424 */ /* 0x000fe200078e00ff */
        /* <DEDUP_REMOVED lines=10> */
.L_x_2259:
[----:B------:R-:W-:Y:S05]  /*10540*/  BSYNC.RECONVERGENT B0 ;  /* 0x0000000000007941 */ /* 0x000fea0003800200 */
.L_x_2258:
[----:B------:R-:W-:-:S05]  /*10550*/  LOP3.LUT R3, R0, 0x80, R3, 0xf8, !PT ;  /* 0x0000008000037812 */ /* 0x000fca00078ef803 */
[----:B------:R-:W-:Y:S01]  /*10560*/  STG.E.U8 desc[UR36][R16.64], R3 ;  /* 0x0000000310007986 */ /* 0x000fe2000c101124 */
[----:B------:R-:W-:Y:S05]  /*10570*/  EXIT ;  /* 0x000000000000794d */ /* 0x000fea0003800000 */
.L_x_2255:
[----:B0-23--:R-:W0:Y:S01]  /*10580*/  I2F.S16 R3, R5 ;  /* 0x0000000500037306 */ /* 0x00de220000101400 */
        /* <DEDUP_REMOVED lines=11> */
.L_x_2261:
[----:B------:R-:W-:Y:S01]  /*10640*/  IMAD.MOV.U32 R0, RZ, RZ, 0x7f ;  /* 0x0000007fff007424 */ /* 0x000fe200078e00ff */
[----:B------:R-:W-:-:S04]  /*10650*/  ISETP.GT.U32.AND P0, PT, R2, 0x7f800000, PT ;  /* 0x7f8000000200780c */ /* 0x000fc80003f04070 */
[----:B------:R-:W-:-:S09]  /*10660*/  SEL R0, R0, 0x7c, P0 ;  /* 0x0000007c00007807 */ /* 0x000fd20000000000 */
.L_x_2262:
[----:B------:R-:W-:Y:S05]  /*10670*/  BSYNC.RECONVERGENT B0 ;  /* 0x0000000000007941 */ /* 0x000fea0003800200 */
.L_x_2260:
[----:B------:R-:W-:-:S04]  /*10680*/  SHF.R.U32.HI R3, RZ, 0x18, R3 ;  /* 0x00000018ff037819 */ /* 0x000fc80000011603 */
[----:B------:R-:W-:-:S05]  /*10690*/  LOP3.LUT R3, R0, 0x80, R3, 0xf8, !PT ;  /* 0x0000008000037812 */ /* 0x000fca00078ef803 */
[----:B------:R-:W-:Y:S01]  /*106a0*/  STG.E.U8 desc[UR36][R16.64], R3 ;  /* 0x0000000310007986 */ /* 0x000fe2000c101124 */
[----:B------:R-:W-:Y:S05]  /*106b0*/  EXIT ;  /* 0x000000000000794d */ /* 0x000fea0003800000 */
.L_x_2254:
[----:B------:R-:W1:Y:S02]  /*106c0*/  I2F.S16 R0, R5 ;  /* 0x0000000500007306 */ /* 0x000e640000101400 */
[----:B-1----:R-:W-:-:S05]  /*106d0*/  F2FP.BF16.F32.PACK_AB R0, RZ, R0 ;  /* 0x00000000ff00723e */ /* 0x002fca00000010ff */
[----:B------:R-:W-:Y:S01]  /*106e0*/  STG.E.U16 desc[UR36][R16.64], R0 ;  /* 0x0000000010007986 */ /* 0x000fe2000c101524 */
[----:B------:R-:W-:Y:S05]  /*106f0*/  EXIT ;  /* 0x000000000000794d */ /* 0x000fea0003800000 */
.L_x_2263:
        /* <DEDUP_REMOVED lines=16> */
.L_x_25823:


//--------------------- .text._ZN2at6native27unrolled_elementwise_kernelINS0_13BinaryFunctorIsssNS0_17BitwiseXorFunctorIsEEEESt5arrayIPcLm3EELi4E23TrivialOffsetCalculatorILi2EjES9_ILi1EjENS0_6memory12LoadWithCastILi2EEENSC_13StoreWithCastILi1EEEEEviT_T0_T2_T3_T4_T5_ --------------------------
	.section	.text._ZN2at6native27unrolled_elementwise_kernelINS0_13BinaryFunctorIsssNS0_17BitwiseXorFunctorIsEEEESt5arrayIPcLm3EELi4E23TrivialOffsetCalculatorILi2EjES9_ILi1EjENS0_6memory12LoadWithCastILi2EEENSC_13StoreWithCastILi1EEEEEviT_T0_T2_T3_T4_T5_,"ax",@progbits
	.align	128
        .global         _ZN2at6native27unrolled_elementwise_kernelINS0_13BinaryFunctorIsssNS0_17BitwiseXorFunctorIsEEEESt5arrayIPcLm3EELi4E23TrivialOffsetCalculatorILi2EjES9_ILi1EjENS0_6memory12LoadWithCastILi2EEENSC_13StoreWithCastILi1EEEEEviT_T0_T2_T3_T4_T5_
        .type           _ZN2at6native27unrolled_elementwise_kernelINS0_13BinaryFunctorIsssNS0_17BitwiseXorFunctorIsEEEESt5arrayIPcLm3EELi4E23TrivialOffsetCalculatorILi2EjES9_ILi1EjENS0_6memory12LoadWithCastILi2EEENSC_13StoreWithCastILi1EEEEEviT_T0_T2_T3_T4_T5_,@function
        .size           _ZN2at6native27unrolled_elementwise_kernelINS0_13BinaryFunctorIsssNS0_17BitwiseXorFunctorIsEEEESt5arrayIPcLm3EELi4E23TrivialOffsetCalculatorILi2EjES9_ILi1EjENS0_6memory12LoadWithCastILi2EEENSC_13StoreWithCastILi1EEEEEviT_T0_T2_T3_T4_T5_,(.L_x_25824 - _ZN2at6native27unrolled_elementwise_kernelINS0_13BinaryFunctorIsssNS0_17BitwiseXorFunctorIsEEEESt5arrayIPcLm3EELi4E23TrivialOffsetCalculatorILi2EjES9_ILi1EjENS0_6memory12LoadWithCastILi2EEENSC_13StoreWithCastILi1EEEEEviT_T0_T2_T3_T4_T5_)
        .other          _ZN2at6native27unrolled_elementwise_kernelINS0_13BinaryFunctorIsssNS0_17BitwiseXorFunctorIsEEEESt5arrayIPcLm3EELi4E23TrivialOffsetCalculatorILi2EjES9_ILi1EjENS0_6memory12LoadWithCastILi2EEENSC_13StoreWithCastILi1EEEEEviT_T0_T2_T3_T4_T5_,@"STO_CUDA_ENTRY STV_DEFAULT"
_ZN2at6native27unrolled_elementwise_kernelINS0_13BinaryFunctorIsssNS0_17BitwiseXorFunctorIsEEEESt5arrayIPcLm3EELi4E23TrivialOffsetCalculatorILi2EjES9_ILi1EjENS0_6memory12LoadWithCastILi2EEENSC_13StoreWithCastILi1EEEEEviT_T0_T2_T3_T4_T5_:
.text._ZN2at6native27unrolled_elementwise_kernelINS0_13BinaryFunctorIsssNS0_17BitwiseXorFunctorIsEEEESt5arrayIPcLm3EELi4E23TrivialOffsetCalculatorILi2EjES9_ILi1EjENS0_6memory12LoadWithCastILi2EEENSC_13StoreWithCastILi1EEEEEviT_T0_T2_T3_T4_T5_:
        /* <DEDUP_REMOVED lines=33> */
.L_x_2269:
[----:B------:R3:W5:Y:S01]  /*0210*/  LDG.E.U8 R28, desc[UR36][R4.64] ;  /* 0x00000024041c7981 */ /* 0x000762000c1e1100 */
[----:B------:R-:W-:Y:S05]  /*0220*/  BRA `(.L_x_2271) ;  /* 0x0000000c00507947 */ /* 0x000fea0003800000 */
.L_x_2268:
        /* <DEDUP_REMOVED lines=8> */
.L_x_2273:
[----:B------:R1:W5:Y:S01]  /*02b0*/  LDG.E.U16 R28, desc[UR36][R4.64] ;  /* 0x00000024041c7981 */ /* 0x000362000c1e1500 */
[----:B------:R-:W-:Y:S05]  /*02c0*/  BRA `(.L_x_2271) ;  /* 0x0000000c00287947 */ /* 0x000fea0003800000 */
.L_x_2272:
[----:B------:R2:W5:Y:S01]  /*02d0*/  LDG.E.U16 R28, desc[UR36][R4.64] ;  /* 0x00000024041c7981 */ /* 0x000562000c1e1500 */
[----:B------:R-:W-:Y:S05]  /*02e0*/  BRA `(.L_x_2271) ;  /* 0x0000000c00207947 */ /* 0x000fea0003800000 */
.L_x_2267:
        /* <DEDUP_REMOVED lines=9> */
.L_x_2275:
[----:B------:R-:W2:Y:S02]  /*0380*/  LDG.E.U16 R0, desc[UR36][R4.64] ;  /* 0x0000002404007981 */ /* 0x000ea4000c1e1500 */
[----:B--2---:R-:W-:-:S06]  /*0390*/  HADD2.F32 R0, -RZ, R0.H0_H0 ;  /* 0x20000000ff007230 */ /* 0x004fcc0000004100 */
[----:B------:R-:W0:Y:S02]  /*03a0*/  F2I.FTZ.TRUNC.NTZ R0, R0 ;  /* 0x0000000000007305 */ /* 0x000e24000021f100 */
[----:B0-----:R-:W-:Y:S01]  /*03b0*/  PRMT R28, R0, 0x7610, R28 ;  /* 0x00007610001c7816 */ /* 0x001fe2000000001c */
[----:B------:R-:W-:Y:S06]  /*03c0*/  BRA `(.L_x_2271) ;  /* 0x0000000800e87947 */ /* 0x000fec0003800000 */
.L_x_2274:
        /* <DEDUP_REMOVED lines=9> */
.L_x_2277:
[----:B------:R-:W2:Y:S02]  /*0460*/  LDG.E.U16 R4, desc[UR36][R4.64] ;  /* 0x0000002404047981 */ /* 0x000ea4000c1e1500 */
[----:B--2---:R-:W-:-:S06]  /*0470*/  HADD2.F32 R0, -RZ, R4.H0_H0 ;  /* 0x20000004ff007230 */ /* 0x004fcc0000004100 */
[----:B------:R-:W0:Y:S02]  /*0480*/  F2I.FTZ.TRUNC.NTZ R0, R0 ;  /* 0x0000000000007305 */ /* 0x000e24000021f100 */
[----:B0-----:R-:W-:Y:S01]  /*0490*/  PRMT R28, R0, 0x7610, R28 ;  /* 0x00007610001c7816 */ /* 0x001fe2000000001c */
[----:B------:R-:W-:Y:S06]  /*04a0*/  BRA `(.L_x_2271) ;  /* 0x0000000800b07947 */ /* 0x000fec0003800000 */
.L_x_2276:
[----:B------:R-:W2:Y:S02]  /*04b0*/  LDG.E.64 R4, desc[UR36][R4.64] ;  /* 0x0000002404047981 */ /* 0x000ea4000c1e1b00 */
[----:B--2---:R0:W1:Y:S02]  /*04c0*/  F2I.F64.TRUNC R28, R4 ;  /* 0x00000004001c7311 */ /* 0x004064000030d100 */
[----:B01----:R-:W-:Y:S05]  /*04d0*/  BRA `(.L_x_2271) ;  /* 0x0000000800a47947 */ /* 0x003fea0003800000 */
.L_x_2266:
        /* <DEDUP_REMOVED lines=12> */
.L_x_2280:
[----:B------:R-:W2:Y:S02]  /*05a0*/  LDG.E.64 R4, desc[UR36][R4.64] ;  /* 0x0000002404047981 */ /* 0x000ea4000c1e1b00 */
[----:B--2---:R0:W1:Y:S02]  /*05b0*/  F2I.F64.TRUNC R28, R4 ;  /* 0x00000004001c7311 */ /* 0x004064000030d100 */
[----:B01----:R-:W-:Y:S05]  /*05c0*/  BRA `(.L_x_2271) ;  /* 0x0000000800687947 */ /* 0x003fea0003800000 */
.L_x_2279:
        /* <DEDUP_REMOVED lines=27> */
.L_x_2282:
        /* <DEDUP_REMOVED lines=15> */
.L_x_2281:
[----:B------:R-:W2:Y:S02]  /*0870*/  LDG.E.U16 R0, desc[UR36][R4.64] ;  /* 0x0000002404007981 */ /* 0x000ea4000c1e1500 */
[----:B--2---:R-:W-:-:S06]  /*0880*/  IMAD.U32 R0, R0, 0x10000, RZ ;  /* 0x0001000000007824 */ /* 0x004fcc00078e00ff */
[----:B------:R-:W0:Y:S02]  /*0890*/  F2I.FTZ.TRUNC.NTZ R0, R0 ;  /* 0x0000000000007305 */ /* 0x000e24000021f100 */
[----:B0-----:R-:W-:Y:S01]  /*08a0*/  PRMT R28, R0, 0x7610, R28 ;  /* 0x00007610001c7816 */ /* 0x001fe2000000001c */
[----:B------:R-:W-:Y:S06]  /*08b0*/  BRA `(.L_x_2271) ;  /* 0x0000000400ac7947 */ /* 0x000fec0003800000 */
.L_x_2278:
        /* <DEDUP_REMOVED lines=10> */
.L_x_2285:
        /* <DEDUP_REMOVED lines=21> */
.L_x_2289:
[----:B------:R-:W-:Y:S05]  /*0ab0*/  BSYNC.RECONVERGENT B1 ;  /* 0x0000000000017941 */ /* 0x000fea0003800200 */
.L_x_2288:
[----:B------:R-:W-:Y:S01]  /*0ac0*/  IMAD.SHL.U32 R0, R0, 0x100000, RZ ;  /* 0x0010000000007824 */ /* 0x000fe200078e00ff */
[----:B------:R-:W-:-:S04]  /*0ad0*/  LEA R3, R3, 0x3b800000, 0x17 ;  /* 0x3b80000003037811 */ /* 0x000fc800078eb8ff */
[----:B------:R-:W-:-:S07]  /*0ae0*/  LOP3.LUT R0, R3, R0, R7, 0xfe, !PT ;  /* 0x0000000003007212 */ /* 0x000fce00078efe07 */
.L_x_2287:
[----:B------:R-:W-:Y:S05]  /*0af0*/  BSYNC.RECONVERGENT B0 ;  /* 0x0000000000007941 */ /* 0x000fea0003800200 */
.L_x_2286:
[----:B------:R-:W0:Y:S02]  /*0b00*/  F2I.FTZ.TRUNC.NTZ R0, R0 ;  /* 0x0000000000007305 */ /* 0x000e24000021f100 */
[----:B0-----:R-:W-:Y:S01]  /*0b10*/  PRMT R28, R0, 0x7610, R28 ;  /* 0x00007610001c7816 */ /* 0x001fe2000000001c */
[----:B------:R-:W-:Y:S06]  /*0b20*/  BRA `(.L_x_2271) ;  /* 0x0000000400107947 */ /* 0x000fec0003800000 */
.L_x_2284:
        /* <DEDUP_REMOVED lines=21> */
.L_x_2293:
[----:B------:R-:W-:Y:S05]  /*0c80*/  BSYNC.RECONVERGENT B1 ;  /* 0x0000000000017941 */ /* 0x000fea0003800200 */
.L_x_2292:
[----:B------:R-:W-:Y:S01]  /*0c90*/  IMAD.SHL.U32 R0, R0, 0x200000, RZ ;  /* 0x0020000000007824 */ /* 0x000fe200078e00ff */
[----:B------:R-:W-:-:S04]  /*0ca0*/  LEA R3, R3, 0x37800000, 0x17 ;  /* 0x3780000003037811 */ /* 0x000fc800078eb8ff */
[----:B------:R-:W-:-:S07]  /*0cb0*/  LOP3.LUT R0, R3, R0, R7, 0xfe, !PT ;  /* 0x0000000003007212 */ /* 0x000fce00078efe07 */
.L_x_2291:
[----:B------:R-:W-:Y:S05]  /*0cc0*/  BSYNC.RECONVERGENT B0 ;  /* 0x0000000000007941 */ /* 0x000fea0003800200 */
.L_x_2290:
[----:B------:R-:W0:Y:S02]  /*0cd0*/  F2I.FTZ.TRUNC.NTZ R0, R0 ;  /* 0x0000000000007305 */ /* 0x000e24000021f100 */
[----:B0-----:R-:W-:Y:S01]  /*0ce0*/  PRMT R28, R0, 0x7610, R28 ;  /* 0x00007610001c7816 */ /* 0x001fe2000000001c */
[----:B------:R-:W-:Y:S06]  /*0cf0*/  BRA `(.L_x_2271) ;  /* 0x00000000009c7947 */ /* 0x000fec0003800000 */
.L_x_2283:
[----:B------:R-:W-:-:S09]  /*0d00*/  UISETP.NE.AND UP0, UPT, UR4, 0x1c, UPT ;  /* 0x0000001c0400788c */ /* 0x000fd2000bf05270 */
[----:B------:R-:W-:Y:S05]  /*0d10*/  BRA.U !UP0, `(.L_x_2294) ;  /* 0x0000000108907547 */ /* 0x000fea000b800000 */
[----:B------:R-:W-:-:S09]  /*0d20*/  UISETP.NE.AND UP0, UPT, UR4, 0x1d, UPT ;  /* 0x0000001d0400788c */ /* 0x000fd2000bf05270 */
[----:B------:R-:W-:Y:S05]  /*0d30*/  BRA.U !UP0, `(.L_x_2295) ;  /* 0x0000000108807547 */ /* 0x000fea000b800000 */
[----:B------:R-:W-:-:S09]  /*0d40*/  UISETP.NE.AND UP0, UPT, UR4, 0x2c, UPT ;  /* 0x0000002c0400788c */ /* 0x000fd2000bf05270 */
[----:B------:R-:W-:Y:S05]  /*0d50*/  BRA.U !UP0, `(.L_x_2296) ;  /* 0x0000000108487547 */ /* 0x000fea000b800000 */
.L_x_2270:
        /* <DEDUP_REMOVED lines=16> */
.L_x_2297:
[----:B------:R-:W-:Y:S01]  /*0e60*/  PRMT R28, RZ, 0x7610, R28 ;  /* 0x00007610ff1c7816 */ /* 0x000fe2000000001c */
[----:B------:R-:W-:Y:S06]  /*0e70*/  BRA `(.L_x_2271) ;  /* 0x00000000003c7947 */ /* 0x000fec0003800000 */
.L_x_2296:
        /* <DEDUP_REMOVED lines=8> */
.L_x_2299:
[----:B------:R-:W-:Y:S05]  /*0f00*/  BSYNC.RECONVERGENT B0 ;  /* 0x0000000000007941 */ /* 0x000fea0003800200 */
.L_x_2298:
[----:B------:R-:W0:Y:S02]  /*0f10*/  F2I.FTZ.TRUNC.NTZ R0, R0 ;  /* 0x0000000000007305 */ /* 0x000e24000021f100 */
[----:B0-----:R-:W-:Y:S01]  /*0f20*/  PRMT R28, R0, 0x7610, R28 ;  /* 0x00007610001c7816 */ /* 0x001fe2000000001c */
[----:B------:R-:W-:Y:S06]  /*0f30*/  BRA `(.L_x_2271) ;  /* 0x00000000000c7947 */ /* 0x000fec0003800000 */
.L_x_2295:
[----:B------:R0:W5:Y:S01]  /*0f40*/  LDG.E.U16 R28, desc[UR36][R4.64] ;  /* 0x00000024041c7981 */ /* 0x000162000c1e1500 */
[----:B------:R-:W-:Y:S05]  /*0f50*/  BRA `(.L_x_2271) ;  /* 0x0000000000047947 */ /* 0x000fea0003800000 */
.L_x_2294:
[----:B------:R0:W5:Y:S02]  /*0f60*/  LDG.E.U16 R28, desc[UR36][R4.64] ;  /* 0x00000024041c7981 */ /* 0x000164000c1e1500 */
.L_x_2271:
[----:B01234-:R-:W0:Y:S01]  /*0f70*/  LDC.64 R4, c[0x0][0x398] ;  /* 0x0000e600ff047b82 */ /* 0x01fe220000000a00 */
[----:B------:R-:W1:Y:S01]  /*0f80*/  LDCU UR5, c[0x0][0x3ac] ;  /* 0x00007580ff0577ac */ /* 0x000e620008000800 */
        /* <DEDUP_REMOVED lines=16> */
.L_x_2303:
[----:B------:R1:W5:Y:S01]  /*1090*/  LDG.E.U8 R23, desc[UR36][R4.64] ;  /* 0x0000002404177981 */ /* 0x000362000c1e1100 */
[----:B------:R-:W-:Y:S05]  /*10a0*/  BRA `(.L_x_2305) ;  /* 0x0000000c00507947 */ /* 0x000fea0003800000 */
.L_x_2302:
        /* <DEDUP_REMOVED lines=8> */
.L_x_2307:
[----:B------:R3:W5:Y:S01]  /*1130*/  LDG.E.U16 R23, desc[UR36][R4.64] ;  /* 0x0000002404177981 */ /* 0x000762000c1e1500 */
[----:B------:R-:W-:Y:S05]  /*1140*/  BRA `(.L_x_2305) ;  /* 0x0000000c00287947 */ /* 0x000fea0003800000 */
.L_x_2306:
[----:B------:R2:W5:Y:S01]  /*1150*/  LDG.E.U16 R23, desc[UR36][R4.64] ;  /* 0x0000002404177981 */ /* 0x000562000c1e1500 */
[----:B------:R-:W-:Y:S05]  /*1160*/  BRA `(.L_x_2305) ;  /* 0x0000000c00207947 */ /* 0x000fea0003800000 */
.L_x_2301:
        /* <DEDUP_REMOVED lines=9> */
.L_x_2309:
[----:B------:R-:W2:Y:S02]  /*1200*/  LDG.E.U16 R0, desc[UR36][R4.64] ;  /* 0x0000002404007981 */ /* 0x000ea4000c1e1500 */
[----:B--2---:R-:W-:-:S06]  /*1210*/  HADD2.F32 R0, -RZ, R0.H0_H0 ;  /* 0x20000000ff007230 */ /* 0x004fcc0000004100 */
[----:B------:R-:W0:Y:S02]  /*1220*/  F2I.FTZ.TRUNC.NTZ R0, R0 ;  /* 0x0000000000007305 */ /* 0x000e24000021f100 */
[----:B0-----:R-:W-:Y:S01]  /*1230*/  PRMT R23, R0, 0x7610, R23 ;  /* 0x0000761000177816 */ /* 0x001fe20000000017 */
[----:B------:R-:W-:Y:S06]  /*1240*/  BRA `(.L_x_2305) ;  /* 0x0000000800e87947 */ /* 0x000fec0003800000 */
.L_x_2308:
        /* <DEDUP_REMOVED lines=9> */
.L_x_2311:
[----:B------:R-:W2:Y:S02]  /*12e0*/  LDG.E.U16 R4, desc[UR36][R4.64] ;  /* 0x0000002404047981 */ /* 0x000ea4000c1e1500 */
[----:B--2---:R-:W-:-:S06]  /*12f0*/  HADD2.F32 R0, -RZ, R4.H0_H0 ;  /* 0x20000004ff007230 */ /* 0x004fcc0000004100 */
[----:B------:R-:W0:Y:S02]  /*1300*/  F2I.FTZ.TRUNC.NTZ R0, R0 ;  /* 0x0000000000007305 */ /* 0x000e24000021f100 */
[----:B0-----:R-:W-:Y:S01]  /*1310*/  PRMT R23, R0, 0x7610, R23 ;  /* 0x0000761000177816 */ /* 0x001fe20000000017 */
[----:B------:R-:W-:Y:S06]  /*1320*/  BRA `(.L_x_2305) ;  /* 0x0000000800b07947 */ /* 0x000fec0003800000 */
.L_x_2310:
[----:B------:R-:W2:Y:S02]  /*1330*/  LDG.E.64 R4, desc[UR36][R4.64] ;  /* 0x0000002404047981 */ /* 0x000ea4000c1e1b00 */
[----:B--2---:R0:W1:Y:S02]  /*1340*/  F2I.F64.TRUNC R23, R4 ;  /* 0x0000000400177311 */ /* 0x004064000030d100 */
[----:B01----:R-:W-:Y:S05]  /*1350*/  BRA `(.L_x_2305) ;  /* 0x0000000800a47947 */ /* 0x003fea0003800000 */
.L_x_2300:
        /* <DEDUP_REMOVED lines=12> */
.L_x_2314:
[----:B------:R-:W2:Y:S02]  /*1420*/  LDG.E.64 R4, desc[UR36][R4.64] ;  /* 0x0000002404047981 */ /* 0x000ea4000c1e1b00 */
[----:B--2---:R0:W1:Y:S02]  /*1430*/  F2I.F64.TRUNC R23, R4 ;  /* 0x0000000400177311 */ /* 0x004064000030d100 */
[----:B01----:R-:W-:Y:S05]  /*1440*/  BRA `(.L_x_2305) ;  /* 0x0000000800687947 */ /* 0x003fea0003800000 */
.L_x_2313:
        /* <DEDUP_REMOVED lines=27> */
.L_x_2316:
        /* <DEDUP_REMOVED lines=15> */
.L_x_2315:
[----:B------:R-:W2:Y:S02]  /*16f0*/  LDG.E.U16 R0, desc[UR36][R4.64] ;  /* 0x0000002404007981 */ /* 0x000ea4000c1e1500 */
[----:B--2---:R-:W-:-:S06]  /*1700*/  IMAD.U32 R0, R0, 0x10000, RZ ;  /* 0x0001000000007824 */ /* 0x004fcc00078e00ff */
[----:B------:R-:W0:Y:S02]  /*1710*/  F2I.FTZ.TRUNC.NTZ R0, R0 ;  /* 0x0000000000007305 */ /* 0x000e24000021f100 */
[----:B0-----:R-:W-:Y:S01]  /*1720*/  PRMT R23, R0, 0x7610, R23 ;  /* 0x0000761000177816 */ /* 0x001fe20000000017 */
[----:B------:R-:W-:Y:S06]  /*1730*/  BRA `(.L_x_2305) ;  /* 0x0000000400ac7947 */ /* 0x000fec0003800000 */
.L_x_2312:
        /* <DEDUP_REMOVED lines=10> */
.L_x_2319:
        /* <DEDUP_REMOVED lines=21> */
.L_x_2323:
[----:B------:R-:W-:Y:S05]  /*1930*/  BSYNC.RECONVERGENT B1 ;  /* 0x0000000000017941 */ /* 0x000fea0003800200 */
.L_x_2322:
[----:B------:R-:W-:Y:S01]  /*1940*/  IMAD.SHL.U32 R0, R0, 0x100000, RZ ;  /* 0x0010000000007824 */ /* 0x000fe200078e00ff */
[----:B------:R-:W-:-:S04]  /*1950*/  LEA R3, R3, 0x3b800000, 0x17 ;  /* 0x3b80000003037811 */ /* 0x000fc800078eb8ff */
[----:B------:R-:W-:-:S07]  /*1960*/  LOP3.LUT R0, R3, R0, R7, 0xfe, !PT ;  /* 0x0000000003007212 */ /* 0x000fce00078efe07 */
.L_x_2321:
[----:B------:R-:W-:Y:S05]  /*1970*/  BSYNC.RECONVERGENT B0 ;  /* 0x0000000000007941 */ /* 0x000fea0003800200 */
.L_x_2320:
[----:B------:R-:W0:Y:S02]  /*1980*/  F2I.FTZ.TRUNC.NTZ R0, R0 ;  /* 0x0000000000007305 */ /* 0x000e24000021f100 */
[----:B0-----:R-:W-:Y:S01]  /*1990*/  PRMT R23, R0, 0x7610, R23 ;  /* 0x0000761000177816 */ /* 0x001fe20000000017 */
[----:B------:R-:W-:Y:S06]  /*19a0*/  BRA `(.L_x_2305) ;  /* 0x0000000400107947 */ /* 0x000fec0003800000 */
.L_x_2318:
        /* <DEDUP_REMOVED lines=21> */
.L_x_2327:
[----:B------:R-:W-:Y:S05]  /*1b00*/  BSYNC.RECONVERGENT B1 ;  /* 0x0000000000017941 */ /* 0x000fea0003800200 */
.L_x_2326:
[----:B------:R-:W-:Y:S01]  /*1b10*/  IMAD.SHL.U32 R0, R0, 0x200000, RZ ;  /* 0x0020000000007824 */ /* 0x000fe200078e00ff */
[----:B------:R-:W-:-:S04]  /*1b20*/  LEA R3, R3, 0x37800000, 0x17 ;  /* 0x3780000003037811 */ /* 0x000fc800078eb8ff */
[----:B------:R-:W-:-:S07]  /*1b30*/  LOP3.LUT R0, R3, R0, R7, 0xfe, !PT ;  /* 0x0000000003007212 */ /* 0x000fce00078efe07 */
.L_x_2325:
[----:B------:R-:W-:Y:S05]  /*1b40*/  BSYNC.RECONVERGENT B0 ;  /* 0x0000000000007941 */ /* 0x000fea0003800200 */
.L_x_2324:
[----:B------:R-:W0:Y:S02]  /*1b50*/  F2I.FTZ.TRUNC.NTZ R0, R0 ;  /* 0x0000000000007305 */ /* 0x000e24000021f100 */
[----:B0-----:R-:W-:Y:S01]  /*1b60*/  PRMT R23, R0, 0x7610, R23 ;  /* 0x0000761000177816 */ /* 0x001fe20000000017 */
[----:B------:R-:W-:Y:S06]  /*1b70*/  BRA `(.L_x_2305) ;  /* 0x00000000009c7947 */ /* 0x000fec0003800000 */
.L_x_2317:
[----:B------:R-:W-:-:S09]  /*1b80*/  UISETP.NE.AND UP0, UPT, UR4, 0x1c, UPT ;  /* 0x0000001c0400788c */ /* 0x000fd2000bf05270 */
[----:B------:R-:W-:Y:S05]  /*1b90*/  BRA.U !UP0, `(.L_x_2328) ;  /* 0x0000000108907547 */ /* 0x000fea000b800000 */
[----:B------:R-:W-:-:S09]  /*1ba0*/  UISETP.NE.AND UP0, UPT, UR4, 0x1d, UPT ;  /* 0x0000001d0400788c */ /* 0x000fd2000bf05270 */
[----:B------:R-:W-:Y:S05]  /*1bb0*/  BRA.U !UP0, `(.L_x_2329) ;  /* 0x0000000108807547 */ /* 0x000fea000b800000 */
[----:B------:R-:W-:-:S09]  /*1bc0*/  UISETP.NE.AND UP0, UPT, UR4, 0x2c, UPT ;  /* 0x0000002c0400788c */ /* 0x000fd2000bf05270 */
[----:B------:R-:W-:Y:S05]  /*1bd0*/  BRA.U !UP0, `(.L_x_2330) ;  /* 0x0000000108487547 */ /* 0x000fea000b800000 */
.L_x_2304:
        /* <DEDUP_REMOVED lines=16> */
.L_x_2331:
[----:B------:R-:W-:Y:S01]  /*1ce0*/  PRMT R23, RZ, 0x7610, R23 ;  /* 0x00007610ff177816 */ /* 0x000fe20000000017 */
[----:B------:R-:W-:Y:S06]  /*1cf0*/  BRA `(.L_x_2305) ;  /* 0x00000000003c7947 */ /* 0x000fec0003800000 */
.L_x_2330:
        /* <DEDUP_REMOVED lines=8> */
.L_x_2333:
[----:B------:R-:W-:Y:S05]  /*1d80*/  BSYNC.RECONVERGENT B0 ;  /* 0x0000000000007941 */ /* 0x000fea0003800200 */
.L_x_2332:
[----:B------:R-:W0:Y:S02]  /*1d90*/  F2I.FTZ.TRUNC.NTZ R0, R0 ;  /* 0x0000000000007305 */ /* 0x000e24000021f100 */
[----:B0-----:R-:W-:Y:S01]  /*1da0*/  PRMT R23, R0, 0x7610, R23 ;  /* 0x0000761000177816 */ /* 0x001fe20000000017 */
[----:B------:R-:W-:Y:S06]  /*1db0*/  BRA `(.L_x_2305) ;  /* 0x00000000000c7947 */ /* 0x000fec0003800000 */
.L_x_2329:
[----:B------:R0:W5:Y:S01]  /*1dc0*/  LDG.E.U16 R23, desc[UR36][R4.64] ;  /* 0x0000002404177981 */ /* 0x000162000c1e1500 */
[----:B------:R-:W-:Y:S05]  /*1dd0*/  BRA `(.L_x_2305) ;  /* 0x0000000000047947 */ /* 0x000fea0003800000 */
.L_x_2328:
[----:B------:R0:W5:Y:S02]  /*1de0*/  LDG.E.U16 R23, desc[UR36][R4.64] ;  /* 0x0000002404177981 */ /* 0x000164000c1e1500 */
.L_x_2305:
[----:B------:R-:W-:-:S07]  /*1df0*/  VIADD R29, R17, 0x80 ;  /* 0x00000080111d7836 */ /* 0x000fce0000000000 */
.L_x_2265:
[----:B------:R-:W-:Y:S05]  /*1e00*/  BSYNC.RECONVERGENT B6 ;  /* 0x0000000000067941 */ /* 0x000fea0003800200 */
.L_x_2264:
[----:B------:R-:W-:Y:S01]  /*1e10*/  ISETP.GE.AND P0, PT, R29, R16, PT ;  /* 0x000000101d00720c */ /* 0x000fe20003f06270 */
[----:B------:R-:W-:Y:S01]  /*1e20*/  BSSY.RECONVERGENT B6, `(.L_x_2334) ;  /* 0x00001d6000067945 */ /* 0x000fe20003800200 */
[----:B------:R-:W-:Y:S02]  /*1e30*/  PRMT R26, RZ, 0x7610, R26 ;  /* 0x00007610ff1a7816 */ /* 0x000fe4000000001a */
[----:B------:R-:W-:-:S09]  /*1e40*/  PRMT R27, RZ, 0x7610, R27 ;  /* 0x00007610ff1b7816 */ /* 0x000fd2000000001b */
        /* <DEDUP_REMOVED lines=20> */
.L_x_2339:
[----:B------:R3:W5:Y:S01]  /*1f90*/  LDG.E.U8 R26, desc[UR36][R4.64] ;  /* 0x00000024041a7981 */ /* 0x000762000c1e1100 */
[----:B------:R-:W-:Y:S05]  /*1fa0*/  BRA `(.L_x_2341) ;  /* 0x0000000c00507947 */ /* 0x000fea0003800000 */
.L_x_2338:
        /* <DEDUP_REMOVED lines=8> */
.L_x_2343:
[----:B------:R0:W5:Y:S01]  /*2030*/  LDG.E.U16 R26, desc[UR36][R4.64] ;  /* 0x00000024041a7981 */ /* 0x000162000c1e1500 */
[----:B------:R-:W-:Y:S05]  /*2040*/  BRA `(.L_x_2341) ;  /* 0x0000000c00287947 */ /* 0x000fea0003800000 */
.L_x_2342:
[----:B------:R0:W5:Y:S01]  /*2050*/  LDG.E.U16 R26, desc[UR36][R4.64] ;  /* 0x00000024041a7981 */ /* 0x000162000c1e1500 */
[----:B------:R-:W-:Y:S05]  /*2060*/  BRA `(.L_x_2341) ;  /* 0x0000000c00207947 */ /* 0x000fea0003800000 */
.L_x_2337:
        /* <DEDUP_REMOVED lines=9> */
.L_x_2345:
[----:B------:R-:W2:Y:S02]  /*2100*/  LDG.E.U16 R0, desc[UR36][R4.64] ;  /* 0x0000002404007981 */ /* 0x000ea4000c1e1500 */
[----:B--2---:R-:W-:-:S06]  /*2110*/  HADD2.F32 R0, -RZ, R0.H0_H0 ;  /* 0x20000000ff007230 */ /* 0x004fcc0000004100 */
[----:B------:R-:W0:Y:S02]  /*2120*/  F2I.FTZ.TRUNC.NTZ R0, R0 ;  /* 0x0000000000007305 */ /* 0x000e24000021f100 */
[----:B0-----:R-:W-:Y:S01]  /*2130*/  PRMT R26, R0, 0x7610, R26 ;  /* 0x00007610001a7816 */ /* 0x001fe2000000001a */
[----:B------:R-:W-:Y:S06]  /*2140*/  BRA `(.L_x_2341) ;  /* 0x0000000800e87947 */ /* 0x000fec0003800000 */
.L_x_2344:
        /* <DEDUP_REMOVED lines=9> */
.L_x_2347:
[----:B------:R-:W2:Y:S02]  /*21e0*/  LDG.E.U16 R4, desc[UR36][R4.64] ;  /* 0x0000002404047981 */ /* 0x000ea4000c1e1500 */
[----:B--2---:R-:W-:-:S06]  /*21f0*/  HADD2.F32 R0, -RZ, R4.H0_H0 ;  /* 0x20000004ff007230 */ /* 0x004fcc0000004100 */
[----:B------:R-:W0:Y:S02]  /*2200*/  F2I.FTZ.TRUNC.NTZ R0, R0 ;  /* 0x0000000000007305 */ /* 0x000e24000021f100 */
[----:B0-----:R-:W-:Y:S01]  /*2210*/  PRMT R26, R0, 0x7610, R26 ;  /* 0x00007610001a7816 */ /* 0x001fe2000000001a */
[----:B------:R-:W-:Y:S06]  /*2220*/  BRA `(.L_x_2341) ;  /* 0x0000000800b07947 */ /* 0x000fec0003800000 */
.L_x_2346:
[----:B------:R-:W2:Y:S02]  /*2230*/  LDG.E.64 R4, desc[UR36][R4.64] ;  /* 0x0000002404047981 */ /* 0x000ea4000c1e1b00 */
[----:B--2---:R0:W1:Y:S02]  /*2240*/  F2I.F64.TRUNC R26, R4 ;  /* 0x00000004001a7311 */ /* 0x004064000030d100 */
[----:B01----:R-:W-:Y:S05]  /*2250*/  BRA `(.L_x_2341) ;  /* 0x0000000800a47947 */ /* 0x003fea0003800000 */
.L_x_2336:
        /* <DEDUP_REMOVED lines=12> */
.L_x_2350:
[----:B------:R-:W2:Y:S02]  /*2320*/  LDG.E.64 R4, desc[UR36][R4.64] ;  /* 0x0000002404047981 */ /* 0x000ea4000c1e1b00 */
[----:B--2---:R0:W1:Y:S02]  /*2330*/  F2I.F64.TRUNC R26, R4 ;  /* 0x00000004001a7311 */ /* 0x004064000030d100 */
[----:B01----:R-:W-:Y:S05]  /*2340*/  BRA `(.L_x_2341) ;  /* 0x0000000800687947 */ /* 0x003fea0003800000 */
.L_x_2349:
        /* <DEDUP_REMOVED lines=27> */
.L_x_2352:
        /* <DEDUP_REMOVED lines=15> */
.L_x_2351:
[----:B------:R-:W2:Y:S02]  /*25f0*/  LDG.E.U16 R0, desc[UR36][R4.64] ;  /* 0x0000002404007981 */ /* 0x000ea4000c1e1500 */
[----:B--2---:R-:W-:-:S06]  /*2600*/  IMAD.U32 R0, R0, 0x10000, RZ ;  /* 0x0001000000007824 */ /* 0x004fcc00078e00ff */
[----:B------:R-:W0:Y:S02]  /*2610*/  F2I.FTZ.TRUNC.NTZ R0, R0 ;  /* 0x0000000000007305 */ /* 0x000e24000021f100 */
[----:B0-----:R-:W-:Y:S01]  /*2620*/  PRMT R26, R0, 0x7610, R26 ;  /* 0x00007610001a7816 */ /* 0x001fe2000000001a */
[----:B------:R-:W-:Y:S06]  /*2630*/  BRA `(.L_x_2341) ;  /* 0x0000000400ac7947 */ /* 0x000fec0003800000 */
.L_x_2348:
        /* <DEDUP_REMOVED lines=10> */
.L_x_2355:
        /* <DEDUP_REMOVED lines=21> */
.L_x_2359:
[----:B------:R-:W-:Y:S05]  /*2830*/  BSYNC.RECONVERGENT B1 ;  /* 0x0000000000017941 */ /* 0x000fea0003800200 */
.L_x_2358:
[----:B------:R-:W-:Y:S01]  /*2840*/  IMAD.SHL.U32 R0, R0, 0x100000, RZ ;  /* 0x0010000000007824 */ /* 0x000fe200078e00ff */
[----:B------:R-:W-:-:S04]  /*2850*/  LEA R3, R3, 0x3b800000, 0x17 ;  /* 0x3b80000003037811 */ /* 0x000fc800078eb8ff */
[----:B------:R-:W-:-:S07]  /*2860*/  LOP3.LUT R0, R3, R0, R7, 0xfe, !PT ;  /* 0x0000000003007212 */ /* 0x000fce00078efe07 */
.L_x_2357:
[----:B------:R-:W-:Y:S05]  /*2870*/  BSYNC.RECONVERGENT B0 ;  /* 0x0000000000007941 */ /* 0x000fea0003800200 */
.L_x_2356:
[----:B------:R-:W0:Y:S02]  /*2880*/  F2I.FTZ.TRUNC.NTZ R0, R0 ;  /* 0x0000000000007305 */ /* 0x000e24000021f100 */
[----:B0-----:R-:W-:Y:S01]  /*2890*/  PRMT R26, R0, 0x7610, R26 ;  /* 0x00007610001a7816 */ /* 0x001fe2000000001a */
[----:B------:R-:W-:Y:S06]  /*28a0*/  BRA `(.L_x_2341) ;  /* 0x0000000400107947 */ /* 0x000fec0003800000 */
.L_x_2354:
        /* <DEDUP_REMOVED lines=21> */
.L_x_2363:
[----:B------:R-:W-:Y:S05]  /*2a00*/  BSYNC.RECONVERGENT B1 ;  /* 0x0000000000017941 */ /* 0x000fea0003800200 */
.L_x_2362:
[----:B------:R-:W-:Y:S01]  /*2a10*/  IMAD.SHL.U32 R0, R0, 0x200000, RZ ;  /* 0x0020000000007824 */ /* 0x000fe200078e00ff */
[----:B------:R-:W-:-:S04]  /*2a20*/  LEA R3, R3, 0x37800000, 0x17 ;  /* 0x3780000003037811 */ /* 0x000fc800078eb8ff */
[----:B------:R-:W-:-:S07]  /*2a30*/  LOP3.LUT R0, R3, R0, R7, 0xfe, !PT ;  /* 0x0000000003007212 */ /* 0x000fce00078efe07 */
.L_x_2361:
[----:B------:R-:W-:Y:S05]  /*2a40*/  BSYNC.RECONVERGENT B0 ;  /* 0x0000000000007941 */ /* 0x000fea0003800200 */
.L_x_2360:
[----:B------:R-:W0:Y:S02]  /*2a50*/  F2I.FTZ.TRUNC.NTZ R0, R0 ;  /* 0x0000000000007305 */ /* 0x000e24000021f100 */
[----:B0-----:R-:W-:Y:S01]  /*2a60*/  PRMT R26, R0, 0x7610, R26 ;  /* 0x00007610001a7816 */ /* 0x001fe2000000001a */
[----:B------:R-:W-:Y:S06]  /*2a70*/  BRA `(.L_x_2341) ;  /* 0x00000000009c7947 */ /* 0x000fec0003800000 */
.L_x_2353:
        /* <DEDUP_REMOVED lines=14> */
.L_x_2367:
[----:B------:R-:W-:Y:S05]  /*2b60*/  BSYNC.RECONVERGENT B0 ;  /* 0x0000000000007941 */ /* 0x000fea0003800200 */
.L_x_2366:
[----:B------:R-:W0:Y:S02]  /*2b70*/  F2I.FTZ.TRUNC.NTZ R0, R0 ;  /* 0x0000000000007305 */ /* 0x000e24000021f100 */
[----:B0-----:R-:W-:Y:S01]  /*2b80*/  PRMT R26, R0, 0x7610, R26 ;  /* 0x00007610001a7816 */ /* 0x001fe2000000001a */
[----:B------:R-:W-:Y:S06]  /*2b90*/  BRA `(.L_x_2341) ;  /* 0x0000000000547947 */ /* 0x000fec0003800000 */
.L_x_2340:
        /* <DEDUP_REMOVED lines=16> */
.L_x_2368:
[----:B------:R-:W-:Y:S01]  /*2ca0*/  PRMT R26, RZ, 0x7610, R26 ;  /* 0x00007610ff1a7816 */ /* 0x000fe2000000001a */
[----:B------:R-:W-:Y:S06]  /*2cb0*/  BRA `(.L_x_2341) ;  /* 0x00000000000c7947 */ /* 0x000fec0003800000 */
.L_x_2365:
[----:B------:R0:W5:Y:S01]  /*2cc0*/  LDG.E.U16 R26, desc[UR36][R4.64] ;  /* 0x00000024041a7981 */ /* 0x000162000c1e1500 */
[----:B------:R-:W-:Y:S05]  /*2cd0*/  BRA `(.L_x_2341) ;  /* 0x0000000000047947 */ /* 0x000fea0003800000 */
.L_x_2364:
[----:B------:R1:W5:Y:S02]  /*2ce0*/  LDG.E.U16 R26, desc[UR36][R4.64] ;  /* 0x00000024041a7981 */ /* 0x000364000c1e1500 */
.L_x_2341:
        /* <DEDUP_REMOVED lines=18> */
.L_x_2372:
[----:B------:R0:W5:Y:S01]  /*2e10*/  LDG.E.U8 R27, desc[UR36][R4.64] ;  /* 0x00000024041b7981 */ /* 0x000162000c1e1100 */
[----:B------:R-:W-:Y:S05]  /*2e20*/  BRA `(.L_x_2374) ;  /* 0x0000000c00507947 */ /* 0x000fea0003800000 */
.L_x_2371:
        /* <DEDUP_REMOVED lines=8> */
.L_x_2376:
[----:B------:R0:W5:Y:S01]  /*2eb0*/  LDG.E.U16 R27, desc[UR36][R4.64] ;  /* 0x00000024041b7981 */ /* 0x000162000c1e1500 */
[----:B------:R-:W-:Y:S05]  /*2ec0*/  BRA `(.L_x_2374) ;  /* 0x0000000c00287947 */ /* 0x000fea0003800000 */
.L_x_2375:
[----:B------:R0:W5:Y:S01]  /*2ed0*/  LDG.E.U16 R27, desc[UR36][R4.64] ;  /* 0x00000024041b7981 */ /* 0x000162000c1e1500 */
[----:B------:R-:W-:Y:S05]  /*2ee0*/  BRA `(.L_x_2374) ;  /* 0x0000000c00207947 */ /* 0x000fea0003800000 */
.L_x_2370:
        /* <DEDUP_REMOVED lines=9> */
.L_x_2378:
[----:B------:R-:W2:Y:S02]  /*2f80*/  LDG.E.U16 R0, desc[UR36][R4.64] ;  /* 0x0000002404007981 */ /* 0x000ea4000c1e1500 */
[----:B--2---:R-:W-:-:S06]  /*2f90*/  HADD2.F32 R0, -RZ, R0.H0_H0 ;  /* 0x20000000ff007230 */ /* 0x004fcc0000004100 */
[----:B------:R-:W0:Y:S02]  /*2fa0*/  F2I.FTZ.TRUNC.NTZ R0, R0 ;  /* 0x0000000000007305 */ /* 0x000e24000021f100 */
[----:B0-----:R-:W-:Y:S01]  /*2fb0*/  PRMT R27, R0, 0x7610, R27 ;  /* 0x00007610001b7816 */ /* 0x001fe2000000001b */
[----:B------:R-:W-:Y:S06]  /*2fc0*/  BRA `(.L_x_2374) ;  /* 0x0000000800e87947 */ /* 0x000fec0003800000 */
.L_x_2377:
        /* <DEDUP_REMOVED lines=9> */
.L_x_2380:
[----:B------:R-:W2:Y:S02]  /*3060*/  LDG.E.U16 R4, desc[UR36][R4.64] ;  /* 0x0000002404047981 */ /* 0x000ea4000c1e1500 */
[----:B--2---:R-:W-:-:S06]  /*3070*/  HADD2.F32 R0, -RZ, R4.H0_H0 ;  /* 0x20000004ff007230 */ /* 0x004fcc0000004100 */
[----:B------:R-:W0:Y:S02]  /*3080*/  F2I.FTZ.TRUNC.NTZ R0, R0 ;  /* 0x0000000000007305 */ /* 0x000e24000021f100 */
[----:B0-----:R-:W-:Y:S01]  /*3090*/  PRMT R27, R0, 0x7610, R27 ;  /* 0x00007610001b7816 */ /* 0x001fe2000000001b */
[----:B------:R-:W-:Y:S06]  /*30a0*/  BRA `(.L_x_2374) ;  /* 0x0000000800b07947 */ /* 0x000fec0003800000 */
.L_x_2379:
[----:B------:R-:W2:Y:S02]  /*30b0*/  LDG.E.64 R4, desc[UR36][R4.64] ;  /* 0x0000002404047981 */ /* 0x000ea4000c1e1b00 */
[----:B--2---:R0:W1:Y:S02]  /*30c0*/  F2I.F64.TRUNC R27, R4 ;  /* 0x00000004001b7311 */ /* 0x004064000030d100 */
[----:B01----:R-:W-:Y:S05]  /*30d0*/  BRA `(.L_x_2374) ;  /* 0x0000000800a47947 */ /* 0x003fea0003800000 */
.L_x_2369:
        /* <DEDUP_REMOVED lines=12> */
.L_x_2383:
[----:B------:R-:W2:Y:S02]  /*31a0*/  LDG.E.64 R4, desc[UR36][R4.64] ;  /* 0x0000002404047981 */ /* 0x000ea4000c1e1b00 */
[----:B--2---:R3:W4:Y:S02]  /*31b0*/  F2I.F64.TRUNC R27, R4 ;  /* 0x00000004001b7311 */ /* 0x004724000030d100 */
[----:B---34-:R-:W-:Y:S05]  /*31c0*/  BRA `(.L_x_2374) ;  /* 0x0000000800687947 */ /* 0x018fea0003800000 */
.L_x_2382:
        /* <DEDUP_REMOVED lines=27> */
.L_x_2385:
        /* <DEDUP_REMOVED lines=15> */
.L_x_2384:
[----:B------:R-:W2:Y:S02]  /*3470*/  LDG.E.U16 R0, desc[UR36][R4.64] ;  /* 0x0000002404007981 */ /* 0x000ea4000c1e1500 */
[----:B--2---:R-:W-:-:S06]  /*3480*/  IMAD.U32 R0, R0, 0x10000, RZ ;  /* 0x0001000000007824 */ /* 0x004fcc00078e00ff */
[----:B------:R-:W0:Y:S02]  /*3490*/  F2I.FTZ.TRUNC.NTZ R0, R0 ;  /* 0x0000000000007305 */ /* 0x000e24000021f100 */
[----:B0-----:R-:W-:Y:S01]  /*34a0*/  PRMT R27, R0, 0x7610, R27 ;  /* 0x00007610001b7816 */ /* 0x001fe2000000001b */
[----:B------:R-:W-:Y:S06]  /*34b0*/  BRA `(.L_x_2374) ;  /* 0x0000000400ac7947 */ /* 0x000fec0003800000 */
.L_x_2381:
        /* <DEDUP_REMOVED lines=10> */
.L_x_2388:
        /* <DEDUP_REMOVED lines=21> */
.L_x_2392:
[----:B------:R-:W-:Y:S05]  /*36b0*/  BSYNC.RECONVERGENT B1 ;  /* 0x0000000000017941 */ /* 0x000fea0003800200 */
.L_x_2391:
[----:B------:R-:W-:Y:S01]  /*36c0*/  IMAD.SHL.U32 R0, R0, 0x100000, RZ ;  /* 0x0010000000007824 */ /* 0x000fe200078e00ff */
[----:B------:R-:W-:-:S04]  /*36d0*/  LEA R3, R3, 0x3b800000, 0x17 ;  /* 0x3b80000003037811 */ /* 0x000fc800078eb8ff */
[----:B------:R-:W-:-:S07]  /*36e0*/  LOP3.LUT R0, R3, R0, R7, 0xfe, !PT ;  /* 0x0000000003007212 */ /* 0x000fce00078efe07 */
.L_x_2390:
[----:B------:R-:W-:Y:S05]  /*36f0*/  BSYNC.RECONVERGENT B0 ;  /* 0x0000000000007941 */ /* 0x000fea0003800200 */
.L_x_2389:
[----:B------:R-:W0:Y:S02]  /*3700*/  F2I.FTZ.TRUNC.NTZ R0, R0 ;  /* 0x0000000000007305 */ /* 0x000e24000021f100 */
[----:B0-----:R-:W-:Y:S01]  /*3710*/  PRMT R27, R0, 0x7610, R27 ;  /* 0x00007610001b7816 */ /* 0x001fe2000000001b */
[----:B------:R-:W-:Y:S06]  /*3720*/  BRA `(.L_x_2374) ;  /* 0x0000000400107947 */ /* 0x000fec0003800000 */
.L_x_2387:
        /* <DEDUP_REMOVED lines=21> */
.L_x_2396:
[----:B------:R-:W-:Y:S05]  /*3880*/  BSYNC.RECONVERGENT B1 ;  /* 0x0000000000017941 */ /* 0x000fea0003800200 */
.L_x_2395:
[----:B------:R-:W-:Y:S01]  /*3890*/  IMAD.SHL.U32 R0, R0, 0x200000, RZ ;  /* 0x0020000000007824 */ /* 0x000fe200078e00ff */
[----:B------:R-:W-:-:S04]  /*38a0*/  LEA R3, R3, 0x37800000, 0x17 ;  /* 0x3780000003037811 */ /* 0x000fc800078eb8ff */
[----:B------:R-:W-:-:S07]  /*38b0*/  LOP3.LUT R0, R3, R0, R7, 0xfe, !PT ;  /* 0x0000000003007212 */ /* 0x000fce00078efe07 */
.L_x_2394:
[----:B------:R-:W-:Y:S05]  /*38c0*/  BSYNC.RECONVERGENT B0 ;  /* 0x0000000000007941 */ /* 0x000fea0003800200 */
.L_x_2393:
[----:B------:R-:W0:Y:S02]  /*38d0*/  F2I.FTZ.TRUNC.NTZ R0, R0 ;  /* 0x0000000000007305 */ /* 0x000e24000021f100 */
[----:B0-----:R-:W-:Y:S01]  /*38e0*/  PRMT R27, R0, 0x7610, R27 ;  /* 0x00007610001b7816 */ /* 0x001fe2000000001b */
[----:B------:R-:W-:Y:S06]  /*38f0*/  BRA `(.L_x_2374) ;  /* 0x00000000009c7947 */ /* 0x000fec0003800000 */
.L_x_2386:
        /* <DEDUP_REMOVED lines=14> */
.L_x_2400:
[----:B------:R-:W-:Y:S05]  /*39e0*/  BSYNC.RECONVERGENT B0 ;  /* 0x0000000000007941 */ /* 0x000fea0003800200 */
.L_x_2399:
[----:B------:R-:W0:Y:S02]  /*39f0*/  F2I.FTZ.TRUNC.NTZ R0, R0 ;  /* 0x0000000000007305 */ /* 0x000e24000021f100 */
[----:B0-----:R-:W-:Y:S01]  /*3a00*/  PRMT R27, R0, 0x7610, R27 ;  /* 0x00007610001b7816 */ /* 0x001fe2000000001b */
[----:B------:R-:W-:Y:S06]  /*3a10*/  BRA `(.L_x_2374) ;  /* 0x0000000000547947 */ /* 0x000fec0003800000 */
.L_x_2373:
        /* <DEDUP_REMOVED lines=16> */
.L_x_2401:
[----:B------:R-:W-:Y:S01]  /*3b20*/  PRMT R27, RZ, 0x7610, R27 ;  /* 0x00007610ff1b7816 */ /* 0x000fe2000000001b */
[----:B------:R-:W-:Y:S06]  /*3b30*/  BRA `(.L_x_2374) ;  /* 0x00000000000c7947 */ /* 0x000fec0003800000 */
.L_x_2398:
[----:B------:R1:W5:Y:S01]  /*3b40*/  LDG.E.U16 R27, desc[UR36][R4.64] ;  /* 0x00000024041b7981 */ /* 0x000362000c1e1500 */
[----:B------:R-:W-:Y:S05]  /*3b50*/  BRA `(.L_x_2374) ;  /* 0x0000000000047947 */ /* 0x000fea0003800000 */
.L_x_2397:
[----:B------:R2:W5:Y:S02]  /*3b60*/  LDG.E.U16 R27, desc[UR36][R4.64] ;  /* 0x00000024041b7981 */ /* 0x000564000c1e1500 */
.L_x_2374:
[----:B------:R-:W-:-:S07]  /*3b70*/  VIADD R29, R29, 0x80 ;  /* 0x000000801d1d7836 */ /* 0x000fce0000000000 */
.L_x_2335:
[----:B------:R-:W-:Y:S05]  /*3b80*/  BSYNC.RECONVERGENT B6 ;  /* 0x0000000000067941 */ /* 0x000fea0003800200 */
.L_x_2334:
        /* <DEDUP_REMOVED lines=24> */
.L_x_2407:
[----:B------:R3:W5:Y:S01]  /*3d10*/  LDG.E.U8 R22, desc[UR36][R4.64] ;  /* 0x0000002404167981 */ /* 0x000762000c1e1100 */
[----:B------:R-:W-:Y:S05]  /*3d20*/  BRA `(.L_x_2409) ;  /* 0x0000000c00507947 */ /* 0x000fea0003800000 */
.L_x_2406:
        /* <DEDUP_REMOVED lines=8> */
.L_x_2411:
[----:B------:R0:W5:Y:S01]  /*3db0*/  LDG.E.U16 R22, desc[UR36][R4.64] ;  /* 0x0000002404167981 */ /* 0x000162000c1e1500 */
[----:B------:R-:W-:Y:S05]  /*3dc0*/  BRA `(.L_x_2409) ;  /* 0x0000000c00287947 */ /* 0x000fea0003800000 */
.L_x_2410:
[----:B------:R0:W5:Y:S01]  /*3dd0*/  LDG.E.U16 R22, desc[UR36][R4.64] ;  /* 0x0000002404167981 */ /* 0x000162000c1e1500 */
[----:B------:R-:W-:Y:S05]  /*3de0*/  BRA `(.L_x_2409) ;  /* 0x0000000c00207947 */ /* 0x000fea0003800000 */
.L_x_2405:
        /* <DEDUP_REMOVED lines=9> */
.L_x_2413:
[----:B------:R-:W2:Y:S02]  /*3e80*/  LDG.E.U16 R0, desc[UR36][R4.64] ;  /* 0x0000002404007981 */ /* 0x000ea4000c1e1500 */
[----:B--2---:R-:W-:-:S06]  /*3e90*/  HADD2.F32 R0, -RZ, R0.H0_H0 ;  /* 0x20000000ff007230 */ /* 0x004fcc0000004100 */
[----:B------:R-:W0:Y:S02]  /*3ea0*/  F2I.FTZ.TRUNC.NTZ R0, R0 ;  /* 0x0000000000007305 */ /* 0x000e24000021f100 */
[----:B0-----:R-:W-:Y:S01]  /*3eb0*/  PRMT R22, R0, 0x7610, R22 ;  /* 0x0000761000167816 */ /* 0x001fe20000000016 */
[----:B------:R-:W-:Y:S06]  /*3ec0*/  BRA `(.L_x_2409) ;  /* 0x0000000800e87947 */ /* 0x000fec0003800000 */
.L_x_2412:
        /* <DEDUP_REMOVED lines=9> */
.L_x_2415:
[----:B------:R-:W2:Y:S02]  /*3f60*/  LDG.E.U16 R4, desc[UR36][R4.64] ;  /* 0x0000002404047981 */ /* 0x000ea4000c1e1500 */
[----:B--2---:R-:W-:-:S06]  /*3f70*/  HADD2.F32 R0, -RZ, R4.H0_H0 ;  /* 0x20000004ff007230 */ /* 0x004fcc0000004100 */
[----:B------:R-:W0:Y:S02]  /*3f80*/  F2I.FTZ.TRUNC.NTZ R0, R0 ;  /* 0x0000000000007305 */ /* 0x000e24000021f100 */
[----:B0-----:R-:W-:Y:S01]  /*3f90*/  PRMT R22, R0, 0x7610, R22 ;  /* 0x0000761000167816 */ /* 0x001fe20000000016 */
[----:B------:R-:W-:Y:S06]  /*3fa0*/  BRA `(.L_x_2409) ;  /* 0x0000000800b07947 */ /* 0x000fec0003800000 */
.L_x_2414:
[----:B------:R-:W2:Y:S02]  /*3fb0*/  LDG.E.64 R4, desc[UR36][R4.64] ;  /* 0x0000002404047981 */ /* 0x000ea4000c1e1b00 */
[----:B--2---:R0:W1:Y:S02]  /*3fc0*/  F2I.F64.TRUNC R22, R4 ;  /* 0x0000000400167311 */ /* 0x004064000030d100 */
[----:B01----:R-:W-:Y:S05]  /*3fd0*/  BRA `(.L_x_2409) ;  /* 0x0000000800a47947 */ /* 0x003fea0003800000 */
.L_x_2404:
        /* <DEDUP_REMOVED lines=12> */
.L_x_2418:
[----:B------:R-:W2:Y:S02]  /*40a0*/  LDG.E.64 R4, desc[UR36][R4.64] ;  /* 0x0000002404047981 */ /* 0x000ea4000c1e1b00 */
[----:B--2---:R0:W1:Y:S02]  /*40b0*/  F2I.F64.TRUNC R22, R4 ;  /* 0x0000000400167311 */ /* 0x004064000030d100 */
[----:B01----:R-:W-:Y:S05]  /*40c0*/  BRA `(.L_x_2409) ;  /* 0x0000000800687947 */ /* 0x003fea0003800000 */
.L_x_2417:
        /* <DEDUP_REMOVED lines=27> */
.L_x_2420:
        /* <DEDUP_REMOVED lines=15> */
.L_x_2419:
[----:B------:R-:W2:Y:S02]  /*4370*/  LDG.E.U16 R0, desc[UR36][R4.64] ;  /* 0x0000002404007981 */ /* 0x000ea4000c1e1500 */
[----:B--2---:R-:W-:-:S06]  /*4380*/  IMAD.U32 R0, R0, 0x10000, RZ ;  /* 0x0001000000007824 */ /* 0x004fcc00078e00ff */
[----:B------:R-:W0:Y:S02]  /*4390*/  F2I.FTZ.TRUNC.NTZ R0, R0 ;  /* 0x0000000000007305 */ /* 0x000e24000021f100 */
[----:B0-----:R-:W-:Y:S01]  /*43a0*/  PRMT R22, R0, 0x7610, R22 ;  /* 0x0000761000167816 */ /* 0x001fe20000000016 */
[----:B------:R-:W-:Y:S06]  /*43b0*/  BRA `(.L_x_2409) ;  /* 0x0000000400ac7947 */ /* 0x000fec0003800000 */
.L_x_2416:
        /* <DEDUP_REMOVED lines=10> */
.L_x_2423:
        /* <DEDUP_REMOVED lines=21> */
.L_x_2427:
[----:B------:R-:W-:Y:S05]  /*45b0*/  BSYNC.RECONVERGENT B1 ;  /* 0x0000000000017941 */ /* 0x000fea0003800200 */
.L_x_2426:
[----:B------:R-:W-:Y:S01]  /*45c0*/  IMAD.SHL.U32 R0, R0, 0x100000, RZ ;  /* 0x0010000000007824 */ /* 0x000fe200078e00ff */
[----:B------:R-:W-:-:S04]  /*45d0*/  LEA R3, R3, 0x3b800000, 0x17 ;  /* 0x3b80000003037811 */ /* 0x000fc800078eb8ff */
[----:B------:R-:W-:-:S07]  /*45e0*/  LOP3.LUT R0, R3, R0, R7, 0xfe, !PT ;  /* 0x0000000003007212 */ /* 0x000fce00078efe07 */
.L_x_2425:
[----:B------:R-:W-:Y:S05]  /*45f0*/  BSYNC.RECONVERGENT B0 ;  /* 0x0000000000007941 */ /* 0x000fea0003800200 */
.L_x_2424:
[----:B------:R-:W0:Y:S02]  /*4600*/  F2I.FTZ.TRUNC.NTZ R0, R0 ;  /* 0x0000000000007305 */ /* 0x000e24000021f100 */
[----:B0-----:R-:W-:Y:S01]  /*4610*/  PRMT R22, R0, 0x7610, R22 ;  /* 0x0000761000167816 */ /* 0x001fe20000000016 */
[----:B------:R-:W-:Y:S06]  /*4620*/  BRA `(.L_x_2409) ;  /* 0x0000000400107947 */ /* 0x000fec0003800000 */
.L_x_2422:
        /* <DEDUP_REMOVED lines=21> */
.L_x_2431:
[----:B------:R-:W-:Y:S05]  /*4780*/  BSYNC.RECONVERGENT B1 ;  /* 0x0000000000017941 */ /* 0x000fea0003800200 */
.L_x_2430:
[----:B------:R-:W-:Y:S01]  /*4790*/  IMAD.SHL.U32 R0, R0, 0x200000, RZ ;  /* 0x0020000000007824 */ /* 0x000fe200078e00ff */
[----:B------:R-:W-:-:S04]  /*47a0*/  LEA R3, R3, 0x37800000, 0x17 ;  /* 0x3780000003037811 */ /* 0x000fc800078eb8ff */
[----:B------:R-:W-:-:S07]  /*47b0*/  LOP3.LUT R0, R3, R0, R7, 0xfe, !PT ;  /* 0x0000000003007212 */ /* 0x000fce00078efe07 */
.L_x_2429:
[----:B------:R-:W-:Y:S05]  /*47c0*/  BSYNC.RECONVERGENT B0 ;  /* 0x0000000000007941 */ /* 0x000fea0003800200 */
.L_x_2428:
[----:B------:R-:W0:Y:S02]  /*47d0*/  F2I.FTZ.TRUNC.NTZ R0, R0 ;  /* 0x0000000000007305 */ /* 0x000e24000021f100 */
[----:B0-----:R-:W-:Y:S01]  /*47e0*/  PRMT R22, R0, 0x7610, R22 ;  /* 0x0000761000167816 */ /* 0x001fe20000000016 */
[----:B------:R-:W-:Y:S06]  /*47f0*/  BRA `(.L_x_2409) ;  /* 0x00000000009c7947 */ /* 0x000fec0003800000 */
.L_x_2421:
        /* <DEDUP_REMOVED lines=14> */
.L_x_2435:
[----:B------:R-:W-:Y:S05]  /*48e0*/  BSYNC.RECONVERGENT B0 ;  /* 0x0000000000007941 */ /* 0x000fea0003800200 */
.L_x_2434:
[----:B------:R-:W0:Y:S02]  /*48f0*/  F2I.FTZ.TRUNC.NTZ R0, R0 ;  /* 0x0000000000007305 */ /* 0x000e24000021f100 */
[----:B0-----:R-:W-:Y:S01]  /*4900*/  PRMT R22, R0, 0x7610, R22 ;  /* 0x0000761000167816 */ /* 0x001fe20000000016 */
[----:B------:R-:W-:Y:S06]  /*4910*/  BRA `(.L_x_2409) ;  /* 0x0000000000547947 */ /* 0x000fec0003800000 */
.L_x_2408:
        /* <DEDUP_REMOVED lines=16> */
.L_x_2436:
[----:B------:R-:W-:Y:S01]  /*4a20*/  PRMT R22, RZ, 0x7610, R22 ;  /* 0x00007610ff167816 */ /* 0x000fe20000000016 */
[----:B------:R-:W-:Y:S06]  /*4a30*/  BRA `(.L_x_2409) ;  /* 0x00000000000c7947 */ /* 0x000fec0003800000 */
.L_x_2433:
[----:B------:R1:W5:Y:S01]  /*4a40*/  LDG.E.U16 R22, desc[UR36][R4.64] ;  /* 0x0000002404167981 */ /* 0x000362000c1e1500 */
[----:B------:R-:W-:Y:S05]  /*4a50*/  BRA `(.L_x_2409) ;  /* 0x0000000000047947 */ /* 0x000fea0003800000 */
.L_x_2432:
[----:B------:R2:W5:Y:S02]  /*4a60*/  LDG.E.U16 R22, desc[UR36][R4.64] ;  /* 0x0000002404167981 */ /* 0x000564000c1e1500 */
.L_x_2409:
        /* <DEDUP_REMOVED lines=18> */
.L_x_2440:
[----:B------:R0:W5:Y:S01]  /*4b90*/  LDG.E.U8 R25, desc[UR36][R4.64] ;  /* 0x0000002404197981 */ /* 0x000162000c1e1100 */
[----:B------:R-:W-:Y:S05]  /*4ba0*/  BRA `(.L_x_2442) ;  /* 0x0000000c00507947 */ /* 0x000fea0003800000 */
.L_x_2439:
        /* <DEDUP_REMOVED lines=8> */
.L_x_2444:
[----:B------:R4:W5:Y:S01]  /*4c30*/  LDG.E.U16 R25, desc[UR36][R4.64] ;  /* 0x0000002404197981 */ /* 0x000962000c1e1500 */
[----:B------:R-:W-:Y:S05]  /*4c40*/  BRA `(.L_x_2442) ;  /* 0x0000000c00287947 */ /* 0x000fea0003800000 */
.L_x_2443:
[----:B------:R3:W5:Y:S01]  /*4c50*/  LDG.E.U16 R25, desc[UR36][R4.64] ;  /* 0x0000002404197981 */ /* 0x000762000c1e1500 */
[----:B------:R-:W-:Y:S05]  /*4c60*/  BRA `(.L_x_2442) ;  /* 0x0000000c00207947 */ /* 0x000fea0003800000 */
.L_x_2438:
        /* <DEDUP_REMOVED lines=9> */
.L_x_2446:
[----:B------:R-:W2:Y:S02]  /*4d00*/  LDG.E.U16 R0, desc[UR36][R4.64] ;  /* 0x0000002404007981 */ /* 0x000ea4000c1e1500 */
[----:B--2---:R-:W-:-:S06]  /*4d10*/  HADD2.F32 R0, -RZ, R0.H0_H0 ;  /* 0x20000000ff007230 */ /* 0x004fcc0000004100 */
[----:B------:R-:W0:Y:S02]  /*4d20*/  F2I.FTZ.TRUNC.NTZ R0, R0 ;  /* 0x0000000000007305 */ /* 0x000e24000021f100 */
[----:B0-----:R-:W-:Y:S01]  /*4d30*/  PRMT R25, R0, 0x7610, R25 ;  /* 0x0000761000197816 */ /* 0x001fe20000000019 */
[----:B------:R-:W-:Y:S06]  /*4d40*/  BRA `(.L_x_2442) ;  /* 0x0000000800e87947 */ /* 0x000fec0003800000 */
.L_x_2445:
        /* <DEDUP_REMOVED lines=9> */
.L_x_2448:
[----:B------:R-:W2:Y:S02]  /*4de0*/  LDG.E.U16 R4, desc[UR36][R4.64] ;  /* 0x0000002404047981 */ /* 0x000ea4000c1e1500 */
[----:B--2---:R-:W-:-:S06]  /*4df0*/  HADD2.F32 R0, -RZ, R4.H0_H0 ;  /* 0x20000004ff007230 */ /* 0x004fcc0000004100 */
[----:B------:R-:W0:Y:S02]  /*4e00*/  F2I.FTZ.TRUNC.NTZ R0, R0 ;  /* 0x0000000000007305 */ /* 0x000e24000021f100 */
[----:B0-----:R-:W-:Y:S01]  /*4e10*/  PRMT R25, R0, 0x7610, R25 ;  /* 0x0000761000197816 */ /* 0x001fe20000000019 */
[----:B------:R-:W-:Y:S06]  /*4e20*/  BRA `(.L_x_2442) ;  /* 0x0000000800b07947 */ /* 0x000fec0003800000 */
.L_x_2447:
[----:B------:R-:W2:Y:S02]  /*4e30*/  LDG.E.64 R4, desc[UR36][R4.64] ;  /* 0x0000002404047981 */ /* 0x000ea4000c1e1b00 */
[----:B--2---:R0:W1:Y:S02]  /*4e40*/  F2I.F64.TRUNC R25, R4 ;  /* 0x0000000400197311 */ /* 0x004064000030d100 */
[----:B01----:R-:W-:Y:S05]  /*4e50*/  BRA `(.L_x_2442) ;  /* 0x0000000800a47947 */ /* 0x003fea0003800000 */
.L_x_2437:
        /* <DEDUP_REMOVED lines=12> */
.L_x_2451:
[----:B------:R-:W2:Y:S02]  /*4f20*/  LDG.E.64 R4, desc[UR36][R4.64] ;  /* 0x0000002404047981 */ /* 0x000ea4000c1e1b00 */
[----:B--2---:R3:W4:Y:S02]  /*4f30*/  F2I.F64.TRUNC R25, R4 ;  /* 0x0000000400197311 */ /* 0x004724000030d100 */
[----:B---34-:R-:W-:Y:S05]  /*4f40*/  BRA `(.L_x_2442) ;  /* 0x0000000800687947 */ /* 0x018fea0003800000 */
.L_x_2450:
        /* <DEDUP_REMOVED lines=27> */
.L_x_2453:
        /* <DEDUP_REMOVED lines=15> */
.L_x_2452:
[----:B------:R-:W2:Y:S02]  /*51f0*/  LDG.E.U16 R0, desc[UR36][R4.64] ;  /* 0x0000002404007981 */ /* 0x000ea4000c1e1500 */
[----:B--2---:R-:W-:-:S06]  /*5200*/  IMAD.U32 R0, R0, 0x10000, RZ ;  /* 0x0001000000007824 */ /* 0x004fcc00078e00ff */
[----:B------:R-:W0:Y:S02]  /*5210*/  F2I.FTZ.TRUNC.NTZ R0, R0 ;  /* 0x0000000000007305 */ /* 0x000e24000021f100 */
[----:B0-----:R-:W-:Y:S01]  /*5220*/  PRMT R25, R0, 0x7610, R25 ;  /* 0x0000761000197816 */ /* 0x001fe20000000019 */
[----:B------:R-:W-:Y:S06]  /*5230*/  BRA `(.L_x_2442) ;  /* 0x0000000400ac7947 */ /* 0x000fec0003800000 */
.L_x_2449:
        /* <DEDUP_REMOVED lines=10> */
.L_x_2456:
        /* <DEDUP_REMOVED lines=21> */
.L_x_2460:
[----:B------:R-:W-:Y:S05]  /*5430*/  BSYNC.RECONVERGENT B1 ;  /* 0x0000000000017941 */ /* 0x000fea0003800200 */
.L_x_2459:
[----:B------:R-:W-:Y:S01]  /*5440*/  IMAD.SHL.U32 R0, R0, 0x100000, RZ ;  /* 0x0010000000007824 */ /* 0x000fe200078e00ff */
[----:B------:R-:W-:-:S04]  /*5450*/  LEA R3, R3, 0x3b800000, 0x17 ;  /* 0x3b80000003037811 */ /* 0x000fc800078eb8ff */
[----:B------:R-:W-:-:S07]  /*5460*/  LOP3.LUT R0, R3, R0, R7, 0xfe, !PT ;  /* 0x0000000003007212 */ /* 0x000fce00078efe07 */
.L_x_2458:
[----:B------:R-:W-:Y:S05]  /*5470*/  BSYNC.RECONVERGENT B0 ;  /* 0x0000000000007941 */ /* 0x000fea0003800200 */
.L_x_2457:
[----:B------:R-:W0:Y:S02]  /*5480*/  F2I.FTZ.TRUNC.NTZ R0, R0 ;  /* 0x0000000000007305 */ /* 0x000e24000021f100 */
[----:B0-----:R-:W-:Y:S01]  /*5490*/  PRMT R25, R0, 0x7610, R25 ;  /* 0x0000761000197816 */ /* 0x001fe20000000019 */
[----:B------:R-:W-:Y:S06]  /*54a0*/  BRA `(.L_x_2442) ;  /* 0x0000000400107947 */ /* 0x000fec0003800000 */
.L_x_2455:
        /* <DEDUP_REMOVED lines=21> */
.L_x_2464:
[----:B------:R-:W-:Y:S05]  /*5600*/  BSYNC.RECONVERGENT B1 ;  /* 0x0000000000017941 */ /* 0x000fea0003800200 */
.L_x_2463:
[----:B------:R-:W-:Y:S01]  /*5610*/  IMAD.SHL.U32 R0, R0, 0x200000, RZ ;  /* 0x0020000000007824 */ /* 0x000fe200078e00ff */
[----:B------:R-:W-:-:S04]  /*5620*/  LEA R3, R3, 0x37800000, 0x17 ;  /* 0x3780000003037811 */ /* 0x000fc800078eb8ff */
[----:B------:R-:W-:-:S07]  /*5630*/  LOP3.LUT R0, R3, R0, R7, 0xfe, !PT ;  /* 0x0000000003007212 */ /* 0x000fce00078efe07 */
.L_x_2462:
[----:B------:R-:W-:Y:S05]  /*5640*/  BSYNC.RECONVERGENT B0 ;  /* 0x0000000000007941 */ /* 0x000fea0003800200 */
.L_x_2461:
[----:B------:R-:W0:Y:S02]  /*5650*/  F2I.FTZ.TRUNC.NTZ R0, R0 ;  /* 0x0000000000007305 */ /* 0x000e24000021f100 */
[----:B0-----:R-:W-:Y:S01]  /*5660*/  PRMT R25, R0, 0x7610, R25 ;  /* 0x0000761000197816 */ /* 0x001fe20000000019 */
[----:B------:R-:W-:Y:S06]  /*5670*/  BRA `(.L_x_2442) ;  /* 0x00000000009c7947 */ /* 0x000fec0003800000 */
.L_x_2454:
        /* <DEDUP_REMOVED lines=14> */
.L_x_2468:
[----:B------:R-:W-:Y:S05]  /*5760*/  BSYNC.RECONVERGENT B0 ;  /* 0x0000000000007941 */ /* 0x000fea0003800200 */
.L_x_2467:
[----:B------:R-:W0:Y:S02]  /*5770*/  F2I.FTZ.TRUNC.NTZ R0, R0 ;  /* 0x0000000000007305 */ /* 0x000e24000021f100 */
[----:B0-----:R-:W-:Y:S01]  /*5780*/  PRMT R25, R0, 0x7610, R25 ;  /* 0x0000761000197816 */ /* 0x001fe20000000019 */
[----:B------:R-:W-:Y:S06]  /*5790*/  BRA `(.L_x_2442) ;  /* 0x0000000000547947 */ /* 0x000fec0003800000 */
.L_x_2441:
        /* <DEDUP_REMOVED lines=16> */
.L_x_2469:
[----:B------:R-:W-:Y:S01]  /*58a0*/  PRMT R25, RZ, 0x7610, R25 ;  /* 0x00007610ff197816 */ /* 0x000fe20000000019 */
[----:B------:R-:W-:Y:S06]  /*58b0*/  BRA `(.L_x_2442) ;  /* 0x00000000000c7947 */ /* 0x000fec0003800000 */
.L_x_2466:
[----:B------:R1:W5:Y:S01]  /*58c0*/  LDG.E.U16 R25, desc[UR36][R4.64] ;  /* 0x0000002404197981 */ /* 0x000362000c1e1500 */
[----:B------:R-:W-:Y:S05]  /*58d0*/  BRA `(.L_x_2442) ;  /* 0x0000000000047947 */ /* 0x000fea0003800000 */
.L_x_2465:
[----:B------:R2:W5:Y:S02]  /*58e0*/  LDG.E.U16 R25, desc[UR36][R4.64] ;  /* 0x0000002404197981 */ /* 0x000564000c1e1500 */
.L_x_2442:
[----:B------:R-:W-:-:S07]  /*58f0*/  VIADD R29, R29, 0x80 ;  /* 0x000000801d1d7836 */ /* 0x000fce0000000000 */
.L_x_2403:
[----:B------:R-:W-:Y:S05]  /*5900*/  BSYNC.RECONVERGENT B6 ;  /* 0x0000000000067941 */ /* 0x000fea0003800200 */
.L_x_2402:
        /* <DEDUP_REMOVED lines=24> */
.L_x_2475:
[----:B------:R0:W5:Y:S01]  /*5a90*/  LDG.E.U8 R24, desc[UR36][R4.64] ;  /* 0x0000002404187981 */ /* 0x000162000c1e1100 */
[----:B------:R-:W-:Y:S05]  /*5aa0*/  BRA `(.L_x_2477) ;  /* 0x0000000c00507947 */ /* 0x000fea0003800000 */
.L_x_2474:
        /* <DEDUP_REMOVED lines=8> */
.L_x_2479:
[----:B------:R3:W5:Y:S01]  /*5b30*/  LDG.E.U16 R24, desc[UR36][R4.64] ;  /* 0x0000002404187981 */ /* 0x000762000c1e1500 */
[----:B------:R-:W-:Y:S05]  /*5b40*/  BRA `(.L_x_2477) ;  /* 0x0000000c00287947 */ /* 0x000fea0003800000 */
.L_x_2478:
[----:B------:R2:W5:Y:S01]  /*5b50*/  LDG.E.U16 R24, desc[UR36][R4.64] ;  /* 0x0000002404187981 */ /* 0x000562000c1e1500 */
[----:B------:R-:W-:Y:S05]  /*5b60*/  BRA `(.L_x_2477) ;  /* 0x0000000c00207947 */ /* 0x000fea0003800000 */
.L_x_2473:
        /* <DEDUP_REMOVED lines=9> */
.L_x_2481:
[----:B------:R-:W2:Y:S02]  /*5c00*/  LDG.E.U16 R0, desc[UR36][R4.64] ;  /* 0x0000002404007981 */ /* 0x000ea4000c1e1500 */
[----:B--2---:R-:W-:-:S06]  /*5c10*/  HADD2.F32 R0, -RZ, R0.H0_H0 ;  /* 0x20000000ff007230 */ /* 0x004fcc0000004100 */
[----:B------:R-:W0:Y:S02]  /*5c20*/  F2I.FTZ.TRUNC.NTZ R0, R0 ;  /* 0x0000000000007305 */ /* 0x000e24000021f100 */
[----:B0-----:R-:W-:Y:S01]  /*5c30*/  PRMT R24, R0, 0x7610, R24 ;  /* 0x0000761000187816 */ /* 0x001fe20000000018 */
[----:B------:R-:W-:Y:S06]  /*5c40*/  BRA `(.L_x_2477) ;  /* 0x0000000800e87947 */ /* 0x000fec0003800000 */
.L_x_2480:
        /* <DEDUP_REMOVED lines=9> */
.L_x_2483:
[----:B------:R-:W2:Y:S02]  /*5ce0*/  LDG.E.U16 R4, desc[UR36][R4.64] ;  /* 0x0000002404047981 */ /* 0x000ea4000c1e1500 */
[----:B--2---:R-:W-:-:S06]  /*5cf0*/  HADD2.F32 R0, -RZ, R4.H0_H0 ;  /* 0x20000004ff007230 */ /* 0x004fcc0000004100 */
[----:B------:R-:W0:Y:S02]  /*5d00*/  F2I.FTZ.TRUNC.NTZ R0, R0 ;  /* 0x0000000000007305 */ /* 0x000e24000021f100 */
[----:B0-----:R-:W-:Y:S01]  /*5d10*/  PRMT R24, R0, 0x7610, R24 ;  /* 0x0000761000187816 */ /* 0x001fe20000000018 */
[----:B------:R-:W-:Y:S06]  /*5d20*/  BRA `(.L_x_2477) ;  /* 0x0000000800b07947 */ /* 0x000fec0003800000 */
.L_x_2482:
[----:B------:R-:W2:Y:S02]  /*5d30*/  LDG.E.64 R4, desc[UR36][R4.64] ;  /* 0x0000002404047981 */ /* 0x000ea4000c1e1b00 */
[----:B--2---:R0:W1:Y:S02]  /*5d40*/  F2I.F64.TRUNC R24, R4 ;  /* 0x0000000400187311 */ /* 0x004064000030d100 */
[----:B01----:R-:W-:Y:S05]  /*5d50*/  BRA `(.L_x_2477) ;  /* 0x0000000800a47947 */ /* 0x003fea0003800000 */
.L_x_2472:
        /* <DEDUP_REMOVED lines=12> */
.L_x_2486:
[----:B------:R-:W2:Y:S02]  /*5e20*/  LDG.E.64 R4, desc[UR36][R4.64] ;  /* 0x0000002404047981 */ /* 0x000ea4000c1e1b00 */
[----:B--2---:R0:W1:Y:S02]  /*5e30*/  F2I.F64.TRUNC R24, R4 ;  /* 0x0000000400187311 */ /* 0x004064000030d100 */
[----:B01----:R-:W-:Y:S05]  /*5e40*/  BRA `(.L_x_2477) ;  /* 0x0000000800687947 */ /* 0x003fea0003800000 */
.L_x_2485:
        /* <DEDUP_REMOVED lines=27> */
.L_x_2488:
        /* <DEDUP_REMOVED lines=15> */
.L_x_2487:
[----:B------:R-:W2:Y:S02]  /*60f0*/  LDG.E.U16 R0, desc[UR36][R4.64] ;  /* 0x0000002404007981 */ /* 0x000ea4000c1e1500 */
[----:B--2---:R-:W-:-:S06]  /*6100*/  IMAD.U32 R0, R0, 0x10000, RZ ;  /* 0x0001000000007824 */ /* 0x004fcc00078e00ff */
[----:B------:R-:W0:Y:S02]  /*6110*/  F2I.FTZ.TRUNC.NTZ R0, R0 ;  /* 0x0000000000007305 */ /* 0x000e24000021f100 */
[----:B0-----:R-:W-:Y:S01]  /*6120*/  PRMT R24, R0, 0x7610, R24 ;  /* 0x0000761000187816 */ /* 0x001fe20000000018 */
[----:B------:R-:W-:Y:S06]  /*6130*/  BRA `(.L_x_2477) ;  /* 0x0000000400ac7947 */ /* 0x000fec0003800000 */
.L_x_2484:
        /* <DEDUP_REMOVED lines=10> */
.L_x_2491:
        /* <DEDUP_REMOVED lines=21> */
.L_x_2495:
[----:B------:R-:W-:Y:S05]  /*6330*/  BSYNC.RECONVERGENT B1 ;  /* 0x0000000000017941 */ /* 0x000fea0003800200 */
.L_x_2494:
[----:B------:R-:W-:Y:S01]  /*6340*/  IMAD.SHL.U32 R0, R0, 0x100000, RZ ;  /* 0x0010000000007824 */ /* 0x000fe200078e00ff */
[----:B------:R-:W-:-:S04]  /*6350*/  LEA R3, R3, 0x3b800000, 0x17 ;  /* 0x3b80000003037811 */ /* 0x000fc800078eb8ff */
[----:B------:R-:W-:-:S07]  /*6360*/  LOP3.LUT R0, R3, R0, R7, 0xfe, !PT ;  /* 0x0000000003007212 */ /* 0x000fce00078efe07 */
.L_x_2493:
[----:B------:R-:W-:Y:S05]  /*6370*/  BSYNC.RECONVERGENT B0 ;  /* 0x0000000000007941 */ /* 0x000fea0003800200 */
.L_x_2492:
[----:B------:R-:W0:Y:S02]  /*6380*/  F2I.FTZ.TRUNC.NTZ R0, R0 ;  /* 0x0000000000007305 */ /* 0x000e24000021f100 */
[----:B0-----:R-:W-:Y:S01]  /*6390*/  PRMT R24, R0, 0x7610, R24 ;  /* 0x0000761000187816 */ /* 0x001fe20000000018 */
[----:B------:R-:W-:Y:S06]  /*63a0*/  BRA `(.L_x_2477) ;  /* 0x0000000400107947 */ /* 0x000fec0003800000 */
.L_x_2490:
        /* <DEDUP_REMOVED lines=21> */
.L_x_2499:
[----:B------:R-:W-:Y:S05]  /*6500*/  BSYNC.RECONVERGENT B1 ;  /* 0x0000000000017941 */ /* 0x000fea0003800200 */
.L_x_2498:
[----:B------:R-:W-:Y:S01]  /*6510*/  IMAD.SHL.U32 R0, R0, 0x200000, RZ ;  /* 0x0020000000007824 */ /* 0x000fe200078e00ff */
[----:B------:R-:W-:-:S04]  /*6520*/  LEA R3, R3, 0x37800000, 0x17 ;  /* 0x3780000003037811 */ /* 0x000fc800078eb8ff */
[----:B------:R-:W-:-:S07]  /*6530*/  LOP3.LUT R0, R3, R0, R7, 0xfe, !PT ;  /* 0x0000000003007212 */ /* 0x000fce00078efe07 */
.L_x_2497:
[----:B------:R-:W-:Y:S05]  /*6540*/  BSYNC.RECONVERGENT B0 ;  /* 0x0000000000007941 */ /* 0x000fea0003800200 */
.L_x_2496:
[----:B------:R-:W0:Y:S02]  /*6550*/  F2I.FTZ.TRUNC.NTZ R0, R0 ;  /* 0x0000000000007305 */ /* 0x000e24000021f100 */
[----:B0-----:R-:W-:Y:S01]  /*6560*/  PRMT R24, R0, 0x7610, R24 ;  /* 0x0000761000187816 */ /* 0x001fe20000000018 */
[----:B------:R-:W-:Y:S06]  /*6570*/  BRA `(.L_x_2477) ;  /* 0x00000000009c7947 */ /* 0x000fec0003800000 */
.L_x_2489:
        /* <DEDUP_REMOVED lines=14> */
.L_x_2503:
[----:B------:R-:W-:Y:S05]  /*6660*/  BSYNC.RECONVERGENT B0 ;  /* 0x0000000000007941 */ /* 0x000fea0003800200 */
.L_x_2502:
[----:B------:R-:W0:Y:S02]  /*6670*/  F2I.FTZ.TRUNC.NTZ R0, R0 ;  /* 0x0000000000007305 */ /* 0x000e24000021f100 */
[----:B0-----:R-:W-:Y:S01]  /*6680*/  PRMT R24, R0, 0x7610, R24 ;  /* 0x0000761000187816 */ /* 0x001fe20000000018 */
[----:B------:R-:W-:Y:S06]  /*6690*/  BRA `(.L_x_2477) ;  /* 0x0000000000547947 */ /* 0x000fec0003800000 */
.L_x_2476:
        /* <DEDUP_REMOVED lines=16> */
.L_x_2504:
[----:B------:R-:W-:Y:S01]  /*67a0*/  PRMT R24, RZ, 0x7610, R24 ;  /* 0x00007610ff187816 */ /* 0x000fe20000000018 */
[----:B------:R-:W-:Y:S06]  /*67b0*/  BRA `(.L_x_2477) ;  /* 0x00000000000c7947 */ /* 0x000fec0003800000 */
.L_x_2501:
[----:B------:R0:W5:Y:S01]  /*67c0*/  LDG.E.U16 R24, desc[UR36][R4.64] ;  /* 0x0000002404187981 */ /* 0x000162000c1e1500 */
[----:B------:R-:W-:Y:S05]  /*67d0*/  BRA `(.L_x_2477) ;  /* 0x0000000000047947 */ /* 0x000fea0003800000 */
.L_x_2500:
[----:B------:R0:W5:Y:S02]  /*67e0*/  LDG.E.U16 R24, desc[UR36][R4.64] ;  /* 0x0000002404187981 */ /* 0x000164000c1e1500 */
.L_x_2477:
[----:B------:R-:W0:Y:S02]  /*67f0*/  LDCU.U8 UR6, c[0x0][0x3a5] ;  /* 0x000074a0ff0677ac */ /* 0x000e240008000000 */
        /* <DEDUP_REMOVED lines=18> */
.L_x_2508:
[----:B------:R0:W5:Y:S01]  /*6920*/  LDG.E.U8 R19, desc[UR36][R4.64] ;  /* 0x0000002404137981 */ /* 0x000162000c1e1100 */
[----:B------:R-:W-:Y:S05]  /*6930*/  BRA `(.L_x_2471) ;  /* 0x0000000c004c7947 */ /* 0x000fea0003800000 */
.L_x_2507:
        /* <DEDUP_REMOVED lines=8> */
.L_x_2511:
[----:B------:R0:W5:Y:S01]  /*69c0*/  LDG.E.U16 R19, desc[UR36][R4.64] ;  /* 0x0000002404137981 */ /* 0x000162000c1e1500 */
[----:B------:R-:W-:Y:S05]  /*69d0*/  BRA `(.L_x_2471) ;  /* 0x0000000c00247947 */ /* 0x000fea0003800000 */
.L_x_2510:
[----:B------:R0:W5:Y:S01]  /*69e0*/  LDG.E.U16 R19, desc[UR36][R4.64] ;  /* 0x0000002404137981 */ /* 0x000162000c1e1500 */
[----:B------:R-:W-:Y:S05]  /*69f0*/  BRA `(.L_x_2471) ;  /* 0x0000000c001c7947 */ /* 0x000fea0003800000 */
.L_x_2506:
        /* <DEDUP_REMOVED lines=9> */
.L_x_2513:
[----:B------:R-:W2:Y:S02]  /*6a90*/  LDG.E.U16 R0, desc[UR36][R4.64] ;  /* 0x0000002404007981 */ /* 0x000ea4000c1e1500 */
[----:B--2---:R-:W-:-:S06]  /*6aa0*/  HADD2.F32 R0, -RZ, R0.H0_H0 ;  /* 0x20000000ff007230 */ /* 0x004fcc0000004100 */
[----:B------:R-:W0:Y:S02]  /*6ab0*/  F2I.FTZ.TRUNC.NTZ R0, R0 ;  /* 0x0000000000007305 */ /* 0x000e24000021f100 */
[----:B0-----:R-:W-:Y:S01]  /*6ac0*/  PRMT R19, R0, 0x7610, R19 ;  /* 0x0000761000137816 */ /* 0x001fe20000000013 */
[----:B------:R-:W-:Y:S06]  /*6ad0*/  BRA `(.L_x_2471) ;  /* 0x0000000800e47947 */ /* 0x000fec0003800000 */
.L_x_2512:
        /* <DEDUP_REMOVED lines=9> */
.L_x_2515:
[----:B------:R-:W2:Y:S02]  /*6b70*/  LDG.E.U16 R4, desc[UR36][R4.64] ;  /* 0x0000002404047981 */ /* 0x000ea4000c1e1500 */
[----:B--2---:R-:W-:-:S06]  /*6b80*/  HADD2.F32 R0, -RZ, R4.H0_H0 ;  /* 0x20000004ff007230 */ /* 0x004fcc0000004100 */
[----:B------:R-:W0:Y:S02]  /*6b90*/  F2I.FTZ.TRUNC.NTZ R0, R0 ;  /* 0x0000000000007305 */ /* 0x000e24000021f100 */
[----:B0-----:R-:W-:Y:S01]  /*6ba0*/  PRMT R19, R0, 0x7610, R19 ;  /* 0x0000761000137816 */ /* 0x001fe20000000013 */
[----:B------:R-:W-:Y:S06]  /*6bb0*/  BRA `(.L_x_2471) ;  /* 0x0000000800ac7947 */ /* 0x000fec0003800000 */
.L_x_2514:
[----:B------:R-:W2:Y:S02]  /*6bc0*/  LDG.E.64 R4, desc[UR36][R4.64] ;  /* 0x0000002404047981 */ /* 0x000ea4000c1e1b00 */
[----:B--2---:R0:W1:Y:S02]  /*6bd0*/  F2I.F64.TRUNC R19, R4 ;  /* 0x0000000400137311 */ /* 0x004064000030d100 */
[----:B01----:R-:W-:Y:S05]  /*6be0*/  BRA `(.L_x_2471) ;  /* 0x0000000800a07947 */ /* 0x003fea0003800000 */
.L_x_2505:
        /* <DEDUP_REMOVED lines=12> */
.L_x_2518:
[----:B------:R-:W2:Y:S02]  /*6cb0*/  LDG.E.64 R4, desc[UR36][R4.64] ;  /* 0x0000002404047981 */ /* 0x000ea4000c1e1b00 */
[----:B--2---:R0:W1:Y:S02]  /*6cc0*/  F2I.F64.TRUNC R19, R4 ;  /* 0x0000000400137311 */ /* 0x004064000030d100 */
[----:B01----:R-:W-:Y:S05]  /*6cd0*/  BRA `(.L_x_2471) ;  /* 0x0000000800647947 */ /* 0x003fea0003800000 */
.L_x_2517:
        /* <DEDUP_REMOVED lines=27> */
.L_x_2520:
        /* <DEDUP_REMOVED lines=15> */
.L_x_2519:
[----:B------:R-:W2:Y:S02]  /*6f80*/  LDG.E.U16 R0, desc[UR36][R4.64] ;  /* 0x0000002404007981 */ /* 0x000ea4000c1e1500 */
[----:B--2---:R-:W-:-:S06]  /*6f90*/  IMAD.U32 R0, R0, 0x10000, RZ ;  /* 0x0001000000007824 */ /* 0x004fcc00078e00ff */
[----:B------:R-:W0:Y:S02]  /*6fa0*/  F2I.FTZ.TRUNC.NTZ R0, R0 ;  /* 0x0000000000007305 */ /* 0x000e24000021f100 */
[----:B0-----:R-:W-:Y:S01]  /*6fb0*/  PRMT R19, R0, 0x7610, R19 ;  /* 0x0000761000137816 */ /* 0x001fe20000000013 */
[----:B------:R-:W-:Y:S06]  /*6fc0*/  BRA `(.L_x_2471) ;  /* 0x0000000400a87947 */ /* 0x000fec0003800000 */
.L_x_2516:
        /* <DEDUP_REMOVED lines=10> */
.L_x_2523:
        /* <DEDUP_REMOVED lines=21> */
.L_x_2527:
[----:B------:R-:W-:Y:S05]  /*71c0*/  BSYNC.RECONVERGENT B1 ;  /* 0x0000000000017941 */ /* 0x000fea0003800200 */
.L_x_2526:
[----:B------:R-:W-:Y:S01]  /*71d0*/  IMAD.SHL.U32 R0, R0, 0x100000, RZ ;  /* 0x0010000000007824 */ /* 0x000fe200078e00ff */
[----:B------:R-:W-:-:S04]  /*71e0*/  LEA R3, R3, 0x3b800000, 0x17 ;  /* 0x3b80000003037811 */ /* 0x000fc800078eb8ff */
[----:B------:R-:W-:-:S07]  /*71f0*/  LOP3.LUT R0, R3, R0, R7, 0xfe, !PT ;  /* 0x0000000003007212 */ /* 0x000fce00078efe07 */
.L_x_2525:
[----:B------:R-:W-:Y:S05]  /*7200*/  BSYNC.RECONVERGENT B0 ;  /* 0x0000000000007941 */ /* 0x000fea0003800200 */
.L_x_2524:
[----:B------:R-:W0:Y:S02]  /*7210*/  F2I.FTZ.TRUNC.NTZ R0, R0 ;  /* 0x0000000000007305 */ /* 0x000e24000021f100 */
[----:B0-----:R-:W-:Y:S01]  /*7220*/  PRMT R19, R0, 0x7610, R19 ;  /* 0x0000761000137816 */ /* 0x001fe20000000013 */
[----:B------:R-:W-:Y:S06]  /*7230*/  BRA `(.L_x_2471) ;  /* 0x00000004000c7947 */ /* 0x000fec0003800000 */
.L_x_2522:
        /* <DEDUP_REMOVED lines=21> */
.L_x_2531:
[----:B------:R-:W-:Y:S05]  /*7390*/  BSYNC.RECONVERGENT B1 ;  /* 0x0000000000017941 */ /* 0x000fea0003800200 */
.L_x_2530:
[----:B------:R-:W-:Y:S01]  /*73a0*/  IMAD.SHL.U32 R0, R0, 0x200000, RZ ;  /* 0x0020000000007824 */ /* 0x000fe200078e00ff */
[----:B------:R-:W-:-:S04]  /*73b0*/  LEA R3, R3, 0x37800000, 0x17 ;  /* 0x3780000003037811 */ /* 0x000fc800078eb8ff */
[----:B------:R-:W-:-:S07]  /*73c0*/  LOP3.LUT R0, R3, R0, R7, 0xfe, !PT ;  /* 0x0000000003007212 */ /* 0x000fce00078efe07 */
.L_x_2529:
[----:B------:R-:W-:Y:S05]  /*73d0*/  BSYNC.RECONVERGENT B0 ;  /* 0x0000000000007941 */ /* 0x000fea0003800200 */
.L_x_2528:
[----:B------:R-:W0:Y:S02]  /*73e0*/  F2I.FTZ.TRUNC.NTZ R0, R0 ;  /* 0x0000000000007305 */ /* 0x000e24000021f100 */
[----:B0-----:R-:W-:Y:S01]  /*73f0*/  PRMT R19, R0, 0x7610, R19 ;  /* 0x0000761000137816 */ /* 0x001fe20000000013 */
[----:B------:R-:W-:Y:S06]  /*7400*/  BRA `(.L_x_2471) ;  /* 0x0000000000987947 */ /* 0x000fec0003800000 */
.L_x_2521:
        /* <DEDUP_REMOVED lines=14> */
.L_x_2535:
[----:B------:R-:W-:Y:S05]  /*74f0*/  BSYNC.RECONVERGENT B0 ;  /* 0x0000000000007941 */ /* 0x000fea0003800200 */
.L_x_2534:
[----:B------:R-:W0:Y:S02]  /*7500*/  F2I.FTZ.TRUNC.NTZ R0, R0 ;  /* 0x0000000000007305 */ /* 0x000e24000021f100 */
[----:B0-----:R-:W-:Y:S01]  /*7510*/  PRMT R19, R0, 0x7610, R19 ;  /* 0x0000761000137816 */ /* 0x001fe20000000013 */
[----:B------:R-:W-:Y:S06]  /*7520*/  BRA `(.L_x_2471) ;  /* 0x0000000000507947 */ /* 0x000fec0003800000 */
.L_x_2509:
        /* <DEDUP_REMOVED lines=16> */
.L_x_2536:
[----:B------:R-:W-:Y:S05]  /*7630*/  BRA `(.L_x_2471) ;  /* 0x00000000000c7947 */ /* 0x000fea0003800000 */
.L_x_2533:
[----:B------:R0:W5:Y:S01]  /*7640*/  LDG.E.U16 R19, desc[UR36][R4.64] ;  /* 0x0000002404137981 */ /* 0x000162000c1e1500 */
[----:B------:R-:W-:Y:S05]  /*7650*/  BRA `(.L_x_2471) ;  /* 0x0000000000047947 */ /* 0x000fea0003800000 */
.L_x_2532:
[----:B------:R0:W5:Y:S02]  /*7660*/  LDG.E.U16 R19, desc[UR36][R4.64] ;  /* 0x0000002404137981 */ /* 0x000164000c1e1500 */
.L_x_2471:
[----:B------:R-:W-:Y:S05]  /*7670*/  BSYNC.RECONVERGENT B6 ;  /* 0x0000000000067941 */ /* 0x000fea0003800200 */
.L_x_2470:
[----:B------:R-:W0:Y:S01]  /*7680*/  LDC.U8 R18, c[0x0][0x3b0] ;  /* 0x0000ec00ff127b82 */ /* 0x000e220000000000 */
[----:B------:R-:W-:Y:S01]  /*7690*/  ISETP.GE.AND P0, PT, R17, R16, PT ;  /* 0x000000101100720c */ /* 0x000fe20003f06270 */
[----:B------:R-:W-:Y:S04]  /*76a0*/  BSSY.RECONVERGENT B7, `(.L_x_2537) ;  /* 0x00002d0000077945 */ /* 0x000fe80003800200 */
[----:B------:R-:W-:Y:S01]  /*76b0*/  BSSY.RELIABLE B6, `(.L_x_2538) ;  /* 0x00001e4000067945 */ /* 0x000fe20003800100 */
[----:B-1---5:R-:W-:Y:S02]  /*76c0*/  LOP3.LUT R3, R23, R28, RZ, 0x3c, !PT ;  /* 0x0000001c17037212 */ /* 0x022fe400078e3cff */
[----:B----4-:R-:W-:Y:S02]  /*76d0*/  LOP3.LUT R23, R27, R26, RZ, 0x3c, !PT ;  /* 0x0000001a1b177212 */ /* 0x010fe400078e3cff */
[----:B------:R-:W-:-:S02]  /*76e0*/  LOP3.LUT R22, R25, R22, RZ, 0x3c, !PT ;  /* 0x0000001619167212 */ /* 0x000fc400078e3cff */
[----:B------:R-:W-:Y:S01]  /*76f0*/  LOP3.LUT R19, R19, R24, RZ, 0x3c, !PT ;  /* 0x0000001813137212 */ /* 0x000fe200078e3cff */
        /* <DEDUP_REMOVED lines=22> */
.L_x_2543:
[----:B------:R0:W-:Y:S01]  /*7860*/  STG.E.U8 desc[UR36][R8.64], R3 ;  /* 0x0000000308007986 */ /* 0x0001e2000c101124 */
[----:B------:R-:W-:Y:S05]  /*7870*/  BRA `(.L_x_2545) ;  /* 0x0000000c005c7947 */ /* 0x000fea0003800000 */
.L_x_2542:
        /* <DEDUP_REMOVED lines=11> */
.L_x_2547:
[----:B------:R-:W-:-:S05]  /*7930*/  PRMT R3, R3, 0x9910, RZ ;  /* 0x0000991003037816 */ /* 0x000fca00000000ff */
[----:B------:R0:W-:Y:S01]  /*7940*/  STG.E desc[UR36][R8.64], R3 ;  /* 0x0000000308007986 */ /* 0x0001e2000c101924 */
[----:B------:R-:W-:Y:S05]  /*7950*/  BRA `(.L_x_2545) ;  /* 0x0000000c00247947 */ /* 0x000fea0003800000 */
.L_x_2546:
[----:B------:R0:W-:Y:S01]  /*7960*/  STG.E.U16 desc[UR36][R8.64], R3 ;  /* 0x0000000308007986 */ /* 0x0001e2000c101524 */
[----:B------:R-:W-:Y:S05]  /*7970*/  BRA `(.L_x_2545) ;  /* 0x0000000c001c7947 */ /* 0x000fea0003800000 */
.L_x_2541:
        /* <DEDUP_REMOVED lines=9> */
.L_x_2549:
[----:B------:R-:W0:Y:S02]  /*7a10*/  I2F.S16 R0, R3 ;  /* 0x0000000300007306 */ /* 0x000e240000101400 */
[----:B0-----:R-:W-:-:S05]  /*7a20*/  F2FP.F16.F32.PACK_AB R0, RZ, R0 ;  /* 0x00000000ff00723e */ /* 0x001fca00000000ff */
[----:B------:R0:W-:Y:S01]  /*7a30*/  STG.E.U16 desc[UR36][R8.64], R0 ;  /* 0x0000000008007986 */ /* 0x0001e2000c101524 */
[----:B------:R-:W-:Y:S05]  /*7a40*/  BRA `(.L_x_2545) ;  /* 0x0000000800e87947 */ /* 0x000fea0003800000 */
.L_x_2548:
        /* <DEDUP_REMOVED lines=10> */
.L_x_2551:
[----:B------:R-:W0:Y:S02]  /*7af0*/  I2F.S16 R3, R3 ;  /* 0x0000000300037306 */ /* 0x000e240000101400 */
[----:B0-----:R-:W-:-:S04]  /*7b00*/  F2FP.F16.F32.PACK_AB R3, RZ, R3 ;  /* 0x00000003ff03723e */ /* 0x001fc800000000ff */
[----:B------:R-:W-:-:S05]  /*7b10*/  PRMT R3, R3, 0x5410, RZ ;  /* 0x0000541003037816 */ /* 0x000fca00000000ff */
[----:B------:R3:W-:Y:S01]  /*7b20*/  STG.E desc[UR36][R8.64], R3 ;  /* 0x0000000308007986 */ /* 0x0007e2000c101924 */
[----:B------:R-:W-:Y:S05]  /*7b30*/  BRA `(.L_x_2545) ;  /* 0x0000000800ac7947 */ /* 0x000fea0003800000 */
.L_x_2550:
[----:B------:R-:W0:Y:S02]  /*7b40*/  I2F.F64.S16 R4, R3 ;  /* 0x0000000300047312 */ /* 0x000e240000101c00 */
[----:B0-----:R4:W-:Y:S01]  /*7b50*/  STG.E.64 desc[UR36][R8.64], R4 ;  /* 0x0000000408007986 */ /* 0x0019e2000c101b24 */
[----:B------:R-:W-:Y:S05]  /*7b60*/  BRA `(.L_x_2545) ;  /* 0x0000000800a07947 */ /* 0x000fea0003800000 */
.L_x_2540:
        /* <DEDUP_REMOVED lines=13> */
.L_x_2554:
[----:B------:R-:W-:Y:S01]  /*7c40*/  CS2R R6, SRZ ;  /* 0x0000000000067805 */ /* 0x000fe2000001ff00 */
[----:B------:R-:W0:Y:S04]  /*7c50*/  I2F.F64.S16 R4, R3 ;  /* 0x0000000300047312 */ /* 0x000e280000101c00 */
[----:B0-----:R0:W-:Y:S01]  /*7c60*/  STG.E.128 desc[UR36][R8.64], R4 ;  /* 0x0000000408007986 */ /* 0x0011e2000c101d24 */
[----:B------:R-:W-:Y:S05]  /*7c70*/  BRA `(.L_x_2545) ;  /* 0x00000008005c7947 */ /* 0x000fea0003800000 */
.L_x_2553:
        /* <DEDUP_REMOVED lines=19> */
.L_x_2558:
[----:B------:R-:W-:Y:S05]  /*7db0*/  BSYNC.RECONVERGENT B0 ;  /* 0x0000000000007941 */ /* 0x000fea0003800200 */
.L_x_2557:
[----:B------:R-:W-:-:S05]  /*7dc0*/  LOP3.LUT R5, R0, 0x80, R5, 0xf8, !PT ;  /* 0x0000008000057812 */ /* 0x000fca00078ef805 */
[----:B------:R0:W-:Y:S01]  /*7dd0*/  STG.E.U8 desc[UR36][R8.64], R5 ;  /* 0x0000000508007986 */ /* 0x0001e2000c101124 */
[----:B------:R-:W-:Y:S05]  /*7de0*/  BRA `(.L_x_2545) ;  /* 0x0000000800007947 */ /* 0x000fea0003800000 */
.L_x_2556:
        /* <DEDUP_REMOVED lines=15> */
.L_x_2560:
[----:B------:R-:W-:Y:S05]  /*7ee0*/  BSYNC.RECONVERGENT B0 ;  /* 0x0000000000007941 */ /* 0x000fea0003800200 */
.L_x_2559:
[----:B------:R-:W-:-:S05]  /*7ef0*/  LOP3.LUT R5, R0, 0x80, R5, 0xf8, !PT ;  /* 0x0000008000057812 */ /* 0x000fca00078ef805 */
[----:B------:R0:W-:Y:S01]  /*7f00*/  STG.E.U8 desc[UR36][R8.64], R5 ;  /* 0x0000000508007986 */ /* 0x0001e2000c101124 */
[----:B------:R-:W-:Y:S05]  /*7f10*/  BRA `(.L_x_2545) ;  /* 0x0000000400b47947 */ /* 0x000fea0003800000 */
.L_x_2555:
[----:B------:R-:W0:Y:S02]  /*7f20*/  I2F.S16 R0, R3 ;  /* 0x0000000300007306 */ /* 0x000e240000101400 */
[----:B0-----:R-:W-:-:S05]  /*7f30*/  F2FP.BF16.F32.PACK_AB R0, RZ, R0 ;  /* 0x00000000ff00723e */ /* 0x001fca00000010ff */
[----:B------:R0:W-:Y:S01]  /*7f40*/  STG.E.U16 desc[UR36][R8.64], R0 ;  /* 0x0000000008007986 */ /* 0x0001e2000c101524 */
[----:B------:R-:W-:Y:S05]  /*7f50*/  BRA `(.L_x_2545) ;  /* 0x0000000400a47947 */ /* 0x000fea0003800000 */
.L_x_2552:
        /* <DEDUP_REMOVED lines=10> */
.L_x_2563:
        /* <DEDUP_REMOVED lines=13> */
.L_x_2566:
[----:B------:R-:W-:-:S04]  /*80d0*/  SHF.R.U32.HI R0, RZ, 0x14, R3 ;  /* 0x00000014ff007819 */ /* 0x000fc80000011603 */
[----:B------:R-:W-:-:S04]  /*80e0*/  LOP3.LUT R0, R0, 0x1, RZ, 0xc0, !PT ;  /* 0x0000000100007812 */ /* 0x000fc800078ec0ff */
[----:B------:R-:W-:-:S04]  /*80f0*/  IADD3 R0, PT, PT, R3, 0x487ffff, R0 ;  /* 0x0487ffff03007810 */ /* 0x000fc80007ffe000 */
[----:B------:R-:W-:-:S04]  /*8100*/  SHF.R.U32.HI R0, RZ, 0x14, R0 ;  /* 0x00000014ff007819 */ /* 0x000fc80000011600 */
[----:B------:R-:W-:-:S07]  /*8110*/  LOP3.LUT R0, R0, 0xff, RZ, 0xc0, !PT ;  /* 0x000000ff00007812 */ /* 0x000fce00078ec0ff */
.L_x_2567:
[----:B------:R-:W-:-:S04]  /*8120*/  SHF.R.U32.HI R3, RZ, 0x18, R3 ;  /* 0x00000018ff037819 */ /* 0x000fc80000011603 */
[----:B------:R-:W-:-:S04]  /*8130*/  LOP3.LUT R0, R0, 0x80, R3, 0xf8, !PT ;  /* 0x0000008000007812 */ /* 0x000fc800078ef803 */
[----:B------:R-:W-:-:S07]  /*8140*/  PRMT R4, R0, 0x7610, R4 ;  /* 0x0000761000047816 */ /* 0x000fce0000000004 */
.L_x_2565:
[----:B------:R-:W-:Y:S05]  /*8150*/  BSYNC.RECONVERGENT B0 ;  /* 0x0000000000007941 */ /* 0x000fea0003800200 */
.L_x_2564:
[----:B------:R0:W-:Y:S01]  /*8160*/  STG.E.U8 desc[UR36][R8.64], R4 ;  /* 0x0000000408007986 */ /* 0x0001e2000c101124 */
[----:B------:R-:W-:Y:S05]  /*8170*/  BRA `(.L_x_2545) ;  /* 0x00000004001c7947 */ /* 0x000fea0003800000 */
.L_x_2562:
        /* <DEDUP_REMOVED lines=13> */
.L_x_2570:
[----:B------:R-:W-:-:S04]  /*8250*/  SHF.R.U32.HI R0, RZ, 0x15, R3 ;  /* 0x00000015ff007819 */ /* 0x000fc80000011603 */
[----:B------:R-:W-:-:S04]  /*8260*/  LOP3.LUT R0, R0, 0x1, RZ, 0xc0, !PT ;  /* 0x0000000100007812 */ /* 0x000fc800078ec0ff */
[----:B------:R-:W-:-:S04]  /*8270*/  IADD3 R0, PT, PT, R3, 0x88fffff, R0 ;  /* 0x088fffff03007810 */ /* 0x000fc80007ffe000 */
[----:B------:R-:W-:-:S04]  /*8280*/  SHF.R.U32.HI R0, RZ, 0x15, R0 ;  /* 0x00000015ff007819 */ /* 0x000fc80000011600 */
[----:B------:R-:W-:-:S07]  /*8290*/  LOP3.LUT R0, R0, 0xff, RZ, 0xc0, !PT ;  /* 0x000000ff00007812 */ /* 0x000fce00078ec0ff */
.L_x_2571:
[----:B------:R-:W-:-:S04]  /*82a0*/  SHF.R.U32.HI R3, RZ, 0x18, R3 ;  /* 0x00000018ff037819 */ /* 0x000fc80000011603 */
[----:B------:R-:W-:-:S04]  /*82b0*/  LOP3.LUT R0, R0, 0x80, R3, 0xf8, !PT ;  /* 0x0000008000007812 */ /* 0x000fc800078ef803 */
[----:B------:R-:W-:-:S07]  /*82c0*/  PRMT R4, R0, 0x7610, R4 ;  /* 0x0000761000047816 */ /* 0x000fce0000000004 */
.L_x_2569:
[----:B------:R-:W-:Y:S05]  /*82d0*/  BSYNC.RECONVERGENT B0 ;  /* 0x0000000000007941 */ /* 0x000fea0003800200 */
.L_x_2568:
[----:B------:R0:W-:Y:S01]  /*82e0*/  STG.E.U8 desc[UR36][R8.64], R4 ;  /* 0x0000000408007986 */ /* 0x0001e2000c101124 */
[----:B------:R-:W-:Y:S05]  /*82f0*/  BRA `(.L_x_2545) ;  /* 0x0000000000bc7947 */ /* 0x000fea0003800000 */
.L_x_2561:
[----:B------:R-:W-:-:S13]  /*8300*/  ISETP.NE.AND P0, PT, R0, 0x1c, PT ;  /* 0x0000001c0000780c */ /* 0x000fda0003f05270 */
[----:B------:R-:W-:Y:S05]  /*8310*/  @!P0 BRA `(.L_x_2572) ;  /* 0x0000000000ac8947 */ /* 0x000fea0003800000 */
[----:B------:R-:W-:-:S13]  /*8320*/  ISETP.NE.AND P0, PT, R0, 0x1d, PT ;  /* 0x0000001d0000780c */ /* 0x000fda0003f05270 */
[----:B------:R-:W-:Y:S05]  /*8330*/  @!P0 BRA `(.L_x_2573) ;  /* 0x0000000000908947 */ /* 0x000fea0003800000 */
[----:B------:R-:W-:-:S13]  /*8340*/  ISETP.NE.AND P0, PT, R0, 0x2c, PT ;  /* 0x0000002c0000780c */ /* 0x000fda0003f05270 */
[----:B------:R-:W-:Y:S05]  /*8350*/  @!P0 BRA `(.L_x_2574) ;  /* 0x0000000000448947 */ /* 0x000fea0003800000 */
.L_x_2544:
        /* <DEDUP_REMOVED lines=16> */
.L_x_2575:
[----:B------:R-:W-:Y:S05]  /*8460*/  BRA `(.L_x_2545) ;  /* 0x0000000000607947 */ /* 0x000fea0003800000 */
.L_x_2574:
        /* <DEDUP_REMOVED lines=17> */
.L_x_2573:
[----:B------:R-:W-:-:S05]  /*8580*/  PRMT R3, R3, 0x9910, RZ ;  /* 0x0000991003037816 */ /* 0x000fca00000000ff */
[----:B------:R-:W-:-:S05]  /*8590*/  IMAD.MOV.U32 R4, RZ, RZ, R3 ;  /* 0x000000ffff047224 */ /* 0x000fca00078e0003 */
[----:B------:R-:W-:-:S05]  /*85a0*/  SHF.R.S32.HI R5, RZ, 0x1f, R4 ;  /* 0x0000001fff057819 */ /* 0x000fca0000011404 */
[----:B------:R0:W-:Y:S01]  /*85b0*/  STG.E.64 desc[UR36][R8.64], R4 ;  /* 0x0000000408007986 */ /* 0x0001e2000c101b24 */
[----:B------:R-:W-:Y:S05]  /*85c0*/  BRA `(.L_x_2545) ;  /* 0x0000000000087947 */ /* 0x000fea0003800000 */
.L_x_2572:
[----:B------:R-:W-:-:S05]  /*85d0*/  PRMT R3, R3, 0x9910, RZ ;  /* 0x0000991003037816 */ /* 0x000fca00000000ff */
[----:B------:R0:W-:Y:S02]  /*85e0*/  STG.E desc[UR36][R8.64], R3 ;  /* 0x0000000308007986 */ /* 0x0001e4000c101924 */
.L_x_2545:
        /* <DEDUP_REMOVED lines=23> */
.L_x_2580:
[----:B------:R4:W-:Y:S01]  /*8760*/  STG.E.U8 desc[UR36][R8.64], R23 ;  /* 0x0000001708007986 */ /* 0x0009e2000c101124 */
[----:B------:R-:W-:Y:S05]  /*8770*/  BRA `(.L_x_2582) ;  /* 0x0000000c004c7947 */ /* 0x000fea0003800000 */
.L_x_2579:
        /* <DEDUP_REMOVED lines=10> */
.L_x_2584:
[----:B------:R-:W-:-:S05]  /*8820*/  PRMT R3, R23, 0x9910, RZ ;  /* 0x0000991017037816 */ /* 0x000fca00000000ff */
[----:B------:R2:W-:Y:S01]  /*8830*/  STG.E desc[UR36][R8.64], R3 ;  /* 0x0000000308007986 */ /* 0x0005e2000c101924 */
[----:B------:R-:W-:Y:S05]  /*8840*/  BRA `(.L_x_2582) ;  /* 0x0000000c00187947 */ /* 0x000fea0003800000 */
.L_x_2583:
[----:B------:R0:W-:Y:S01]  /*8850*/  STG.E.U16 desc[UR36][R8.64], R23 ;  /* 0x0000001708007986 */ /* 0x0001e2000c101524 */
[----:B------:R-:W-:Y:S05]  /*8860*/  BRA `(.L_x_2582) ;  /* 0x0000000c00107947 */ /* 0x000fea0003800000 */
.L_x_2578:
        /* <DEDUP_REMOVED lines=9> */
.L_x_2586:
[----:B------:R-:W0:Y:S02]  /*8900*/  I2F.S16 R0, R23 ;  /* 0x0000001700007306 */ /* 0x000e240000101400 */
[----:B0-----:R-:W-:-:S05]  /*8910*/  F2FP.F16.F32.PACK_AB R0, RZ, R0 ;  /* 0x00000000ff00723e */ /* 0x001fca00000000ff */
[----:B------:R0:W-:Y:S01]  /*8920*/  STG.E.U16 desc[UR36][R8.64], R0 ;  /* 0x0000000008007986 */ /* 0x0001e2000c101524 */
[----:B------:R-:W-:Y:S05]  /*8930*/  BRA `(.L_x_2582) ;  /* 0x0000000800dc7947 */ /* 0x000fea0003800000 */
.L_x_2585:
        /* <DEDUP_REMOVED lines=10> */
.L_x_2588:
[----:B------:R-:W0:Y:S02]  /*89e0*/  I2F.S16 R23, R23 ;  /* 0x0000001700177306 */ /* 0x000e240000101400 */
[----:B0-----:R-:W-:-:S04]  /*89f0*/  F2FP.F16.F32.PACK_AB R3, RZ, R23 ;  /* 0x00000017ff03723e */ /* 0x001fc800000000ff */
[----:B------:R-:W-:-:S05]  /*8a00*/  PRMT R3, R3, 0x5410, RZ ;  /* 0x0000541003037816 */ /* 0x000fca00000000ff */
[----:B------:R0:W-:Y:S01]  /*8a10*/  STG.E desc[UR36][R8.64], R3 ;  /* 0x0000000308007986 */ /* 0x0001e2000c101924 */
[----:B------:R-:W-:Y:S05]  /*8a20*/  BRA `(.L_x_2582) ;  /* 0x0000000800a07947 */ /* 0x000fea0003800000 */
.L_x_2587:
[----:B------:R-:W0:Y:S02]  /*8a30*/  I2F.F64.S16 R4, R23 ;  /* 0x0000001700047312 */ /* 0x000e240000101c00 */
[----:B0-----:R0:W-:Y:S01]  /*8a40*/  STG.E.64 desc[UR36][R8.64], R4 ;  /* 0x0000000408007986 */ /* 0x0011e2000c101b24 */
[----:B------:R-:W-:Y:S05]  /*8a50*/  BRA `(.L_x_2582) ;  /* 0x0000000800947947 */ /* 0x000fea0003800000 */
.L_x_2577:
        /* <DEDUP_REMOVED lines=12> */
.L_x_2592:
        /* <DEDUP_REMOVED lines=17> */
.L_x_2595:
[----:B------:R-:W-:-:S04]  /*8c30*/  SHF.R.U32.HI R3, RZ, 0x18, R23 ;  /* 0x00000018ff037819 */ /* 0x000fc80000011617 */
[----:B------:R-:W-:-:S04]  /*8c40*/  LOP3.LUT R0, R0, 0x80, R3, 0xf8, !PT ;  /* 0x0000008000007812 */ /* 0x000fc800078ef803 */
[----:B------:R-:W-:-:S07]  /*8c50*/  PRMT R4, R0, 0x7610, R4 ;  /* 0x0000761000047816 */ /* 0x000fce0000000004 */
.L_x_2594:
[----:B------:R-:W-:Y:S05]  /*8c60*/  BSYNC.RECONVERGENT B0 ;  /* 0x0000000000007941 */ /* 0x000fea0003800200 */
.L_x_2593:
[----:B------:R0:W-:Y:S01]  /*8c70*/  STG.E.U8 desc[UR36][R8.64], R4 ;  /* 0x0000000408007986 */ /* 0x0001e2000c101124 */
[----:B------:R-:W-:Y:S05]  /*8c80*/  BRA `(.L_x_2582) ;  /* 0x0000000800087947 */ /* 0x000fea0003800000 */
.L_x_2591:
        /* <DEDUP_REMOVED lines=17> */
.L_x_2598:
[----:B------:R-:W-:-:S04]  /*8da0*/  SHF.R.U32.HI R3, RZ, 0x18, R23 ;  /* 0x00000018ff037819 */ /* 0x000fc80000011617 */
[----:B------:R-:W-:-:S04]  /*8db0*/  LOP3.LUT R0, R0, 0x80, R3, 0xf8, !PT ;  /* 0x0000008000007812 */ /* 0x000fc800078ef803 */
[----:B------:R-:W-:-:S07]  /*8dc0*/  PRMT R4, R0, 0x7610, R4 ;  /* 0x0000761000047816 */ /* 0x000fce0000000004 */
.L_x_2597:
[----:B------:R-:W-:Y:S05]  /*8dd0*/  BSYNC.RECONVERGENT B0 ;  /* 0x0000000000007941 */ /* 0x000fea0003800200 */
.L_x_2596:
[----:B------:R0:W-:Y:S01]  /*8de0*/  STG.E.U8 desc[UR36][R8.64], R4 ;  /* 0x0000000408007986 */ /* 0x0001e2000c101124 */
[----:B------:R-:W-:Y:S05]  /*8df0*/  BRA `(.L_x_2582) ;  /* 0x0000000400ac7947 */ /* 0x000fea0003800000 */
.L_x_2590:
        /* <DEDUP_REMOVED lines=22> */
.L_x_2600:
[----:B------:R-:W-:-:S04]  /*8f60*/  PRMT R4, R23, 0x9910, RZ ;  /* 0x0000991017047816 */ /* 0x000fc800000000ff */
[----:B------:R-:W-:-:S05]  /*8f70*/  SHF.R.S32.HI R5, RZ, 0x1f, R4 ;  /* 0x0000001fff057819 */ /* 0x000fca0000011404 */
[----:B------:R0:W-:Y:S01]  /*8f80*/  STG.E.64 desc[UR36][R8.64], R4 ;  /* 0x0000000408007986 */ /* 0x0001e2000c101b24 */
[----:B------:R-:W-:Y:S05]  /*8f90*/  BRA `(.L_x_2582) ;  /* 0x0000000400447947 */ /* 0x000fea0003800000 */
.L_x_2599:
[----:B------:R-:W-:-:S05]  /*8fa0*/  PRMT R3, R23, 0x9910, RZ ;  /* 0x0000991017037816 */ /* 0x000fca00000000ff */
[----:B------:R0:W-:Y:S01]  /*8fb0*/  STG.E desc[UR36][R8.64], R3 ;  /* 0x0000000308007986 */ /* 0x0001e2000c101924 */
[----:B------:R-:W-:Y:S05]  /*8fc0*/  BRA `(.L_x_2582) ;  /* 0x0000000400387947 */ /* 0x000fea0003800000 */
.L_x_2589:
        /* <DEDUP_REMOVED lines=11> */
.L_x_2602:
[----:B------:R-:W-:Y:S01]  /*9080*/  CS2R R6, SRZ ;  /* 0x0000000000067805 */ /* 0x000fe2000001ff00 */
[----:B------:R-:W0:Y:S04]  /*9090*/  I2F.F64.S16 R4, R23 ;  /* 0x0000001700047312 */ /* 0x000e280000101c00 */
[----:B0-----:R0:W-:Y:S01]  /*90a0*/  STG.E.128 desc[UR36][R8.64], R4 ;  /* 0x0000000408007986 */ /* 0x0011e2000c101d24 */
[----:B------:R-:W-:Y:S05]  /*90b0*/  BRA `(.L_x_2582) ;  /* 0x0000000000fc7947 */ /* 0x000fea0003800000 */
.L_x_2601:
[----:B------:R-:W-:-:S13]  /*90c0*/  ISETP.NE.AND P0, PT, R0, 0xf, PT ;  /* 0x0000000f0000780c */ /* 0x000fda0003f05270 */
[----:B------:R-:W-:Y:S05]  /*90d0*/  @!P0 BRA `(.L_x_2603) ;  /* 0x0000000000e88947 */ /* 0x000fea0003800000 */
[----:B------:R-:W-:-:S13]  /*90e0*/  ISETP.NE.AND P0, PT, R0, 0x17, PT ;  /* 0x000000170000780c */ /* 0x000fda0003f05270 */
[----:B------:R-:W-:Y:S05]  /*90f0*/  @!P0 BRA `(.L_x_2604) ;  /* 0x0000000000908947 */ /* 0x000fea0003800000 */
[----:B------:R-:W-:-:S13]  /*9100*/  ISETP.NE.AND P0, PT, R0, 0x18, PT ;  /* 0x000000180000780c */ /* 0x000fda0003f05270 */
[----:B------:R-:W-:Y:S05]  /*9110*/  @!P0 BRA `(.L_x_2605) ;  /* 0x0000000000448947 */ /* 0x000fea0003800000 */
.L_x_2581:
        /* <DEDUP_REMOVED lines=16> */
.L_x_2606:
[----:B------:R-:W-:Y:S05]  /*9220*/  BRA `(.L_x_2582) ;  /* 0x0000000000a07947 */ /* 0x000fea0003800000 */
.L_x_2605:
        /* <DEDUP_REMOVED lines=13> */
.L_x_2608:
[----:B------:R-:W-:Y:S05]  /*9300*/  BSYNC.RECONVERGENT B0 ;  /* 0x0000000000007941 */ /* 0x000fea0003800200 */
.L_x_2607:
[----:B------:R-:W-:-:S05]  /*9310*/  LOP3.LUT R3, R0, 0x80, R3, 0xf8, !PT ;  /* 0x0000008000037812 */ /* 0x000fca00078ef803 */
[----:B------:R0:W-:Y:S01]  /*9320*/  STG.E.U8 desc[UR36][R8.64], R3 ;  /* 0x0000000308007986 */ /* 0x0001e2000c101124 */
[----:B------:R-:W-:Y:S05]  /*9330*/  BRA `(.L_x_2582) ;  /* 0x00000000005c7947 */ /* 0x000fea0003800000 */
.L_x_2604:
        /* <DEDUP_REMOVED lines=12> */
.L_x_2610:
[----:B------:R-:W-:Y:S01]  /*9400*/  IMAD.MOV.U32 R0, RZ, RZ, 0x7f ;  /* 0x0000007fff007424 */ /* 0x000fe200078e00ff */
[----:B------:R-:W-:-:S04]  /*9410*/  ISETP.GT.U32.AND P0, PT, R3, 0x7f800000, PT ;  /* 0x7f8000000300780c */ /* 0x000fc80003f04070 */
[----:B------:R-:W-:-:S09]  /*9420*/  SEL R0, R0, 0x7c, P0 ;  /* 0x0000007c00007807 */ /* 0x000fd20000000000 */
.L_x_2611:
[----:B------:R-:W-:Y:S05]  /*9430*/  BSYNC.RECONVERGENT B0 ;  /* 0x0000000000007941 */ /* 0x000fea0003800200 */
.L_x_2609:
[----:B------:R-:W-:-:S04]  /*9440*/  SHF.R.U32.HI R3, RZ, 0x18, R23 ;  /* 0x00000018ff037819 */ /* 0x000fc80000011617 */
[----:B------:R-:W-:-:S05]  /*9450*/  LOP3.LUT R3, R0, 0x80, R3, 0xf8, !PT ;  /* 0x0000008000037812 */ /* 0x000fca00078ef803 */
[----:B------:R0:W-:Y:S01]  /*9460*/  STG.E.U8 desc[UR36][R8.64], R3 ;  /* 0x0000000308007986 */ /* 0x0001e2000c101124 */
[----:B------:R-:W-:Y:S05]  /*9470*/  BRA `(.L_x_2582) ;  /* 0x00000000000c7947 */ /* 0x000fea0003800000 */
.L_x_2603:
[----:B------:R-:W0:Y:S02]  /*9480*/  I2F.S16 R0, R23 ;  /* 0x0000001700007306 */ /* 0x000e240000101400 */
[----:B0-----:R-:W-:-:S05]  /*9490*/  F2FP.BF16.F32.PACK_AB R0, RZ, R0 ;  /* 0x00000000ff00723e */ /* 0x001fca00000010ff */
[----:B------:R0:W-:Y:S02]  /*94a0*/  STG.E.U16 desc[UR36][R8.64], R0 ;  /* 0x0000000008007986 */ /* 0x0001e4000c101524 */
.L_x_2582:
[----:B------:R-:W-:-:S07]  /*94b0*/  VIADD R17, R17, 0x80 ;  /* 0x0000008011117836 */ /* 0x000fce0000000000 */
.L_x_2539:
[----:B------:R-:W-:-:S13]  /*94c0*/  ISETP.GE.AND P0, PT, R17, R16, PT ;  /* 0x000000101100720c */ /* 0x000fda0003f06270 */
[----:B------:R-:W-:Y:S05]  /*94d0*/  @P0 BREAK.RELIABLE B6 ;  /* 0x0000000000060942 */ /* 0x000fea0003800100 */
[----:B------:R-:W-:Y:S05]  /*94e0*/  @P0 BRA `(.L_x_2576) ;  /* 0x0000000c00ac0947 */ /* 0x000fea0003800000 */
[----:B------:R-:W-:Y:S05]  /*94f0*/  BSYNC.RELIABLE B6 ;  /* 0x0000000000067941 */ /* 0x000fea0003800100 */
.L_x_2538:
        /* <DEDUP_REMOVED lines=20> */
.L_x_2615:
[----:B------:R0:W-:Y:S01]  /*9640*/  STG.E.U8 desc[UR36][R8.64], R22 ;  /* 0x0000001608007986 */ /* 0x0001e2000c101124 */
[----:B------:R-:W-:Y:S05]  /*9650*/  BRA `(.L_x_2617) ;  /* 0x0000000c004c7947 */ /* 0x000fea0003800000 */
.L_x_2614:
        /* <DEDUP_REMOVED lines=10> */
.L_x_2619:
[----:B------:R-:W-:-:S05]  /*9700*/  PRMT R3, R22, 0x9910, RZ ;  /* 0x0000991016037816 */ /* 0x000fca00000000ff */
[----:B------:R0:W-:Y:S01]  /*9710*/  STG.E desc[UR36][R8.64], R3 ;  /* 0x0000000308007986 */ /* 0x0001e2000c101924 */
[----:B------:R-:W-:Y:S05]  /*9720*/  BRA `(.L_x_2617) ;  /* 0x0000000c00187947 */ /* 0x000fea0003800000 */
.L_x_2618:
[----:B------:R0:W-:Y:S01]  /*9730*/  STG.E.U16 desc[UR36][R8.64], R22 ;  /* 0x0000001608007986 */ /* 0x0001e2000c101524 */
[----:B------:R-:W-:Y:S05]  /*9740*/  BRA `(.L_x_2617) ;  /* 0x0000000c00107947 */ /* 0x000fea0003800000 */
.L_x_2613:
        /* <DEDUP_REMOVED lines=9> */
.L_x_2621:
[----:B------:R-:W0:Y:S02]  /*97e0*/  I2F.S16 R0, R22 ;  /* 0x0000001600007306 */ /* 0x000e240000101400 */
[----:B0-----:R-:W-:-:S05]  /*97f0*/  F2FP.F16.F32.PACK_AB R0, RZ, R0 ;  /* 0x00000000ff00723e */ /* 0x001fca00000000ff */
[----:B------:R0:W-:Y:S01]  /*9800*/  STG.E.U16 desc[UR36][R8.64], R0 ;  /* 0x0000000008007986 */ /* 0x0001e2000c101524 */
[----:B------:R-:W-:Y:S05]  /*9810*/  BRA `(.L_x_2617) ;  /* 0x0000000800dc7947 */ /* 0x000fea0003800000 */
.L_x_2620:
        /* <DEDUP_REMOVED lines=10> */
.L_x_2623:
[----:B------:R-:W0:Y:S02]  /*98c0*/  I2F.S16 R22, R22 ;  /* 0x0000001600167306 */ /* 0x000e240000101400 */
[----:B0-----:R-:W-:-:S04]  /*98d0*/  F2FP.F16.F32.PACK_AB R3, RZ, R22 ;  /* 0x00000016ff03723e */ /* 0x001fc800000000ff */
[----:B------:R-:W-:-:S05]  /*98e0*/  PRMT R3, R3, 0x5410, RZ ;  /* 0x0000541003037816 */ /* 0x000fca00000000ff */
[----:B------:R2:W-:Y:S01]  /*98f0*/  STG.E desc[UR36][R8.64], R3 ;  /* 0x0000000308007986 */ /* 0x0005e2000c101924 */
[----:B------:R-:W-:Y:S05]  /*9900*/  BRA `(.L_x_2617) ;  /* 0x0000000800a07947 */ /* 0x000fea0003800000 */
.L_x_2622:
[----:B------:R-:W0:Y:S02]  /*9910*/  I2F.F64.S16 R22, R22 ;  /* 0x0000001600167312 */ /* 0x000e240000101c00 */
[----:B0-----:R4:W-:Y:S01]  /*9920*/  STG.E.64 desc[UR36][R8.64], R22 ;  /* 0x0000001608007986 */ /* 0x0019e2000c101b24 */
[----:B------:R-:W-:Y:S05]  /*9930*/  BRA `(.L_x_2617) ;  /* 0x0000000800947947 */ /* 0x000fea0003800000 */
.L_x_2612:
        /* <DEDUP_REMOVED lines=12> */
.L_x_2627:
        /* <DEDUP_REMOVED lines=17> */
.L_x_2630:
[----:B------:R-:W-:-:S04]  /*9b10*/  SHF.R.U32.HI R3, RZ, 0x18, R5 ;  /* 0x00000018ff037819 */ /* 0x000fc80000011605 */
[----:B------:R-:W-:-:S04]  /*9b20*/  LOP3.LUT R0, R0, 0x80, R3, 0xf8, !PT ;  /* 0x0000008000007812 */ /* 0x000fc800078ef803 */
[----:B------:R-:W-:-:S07]  /*9b30*/  PRMT R4, R0, 0x7610, R4 ;  /* 0x0000761000047816 */ /* 0x000fce0000000004 */
.L_x_2629:
[----:B------:R-:W-:Y:S05]  /*9b40*/  BSYNC.RECONVERGENT B0 ;  /* 0x0000000000007941 */ /* 0x000fea0003800200 */
.L_x_2628:
[----:B------:R0:W-:Y:S01]  /*9b50*/  STG.E.U8 desc[UR36][R8.64], R4 ;  /* 0x0000000408007986 */ /* 0x0001e2000c101124 */
[----:B------:R-:W-:Y:S05]  /*9b60*/  BRA `(.L_x_2617) ;  /* 0x0000000800087947 */ /* 0x000fea0003800000 */
.L_x_2626:
        /* <DEDUP_REMOVED lines=17> */
.L_x_2633:
[----:B------:R-:W-:-:S04]  /*9c80*/  SHF.R.U32.HI R3, RZ, 0x18, R5 ;  /* 0x00000018ff037819 */ /* 0x000fc80000011605 */
[----:B------:R-:W-:-:S04]  /*9c90*/  LOP3.LUT R0, R0, 0x80, R3, 0xf8, !PT ;  /* 0x0000008000007812 */ /* 0x000fc800078ef803 */
[----:B------:R-:W-:-:S07]  /*9ca0*/  PRMT R4, R0, 0x7610, R4 ;  /* 0x0000761000047816 */ /* 0x000fce0000000004 */
.L_x_2632:
[----:B------:R-:W-:Y:S05]  /*9cb0*/  BSYNC.RECONVERGENT B0 ;  /* 0x0000000000007941 */ /* 0x000fea0003800200 */
.L_x_2631:
[----:B------:R0:W-:Y:S01]  /*9cc0*/  STG.E.U8 desc[UR36][R8.64], R4 ;  /* 0x0000000408007986 */ /* 0x0001e2000c101124 */
[----:B------:R-:W-:Y:S05]  /*9cd0*/  BRA `(.L_x_2617) ;  /* 0x0000000400ac7947 */ /* 0x000fea0003800000 */
.L_x_2625:
        /* <DEDUP_REMOVED lines=22> */
.L_x_2635:
[----:B------:R-:W-:-:S04]  /*9e40*/  PRMT R4, R22, 0x9910, RZ ;  /* 0x0000991016047816 */ /* 0x000fc800000000ff */
[----:B------:R-:W-:-:S05]  /*9e50*/  SHF.R.S32.HI R5, RZ, 0x1f, R4 ;  /* 0x0000001fff057819 */ /* 0x000fca0000011404 */
[----:B------:R0:W-:Y:S01]  /*9e60*/  STG.E.64 desc[UR36][R8.64], R4 ;  /* 0x0000000408007986 */ /* 0x0001e2000c101b24 */
[----:B------:R-:W-:Y:S05]  /*9e70*/  BRA `(.L_x_2617) ;  /* 0x0000000400447947 */ /* 0x000fea0003800000 */
.L_x_2634:
[----:B------:R-:W-:-:S05]  /*9e80*/  PRMT R3, R22, 0x9910, RZ ;  /* 0x0000991016037816 */ /* 0x000fca00000000ff */
[----:B------:R0:W-:Y:S01]  /*9e90*/  STG.E desc[UR36][R8.64], R3 ;  /* 0x0000000308007986 */ /* 0x0001e2000c101924 */
[----:B------:R-:W-:Y:S05]  /*9ea0*/  BRA `(.L_x_2617) ;  /* 0x0000000400387947 */ /* 0x000fea0003800000 */
.L_x_2624:
        /* <DEDUP_REMOVED lines=11> */
.L_x_2637:
[----:B------:R-:W-:Y:S01]  /*9f60*/  CS2R R6, SRZ ;  /* 0x0000000000067805 */ /* 0x000fe2000001ff00 */
[----:B------:R-:W0:Y:S04]  /*9f70*/  I2F.F64.S16 R4, R22 ;  /* 0x0000001600047312 */ /* 0x000e280000101c00 */
[----:B0-----:R0:W-:Y:S01]  /*9f80*/  STG.E.128 desc[UR36][R8.64], R4 ;  /* 0x0000000408007986 */ /* 0x0011e2000c101d24 */
[----:B------:R-:W-:Y:S05]  /*9f90*/  BRA `(.L_x_2617) ;  /* 0x0000000000fc7947 */ /* 0x000fea0003800000 */
.L_x_2636:
[----:B------:R-:W-:-:S13]  /*9fa0*/  ISETP.NE.AND P0, PT, R0, 0xf, PT ;  /* 0x0000000f0000780c */ /* 0x000fda0003f05270 */
[----:B------:R-:W-:Y:S05]  /*9fb0*/  @!P0 BRA `(.L_x_2638) ;  /* 0x0000000000e88947 */ /* 0x000fea0003800000 */
[----:B------:R-:W-:-:S13]  /*9fc0*/  ISETP.NE.AND P0, PT, R0, 0x17, PT ;  /* 0x000000170000780c */ /* 0x000fda0003f05270 */
[----:B------:R-:W-:Y:S05]  /*9fd0*/  @!P0 BRA `(.L_x_2639) ;  /* 0x0000000000908947 */ /* 0x000fea0003800000 */
[----:B------:R-:W-:-:S13]  /*9fe0*/  ISETP.NE.AND P0, PT, R0, 0x18, PT ;  /* 0x000000180000780c */ /* 0x000fda0003f05270 */
[----:B------:R-:W-:Y:S05]  /*9ff0*/  @!P0 BRA `(.L_x_2640) ;  /* 0x0000000000448947 */ /* 0x000fea0003800000 */
.L_x_2616:
        /* <DEDUP_REMOVED lines=16> */
.L_x_2641:
[----:B------:R-:W-:Y:S05]  /*a100*/  BRA `(.L_x_2617) ;  /* 0x0000000000a07947 */ /* 0x000fea0003800000 */
.L_x_2640:
        /* <DEDUP_REMOVED lines=13> */
.L_x_2643:
[----:B------:R-:W-:Y:S05]  /*a1e0*/  BSYNC.RECONVERGENT B0 ;  /* 0x0000000000007941 */ /* 0x000fea0003800200 */
.L_x_2642:
[----:B------:R-:W-:-:S05]  /*a1f0*/  LOP3.LUT R3, R0, 0x80, R3, 0xf8, !PT ;  /* 0x0000008000037812 */ /* 0x000fca00078ef803 */
[----:B------:R0:W-:Y:S01]  /*a200*/  STG.E.U8 desc[UR36][R8.64], R3 ;  /* 0x0000000308007986 */ /* 0x0001e2000c101124 */
[----:B------:R-:W-:Y:S05]  /*a210*/  BRA `(.L_x_2617) ;  /* 0x00000000005c7947 */ /* 0x000fea0003800000 */
.L_x_2639:
        /* <DEDUP_REMOVED lines=12> */
.L_x_2645:
[----:B------:R-:W-:Y:S01]  /*a2e0*/  IMAD.MOV.U32 R0, RZ, RZ, 0x7f ;  /* 0x0000007fff007424 */ /* 0x000fe200078e00ff */
[----:B------:R-:W-:-:S04]  /*a2f0*/  ISETP.GT.U32.AND P0, PT, R3, 0x7f800000, PT ;  /* 0x7f8000000300780c */ /* 0x000fc80003f04070 */
[----:B------:R-:W-:-:S09]  /*a300*/  SEL R0, R0, 0x7c, P0 ;  /* 0x0000007c00007807 */ /* 0x000fd20000000000 */
.L_x_2646:
[----:B------:R-:W-:Y:S05]  /*a310*/  BSYNC.RECONVERGENT B0 ;  /* 0x0000000000007941 */ /* 0x000fea0003800200 */
.L_x_2644:
[----:B------:R-:W-:-:S04]  /*a320*/  SHF.R.U32.HI R3, RZ, 0x18, R5 ;  /* 0x00000018ff037819 */ /* 0x000fc80000011605 */
[----:B------:R-:W-:-:S05]  /*a330*/  LOP3.LUT R3, R0, 0x80, R3, 0xf8, !PT ;  /* 0x0000008000037812 */ /* 0x000fca00078ef803 */
[----:B------:R0:W-:Y:S01]  /*a340*/  STG.E.U8 desc[UR36][R8.64], R3 ;  /* 0x0000000308007986 */ /* 0x0001e2000c101124 */
[----:B------:R-:W-:Y:S05]  /*a350*/  BRA `(.L_x_2617) ;  /* 0x00000000000c7947 */ /* 0x000fea0003800000 */
.L_x_2638:
[----:B------:R-:W0:Y:S02]  /*a360*/  I2F.S16 R0, R22 ;  /* 0x0000001600007306 */ /* 0x000e240000101400 */
[----:B0-----:R-:W-:-:S05]  /*a370*/  F2FP.BF16.F32.PACK_AB R0, RZ, R0 ;  /* 0x00000000ff00723e */ /* 0x001fca00000010ff */
[----:B------:R0:W-:Y:S02]  /*a380*/  STG.E.U16 desc[UR36][R8.64], R0 ;  /* 0x0000000008007986 */ /* 0x0001e4000c101524 */
.L_x_2617:
[----:B------:R-:W-:-:S07]  /*a390*/  VIADD R17, R17, 0x80 ;  /* 0x0000008011117836 */ /* 0x000fce0000000000 */
.L_x_2576:
[----:B------:R-:W-:Y:S05]  /*a3a0*/  BSYNC.RECONVERGENT B7 ;  /* 0x0000000000077941 */ /* 0x000fea0003800200 */
.L_x_2537:
        /* <DEDUP_REMOVED lines=21> */
.L_x_2650:
[----:B------:R-:W-:Y:S01]  /*a500*/  STG.E.U8 desc[UR36][R2.64], R19 ;  /* 0x0000001302007986 */ /* 0x000fe2000c101124 */
[----:B------:R-:W-:Y:S05]  /*a510*/  EXIT ;  /* 0x000000000000794d */ /* 0x000fea0003800000 */
.L_x_2649:
        /* <DEDUP_REMOVED lines=10> */
.L_x_2653:
[----:B------:R-:W-:-:S05]  /*a5c0*/  PRMT R5, R19, 0x9910, RZ ;  /* 0x0000991013057816 */ /* 0x000fca00000000ff */
[----:B------:R-:W-:Y:S01]  /*a5d0*/  STG.E desc[UR36][R2.64], R5 ;  /* 0x0000000502007986 */ /* 0x000fe2000c101924 */
[----:B------:R-:W-:Y:S05]  /*a5e0*/  EXIT ;  /* 0x000000000000794d */ /* 0x000fea0003800000 */
.L_x_2652:
[----:B------:R-:W-:Y:S01]  /*a5f0*/  STG.E.U16 desc[UR36][R2.64], R19 ;  /* 0x0000001302007986 */ /* 0x000fe2000c101524 */
[----:B------:R-:W-:Y:S05]  /*a600*/  EXIT ;  /* 0x000000000000794d */ /* 0x000fea0003800000 */
.L_x_2648:
        /* <DEDUP_REMOVED lines=9> */
.L_x_2655:
[----:B------:R-:W0:Y:S02]  /*a6a0*/  I2F.S16 R0, R19 ;  /* 0x0000001300007306 */ /* 0x000e240000101400 */
[----:B0-----:R-:W-:-:S05]  /*a6b0*/  F2FP.F16.F32.PACK_AB R0, RZ, R0 ;  /* 0x00000000ff00723e */ /* 0x001fca00000000ff */
[----:B------:R-:W-:Y:S01]  /*a6c0*/  STG.E.U16 desc[UR36][R2.64], R0 ;  /* 0x0000000002007986 */ /* 0x000fe2000c101524 */
[----:B------:R-:W-:Y:S05]  /*a6d0*/  EXIT ;  /* 0x000000000000794d */ /* 0x000fea0003800000 */
.L_x_2654:
        /* <DEDUP_REMOVED lines=10> */
.L_x_2657:
[----:B------:R-:W0:Y:S02]  /*a780*/  I2F.S16 R19, R19 ;  /* 0x0000001300137306 */ /* 0x000e240000101400 */
[----:B0-----:R-:W-:-:S04]  /*a790*/  F2FP.F16.F32.PACK_AB R5, RZ, R19 ;  /* 0x00000013ff05723e */ /* 0x001fc800000000ff */
[----:B------:R-:W-:-:S05]  /*a7a0*/  PRMT R5, R5, 0x5410, RZ ;  /* 0x0000541005057816 */ /* 0x000fca00000000ff */
[----:B------:R-:W-:Y:S01]  /*a7b0*/  STG.E desc[UR36][R2.64], R5 ;  /* 0x0000000502007986 */ /* 0x000fe2000c101924 */
[----:B------:R-:W-:Y:S05]  /*a7c0*/  EXIT ;  /* 0x000000000000794d */ /* 0x000fea0003800000 */
.L_x_2656:
[----:B------:R-:W0:Y:S02]  /*a7d0*/  I2F.F64.S16 R4, R19 ;  /* 0x0000001300047312 */ /* 0x000e240000101c00 */
[----:B0-----:R-:W-:Y:S01]  /*a7e0*/  STG.E.64 desc[UR36][R2.64], R4 ;  /* 0x0000000402007986 */ /* 0x001fe2000c101b24 */
[----:B------:R-:W-:Y:S05]  /*a7f0*/  EXIT ;  /* 0x000000000000794d */ /* 0x000fea0003800000 */
.L_x_2647:
        /* <DEDUP_REMOVED lines=12> */
.L_x_2661:
        /* <DEDUP_REMOVED lines=18> */
.L_x_2664:
[----:B------:R-:W-:-:S04]  /*a9e0*/  SHF.R.U32.HI R5, RZ, 0x18, R5 ;  /* 0x00000018ff057819 */ /* 0x000fc80000011605 */
[----:B------:R-:W-:-:S07]  /*a9f0*/  LOP3.LUT R0, R0, 0x80, R5, 0xf8, !PT ;  /* 0x0000008000007812 */ /* 0x000fce00078ef805 */
.L_x_2663:
[----:B------:R-:W-:Y:S05]  /*aa00*/  BSYNC.RECONVERGENT B0 ;  /* 0x0000000000007941 */ /* 0x000fea0003800200 */
.L_x_2662:
[----:B------:R-:W-:Y:S01]  /*aa10*/  STG.E.U8 desc[UR36][R2.64], R0 ;  /* 0x0000000002007986 */ /* 0x000fe2000c101124 */
[----:B------:R-:W-:Y:S05]  /*aa20*/  EXIT ;  /* 0x000000000000794d */ /* 0x000fea0003800000 */
.L_x_2660:
        /* <DEDUP_REMOVED lines=18> */
.L_x_2667:
[----:B------:R-:W-:-:S04]  /*ab50*/  SHF.R.U32.HI R5, RZ, 0x18, R5 ;  /* 0x00000018ff057819 */ /* 0x000fc80000011605 */
[----:B------:R-:W-:-:S07]  /*ab60*/  LOP3.LUT R0, R0, 0x80, R5, 0xf8, !PT ;  /* 0x0000008000007812 */ /* 0x000fce00078ef805 */
.L_x_2666:
[----:B------:R-:W-:Y:S05]  /*ab70*/  BSYNC.RECONVERGENT B0 ;  /* 0x0000000000007941 */ /* 0x000fea0003800200 */
.L_x_2665:
[----:B------:R-:W-:Y:S01]  /*ab80*/  STG.E.U8 desc[UR36][R2.64], R0 ;  /* 0x0000000002007986 */ /* 0x000fe2000c101124 */
[----:B------:R-:W-:Y:S05]  /*ab90*/  EXIT ;  /* 0x000000000000794d */ /* 0x000fea0003800000 */
.L_x_2659:
        /* <DEDUP_REMOVED lines=22> */
.L_x_2669:
[----:B------:R-:W-:-:S04]  /*ad00*/  PRMT R4, R19, 0x9910, RZ ;  /* 0x0000991013047816 */ /* 0x000fc800000000ff */
[----:B------:R-:W-:-:S05]  /*ad10*/  SHF.R.S32.HI R5, RZ, 0x1f, R4 ;  /* 0x0000001fff057819 */ /* 0x000fca0000011404 */
[----:B------:R-:W-:Y:S01]  /*ad20*/  STG.E.64 desc[UR36][R2.64], R4 ;  /* 0x0000000402007986 */ /* 0x000fe2000c101b24 */
[----:B------:R-:W-:Y:S05]  /*ad30*/  EXIT ;  /* 0x000000000000794d */ /* 0x000fea0003800000 */
.L_x_2668:
[----:B------:R-:W-:-:S05]  /*ad40*/  PRMT R5, R19, 0x9910, RZ ;  /* 0x0000991013057816 */ /* 0x000fca00000000ff */
[----:B------:R-:W-:Y:S01]  /*ad50*/  STG.E desc[UR36][R2.64], R5 ;  /* 0x0000000502007986 */ /* 0x000fe2000c101924 */
[----:B------:R-:W-:Y:S05]  /*ad60*/  EXIT ;  /* 0x000000000000794d */ /* 0x000fea0003800000 */
.L_x_2658:
        /* <DEDUP_REMOVED lines=11> */
.L_x_2671:
[----:B------:R-:W-:Y:S01]  /*ae20*/  CS2R R6, SRZ ;  /* 0x0000000000067805 */ /* 0x000fe2000001ff00 */
[----:B------:R-:W0:Y:S04]  /*ae30*/  I2F.F64.S16 R4, R19 ;  /* 0x0000001300047312 */ /* 0x000e280000101c00 */
[----:B0-----:R-:W-:Y:S01]  /*ae40*/  STG.E.128 desc[UR36][R2.64], R4 ;  /* 0x0000000402007986 */ /* 0x001fe2000c101d24 */
[----:B------:R-:W-:Y:S05]  /*ae50*/  EXIT ;  /* 0x000000000000794d */ /* 0x000fea0003800000 */
.L_x_2670:
[----:B------:R-:W-:-:S13]  /*ae60*/  ISETP.NE.AND P0, PT, R0, 0xf, PT ;  /* 0x0000000f0000780c */ /* 0x000fda0003f05270 */
[----:B------:R-:W-:Y:S05]  /*ae70*/  @!P0 BRA `(.L_x_2672) ;  /* 0x0000000000e88947 */ /* 0x000fea0003800000 */
[----:B------:R-:W-:-:S13]  /*ae80*/  ISETP.NE.AND P0, PT, R0, 0x17, PT ;  /* 0x000000170000780c */ /* 0x000fda0003f05270 */
[----:B------:R-:W-:Y:S05]  /*ae90*/  @!P0 BRA `(.L_x_2673) ;  /* 0x0000000000908947 */ /* 0x000fea0003800000 */
[----:B------:R-:W-:-:S13]  /*aea0*/  ISETP.NE.AND P0, PT, R0, 0x18, PT ;  /* 0x000000180000780c */ /* 0x000fda0003f05270 */
[----:B------:R-:W-:Y:S05]  /*aeb0*/  @!P0 BRA `(.L_x_2674) ;  /* 0x0000000000448947 */ /* 0x000fea0003800000 */
.L_x_2651:
        /* <DEDUP_REMOVED lines=16> */
.L_x_2675:
[----:B------:R-:W-:Y:S05]  /*afc0*/  EXIT ;  /* 0x000000000000794d */ /* 0x000fea0003800000 */
.L_x_2674:
        /* <DEDUP_REMOVED lines=13> */
.L_x_2677:
[----:B------:R-:W-:Y:S05]  /*b0a0*/  BSYNC.RECONVERGENT B0 ;  /* 0x0000000000007941 */ /* 0x000fea0003800200 */
.L_x_2676:
[----:B------:R-:W-:-:S05]  /*b0b0*/  LOP3.LUT R5, R0, 0x80, R5, 0xf8, !PT ;  /* 0x0000008000057812 */ /* 0x000fca00078ef805 */
[----:B------:R-:W-:Y:S01]  /*b0c0*/  STG.E.U8 desc[UR36][R2.64], R5 ;  /* 0x0000000502007986 */ /* 0x000fe2000c101124 */
[----:B------:R-:W-:Y:S05]  /*b0d0*/  EXIT ;  /* 0x000000000000794d */ /* 0x000fea0003800000 */
.L_x_2673:
        /* <DEDUP_REMOVED lines=12> */
.L_x_2679:
[----:B------:R-:W-:Y:S01]  /*b1a0*/  IMAD.MOV.U32 R0, RZ, RZ, 0x7f ;  /* 0x0000007fff007424 */ /* 0x000fe200078e00ff */
[----:B------:R-:W-:-:S04]  /*b1b0*/  ISETP.GT.U32.AND P0, PT, R4, 0x7f800000, PT ;  /* 0x7f8000000400780c */ /* 0x000fc80003f04070 */
[----:B------:R-:W-:-:S09]  /*b1c0*/  SEL R0, R0, 0x7c, P0 ;  /* 0x0000007c00007807 */ /* 0x000fd20000000000 */
.L_x_2680:
[----:B------:R-:W-:Y:S05]  /*b1d0*/  BSYNC.RECONVERGENT B0 ;  /* 0x0000000000007941 */ /* 0x000fea0003800200 */
.L_x_2678:
[----:B------:R-:W-:-:S04]  /*b1e0*/  SHF.R.U32.HI R5, RZ, 0x18, R5 ;  /* 0x00000018ff057819 */ /* 0x000fc80000011605 */
[----:B------:R-:W-:-:S05]  /*b1f0*/  LOP3.LUT R5, R0, 0x80, R5, 0xf8, !PT ;  /* 0x0000008000057812 */ /* 0x000fca00078ef805 */
[----:B------:R-:W-:Y:S01]  /*b200*/  STG.E.U8 desc[UR36][R2.64], R5 ;  /* 0x0000000502007986 */ /* 0x000fe2000c101124 */
[----:B------:R-:W-:Y:S05]  /*b210*/  EXIT ;  /* 0x000000000000794d */ /* 0x000fea0003800000 */
.L_x_2672:
[----:B------:R-:W0:Y:S02]  /*b220*/  I2F.S16 R0, R19 ;  /* 0x0000001300007306 */ /* 0x000e240000101400 */
[----:B0-----:R-:W-:-:S05]  /*b230*/  F2FP.BF16.F32.PACK_AB R0, RZ, R0 ;  /* 0x00000000ff00723e */ /* 0x001fca00000010ff */
[----:B------:R-:W-:Y:S01]  /*b240*/  STG.E.U16 desc[UR36][R2.64], R0 ;  /* 0x0000000002007986 */ /* 0x000fe2000c101524 */
[----:B------:R-:W-:Y:S05]  /*b250*/  EXIT ;  /* 0x000000000000794d */ /* 0x000fea0003800000 */
.L_x_2681:
        /* <DEDUP_REMOVED lines=10> */
.L_x_25824:


//--------------------- .text._ZN2at6native18elementwise_kernelILi128ELi4EZNS0_22gpu_kernel_impl_nocastINS0_13BinaryFunctorIsssNS0_17BitwiseXorFunctorIsEEEEEEvRNS_18TensorIteratorBaseERKT_EUliE_EEviT1_ --------------------------
	.section	.text._ZN2at6native18elementwise_kernelILi128ELi4EZNS0_22gpu_kernel_impl_nocastINS0_13BinaryFunctorIsssNS0_17BitwiseXorFunctorIsEEEEEEvRNS_18TensorIteratorBaseERKT_EUliE_EEviT1_,"ax",@progbits
	.align	128
        .global         _ZN2at6native18elementwise_kernelILi128ELi4EZNS0_22gpu_kernel_impl_nocastINS0_13BinaryFunctorIsssNS0_17BitwiseXorFunctorIsEEEEEEvRNS_18TensorIteratorBaseERKT_EUliE_EEviT1_
        .type           _ZN2at6native18elementwise_kernelILi128ELi4EZNS0_22gpu_kernel_impl_nocastINS0_13BinaryFunctorIsssNS0_17BitwiseXorFunctorIsEEEEEEvRNS_18TensorIteratorBaseERKT_EUliE_EEviT1_,@function
        .size           _ZN2at6native18elementwise_kernelILi128ELi4EZNS0_22gpu_kernel_impl_nocastINS0_13BinaryFunctorIsssNS0_17BitwiseXorFunctorIsEEEEEEvRNS_18TensorIteratorBaseERKT_EUliE_EEviT1_,(.L_x_25825 - _ZN2at6native18elementwise_kernelILi128ELi4EZNS0_22gpu_kernel_impl_nocastINS0_13BinaryFunctorIsssNS0_17BitwiseXorFunctorIsEEEEEEvRNS_18TensorIteratorBaseERKT_EUliE_EEviT1_)
        .other          _ZN2at6native18elementwise_kernelILi128ELi4EZNS0_22gpu_kernel_impl_nocastINS0_13BinaryFunctorIsssNS0_17BitwiseXorFunctorIsEEEEEEvRNS_18TensorIteratorBaseERKT_EUliE_EEviT1_,@"STO_CUDA_ENTRY STV_DEFAULT"
_ZN2at6native18elementwise_kernelILi128ELi4EZNS0_22gpu_kernel_impl_nocastINS0_13BinaryFunctorIsssNS0_17BitwiseXorFunctorIsEEEEEEvRNS_18TensorIteratorBaseERKT_EUliE_EEviT1_:
.text._ZN2at6native18elementwise_kernelILi128ELi4EZNS0_22gpu_kernel_impl_nocastINS0_13BinaryFunctorIsssNS0_17BitwiseXorFunctorIsEEEEEEvRNS_18TensorIteratorBaseERKT_EUliE_EEviT1_:
        /* <DEDUP_REMOVED lines=16> */
[----:B0-----:R-:W2:Y:S04]  /*0100*/  LDG.E.U16 R4, desc[UR6][R4.64] ;  /* 0x0000000604047981 */ /* 0x001ea8000c1e1500 */
[----:B-1----:R-:W2:Y:S03]  /*0110*/  LDG.E.U16 R7, desc[UR6][R6.64] ;  /* 0x0000000606077981 */ /* 0x002ea6000c1e1500 */
[----:B------:R-:W0:Y:S01]  /*0120*/  LDC.64 R8, c[0x0][0x5e8] ;  /* 0x00017a00ff087b82 */ /* 0x000e220000000a00 */
[----:B------:R-:W-:-:S04]  /*0130*/  IADD3 R3, PT, PT, R3, 0x80, RZ ;  /* 0x0000008003037810 */ /* 0x000fc80007ffe0ff */
[----:B------:R-:W-:-:S13]  /*0140*/  ISETP.GE.AND P0, PT, R3, UR4, PT ;  /* 0x0000000403007c0c */ /* 0x000fda000bf06270 */
[----:B------:R-:W-:Y:S05]  /*0150*/  @P0 BREAK.RELIABLE B1 ;  /* 0x0000000000010942 */ /* 0x000fea0003800100 */
[----:B--2---:R-:W-:-:S05]  /*0160*/  LOP3.LUT R11, R7, R4, RZ, 0x3c, !PT ;  /* 0x00000004070b7212 */ /* 0x004fca00078e3cff */
[----:B0-----:R0:W-:Y:S01]  /*0170*/  STG.E.U16 desc[UR6][R8.64], R11 ;  /* 0x0000000b08007986 */ /* 0x0011e2000c101506 */
[----:B------:R-:W-:Y:S05]  /*0180*/  @P0 BRA `(.L_x_2686) ;  /* 0x0000000000500947 */ /* 0x000fea0003800000 */
[----:B------:R-:W1:Y:S08]  /*0190*/  LDC.64 R4, c[0x0][0x5f0] ;  /* 0x00017c00ff047b82 */ /* 0x000e700000000a00 */
[----:B------:R-:W2:Y:S01]  /*01a0*/  LDC.64 R6, c[0x0][0x5f8] ;  /* 0x00017e00ff067b82 */ /* 0x000ea20000000a00 */
[----:B-1----:R-:W3:Y:S04]  /*01b0*/  LDG.E.U16 R4, desc[UR6][R4.64] ;  /* 0x0000000604047981 */ /* 0x002ee8000c1e1500 */
[----:B--2---:R-:W3:Y:S03]  /*01c0*/  LDG.E.U16 R7, desc[UR6][R6.64] ;  /* 0x0000000606077981 */ /* 0x004ee6000c1e1500 */
[----:B0-----:R-:W0:Y:S01]  /*01d0*/  LDC.64 R8, c[0x0][0x5e8] ;  /* 0x00017a00ff087b82 */ /* 0x001e220000000a00 */
[----:B------:R-:W-:-:S02]  /*01e0*/  IADD3 R3, PT, PT, R3, 0x80, RZ ;  /* 0x0000008003037810 */ /* 0x000fc40007ffe0ff */
[----:B---3--:R-:W-:-:S05]  /*01f0*/  LOP3.LUT R11, R7, R4, RZ, 0x3c, !PT ;  /* 0x00000004070b7212 */ /* 0x008fca00078e3cff */
[----:B0-----:R0:W-:Y:S02]  /*0200*/  STG.E.U16 desc[UR6][R8.64], R11 ;  /* 0x0000000b08007986 */ /* 0x0011e4000c101506 */
.L_x_2685:
[----:B------:R-:W-:-:S13]  /*0210*/  ISETP.GE.AND P0, PT, R3, UR4, PT ;  /* 0x0000000403007c0c */ /* 0x000fda000bf06270 */
[----:B------:R-:W-:Y:S05]  /*0220*/  @P0 BREAK.RELIABLE B1 ;  /* 0x0000000000010942 */ /* 0x000fea0003800100 */
[----:B------:R-:W-:Y:S05]  /*0230*/  @P0 BRA `(.L_x_2686) ;  /* 0x0000000000240947 */ /* 0x000fea0003800000 */
[----:B------:R-:W-:Y:S05]  /*0240*/  BSYNC.RELIABLE B1 ;  /* 0x0000000000017941 */ /* 0x000fea0003800100 */
.L_x_2684:
        /* <DEDUP_REMOVED lines=8> */
.L_x_2686:
[----:B------:R-:W-:Y:S05]  /*02d0*/  BSYNC.RECONVERGENT B0 ;  /* 0x0000000000007941 */ /* 0x000fea0003800200 */
.L_x_2683:
[----:B------:R-:W-:Y:S05]  /*02e0*/  WARPSYNC.ALL ;  /* 0x0000000000007948 */ /* 0x000fea0003800000 */
[----:B------:R-:W-:-:S13]  /*02f0*/  ISETP.GE.AND P0, PT, R3, UR4, PT ;  /* 0x0000000403007c0c */ /* 0x000fda000bf06270 */
[----:B------:R-:W-:Y:S05]  /*0300*/  @P0 EXIT ;  /* 0x000000000000094d */ /* 0x000fea0003800000 */
[----:B------:R-:W2:Y:S08]  /*0310*/  LDC.64 R2, c[0x0][0x5f0] ;  /* 0x00017c00ff027b82 */ /* 0x000eb00000000a00 */
[----:B------:R-:W3:Y:S01]  /*0320*/  LDC.64 R4, c[0x0][0x5f8] ;  /* 0x00017e00ff047b82 */ /* 0x000ee20000000a00 */
[----:B--2---:R-:W0:Y:S04]  /*0330*/  LDG.E.U16 R2, desc[UR6][R2.64] ;  /* 0x0000000602027981 */ /* 0x004e28000c1e1500 */
[----:B---3--:R-:W0:Y:S03]  /*0340*/  LDG.E.U16 R5, desc[UR6][R4.64] ;  /* 0x0000000604057981 */ /* 0x008e26000c1e1500 */
[----:B------:R-:W2:Y:S01]  /*0350*/  LDC.64 R6, c[0x0][0x5e8] ;  /* 0x00017a00ff067b82 */ /* 0x000ea20000000a00 */
[----:B01----:R-:W-:-:S05]  /*0360*/  LOP3.LUT R9, R5, R2, RZ, 0x3c, !PT ;  /* 0x0000000205097212 */ /* 0x003fca00078e3cff */
[----:B--2---:R-:W-:Y:S01]  /*0370*/  STG.E.U16 desc[UR6][R6.64], R9 ;  /* 0x0000000906007986 */ /* 0x004fe2000c101506 */
[----:B------:R-:W-:Y:S05]  /*0380*/  EXIT ;  /* 0x000000000000794d */ /* 0x000fea0003800000 */
.L_x_2682:
        /* <DEDUP_REMOVED lines=356> */
.L_x_2690:
[----:B------:R-:W0:Y:S02]  /*19d0*/  LDCU.128 UR8, c[0x0][0x5f0] ;  /* 0x0000be00ff0877ac */ /* 0x000e240008000c00 */
[----:B0-----:R-:W-:Y:S02]  /*19e0*/  IADD3 R8, P1, PT, R4, UR10, RZ ;  /* 0x0000000a04087c10 */ /* 0x001fe4000ff3e0ff */
[----:B------:R-:W-:Y:S02]  /*19f0*/  IADD3 R6, P0, PT, R6, UR8, RZ ;  /* 0x0000000806067c10 */ /* 0x000fe4000ff1e0ff */
[----:B------:R-:W-:Y:S02]  /*1a00*/  IADD3.X R9, PT, PT, RZ, UR11, RZ, P1, !PT ;  /* 0x0000000bff097c10 */ /* 0x000fe40008ffe4ff */
[----:B------:R-:W-:Y:S01]  /*1a10*/  IADD3.X R7, PT, PT, RZ, UR9, RZ, P0, !PT ;  /* 0x00000009ff077c10 */ /* 0x000fe200087fe4ff */
[----:B------:R-:W0:Y:S03]  /*1a20*/  LDCU.64 UR8, c[0x0][0x5e8] ;  /* 0x0000bd00ff0877ac */ /* 0x000e260008000a00 */
[----:B------:R-:W2:Y:S04]  /*1a30*/  LDG.E.U16 R9, desc[UR6][R8.64] ;  /* 0x0000000608097981 */ /* 0x000ea8000c1e1500 */
[----:B------:R-:W2:Y:S01]  /*1a40*/  LDG.E.U16 R6, desc[UR6][R6.64] ;  /* 0x0000000606067981 */ /* 0x000ea2000c1e1500 */
[----:B------:R-:W-:-:S02]  /*1a50*/  IADD3 R3, PT, PT, R3, 0x80, RZ ;  /* 0x0000008003037810 */ /* 0x000fc40007ffe0ff */
[----:B0-----:R-:W-:-:S04]  /*1a60*/  IADD3 R4, P0, PT, R5, UR8, RZ ;  /* 0x0000000805047c10 */ /* 0x001fc8000ff1e0ff */
[----:B------:R-:W-:Y:S02]  /*1a70*/  IADD3.X R5, PT, PT, RZ, UR9, RZ, P0, !PT ;  /* 0x00000009ff057c10 */ /* 0x000fe400087fe4ff */
[----:B------:R-:W-:-:S13]  /*1a80*/  ISETP.GE.AND P0, PT, R3, UR4, PT ;  /* 0x0000000403007c0c */ /* 0x000fda000bf06270 */
[----:B------:R-:W-:Y:S05]  /*1a90*/  @P0 BREAK.RELIABLE B1 ;  /* 0x0000000000010942 */ /* 0x000fea0003800100 */
[----:B--2---:R-:W-:-:S05]  /*1aa0*/  LOP3.LUT R11, R9, R6, RZ, 0x3c, !PT ;  /* 0x00000006090b7212 */ /* 0x004fca00078e3cff */
[----:B------:R0:W-:Y:S01]  /*1ab0*/  STG.E.U16 desc[UR6][R4.64], R11 ;  /* 0x0000000b04007986 */ /* 0x0001e2000c101506 */
        /* <DEDUP_REMOVED lines=349> */
.L_x_2692:
        /* <DEDUP_REMOVED lines=8> */
[----:B0-----:R-:W-:-:S04]  /*3110*/  IADD3 R4, P0, PT, R5, UR8, RZ ;  /* 0x0000000805047c10 */ /* 0x001fc8000ff1e0ff */
[----:B------:R-:W-:Y:S02]  /*3120*/  IADD3.X R5, PT, PT, RZ, UR9, RZ, P0, !PT ;  /* 0x00000009ff057c10 */ /* 0x000fe400087fe4ff */
[----:B------:R-:W-:Y:S02]  /*3130*/  IADD3 R3, PT, PT, R3, 0x80, RZ ;  /* 0x0000008003037810 */ /* 0x000fe40007ffe0ff */
[----:B--2---:R-:W-:-:S05]  /*3140*/  LOP3.LUT R11, R9, R6, RZ, 0x3c, !PT ;  /* 0x00000006090b7212 */ /* 0x004fca00078e3cff */
[----:B------:R0:W-:Y:S02]  /*3150*/  STG.E.U16 desc[UR6][R4.64], R11 ;  /* 0x0000000b04007986 */ /* 0x0001e4000c101506 */
.L_x_2689:
[----:B------:R-:W-:-:S13]  /*3160*/  ISETP.GE.AND P0, PT, R3, UR4, PT ;  /* 0x0000000403007c0c */ /* 0x000fda000bf06270 */
[----:B------:R-:W-:Y:S05]  /*3170*/  @P0 BREAK.RELIABLE B1 ;  /* 0x0000000000010942 */ /* 0x000fea0003800100 */
[----:B------:R-:W-:Y:S05]  /*3180*/  @P0 BRA `(.L_x_2691) ;  /* 0x0000001400a80947 */ /* 0x000fea0003800000 */
[----:B------:R-:W-:Y:S05]  /*3190*/  BSYNC.RELIABLE B1 ;  /* 0x0000000000017941 */ /* 0x000fea0003800100 */
.L_x_2688:
        /* <DEDUP_REMOVED lines=348> */
.L_x_2693:
        /* <DEDUP_REMOVED lines=13> */
.L_x_2691:
[----:B------:R-:W-:Y:S05]  /*4830*/  BSYNC.RECONVERGENT B0 ;  /* 0x0000000000007941 */ /* 0x000fea0003800200 */
.L_x_2687:
        /* <DEDUP_REMOVED lines=351> */
.L_x_2694:
[----:B------:R-:W0:Y:S01]  /*5e30*/  LDCU.128 UR8, c[0x0][0x5f0] ;  /* 0x0000be00ff0877ac */ /* 0x000e220008000c00 */
[----:B------:R-:W1:Y:S01]  /*5e40*/  LDCU.64 UR4, c[0x0][0x5e8] ;  /* 0x0000bd00ff0477ac */ /* 0x000e620008000a00 */
[----:B0-----:R-:W-:Y:S02]  /*5e50*/  IADD3 R6, P1, PT, R2, UR10, RZ ;  /* 0x0000000a02067c10 */ /* 0x001fe4000ff3e0ff */
[----:B------:R-:W-:Y:S02]  /*5e60*/  IADD3 R4, P0, PT, R4, UR8, RZ ;  /* 0x0000000804047c10 */ /* 0x000fe4000ff1e0ff */
[----:B------:R-:W-:Y:S02]  /*5e70*/  IADD3.X R7, PT, PT, RZ, UR11, RZ, P1, !PT ;  /* 0x0000000bff077c10 */ /* 0x000fe40008ffe4ff */
[----:B------:R-:W-:-:S04]  /*5e80*/  IADD3.X R5, PT, PT, RZ, UR9, RZ, P0, !PT ;  /* 0x00000009ff057c10 */ /* 0x000fc800087fe4ff */
[----:B------:R-:W2:Y:S04]  /*5e90*/  LDG.E.U16 R7, desc[UR6][R6.64] ;  /* 0x0000000606077981 */ /* 0x000ea8000c1e1500 */
[----:B------:R-:W2:Y:S01]  /*5ea0*/  LDG.E.U16 R4, desc[UR6][R4.64] ;  /* 0x0000000604047981 */ /* 0x000ea2000c1e1500 */
[----:B-1----:R-:W-:-:S04]  /*5eb0*/  IADD3 R2, P0, PT, R3, UR4, RZ ;  /* 0x0000000403027c10 */ /* 0x002fc8000ff1e0ff */
[----:B------:R-:W-:Y:S02]  /*5ec0*/  IADD3.X R3, PT, PT, RZ, UR5, RZ, P0, !PT ;  /* 0x00000005ff037c10 */ /* 0x000fe400087fe4ff */
[----:B--2---:R-:W-:-:S05]  /*5ed0*/  LOP3.LUT R9, R7, R4, RZ, 0x3c, !PT ;  /* 0x0000000407097212 */ /* 0x004fca00078e3cff */
[----:B------:R-:W-:Y:S01]  /*5ee0*/  STG.E.U16 desc[UR6][R2.64], R9 ;  /* 0x0000000902007986 */ /* 0x000fe2000c101506 */
[----:B------:R-:W-:Y:S05]  /*5ef0*/  EXIT ;  /* 0x000000000000794d */ /* 0x000fea0003800000 */
.L_x_2695:
        /* <DEDUP_REMOVED lines=16> */
.L_x_25825:


//--------------------- .text._ZN2at6native27unrolled_elementwise_kernelINS0_13BinaryFunctorIsssNS0_17BitwiseXorFunctorIsEEEESt5arrayIPcLm3EELi4E23TrivialOffsetCalculatorILi2EjES9_ILi1EjENS0_6memory15LoadWithoutCastENSC_16StoreWithoutCastEEEviT_T0_T2_T3_T4_T5_ --------------------------
	.section	.text._ZN2at6native27unrolled_elementwise_kernelINS0_13BinaryFunctorIsssNS0_17BitwiseXorFunctorIsEEEESt5arrayIPcLm3EELi4E23TrivialOffsetCalculatorILi2EjES9_ILi1EjENS0_6memory15LoadWithoutCastENSC_16StoreWithoutCastEEEviT_T0_T2_T3_T4_T5_,"ax",@progbits
	.align	128
        .global         _ZN2at6native27unrolled_elementwise_kernelINS0_13BinaryFunctorIsssNS0_17BitwiseXorFunctorIsEEEESt5arrayIPcLm3EELi4E23TrivialOffsetCalculatorILi2EjES9_ILi1EjENS0_6memory15LoadWithoutCastENSC_16StoreWithoutCastEEEviT_T0_T2_T3_T4_T5_
        .type           _ZN2at6native27unrolled_elementwise_kernelINS0_13BinaryFunctorIsssNS0_17BitwiseXorFunctorIsEEEESt5arrayIPcLm3EELi4E23TrivialOffsetCalculatorILi2EjES9_ILi1EjENS0_6memory15LoadWithoutCastENSC_16StoreWithoutCastEEEviT_T0_T2_T3_T4_T5_,@function
        .size           _ZN2at6native27unrolled_elementwise_kernelINS0_13BinaryFunctorIsssNS0_17BitwiseXorFunctorIsEEEESt5arrayIPcLm3EELi4E23TrivialOffsetCalculatorILi2EjES9_ILi1EjENS0_6memory15LoadWithoutCastENSC_16StoreWithoutCastEEEviT_T0_T2_T3_T4_T5_,(.L_x_25826 - _ZN2at6native27unrolled_elementwise_kernelINS0_13BinaryFunctorIsssNS0_17BitwiseXorFunctorIsEEEESt5arrayIPcLm3EELi4E23TrivialOffsetCalculatorILi2EjES9_ILi1EjENS0_6memory15LoadWithoutCastENSC_16StoreWithoutCastEEEviT_T0_T2_T3_T4_T5_)
        .other          _ZN2at6native27unrolled_elementwise_kernelINS0_13BinaryFunctorIsssNS0_17BitwiseXorFunctorIsEEEESt5arrayIPcLm3EELi4E23TrivialOffsetCalculatorILi2EjES9_ILi1EjENS0_6memory15LoadWithoutCastENSC_16StoreWithoutCastEEEviT_T0_T2_T3_T4_T5_,@"STO_CUDA_ENTRY STV_DEFAULT"
_ZN2at6native27unrolled_elementwise_kernelINS0_13BinaryFunctorIsssNS0_17BitwiseXorFunctorIsEEEESt5arrayIPcLm3EELi4E23TrivialOffsetCalculatorILi2EjES9_ILi1EjENS0_6memory15LoadWithoutCastENSC_16StoreWithoutCastEEEviT_T0_T2_T3_T4_T5_:
.text._ZN2at6native27unrolled_elementwise_kernelINS0_13BinaryFunctorIsssNS0_17BitwiseXorFunctorIsEEEESt5arrayIPcLm3EELi4E23TrivialOffsetCalculatorILi2EjES9_ILi1EjENS0_6memory15LoadWithoutCastENSC_16StoreWithoutCastEEEviT_T0_T2_T3_T4_T5_:
[----:B------:R-:W-:Y:S01]  /*0000*/  LDC R1, c[0x0][0x37c] ;  /* 0x0000df00ff017b82 */ /* 0x000fe20000000800 */
[----:B------:R-:W0:Y:S07]  /*0010*/  S2R R0, SR_CTAID.X ;  /* 0x0000000000007919 */ /* 0x000e2e0000002500 */
[----:B------:R-:W0:Y:S01]  /*0020*/  LDC R3, c[0x0][0x380] ;  /* 0x0000e000ff037b82 */ /* 0x000e220000000800 */
[----:B------:R-:W1:Y:S01]  /*0030*/  LDCU.64 UR4, c[0x0][0x358] ;  /* 0x00006b00ff0477ac */ /* 0x000e620008000a00 */
[----:B------:R-:W-:Y:S01]  /*0040*/  PRMT R20, RZ, 0x7610, R20 ;  /* 0x00007610ff147816 */ /* 0x000fe20000000014 */
[----:B------:R-:W2:Y:S05]  /*0050*/  S2R R23, SR_TID.X ;  /* 0x0000000000177919 */ /* 0x000eaa0000002100 */
        /* <DEDUP_REMOVED lines=8> */
[----:B------:R-:W4:Y:S01]  /*00e0*/  LDC.64 R8, c[0x0][0x398] ;  /* 0x0000e600ff087b82 */ /* 0x000f220000000a00 */
[----:B------:R-:W-:Y:S01]  /*00f0*/  @!P1 VIADD R23, R19, 0x80 ;  /* 0x0000008013179836 */ /* 0x000fe20000000000 */
[----:B------:R-:W-:-:S04]  /*0100*/  @!P1 LEA R21, R0, R19, 0x9 ;  /* 0x0000001300159211 */ /* 0x000fc800078e48ff */
[----:B------:R-:W-:Y:S01]  /*0110*/  ISETP.GE.AND P2, PT, R23, R18, PT ;  /* 0x000000121700720c */ /* 0x000fe20003f46270 */
[C---:B---3--:R-:W-:Y:S01]  /*0120*/  @!P1 IMAD.WIDE.U32 R14, R21.reuse, 0x2, R14 ;  /* 0x00000002150e9825 */ /* 0x048fe200078e000e */
[----:B------:R-:W3:Y:S08]  /*0130*/  LDC.64 R2, c[0x0][0x390] ;  /* 0x0000e400ff027b82 */ /* 0x000ef00000000a00 */
[----:B------:R-:W3:Y:S01]  /*0140*/  LDC.64 R6, c[0x0][0x398] ;  /* 0x0000e600ff067b82 */ /* 0x000ee20000000a00 */
[----:B0-----:R-:W-:Y:S01]  /*0150*/  @!P1 IMAD.WIDE.U32 R16, R21, 0x2, R16 ;  /* 0x0000000215109825 */ /* 0x001fe200078e0010 */
[----:B-1----:R0:W3:Y:S01]  /*0160*/  @!P1 LDG.E.U16 R20, desc[UR4][R14.64] ;  /* 0x000000040e149981 */ /* 0x0020e2000c1e1500 */
[----:B------:R-:W-:-:S02]  /*0170*/  PRMT R21, RZ, 0x7610, R21 ;  /* 0x00007610ff157816 */ /* 0x000fc40000000015 */
[----:B------:R-:W-:Y:S01]  /*0180*/  @!P2 IMAD R27, R0, 0x200, R23 ;  /* 0x00000200001ba824 */ /* 0x000fe200078e0217 */
[----:B------:R-:W-:Y:S02]  /*0190*/  @!P2 IADD3 R23, PT, PT, R23, 0x80, RZ ;  /* 0x000000801717a810 */ /* 0x000fe40007ffe0ff */
[----:B------:R-:W-:Y:S01]  /*01a0*/  PRMT R22, RZ, 0x7610, R22 ;  /* 0x00007610ff167816 */ /* 0x000fe20000000016 */
[----:B------:R-:W3:Y:S01]  /*01b0*/  @!P1 LDG.E.U16 R21, desc[UR4][R16.64] ;  /* 0x0000000410159981 */ /* 0x000ee2000c1e1500 */
[----:B------:R-:W-:-:S13]  /*01c0*/  ISETP.GE.AND P3, PT, R23, R18, PT ;  /* 0x000000121700720c */ /* 0x000fda0003f66270 */
[----:B------:R-:W-:Y:S02]  /*01d0*/  @!P3 IMAD R25, R0, 0x200, R23 ;  /* 0x000002000019b824 */ /* 0x000fe400078e0217 */
[----:B------:R-:W-:-:S05]  /*01e0*/  @!P3 VIADD R23, R23, 0x80 ;  /* 0x000000801717b836 */ /* 0x000fca0000000000 */
[----:B------:R-:W-:Y:S01]  /*01f0*/  ISETP.GE.AND P0, PT, R23, R18, PT ;  /* 0x000000121700720c */ /* 0x000fe20003f06270 */
[C---:B--2---:R-:W-:Y:S01]  /*0200*/  @!P2 IMAD.WIDE.U32 R10, R27.reuse, 0x2, R10 ;  /* 0x000000021b0aa825 */ /* 0x044fe200078e000a */
[----:B0-----:R-:W-:Y:S02]  /*0210*/  PRMT R14, RZ, 0x7610, R14 ;  /* 0x00007610ff0e7816 */ /* 0x001fe4000000000e */
[----:B------:R-:W-:Y:S01]  /*0220*/  PRMT R15, RZ, 0x7610, R15 ;  /* 0x00007610ff0f7816 */ /* 0x000fe2000000000f */
[----:B----4-:R-:W-:Y:S01]  /*0230*/  @!P2 IMAD.WIDE.U32 R8, R27, 0x2, R8 ;  /* 0x000000021b08a825 */ /* 0x010fe200078e0008 */
[----:B------:R-:W2:Y:S07]  /*0240*/  @!P2 LDG.E.U16 R22, desc[UR4][R10.64] ;  /* 0x000000040a16a981 */ /* 0x000eae000c1e1500 */
[----:B------:R-:W-:-:S04]  /*0250*/  @!P0 IMAD R23, R0, 0x200, R23 ;  /* 0x0000020000178824 */ /* 0x000fc800078e0217 */
[----:B------:R-:W-:-:S04]  /*0260*/  @!P0 IMAD.WIDE.U32 R12, R23, 0x2, R12 ;  /* 0x00000002170c8825 */ /* 0x000fc800078e000c */
[----:B-----5:R-:W-:Y:S01]  /*0270*/  @!P0 IMAD.WIDE.U32 R4, R23, 0x2, R4 ;  /* 0x0000000217048825 */ /* 0x020fe200078e0004 */
[----:B------:R-:W-:Y:S01]  /*0280*/  PRMT R23, RZ, 0x7610, R23 ;  /* 0x00007610ff177816 */ /* 0x000fe20000000017 */
[----:B------:R-:W4:Y:S02]  /*0290*/  @!P0 LDG.E.U16 R12, desc[UR4][R12.64] ;  /* 0x000000040c0c8981 */ /* 0x000f24000c1e1500 */
[C---:B---3--:R-:W-:Y:S02]  /*02a0*/  @!P3 IMAD.WIDE.U32 R2, R25.reuse, 0x2, R2 ;  /* 0x000000021902b825 */ /* 0x048fe400078e0002 */
[----:B------:R-:W4:Y:S02]  /*02b0*/  @!P0 LDG.E.U16 R5, desc[UR4][R4.64] ;  /* 0x0000000404058981 */ /* 0x000f24000c1e1500 */
[----:B------:R-:W-:Y:S02]  /*02c0*/  @!P3 IMAD.WIDE.U32 R6, R25, 0x2, R6 ;  /* 0x000000021906b825 */ /* 0x000fe400078e0006 */
[----:B------:R-:W2:Y:S04]  /*02d0*/  @!P2 LDG.E.U16 R23, desc[UR4][R8.64] ;  /* 0x000000040817a981 */ /* 0x000ea8000c1e1500 */
[----:B------:R0:W3:Y:S04]  /*02e0*/  @!P3 LDG.E.U16 R14, desc[UR4][R2.64] ;  /* 0x00000004020eb981 */ /* 0x0000e8000c1e1500 */
[----:B------:R-:W3:Y:S01]  /*02f0*/  @!P3 LDG.E.U16 R15, desc[UR4][R6.64] ;  /* 0x00000004060fb981 */ /* 0x000ee2000c1e1500 */
[----:B------:R-:W-:Y:S01]  /*0300*/  ISETP.GE.AND P1, PT, R19, R18, PT ;  /* 0x000000121300720c */ /* 0x000fe20003f26270 */
[----:B------:R-:W-:Y:S04]  /*0310*/  BSSY.RECONVERGENT B0, `(.L_x_2696) ;  /* 0x000001d000007945 */ /* 0x000fe80003800200 */
[----:B------:R-:W-:Y:S01]  /*0320*/  BSSY.RELIABLE B1, `(.L_x_2697) ;  /* 0x0000015000017945 */ /* 0x000fe20003800100 */
[----:B0-----:R-:W-:-:S02]  /*0330*/  PRMT R3, RZ, 0x7610, R3 ;  /* 0x00007610ff037816 */ /* 0x001fc40000000003 */
[----:B------:R-:W-:Y:S02]  /*0340*/  LOP3.LUT R21, R21, R20, RZ, 0x3c, !PT ;  /* 0x0000001415157212 */ /* 0x000fe400078e3cff */
[----:B----4-:R-:W-:Y:S02]  /*0350*/  @!P0 LOP3.LUT R12, R5, R12, RZ, 0x3c, !PT ;  /* 0x0000000c050c8212 */ /* 0x010fe400078e3cff */
[----:B--2---:R-:W-:Y:S02]  /*0360*/  LOP3.LUT R23, R23, R22, RZ, 0x3c, !PT ;  /* 0x0000001617177212 */ /* 0x004fe400078e3cff */
[----:B------:R-:W-:Y:S02]  /*0370*/  @!P0 PRMT R3, R12, 0x7610, R3 ;  /* 0x000076100c038816 */ /* 0x000fe40000000003 */
[----:B---3--:R-:W-:Y:S01]  /*0380*/  LOP3.LUT R15, R15, R14, RZ, 0x3c, !PT ;  /* 0x0000000e0f0f7212 */ /* 0x008fe200078e3cff */
        /* <DEDUP_REMOVED lines=14> */
.L_x_2698:
[----:B------:R-:W-:Y:S05]  /*0470*/  BSYNC.RELIABLE B1 ;  /* 0x0000000000017941 */ /* 0x000fea0003800100 */
.L_x_2697:
[----:B------:R-:W-:-:S13]  /*0480*/  ISETP.GE.AND P0, PT, R19, R18, PT ;  /* 0x000000121300720c */ /* 0x000fda0003f06270 */
[----:B0-----:R-:W0:Y:S01]  /*0490*/  @!P0 LDC.64 R4, c[0x0][0x388] ;  /* 0x0000e200ff048b82 */ /* 0x001e220000000a00 */
[----:B------:R-:W-:Y:S01]  /*04a0*/  @!P0 LEA R7, R0, R19, 0x9 ;  /* 0x0000001300078211 */ /* 0x000fe200078e48ff */
[----:B------:R-:W-:-:S04]  /*04b0*/  @!P0 VIADD R19, R19, 0x80 ;  /* 0x0000008013138836 */ /* 0x000fc80000000000 */
[----:B0-----:R-:W-:-:S05]  /*04c0*/  @!P0 IMAD.WIDE.U32 R4, R7, 0x2, R4 ;  /* 0x0000000207048825 */ /* 0x001fca00078e0004 */
[----:B------:R1:W-:Y:S02]  /*04d0*/  @!P0 STG.E.U16 desc[UR4][R4.64], R15 ;  /* 0x0000000f04008986 */ /* 0x0003e4000c101504 */
.L_x_2699:
[----:B------:R-:W-:Y:S05]  /*04e0*/  BSYNC.RECONVERGENT B0 ;  /* 0x0000000000007941 */ /* 0x000fea0003800200 */
.L_x_2696:
        /* <DEDUP_REMOVED lines=8> */
.L_x_2700:
        /* <DEDUP_REMOVED lines=9> */
.L_x_25826:


//--------------------- .text._ZN2at6native29vectorized_elementwise_kernelILi2ENS0_13BinaryFunctorIsssNS0_17BitwiseXorFunctorIsEEEESt5arrayIPcLm3EEEEviT0_T1_ --------------------------
	.section	.text._ZN2at6native29vectorized_elementwise_kernelILi2ENS0_13BinaryFunctorIsssNS0_17BitwiseXorFunctorIsEEEESt5arrayIPcLm3EEEEviT0_T1_,"ax",@progbits
	.align	128
        .global         _ZN2at6native29vectorized_elementwise_kernelILi2ENS0_13BinaryFunctorIsssNS0_17BitwiseXorFunctorIsEEEESt5arrayIPcLm3EEEEviT0_T1_
        .type           _ZN2at6native29vectorized_elementwise_kernelILi2ENS0_13BinaryFunctorIsssNS0_17BitwiseXorFunctorIsEEEESt5arrayIPcLm3EEEEviT0_T1_,@function
        .size           _ZN2at6native29vectorized_elementwise_kernelILi2ENS0_13BinaryFunctorIsssNS0_17BitwiseXorFunctorIsEEEESt5arrayIPcLm3EEEEviT0_T1_,(.L_x_25827 - _ZN2at6native29vectorized_elementwise_kernelILi2ENS0_13BinaryFunctorIsssNS0_17BitwiseXorFunctorIsEEEESt5arrayIPcLm3EEEEviT0_T1_)
        .other          _ZN2at6native29vectorized_elementwise_kernelILi2ENS0_13BinaryFunctorIsssNS0_17BitwiseXorFunctorIsEEEESt5arrayIPcLm3EEEEviT0_T1_,@"STO_CUDA_ENTRY STV_DEFAULT"
_ZN2at6native29vectorized_elementwise_kernelILi2ENS0_13BinaryFunctorIsssNS0_17BitwiseXorFunctorIsEEEESt5arrayIPcLm3EEEEviT0_T1_:
.text._ZN2at6native29vectorized_elementwise_kernelILi2ENS0_13BinaryFunctorIsssNS0_17BitwiseXorFunctorIsEEEESt5arrayIPcLm3EEEEviT0_T1_:
[----:B------:R-:W-:Y:S01]  /*0000*/  LDC R1, c[0x0][0x37c] ;  /* 0x0000df00ff017b82 */ /* 0x000fe20000000800 */
[----:B------:R-:W0:Y:S01]  /*0010*/  S2R R0, SR_CTAID.X ;  /* 0x0000000000007919 */ /* 0x000e220000002500 */
[----:B------:R-:W1:Y:S01]  /*0020*/  LDCU UR6, c[0x0][0x380] ;  /* 0x00007000ff0677ac */ /* 0x000e620008000800 */
[----:B------:R-:W2:Y:S01]  /*0030*/  LDCU.64 UR4, c[0x0][0x358] ;  /* 0x00006b00ff0477ac */ /* 0x000ea20008000a00 */
[----:B0-----:R-:W-:-:S05]  /*0040*/  IMAD.SHL.U32 R0, R0, 0x400, RZ ;  /* 0x0000040000007824 */ /* 0x001fca00078e00ff */
[----:B-1----:R-:W-:-:S04]  /*0050*/  IADD3 R2, PT, PT, -R0, UR6, RZ ;  /* 0x0000000600027c10 */ /* 0x002fc8000fffe1ff */
[----:B------:R-:W-:-:S13]  /*0060*/  ISETP.GT.U32.AND P0, PT, R2, 0x3ff, PT ;  /* 0x000003ff0200780c */ /* 0x000fda0003f04070 */
[----:B--2---:R-:W-:Y:S05]  /*0070*/  @P0 BRA `(.L_x_2701) ;  /* 0x0000000800780947 */ /* 0x004fea0003800000 */
[----:B------:R-:W0:Y:S01]  /*0080*/  S2R R24, SR_TID.X ;  /* 0x0000000000187919 */ /* 0x000e220000002100 */
[----:B------:R-:W1:Y:S01]  /*0090*/  LDC.64 R16, c[0x0][0x390] ;  /* 0x0000e400ff107b82 */ /* 0x000e620000000a00 */
[----:B------:R-:W-:-:S07]  /*00a0*/  PRMT R7, RZ, 0x7610, R7 ;  /* 0x00007610ff077816 */ /* 0x000fce0000000007 */
[----:B------:R-:W2:Y:S08]  /*00b0*/  LDC.64 R26, c[0x0][0x398] ;  /* 0x0000e600ff1a7b82 */ /* 0x000eb00000000a00 */
[----:B------:R-:W3:Y:S08]  /*00c0*/  LDC.64 R14, c[0x0][0x390] ;  /* 0x0000e400ff0e7b82 */ /* 0x000ef00000000a00 */
[----:B------:R-:W4:Y:S01]  /*00d0*/  LDC.64 R12, c[0x0][0x398] ;  /* 0x0000e600ff0c7b82 */ /* 0x000f220000000a00 */
[----:B0-----:R-:W-:Y:S01]  /*00e0*/  ISETP.GE.U32.AND P3, PT, R24, R2, PT ;  /* 0x000000021800720c */ /* 0x001fe20003f66070 */
[----:B------:R-:W-:-:S06]  /*00f0*/  IMAD.MOV.U32 R3, RZ, RZ, R24 ;  /* 0x000000ffff037224 */ /* 0x000fcc00078e0018 */
[----:B------:R-:W0:Y:S08]  /*0100*/  LDC.64 R10, c[0x0][0x390] ;  /* 0x0000e400ff0a7b82 */ /* 0x000e300000000a00 */
[----:B------:R-:W5:Y:S01]  /*0110*/  LDC.64 R8, c[0x0][0x398] ;  /* 0x0000e600ff087b82 */ /* 0x000f620000000a00 */
[----:B------:R-:W-:Y:S02]  /*0120*/  @!P3 VIADD R24, R3, 0x80 ;  /* 0x000000800318b836 */ /* 0x000fe40000000000 */
[----:B------:R-:W-:-:S03]  /*0130*/  @!P3 IMAD.IADD R5, R0, 0x1, R3 ;  /* 0x000000010005b824 */ /* 0x000fc600078e0203 */
[----:B------:R-:W-:Y:S01]  /*0140*/  ISETP.GE.U32.AND P4, PT, R24, R2, PT ;  /* 0x000000021800720c */ /* 0x000fe20003f86070 */
[C---:B-1----:R-:W-:Y:S01]  /*0150*/  @!P3 IMAD.WIDE.U32 R16, R5.reuse, 0x2, R16 ;  /* 0x000000020510b825 */ /* 0x042fe200078e0010 */
[----:B------:R-:W-:Y:S01]  /*0160*/  PRMT R4, RZ, 0x7610, R4 ;  /* 0x00007610ff047816 */ /* 0x000fe20000000004 */
[----:B------:R-:W1:Y:S02]  /*0170*/  LDC.64 R28, c[0x0][0x390] ;  /* 0x0000e400ff1c7b82 */ /* 0x000e640000000a00 */
[----:B--2---:R-:W-:Y:S01]  /*0180*/  @!P3 IMAD.WIDE.U32 R26, R5, 0x2, R26 ;  /* 0x00000002051ab825 */ /* 0x004fe200078e001a */
[----:B------:R2:W5:Y:S07]  /*0190*/  @!P3 LDG.E.U16 R7, desc[UR4][R16.64] ;  /* 0x000000041007b981 */ /* 0x00056e000c1e1500 */
[----:B------:R-:W-:-:S02]  /*01a0*/  @!P4 IMAD.IADD R19, R0, 0x1, R24 ;  /* 0x000000010013c824 */ /* 0x000fc400078e0218 */
[----:B------:R-:W-:Y:S01]  /*01b0*/  @!P4 VIADD R24, R24, 0x80 ;  /* 0x000000801818c836 */ /* 0x000fe20000000000 */
[----:B------:R-:W-:Y:S01]  /*01c0*/  PRMT R5, RZ, 0x7610, R5 ;  /* 0x00007610ff057816 */ /* 0x000fe20000000005 */
[----:B--2---:R-:W2:Y:S03]  /*01d0*/  LDC.64 R16, c[0x0][0x398] ;  /* 0x0000e600ff107b82 */ /* 0x004ea60000000a00 */
[----:B------:R-:W-:-:S13]  /*01e0*/  ISETP.GE.U32.AND P2, PT, R24, R2, PT ;  /* 0x000000021800720c */ /* 0x000fda0003f46070 */
[----:B------:R-:W-:Y:S02]  /*01f0*/  @!P2 IMAD.IADD R25, R0, 0x1, R24 ;  /* 0x000000010019a824 */ /* 0x000fe400078e0218 */
[----:B------:R-:W-:-:S05]  /*0200*/  @!P2 VIADD R24, R24, 0x80 ;  /* 0x000000801818a836 */ /* 0x000fca0000000000 */
[----:B------:R-:W-:Y:S01]  /*0210*/  ISETP.GE.U32.AND P1, PT, R24, R2, PT ;  /* 0x000000021800720c */ /* 0x000fe20003f26070 */
[----:B---3--:R-:W-:-:S04]  /*0220*/  @!P4 IMAD.WIDE.U32 R14, R19, 0x2, R14 ;  /* 0x00000002130ec825 */ /* 0x008fc800078e000e */
[----:B----4-:R-:W-:Y:S01]  /*0230*/  @!P4 IMAD.WIDE.U32 R12, R19, 0x2, R12 ;  /* 0x00000002130cc825 */ /* 0x010fe200078e000c */
[----:B------:R-:W-:Y:S01]  /*0240*/  PRMT R23, RZ, 0x7610, R23 ;  /* 0x00007610ff177816 */ /* 0x000fe20000000017 */
[----:B------:R-:W3:Y:S01]  /*0250*/  LDC.64 R18, c[0x0][0x390] ;  /* 0x0000e400ff127b82 */ /* 0x000ee20000000a00 */
[----:B------:R-:W-:Y:S01]  /*0260*/  PRMT R22, RZ, 0x7610, R22 ;  /* 0x00007610ff167816 */ /* 0x000fe20000000016 */
[----:B0-----:R-:W-:Y:S01]  /*0270*/  @!P2 IMAD.WIDE.U32 R10, R25, 0x2, R10 ;  /* 0x00000002190aa825 */ /* 0x001fe200078e000a */
[----:B------:R0:W4:Y:S03]  /*0280*/  @!P4 LDG.E.U16 R4, desc[UR4][R14.64] ;  /* 0x000000040e04c981 */ /* 0x000126000c1e1500 */
[----:B------:R-:W-:Y:S01]  /*0290*/  @!P1 IMAD.IADD R21, R0, 0x1, R24 ;  /* 0x0000000100159824 */ /* 0x000fe200078e0218 */
[----:B------:R-:W4:Y:S01]  /*02a0*/  @!P2 LDG.E.U16 R5, desc[UR4][R10.64] ;  /* 0x000000040a05a981 */ /* 0x000f22000c1e1500 */
[----:B------:R-:W-:-:S03]  /*02b0*/  @!P1 VIADD R24, R24, 0x80 ;  /* 0x0000008018189836 */ /* 0x000fc60000000000 */
[----:B------:R1:W4:Y:S02]  /*02c0*/  @!P4 LDG.E.U16 R23, desc[UR4][R12.64] ;  /* 0x000000040c17c981 */ /* 0x000324000c1e1500 */
[----:B------:R-:W-:Y:S01]  /*02d0*/  ISETP.GE.U32.AND P0, PT, R24, R2, PT ;  /* 0x000000021800720c */ /* 0x000fe20003f06070 */
[----:B0-----:R-:W0:Y:S01]  /*02e0*/  LDC.64 R14, c[0x0][0x390] ;  /* 0x0000e400ff0e7b82 */ /* 0x001e220000000a00 */
[----:B------:R2:W4:Y:S07]  /*02f0*/  @!P3 LDG.E.U16 R22, desc[UR4][R26.64] ;  /* 0x000000041a16b981 */ /* 0x00052e000c1e1500 */
[----:B-1----:R-:W1:Y:S04]  /*0300*/  LDC.64 R12, c[0x0][0x398] ;  /* 0x0000e600ff0c7b82 */ /* 0x002e680000000a00 */
[----:B------:R-:W-:-:S02]  /*0310*/  @!P0 IMAD.IADD R11, R0, 0x1, R24 ;  /* 0x00000001000b8824 */ /* 0x000fc400078e0218 */
[----:B------:R-:W-:Y:S01]  /*0320*/  @!P0 VIADD R24, R24, 0x80 ;  /* 0x0000008018188836 */ /* 0x000fe20000000000 */
[----:B------:R-:W-:Y:S01]  /*0330*/  PRMT R20, RZ, 0x7610, R20 ;  /* 0x00007610ff147816 */ /* 0x000fe20000000014 */
[----:B-----5:R-:W-:Y:S01]  /*0340*/  @!P2 IMAD.WIDE.U32 R8, R25, 0x2, R8 ;  /* 0x000000021908a825 */ /* 0x020fe200078e0008 */
[----:B------:R-:W-:Y:S01]  /*0350*/  PRMT R6, RZ, 0x7610, R6 ;  /* 0x00007610ff067816 */ /* 0x000fe20000000006 */
[----:B--2---:R-:W2:Y:S01]  /*0360*/  LDC.64 R26, c[0x0][0x398] ;  /* 0x0000e600ff1a7b82 */ /* 0x004ea20000000a00 */
[----:B------:R-:W-:Y:S01]  /*0370*/  ISETP.GE.U32.AND P3, PT, R24, R2, PT ;  /* 0x000000021800720c */ /* 0x000fe20003f66070 */
[C---:B---3--:R-:W-:Y:S01]  /*0380*/  @!P1 IMAD.WIDE.U32 R18, R21.reuse, 0x2, R18 ;  /* 0x0000000215129825 */ /* 0x048fe200078e0012 */
[----:B------:R3:W5:Y:S03]  /*0390*/  @!P2 LDG.E.U16 R20, desc[UR4][R8.64] ;  /* 0x000000040814a981 */ /* 0x000766000c1e1500 */
[----:B------:R-:W-:Y:S01]  /*03a0*/  @!P1 IMAD.WIDE.U32 R16, R21, 0x2, R16 ;  /* 0x0000000215109825 */ /* 0x000fe200078e0010 */
[----:B------:R-:W-:Y:S01]  /*03b0*/  PRMT R21, RZ, 0x7610, R21 ;  /* 0x00007610ff157816 */ /* 0x000fe20000000015 */
[----:B------:R1:W5:Y:S05]  /*03c0*/  @!P1 LDG.E.U16 R6, desc[UR4][R18.64] ;  /* 0x0000000412069981 */ /* 0x00036a000c1e1500 */
[----:B------:R1:W5:Y:S01]  /*03d0*/  @!P1 LDG.E.U16 R21, desc[UR4][R16.64] ;  /* 0x0000000410159981 */ /* 0x000362000c1e1500 */
[----:B---3--:R-:W-:-:S02]  /*03e0*/  @!P3 IMAD.IADD R9, R0, 0x1, R24 ;  /* 0x000000010009b824 */ /* 0x008fc400078e0218 */
[----:B------:R-:W-:Y:S02]  /*03f0*/  @!P3 VIADD R24, R24, 0x80 ;  /* 0x000000801818b836 */ /* 0x000fe40000000000 */
[----:B0-----:R-:W-:-:S04]  /*0400*/  @!P0 IMAD.WIDE.U32 R14, R11, 0x2, R14 ;  /* 0x000000020b0e8825 */ /* 0x001fc800078e000e */
[----:B-1----:R-:W-:Y:S01]  /*0410*/  @!P0 IMAD.WIDE.U32 R12, R11, 0x2, R12 ;  /* 0x000000020b0c8825 */ /* 0x002fe200078e000c */
[----:B------:R-:W-:Y:S01]  /*0420*/  ISETP.GE.U32.AND P1, PT, R24, R2, PT ;  /* 0x000000021800720c */ /* 0x000fe20003f26070 */
[----:B------:R-:W0:Y:S01]  /*0430*/  LDC.64 R18, c[0x0][0x390] ;  /* 0x0000e400ff127b82 */ /* 0x000e220000000a00 */
[----:B------:R-:W-:Y:S02]  /*0440*/  PRMT R11, RZ, 0x7610, R11 ;  /* 0x00007610ff0b7816 */ /* 0x000fe4000000000b */
[----:B------:R-:W-:-:S04]  /*0450*/  PRMT R8, RZ, 0x7610, R8 ;  /* 0x00007610ff087816 */ /* 0x000fc80000000008 */
[----:B------:R1:W3:Y:S01]  /*0460*/  @!P0 LDG.E.U16 R11, desc[UR4][R12.64] ;  /* 0x000000040c0b8981 */ /* 0x0002e2000c1e1500 */
[----:B------:R-:W2:Y:S03]  /*0470*/  LDC.64 R16, c[0x0][0x398] ;  /* 0x0000e600ff107b82 */ /* 0x000ea60000000a00 */
[----:B------:R1:W3:Y:S01]  /*0480*/  @!P0 LDG.E.U16 R8, desc[UR4][R14.64] ;  /* 0x000000040e088981 */ /* 0x0002e2000c1e1500 */
[----:B------:R-:W-:Y:S02]  /*0490*/  @!P1 IMAD.IADD R25, R0, 0x1, R24 ;  /* 0x0000000100199824 */ /* 0x000fe400078e0218 */
[----:B------:R-:W-:Y:S02]  /*04a0*/  @!P1 VIADD R24, R24, 0x80 ;  /* 0x0000008018189836 */ /* 0x000fe40000000000 */
[----:B-1----:R-:W1:Y:S03]  /*04b0*/  LDC.64 R12, c[0x0][0x398] ;  /* 0x0000e600ff0c7b82 */ /* 0x002e660000000a00 */
[----:B------:R-:W-:-:S05]  /*04c0*/  ISETP.GE.U32.AND P0, PT, R24, R2, PT ;  /* 0x000000021800720c */ /* 0x000fca0003f06070 */
[----:B------:R-:W2:Y:S08]  /*04d0*/  LDC.64 R14, c[0x0][0x390] ;  /* 0x0000e400ff0e7b82 */ /* 0x000eb00000000a00 */
[----:B------:R-:W-:-:S04]  /*04e0*/  @!P0 IMAD.IADD R24, R0, 0x1, R24 ;  /* 0x0000000100188824 */ /* 0x000fc800078e0218 */
[----:B0-----:R-:W-:Y:S01]  /*04f0*/  @!P0 IMAD.WIDE.U32 R18, R24, 0x2, R18 ;  /* 0x0000000218128825 */ /* 0x001fe200078e0012 */
[----:B------:R-:W-:-:S03]  /*0500*/  PRMT R10, RZ, 0x7610, R10 ;  /* 0x00007610ff0a7816 */ /* 0x000fc6000000000a */
[----:B-1----:R-:W-:Y:S01]  /*0510*/  @!P0 IMAD.WIDE.U32 R12, R24, 0x2, R12 ;  /* 0x00000002180c8825 */ /* 0x002fe200078e000c */
[----:B------:R-:W-:Y:S01]  /*0520*/  PRMT R24, RZ, 0x7610, R24 ;  /* 0x00007610ff187816 */ /* 0x000fe20000000018 */
[----:B------:R-:W3:Y:S02]  /*0530*/  @!P0 LDG.E.U16 R18, desc[UR4][R18.64] ;  /* 0x0000000412128981 */ /* 0x000ee4000c1e1500 */
[C---:B------:R-:W-:Y:S02]  /*0540*/  @!P3 IMAD.WIDE.U32 R28, R9.reuse, 0x2, R28 ;  /* 0x00000002091cb825 */ /* 0x040fe400078e001c */
[----:B------:R-:W3:Y:S02]  /*0550*/  @!P0 LDG.E.U16 R13, desc[UR4][R12.64] ;  /* 0x000000040c0d8981 */ /* 0x000ee4000c1e1500 */
[----:B--2---:R-:W-:Y:S01]  /*0560*/  @!P3 IMAD.WIDE.U32 R26, R9, 0x2, R26 ;  /* 0x00000002091ab825 */ /* 0x004fe200078e001a */
[----:B------:R-:W-:-:S03]  /*0570*/  PRMT R9, RZ, 0x7610, R9 ;  /* 0x00007610ff097816 */ /* 0x000fc60000000009 */
[C---:B------:R-:W-:Y:S01]  /*0580*/  @!P1 IMAD.WIDE.U32 R14, R25.reuse, 0x2, R14 ;  /* 0x00000002190e9825 */ /* 0x040fe200078e000e */
[----:B------:R-:W2:Y:S03]  /*0590*/  @!P3 LDG.E.U16 R10, desc[UR4][R26.64] ;  /* 0x000000041a0ab981 */ /* 0x000ea6000c1e1500 */
[----:B------:R-:W-:Y:S01]  /*05a0*/  @!P1 IMAD.WIDE.U32 R16, R25, 0x2, R16 ;  /* 0x0000000219109825 */ /* 0x000fe200078e0010 */
[----:B------:R-:W-:Y:S01]  /*05b0*/  PRMT R25, RZ, 0x7610, R25 ;  /* 0x00007610ff197816 */ /* 0x000fe20000000019 */
[----:B------:R-:W2:Y:S04]  /*05c0*/  @!P3 LDG.E.U16 R9, desc[UR4][R28.64] ;  /* 0x000000041c09b981 */ /* 0x000ea8000c1e1500 */
[----:B------:R-:W2:Y:S04]  /*05d0*/  @!P1 LDG.E.U16 R24, desc[UR4][R14.64] ;  /* 0x000000040e189981 */ /* 0x000ea8000c1e1500 */
[----:B------:R-:W2:Y:S01]  /*05e0*/  @!P1 LDG.E.U16 R25, desc[UR4][R16.64] ;  /* 0x0000000410199981 */ /* 0x000ea2000c1e1500 */
[----:B------:R-:W-:Y:S01]  /*05f0*/  ISETP.GE.U32.AND P1, PT, R3, R2, PT ;  /* 0x000000020300720c */ /* 0x000fe20003f26070 */
[----:B------:R-:W-:Y:S04]  /*0600*/  BSSY.RECONVERGENT B0, `(.L_x_2702) ;  /* 0x000003d000007945 */ /* 0x000fe80003800200 */
[----:B------:R-:W-:Y:S01]  /*0610*/  BSSY.RELIABLE B1, `(.L_x_2703) ;  /* 0x0000035000017945 */ /* 0x000fe20003800100 */
[----:B----4-:R-:W-:-:S02]  /*0620*/  LOP3.LUT R23, R23, R4, RZ, 0x3c, !PT ;  /* 0x0000000417177212 */ /* 0x010fc400078e3cff */
[----:B------:R-:W-:Y:S02]  /*0630*/  PRMT R4, RZ, 0x7610, R4 ;  /* 0x00007610ff047816 */ /* 0x000fe40000000004 */
[----:B------:R-:W-:Y:S02]  /*0640*/  LOP3.LUT R7, R22, R7, RZ, 0x3c, !PT ;  /* 0x0000000716077212 */ /* 0x000fe400078e3cff */
[----:B-----5:R-:W-:Y:S02]  /*0650*/  LOP3.LUT R5, R20, R5, RZ, 0x3c, !PT ;  /* 0x0000000514057212 */ /* 0x020fe400078e3cff */
[----:B------:R-:W-:Y:S02]  /*0660*/  LOP3.LUT R6, R21, R6, RZ, 0x3c, !PT ;  /* 0x0000000615067212 */ /* 0x000fe400078e3cff */
[----:B---3--:R-:W-:Y:S02]  /*0670*/  LOP3.LUT R8, R11, R8, RZ, 0x3c, !PT ;  /* 0x000000080b087212 */ /* 0x008fe400078e3cff */
[----:B------:R-:W-:-:S04]  /*0680*/  @!P0 LOP3.LUT R18, R13, R18, RZ, 0x3c, !PT ;  /* 0x000000120d128212 */ /* 0x000fc800078e3cff */
[----:B------:R-:W-:Y:S02]  /*0690*/  @!P0 PRMT R4, R18, 0x7610, R4 ;  /* 0x0000761012048816 */ /* 0x000fe40000000004 */
[----:B--2---:R-:W-:Y:S02]  /*06a0*/  LOP3.LUT R9, R10, R9, RZ, 0x3c, !PT ;  /* 0x000000090a097212 */ /* 0x004fe400078e3cff */
[----:B------:R-:W-:Y:S01]  /*06b0*/  LOP3.LUT R24, R25, R24, RZ, 0x3c, !PT ;  /* 0x0000001819187212 */ /* 0x000fe200078e3cff */
        /* <DEDUP_REMOVED lines=13> */
.L_x_2704:
[----:B------:R-:W-:-:S13]  /*0790*/  ISETP.GE.U32.AND P0, PT, R3, R2, PT ;  /* 0x000000020300720c */ /* 0x000fda0003f06070 */
[----:B------:R-:W-:Y:S05]  /*07a0*/  @P0 BRA `(.L_x_2706) ;  /* 0x0000000000300947 */ /* 0x000fea0003800000 */
[----:B0-----:R-:W0:Y:S01]  /*07b0*/  LDC.64 R10, c[0x0][0x388] ;  /* 0x0000e200ff0a7b82 */ /* 0x001e220000000a00 */
[----:B------:R-:W-:Y:S02]  /*07c0*/  IMAD.IADD R7, R0, 0x1, R3 ;  /* 0x0000000100077824 */ /* 0x000fe400078e0203 */
[----:B------:R-:W-:Y:S02]  /*07d0*/  VIADD R3, R3, 0x80 ;  /* 0x0000008003037836 */ /* 0x000fe40000000000 */
[----:B0-----:R-:W-:-:S05]  /*07e0*/  IMAD.WIDE.U32 R10, R7, 0x2, R10 ;  /* 0x00000002070a7825 */ /* 0x001fca00078e000a */
[----:B------:R1:W-:Y:S02]  /*07f0*/  STG.E.U16 desc[UR4][R10.64], R5 ;  /* 0x000000050a007986 */ /* 0x0003e4000c101504 */
.L_x_2705:
[----:B------:R-:W-:-:S13]  /*0800*/  ISETP.GE.U32.AND P0, PT, R3, R2, PT ;  /* 0x000000020300720c */ /* 0x000fda0003f06070 */
[----:B------:R-:W-:Y:S05]  /*0810*/  @P0 BRA `(.L_x_2707) ;  /* 0x0000000000300947 */ /* 0x000fea0003800000 */
[----:B01----:R-:W0:Y:S01]  /*0820*/  LDC.64 R10, c[0x0][0x388] ;  /* 0x0000e200ff0a7b82 */ /* 0x003e220000000a00 */
[----:B------:R-:W-:Y:S02]  /*0830*/  IMAD.IADD R5, R0, 0x1, R3 ;  /* 0x0000000100057824 */ /* 0x000fe400078e0203 */
[----:B------:R-:W-:Y:S02]  /*0840*/  VIADD R3, R3, 0x80 ;  /* 0x0000008003037836 */ /* 0x000fe40000000000 */
[----:B0-----:R-:W-:-:S05]  /*0850*/  IMAD.WIDE.U32 R10, R5, 0x2, R10 ;  /* 0x00000002050a7825 */ /* 0x001fca00078e000a */
[----:B------:R1:W-:Y:S02]  /*0860*/  STG.E.U16 desc[UR4][R10.64], R6 ;  /* 0x000000060a007986 */ /* 0x0003e4000c101504 */
.L_x_2706:
[----:B------:R-:W-:-:S13]  /*0870*/  ISETP.GE.U32.AND P0, PT, R3, R2, PT ;  /* 0x000000020300720c */ /* 0x000fda0003f06070 */
[----:B------:R-:W-:Y:S05]  /*0880*/  @P0 BRA `(.L_x_2708) ;  /* 0x0000000000340947 */ /* 0x000fea0003800000 */
[----:B-1----:R-:W1:Y:S01]  /*0890*/  LDC.64 R6, c[0x0][0x388] ;  /* 0x0000e200ff067b82 */ /* 0x002e620000000a00 */
[----:B------:R-:W-:Y:S02]  /*08a0*/  IMAD.IADD R5, R0, 0x1, R3 ;  /* 0x0000000100057824 */ /* 0x000fe400078e0203 */
[----:B------:R-:W-:Y:S02]  /*08b0*/  VIADD R3, R3, 0x80 ;  /* 0x0000008003037836 */ /* 0x000fe40000000000 */
[----:B-1----:R-:W-:-:S05]  /*08c0*/  IMAD.WIDE.U32 R6, R5, 0x2, R6 ;  /* 0x0000000205067825 */ /* 0x002fca00078e0006 */
[----:B------:R2:W-:Y:S02]  /*08d0*/  STG.E.U16 desc[UR4][R6.64], R8 ;  /* 0x0000000806007986 */ /* 0x0005e4000c101504 */
.L_x_2707:
[----:B------:R-:W-:-:S13]  /*08e0*/  ISETP.GE.U32.AND P0, PT, R3, R2, PT ;  /* 0x000000020300720c */ /* 0x000fda0003f06070 */
[----:B------:R-:W-:Y:S05]  /*08f0*/  @P0 BREAK.RELIABLE B1 ;  /* 0x0000000000010942 */ /* 0x000fea0003800100 */
[----:B------:R-:W-:Y:S05]  /*0900*/  @P0 BRA `(.L_x_2709) ;  /* 0x0000000000300947 */ /* 0x000fea0003800000 */
[----:B0-2---:R-:W0:Y:S01]  /*0910*/  LDC.64 R6, c[0x0][0x388] ;  /* 0x0000e200ff067b82 */ /* 0x005e220000000a00 */
[----:B-1----:R-:W-:Y:S02]  /*0920*/  IMAD.IADD R5, R0, 0x1, R3 ;  /* 0x0000000100057824 */ /* 0x002fe400078e0203 */
[----:B------:R-:W-:Y:S02]  /*0930*/  VIADD R3, R3, 0x80 ;  /* 0x0000008003037836 */ /* 0x000fe40000000000 */
[----:B0-----:R-:W-:-:S05]  /*0940*/  IMAD.WIDE.U32 R6, R5, 0x2, R6 ;  /* 0x0000000205067825 */ /* 0x001fca00078e0006 */
[----:B------:R2:W-:Y:S02]  /*0950*/  STG.E.U16 desc[UR4][R6.64], R9 ;  /* 0x0000000906007986 */ /* 0x0005e4000c101504 */
.L_x_2708:
[----:B------:R-:W-:Y:S05]  /*0960*/  BSYNC.RELIABLE B1 ;  /* 0x0000000000017941 */ /* 0x000fea0003800100 */
.L_x_2703:
[----:B------:R-:W-:-:S13]  /*0970*/  ISETP.GE.U32.AND P0, PT, R3, R2, PT ;  /* 0x000000020300720c */ /* 0x000fda0003f06070 */
[----:B-12---:R-:W1:Y:S01]  /*0980*/  @!P0 LDC.64 R6, c[0x0][0x388] ;  /* 0x0000e200ff068b82 */ /* 0x006e620000000a00 */
[----:B------:R-:W-:Y:S02]  /*0990*/  @!P0 IMAD.IADD R5, R0, 0x1, R3 ;  /* 0x0000000100058824 */ /* 0x000fe400078e0203 */
[----:B------:R-:W-:Y:S02]  /*09a0*/  @!P0 VIADD R3, R3, 0x80 ;  /* 0x0000008003038836 */ /* 0x000fe40000000000 */
[----:B-1----:R-:W-:-:S05]  /*09b0*/  @!P0 IMAD.WIDE.U32 R6, R5, 0x2, R6 ;  /* 0x0000000205068825 */ /* 0x002fca00078e0006 */
[----:B------:R3:W-:Y:S02]  /*09c0*/  @!P0 STG.E.U16 desc[UR4][R6.64], R24 ;  /* 0x0000001806008986 */ /* 0x0007e4000c101504 */
.L_x_2709:
[----:B------:R-:W-:Y:S05]  /*09d0*/  BSYNC.RECONVERGENT B0 ;  /* 0x0000000000007941 */ /* 0x000fea0003800200 */
.L_x_2702:
[----:B------:R-:W-:Y:S05]  /*09e0*/  WARPSYNC.ALL ;  /* 0x0000000000007948 */ /* 0x000fea0003800000 */
[----:B------:R-:W-:-:S13]  /*09f0*/  ISETP.GE.U32.AND P0, PT, R3, R2, PT ;  /* 0x000000020300720c */ /* 0x000fda0003f06070 */
[----:B------:R-:W-:Y:S05]  /*0a00*/  @P0 EXIT ;  /* 0x000000000000094d */ /* 0x000fea0003800000 */
[----:B0-23--:R-:W0:Y:S01]  /*0a10*/  LDC.64 R6, c[0x0][0x388] ;  /* 0x0000e200ff067b82 */ /* 0x00de220000000a00 */
[----:B------:R-:W-:-:S04]  /*0a20*/  IMAD.IADD R3, R0, 0x1, R3 ;  /* 0x0000000100037824 */ /* 0x000fc800078e0203 */
[----:B0-----:R-:W-:-:S05]  /*0a30*/  IMAD.WIDE.U32 R2, R3, 0x2, R6 ;  /* 0x0000000203027825 */ /* 0x001fca00078e0006 */
[----:B------:R-:W-:Y:S01]  /*0a40*/  STG.E.U16 desc[UR4][R2.64], R4 ;  /* 0x0000000402007986 */ /* 0x000fe2000c101504 */
[----:B------:R-:W-:Y:S05]  /*0a50*/  EXIT ;  /* 0x000000000000794d */ /* 0x000fea0003800000 */
.L_x_2701:
[----:B------:R-:W0:Y:S01]  /*0a60*/  S2R R2, SR_TID.X ;  /* 0x0000000000027919 */ /* 0x000e220000002100 */
[----:B------:R-:W1:Y:S08]  /*0a70*/  LDC.64 R4, c[0x0][0x390] ;  /* 0x0000e400ff047b82 */ /* 0x000e700000000a00 */
[----:B------:R-:W2:Y:S01]  /*0a80*/  LDC.64 R6, c[0x0][0x398] ;  /* 0x0000e600ff067b82 */ /* 0x000ea20000000a00 */
[----:B-1----:R-:W-:-:S04]  /*0a90*/  IMAD.WIDE.U32 R4, R0, 0x2, R4 ;  /* 0x0000000200047825 */ /* 0x002fc800078e0004 */
[----:B0-----:R-:W-:-:S03]  /*0aa0*/  IMAD.WIDE.U32 R10, R2, 0x4, R4 ;  /* 0x00000004020a7825 */ /* 0x001fc600078e0004 */
[----:B------:R-:W0:Y:S01]  /*0ab0*/  LDC.64 R4, c[0x0][0x388] ;  /* 0x0000e200ff047b82 */ /* 0x000e220000000a00 */
[----:B--2---:R-:W-:Y:S01]  /*0ac0*/  IMAD.WIDE.U32 R6, R0, 0x2, R6 ;  /* 0x0000000200067825 */ /* 0x004fe200078e0006 */
[----:B------:R-:W2:Y:S04]  /*0ad0*/  LDG.E R8, desc[UR4][R10.64] ;  /* 0x000000040a087981 */ /* 0x000ea8000c1e1900 */
[----:B------:R-:W3:Y:S01]  /*0ae0*/  LDG.E R14, desc[UR4][R10.64+0x200] ;  /* 0x000200040a0e7981 */ /* 0x000ee2000c1e1900 */
[----:B------:R-:W-:-:S03]  /*0af0*/  IMAD.WIDE.U32 R12, R2, 0x4, R6 ;  /* 0x00000004020c7825 */ /* 0x000fc600078e0006 */
[----:B------:R-:W4:Y:S04]  /*0b00*/  LDG.E R3, desc[UR4][R10.64+0x400] ;  /* 0x000400040a037981 */ /* 0x000f28000c1e1900 */
[----:B------:R-:W5:Y:S04]  /*0b10*/  LDG.E R17, desc[UR4][R12.64] ;  /* 0x000000040c117981 */ /* 0x000f68000c1e1900 */
[----:B------:R-:W4:Y:S04]  /*0b20*/  LDG.E R19, desc[UR4][R12.64+0x200] ;  /* 0x000200040c137981 */ /* 0x000f28000c1e1900 */
[----:B------:R-:W4:Y:S04]  /*0b30*/  LDG.E R6, desc[UR4][R12.64+0x400] ;  /* 0x000400040c067981 */ /* 0x000f28000c1e1900 */
[----:B------:R1:W4:Y:S04]  /*0b40*/  LDG.E R7, desc[UR4][R10.64+0x600] ;  /* 0x000600040a077981 */ /* 0x000328000c1e1900 */
[----:B------:R-:W4:Y:S01]  /*0b50*/  LDG.E R20, desc[UR4][R12.64+0x600] ;  /* 0x000600040c147981 */ /* 0x000f22000c1e1900 */
[----:B0-----:R-:W-:-:S04]  /*0b60*/  IMAD.WIDE.U32 R4, R0, 0x2, R4 ;  /* 0x0000000200047825 */ /* 0x001fc800078e0004 */
[----:B------:R-:W-:Y:S01]  /*0b70*/  IMAD.WIDE.U32 R4, R2, 0x4, R4 ;  /* 0x0000000402047825 */ /* 0x000fe200078e0004 */
[----:B--2---:R-:W-:Y:S02]  /*0b80*/  PRMT R9, R8, 0x7632, R9 ;  /* 0x0000763208097816 */ /* 0x004fe40000000009 */
[----:B---3--:R-:W-:Y:S02]  /*0b90*/  PRMT R15, R14, 0x7632, R15 ;  /* 0x000076320e0f7816 */ /* 0x008fe4000000000f */
[C---:B-----5:R-:W-:Y:S02]  /*0ba0*/  PRMT R16, R17.reuse, 0x7632, R16 ;  /* 0x0000763211107816 */ /* 0x060fe40000000010 */
[----:B------:R-:W-:Y:S02]  /*0bb0*/  LOP3.LUT R8, R17, R8, RZ, 0x3c, !PT ;  /* 0x0000000811087212 */ /* 0x000fe400078e3cff */
[----:B------:R-:W-:Y:S02]  /*0bc0*/  LOP3.LUT R17, R16, R9, RZ, 0x3c, !PT ;  /* 0x0000000910117212 */ /* 0x000fe400078e3cff */
[----:B----4-:R-:W-:-:S02]  /*0bd0*/  PRMT R18, R19, 0x7632, R18 ;  /* 0x0000763213127816 */ /* 0x010fc40000000012 */
[----:B------:R-:W-:Y:S02]  /*0be0*/  PRMT R0, R3, 0x7632, R0 ;  /* 0x0000763203007816 */ /* 0x000fe40000000000 */
[----:B-1----:R-:W-:Y:S02]  /*0bf0*/  PRMT R11, R6, 0x7632, R11 ;  /* 0x00007632060b7816 */ /* 0x002fe4000000000b */
[----:B------:R-:W-:Y:S02]  /*0c00*/  PRMT R9, R7, 0x7632, R9 ;  /* 0x0000763207097816 */ /* 0x000fe40000000009 */
[----:B------:R-:W-:Y:S02]  /*0c10*/  PRMT R10, R20, 0x7632, R10 ;  /* 0x00007632140a7816 */ /* 0x000fe4000000000a */
[----:B------:R-:W-:Y:S02]  /*0c20*/  LOP3.LUT R14, R19, R14, RZ, 0x3c, !PT ;  /* 0x0000000e130e7212 */ /* 0x000fe400078e3cff */
[----:B------:R-:W-:-:S02]  /*0c30*/  LOP3.LUT R15, R18, R15, RZ, 0x3c, !PT ;  /* 0x0000000f120f7212 */ /* 0x000fc400078e3cff */
[----:B------:R-:W-:Y:S02]  /*0c40*/  LOP3.LUT R3, R6, R3, RZ, 0x3c, !PT ;  /* 0x0000000306037212 */ /* 0x000fe400078e3cff */
[----:B------:R-:W-:Y:S02]  /*0c50*/  LOP3.LUT R0, R11, R0, RZ, 0x3c, !PT ;  /* 0x000000000b007212 */ /* 0x000fe400078e3cff */
[----:B------:R-:W-:Y:S02]  /*0c60*/  LOP3.LUT R7, R20, R7, RZ, 0x3c, !PT ;  /* 0x0000000714077212 */ /* 0x000fe400078e3cff */
[----:B------:R-:W-:Y:S02]  /*0c70*/  LOP3.LUT R10, R10, R9, RZ, 0x3c, !PT ;  /* 0x000000090a0a7212 */ /* 0x000fe400078e3cff */
[----:B------:R-:W-:Y:S02]  /*0c80*/  PRMT R17, R8, 0x5410, R17 ;  /* 0x0000541008117816 */ /* 0x000fe40000000011 */
[----:B------:R-:W-:-:S02]  /*0c90*/  PRMT R15, R14, 0x5410, R15 ;  /* 0x000054100e0f7816 */ /* 0x000fc4000000000f */
[----:B------:R-:W-:Y:S02]  /*0ca0*/  PRMT R3, R3, 0x5410, R0 ;  /* 0x0000541003037816 */ /* 0x000fe40000000000 */
[----:B------:R-:W-:Y:S01]  /*0cb0*/  PRMT R7, R7, 0x5410, R10 ;  /* 0x0000541007077816 */ /* 0x000fe2000000000a */
[----:B------:R-:W-:Y:S04]  /*0cc0*/  STG.E desc[UR4][R4.64], R17 ;  /* 0x0000001104007986 */ /* 0x000fe8000c101904 */
[----:B------:R-:W-:Y:S04]  /*0cd0*/  STG.E desc[UR4][R4.64+0x200], R15 ;  /* 0x0002000f04007986 */ /* 0x000fe8000c101904 */
[----:B------:R-:W-:Y:S04]  /*0ce0*/  STG.E desc[UR4][R4.64+0x400], R3 ;  /* 0x0004000304007986 */ /* 0x000fe8000c101904 */
[----:B------:R-:W-:Y:S01]  /*0cf0*/  STG.E desc[UR4][R4.64+0x600], R7 ;  /* 0x0006000704007986 */ /* 0x000fe2000c101904 */
[----:B------:R-:W-:Y:S05]  /*0d00*/  EXIT ;  /* 0x000000000000794d */ /* 0x000fea0003800000 */
.L_x_2710:
        /* <DEDUP_REMOVED lines=15> */
.L_x_25827:


//--------------------- .text._ZN2at6native29vectorized_elementwise_kernelILi4ENS0_13BinaryFunctorIsssNS0_17BitwiseXorFunctorIsEEEESt5arrayIPcLm3EEEEviT0_T1_ --------------------------
	.section	.text._ZN2at6native29vectorized_elementwise_kernelILi4ENS0_13BinaryFunctorIsssNS0_17BitwiseXorFunctorIsEEEESt5arrayIPcLm3EEEEviT0_T1_,"ax",@progbits
	.align	128
        .global         _ZN2at6native29vectorized_elementwise_kernelILi4ENS0_13BinaryFunctorIsssNS0_17BitwiseXorFunctorIsEEEESt5arrayIPcLm3EEEEviT0_T1_
        .type           _ZN2at6native29vectorized_elementwise_kernelILi4ENS0_13BinaryFunctorIsssNS0_17BitwiseXorFunctorIsEEEESt5arrayIPcLm3EEEEviT0_T1_,@function
        .size           _ZN2at6native29vectorized_elementwise_kernelILi4ENS0_13BinaryFunctorIsssNS0_17BitwiseXorFunctorIsEEEESt5arrayIPcLm3EEEEviT0_T1_,(.L_x_25828 - _ZN2at6native29vectorized_elementwise_kernelILi4ENS0_13BinaryFunctorIsssNS0_17BitwiseXorFunctorIsEEEESt5arrayIPcLm3EEEEviT0_T1_)
        .other          _ZN2at6native29vectorized_elementwise_kernelILi4ENS0_13BinaryFunctorIsssNS0_17BitwiseXorFunctorIsEEEESt5arrayIPcLm3EEEEviT0_T1_,@"STO_CUDA_ENTRY STV_DEFAULT"
_ZN2at6native29vectorized_elementwise_kernelILi4ENS0_13BinaryFunctorIsssNS0_17BitwiseXorFunctorIsEEEESt5arrayIPcLm3EEEEviT0_T1_:
.text._ZN2at6native29vectorized_elementwise_kernelILi4ENS0_13BinaryFunctorIsssNS0_17BitwiseXorFunctorIsEEEESt5arrayIPcLm3EEEEviT0_T1_:
        /* <DEDUP_REMOVED lines=121> */
.L_x_2714:
[----:B------:R-:W-:-:S13]  /*0790*/  ISETP.GE.U32.AND P0, PT, R3, R2, PT ;  /* 0x000000020300720c */ /* 0x000fda0003f06070 */
[----:B------:R-:W-:Y:S05]  /*07a0*/  @P0 BRA `(.L_x_2716) ;  /* 0x0000000000300947 */ /* 0x000fea0003800000 */
[----:B0-----:R-:W0:Y:S01]  /*07b0*/  LDC.64 R10, c[0x0][0x388] ;  /* 0x0000e200ff0a7b82 */ /* 0x001e220000000a00 */
[----:B------:R-:W-:Y:S02]  /*07c0*/  IMAD.IADD R7, R0, 0x1, R3 ;  /* 0x0000000100077824 */ /* 0x000fe400078e0203 */
[----:B------:R-:W-:Y:S02]  /*07d0*/  VIADD R3, R3, 0x80 ;  /* 0x0000008003037836 */ /* 0x000fe40000000000 */
[----:B0-----:R-:W-:-:S05]  /*07e0*/  IMAD.WIDE.U32 R10, R7, 0x2, R10 ;  /* 0x00000002070a7825 */ /* 0x001fca00078e000a */
[----:B------:R1:W-:Y:S02]  /*07f0*/  STG.E.U16 desc[UR4][R10.64], R5 ;  /* 0x000000050a007986 */ /* 0x0003e4000c101504 */
.L_x_2715:
[----:B------:R-:W-:-:S13]  /*0800*/  ISETP.GE.U32.AND P0, PT, R3, R2, PT ;  /* 0x000000020300720c */ /* 0x000fda0003f06070 */
[----:B------:R-:W-:Y:S05]  /*0810*/  @P0 BRA `(.L_x_2717) ;  /* 0x0000000000300947 */ /* 0x000fea0003800000 */
[----:B01----:R-:W0:Y:S01]  /*0820*/  LDC.64 R10, c[0x0][0x388] ;  /* 0x0000e200ff0a7b82 */ /* 0x003e220000000a00 */
[----:B------:R-:W-:Y:S02]  /*0830*/  IMAD.IADD R5, R0, 0x1, R3 ;  /* 0x0000000100057824 */ /* 0x000fe400078e0203 */
[----:B------:R-:W-:Y:S02]  /*0840*/  VIADD R3, R3, 0x80 ;  /* 0x0000008003037836 */ /* 0x000fe40000000000 */
[----:B0-----:R-:W-:-:S05]  /*0850*/  IMAD.WIDE.U32 R10, R5, 0x2, R10 ;  /* 0x00000002050a7825 */ /* 0x001fca00078e000a */
[----:B------:R1:W-:Y:S02]  /*0860*/  STG.E.U16 desc[UR4][R10.64], R6 ;  /* 0x000000060a007986 */ /* 0x0003e4000c101504 */
.L_x_2716:
[----:B------:R-:W-:-:S13]  /*0870*/  ISETP.GE.U32.AND P0, PT, R3, R2, PT ;  /* 0x000000020300720c */ /* 0x000fda0003f06070 */
[----:B------:R-:W-:Y:S05]  /*0880*/  @P0 BRA `(.L_x_2718) ;  /* 0x0000000000340947 */ /* 0x000fea0003800000 */
[----:B-1----:R-:W1:Y:S01]  /*0890*/  LDC.64 R6, c[0x0][0x388] ;  /* 0x0000e200ff067b82 */ /* 0x002e620000000a00 */
[----:B------:R-:W-:Y:S02]  /*08a0*/  IMAD.IADD R5, R0, 0x1, R3 ;  /* 0x0000000100057824 */ /* 0x000fe400078e0203 */
[----:B------:R-:W-:Y:S02]  /*08b0*/  VIADD R3, R3, 0x80 ;  /* 0x0000008003037836 */ /* 0x000fe40000000000 */
[----:B-1----:R-:W-:-:S05]  /*08c0*/  IMAD.WIDE.U32 R6, R5, 0x2, R6 ;  /* 0x0000000205067825 */ /* 0x002fca00078e0006 */
[----:B------:R2:W-:Y:S02]  /*08d0*/  STG.E.U16 desc[UR4][R6.64], R8 ;  /* 0x0000000806007986 */ /* 0x0005e4000c101504 */
.L_x_2717:
        /* <DEDUP_REMOVED lines=8> */
.L_x_2718:
[----:B------:R-:W-:Y:S05]  /*0960*/  BSYNC.RELIABLE B1 ;  /* 0x0000000000017941 */ /* 0x000fea0003800100 */
.L_x_2713:
[----:B------:R-:W-:-:S13]  /*0970*/  ISETP.GE.U32.AND P0, PT, R3, R2, PT ;  /* 0x000000020300720c */ /* 0x000fda0003f06070 */
[----:B-12---:R-:W1:Y:S01]  /*0980*/  @!P0 LDC.64 R6, c[0x0][0x388] ;  /* 0x0000e200ff068b82 */ /* 0x006e620000000a00 */
[----:B------:R-:W-:Y:S02]  /*0990*/  @!P0 IMAD.IADD R5, R0, 0x1, R3 ;  /* 0x0000000100058824 */ /* 0x000fe400078e0203 */
[----:B------:R-:W-:Y:S02]  /*09a0*/  @!P0 VIADD R3, R3, 0x80 ;  /* 0x0000008003038836 */ /* 0x000fe40000000000 */
[----:B-1----:R-:W-:-:S05]  /*09b0*/  @!P0 IMAD.WIDE.U32 R6, R5, 0x2, R6 ;  /* 0x0000000205068825 */ /* 0x002fca00078e0006 */
[----:B------:R3:W-:Y:S02]  /*09c0*/  @!P0 STG.E.U16 desc[UR4][R6.64], R24 ;  /* 0x0000001806008986 */ /* 0x0007e4000c101504 */
.L_x_2719:
[----:B------:R-:W-:Y:S05]  /*09d0*/  BSYNC.RECONVERGENT B0 ;  /* 0x0000000000007941 */ /* 0x000fea0003800200 */
.L_x_2712:
        /* <DEDUP_REMOVED lines=8> */
.L_x_2711:
[----:B------:R-:W0:Y:S01]  /*0a60*/  S2R R2, SR_TID.X ;  /* 0x0000000000027919 */ /* 0x000e220000002100 */
[----:B------:R-:W1:Y:S08]  /*0a70*/  LDC.64 R4, c[0x0][0x390] ;  /* 0x0000e400ff047b82 */ /* 0x000e700000000a00 */
[----:B------:R-:W2:Y:S08]  /*0a80*/  LDC.64 R6, c[0x0][0x398] ;  /* 0x0000e600ff067b82 */ /* 0x000eb00000000a00 */
[----:B------:R-:W3:Y:S01]  /*0a90*/  LDC.64 R8, c[0x0][0x388] ;  /* 0x0000e200ff087b82 */ /* 0x000ee20000000a00 */
[----:B-1----:R-:W-:-:S04]  /*0aa0*/  IMAD.WIDE.U32 R4, R0, 0x2, R4 ;  /* 0x0000000200047825 */ /* 0x002fc800078e0004 */
[----:B0-----:R-:W-:-:S04]  /*0ab0*/  IMAD.WIDE.U32 R10, R2, 0x8, R4 ;  /* 0x00000008020a7825 */ /* 0x001fc800078e0004 */
[----:B--2---:R-:W-:Y:S01]  /*0ac0*/  IMAD.WIDE.U32 R6, R0, 0x2, R6 ;  /* 0x0000000200067825 */ /* 0x004fe200078e0006 */
[----:B------:R-:W2:Y:S04]  /*0ad0*/  LDG.E.64 R18, desc[UR4][R10.64] ;  /* 0x000000040a127981 */ /* 0x000ea8000c1e1b00 */
[----:B------:R-:W4:Y:S01]  /*0ae0*/  LDG.E.64 R4, desc[UR4][R10.64+0x400] ;  /* 0x000400040a047981 */ /* 0x000f22000c1e1b00 */
[----:B------:R-:W-:-:S05]  /*0af0*/  IMAD.WIDE.U32 R12, R2, 0x8, R6 ;  /* 0x00000008020c7825 */ /* 0x000fca00078e0006 */
[----:B------:R-:W5:Y:S04]  /*0b00*/  LDG.E.64 R20, desc[UR4][R12.64] ;  /* 0x000000040c147981 */ /* 0x000f68000c1e1b00 */
[----:B------:R-:W5:Y:S01]  /*0b10*/  LDG.E.64 R6, desc[UR4][R12.64+0x400] ;  /* 0x000400040c067981 */ /* 0x000f62000c1e1b00 */
[----:B---3--:R-:W-:-:S04]  /*0b20*/  IMAD.WIDE.U32 R8, R0, 0x2, R8 ;  /* 0x0000000200087825 */ /* 0x008fc800078e0008 */
[----:B------:R-:W-:Y:S01]  /*0b30*/  IMAD.WIDE.U32 R8, R2, 0x8, R8 ;  /* 0x0000000802087825 */ /* 0x000fe200078e0008 */
[----:B--2---:R-:W-:Y:S02]  /*0b40*/  PRMT R14, R18, 0x7632, R14 ;  /* 0x00007632120e7816 */ /* 0x004fe4000000000e */
[----:B------:R-:W-:Y:S02]  /*0b50*/  PRMT R15, R19, 0x7632, R15 ;  /* 0x00007632130f7816 */ /* 0x000fe4000000000f */
[----:B----4-:R-:W-:Y:S02]  /*0b60*/  PRMT R0, R4, 0x7632, R0 ;  /* 0x0000763204007816 */ /* 0x010fe40000000000 */
[----:B------:R-:W-:Y:S02]  /*0b70*/  PRMT R10, R5, 0x7632, R10 ;  /* 0x00007632050a7816 */ /* 0x000fe4000000000a */
[----:B-----5:R-:W-:Y:S02]  /*0b80*/  PRMT R17, R20, 0x7632, R17 ;  /* 0x0000763214117816 */ /* 0x020fe40000000011 */
[----:B------:R-:W-:-:S02]  /*0b90*/  PRMT R16, R21, 0x7632, R16 ;  /* 0x0000763215107816 */ /* 0x000fc40000000010 */
[----:B------:R-:W-:Y:S02]  /*0ba0*/  PRMT R11, R6, 0x7632, R11 ;  /* 0x00007632060b7816 */ /* 0x000fe4000000000b */
[----:B------:R-:W-:Y:S02]  /*0bb0*/  PRMT R13, R7, 0x7632, R13 ;  /* 0x00007632070d7816 */ /* 0x000fe4000000000d */
[----:B------:R-:W-:Y:S02]  /*0bc0*/  LOP3.LUT R3, R20, R18, RZ, 0x3c, !PT ;  /* 0x0000001214037212 */ /* 0x000fe400078e3cff */
[----:B------:R-:W-:Y:S02]  /*0bd0*/  LOP3.LUT R18, R21, R19, RZ, 0x3c, !PT ;  /* 0x0000001315127212 */ /* 0x000fe400078e3cff */
        /* <DEDUP_REMOVED lines=10> */
[----:B------:R-:W-:Y:S04]  /*0c80*/  STG.E.64 desc[UR4][R8.64], R14 ;  /* 0x0000000e08007986 */ /* 0x000fe8000c101b04 */
[----:B------:R-:W-:Y:S01]  /*0c90*/  STG.E.64 desc[UR4][R8.64+0x400], R4 ;  /* 0x0004000408007986 */ /* 0x000fe2000c101b04 */
[----:B------:R-:W-:Y:S05]  /*0ca0*/  EXIT ;  /* 0x000000000000794d */ /* 0x000fea0003800000 */
.L_x_2720:
        /* <DEDUP_REMOVED lines=13> */
.L_x_25828:


//--------------------- .text._ZN2at6native29vectorized_elementwise_kernelILi8ENS0_13BinaryFunctorIsssNS0_17BitwiseXorFunctorIsEEEESt5arrayIPcLm3EEEEviT0_T1_ --------------------------
	.section	.text._ZN2at6native29vectorized_elementwise_kernelILi8ENS0_13BinaryFunctorIsssNS0_17BitwiseXorFunctorIsEEEESt5arrayIPcLm3EEEEviT0_T1_,"ax",@progbits
	.align	128
        .global         _ZN2at6native29vectorized_elementwise_kernelILi8ENS0_13BinaryFunctorIsssNS0_17BitwiseXorFunctorIsEEEESt5arrayIPcLm3EEEEviT0_T1_
        .type           _ZN2at6native29vectorized_elementwise_kernelILi8ENS0_13BinaryFunctorIsssNS0_17BitwiseXorFunctorIsEEEESt5arrayIPcLm3EEEEviT0_T1_,@function
        .size           _ZN2at6native29vectorized_elementwise_kernelILi8ENS0_13BinaryFunctorIsssNS0_17BitwiseXorFunctorIsEEEESt5arrayIPcLm3EEEEviT0_T1_,(.L_x_25829 - _ZN2at6native29vectorized_elementwise_kernelILi8ENS0_13BinaryFunctorIsssNS0_17BitwiseXorFunctorIsEEEESt5arrayIPcLm3EEEEviT0_T1_)
        .other          _ZN2at6native29vectorized_elementwise_kernelILi8ENS0_13BinaryFunctorIsssNS0_17BitwiseXorFunctorIsEEEESt5arrayIPcLm3EEEEviT0_T1_,@"STO_CUDA_ENTRY STV_DEFAULT"
_ZN2at6native29vectorized_elementwise_kernelILi8ENS0_13BinaryFunctorIsssNS0_17BitwiseXorFunctorIsEEEESt5arrayIPcLm3EEEEviT0_T1_:
.text._ZN2at6native29vectorized_elementwise_kernelILi8ENS0_13BinaryFunctorIsssNS0_17BitwiseXorFunctorIsEEEESt5arrayIPcLm3EEEEviT0_T1_:
[----:B------:R-:W-:Y:S01]  /*0000*/  LDC R1, c[0x0][0x37c] ;  /* 0x0000df00ff017b82 */ /* 0x000fe20000000800 */
[----:B------:R-:W-:Y:S05]  /*0010*/  EXIT ;  /* 0x000000000000794d */ /* 0x000fea0003800000 */
.L_x_2721:
        /* <DEDUP_REMOVED lines=14> */
.L_x_25829:


//--------------------- .text._ZN2at6native18elementwise_kernelILi128ELi4EZNS0_15gpu_kernel_implINS0_13AUnaryFunctorIlllNS0_17BitwiseXorFunctorIlEEEEEEvRNS_18TensorIteratorBaseERKT_EUliE_EEviT1_ --------------------------
	.section	.text._ZN2at6native18elementwise_kernelILi128ELi4EZNS0_15gpu_kernel_implINS0_13AUnaryFunctorIlllNS0_17BitwiseXorFunctorIlEEEEEEvRNS_18TensorIteratorBaseERKT_EUliE_EEviT1_,"ax",@progbits
	.align	128
        .global         _ZN2at6native18elementwise_kernelILi128ELi4EZNS0_15gpu_kernel_implINS0_13AUnaryFunctorIlllNS0_17BitwiseXorFunctorIlEEEEEEvRNS_18TensorIteratorBaseERKT_EUliE_EEviT1_
        .type           _ZN2at6native18elementwise_kernelILi128ELi4EZNS0_15gpu_kernel_implINS0_13AUnaryFunctorIlllNS0_17BitwiseXorFunctorIlEEEEEEvRNS_18TensorIteratorBaseERKT_EUliE_EEviT1_,@function
        .size           _ZN2at6native18elementwise_kernelILi128ELi4EZNS0_15gpu_kernel_implINS0_13AUnaryFunctorIlllNS0_17BitwiseXorFunctorIlEEEEEEvRNS_18TensorIteratorBaseERKT_EUliE_EEviT1_,(.L_x_25830 - _ZN2at6native18elementwise_kernelILi128ELi4EZNS0_15gpu_kernel_implINS0_13AUnaryFunctorIlllNS0_17BitwiseXorFunctorIlEEEEEEvRNS_18TensorIteratorBaseERKT_EUliE_EEviT1_)
        .other          _ZN2at6native18elementwise_kernelILi128ELi4EZNS0_15gpu_kernel_implINS0_13AUnaryFunctorIlllNS0_17BitwiseXorFunctorIlEEEEEEvRNS_18TensorIteratorBaseERKT_EUliE_EEviT1_,@"STO_CUDA_ENTRY STV_DEFAULT"
_ZN2at6native18elementwise_kernelILi128ELi4EZNS0_15gpu_kernel_implINS0_13AUnaryFunctorIlllNS0_17BitwiseXorFunctorIlEEEEEEvRNS_18TensorIteratorBaseERKT_EUliE_EEviT1_:
.text._ZN2at6native18elementwise_kernelILi128ELi4EZNS0_15gpu_kernel_implINS0_13AUnaryFunctorIlllNS0_17BitwiseXorFunctorIlEEEEEEvRNS_18TensorIteratorBaseERKT_EUliE_EEviT1_:
        /* <DEDUP_REMOVED lines=9> */
[----:B---3--:R-:W-:-:S02]  /*0090*/  UIADD3 UR40, UPT, UPT, UR39, -0x1, URZ ;  /* 0xffffffff27287890 */ /* 0x008fc4000fffe0ff */
[----:B--2---:R-:W-:Y:S02]  /*00a0*/  USHF.L.U32 UR4, UR4, 0x9, URZ ;  /* 0x0000000904047899 */ /* 0x004fe400080006ff */
[----:B------:R-:W-:-:S04]  /*00b0*/  UISETP.LT.U32.AND UP0, UPT, UR40, 0x18, UPT ;  /* 0x000000182800788c */ /* 0x000fc8000bf01070 */
[----:B------:R-:W-:Y:S01]  /*00c0*/  USEL UR38, UR40, 0x18, UP0 ;  /* 0x0000001828267887 */ /* 0x000fe20008000000 */
[----:B-1----:R-:W-:-:S03]  /*00d0*/  LOP3.LUT R17, R17, UR4, RZ, 0xfc, !PT ;  /* 0x0000000411117c12 */ /* 0x002fc6000f8efcff */
[----:B------:R-:W-:Y:S01]  /*00e0*/  UIADD3 UR38, UPT, UPT, UR38, 0x1, URZ ;  /* 0x0000000126267890 */ /* 0x000fe2000fffe0ff */
[----:B----4-:R-:W-:-:S13]  /*00f0*/  ISETP.GE.AND P0, PT, R17, UR5, PT ;  /* 0x0000000511007c0c */ /* 0x010fda000bf06270 */
[----:B0-----:R-:W-:Y:S05]  /*0100*/  @P0 BRA `(.L_x_2723) ;  /* 0x0000002c00dc0947 */ /* 0x001fea0003800000 */
        /* <DEDUP_REMOVED lines=302> */
.L_x_2724:
        /* <DEDUP_REMOVED lines=14> */
[----:B------:R-:W2:Y:S02]  /*14d0*/  LDG.E.S8 R4, desc[UR36][R2.64] ;  /* 0x0000002402047981 */ /* 0x000ea4000c1e1300 */
[----:B--2---:R-:W-:Y:S01]  /*14e0*/  SHF.R.S32.HI R5, RZ, 0x1f, R4 ;  /* 0x0000001fff057819 */ /* 0x004fe20000011404 */
[----:B------:R-:W-:Y:S06]  /*14f0*/  BRA `(.L_x_2730) ;  /* 0x0000000c004c7947 */ /* 0x000fec0003800000 */
.L_x_2728:
[----:B------:R4:W5:Y:S01]  /*1500*/  LDG.E.U8 R4, desc[UR36][R2.64] ;  /* 0x0000002402047981 */ /* 0x000962000c1e1100 */
[----:B------:R-:W-:Y:S01]  /*1510*/  MOV R5, RZ ;  /* 0x000000ff00057202 */ /* 0x000fe20000000f00 */
[----:B------:R-:W-:Y:S06]  /*1520*/  BRA `(.L_x_2730) ;  /* 0x0000000c00407947 */ /* 0x000fec0003800000 */
.L_x_2727:
[----:B------:R-:W-:-:S09]  /*1530*/  UISETP.NE.AND UP0, UPT, UR4, 0x2, UPT ;  /* 0x000000020400788c */ /* 0x000fd2000bf05270 */
[----:B------:R-:W-:Y:S05]  /*1540*/  BRA.U !UP0, `(.L_x_2731) ;  /* 0x0000000108247547 */ /* 0x000fea000b800000 */
[----:B------:R-:W-:-:S09]  /*1550*/  UISETP.NE.AND UP0, UPT, UR4, 0x3, UPT ;  /* 0x000000030400788c */ /* 0x000fd2000bf05270 */
[----:B------:R-:W-:Y:S05]  /*1560*/  BRA.U !UP0, `(.L_x_2732) ;  /* 0x0000000108107547 */ /* 0x000fea000b800000 */
[----:B------:R-:W-:-:S09]  /*1570*/  UISETP.NE.AND UP0, UPT, UR4, 0x4, UPT ;  /* 0x000000040400788c */ /* 0x000fd2000bf05270 */
[----:B------:R-:W-:Y:S05]  /*1580*/  BRA.U UP0, `(.L_x_2729) ;  /* 0x0000000900a47547 */ /* 0x000fea000b800000 */
[----:B------:R3:W5:Y:S01]  /*1590*/  LDG.E.64 R4, desc[UR36][R2.64] ;  /* 0x0000002402047981 */ /* 0x000762000c1e1b00 */
[----:B------:R-:W-:Y:S05]  /*15a0*/  BRA `(.L_x_2730) ;  /* 0x0000000c00207947 */ /* 0x000fea0003800000 */
.L_x_2732:
[----:B------:R-:W2:Y:S02]  /*15b0*/  LDG.E R4, desc[UR36][R2.64] ;  /* 0x0000002402047981 */ /* 0x000ea4000c1e1900 */
[----:B--2---:R-:W-:Y:S01]  /*15c0*/  SHF.R.S32.HI R5, RZ, 0x1f, R4 ;  /* 0x0000001fff057819 */ /* 0x004fe20000011404 */
[----:B------:R-:W-:Y:S06]  /*15d0*/  BRA `(.L_x_2730) ;  /* 0x0000000c00147947 */ /* 0x000fec0003800000 */
.L_x_2731:
[----:B------:R-:W2:Y:S02]  /*15e0*/  LDG.E.S16 R4, desc[UR36][R2.64] ;  /* 0x0000002402047981 */ /* 0x000ea4000c1e1700 */
[----:B--2---:R-:W-:Y:S01]  /*15f0*/  SHF.R.S32.HI R5, RZ, 0x1f, R4 ;  /* 0x0000001fff057819 */ /* 0x004fe20000011404 */
[----:B------:R-:W-:Y:S06]  /*1600*/  BRA `(.L_x_2730) ;  /* 0x0000000c00087947 */ /* 0x000fec0003800000 */
.L_x_2726:
[----:B------:R-:W-:-:S09]  /*1610*/  UISETP.GT.AND UP0, UPT, UR4, 0x6, UPT ;  /* 0x000000060400788c */ /* 0x000fd2000bf04270 */
[----:B------:R-:W-:Y:S05]  /*1620*/  BRA.U UP0, `(.L_x_2733) ;  /* 0x00000001002c7547 */ /* 0x000fea000b800000 */
[----:B------:R-:W-:-:S09]  /*1630*/  UISETP.NE.AND UP0, UPT, UR4, 0x5, UPT ;  /* 0x000000050400788c */ /* 0x000fd2000bf05270 */
[----:B------:R-:W-:Y:S05]  /*1640*/  BRA.U !UP0, `(.L_x_2734) ;  /* 0x0000000108147547 */ /* 0x000fea000b800000 */
[----:B------:R-:W-:-:S09]  /*1650*/  UISETP.NE.AND UP0, UPT, UR4, 0x6, UPT ;  /* 0x000000060400788c */ /* 0x000fd2000bf05270 */
[----:B------:R-:W-:Y:S05]  /*1660*/  BRA.U UP0, `(.L_x_2729) ;  /* 0x00000009006c7547 */ /* 0x000fea000b800000 */
[----:B------:R-:W2:Y:S02]  /*1670*/  LDG.E R2, desc[UR36][R2.64] ;  /* 0x0000002402027981 */ /* 0x000ea4000c1e1900 */
[----:B--2---:R3:W4:Y:S02]  /*1680*/  F2I.S64.TRUNC R4, R2 ;  /* 0x0000000200047311 */ /* 0x004724000020d900 */
[----:B---34-:R-:W-:Y:S05]  /*1690*/  BRA `(.L_x_2730) ;  /* 0x0000000800e47947 */ /* 0x018fea0003800000 */
.L_x_2734:
[----:B------:R-:W2:Y:S02]  /*16a0*/  LDG.E.U16 R2, desc[UR36][R2.64] ;  /* 0x0000002402027981 */ /* 0x000ea4000c1e1500 */
[----:B--2---:R-:W-:-:S06]  /*16b0*/  HADD2.F32 R4, -RZ, R2.H0_H0 ;  /* 0x20000002ff047230 */ /* 0x004fcc0000004100 */
[----:B------:R-:W3:Y:S02]  /*16c0*/  F2I.S64.TRUNC R4, R4 ;  /* 0x0000000400047311 */ /* 0x000ee4000020d900 */
[----:B---3--:R-:W-:Y:S05]  /*16d0*/  BRA `(.L_x_2730) ;  /* 0x0000000800d47947 */ /* 0x008fea0003800000 */
.L_x_2733:
[----:B------:R-:W-:-:S09]  /*16e0*/  UISETP.NE.AND UP0, UPT, UR4, 0x7, UPT ;  /* 0x000000070400788c */ /* 0x000fd2000bf05270 */
[----:B------:R-:W-:Y:S05]  /*16f0*/  BRA.U !UP0, `(.L_x_2735) ;  /* 0x00000001082c7547 */ /* 0x000fea000b800000 */
[----:B------:R-:W-:-:S09]  /*1700*/  UISETP.NE.AND UP0, UPT, UR4, 0x8, UPT ;  /* 0x000000080400788c */ /* 0x000fd2000bf05270 */
[----:B------:R-:W-:Y:S05]  /*1710*/  BRA.U !UP0, `(.L_x_2736) ;  /* 0x0000000108147547 */ /* 0x000fea000b800000 */
[----:B------:R-:W-:-:S09]  /*1720*/  UISETP.NE.AND UP0, UPT, UR4, 0x9, UPT ;  /* 0x000000090400788c */ /* 0x000fd2000bf05270 */
[----:B------:R-:W-:Y:S05]  /*1730*/  BRA.U UP0, `(.L_x_2729) ;  /* 0x0000000900387547 */ /* 0x000fea000b800000 */
[----:B------:R-:W2:Y:S02]  /*1740*/  LDG.E R2, desc[UR36][R2.64] ;  /* 0x0000002402027981 */ /* 0x000ea4000c1e1900 */
[----:B--2---:R3:W4:Y:S02]  /*1750*/  F2I.S64.TRUNC R4, R2 ;  /* 0x0000000200047311 */ /* 0x004724000020d900 */
[----:B---34-:R-:W-:Y:S05]  /*1760*/  BRA `(.L_x_2730) ;  /* 0x0000000800b07947 */ /* 0x018fea0003800000 */
.L_x_2736:
[----:B------:R-:W2:Y:S02]  /*1770*/  LDG.E.U16 R2, desc[UR36][R2.64] ;  /* 0x0000002402027981 */ /* 0x000ea4000c1e1500 */
[----:B--2---:R-:W-:-:S06]  /*1780*/  HADD2.F32 R4, -RZ, R2.H0_H0 ;  /* 0x20000002ff047230 */ /* 0x004fcc0000004100 */
[----:B------:R-:W3:Y:S02]  /*1790*/  F2I.S64.TRUNC R4, R4 ;  /* 0x0000000400047311 */ /* 0x000ee4000020d900 */
[----:B---3--:R-:W-:Y:S05]  /*17a0*/  BRA `(.L_x_2730) ;  /* 0x0000000800a07947 */ /* 0x008fea0003800000 */
.L_x_2735:
[----:B------:R-:W2:Y:S02]  /*17b0*/  LDG.E.64 R2, desc[UR36][R2.64] ;  /* 0x0000002402027981 */ /* 0x000ea4000c1e1b00 */
[----:B--2---:R3:W4:Y:S02]  /*17c0*/  F2I.S64.F64.TRUNC R4, R2 ;  /* 0x0000000200047311 */ /* 0x004724000030d900 */
[----:B---34-:R-:W-:Y:S05]  /*17d0*/  BRA `(.L_x_2730) ;  /* 0x0000000800947947 */ /* 0x018fea0003800000 */
.L_x_2725:
        /* <DEDUP_REMOVED lines=8> */
[----:B------:R-:W2:Y:S01]  /*1860*/  LDG.E.U8 R2, desc[UR36][R2.64] ;  /* 0x0000002402027981 */ /* 0x000ea2000c1e1100 */
[----:B------:R-:W-:Y:S01]  /*1870*/  IMAD.MOV.U32 R5, RZ, RZ, RZ ;  /* 0x000000ffff057224 */ /* 0x000fe200078e00ff */
[----:B--2---:R-:W-:-:S04]  /*1880*/  ISETP.NE.AND P0, PT, R2, RZ, PT ;  /* 0x000000ff0200720c */ /* 0x004fc80003f05270 */
[----:B------:R-:W-:Y:S01]  /*1890*/  SEL R4, RZ, 0x1, !P0 ;  /* 0x00000001ff047807 */ /* 0x000fe20004000000 */
[----:B------:R-:W-:Y:S08]  /*18a0*/  BRA `(.L_x_2730) ;  /* 0x0000000800607947 */ /* 0x000ff00003800000 */
.L_x_2739:
[----:B------:R-:W2:Y:S02]  /*18b0*/  LDG.E.64 R2, desc[UR36][R2.64] ;  /* 0x0000002402027981 */ /* 0x000ea4000c1e1b00 */
[----:B--2---:R3:W4:Y:S02]  /*18c0*/  F2I.S64.F64.TRUNC R4, R2 ;  /* 0x0000000200047311 */ /* 0x004724000030d900 */
[----:B---34-:R-:W-:Y:S05]  /*18d0*/  BRA `(.L_x_2730) ;  /* 0x0000000800547947 */ /* 0x018fea0003800000 */
.L_x_2738:
        /* <DEDUP_REMOVED lines=24> */
[----:B------:R-:W3:Y:S02]  /*1a60*/  F2I.S64.TRUNC R4, R5 ;  /* 0x0000000500047311 */ /* 0x000ee4000020d900 */
[----:B---3--:R-:W-:Y:S05]  /*1a70*/  BRA `(.L_x_2730) ;  /* 0x0000000400ec7947 */ /* 0x008fea0003800000 */
.L_x_2741:
[----:B------:R-:W2:Y:S02]  /*1a80*/  LDG.E.U8 R2, desc[UR36][R2.64] ;  /* 0x0000002402027981 */ /* 0x000ea4000c1e1100 */
[C---:B--2---:R-:W-:Y:S01]  /*1a90*/  SHF.L.U32 R4, R2.reuse, 0x19, RZ ;  /* 0x0000001902047819 */ /* 0x044fe200000006ff */
        /* <DEDUP_REMOVED lines=9> */
[----:B------:R-:W3:Y:S02]  /*1b30*/  F2I.S64.TRUNC R4, R5 ;  /* 0x0000000500047311 */ /* 0x000ee4000020d900 */
[----:B---3--:R-:W-:Y:S05]  /*1b40*/  BRA `(.L_x_2730) ;  /* 0x0000000400b87947 */ /* 0x008fea0003800000 */
.L_x_2740:
[----:B------:R-:W2:Y:S02]  /*1b50*/  LDG.E.U16 R4, desc[UR36][R2.64] ;  /* 0x0000002402047981 */ /* 0x000ea4000c1e1500 */
[----:B--2---:R-:W-:-:S06]  /*1b60*/  IMAD.U32 R4, R4, 0x10000, RZ ;  /* 0x0001000004047824 */ /* 0x004fcc00078e00ff */
[----:B------:R-:W3:Y:S02]  /*1b70*/  F2I.S64.TRUNC R4, R4 ;  /* 0x0000000400047311 */ /* 0x000ee4000020d900 */
[----:B---3--:R-:W-:Y:S05]  /*1b80*/  BRA `(.L_x_2730) ;  /* 0x0000000400a87947 */ /* 0x008fea0003800000 */
.L_x_2737:
        /* <DEDUP_REMOVED lines=9> */
[----:B------:R-:W-:Y:S01]  /*1c20*/  MOV R5, RZ ;  /* 0x000000ff00057202 */ /* 0x000fe20000000f00 */
[----:B------:R-:W-:Y:S06]  /*1c30*/  BRA `(.L_x_2730) ;  /* 0x00000004007c7947 */ /* 0x000fec0003800000 */
.L_x_2744:
        /* <DEDUP_REMOVED lines=21> */
.L_x_2748:
[----:B------:R-:W-:Y:S05]  /*1d90*/  BSYNC.RECONVERGENT B1 ;  /* 0x0000000000017941 */ /* 0x000fea0003800200 */
.L_x_2747:
[----:B------:R-:W-:Y:S01]  /*1da0*/  IMAD.SHL.U32 R0, R0, 0x100000, RZ ;  /* 0x0010000000007824 */ /* 0x000fe200078e00ff */
[----:B------:R-:W-:-:S04]  /*1db0*/  LEA R2, R2, 0x3b800000, 0x17 ;  /* 0x3b80000002027811 */ /* 0x000fc800078eb8ff */
[----:B------:R-:W-:-:S07]  /*1dc0*/  LOP3.LUT R4, R2, R0, R7, 0xfe, !PT ;  /* 0x0000000002047212 */ /* 0x000fce00078efe07 */
.L_x_2746:
[----:B------:R-:W-:Y:S05]  /*1dd0*/  BSYNC.RECONVERGENT B0 ;  /* 0x0000000000007941 */ /* 0x000fea0003800200 */
.L_x_2745:
[----:B------:R-:W1:Y:S02]  /*1de0*/  F2I.S64.TRUNC R4, R4 ;  /* 0x0000000400047311 */ /* 0x000e64000020d900 */
[----:B-1----:R-:W-:Y:S05]  /*1df0*/  BRA `(.L_x_2730) ;  /* 0x00000004000c7947 */ /* 0x002fea0003800000 */
.L_x_2743:
        /* <DEDUP_REMOVED lines=21> */
.L_x_2752:
[----:B------:R-:W-:Y:S05]  /*1f50*/  BSYNC.RECONVERGENT B1 ;  /* 0x0000000000017941 */ /* 0x000fea0003800200 */
.L_x_2751:
[----:B------:R-:W-:Y:S01]  /*1f60*/  IMAD.SHL.U32 R0, R0, 0x200000, RZ ;  /* 0x0020000000007824 */ /* 0x000fe200078e00ff */
[----:B------:R-:W-:-:S04]  /*1f70*/  LEA R2, R2, 0x37800000, 0x17 ;  /* 0x3780000002027811 */ /* 0x000fc800078eb8ff */
[----:B------:R-:W-:-:S07]  /*1f80*/  LOP3.LUT R4, R2, R0, R7, 0xfe, !PT ;  /* 0x0000000002047212 */ /* 0x000fce00078efe07 */
.L_x_2750:
[----:B------:R-:W-:Y:S05]  /*1f90*/  BSYNC.RECONVERGENT B0 ;  /* 0x0000000000007941 */ /* 0x000fea0003800200 */
.L_x_2749:
[----:B------:R-:W1:Y:S02]  /*1fa0*/  F2I.S64.TRUNC R4, R4 ;  /* 0x0000000400047311 */ /* 0x000e64000020d900 */
[----:B-1----:R-:W-:Y:S05]  /*1fb0*/  BRA `(.L_x_2730) ;  /* 0x00000000009c7947 */ /* 0x002fea0003800000 */
.L_x_2742:
[----:B------:R-:W-:-:S09]  /*1fc0*/  UISETP.NE.AND UP0, UPT, UR4, 0x1c, UPT ;  /* 0x0000001c0400788c */ /* 0x000fd2000bf05270 */
[----:B------:R-:W-:Y:S05]  /*1fd0*/  BRA.U !UP0, `(.L_x_2753) ;  /* 0x00000001088c7547 */ /* 0x000fea000b800000 */
[----:B------:R-:W-:-:S09]  /*1fe0*/  UISETP.NE.AND UP0, UPT, UR4, 0x1d, UPT ;  /* 0x0000001d0400788c */ /* 0x000fd2000bf05270 */
[----:B------:R-:W-:Y:S05]  /*1ff0*/  BRA.U !UP0, `(.L_x_2754) ;  /* 0x00000001087c7547 */ /* 0x000fea000b800000 */
[----:B------:R-:W-:-:S09]  /*2000*/  UISETP.NE.AND UP0, UPT, UR4, 0x2c, UPT ;  /* 0x0000002c0400788c */ /* 0x000fd2000bf05270 */
[----:B------:R-:W-:Y:S05]  /*2010*/  BRA.U !UP0, `(.L_x_2755) ;  /* 0x0000000108487547 */ /* 0x000fea000b800000 */
.L_x_2729:
        /* <DEDUP_REMOVED lines=16> */
.L_x_2756:
[----:B------:R-:W-:Y:S01]  /*2120*/  CS2R R4, SRZ ;  /* 0x0000000000047805 */ /* 0x000fe2000001ff00 */
[----:B------:R-:W-:Y:S06]  /*2130*/  BRA `(.L_x_2730) ;  /* 0x00000000003c7947 */ /* 0x000fec0003800000 */
.L_x_2755:
        /* <DEDUP_REMOVED lines=8> */
.L_x_2758:
[----:B------:R-:W-:Y:S05]  /*21c0*/  BSYNC.RECONVERGENT B0 ;  /* 0x0000000000007941 */ /* 0x000fea0003800200 */
.L_x_2757:
[----:B------:R-:W2:Y:S02]  /*21d0*/  F2I.S64.TRUNC R4, R4 ;  /* 0x0000000400047311 */ /* 0x000ea4000020d900 */
[----:B--2---:R-:W-:Y:S05]  /*21e0*/  BRA `(.L_x_2730) ;  /* 0x0000000000107947 */ /* 0x004fea0003800000 */
.L_x_2754:
[----:B------:R2:W5:Y:S01]  /*21f0*/  LDG.E.64 R4, desc[UR36][R2.64] ;  /* 0x0000002402047981 */ /* 0x000562000c1e1b00 */
[----:B------:R-:W-:Y:S05]  /*2200*/  BRA `(.L_x_2730) ;  /* 0x0000000000087947 */ /* 0x000fea0003800000 */
.L_x_2753:
[----:B------:R1:W5:Y:S01]  /*2210*/  LDG.E R4, desc[UR36][R2.64] ;  /* 0x0000002402047981 */ /* 0x000362000c1e1900 */
[----:B------:R-:W-:-:S07]  /*2220*/  IMAD.MOV.U32 R5, RZ, RZ, RZ ;  /* 0x000000ffff057224 */ /* 0x000fce00078e00ff */
.L_x_2730:
[----:B------:R-:W0:Y:S01]  /*2230*/  LDCU.64 UR8, c[0x0][0x598] ;  /* 0x0000b300ff0877ac */ /* 0x000e220008000a00 */
[----:B------:R-:W1:Y:S01]  /*2240*/  LDCU.64 UR6, c[0x0][0x580] ;  /* 0x0000b000ff0677ac */ /* 0x000e620008000a00 */
[----:B------:R-:W-:-:S04]  /*2250*/  UPRMT UR4, UR41, 0x9910, URZ ;  /* 0x0000991029047896 */ /* 0x000fc800080000ff */
[----:B------:R-:W-:Y:S01]  /*2260*/  UISETP.GT.AND UP0, UPT, UR4, 0x9, UPT ;  /* 0x000000090400788c */ /* 0x000fe2000bf04270 */
[----:B0----5:R-:W-:Y:S02]  /*2270*/  LOP3.LUT R9, R4, UR8, RZ, 0x3c, !PT ;  /* 0x0000000804097c12 */ /* 0x021fe4000f8e3cff */
[----:B------:R-:W-:Y:S02]  /*2280*/  LOP3.LUT R7, R5, UR9, RZ, 0x3c, !PT ;  /* 0x0000000905077c12 */ /* 0x000fe4000f8e3cff */
[----:B-1234-:R-:W-:Y:S01]  /*2290*/  IADD3 R2, P0, PT, R16, UR6, RZ ;  /* 0x0000000610027c10 */ /* 0x01efe2000ff1e0ff */
[----:B------:R-:W-:-:S03]  /*22a0*/  IMAD.MOV.U32 R6, RZ, RZ, R9 ;  /* 0x000000ffff067224 */ /* 0x000fc600078e0009 */
        /* <DEDUP_REMOVED lines=12> */
.L_x_2762:
[----:B------:R3:W-:Y:S01]  /*2370*/  STG.E.U8 desc[UR36][R2.64], R9 ;  /* 0x0000000902007986 */ /* 0x0007e2000c101124 */
[----:B------:R-:W-:Y:S05]  /*2380*/  BRA `(.L_x_2764) ;  /* 0x0000000c00387947 */ /* 0x000fea0003800000 */
.L_x_2761:
[----:B------:R-:W-:-:S09]  /*2390*/  UISETP.NE.AND UP0, UPT, UR4, 0x2, UPT ;  /* 0x000000020400788c */ /* 0x000fd2000bf05270 */
[----:B------:R-:W-:Y:S05]  /*23a0*/  BRA.U !UP0, `(.L_x_2765) ;  /* 0x0000000108207547 */ /* 0x000fea000b800000 */
[----:B------:R-:W-:-:S09]  /*23b0*/  UISETP.NE.AND UP0, UPT, UR4, 0x3, UPT ;  /* 0x000000030400788c */ /* 0x000fd2000bf05270 */
[----:B------:R-:W-:Y:S05]  /*23c0*/  BRA.U !UP0, `(.L_x_2766) ;  /* 0x0000000108107547 */ /* 0x000fea000b800000 */
[----:B------:R-:W-:-:S09]  /*23d0*/  UISETP.NE.AND UP0, UPT, UR4, 0x4, UPT ;  /* 0x000000040400788c */ /* 0x000fd2000bf05270 */
[----:B------:R-:W-:Y:S05]  /*23e0*/  BRA.U UP0, `(.L_x_2763) ;  /* 0x0000000900907547 */ /* 0x000fea000b800000 */
[----:B------:R0:W-:Y:S01]  /*23f0*/  STG.E.64 desc[UR36][R2.64], R6 ;  /* 0x0000000602007986 */ /* 0x0001e2000c101b24 */
[----:B------:R-:W-:Y:S05]  /*2400*/  BRA `(.L_x_2764) ;  /* 0x0000000c00187947 */ /* 0x000fea0003800000 */
.L_x_2766:
[----:B------:R1:W-:Y:S01]  /*2410*/  STG.E desc[UR36][R2.64], R9 ;  /* 0x0000000902007986 */ /* 0x0003e2000c101924 */
[----:B------:R-:W-:Y:S05]  /*2420*/  BRA `(.L_x_2764) ;  /* 0x0000000c00107947 */ /* 0x000fea0003800000 */
.L_x_2765:
[----:B------:R2:W-:Y:S01]  /*2430*/  STG.E.U16 desc[UR36][R2.64], R9 ;  /* 0x0000000902007986 */ /* 0x0005e2000c101524 */
[----:B------:R-:W-:Y:S05]  /*2440*/  BRA `(.L_x_2764) ;  /* 0x0000000c00087947 */ /* 0x000fea0003800000 */
.L_x_2760:
[----:B------:R-:W-:-:S09]  /*2450*/  UISETP.GT.AND UP0, UPT, UR4, 0x6, UPT ;  /* 0x000000060400788c */ /* 0x000fd2000bf04270 */
[----:B------:R-:W-:Y:S05]  /*2460*/  BRA.U UP0, `(.L_x_2767) ;  /* 0x00000001002c7547 */ /* 0x000fea000b800000 */
[----:B------:R-:W-:-:S09]  /*2470*/  UISETP.NE.AND UP0, UPT, UR4, 0x5, UPT ;  /* 0x000000050400788c */ /* 0x000fd2000bf05270 */
[----:B------:R-:W-:Y:S05]  /*2480*/  BRA.U !UP0, `(.L_x_2768) ;  /* 0x0000000108147547 */ /* 0x000fea000b800000 */
[----:B------:R-:W-:-:S09]  /*2490*/  UISETP.NE.AND UP0, UPT, UR4, 0x6, UPT ;  /* 0x000000060400788c */ /* 0x000fd2000bf05270 */
[----:B------:R-:W-:Y:S05]  /*24a0*/  BRA.U UP0, `(.L_x_2763) ;  /* 0x0000000900607547 */ /* 0x000fea000b800000 */
[----:B------:R-:W0:Y:S02]  /*24b0*/  I2F.S64 R7, R6 ;  /* 0x0000000600077312 */ /* 0x000e240000301400 */
[----:B0-----:R0:W-:Y:S01]  /*24c0*/  STG.E desc[UR36][R2.64], R7 ;  /* 0x0000000702007986 */ /* 0x0011e2000c101924 */
[----:B------:R-:W-:Y:S05]  /*24d0*/  BRA `(.L_x_2764) ;  /* 0x0000000800e47947 */ /* 0x000fea0003800000 */
.L_x_2768:
[----:B------:R-:W0:Y:S02]  /*24e0*/  I2F.S64 R0, R6 ;  /* 0x0000000600007312 */ /* 0x000e240000301400 */
[----:B0-----:R-:W-:-:S05]  /*24f0*/  F2FP.F16.F32.PACK_AB R0, RZ, R0 ;  /* 0x00000000ff00723e */ /* 0x001fca00000000ff */
[----:B------:R0:W-:Y:S01]  /*2500*/  STG.E.U16 desc[UR36][R2.64], R0 ;  /* 0x0000000002007986 */ /* 0x0001e2000c101524 */
[----:B------:R-:W-:Y:S05]  /*2510*/  BRA `(.L_x_2764) ;  /* 0x0000000800d47947 */ /* 0x000fea0003800000 */
.L_x_2767:
[----:B------:R-:W-:-:S09]  /*2520*/  UISETP.NE.AND UP0, UPT, UR4, 0x7, UPT ;  /* 0x000000070400788c */ /* 0x000fd2000bf05270 */
[----:B------:R-:W-:Y:S05]  /*2530*/  BRA.U !UP0, `(.L_x_2769) ;  /* 0x0000000108347547 */ /* 0x000fea000b800000 */
[----:B------:R-:W-:-:S09]  /*2540*/  UISETP.NE.AND UP0, UPT, UR4, 0x8, UPT ;  /* 0x000000080400788c */ /* 0x000fd2000bf05270 */
[----:B------:R-:W-:Y:S05]  /*2550*/  BRA.U !UP0, `(.L_x_2770) ;  /* 0x0000000108187547 */ /* 0x000fea000b800000 */
[----:B------:R-:W-:-:S09]  /*2560*/  UISETP.NE.AND UP0, UPT, UR4, 0x9, UPT ;  /* 0x000000090400788c */ /* 0x000fd2000bf05270 */
[----:B------:R-:W-:Y:S05]  /*2570*/  BRA.U UP0, `(.L_x_2763) ;  /* 0x00000009002c7547 */ /* 0x000fea000b800000 */
[----:B------:R-:W-:Y:S01]  /*2580*/  IMAD.MOV.U32 R5, RZ, RZ, RZ ;  /* 0x000000ffff057224 */ /* 0x000fe200078e00ff */
[----:B------:R-:W0:Y:S04]  /*2590*/  I2F.S64 R4, R6 ;  /* 0x0000000600047312 */ /* 0x000e280000301400 */
[----:B0-----:R0:W-:Y:S01]  /*25a0*/  STG.E.64 desc[UR36][R2.64], R4 ;  /* 0x0000000402007986 */ /* 0x0011e2000c101b24 */
[----:B------:R-:W-:Y:S05]  /*25b0*/  BRA `(.L_x_2764) ;  /* 0x0000000800ac7947 */ /* 0x000fea0003800000 */
.L_x_2770:
[----:B------:R-:W0:Y:S02]  /*25c0*/  I2F.S64 R6, R6 ;  /* 0x0000000600067312 */ /* 0x000e240000301400 */
[----:B0-----:R-:W-:-:S04]  /*25d0*/  F2FP.F16.F32.PACK_AB R5, RZ, R6 ;  /* 0x00000006ff05723e */ /* 0x001fc800000000ff */
[----:B------:R-:W-:-:S05]  /*25e0*/  PRMT R5, R5, 0x5410, RZ ;  /* 0x0000541005057816 */ /* 0x000fca00000000ff */
[----:B------:R0:W-:Y:S01]  /*25f0*/  STG.E desc[UR36][R2.64], R5 ;  /* 0x0000000502007986 */ /* 0x0001e2000c101924 */
[----:B------:R-:W-:Y:S05]  /*2600*/  BRA `(.L_x_2764) ;  /* 0x0000000800987947 */ /* 0x000fea0003800000 */
.L_x_2769:
[----:B------:R-:W0:Y:S02]  /*2610*/  I2F.F64.S64 R4, R6 ;  /* 0x0000000600047312 */ /* 0x000e240000301c00 */
[----:B0-----:R0:W-:Y:S01]  /*2620*/  STG.E.64 desc[UR36][R2.64], R4 ;  /* 0x0000000402007986 */ /* 0x0011e2000c101b24 */
[----:B------:R-:W-:Y:S05]  /*2630*/  BRA `(.L_x_2764) ;  /* 0x00000008008c7947 */ /* 0x000fea0003800000 */
.L_x_2759:
        /* <DEDUP_REMOVED lines=8> */
[----:B------:R-:W-:-:S04]  /*26c0*/  ISETP.NE.U32.AND P0, PT, R4, UR8, PT ;  /* 0x0000000804007c0c */ /* 0x000fc8000bf05070 */
[----:B------:R-:W-:-:S04]  /*26d0*/  ISETP.NE.AND.EX P0, PT, R5, UR9, PT, P0 ;  /* 0x0000000905007c0c */ /* 0x000fc8000bf05300 */
[----:B------:R-:W-:-:S05]  /*26e0*/  SEL R5, RZ, 0x1, !P0 ;  /* 0x00000001ff057807 */ /* 0x000fca0004000000 */
[----:B------:R0:W-:Y:S01]  /*26f0*/  STG.E.U8 desc[UR36][R2.64], R5 ;  /* 0x0000000502007986 */ /* 0x0001e2000c101124 */
[----:B------:R-:W-:Y:S05]  /*2700*/  BRA `(.L_x_2764) ;  /* 0x0000000800587947 */ /* 0x000fea0003800000 */
.L_x_2773:
[----:B------:R-:W-:Y:S01]  /*2710*/  CS2R R10, SRZ ;  /* 0x00000000000a7805 */ /* 0x000fe2000001ff00 */
[----:B------:R-:W0:Y:S04]  /*2720*/  I2F.F64.S64 R8, R6 ;  /* 0x0000000600087312 */ /* 0x000e280000301c00 */
[----:B0-----:R0:W-:Y:S01]  /*2730*/  STG.E.128 desc[UR36][R2.64], R8 ;  /* 0x0000000802007986 */ /* 0x0011e2000c101d24 */
[----:B------:R-:W-:Y:S05]  /*2740*/  BRA `(.L_x_2764) ;  /* 0x0000000800487947 */ /* 0x000fea0003800000 */
.L_x_2772:
[----:B------:R-:W-:-:S09]  /*2750*/  UISETP.NE.AND UP0, UPT, UR4, 0xf, UPT ;  /* 0x0000000f0400788c */ /* 0x000fd2000bf05270 */
[----:B------:R-:W-:Y:S05]  /*2760*/  BRA.U !UP0, `(.L_x_2774) ;  /* 0x0000000108a07547 */ /* 0x000fea000b800000 */
[----:B------:R-:W-:-:S09]  /*2770*/  UISETP.NE.AND UP0, UPT, UR4, 0x17, UPT ;  /* 0x000000170400788c */ /* 0x000fd2000bf05270 */
[----:B------:R-:W-:Y:S05]  /*2780*/  BRA.U !UP0, `(.L_x_2775) ;  /* 0x00000001084c7547 */ /* 0x000fea000b800000 */
[----:B------:R-:W-:-:S09]  /*2790*/  UISETP.NE.AND UP0, UPT, UR4, 0x18, UPT ;  /* 0x000000180400788c */ /* 0x000fd2000bf05270 */
[----:B------:R-:W-:Y:S05]  /*27a0*/  BRA.U UP0, `(.L_x_2763) ;  /* 0x0000000500a07547 */ /* 0x000fea000b800000 */
[----:B------:R-:W0:Y:S01]  /*27b0*/  I2F.S64 R7, R6 ;  /* 0x0000000600077312 */ /* 0x000e220000301400 */
[----:B------:R-:W-:Y:S01]  /*27c0*/  BSSY.RECONVERGENT B0, `(.L_x_2776) ;  /* 0x000000c000007945 */ /* 0x000fe20003800200 */
[----:B0-----:R-:W-:Y:S01]  /*27d0*/  LOP3.LUT R8, R7, 0x7fffffff, RZ, 0xc0, !PT ;  /* 0x7fffffff07087812 */ /* 0x001fe200078ec0ff */
[----:B------:R-:W-:Y:S01]  /*27e0*/  HFMA2 R0, -RZ, RZ, 0, 7.569789886474609375e-06 ;  /* 0x0000007fff007431 */ /* 0x000fe200000001ff */
        /* <DEDUP_REMOVED lines=9> */
.L_x_2777:
[----:B------:R-:W-:Y:S05]  /*2880*/  BSYNC.RECONVERGENT B0 ;  /* 0x0000000000007941 */ /* 0x000fea0003800200 */
.L_x_2776:
[----:B------:R-:W-:-:S05]  /*2890*/  LOP3.LUT R5, R0, 0x80, R5, 0xf8, !PT ;  /* 0x0000008000057812 */ /* 0x000fca00078ef805 */
[----:B------:R0:W-:Y:S01]  /*28a0*/  STG.E.U8 desc[UR36][R2.64], R5 ;  /* 0x0000000502007986 */ /* 0x0001e2000c101124 */
[----:B------:R-:W-:Y:S05]  /*28b0*/  BRA `(.L_x_2764) ;  /* 0x0000000400ec7947 */ /* 0x000fea0003800000 */
.L_x_2775:
[----:B------:R-:W0:Y:S01]  /*28c0*/  I2F.S64 R7, R6 ;  /* 0x0000000600077312 */ /* 0x000e220000301400 */
        /* <DEDUP_REMOVED lines=14> */
.L_x_2779:
[----:B------:R-:W-:Y:S05]  /*29b0*/  BSYNC.RECONVERGENT B0 ;  /* 0x0000000000007941 */ /* 0x000fea0003800200 */
.L_x_2778:
[----:B------:R-:W-:-:S05]  /*29c0*/  LOP3.LUT R5, R0, 0x80, R5, 0xf8, !PT ;  /* 0x0000008000057812 */ /* 0x000fca00078ef805 */
[----:B------:R0:W-:Y:S01]  /*29d0*/  STG.E.U8 desc[UR36][R2.64], R5 ;  /* 0x0000000502007986 */ /* 0x0001e2000c101124 */
[----:B------:R-:W-:Y:S05]  /*29e0*/  BRA `(.L_x_2764) ;  /* 0x0000000400a07947 */ /* 0x000fea0003800000 */
.L_x_2774:
[----:B------:R-:W0:Y:S02]  /*29f0*/  I2F.S64 R0, R6 ;  /* 0x0000000600007312 */ /* 0x000e240000301400 */
[----:B0-----:R-:W-:-:S05]  /*2a00*/  F2FP.BF16.F32.PACK_AB R0, RZ, R0 ;  /* 0x00000000ff00723e */ /* 0x001fca00000010ff */
[----:B------:R0:W-:Y:S01]  /*2a10*/  STG.E.U16 desc[UR36][R2.64], R0 ;  /* 0x0000000002007986 */ /* 0x0001e2000c101524 */
[----:B------:R-:W-:Y:S05]  /*2a20*/  BRA `(.L_x_2764) ;  /* 0x0000000400907947 */ /* 0x000fea0003800000 */
.L_x_2771:
        /* <DEDUP_REMOVED lines=10> */
.L_x_2782:
[----:B------:R-:W0:Y:S01]  /*2ad0*/  I2F.S64 R5, R6 ;  /* 0x0000000600057312 */ /* 0x000e220000301400 */
[----:B------:R-:W-:Y:S01]  /*2ae0*/  BSSY.RECONVERGENT B0, `(.L_x_2783) ;  /* 0x0000014000007945 */ /* 0x000fe20003800200 */
[----:B0-----:R-:W-:Y:S01]  /*2af0*/  LOP3.LUT R4, R5, 0x7fffffff, RZ, 0xc0, !PT ;  /* 0x7fffffff05047812 */ /* 0x001fe200078ec0ff */
[----:B------:R-:W-:-:S03]  /*2b00*/  IMAD.MOV.U32 R0, RZ, RZ, 0x80 ;  /* 0x00000080ff007424 */ /* 0x000fc600078e00ff */
        /* <DEDUP_REMOVED lines=9> */
.L_x_2785:
[----:B------:R-:W-:-:S04]  /*2ba0*/  SHF.R.U32.HI R0, RZ, 0x14, R5 ;  /* 0x00000014ff007819 */ /* 0x000fc80000011605 */
[----:B------:R-:W-:-:S04]  /*2bb0*/  LOP3.LUT R0, R0, 0x1, RZ, 0xc0, !PT ;  /* 0x0000000100007812 */ /* 0x000fc800078ec0ff */
[----:B------:R-:W-:-:S04]  /*2bc0*/  IADD3 R0, PT, PT, R5, 0x487ffff, R0 ;  /* 0x0487ffff05007810 */ /* 0x000fc80007ffe000 */
[----:B------:R-:W-:-:S04]  /*2bd0*/  SHF.R.U32.HI R0, RZ, 0x14, R0 ;  /* 0x00000014ff007819 */ /* 0x000fc80000011600 */
[----:B------:R-:W-:-:S07]  /*2be0*/  LOP3.LUT R4, R0, 0xff, RZ, 0xc0, !PT ;  /* 0x000000ff00047812 */ /* 0x000fce00078ec0ff */
.L_x_2786:
[----:B------:R-:W-:-:S04]  /*2bf0*/  SHF.R.U32.HI R5, RZ, 0x18, R5 ;  /* 0x00000018ff057819 */ /* 0x000fc80000011605 */
[----:B------:R-:W-:-:S04]  /*2c00*/  LOP3.LUT R4, R4, 0x80, R5, 0xf8, !PT ;  /* 0x0000008004047812 */ /* 0x000fc800078ef805 */
[----:B------:R-:W-:-:S07]  /*2c10*/  PRMT R0, R4, 0x7610, R0 ;  /* 0x0000761004007816 */ /* 0x000fce0000000000 */
.L_x_2784:
[----:B------:R-:W-:Y:S05]  /*2c20*/  BSYNC.RECONVERGENT B0 ;  /* 0x0000000000007941 */ /* 0x000fea0003800200 */
.L_x_2783:
[----:B------:R0:W-:Y:S01]  /*2c30*/  STG.E.U8 desc[UR36][R2.64], R0 ;  /* 0x0000000002007986 */ /* 0x0001e2000c101124 */
[----:B------:R-:W-:Y:S05]  /*2c40*/  BRA `(.L_x_2764) ;  /* 0x0000000400087947 */ /* 0x000fea0003800000 */
.L_x_2781:
[----:B------:R-:W0:Y:S01]  /*2c50*/  I2F.S64 R5, R6 ;  /* 0x0000000600057312 */ /* 0x000e220000301400 */
[----:B------:R-:W-:Y:S01]  /*2c60*/  BSSY.RECONVERGENT B0, `(.L_x_2787) ;  /* 0x0000014000007945 */ /* 0x000fe20003800200 */
[----:B0-----:R-:W-:Y:S02]  /*2c70*/  LOP3.LUT R4, R5, 0x7fffffff, RZ, 0xc0, !PT ;  /* 0x7fffffff05047812 */ /* 0x001fe400078ec0ff */
[----:B------:R-:W-:Y:S02]  /*2c80*/  MOV R0, 0x80 ;  /* 0x0000008000007802 */ /* 0x000fe40000000f00 */
        /* <DEDUP_REMOVED lines=9> */
.L_x_2789:
[----:B------:R-:W-:-:S04]  /*2d20*/  SHF.R.U32.HI R0, RZ, 0x15, R5 ;  /* 0x00000015ff007819 */ /* 0x000fc80000011605 */
[----:B------:R-:W-:-:S04]  /*2d30*/  LOP3.LUT R0, R0, 0x1, RZ, 0xc0, !PT ;  /* 0x0000000100007812 */ /* 0x000fc800078ec0ff */
[----:B------:R-:W-:-:S04]  /*2d40*/  IADD3 R0, PT, PT, R5, 0x88fffff, R0 ;  /* 0x088fffff05007810 */ /* 0x000fc80007ffe000 */
[----:B------:R-:W-:-:S04]  /*2d50*/  SHF.R.U32.HI R0, RZ, 0x15, R0 ;  /* 0x00000015ff007819 */ /* 0x000fc80000011600 */
[----:B------:R-:W-:-:S07]  /*2d60*/  LOP3.LUT R4, R0, 0xff, RZ, 0xc0, !PT ;  /* 0x000000ff00047812 */ /* 0x000fce00078ec0ff */
.L_x_2790:
[----:B------:R-:W-:-:S04]  /*2d70*/  SHF.R.U32.HI R5, RZ, 0x18, R5 ;  /* 0x00000018ff057819 */ /* 0x000fc80000011605 */
[----:B------:R-:W-:-:S04]  /*2d80*/  LOP3.LUT R4, R4, 0x80, R5, 0xf8, !PT ;  /* 0x0000008004047812 */ /* 0x000fc800078ef805 */
[----:B------:R-:W-:-:S07]  /*2d90*/  PRMT R0, R4, 0x7610, R0 ;  /* 0x0000761004007816 */ /* 0x000fce0000000000 */
.L_x_2788:
[----:B------:R-:W-:Y:S05]  /*2da0*/  BSYNC.RECONVERGENT B0 ;  /* 0x0000000000007941 */ /* 0x000fea0003800200 */
.L_x_2787:
[----:B------:R0:W-:Y:S01]  /*2db0*/  STG.E.U8 desc[UR36][R2.64], R0 ;  /* 0x0000000002007986 */ /* 0x0001e2000c101124 */
[----:B------:R-:W-:Y:S05]  /*2dc0*/  BRA `(.L_x_2764) ;  /* 0x0000000000a87947 */ /* 0x000fea0003800000 */
.L_x_2780:
[----:B------:R-:W-:-:S09]  /*2dd0*/  UISETP.NE.AND UP0, UPT, UR4, 0x1c, UPT ;  /* 0x0000001c0400788c */ /* 0x000fd2000bf05270 */
[----:B------:R-:W-:Y:S05]  /*2de0*/  BRA.U !UP0, `(.L_x_2791) ;  /* 0x00000001089c7547 */ /* 0x000fea000b800000 */
[----:B------:R-:W-:-:S09]  /*2df0*/  UISETP.NE.AND UP0, UPT, UR4, 0x1d, UPT ;  /* 0x0000001d0400788c */ /* 0x000fd2000bf05270 */
[----:B------:R-:W-:Y:S05]  /*2e00*/  BRA.U !UP0, `(.L_x_2792) ;  /* 0x00000001088c7547 */ /* 0x000fea000b800000 */
[----:B------:R-:W-:-:S09]  /*2e10*/  UISETP.NE.AND UP0, UPT, UR4, 0x2c, UPT ;  /* 0x0000002c0400788c */ /* 0x000fd2000bf05270 */
[----:B------:R-:W-:Y:S05]  /*2e20*/  BRA.U !UP0, `(.L_x_2793) ;  /* 0x0000000108447547 */ /* 0x000fea000b800000 */
.L_x_2763:
        /* <DEDUP_REMOVED lines=16> */
.L_x_2794:
[----:B------:R-:W-:Y:S05]  /*2f30*/  BRA `(.L_x_2764) ;  /* 0x00000000004c7947 */ /* 0x000fea0003800000 */
.L_x_2793:
[----:B------:R-:W0:Y:S02]  /*2f40*/  I2F.S64 R6, R6 ;  /* 0x0000000600067312 */ /* 0x000e240000301400 */
        /* <DEDUP_REMOVED lines=15> */
.L_x_2792:
[----:B------:R0:W-:Y:S01]  /*3040*/  STG.E.64 desc[UR36][R2.64], R6 ;  /* 0x0000000602007986 */ /* 0x0001e2000c101b24 */
[----:B------:R-:W-:Y:S05]  /*3050*/  BRA `(.L_x_2764) ;  /* 0x0000000000047947 */ /* 0x000fea0003800000 */
.L_x_2791:
[----:B------:R0:W-:Y:S02]  /*3060*/  STG.E desc[UR36][R2.64], R9 ;  /* 0x0000000902007986 */ /* 0x0001e4000c101924 */
.L_x_2764:
[----:B------:R-:W-:-:S07]  /*3070*/  VIADD R17, R17, 0x80 ;  /* 0x0000008011117836 */ /* 0x000fce0000000000 */
.L_x_2723:
[----:B------:R-:W-:Y:S05]  /*3080*/  BSYNC.RECONVERGENT B6 ;  /* 0x0000000000067941 */ /* 0x000fea0003800200 */
.L_x_2722:
[----:B------:R-:W5:Y:S01]  /*3090*/  LDCU UR4, c[0x0][0x380] ;  /* 0x00007000ff0477ac */ /* 0x000f620008000800 */
[----:B------:R-:W-:Y:S01]  /*30a0*/  BSSY.RECONVERGENT B6, `(.L_x_2795) ;  /* 0x00002fa000067945 */ /* 0x000fe20003800200 */
[----:B-----5:R-:W-:-:S13]  /*30b0*/  ISETP.GE.AND P0, PT, R17, UR4, PT ;  /* 0x0000000411007c0c */ /* 0x020fda000bf06270 */
[----:B------:R-:W-:Y:S05]  /*30c0*/  @P0 BRA `(.L_x_2796) ;  /* 0x0000002c00dc0947 */ /* 0x000fea0003800000 */
        /* <DEDUP_REMOVED lines=303> */
.L_x_2797:
        /* <DEDUP_REMOVED lines=17> */
.L_x_2801:
[----:B------:R0:W5:Y:S01]  /*44d0*/  LDG.E.U8 R4, desc[UR36][R2.64] ;  /* 0x0000002402047981 */ /* 0x000162000c1e1100 */
[----:B------:R-:W-:Y:S01]  /*44e0*/  IMAD.MOV.U32 R5, RZ, RZ, RZ ;  /* 0x000000ffff057224 */ /* 0x000fe200078e00ff */
[----:B------:R-:W-:Y:S06]  /*44f0*/  BRA `(.L_x_2803) ;  /* 0x0000000c00407947 */ /* 0x000fec0003800000 */
.L_x_2800:
        /* <DEDUP_REMOVED lines=8> */
.L_x_2805:
[----:B------:R-:W2:Y:S02]  /*4580*/  LDG.E R4, desc[UR36][R2.64] ;  /* 0x0000002402047981 */ /* 0x000ea4000c1e1900 */
[----:B--2---:R-:W-:Y:S01]  /*4590*/  SHF.R.S32.HI R5, RZ, 0x1f, R4 ;  /* 0x0000001fff057819 */ /* 0x004fe20000011404 */
[----:B------:R-:W-:Y:S06]  /*45a0*/  BRA `(.L_x_2803) ;  /* 0x0000000c00147947 */ /* 0x000fec0003800000 */
.L_x_2804:
[----:B------:R-:W2:Y:S02]  /*45b0*/  LDG.E.S16 R4, desc[UR36][R2.64] ;  /* 0x0000002402047981 */ /* 0x000ea4000c1e1700 */
[----:B--2---:R-:W-:Y:S01]  /*45c0*/  SHF.R.S32.HI R5, RZ, 0x1f, R4 ;  /* 0x0000001fff057819 */ /* 0x004fe20000011404 */
[----:B------:R-:W-:Y:S06]  /*45d0*/  BRA `(.L_x_2803) ;  /* 0x0000000c00087947 */ /* 0x000fec0003800000 */
.L_x_2799:
[----:B------:R-:W-:-:S09]  /*45e0*/  UISETP.GT.AND UP0, UPT, UR4, 0x6, UPT ;  /* 0x000000060400788c */ /* 0x000fd2000bf04270 */
[----:B------:R-:W-:Y:S05]  /*45f0*/  BRA.U UP0, `(.L_x_2806) ;  /* 0x00000001002c7547 */ /* 0x000fea000b800000 */
[----:B------:R-:W-:-:S09]  /*4600*/  UISETP.NE.AND UP0, UPT, UR4, 0x5, UPT ;  /* 0x000000050400788c */ /* 0x000fd2000bf05270 */
[----:B------:R-:W-:Y:S05]  /*4610*/  BRA.U !UP0, `(.L_x_2807) ;  /* 0x0000000108147547 */ /* 0x000fea000b800000 */
[----:B------:R-:W-:-:S09]  /*4620*/  UISETP.NE.AND UP0, UPT, UR4, 0x6, UPT ;  /* 0x000000060400788c */ /* 0x000fd2000bf05270 */
[----:B------:R-:W-:Y:S05]  /*4630*/  BRA.U UP0, `(.L_x_2802) ;  /* 0x0000000900987547 */ /* 0x000fea000b800000 */
[----:B------:R-:W2:Y:S02]  /*4640*/  LDG.E R2, desc[UR36][R2.64] ;  /* 0x0000002402027981 */ /* 0x000ea4000c1e1900 */
[----:B--2---:R2:W3:Y:S02]  /*4650*/  F2I.S64.TRUNC R4, R2 ;  /* 0x0000000200047311 */ /* 0x0044e4000020d900 */
[----:B--23--:R-:W-:Y:S05]  /*4660*/  BRA `(.L_x_2803) ;  /* 0x0000000800e47947 */ /* 0x00cfea0003800000 */
.L_x_2807:
[----:B------:R-:W2:Y:S02]  /*4670*/  LDG.E.U16 R2, desc[UR36][R2.64] ;  /* 0x0000002402027981 */ /* 0x000ea4000c1e1500 */
[----:B--2---:R-:W-:-:S06]  /*4680*/  HADD2.F32 R4, -RZ, R2.H0_H0 ;  /* 0x20000002ff047230 */ /* 0x004fcc0000004100 */
[----:B------:R-:W2:Y:S02]  /*4690*/  F2I.S64.TRUNC R4, R4 ;  /* 0x0000000400047311 */ /* 0x000ea4000020d900 */
[----:B--2---:R-:W-:Y:S05]  /*46a0*/  BRA `(.L_x_2803) ;  /* 0x0000000800d47947 */ /* 0x004fea0003800000 */
.L_x_2806:
[----:B------:R-:W-:-:S09]  /*46b0*/  UISETP.NE.AND UP0, UPT, UR4, 0x7, UPT ;  /* 0x000000070400788c */ /* 0x000fd2000bf05270 */
[----:B------:R-:W-:Y:S05]  /*46c0*/  BRA.U !UP0, `(.L_x_2808) ;  /* 0x00000001082c7547 */ /* 0x000fea000b800000 */
[----:B------:R-:W-:-:S09]  /*46d0*/  UISETP.NE.AND UP0, UPT, UR4, 0x8, UPT ;  /* 0x000000080400788c */ /* 0x000fd2000bf05270 */
[----:B------:R-:W-:Y:S05]  /*46e0*/  BRA.U !UP0, `(.L_x_2809) ;  /* 0x0000000108147547 */ /* 0x000fea000b800000 */
[----:B------:R-:W-:-:S09]  /*46f0*/  UISETP.NE.AND UP0, UPT, UR4, 0x9, UPT ;  /* 0x000000090400788c */ /* 0x000fd2000bf05270 */
[----:B------:R-:W-:Y:S05]  /*4700*/  BRA.U UP0, `(.L_x_2802) ;  /* 0x0000000900647547 */ /* 0x000fea000b800000 */
[----:B------:R-:W2:Y:S02]  /*4710*/  LDG.E R2, desc[UR36][R2.64] ;  /* 0x0000002402027981 */ /* 0x000ea4000c1e1900 */
[----:B--2---:R2:W3:Y:S02]  /*4720*/  F2I.S64.TRUNC R4, R2 ;  /* 0x0000000200047311 */ /* 0x0044e4000020d900 */
[----:B--23--:R-:W-:Y:S05]  /*4730*/  BRA `(.L_x_2803) ;  /* 0x0000000800b07947 */ /* 0x00cfea0003800000 */
.L_x_2809:
[----:B------:R-:W2:Y:S02]  /*4740*/  LDG.E.U16 R2, desc[UR36][R2.64] ;  /* 0x0000002402027981 */ /* 0x000ea4000c1e1500 */
[----:B--2---:R-:W-:-:S06]  /*4750*/  HADD2.F32 R4, -RZ, R2.H0_H0 ;  /* 0x20000002ff047230 */ /* 0x004fcc0000004100 */
[----:B------:R-:W2:Y:S02]  /*4760*/  F2I.S64.TRUNC R4, R4 ;  /* 0x0000000400047311 */ /* 0x000ea4000020d900 */
[----:B--2---:R-:W-:Y:S05]  /*4770*/  BRA `(.L_x_2803) ;  /* 0x0000000800a07947 */ /* 0x004fea0003800000 */
.L_x_2808:
[----:B------:R-:W2:Y:S02]  /*4780*/  LDG.E.64 R2, desc[UR36][R2.64] ;  /* 0x0000002402027981 */ /* 0x000ea4000c1e1b00 */
[----:B--2---:R2:W3:Y:S02]  /*4790*/  F2I.S64.F64.TRUNC R4, R2 ;  /* 0x0000000200047311 */ /* 0x0044e4000030d900 */
[----:B--23--:R-:W-:Y:S05]  /*47a0*/  BRA `(.L_x_2803) ;  /* 0x0000000800947947 */ /* 0x00cfea0003800000 */
.L_x_2798:
        /* <DEDUP_REMOVED lines=9> */
[----:B------:R-:W-:Y:S02]  /*4840*/  MOV R5, RZ ;  /* 0x000000ff00057202 */ /* 0x000fe40000000f00 */
[----:B--2---:R-:W-:-:S04]  /*4850*/  ISETP.NE.AND P0, PT, R2, RZ, PT ;  /* 0x000000ff0200720c */ /* 0x004fc80003f05270 */
[----:B------:R-:W-:Y:S01]  /*4860*/  SEL R4, RZ, 0x1, !P0 ;  /* 0x00000001ff047807 */ /* 0x000fe20004000000 */
[----:B------:R-:W-:Y:S08]  /*4870*/  BRA `(.L_x_2803) ;  /* 0x0000000800607947 */ /* 0x000ff00003800000 */
.L_x_2812:
[----:B------:R-:W2:Y:S02]  /*4880*/  LDG.E.64 R2, desc[UR36][R2.64] ;  /* 0x0000002402027981 */ /* 0x000ea4000c1e1b00 */
[----:B--2---:R0:W1:Y:S02]  /*4890*/  F2I.S64.F64.TRUNC R4, R2 ;  /* 0x0000000200047311 */ /* 0x004064000030d900 */
[----:B01----:R-:W-:Y:S05]  /*48a0*/  BRA `(.L_x_2803) ;  /* 0x0000000800547947 */ /* 0x003fea0003800000 */
.L_x_2811:
        /* <DEDUP_REMOVED lines=24> */
[----:B------:R-:W0:Y:S02]  /*4a30*/  F2I.S64.TRUNC R4, R5 ;  /* 0x0000000500047311 */ /* 0x000e24000020d900 */
[----:B0-----:R-:W-:Y:S05]  /*4a40*/  BRA `(.L_x_2803) ;  /* 0x0000000400ec7947 */ /* 0x001fea0003800000 */
.L_x_2814:
        /* <DEDUP_REMOVED lines=11> */
[----:B------:R-:W0:Y:S02]  /*4b00*/  F2I.S64.TRUNC R4, R5 ;  /* 0x0000000500047311 */ /* 0x000e24000020d900 */
[----:B0-----:R-:W-:Y:S05]  /*4b10*/  BRA `(.L_x_2803) ;  /* 0x0000000400b87947 */ /* 0x001fea0003800000 */
.L_x_2813:
[----:B------:R-:W2:Y:S02]  /*4b20*/  LDG.E.U16 R4, desc[UR36][R2.64] ;  /* 0x0000002402047981 */ /* 0x000ea4000c1e1500 */
[----:B--2---:R-:W-:-:S06]  /*4b30*/  IMAD.U32 R4, R4, 0x10000, RZ ;  /* 0x0001000004047824 */ /* 0x004fcc00078e00ff */
[----:B------:R-:W0:Y:S02]  /*4b40*/  F2I.S64.TRUNC R4, R4 ;  /* 0x0000000400047311 */ /* 0x000e24000020d900 */
[----:B0-----:R-:W-:Y:S05]  /*4b50*/  BRA `(.L_x_2803) ;  /* 0x0000000400a87947 */ /* 0x001fea0003800000 */
.L_x_2810:
        /* <DEDUP_REMOVED lines=9> */
[----:B------:R-:W-:Y:S01]  /*4bf0*/  IMAD.MOV.U32 R5, RZ, RZ, RZ ;  /* 0x000000ffff057224 */ /* 0x000fe200078e00ff */
[----:B------:R-:W-:Y:S06]  /*4c00*/  BRA `(.L_x_2803) ;  /* 0x00000004007c7947 */ /* 0x000fec0003800000 */
.L_x_2817:
        /* <DEDUP_REMOVED lines=21> */
.L_x_2821:
[----:B------:R-:W-:Y:S05]  /*4d60*/  BSYNC.RECONVERGENT B1 ;  /* 0x0000000000017941 */ /* 0x000fea0003800200 */
.L_x_2820:
[----:B------:R-:W-:Y:S01]  /*4d70*/  IMAD.SHL.U32 R0, R0, 0x100000, RZ ;  /* 0x0010000000007824 */ /* 0x000fe200078e00ff */
[----:B------:R-:W-:-:S04]  /*4d80*/  LEA R2, R2, 0x3b800000, 0x17 ;  /* 0x3b80000002027811 */ /* 0x000fc800078eb8ff */
[----:B------:R-:W-:-:S07]  /*4d90*/  LOP3.LUT R4, R2, R0, R7, 0xfe, !PT ;  /* 0x0000000002047212 */ /* 0x000fce00078efe07 */
.L_x_2819:
[----:B------:R-:W-:Y:S05]  /*4da0*/  BSYNC.RECONVERGENT B0 ;  /* 0x0000000000007941 */ /* 0x000fea0003800200 */
.L_x_2818:
[----:B------:R-:W4:Y:S02]  /*4db0*/  F2I.S64.TRUNC R4, R4 ;  /* 0x0000000400047311 */ /* 0x000f24000020d900 */
[----:B----4-:R-:W-:Y:S05]  /*4dc0*/  BRA `(.L_x_2803) ;  /* 0x00000004000c7947 */ /* 0x010fea0003800000 */
.L_x_2816:
        /* <DEDUP_REMOVED lines=21> */
.L_x_2825:
[----:B------:R-:W-:Y:S05]  /*4f20*/  BSYNC.RECONVERGENT B1 ;  /* 0x0000000000017941 */ /* 0x000fea0003800200 */
.L_x_2824:
[----:B------:R-:W-:Y:S02]  /*4f30*/  SHF.L.U32 R0, R0, 0x15, RZ ;  /* 0x0000001500007819 */ /* 0x000fe400000006ff */
[----:B------:R-:W-:-:S04]  /*4f40*/  LEA R2, R2, 0x37800000, 0x17 ;  /* 0x3780000002027811 */ /* 0x000fc800078eb8ff */
[----:B------:R-:W-:-:S07]  /*4f50*/  LOP3.LUT R4, R2, R0, R7, 0xfe, !PT ;  /* 0x0000000002047212 */ /* 0x000fce00078efe07 */
.L_x_2823:
[----:B------:R-:W-:Y:S05]  /*4f60*/  BSYNC.RECONVERGENT B0 ;  /* 0x0000000000007941 */ /* 0x000fea0003800200 */
.L_x_2822:
[----:B------:R-:W4:Y:S02]  /*4f70*/  F2I.S64.TRUNC R4, R4 ;  /* 0x0000000400047311 */ /* 0x000f24000020d900 */
[----:B----4-:R-:W-:Y:S05]  /*4f80*/  BRA `(.L_x_2803) ;  /* 0x00000000009c7947 */ /* 0x010fea0003800000 */
.L_x_2815:
        /* <DEDUP_REMOVED lines=14> */
.L_x_2829:
[----:B------:R-:W-:Y:S05]  /*5070*/  BSYNC.RECONVERGENT B0 ;  /* 0x0000000000007941 */ /* 0x000fea0003800200 */
.L_x_2828:
[----:B------:R-:W2:Y:S02]  /*5080*/  F2I.S64.TRUNC R4, R4 ;  /* 0x0000000400047311 */ /* 0x000ea4000020d900 */
[----:B--2---:R-:W-:Y:S05]  /*5090*/  BRA `(.L_x_2803) ;  /* 0x0000000000587947 */ /* 0x004fea0003800000 */
.L_x_2802:
        /* <DEDUP_REMOVED lines=16> */
.L_x_2830:
[----:B------:R-:W-:Y:S01]  /*51a0*/  CS2R R4, SRZ ;  /* 0x0000000000047805 */ /* 0x000fe2000001ff00 */
[----:B------:R-:W-:Y:S06]  /*51b0*/  BRA `(.L_x_2803) ;  /* 0x0000000000107947 */ /* 0x000fec0003800000 */
.L_x_2827:
[----:B------:R2:W5:Y:S01]  /*51c0*/  LDG.E.64 R4, desc[UR36][R2.64] ;  /* 0x0000002402047981 */ /* 0x000562000c1e1b00 */
[----:B------:R-:W-:Y:S05]  /*51d0*/  BRA `(.L_x_2803) ;  /* 0x0000000000087947 */ /* 0x000fea0003800000 */
.L_x_2826:
[----:B------:R3:W5:Y:S01]  /*51e0*/  LDG.E R4, desc[UR36][R2.64] ;  /* 0x0000002402047981 */ /* 0x000762000c1e1900 */
[----:B------:R-:W-:-:S07]  /*51f0*/  IMAD.MOV.U32 R5, RZ, RZ, RZ ;  /* 0x000000ffff057224 */ /* 0x000fce00078e00ff */
.L_x_2803:
[----:B------:R-:W0:Y:S01]  /*5200*/  LDCU.64 UR6, c[0x0][0x580] ;  /* 0x0000b000ff0677ac */ /* 0x000e220008000a00 */
[----:B------:R-:W0:Y:S01]  /*5210*/  LDCU.64 UR8, c[0x0][0x598] ;  /* 0x0000b300ff0877ac */ /* 0x000e220008000a00 */
[----:B------:R-:W-:-:S04]  /*5220*/  UPRMT UR4, UR41, 0x9910, URZ ;  /* 0x0000991029047896 */ /* 0x000fc800080000ff */
[----:B------:R-:W-:Y:S01]  /*5230*/  UISETP.GT.AND UP0, UPT, UR4, 0x9, UPT ;  /* 0x000000090400788c */ /* 0x000fe2000bf04270 */
[----:B01234-:R-:W-:Y:S02]  /*5240*/  IADD3 R2, P0, PT, R16, UR6, RZ ;  /* 0x0000000610027c10 */ /* 0x01ffe4000ff1e0ff */
[----:B-----5:R-:W-:-:S03]  /*5250*/  LOP3.LUT R9, R4, UR8, RZ, 0x3c, !PT ;  /* 0x0000000804097c12 */ /* 0x020fc6000f8e3cff */
[----:B------:R-:W-:Y:S01]  /*5260*/  IMAD.X R3, RZ, RZ, UR7, P0 ;  /* 0x00000007ff037e24 */ /* 0x000fe200080e06ff */
[----:B------:R-:W-:Y:S02]  /*5270*/  LOP3.LUT R7, R5, UR9, RZ, 0x3c, !PT ;  /* 0x0000000905077c12 */ /* 0x000fe4000f8e3cff */
[----:B------:R-:W-:Y:S01]  /*5280*/  MOV R6, R9 ;  /* 0x0000000900067202 */ /* 0x000fe20000000f00 */
[----:B------:R-:W-:Y:S06]  /*5290*/  BRA.U UP0, `(.L_x_2831) ;  /* 0x0000000100dc7547 */ /* 0x000fec000b800000 */
        /* <DEDUP_REMOVED lines=10> */
.L_x_2834:
[----:B------:R0:W-:Y:S01]  /*5340*/  STG.E.U8 desc[UR36][R2.64], R9 ;  /* 0x0000000902007986 */ /* 0x0001e2000c101124 */
[----:B------:R-:W-:Y:S05]  /*5350*/  BRA `(.L_x_2836) ;  /* 0x0000000c00347947 */ /* 0x000fea0003800000 */
.L_x_2833:
        /* <DEDUP_REMOVED lines=8> */
.L_x_2838:
[----:B------:R0:W-:Y:S01]  /*53e0*/  STG.E desc[UR36][R2.64], R9 ;  /* 0x0000000902007986 */ /* 0x0001e2000c101924 */
[----:B------:R-:W-:Y:S05]  /*53f0*/  BRA `(.L_x_2836) ;  /* 0x0000000c000c7947 */ /* 0x000fea0003800000 */
.L_x_2837:
[----:B------:R0:W-:Y:S01]  /*5400*/  STG.E.U16 desc[UR36][R2.64], R9 ;  /* 0x0000000902007986 */ /* 0x0001e2000c101524 */
[----:B------:R-:W-:Y:S05]  /*5410*/  BRA `(.L_x_2836) ;  /* 0x0000000c00047947 */ /* 0x000fea0003800000 */
.L_x_2832:
        /* <DEDUP_REMOVED lines=9> */
.L_x_2840:
[----:B------:R-:W0:Y:S02]  /*54b0*/  I2F.S64 R0, R6 ;  /* 0x0000000600007312 */ /* 0x000e240000301400 */
[----:B0-----:R-:W-:-:S05]  /*54c0*/  F2FP.F16.F32.PACK_AB R0, RZ, R0 ;  /* 0x00000000ff00723e */ /* 0x001fca00000000ff */
[----:B------:R0:W-:Y:S01]  /*54d0*/  STG.E.U16 desc[UR36][R2.64], R0 ;  /* 0x0000000002007986 */ /* 0x0001e2000c101524 */
[----:B------:R-:W-:Y:S05]  /*54e0*/  BRA `(.L_x_2836) ;  /* 0x0000000800d07947 */ /* 0x000fea0003800000 */
.L_x_2839:
        /* <DEDUP_REMOVED lines=10> */
.L_x_2842:
[----:B------:R-:W0:Y:S02]  /*5590*/  I2F.S64 R6, R6 ;  /* 0x0000000600067312 */ /* 0x000e240000301400 */
[----:B0-----:R-:W-:-:S04]  /*55a0*/  F2FP.F16.F32.PACK_AB R5, RZ, R6 ;  /* 0x00000006ff05723e */ /* 0x001fc800000000ff */
[----:B------:R-:W-:-:S05]  /*55b0*/  PRMT R5, R5, 0x5410, RZ ;  /* 0x0000541005057816 */ /* 0x000fca00000000ff */
[----:B------:R0:W-:Y:S01]  /*55c0*/  STG.E desc[UR36][R2.64], R5 ;  /* 0x0000000502007986 */ /* 0x0001e2000c101924 */
[----:B------:R-:W-:Y:S05]  /*55d0*/  BRA `(.L_x_2836) ;  /* 0x0000000800947947 */ /* 0x000fea0003800000 */
.L_x_2841:
[----:B------:R-:W0:Y:S02]  /*55e0*/  I2F.F64.S64 R4, R6 ;  /* 0x0000000600047312 */ /* 0x000e240000301c00 */
[----:B0-----:R0:W-:Y:S01]  /*55f0*/  STG.E.64 desc[UR36][R2.64], R4 ;  /* 0x0000000402007986 */ /* 0x0011e2000c101b24 */
[----:B------:R-:W-:Y:S05]  /*5600*/  BRA `(.L_x_2836) ;  /* 0x0000000800887947 */ /* 0x000fea0003800000 */
.L_x_2831:
        /* <DEDUP_REMOVED lines=12> */
.L_x_2846:
[----:B------:R-:W0:Y:S01]  /*56d0*/  I2F.S64 R5, R6 ;  /* 0x0000000600057312 */ /* 0x000e220000301400 */
[----:B------:R-:W-:Y:S01]  /*56e0*/  BSSY.RECONVERGENT B0, `(.L_x_2847) ;  /* 0x0000013000007945 */ /* 0x000fe20003800200 */
[----:B0-----:R-:W-:Y:S01]  /*56f0*/  LOP3.LUT R4, R5, 0x7fffffff, RZ, 0xc0, !PT ;  /* 0x7fffffff05047812 */ /* 0x001fe200078ec0ff */
[----:B------:R-:W-:-:S03]  /*5700*/  IMAD.MOV.U32 R0, RZ, RZ, 0x80 ;  /* 0x00000080ff007424 */ /* 0x000fc600078e00ff */
        /* <DEDUP_REMOVED lines=14> */
.L_x_2849:
[----:B------:R-:W-:-:S04]  /*57f0*/  SHF.R.U32.HI R5, RZ, 0x18, R5 ;  /* 0x00000018ff057819 */ /* 0x000fc80000011605 */
[----:B------:R-:W-:-:S07]  /*5800*/  LOP3.LUT R0, R0, 0x80, R5, 0xf8, !PT ;  /* 0x0000008000007812 */ /* 0x000fce00078ef805 */
.L_x_2848:
[----:B------:R-:W-:Y:S05]  /*5810*/  BSYNC.RECONVERGENT B0 ;  /* 0x0000000000007941 */ /* 0x000fea0003800200 */
.L_x_2847:
[----:B------:R0:W-:Y:S01]  /*5820*/  STG.E.U8 desc[UR36][R2.64], R0 ;  /* 0x0000000002007986 */ /* 0x0001e2000c101124 */
[----:B------:R-:W-:Y:S05]  /*5830*/  BRA `(.L_x_2836) ;  /* 0x0000000400fc7947 */ /* 0x000fea0003800000 */
.L_x_2845:
        /* <DEDUP_REMOVED lines=18> */
.L_x_2852:
[----:B------:R-:W-:-:S04]  /*5960*/  SHF.R.U32.HI R5, RZ, 0x18, R5 ;  /* 0x00000018ff057819 */ /* 0x000fc80000011605 */
[----:B------:R-:W-:-:S07]  /*5970*/  LOP3.LUT R0, R0, 0x80, R5, 0xf8, !PT ;  /* 0x0000008000007812 */ /* 0x000fce00078ef805 */
.L_x_2851:
[----:B------:R-:W-:Y:S05]  /*5980*/  BSYNC.RECONVERGENT B0 ;  /* 0x0000000000007941 */ /* 0x000fea0003800200 */
.L_x_2850:
[----:B------:R0:W-:Y:S01]  /*5990*/  STG.E.U8 desc[UR36][R2.64], R0 ;  /* 0x0000000002007986 */ /* 0x0001e2000c101124 */
[----:B------:R-:W-:Y:S05]  /*59a0*/  BRA `(.L_x_2836) ;  /* 0x0000000400a07947 */ /* 0x000fea0003800000 */
.L_x_2844:
[----:B------:R-:W-:-:S09]  /*59b0*/  UISETP.NE.AND UP0, UPT, UR4, 0x1c, UPT ;  /* 0x0000001c0400788c */ /* 0x000fd2000bf05270 */
[----:B------:R-:W-:Y:S05]  /*59c0*/  BRA.U !UP0, `(.L_x_2853) ;  /* 0x0000000108587547 */ /* 0x000fea000b800000 */
[----:B------:R-:W-:-:S09]  /*59d0*/  UISETP.NE.AND UP0, UPT, UR4, 0x1d, UPT ;  /* 0x0000001d0400788c */ /* 0x000fd2000bf05270 */
[----:B------:R-:W-:Y:S05]  /*59e0*/  BRA.U !UP0, `(.L_x_2854) ;  /* 0x0000000108487547 */ /* 0x000fea000b800000 */
[----:B------:R-:W-:-:S09]  /*59f0*/  UISETP.NE.AND UP0, UPT, UR4, 0x2c, UPT ;  /* 0x0000002c0400788c */ /* 0x000fd2000bf05270 */
[----:B------:R-:W-:Y:S05]  /*5a00*/  BRA.U UP0, `(.L_x_2835) ;  /* 0x0000000100a47547 */ /* 0x000fea000b800000 */
[----:B------:R-:W0:Y:S02]  /*5a10*/  I2F.S64 R6, R6 ;  /* 0x0000000600067312 */ /* 0x000e240000301400 */
        /* <DEDUP_REMOVED lines=15> */
.L_x_2854:
[----:B------:R0:W-:Y:S01]  /*5b10*/  STG.E.64 desc[UR36][R2.64], R6 ;  /* 0x0000000602007986 */ /* 0x0001e2000c101b24 */
[----:B------:R-:W-:Y:S05]  /*5b20*/  BRA `(.L_x_2836) ;  /* 0x0000000400407947 */ /* 0x000fea0003800000 */
.L_x_2853:
[----:B------:R0:W-:Y:S01]  /*5b30*/  STG.E desc[UR36][R2.64], R9 ;  /* 0x0000000902007986 */ /* 0x0001e2000c101924 */
[----:B------:R-:W-:Y:S05]  /*5b40*/  BRA `(.L_x_2836) ;  /* 0x0000000400387947 */ /* 0x000fea0003800000 */
.L_x_2843:
        /* <DEDUP_REMOVED lines=11> */
.L_x_2856:
[----:B------:R-:W-:Y:S01]  /*5c00*/  CS2R R10, SRZ ;  /* 0x00000000000a7805 */ /* 0x000fe2000001ff00 */
[----:B------:R-:W0:Y:S04]  /*5c10*/  I2F.F64.S64 R8, R6 ;  /* 0x0000000600087312 */ /* 0x000e280000301c00 */
[----:B0-----:R4:W-:Y:S01]  /*5c20*/  STG.E.128 desc[UR36][R2.64], R8 ;  /* 0x0000000802007986 */ /* 0x0019e2000c101d24 */
[----:B------:R-:W-:Y:S05]  /*5c30*/  BRA `(.L_x_2836) ;  /* 0x0000000000fc7947 */ /* 0x000fea0003800000 */
.L_x_2855:
[----:B------:R-:W-:-:S09]  /*5c40*/  UISETP.NE.AND UP0, UPT, UR4, 0xf, UPT ;  /* 0x0000000f0400788c */ /* 0x000fd2000bf05270 */
[----:B------:R-:W-:Y:S05]  /*5c50*/  BRA.U !UP0, `(.L_x_2857) ;  /* 0x0000000108e87547 */ /* 0x000fea000b800000 */
[----:B------:R-:W-:-:S09]  /*5c60*/  UISETP.NE.AND UP0, UPT, UR4, 0x17, UPT ;  /* 0x000000170400788c */ /* 0x000fd2000bf05270 */
[----:B------:R-:W-:Y:S05]  /*5c70*/  BRA.U !UP0, `(.L_x_2858) ;  /* 0x0000000108907547 */ /* 0x000fea000b800000 */
[----:B------:R-:W-:-:S09]  /*5c80*/  UISETP.NE.AND UP0, UPT, UR4, 0x18, UPT ;  /* 0x000000180400788c */ /* 0x000fd2000bf05270 */
[----:B------:R-:W-:Y:S05]  /*5c90*/  BRA.U !UP0, `(.L_x_2859) ;  /* 0x0000000108447547 */ /* 0x000fea000b800000 */
.L_x_2835:
        /* <DEDUP_REMOVED lines=16> */
.L_x_2860:
[----:B------:R-:W-:Y:S05]  /*5da0*/  BRA `(.L_x_2836) ;  /* 0x0000000000a07947 */ /* 0x000fea0003800000 */
.L_x_2859:
[----:B------:R-:W0:Y:S01]  /*5db0*/  I2F.S64 R7, R6 ;  /* 0x0000000600077312 */ /* 0x000e220000301400 */
[----:B------:R-:W-:Y:S01]  /*5dc0*/  BSSY.RECONVERGENT B0, `(.L_x_2861) ;  /* 0x000000c000007945 */ /* 0x000fe20003800200 */
[----:B0-----:R-:W-:Y:S01]  /*5dd0*/  LOP3.LUT R4, R7, 0x7fffffff, RZ, 0xc0, !PT ;  /* 0x7fffffff07047812 */ /* 0x001fe200078ec0ff */
[----:B------:R-:W-:Y:S01]  /*5de0*/  IMAD.MOV.U32 R0, RZ, RZ, 0x7f ;  /* 0x0000007fff007424 */ /* 0x000fe200078e00ff */
        /* <DEDUP_REMOVED lines=9> */
.L_x_2862:
[----:B------:R-:W-:Y:S05]  /*5e80*/  BSYNC.RECONVERGENT B0 ;  /* 0x0000000000007941 */ /* 0x000fea0003800200 */
.L_x_2861:
[----:B------:R-:W-:-:S05]  /*5e90*/  LOP3.LUT R5, R0, 0x80, R5, 0xf8, !PT ;  /* 0x0000008000057812 */ /* 0x000fca00078ef805 */
[----:B------:R2:W-:Y:S01]  /*5ea0*/  STG.E.U8 desc[UR36][R2.64], R5 ;  /* 0x0000000502007986 */ /* 0x0005e2000c101124 */
[----:B------:R-:W-:Y:S05]  /*5eb0*/  BRA `(.L_x_2836) ;  /* 0x00000000005c7947 */ /* 0x000fea0003800000 */
.L_x_2858:
[----:B------:R-:W0:Y:S01]  /*5ec0*/  I2F.S64 R5, R6 ;  /* 0x0000000600057312 */ /* 0x000e220000301400 */
        /* <DEDUP_REMOVED lines=11> */
.L_x_2864:
[----:B------:R-:W-:Y:S01]  /*5f80*/  IMAD.MOV.U32 R0, RZ, RZ, 0x7f ;  /* 0x0000007fff007424 */ /* 0x000fe200078e00ff */
[----:B------:R-:W-:-:S04]  /*5f90*/  ISETP.GT.U32.AND P0, PT, R4, 0x7f800000, PT ;  /* 0x7f8000000400780c */ /* 0x000fc80003f04070 */
[----:B------:R-:W-:-:S09]  /*5fa0*/  SEL R0, R0, 0x7c, P0 ;  /* 0x0000007c00007807 */ /* 0x000fd20000000000 */
.L_x_2865:
[----:B------:R-:W-:Y:S05]  /*5fb0*/  BSYNC.RECONVERGENT B0 ;  /* 0x0000000000007941 */ /* 0x000fea0003800200 */
.L_x_2863:
[----:B------:R-:W-:-:S04]  /*5fc0*/  SHF.R.U32.HI R5, RZ, 0x18, R5 ;  /* 0x00000018ff057819 */ /* 0x000fc80000011605 */
[----:B------:R-:W-:-:S05]  /*5fd0*/  LOP3.LUT R5, R0, 0x80, R5, 0xf8, !PT ;  /* 0x0000008000057812 */ /* 0x000fca00078ef805 */
[----:B------:R1:W-:Y:S01]  /*5fe0*/  STG.E.U8 desc[UR36][R2.64], R5 ;  /* 0x0000000502007986 */ /* 0x0003e2000c101124 */
[----:B------:R-:W-:Y:S05]  /*5ff0*/  BRA `(.L_x_2836) ;  /* 0x00000000000c7947 */ /* 0x000fea0003800000 */
.L_x_2857:
[----:B------:R-:W0:Y:S02]  /*6000*/  I2F.S64 R0, R6 ;  /* 0x0000000600007312 */ /* 0x000e240000301400 */
[----:B0-----:R-:W-:-:S05]  /*6010*/  F2FP.BF16.F32.PACK_AB R0, RZ, R0 ;  /* 0x00000000ff00723e */ /* 0x001fca00000010ff */
[----:B------:R0:W-:Y:S02]  /*6020*/  STG.E.U16 desc[UR36][R2.64], R0 ;  /* 0x0000000002007986 */ /* 0x0001e4000c101524 */
.L_x_2836:
[----:B------:R-:W-:-:S07]  /*6030*/  IADD3 R17, PT, PT, R17, 0x80, RZ ;  /* 0x0000008011117810 */ /* 0x000fce0007ffe0ff */
.L_x_2796:
[----:B------:R-:W-:Y:S05]  /*6040*/  BSYNC.RECONVERGENT B6 ;  /* 0x0000000000067941 */ /* 0x000fea0003800200 */
.L_x_2795:
        /* <DEDUP_REMOVED lines=307> */
.L_x_2868:
        /* <DEDUP_REMOVED lines=17> */
.L_x_2872:
[----:B------:R4:W5:Y:S01]  /*7490*/  LDG.E.U8 R4, desc[UR36][R2.64] ;  /* 0x0000002402047981 */ /* 0x000962000c1e1100 */
[----:B------:R-:W-:Y:S01]  /*74a0*/  HFMA2 R5, -RZ, RZ, 0, 0 ;  /* 0x00000000ff057431 */ /* 0x000fe200000001ff */
[----:B------:R-:W-:Y:S06]  /*74b0*/  BRA `(.L_x_2874) ;  /* 0x0000000c00407947 */ /* 0x000fec0003800000 */
.L_x_2871:
        /* <DEDUP_REMOVED lines=8> */
.L_x_2876:
[----:B------:R-:W2:Y:S02]  /*7540*/  LDG.E R4, desc[UR36][R2.64] ;  /* 0x0000002402047981 */ /* 0x000ea4000c1e1900 */
[----:B--2---:R-:W-:Y:S01]  /*7550*/  SHF.R.S32.HI R5, RZ, 0x1f, R4 ;  /* 0x0000001fff057819 */ /* 0x004fe20000011404 */
[----:B------:R-:W-:Y:S06]  /*7560*/  BRA `(.L_x_2874) ;  /* 0x0000000c00147947 */ /* 0x000fec0003800000 */
.L_x_2875:
[----:B------:R-:W2:Y:S02]  /*7570*/  LDG.E.S16 R4, desc[UR36][R2.64] ;  /* 0x0000002402047981 */ /* 0x000ea4000c1e1700 */
[----:B--2---:R-:W-:Y:S01]  /*7580*/  SHF.R.S32.HI R5, RZ, 0x1f, R4 ;  /* 0x0000001fff057819 */ /* 0x004fe20000011404 */
[----:B------:R-:W-:Y:S06]  /*7590*/  BRA `(.L_x_2874) ;  /* 0x0000000c00087947 */ /* 0x000fec0003800000 */
.L_x_2870:
[----:B------:R-:W-:-:S09]  /*75a0*/  UISETP.GT.AND UP0, UPT, UR4, 0x6, UPT ;  /* 0x000000060400788c */ /* 0x000fd2000bf04270 */
[----:B------:R-:W-:Y:S05]  /*75b0*/  BRA.U UP0, `(.L_x_2877) ;  /* 0x00000001002c7547 */ /* 0x000fea000b800000 */
[----:B------:R-:W-:-:S09]  /*75c0*/  UISETP.NE.AND UP0, UPT, UR4, 0x5, UPT ;  /* 0x000000050400788c */ /* 0x000fd2000bf05270 */
[----:B------:R-:W-:Y:S05]  /*75d0*/  BRA.U !UP0, `(.L_x_2878) ;  /* 0x0000000108147547 */ /* 0x000fea000b800000 */
[----:B------:R-:W-:-:S09]  /*75e0*/  UISETP.NE.AND UP0, UPT, UR4, 0x6, UPT ;  /* 0x000000060400788c */ /* 0x000fd2000bf05270 */
[----:B------:R-:W-:Y:S05]  /*75f0*/  BRA.U UP0, `(.L_x_2873) ;  /* 0x0000000900987547 */ /* 0x000fea000b800000 */
[----:B------:R-:W2:Y:S02]  /*7600*/  LDG.E R2, desc[UR36][R2.64] ;  /* 0x0000002402027981 */ /* 0x000ea4000c1e1900 */
[----:B--2---:R0:W1:Y:S02]  /*7610*/  F2I.S64.TRUNC R4, R2 ;  /* 0x0000000200047311 */ /* 0x004064000020d900 */
[----:B01----:R-:W-:Y:S05]  /*7620*/  BRA `(.L_x_2874) ;  /* 0x0000000800e47947 */ /* 0x003fea0003800000 */
.L_x_2878:
[----:B------:R-:W2:Y:S02]  /*7630*/  LDG.E.U16 R2, desc[UR36][R2.64] ;  /* 0x0000002402027981 */ /* 0x000ea4000c1e1500 */
[----:B--2---:R-:W-:-:S06]  /*7640*/  HADD2.F32 R4, -RZ, R2.H0_H0 ;  /* 0x20000002ff047230 */ /* 0x004fcc0000004100 */
[----:B------:R-:W0:Y:S02]  /*7650*/  F2I.S64.TRUNC R4, R4 ;  /* 0x0000000400047311 */ /* 0x000e24000020d900 */
[----:B0-----:R-:W-:Y:S05]  /*7660*/  BRA `(.L_x_2874) ;  /* 0x0000000800d47947 */ /* 0x001fea0003800000 */
.L_x_2877:
[----:B------:R-:W-:-:S09]  /*7670*/  UISETP.NE.AND UP0, UPT, UR4, 0x7, UPT ;  /* 0x000000070400788c */ /* 0x000fd2000bf05270 */
[----:B------:R-:W-:Y:S05]  /*7680*/  BRA.U !UP0, `(.L_x_2879) ;  /* 0x00000001082c7547 */ /* 0x000fea000b800000 */
[----:B------:R-:W-:-:S09]  /*7690*/  UISETP.NE.AND UP0, UPT, UR4, 0x8, UPT ;  /* 0x000000080400788c */ /* 0x000fd2000bf05270 */
[----:B------:R-:W-:Y:S05]  /*76a0*/  BRA.U !UP0, `(.L_x_2880) ;  /* 0x0000000108147547 */ /* 0x000fea000b800000 */
[----:B------:R-:W-:-:S09]  /*76b0*/  UISETP.NE.AND UP0, UPT, UR4, 0x9, UPT ;  /* 0x000000090400788c */ /* 0x000fd2000bf05270 */
[----:B------:R-:W-:Y:S05]  /*76c0*/  BRA.U UP0, `(.L_x_2873) ;  /* 0x0000000900647547 */ /* 0x000fea000b800000 */
[----:B------:R-:W2:Y:S02]  /*76d0*/  LDG.E R2, desc[UR36][R2.64] ;  /* 0x0000002402027981 */ /* 0x000ea4000c1e1900 */
[----:B--2---:R0:W1:Y:S02]  /*76e0*/  F2I.S64.TRUNC R4, R2 ;  /* 0x0000000200047311 */ /* 0x004064000020d900 */
[----:B01----:R-:W-:Y:S05]  /*76f0*/  BRA `(.L_x_2874) ;  /* 0x0000000800b07947 */ /* 0x003fea0003800000 */
.L_x_2880:
[----:B------:R-:W2:Y:S02]  /*7700*/  LDG.E.U16 R2, desc[UR36][R2.64] ;  /* 0x0000002402027981 */ /* 0x000ea4000c1e1500 */
[----:B--2---:R-:W-:-:S06]  /*7710*/  HADD2.F32 R4, -RZ, R2.H0_H0 ;  /* 0x20000002ff047230 */ /* 0x004fcc0000004100 */
[----:B------:R-:W0:Y:S02]  /*7720*/  F2I.S64.TRUNC R4, R4 ;  /* 0x0000000400047311 */ /* 0x000e24000020d900 */
[----:B0-----:R-:W-:Y:S05]  /*7730*/  BRA `(.L_x_2874) ;  /* 0x0000000800a07947 */ /* 0x001fea0003800000 */
.L_x_2879:
[----:B------:R-:W2:Y:S02]  /*7740*/  LDG.E.64 R2, desc[UR36][R2.64] ;  /* 0x0000002402027981 */ /* 0x000ea4000c1e1b00 */
[----:B--2---:R0:W1:Y:S02]  /*7750*/  F2I.S64.F64.TRUNC R4, R2 ;  /* 0x0000000200047311 */ /* 0x004064000030d900 */
[----:B01----:R-:W-:Y:S05]  /*7760*/  BRA `(.L_x_2874) ;  /* 0x0000000800947947 */ /* 0x003fea0003800000 */
.L_x_2869:
        /* <DEDUP_REMOVED lines=13> */
.L_x_2883:
[----:B------:R-:W2:Y:S02]  /*7840*/  LDG.E.64 R2, desc[UR36][R2.64] ;  /* 0x0000002402027981 */ /* 0x000ea4000c1e1b00 */
[----:B--2---:R0:W1:Y:S02]  /*7850*/  F2I.S64.F64.TRUNC R4, R2 ;  /* 0x0000000200047311 */ /* 0x004064000030d900 */
[----:B01----:R-:W-:Y:S05]  /*7860*/  BRA `(.L_x_2874) ;  /* 0x0000000800547947 */ /* 0x003fea0003800000 */
.L_x_2882:
        /* <DEDUP_REMOVED lines=26> */
.L_x_2885:
        /* <DEDUP_REMOVED lines=13> */
.L_x_2884:
[----:B------:R-:W2:Y:S02]  /*7ae0*/  LDG.E.U16 R4, desc[UR36][R2.64] ;  /* 0x0000002402047981 */ /* 0x000ea4000c1e1500 */
[----:B--2---:R-:W-:-:S06]  /*7af0*/  IMAD.U32 R4, R4, 0x10000, RZ ;  /* 0x0001000004047824 */ /* 0x004fcc00078e00ff */
[----:B------:R-:W0:Y:S02]  /*7b00*/  F2I.S64.TRUNC R4, R4 ;  /* 0x0000000400047311 */ /* 0x000e24000020d900 */
[----:B0-----:R-:W-:Y:S05]  /*7b10*/  BRA `(.L_x_2874) ;  /* 0x0000000400a87947 */ /* 0x001fea0003800000 */
.L_x_2881:
        /* <DEDUP_REMOVED lines=9> */
[----:B------:R-:W-:Y:S01]  /*7bb0*/  HFMA2 R5, -RZ, RZ, 0, 0 ;  /* 0x00000000ff057431 */ /* 0x000fe200000001ff */
[----:B------:R-:W-:Y:S06]  /*7bc0*/  BRA `(.L_x_2874) ;  /* 0x00000004007c7947 */ /* 0x000fec0003800000 */
.L_x_2888:
        /* <DEDUP_REMOVED lines=21> */
.L_x_2892:
[----:B------:R-:W-:Y:S05]  /*7d20*/  BSYNC.RECONVERGENT B1 ;  /* 0x0000000000017941 */ /* 0x000fea0003800200 */
.L_x_2891:
[----:B------:R-:W-:Y:S01]  /*7d30*/  IMAD.SHL.U32 R0, R0, 0x100000, RZ ;  /* 0x0010000000007824 */ /* 0x000fe200078e00ff */
[----:B------:R-:W-:-:S04]  /*7d40*/  LEA R2, R2, 0x3b800000, 0x17 ;  /* 0x3b80000002027811 */ /* 0x000fc800078eb8ff */
[----:B------:R-:W-:-:S07]  /*7d50*/  LOP3.LUT R4, R2, R0, R7, 0xfe, !PT ;  /* 0x0000000002047212 */ /* 0x000fce00078efe07 */
.L_x_2890:
[----:B------:R-:W-:Y:S05]  /*7d60*/  BSYNC.RECONVERGENT B0 ;  /* 0x0000000000007941 */ /* 0x000fea0003800200 */
.L_x_2889:
[----:B------:R-:W1:Y:S02]  /*7d70*/  F2I.S64.TRUNC R4, R4 ;  /* 0x0000000400047311 */ /* 0x000e64000020d900 */
[----:B-1----:R-:W-:Y:S05]  /*7d80*/  BRA `(.L_x_2874) ;  /* 0x00000004000c7947 */ /* 0x002fea0003800000 */
.L_x_2887:
        /* <DEDUP_REMOVED lines=21> */
.L_x_2896:
[----:B------:R-:W-:Y:S05]  /*7ee0*/  BSYNC.RECONVERGENT B1 ;  /* 0x0000000000017941 */ /* 0x000fea0003800200 */
.L_x_2895:
[----:B------:R-:W-:Y:S01]  /*7ef0*/  IMAD.SHL.U32 R0, R0, 0x200000, RZ ;  /* 0x0020000000007824 */ /* 0x000fe200078e00ff */
[----:B------:R-:W-:-:S04]  /*7f00*/  LEA R2, R2, 0x37800000, 0x17 ;  /* 0x3780000002027811 */ /* 0x000fc800078eb8ff */
[----:B------:R-:W-:-:S07]  /*7f10*/  LOP3.LUT R4, R2, R0, R7, 0xfe, !PT ;  /* 0x0000000002047212 */ /* 0x000fce00078efe07 */
.L_x_2894:
[----:B------:R-:W-:Y:S05]  /*7f20*/  BSYNC.RECONVERGENT B0 ;  /* 0x0000000000007941 */ /* 0x000fea0003800200 */
.L_x_2893:
[----:B------:R-:W1:Y:S02]  /*7f30*/  F2I.S64.TRUNC R4, R4 ;  /* 0x0000000400047311 */ /* 0x000e64000020d900 */
[----:B-1----:R-:W-:Y:S05]  /*7f40*/  BRA `(.L_x_2874) ;  /* 0x00000000009c7947 */ /* 0x002fea0003800000 */
.L_x_2886:
        /* <DEDUP_REMOVED lines=14> */
.L_x_2900:
[----:B------:R-:W-:Y:S05]  /*8030*/  BSYNC.RECONVERGENT B0 ;  /* 0x0000000000007941 */ /* 0x000fea0003800200 */
.L_x_2899:
[----:B------:R-:W1:Y:S02]  /*8040*/  F2I.S64.TRUNC R4, R4 ;  /* 0x0000000400047311 */ /* 0x000e64000020d900 */
[----:B-1----:R-:W-:Y:S05]  /*8050*/  BRA `(.L_x_2874) ;  /* 0x0000000000587947 */ /* 0x002fea0003800000 */
.L_x_2873:
        /* <DEDUP_REMOVED lines=16> */
.L_x_2901:
[----:B------:R-:W-:Y:S01]  /*8160*/  CS2R R4, SRZ ;  /* 0x0000000000047805 */ /* 0x000fe2000001ff00 */
[----:B------:R-:W-:Y:S06]  /*8170*/  BRA `(.L_x_2874) ;  /* 0x0000000000107947 */ /* 0x000fec0003800000 */
.L_x_2898:
[----:B------:R1:W5:Y:S01]  /*8180*/  LDG.E.64 R4, desc[UR36][R2.64] ;  /* 0x0000002402047981 */ /* 0x000362000c1e1b00 */
[----:B------:R-:W-:Y:S05]  /*8190*/  BRA `(.L_x_2874) ;  /* 0x0000000000087947 */ /* 0x000fea0003800000 */
.L_x_2897:
[----:B------:R2:W5:Y:S01]  /*81a0*/  LDG.E R4, desc[UR36][R2.64] ;  /* 0x0000002402047981 */ /* 0x000562000c1e1900 */
[----:B------:R-:W-:-:S07]  /*81b0*/  IMAD.MOV.U32 R5, RZ, RZ, RZ ;  /* 0x000000ffff057224 */ /* 0x000fce00078e00ff */
.L_x_2874:
        /* <DEDUP_REMOVED lines=20> */
.L_x_2905:
[----:B------:R4:W-:Y:S01]  /*8300*/  STG.E.U8 desc[UR36][R2.64], R9 ;  /* 0x0000000902007986 */ /* 0x0009e2000c101124 */
[----:B------:R-:W-:Y:S05]  /*8310*/  BRA `(.L_x_2907) ;  /* 0x0000000c00347947 */ /* 0x000fea0003800000 */
.L_x_2904:
        /* <DEDUP_REMOVED lines=8> */
.L_x_2909:
[----:B------:R2:W-:Y:S01]  /*83a0*/  STG.E desc[UR36][R2.64], R9 ;  /* 0x0000000902007986 */ /* 0x0005e2000c101924 */
[----:B------:R-:W-:Y:S05]  /*83b0*/  BRA `(.L_x_2907) ;  /* 0x0000000c000c7947 */ /* 0x000fea0003800000 */
.L_x_2908:
[----:B------:R0:W-:Y:S01]  /*83c0*/  STG.E.U16 desc[UR36][R2.64], R9 ;  /* 0x0000000902007986 */ /* 0x0001e2000c101524 */
[----:B------:R-:W-:Y:S05]  /*83d0*/  BRA `(.L_x_2907) ;  /* 0x0000000c00047947 */ /* 0x000fea0003800000 */
.L_x_2903:
        /* <DEDUP_REMOVED lines=9> */
.L_x_2911:
[----:B------:R-:W0:Y:S02]  /*8470*/  I2F.S64 R0, R6 ;  /* 0x0000000600007312 */ /* 0x000e240000301400 */
[----:B0-----:R-:W-:-:S05]  /*8480*/  F2FP.F16.F32.PACK_AB R0, RZ, R0 ;  /* 0x00000000ff00723e */ /* 0x001fca00000000ff */
[----:B------:R0:W-:Y:S01]  /*8490*/  STG.E.U16 desc[UR36][R2.64], R0 ;  /* 0x0000000002007986 */ /* 0x0001e2000c101524 */
[----:B------:R-:W-:Y:S05]  /*84a0*/  BRA `(.L_x_2907) ;  /* 0x0000000800d07947 */ /* 0x000fea0003800000 */
.L_x_2910:
        /* <DEDUP_REMOVED lines=10> */
.L_x_2913:
[----:B------:R-:W0:Y:S02]  /*8550*/  I2F.S64 R6, R6 ;  /* 0x0000000600067312 */ /* 0x000e240000301400 */
[----:B0-----:R-:W-:-:S04]  /*8560*/  F2FP.F16.F32.PACK_AB R5, RZ, R6 ;  /* 0x00000006ff05723e */ /* 0x001fc800000000ff */
[----:B------:R-:W-:-:S05]  /*8570*/  PRMT R5, R5, 0x5410, RZ ;  /* 0x0000541005057816 */ /* 0x000fca00000000ff */
[----:B------:R0:W-:Y:S01]  /*8580*/  STG.E desc[UR36][R2.64], R5 ;  /* 0x0000000502007986 */ /* 0x0001e2000c101924 */
[----:B------:R-:W-:Y:S05]  /*8590*/  BRA `(.L_x_2907) ;  /* 0x0000000800947947 */ /* 0x000fea0003800000 */
.L_x_2912:
[----:B------:R-:W0:Y:S02]  /*85a0*/  I2F.F64.S64 R4, R6 ;  /* 0x0000000600047312 */ /* 0x000e240000301c00 */
[----:B0-----:R0:W-:Y:S01]  /*85b0*/  STG.E.64 desc[UR36][R2.64], R4 ;  /* 0x0000000402007986 */ /* 0x0011e2000c101b24 */
[----:B------:R-:W-:Y:S05]  /*85c0*/  BRA `(.L_x_2907) ;  /* 0x0000000800887947 */ /* 0x000fea0003800000 */
.L_x_2902:
        /* <DEDUP_REMOVED lines=12> */
.L_x_2917:
[----:B------:R-:W0:Y:S01]  /*8690*/  I2F.S64 R5, R6 ;  /* 0x0000000600057312 */ /* 0x000e220000301400 */
[----:B------:R-:W-:Y:S01]  /*86a0*/  BSSY.RECONVERGENT B0, `(.L_x_2918) ;  /* 0x0000013000007945 */ /* 0x000fe20003800200 */
[----:B0-----:R-:W-:Y:S02]  /*86b0*/  LOP3.LUT R4, R5, 0x7fffffff, RZ, 0xc0, !PT ;  /* 0x7fffffff05047812 */ /* 0x001fe400078ec0ff */
        /* <DEDUP_REMOVED lines=15> */
.L_x_2920:
[----:B------:R-:W-:-:S04]  /*87b0*/  SHF.R.U32.HI R5, RZ, 0x18, R5 ;  /* 0x00000018ff057819 */ /* 0x000fc80000011605 */
[----:B------:R-:W-:-:S07]  /*87c0*/  LOP3.LUT R0, R0, 0x80, R5, 0xf8, !PT ;  /* 0x0000008000007812 */ /* 0x000fce00078ef805 */
.L_x_2919:
[----:B------:R-:W-:Y:S05]  /*87d0*/  BSYNC.RECONVERGENT B0 ;  /* 0x0000000000007941 */ /* 0x000fea0003800200 */
.L_x_2918:
[----:B------:R0:W-:Y:S01]  /*87e0*/  STG.E.U8 desc[UR36][R2.64], R0 ;  /* 0x0000000002007986 */ /* 0x0001e2000c101124 */
[----:B------:R-:W-:Y:S05]  /*87f0*/  BRA `(.L_x_2907) ;  /* 0x0000000400fc7947 */ /* 0x000fea0003800000 */
.L_x_2916:
        /* <DEDUP_REMOVED lines=18> */
.L_x_2923:
[----:B------:R-:W-:-:S04]  /*8920*/  SHF.R.U32.HI R5, RZ, 0x18, R5 ;  /* 0x00000018ff057819 */ /* 0x000fc80000011605 */
[----:B------:R-:W-:-:S07]  /*8930*/  LOP3.LUT R0, R0, 0x80, R5, 0xf8, !PT ;  /* 0x0000008000007812 */ /* 0x000fce00078ef805 */
.L_x_2922:
[----:B------:R-:W-:Y:S05]  /*8940*/  BSYNC.RECONVERGENT B0 ;  /* 0x0000000000007941 */ /* 0x000fea0003800200 */
.L_x_2921:
[----:B------:R0:W-:Y:S01]  /*8950*/  STG.E.U8 desc[UR36][R2.64], R0 ;  /* 0x0000000002007986 */ /* 0x0001e2000c101124 */
[----:B------:R-:W-:Y:S05]  /*8960*/  BRA `(.L_x_2907) ;  /* 0x0000000400a07947 */ /* 0x000fea0003800000 */
.L_x_2915:
        /* <DEDUP_REMOVED lines=22> */
.L_x_2925:
[----:B------:R0:W-:Y:S01]  /*8ad0*/  STG.E.64 desc[UR36][R2.64], R6 ;  /* 0x0000000602007986 */ /* 0x0001e2000c101b24 */
[----:B------:R-:W-:Y:S05]  /*8ae0*/  BRA `(.L_x_2907) ;  /* 0x0000000400407947 */ /* 0x000fea0003800000 */
.L_x_2924:
[----:B------:R0:W-:Y:S01]  /*8af0*/  STG.E desc[UR36][R2.64], R9 ;  /* 0x0000000902007986 */ /* 0x0001e2000c101924 */
[----:B------:R-:W-:Y:S05]  /*8b00*/  BRA `(.L_x_2907) ;  /* 0x0000000400387947 */ /* 0x000fea0003800000 */
.L_x_2914:
        /* <DEDUP_REMOVED lines=11> */
.L_x_2927:
[----:B------:R-:W-:Y:S01]  /*8bc0*/  CS2R R10, SRZ ;  /* 0x00000000000a7805 */ /* 0x000fe2000001ff00 */
[----:B------:R-:W0:Y:S04]  /*8bd0*/  I2F.F64.S64 R8, R6 ;  /* 0x0000000600087312 */ /* 0x000e280000301c00 */
[----:B0-----:R0:W-:Y:S01]  /*8be0*/  STG.E.128 desc[UR36][R2.64], R8 ;  /* 0x0000000802007986 */ /* 0x0011e2000c101d24 */
[----:B------:R-:W-:Y:S05]  /*8bf0*/  BRA `(.L_x_2907) ;  /* 0x0000000000fc7947 */ /* 0x000fea0003800000 */
.L_x_2926:
[----:B------:R-:W-:-:S09]  /*8c00*/  UISETP.NE.AND UP0, UPT, UR4, 0xf, UPT ;  /* 0x0000000f0400788c */ /* 0x000fd2000bf05270 */
[----:B------:R-:W-:Y:S05]  /*8c10*/  BRA.U !UP0, `(.L_x_2928) ;  /* 0x0000000108e87547 */ /* 0x000fea000b800000 */
[----:B------:R-:W-:-:S09]  /*8c20*/  UISETP.NE.AND UP0, UPT, UR4, 0x17, UPT ;  /* 0x000000170400788c */ /* 0x000fd2000bf05270 */
[----:B------:R-:W-:Y:S05]  /*8c30*/  BRA.U !UP0, `(.L_x_2929) ;  /* 0x0000000108907547 */ /* 0x000fea000b800000 */
[----:B------:R-:W-:-:S09]  /*8c40*/  UISETP.NE.AND UP0, UPT, UR4, 0x18, UPT ;  /* 0x000000180400788c */ /* 0x000fd2000bf05270 */
[----:B------:R-:W-:Y:S05]  /*8c50*/  BRA.U !UP0, `(.L_x_2930) ;  /* 0x0000000108447547 */ /* 0x000fea000b800000 */
.L_x_2906:
        /* <DEDUP_REMOVED lines=16> */
.L_x_2931:
[----:B------:R-:W-:Y:S05]  /*8d60*/  BRA `(.L_x_2907) ;  /* 0x0000000000a07947 */ /* 0x000fea0003800000 */
.L_x_2930:
        /* <DEDUP_REMOVED lines=13> */
.L_x_2933:
[----:B------:R-:W-:Y:S05]  /*8e40*/  BSYNC.RECONVERGENT B0 ;  /* 0x0000000000007941 */ /* 0x000fea0003800200 */
.L_x_2932:
[----:B------:R-:W-:-:S05]  /*8e50*/  LOP3.LUT R5, R0, 0x80, R5, 0xf8, !PT ;  /* 0x0000008000057812 */ /* 0x000fca00078ef805 */
[----:B------:R0:W-:Y:S01]  /*8e60*/  STG.E.U8 desc[UR36][R2.64], R5 ;  /* 0x0000000502007986 */ /* 0x0001e2000c101124 */
[----:B------:R-:W-:Y:S05]  /*8e70*/  BRA `(.L_x_2907) ;  /* 0x00000000005c7947 */ /* 0x000fea0003800000 */
.L_x_2929:
        /* <DEDUP_REMOVED lines=12> */
.L_x_2935:
[----:B------:R-:W-:Y:S02]  /*8f40*/  ISETP.GT.U32.AND P0, PT, R4, 0x7f800000, PT ;  /* 0x7f8000000400780c */ /* 0x000fe40003f04070 */
[----:B------:R-:W-:-:S04]  /*8f50*/  MOV R0, 0x7f ;  /* 0x0000007f00007802 */ /* 0x000fc80000000f00 */
[----:B------:R-:W-:-:S07]  /*8f60*/  SEL R0, R0, 0x7c, P0 ;  /* 0x0000007c00007807 */ /* 0x000fce0000000000 */
.L_x_2936:
[----:B------:R-:W-:Y:S05]  /*8f70*/  BSYNC.RECONVERGENT B0 ;  /* 0x0000000000007941 */ /* 0x000fea0003800200 */
.L_x_2934:
[----:B------:R-:W-:-:S04]  /*8f80*/  SHF.R.U32.HI R5, RZ, 0x18, R5 ;  /* 0x00000018ff057819 */ /* 0x000fc80000011605 */
[----:B------:R-:W-:-:S05]  /*8f90*/  LOP3.LUT R5, R0, 0x80, R5, 0xf8, !PT ;  /* 0x0000008000057812 */ /* 0x000fca00078ef805 */
[----:B------:R0:W-:Y:S01]  /*8fa0*/  STG.E.U8 desc[UR36][R2.64], R5 ;  /* 0x0000000502007986 */ /* 0x0001e2000c101124 */
[----:B------:R-:W-:Y:S05]  /*8fb0*/  BRA `(.L_x_2907) ;  /* 0x00000000000c7947 */ /* 0x000fea0003800000 */
.L_x_2928:
[----:B------:R-:W0:Y:S02]  /*8fc0*/  I2F.S64 R0, R6 ;  /* 0x0000000600007312 */ /* 0x000e240000301400 */
[----:B0-----:R-:W-:-:S05]  /*8fd0*/  F2FP.BF16.F32.PACK_AB R0, RZ, R0 ;  /* 0x00000000ff00723e */ /* 0x001fca00000010ff */
[----:B------:R0:W-:Y:S02]  /*8fe0*/  STG.E.U16 desc[UR36][R2.64], R0 ;  /* 0x0000000002007986 */ /* 0x0001e4000c101524 */
.L_x_2907:
[----:B------:R-:W-:-:S07]  /*8ff0*/  VIADD R17, R17, 0x80 ;  /* 0x0000008011117836 */ /* 0x000fce0000000000 */
.L_x_2867:
[----:B------:R-:W-:Y:S05]  /*9000*/  BSYNC.RECONVERGENT B6 ;  /* 0x0000000000067941 */ /* 0x000fea0003800200 */
.L_x_2866:
[----:B------:R-:W5:Y:S02]  /*9010*/  LDCU UR4, c[0x0][0x380] ;  /* 0x00007000ff0477ac */ /* 0x000f640008000800 */
[----:B-----5:R-:W-:-:S13]  /*9020*/  ISETP.GE.AND P0, PT, R17, UR4, PT ;  /* 0x0000000411007c0c */ /* 0x020fda000bf06270 */
[----:B------:R-:W-:Y:S05]  /*9030*/  @P0 EXIT ;  /* 0x000000000000094d */ /* 0x000fea0003800000 */
[----:B------:R-:W5:Y:S01]  /*9040*/  LDCU UR4, c[0x0][0x388] ;  /* 0x00007100ff0477ac */ /* 0x000f620008000800 */
[----:B------:R-:W-:Y:S02]  /*9050*/  HFMA2 R16, -RZ, RZ, 0, 0 ;  /* 0x00000000ff107431 */ /* 0x000fe400000001ff */
        /* <DEDUP_REMOVED lines=296> */
[----:B------:R-:W-:-:S05]  /*a2e0*/  SHF.R.U32.HI R2, RZ, UR5, R2 ;  /* 0x00000005ff027c19 */ /* 0x000fca0008011602 */
[----:B------:R-:W-:-:S04]  /*a2f0*/  IMAD.MOV R3, RZ, RZ, -R2 ;  /* 0x000000ffff037224 */ /* 0x000fc800078e0a02 */
[----:B-1----:R-:W-:-:S04]  /*a300*/  IMAD R5, R3, UR6, R5 ;  /* 0x0000000603057c24 */ /* 0x002fc8000f8e0205 */
[C---:B--2---:R-:W-:Y:S02]  /*a310*/  IMAD R16, R5.reuse, UR8, R16 ;  /* 0x0000000805107c24 */ /* 0x044fe4000f8e0210 */
[----:B------:R-:W-:-:S07]  /*a320*/  IMAD R0, R5, UR9, R0 ;  /* 0x0000000905007c24 */ /* 0x000fce000f8e0200 */
.L_x_2937:
[----:B------:R-:W0:Y:S01]  /*a330*/  LDCU.128 UR8, c[0x0][0x580] ;  /* 0x0000b000ff0877ac */ /* 0x000e220008000c00 */
[----:B------:R-:W-:-:S04]  /*a340*/  UPRMT UR4, UR42, 0x9910, URZ ;  /* 0x000099102a047896 */ /* 0x000fc800080000ff */
[----:B------:R-:W-:Y:S01]  /*a350*/  UISETP.GT.AND UP0, UPT, UR4, 0x9, UPT ;  /* 0x000000090400788c */ /* 0x000fe2000bf04270 */
[----:B0-----:R-:W-:Y:S02]  /*a360*/  IADD3 R4, P1, PT, R0, UR10, RZ ;  /* 0x0000000a00047c10 */ /* 0x001fe4000ff3e0ff */
[----:B------:R-:W-:-:S03]  /*a370*/  IADD3 R16, P0, PT, R16, UR8, RZ ;  /* 0x0000000810107c10 */ /* 0x000fc6000ff1e0ff */
[----:B-123--:R-:W-:Y:S01]  /*a380*/  IMAD.X R5, RZ, RZ, UR11, P1 ;  /* 0x0000000bff057e24 */ /* 0x00efe200088e06ff */
        /* <DEDUP_REMOVED lines=10> */
[----:B----4-:R-:W2:Y:S02]  /*a430*/  LDG.E.S8 R2, desc[UR36][R4.64] ;  /* 0x0000002404027981 */ /* 0x010ea4000c1e1300 */
[----:B--2---:R-:W-:Y:S01]  /*a440*/  SHF.R.S32.HI R3, RZ, 0x1f, R2 ;  /* 0x0000001fff037819 */ /* 0x004fe20000011402 */
[----:B------:R-:W-:Y:S06]  /*a450*/  BRA `(.L_x_2943) ;  /* 0x0000000c004c7947 */ /* 0x000fec0003800000 */
.L_x_2941:
[----:B----4-:R3:W5:Y:S01]  /*a460*/  LDG.E.U8 R2, desc[UR36][R4.64] ;  /* 0x0000002404027981 */ /* 0x010762000c1e1100 */
[----:B------:R-:W-:Y:S01]  /*a470*/  IMAD.MOV.U32 R3, RZ, RZ, RZ ;  /* 0x000000ffff037224 */ /* 0x000fe200078e00ff */
[----:B------:R-:W-:Y:S06]  /*a480*/  BRA `(.L_x_2943) ;  /* 0x0000000c00407947 */ /* 0x000fec0003800000 */
.L_x_2940:
[----:B------:R-:W-:-:S09]  /*a490*/  UISETP.NE.AND UP0, UPT, UR4, 0x2, UPT ;  /* 0x000000020400788c */ /* 0x000fd2000bf05270 */
[----:B------:R-:W-:Y:S05]  /*a4a0*/  BRA.U !UP0, `(.L_x_2944) ;  /* 0x0000000108247547 */ /* 0x000fea000b800000 */
[----:B------:R-:W-:-:S09]  /*a4b0*/  UISETP.NE.AND UP0, UPT, UR4, 0x3, UPT ;  /* 0x000000030400788c */ /* 0x000fd2000bf05270 */
[----:B------:R-:W-:Y:S05]  /*a4c0*/  BRA.U !UP0, `(.L_x_2945) ;  /* 0x0000000108107547 */ /* 0x000fea000b800000 */
[----:B------:R-:W-:-:S09]  /*a4d0*/  UISETP.NE.AND UP0, UPT, UR4, 0x4, UPT ;  /* 0x000000040400788c */ /* 0x000fd2000bf05270 */
[----:B------:R-:W-:Y:S05]  /*a4e0*/  BRA.U UP0, `(.L_x_2942) ;  /* 0x0000000900d07547 */ /* 0x000fea000b800000 */
[----:B----4-:R4:W5:Y:S01]  /*a4f0*/  LDG.E.64 R2, desc[UR36][R4.64] ;  /* 0x0000002404027981 */ /* 0x010962000c1e1b00 */
[----:B------:R-:W-:Y:S05]  /*a500*/  BRA `(.L_x_2943) ;  /* 0x0000000c00207947 */ /* 0x000fea0003800000 */
.L_x_2945:
[----:B----4-:R-:W2:Y:S02]  /*a510*/  LDG.E R2, desc[UR36][R4.64] ;  /* 0x0000002404027981 */ /* 0x010ea4000c1e1900 */
[----:B--2---:R-:W-:Y:S01]  /*a520*/  SHF.R.S32.HI R3, RZ, 0x1f, R2 ;  /* 0x0000001fff037819 */ /* 0x004fe20000011402 */
[----:B------:R-:W-:Y:S06]  /*a530*/  BRA `(.L_x_2943) ;  /* 0x0000000c00147947 */ /* 0x000fec0003800000 */
.L_x_2944:
[----:B----4-:R-:W2:Y:S02]  /*a540*/  LDG.E.S16 R2, desc[UR36][R4.64] ;  /* 0x0000002404027981 */ /* 0x010ea4000c1e1700 */
[----:B--2---:R-:W-:Y:S01]  /*a550*/  SHF.R.S32.HI R3, RZ, 0x1f, R2 ;  /* 0x0000001fff037819 */ /* 0x004fe20000011402 */
[----:B------:R-:W-:Y:S06]  /*a560*/  BRA `(.L_x_2943) ;  /* 0x0000000c00087947 */ /* 0x000fec0003800000 */
.L_x_2939:
[----:B------:R-:W-:-:S09]  /*a570*/  UISETP.GT.AND UP0, UPT, UR4, 0x6, UPT ;  /* 0x000000060400788c */ /* 0x000fd2000bf04270 */
[----:B------:R-:W-:Y:S05]  /*a580*/  BRA.U UP0, `(.L_x_2946) ;  /* 0x00000001002c7547 */ /* 0x000fea000b800000 */
[----:B------:R-:W-:-:S09]  /*a590*/  UISETP.NE.AND UP0, UPT, UR4, 0x5, UPT ;  /* 0x000000050400788c */ /* 0x000fd2000bf05270 */
[----:B------:R-:W-:Y:S05]  /*a5a0*/  BRA.U !UP0, `(.L_x_2947) ;  /* 0x0000000108147547 */ /* 0x000fea000b800000 */
[----:B------:R-:W-:-:S09]  /*a5b0*/  UISETP.NE.AND UP0, UPT, UR4, 0x6, UPT ;  /* 0x000000060400788c */ /* 0x000fd2000bf05270 */
[----:B------:R-:W-:Y:S05]  /*a5c0*/  BRA.U UP0, `(.L_x_2942) ;  /* 0x0000000900987547 */ /* 0x000fea000b800000 */
[----:B----4-:R-:W2:Y:S02]  /*a5d0*/  LDG.E R2, desc[UR36][R4.64] ;  /* 0x0000002404027981 */ /* 0x010ea4000c1e1900 */
[----:B--2---:R-:W3:Y:S02]  /*a5e0*/  F2I.S64.TRUNC R2, R2 ;  /* 0x0000000200027311 */ /* 0x004ee4000020d900 */
[----:B---3--:R-:W-:Y:S05]  /*a5f0*/  BRA `(.L_x_2943) ;  /* 0x0000000800e47947 */ /* 0x008fea0003800000 */
.L_x_2947:
[----:B------:R-:W4:Y:S02]  /*a600*/  LDG.E.U16 R4, desc[UR36][R4.64] ;  /* 0x0000002404047981 */ /* 0x000f24000c1e1500 */
[----:B----4-:R-:W-:-:S06]  /*a610*/  HADD2.F32 R2, -RZ, R4.H0_H0 ;  /* 0x20000004ff027230 */ /* 0x010fcc0000004100 */
[----:B------:R-:W3:Y:S02]  /*a620*/  F2I.S64.TRUNC R2, R2 ;  /* 0x0000000200027311 */ /* 0x000ee4000020d900 */
[----:B---3--:R-:W-:Y:S05]  /*a630*/  BRA `(.L_x_2943) ;  /* 0x0000000800d47947 */ /* 0x008fea0003800000 */
.L_x_2946:
[----:B------:R-:W-:-:S09]  /*a640*/  UISETP.NE.AND UP0, UPT, UR4, 0x7, UPT ;  /* 0x000000070400788c */ /* 0x000fd2000bf05270 */
[----:B------:R-:W-:Y:S05]  /*a650*/  BRA.U !UP0, `(.L_x_2948) ;  /* 0x00000001082c7547 */ /* 0x000fea000b800000 */
[----:B------:R-:W-:-:S09]  /*a660*/  UISETP.NE.AND UP0, UPT, UR4, 0x8, UPT ;  /* 0x000000080400788c */ /* 0x000fd2000bf05270 */
[----:B------:R-:W-:Y:S05]  /*a670*/  BRA.U !UP0, `(.L_x_2949) ;  /* 0x0000000108147547 */ /* 0x000fea000b800000 */
[----:B------:R-:W-:-:S09]  /*a680*/  UISETP.NE.AND UP0, UPT, UR4, 0x9, UPT ;  /* 0x000000090400788c */ /* 0x000fd2000bf05270 */
[----:B------:R-:W-:Y:S05]  /*a690*/  BRA.U UP0, `(.L_x_2942) ;  /* 0x0000000900647547 */ /* 0x000fea000b800000 */
[----:B----4-:R-:W2:Y:S02]  /*a6a0*/  LDG.E R2, desc[UR36][R4.64] ;  /* 0x0000002404027981 */ /* 0x010ea4000c1e1900 */
[----:B--2---:R-:W3:Y:S02]  /*a6b0*/  F2I.S64.TRUNC R2, R2 ;  /* 0x0000000200027311 */ /* 0x004ee4000020d900 */
[----:B---3--:R-:W-:Y:S05]  /*a6c0*/  BRA `(.L_x_2943) ;  /* 0x0000000800b07947 */ /* 0x008fea0003800000 */
.L_x_2949:
[----:B------:R-:W4:Y:S02]  /*a6d0*/  LDG.E.U16 R4, desc[UR36][R4.64] ;  /* 0x0000002404047981 */ /* 0x000f24000c1e1500 */
[----:B----4-:R-:W-:-:S06]  /*a6e0*/  HADD2.F32 R2, -RZ, R4.H0_H0 ;  /* 0x20000004ff027230 */ /* 0x010fcc0000004100 */
[----:B------:R-:W3:Y:S02]  /*a6f0*/  F2I.S64.TRUNC R2, R2 ;  /* 0x0000000200027311 */ /* 0x000ee4000020d900 */
[----:B---3--:R-:W-:Y:S05]  /*a700*/  BRA `(.L_x_2943) ;  /* 0x0000000800a07947 */ /* 0x008fea0003800000 */
.L_x_2948:
[----:B----4-:R-:W2:Y:S02]  /*a710*/  LDG.E.64 R2, desc[UR36][R4.64] ;  /* 0x0000002404027981 */ /* 0x010ea4000c1e1b00 */
[----:B--2---:R-:W3:Y:S02]  /*a720*/  F2I.S64.F64.TRUNC R2, R2 ;  /* 0x0000000200027311 */ /* 0x004ee4000030d900 */
[----:B---3--:R-:W-:Y:S05]  /*a730*/  BRA `(.L_x_2943) ;  /* 0x0000000800947947 */ /* 0x008fea0003800000 */
.L_x_2938:
        /* <DEDUP_REMOVED lines=9> */
[----:B----4-:R-:W-:Y:S02]  /*a7d0*/  MOV R3, RZ ;  /* 0x000000ff00037202 */ /* 0x010fe40000000f00 */
[----:B--2---:R-:W-:-:S04]  /*a7e0*/  ISETP.NE.AND P0, PT, R4, RZ, PT ;  /* 0x000000ff0400720c */ /* 0x004fc80003f05270 */
[----:B------:R-:W-:Y:S01]  /*a7f0*/  SEL R2, RZ, 0x1, !P0 ;  /* 0x00000001ff027807 */ /* 0x000fe20004000000 */
[----:B------:R-:W-:Y:S08]  /*a800*/  BRA `(.L_x_2943) ;  /* 0x0000000800607947 */ /* 0x000ff00003800000 */
.L_x_2952:
[----:B----4-:R-:W2:Y:S02]  /*a810*/  LDG.E.64 R2, desc[UR36][R4.64] ;  /* 0x0000002404027981 */ /* 0x010ea4000c1e1b00 */
[----:B--2---:R-:W3:Y:S02]  /*a820*/  F2I.S64.F64.TRUNC R2, R2 ;  /* 0x0000000200027311 */ /* 0x004ee4000030d900 */
[----:B---3--:R-:W-:Y:S05]  /*a830*/  BRA `(.L_x_2943) ;  /* 0x0000000800547947 */ /* 0x008fea0003800000 */
.L_x_2951:
        /* <DEDUP_REMOVED lines=9> */
[C---:B----4-:R-:W-:Y:S02]  /*a8d0*/  LOP3.LUT R2, R0.reuse, 0x7f000000, RZ, 0xc0, !PT ;  /* 0x7f00000000027812 */ /* 0x050fe400078ec0ff */
        /* <DEDUP_REMOVED lines=16> */
.L_x_2954:
[----:B----4-:R-:W2:Y:S02]  /*a9e0*/  LDG.E.U8 R3, desc[UR36][R4.64] ;  /* 0x0000002404037981 */ /* 0x010ea4000c1e1100 */
        /* <DEDUP_REMOVED lines=10> */
[----:B------:R-:W3:Y:S02]  /*aa90*/  F2I.S64.TRUNC R2, R3 ;  /* 0x0000000300027311 */ /* 0x000ee4000020d900 */
[----:B---3--:R-:W-:Y:S05]  /*aaa0*/  BRA `(.L_x_2943) ;  /* 0x0000000400b87947 */ /* 0x008fea0003800000 */
.L_x_2953:
[----:B----4-:R-:W2:Y:S02]  /*aab0*/  LDG.E.U16 R2, desc[UR36][R4.64] ;  /* 0x0000002404027981 */ /* 0x010ea4000c1e1500 */
[----:B--2---:R-:W-:-:S06]  /*aac0*/  IMAD.U32 R2, R2, 0x10000, RZ ;  /* 0x0001000002027824 */ /* 0x004fcc00078e00ff */
[----:B------:R-:W3:Y:S02]  /*aad0*/  F2I.S64.TRUNC R2, R2 ;  /* 0x0000000200027311 */ /* 0x000ee4000020d900 */
[----:B---3--:R-:W-:Y:S05]  /*aae0*/  BRA `(.L_x_2943) ;  /* 0x0000000400a87947 */ /* 0x008fea0003800000 */
.L_x_2950:
        /* <DEDUP_REMOVED lines=8> */
[----:B----4-:R0:W5:Y:S01]  /*ab70*/  LDG.E.U16 R2, desc[UR36][R4.64] ;  /* 0x0000002404027981 */ /* 0x010162000c1e1500 */
[----:B------:R-:W-:Y:S01]  /*ab80*/  IMAD.MOV.U32 R3, RZ, RZ, RZ ;  /* 0x000000ffff037224 */ /* 0x000fe200078e00ff */
[----:B------:R-:W-:Y:S06]  /*ab90*/  BRA `(.L_x_2943) ;  /* 0x00000004007c7947 */ /* 0x000fec0003800000 */
.L_x_2957:
[----:B------:R-:W2:Y:S01]  /*aba0*/  LDG.E.U8 R4, desc[UR36][R4.64] ;  /* 0x0000002404047981 */ /* 0x000ea2000c1e1100 */
[----:B------:R-:W-:Y:S01]  /*abb0*/  BSSY.RECONVERGENT B0, `(.L_x_2958) ;  /* 0x0000018000007945 */ /* 0x000fe20003800200 */
[----:B----4-:R-:W-:Y:S01]  /*abc0*/  HFMA2 R2, -RZ, RZ, 0, 0 ;  /* 0x00000000ff027431 */ /* 0x010fe200000001ff */
        /* <DEDUP_REMOVED lines=18> */
.L_x_2961:
[----:B------:R-:W-:Y:S05]  /*acf0*/  BSYNC.RECONVERGENT B1 ;  /* 0x0000000000017941 */ /* 0x000fea0003800200 */
.L_x_2960:
[----:B------:R-:W-:Y:S01]  /*ad00*/  IMAD.SHL.U32 R0, R0, 0x100000, RZ ;  /* 0x0010000000007824 */ /* 0x000fe200078e00ff */
[----:B------:R-:W-:-:S04]  /*ad10*/  LEA R2, R2, 0x3b800000, 0x17 ;  /* 0x3b80000002027811 */ /* 0x000fc800078eb8ff */
[----:B------:R-:W-:-:S07]  /*ad20*/  LOP3.LUT R2, R2, R0, R7, 0xfe, !PT ;  /* 0x0000000002027212 */ /* 0x000fce00078efe07 */
.L_x_2959:
[----:B------:R-:W-:Y:S05]  /*ad30*/  BSYNC.RECONVERGENT B0 ;  /* 0x0000000000007941 */ /* 0x000fea0003800200 */
.L_x_2958:
[----:B------:R-:W1:Y:S02]  /*ad40*/  F2I.S64.TRUNC R2, R2 ;  /* 0x0000000200027311 */ /* 0x000e64000020d900 */
[----:B-1----:R-:W-:Y:S05]  /*ad50*/  BRA `(.L_x_2943) ;  /* 0x00000004000c7947 */ /* 0x002fea0003800000 */
.L_x_2956:
[----:B------:R-:W2:Y:S01]  /*ad60*/  LDG.E.U8 R4, desc[UR36][R4.64] ;  /* 0x0000002404047981 */ /* 0x000ea2000c1e1100 */
[----:B------:R-:W-:Y:S01]  /*ad70*/  BSSY.RECONVERGENT B0, `(.L_x_2962) ;  /* 0x0000018000007945 */ /* 0x000fe20003800200 */
[----:B----4-:R-:W-:Y:S01]  /*ad80*/  IMAD.MOV.U32 R2, RZ, RZ, RZ ;  /* 0x000000ffff027224 */ /* 0x010fe200078e00ff */
        /* <DEDUP_REMOVED lines=18> */
.L_x_2965:
[----:B------:R-:W-:Y:S05]  /*aeb0*/  BSYNC.RECONVERGENT B1 ;  /* 0x0000000000017941 */ /* 0x000fea0003800200 */
.L_x_2964:
[----:B------:R-:W-:Y:S02]  /*aec0*/  SHF.L.U32 R0, R0, 0x15, RZ ;  /* 0x0000001500007819 */ /* 0x000fe400000006ff */
[----:B------:R-:W-:-:S04]  /*aed0*/  LEA R2, R2, 0x37800000, 0x17 ;  /* 0x3780000002027811 */ /* 0x000fc800078eb8ff */
[----:B------:R-:W-:-:S07]  /*aee0*/  LOP3.LUT R2, R2, R0, R7, 0xfe, !PT ;  /* 0x0000000002027212 */ /* 0x000fce00078efe07 */
.L_x_2963:
[----:B------:R-:W-:Y:S05]  /*aef0*/  BSYNC.RECONVERGENT B0 ;  /* 0x0000000000007941 */ /* 0x000fea0003800200 */
.L_x_2962:
[----:B------:R-:W0:Y:S02]  /*af00*/  F2I.S64.TRUNC R2, R2 ;  /* 0x0000000200027311 */ /* 0x000e24000020d900 */
[----:B0-----:R-:W-:Y:S05]  /*af10*/  BRA `(.L_x_2943) ;  /* 0x00000000009c7947 */ /* 0x001fea0003800000 */
.L_x_2955:
        /* <DEDUP_REMOVED lines=8> */
[----:B----4-:R-:W-:Y:S01]  /*afa0*/  IMAD.MOV.U32 R2, RZ, RZ, 0x400000 ;  /* 0x00400000ff027424 */ /* 0x010fe200078e00ff */
[----:B--2---:R-:W-:-:S13]  /*afb0*/  ISETP.NE.AND P0, PT, R4, RZ, PT ;  /* 0x000000ff0400720c */ /* 0x004fda0003f05270 */
[----:B------:R-:W-:Y:S05]  /*afc0*/  @!P0 BRA `(.L_x_2969) ;  /* 0x00000000000c8947 */ /* 0x000fea0003800000 */
[----:B------:R-:W-:-:S13]  /*afd0*/  ISETP.NE.AND P0, PT, R4, 0xff, PT ;  /* 0x000000ff0400780c */ /* 0x000fda0003f05270 */
[----:B------:R-:W-:Y:S01]  /*afe0*/  @!P0 IMAD.MOV.U32 R2, RZ, RZ, 0x7f800001 ;  /* 0x7f800001ff028424 */ /* 0x000fe200078e00ff */
[----:B------:R-:W-:-:S07]  /*aff0*/  @P0 SHF.L.U32 R2, R4, 0x17, RZ ;  /* 0x0000001704020819 */ /* 0x000fce00000006ff */
.L_x_2969:
[----:B------:R-:W-:Y:S05]  /*b000*/  BSYNC.RECONVERGENT B0 ;  /* 0x0000000000007941 */ /* 0x000fea0003800200 */
.L_x_2968:
[----:B------:R-:W2:Y:S02]  /*b010*/  F2I.S64.TRUNC R2, R2 ;  /* 0x0000000200027311 */ /* 0x000ea4000020d900 */
[----:B--2---:R-:W-:Y:S05]  /*b020*/  BRA `(.L_x_2943) ;  /* 0x0000000000587947 */ /* 0x004fea0003800000 */
.L_x_2942:
[----:B------:R-:W-:Y:S01]  /*b030*/  MOV R0, 0x0 ;  /* 0x0000000000007802 */ /* 0x000fe20000000f00 */
[----:B------:R-:W0:Y:S01]  /*b040*/  LDCU.64 UR4, c[0x4][0x148] ;  /* 0x01002900ff0477ac */ /* 0x000e220008000a00 */
[----:B----4-:R-:W-:Y:S02]  /*b050*/  HFMA2 R8, -RZ, RZ, 0, 4.64916229248046875e-06 ;  /* 0x0000004eff087431 */ /* 0x010fe400000001ff */
[----:B------:R-:W-:Y:S01]  /*b060*/  IMAD.MOV.U32 R12, RZ, RZ, 0x1 ;  /* 0x00000001ff0c7424 */ /* 0x000fe200078e00ff */
[----:B------:R1:W2:Y:S01]  /*b070*/  LDC.64 R2, c[0x4][R0] ;  /* 0x0100000000027b82 */ /* 0x0002a20000000a00 */
[----:B------:R-:W3:Y:S01]  /*b080*/  LDCU.64 UR6, c[0x4][0x150] ;  /* 0x01002a00ff0677ac */ /* 0x000ee20008000a00 */
[----:B------:R-:W-:Y:S01]  /*b090*/  MOV R13, RZ ;  /* 0x000000ff000d7202 */ /* 0x000fe20000000f00 */
[----:B------:R-:W4:Y:S01]  /*b0a0*/  LDCU.64 UR8, c[0x4][0x38] ;  /* 0x01000700ff0877ac */ /* 0x000f220008000a00 */
[----:B0-----:R-:W-:Y:S02]  /*b0b0*/  IMAD.U32 R4, RZ, RZ, UR4 ;  /* 0x00000004ff047e24 */ /* 0x001fe4000f8e00ff */
[----:B------:R-:W-:Y:S01]  /*b0c0*/  IMAD.U32 R5, RZ, RZ, UR5 ;  /* 0x00000005ff057e24 */ /* 0x000fe2000f8e00ff */
[----:B---3--:R-:W-:Y:S01]  /*b0d0*/  MOV R6, UR6 ;  /* 0x0000000600067c02 */ /* 0x008fe20008000f00 */
[----:B------:R-:W-:Y:S01]  /*b0e0*/  IMAD.U32 R7, RZ, RZ, UR7 ;  /* 0x00000007ff077e24 */ /* 0x000fe2000f8e00ff */
[----:B----4-:R-:W-:Y:S01]  /*b0f0*/  MOV R10, UR8 ;  /* 0x00000008000a7c02 */ /* 0x010fe20008000f00 */
[----:B-1----:R-:W-:-:S07]  /*b100*/  IMAD.U32 R11, RZ, RZ, UR9 ;  /* 0x00000009ff0b7e24 */ /* 0x002fce000f8e00ff */
[----:B------:R-:W-:-:S07]  /*b110*/  LEPC R20, `(.L_x_2970) ;  /* 0x000000001014794e */ /* 0x000fce0000000000 */
[----:B--2---:R-:W-:Y:S05]  /*b120*/  CALL.ABS.NOINC R2 ;  /* 0x0000000002007343 */ /* 0x004fea0003c00000 */
.L_x_2970:
[----:B------:R-:W-:Y:S01]  /*b130*/  CS2R R2, SRZ ;  /* 0x0000000000027805 */ /* 0x000fe2000001ff00 */
[----:B------:R-:W-:Y:S06]  /*b140*/  BRA `(.L_x_2943) ;  /* 0x0000000000107947 */ /* 0x000fec0003800000 */
.L_x_2967:
[----:B----4-:R2:W5:Y:S01]  /*b150*/  LDG.E.64 R2, desc[UR36][R4.64] ;  /* 0x0000002404027981 */ /* 0x010562000c1e1b00 */
[----:B------:R-:W-:Y:S05]  /*b160*/  BRA `(.L_x_2943) ;  /* 0x0000000000087947 */ /* 0x000fea0003800000 */
.L_x_2966:
[----:B----4-:R1:W5:Y:S01]  /*b170*/  LDG.E R2, desc[UR36][R4.64] ;  /* 0x0000002404027981 */ /* 0x010362000c1e1900 */
[----:B------:R-:W-:-:S07]  /*b180*/  IMAD.MOV.U32 R3, RZ, RZ, RZ ;  /* 0x000000ffff037224 */ /* 0x000fce00078e00ff */
.L_x_2943:
[----:B------:R-:W0:Y:S01]  /*b190*/  LDCU.64 UR6, c[0x0][0x598] ;  /* 0x0000b300ff0677ac */ /* 0x000e220008000a00 */
[----:B------:R-:W-:-:S04]  /*b1a0*/  UPRMT UR4, UR41, 0x9910, URZ ;  /* 0x0000991029047896 */ /* 0x000fc800080000ff */
[----:B------:R-:W-:Y:S01]  /*b1b0*/  UISETP.GT.AND UP0, UPT, UR4, 0x9, UPT ;  /* 0x000000090400788c */ /* 0x000fe2000bf04270 */
[----:B0----5:R-:W-:Y:S02]  /*b1c0*/  LOP3.LUT R7, R2, UR6, RZ, 0x3c, !PT ;  /* 0x0000000602077c12 */ /* 0x021fe4000f8e3cff */
[----:B-1234-:R-:W-:Y:S02]  /*b1d0*/  LOP3.LUT R5, R3, UR7, RZ, 0x3c, !PT ;  /* 0x0000000703057c12 */ /* 0x01efe4000f8e3cff */
[----:B------:R-:W-:-:S04]  /*b1e0*/  MOV R4, R7 ;  /* 0x0000000700047202 */ /* 0x000fc80000000f00 */
        /* <DEDUP_REMOVED lines=11> */
.L_x_2974:
[----:B------:R-:W-:Y:S01]  /*b2a0*/  STG.E.U8 desc[UR36][R16.64], R7 ;  /* 0x0000000710007986 */ /* 0x000fe2000c101124 */
[----:B------:R-:W-:Y:S05]  /*b2b0*/  EXIT ;  /* 0x000000000000794d */ /* 0x000fea0003800000 */
.L_x_2973:
[----:B------:R-:W-:-:S09]  /*b2c0*/  UISETP.NE.AND UP0, UPT, UR4, 0x2, UPT ;  /* 0x000000020400788c */ /* 0x000fd2000bf05270 */
[----:B------:R-:W-:Y:S05]  /*b2d0*/  BRA.U !UP0, `(.L_x_2976) ;  /* 0x0000000108207547 */ /* 0x000fea000b800000 */
[----:B------:R-:W-:-:S09]  /*b2e0*/  UISETP.NE.AND UP0, UPT, UR4, 0x3, UPT ;  /* 0x000000030400788c */ /* 0x000fd2000bf05270 */
[----:B------:R-:W-:Y:S05]  /*b2f0*/  BRA.U !UP0, `(.L_x_2977) ;  /* 0x0000000108107547 */ /* 0x000fea000b800000 */
[----:B------:R-:W-:-:S09]  /*b300*/  UISETP.NE.AND UP0, UPT, UR4, 0x4, UPT ;  /* 0x000000040400788c */ /* 0x000fd2000bf05270 */
[----:B------:R-:W-:Y:S05]  /*b310*/  BRA.U UP0, `(.L_x_2975) ;  /* 0x0000000900387547 */ /* 0x000fea000b800000 */
[----:B------:R-:W-:Y:S01]  /*b320*/  STG.E.64 desc[UR36][R16.64], R4 ;  /* 0x0000000410007986 */ /* 0x000fe2000c101b24 */
[----:B------:R-:W-:Y:S05]  /*b330*/  EXIT ;  /* 0x000000000000794d */ /* 0x000fea0003800000 */
.L_x_2977:
[----:B------:R-:W-:Y:S01]  /*b340*/  STG.E desc[UR36][R16.64], R7 ;  /* 0x0000000710007986 */ /* 0x000fe2000c101924 */
[----:B------:R-:W-:Y:S05]  /*b350*/  EXIT ;  /* 0x000000000000794d */ /* 0x000fea0003800000 */
.L_x_2976:
[----:B------:R-:W-:Y:S01]  /*b360*/  STG.E.U16 desc[UR36][R16.64], R7 ;  /* 0x0000000710007986 */ /* 0x000fe2000c101524 */
[----:B------:R-:W-:Y:S05]  /*b370*/  EXIT ;  /* 0x000000000000794d */ /* 0x000fea0003800000 */
.L_x_2972:
[----:B------:R-:W-:-:S09]  /*b380*/  UISETP.GT.AND UP0, UPT, UR4, 0x6, UPT ;  /* 0x000000060400788c */ /* 0x000fd2000bf04270 */
[----:B------:R-:W-:Y:S05]  /*b390*/  BRA.U UP0, `(.L_x_2978) ;  /* 0x00000001002c7547 */ /* 0x000fea000b800000 */
[----:B------:R-:W-:-:S09]  /*b3a0*/  UISETP.NE.AND UP0, UPT, UR4, 0x5, UPT ;  /* 0x000000050400788c */ /* 0x000fd2000bf05270 */
[----:B------:R-:W-:Y:S05]  /*b3b0*/  BRA.U !UP0, `(.L_x_2979) ;  /* 0x0000000108147547 */ /* 0x000fea000b800000 */
[----:B------:R-:W-:-:S09]  /*b3c0*/  UISETP.NE.AND UP0, UPT, UR4, 0x6, UPT ;  /* 0x000000060400788c */ /* 0x000fd2000bf05270 */
[----:B------:R-:W-:Y:S05]  /*b3d0*/  BRA.U UP0, `(.L_x_2975) ;  /* 0x0000000900087547 */ /* 0x000fea000b800000 */
[----:B------:R-:W0:Y:S02]  /*b3e0*/  I2F.S64 R5, R4 ;  /* 0x0000000400057312 */ /* 0x000e240000301400 */
[----:B0-----:R-:W-:Y:S01]  /*b3f0*/  STG.E desc[UR36][R16.64], R5 ;  /* 0x0000000510007986 */ /* 0x001fe2000c101924 */
[----:B------:R-:W-:Y:S05]  /*b400*/  EXIT ;  /* 0x000000000000794d */ /* 0x000fea0003800000 */
.L_x_2979:
[----:B------:R-:W0:Y:S02]  /*b410*/  I2F.S64 R0, R4 ;  /* 0x0000000400007312 */ /* 0x000e240000301400 */
[----:B0-----:R-:W-:-:S05]  /*b420*/  F2FP.F16.F32.PACK_AB R0, RZ, R0 ;  /* 0x00000000ff00723e */ /* 0x001fca00000000ff */
[----:B------:R-:W-:Y:S01]  /*b430*/  STG.E.U16 desc[UR36][R16.64], R0 ;  /* 0x0000000010007986 */ /* 0x000fe2000c101524 */
[----:B------:R-:W-:Y:S05]  /*b440*/  EXIT ;  /* 0x000000000000794d */ /* 0x000fea0003800000 */
.L_x_2978:
        /* <DEDUP_REMOVED lines=8> */
[----:B0-----:R-:W-:Y:S01]  /*b4d0*/  STG.E.64 desc[UR36][R16.64], R2 ;  /* 0x0000000210007986 */ /* 0x001fe2000c101b24 */
[----:B------:R-:W-:Y:S05]  /*b4e0*/  EXIT ;  /* 0x000000000000794d */ /* 0x000fea0003800000 */
.L_x_2981:
[----:B------:R-:W0:Y:S02]  /*b4f0*/  I2F.S64 R4, R4 ;  /* 0x0000000400047312 */ /* 0x000e240000301400 */
[----:B0-----:R-:W-:-:S04]  /*b500*/  F2FP.F16.F32.PACK_AB R3, RZ, R4 ;  /* 0x00000004ff03723e */ /* 0x001fc800000000ff */
[----:B------:R-:W-:-:S05]  /*b510*/  PRMT R3, R3, 0x5410, RZ ;  /* 0x0000541003037816 */ /* 0x000fca00000000ff */
[----:B------:R-:W-:Y:S01]  /*b520*/  STG.E desc[UR36][R16.64], R3 ;  /* 0x0000000310007986 */ /* 0x000fe2000c101924 */
[----:B------:R-:W-:Y:S05]  /*b530*/  EXIT ;  /* 0x000000000000794d */ /* 0x000fea0003800000 */
.L_x_2980:
[----:B------:R-:W0:Y:S02]  /*b540*/  I2F.F64.S64 R2, R4 ;  /* 0x0000000400027312 */ /* 0x000e240000301c00 */
[----:B0-----:R-:W-:Y:S01]  /*b550*/  STG.E.64 desc[UR36][R16.64], R2 ;  /* 0x0000000210007986 */ /* 0x001fe2000c101b24 */
[----:B------:R-:W-:Y:S05]  /*b560*/  EXIT ;  /* 0x000000000000794d */ /* 0x000fea0003800000 */
.L_x_2971:
        /* <DEDUP_REMOVED lines=12> */
.L_x_2985:
[----:B------:R-:W0:Y:S01]  /*b630*/  I2F.S64 R3, R4 ;  /* 0x0000000400037312 */ /* 0x000e220000301400 */
[----:B------:R-:W-:Y:S01]  /*b640*/  BSSY.RECONVERGENT B0, `(.L_x_2986) ;  /* 0x0000013000007945 */ /* 0x000fe20003800200 */
[----:B0-----:R-:W-:Y:S01]  /*b650*/  LOP3.LUT R2, R3, 0x7fffffff, RZ, 0xc0, !PT ;  /* 0x7fffffff03027812 */ /* 0x001fe200078ec0ff */
[----:B------:R-:W-:-:S03]  /*b660*/  HFMA2 R8, -RZ, RZ, 0, 7.62939453125e-06 ;  /* 0x00000080ff087431 */ /* 0x000fc600000001ff */
        /* <DEDUP_REMOVED lines=13> */
.L_x_2988:
[----:B------:R-:W-:-:S04]  /*b740*/  SHF.R.U32.HI R3, RZ, 0x18, R3 ;  /* 0x00000018ff037819 */ /* 0x000fc80000011603 */
[----:B------:R-:W-:-:S04]  /*b750*/  LOP3.LUT R0, R0, 0x80, R3, 0xf8, !PT ;  /* 0x0000008000007812 */ /* 0x000fc800078ef803 */
[----:B------:R-:W-:-:S07]  /*b760*/  PRMT R8, R0, 0x7610, R8 ;  /* 0x0000761000087816 */ /* 0x000fce0000000008 */
.L_x_2987:
[----:B------:R-:W-:Y:S05]  /*b770*/  BSYNC.RECONVERGENT B0 ;  /* 0x0000000000007941 */ /* 0x000fea0003800200 */
.L_x_2986:
[----:B------:R-:W-:Y:S01]  /*b780*/  STG.E.U8 desc[UR36][R16.64], R8 ;  /* 0x0000000810007986 */ /* 0x000fe2000c101124 */
[----:B------:R-:W-:Y:S05]  /*b790*/  EXIT ;  /* 0x000000000000794d */ /* 0x000fea0003800000 */
.L_x_2984:
        /* <DEDUP_REMOVED lines=17> */
.L_x_2991:
[----:B------:R-:W-:-:S04]  /*b8b0*/  SHF.R.U32.HI R3, RZ, 0x18, R3 ;  /* 0x00000018ff037819 */ /* 0x000fc80000011603 */
[----:B------:R-:W-:-:S04]  /*b8c0*/  LOP3.LUT R0, R0, 0x80, R3, 0xf8, !PT ;  /* 0x0000008000007812 */ /* 0x000fc800078ef803 */
[----:B------:R-:W-:-:S07]  /*b8d0*/  PRMT R8, R0, 0x7610, R8 ;  /* 0x0000761000087816 */ /* 0x000fce0000000008 */
.L_x_2990:
[----:B------:R-:W-:Y:S05]  /*b8e0*/  BSYNC.RECONVERGENT B0 ;  /* 0x0000000000007941 */ /* 0x000fea0003800200 */
.L_x_2989:
[----:B------:R-:W-:Y:S01]  /*b8f0*/  STG.E.U8 desc[UR36][R16.64], R8 ;  /* 0x0000000810007986 */ /* 0x000fe2000c101124 */
[----:B------:R-:W-:Y:S05]  /*b900*/  EXIT ;  /* 0x000000000000794d */ /* 0x000fea0003800000 */
.L_x_2983:
        /* <DEDUP_REMOVED lines=22> */
.L_x_2993:
[----:B------:R-:W-:Y:S01]  /*ba70*/  STG.E.64 desc[UR36][R16.64], R4 ;  /* 0x0000000410007986 */ /* 0x000fe2000c101b24 */
[----:B------:R-:W-:Y:S05]  /*ba80*/  EXIT ;  /* 0x000000000000794d */ /* 0x000fea0003800000 */
.L_x_2992:
[----:B------:R-:W-:Y:S01]  /*ba90*/  STG.E desc[UR36][R16.64], R7 ;  /* 0x0000000710007986 */ /* 0x000fe2000c101924 */
[----:B------:R-:W-:Y:S05]  /*baa0*/  EXIT ;  /* 0x000000000000794d */ /* 0x000fea0003800000 */
.L_x_2982:
        /* <DEDUP_REMOVED lines=9> */
[----:B------:R-:W-:Y:S01]  /*bb40*/  STG.E.U8 desc[UR36][R16.64], R3 ;  /* 0x0000000310007986 */ /* 0x000fe2000c101124 */
[----:B------:R-:W-:Y:S05]  /*bb50*/  EXIT ;  /* 0x000000000000794d */ /* 0x000fea0003800000 */
.L_x_2995:
[----:B------:R-:W-:Y:S01]  /*bb60*/  CS2R R6, SRZ ;  /* 0x0000000000067805 */ /* 0x000fe2000001ff00 */
[----:B------:R-:W0:Y:S04]  /*bb70*/  I2F.F64.S64 R4, R4 ;  /* 0x0000000400047312 */ /* 0x000e280000301c00 */
[----:B0-----:R-:W-:Y:S01]  /*bb80*/  STG.E.128 desc[UR36][R16.64], R4 ;  /* 0x0000000410007986 */ /* 0x001fe2000c101d24 */
[----:B------:R-:W-:Y:S05]  /*bb90*/  EXIT ;  /* 0x000000000000794d */ /* 0x000fea0003800000 */
.L_x_2994:
[----:B------:R-:W-:-:S09]  /*bba0*/  UISETP.NE.AND UP0, UPT, UR4, 0xf, UPT ;  /* 0x0000000f0400788c */ /* 0x000fd2000bf05270 */
[----:B------:R-:W-:Y:S05]  /*bbb0*/  BRA.U !UP0, `(.L_x_2996) ;  /* 0x0000000108e87547 */ /* 0x000fea000b800000 */
[----:B------:R-:W-:-:S09]  /*bbc0*/  UISETP.NE.AND UP0, UPT, UR4, 0x17, UPT ;  /* 0x000000170400788c */ /* 0x000fd2000bf05270 */
[----:B------:R-:W-:Y:S05]  /*bbd0*/  BRA.U !UP0, `(.L_x_2997) ;  /* 0x0000000108907547 */ /* 0x000fea000b800000 */
[----:B------:R-:W-:-:S09]  /*bbe0*/  UISETP.NE.AND UP0, UPT, UR4, 0x18, UPT ;  /* 0x000000180400788c */ /* 0x000fd2000bf05270 */
[----:B------:R-:W-:Y:S05]  /*bbf0*/  BRA.U !UP0, `(.L_x_2998) ;  /* 0x0000000108447547 */ /* 0x000fea000b800000 */
.L_x_2975:
        /* <DEDUP_REMOVED lines=16> */
.L_x_2999:
[----:B------:R-:W-:Y:S05]  /*bd00*/  EXIT ;  /* 0x000000000000794d */ /* 0x000fea0003800000 */
.L_x_2998:
        /* <DEDUP_REMOVED lines=13> */
.L_x_3001:
[----:B------:R-:W-:Y:S05]  /*bde0*/  BSYNC.RECONVERGENT B0 ;  /* 0x0000000000007941 */ /* 0x000fea0003800200 */
.L_x_3000:
[----:B------:R-:W-:-:S05]  /*bdf0*/  LOP3.LUT R3, R0, 0x80, R3, 0xf8, !PT ;  /* 0x0000008000037812 */ /* 0x000fca00078ef803 */
[----:B------:R-:W-:Y:S01]  /*be00*/  STG.E.U8 desc[UR36][R16.64], R3 ;  /* 0x0000000310007986 */ /* 0x000fe2000c101124 */
[----:B------:R-:W-:Y:S05]  /*be10*/  EXIT ;  /* 0x000000000000794d */ /* 0x000fea0003800000 */
.L_x_2997:
        /* <DEDUP_REMOVED lines=12> */
.L_x_3003:
[----:B------:R-:W-:Y:S01]  /*bee0*/  HFMA2 R0, -RZ, RZ, 0, 7.569789886474609375e-06 ;  /* 0x0000007fff007431 */ /* 0x000fe200000001ff */
[----:B------:R-:W-:-:S04]  /*bef0*/  ISETP.GT.U32.AND P0, PT, R2, 0x7f800000, PT ;  /* 0x7f8000000200780c */ /* 0x000fc80003f04070 */
[----:B------:R-:W-:-:S09]  /*bf00*/  SEL R0, R0, 0x7c, P0 ;  /* 0x0000007c00007807 */ /* 0x000fd20000000000 */
.L_x_3004:
[----:B------:R-:W-:Y:S05]  /*bf10*/  BSYNC.RECONVERGENT B0 ;  /* 0x0000000000007941 */ /* 0x000fea0003800200 */
.L_x_3002:
[----:B------:R-:W-:-:S04]  /*bf20*/  SHF.R.U32.HI R3, RZ, 0x18, R3 ;  /* 0x00000018ff037819 */ /* 0x000fc80000011603 */
[----:B------:R-:W-:-:S05]  /*bf30*/  LOP3.LUT R3, R0, 0x80, R3, 0xf8, !PT ;  /* 0x0000008000037812 */ /* 0x000fca00078ef803 */
[----:B------:R-:W-:Y:S01]  /*bf40*/  STG.E.U8 desc[UR36][R16.64], R3 ;  /* 0x0000000310007986 */ /* 0x000fe2000c101124 */
[----:B------:R-:W-:Y:S05]  /*bf50*/  EXIT ;  /* 0x000000000000794d */ /* 0x000fea0003800000 */
.L_x_2996:
[----:B------:R-:W0:Y:S02]  /*bf60*/  I2F.S64 R0, R4 ;  /* 0x0000000400007312 */ /* 0x000e240000301400 */
[----:B0-----:R-:W-:-:S05]  /*bf70*/  F2FP.BF16.F32.PACK_AB R0, RZ, R0 ;  /* 0x00000000ff00723e */ /* 0x001fca00000010ff */
[----:B------:R-:W-:Y:S01]  /*bf80*/  STG.E.U16 desc[UR36][R16.64], R0 ;  /* 0x0000000010007986 */ /* 0x000fe2000c101524 */
[----:B------:R-:W-:Y:S05]  /*bf90*/  EXIT ;  /* 0x000000000000794d */ /* 0x000fea0003800000 */
.L_x_3005:
        /* <DEDUP_REMOVED lines=14> */
.L_x_25830:


//--------------------- .text._ZN2at6native27unrolled_elementwise_kernelINS0_13AUnaryFunctorIlllNS0_17BitwiseXorFunctorIlEEEESt5arrayIPcLm2EELi4E23TrivialOffsetCalculatorILi1EjESA_NS0_6memory12LoadWithCastILi1EEENSB_13StoreWithCastILi1EEEEEviT_T0_T2_T3_T4_T5_ --------------------------
	.section	.text._ZN2at6native27unrolled_elementwise_kernelINS0_13AUnaryFunctorIlllNS0_17BitwiseXorFunctorIlEEEESt5arrayIPcLm2EELi4E23TrivialOffsetCalculatorILi1EjESA_NS0_6memory12LoadWithCastILi1EEENSB_13StoreWithCastILi1EEEEEviT_T0_T2_T3_T4_T5_,"ax",@progbits
	.align	128
        .global         _ZN2at6native27unrolled_elementwise_kernelINS0_13AUnaryFunctorIlllNS0_17BitwiseXorFunctorIlEEEESt5arrayIPcLm2EELi4E23TrivialOffsetCalculatorILi1EjESA_NS0_6memory12LoadWithCastILi1EEENSB_13StoreWithCastILi1EEEEEviT_T0_T2_T3_T4_T5_
        .type           _ZN2at6native27unrolled_elementwise_kernelINS0_13AUnaryFunctorIlllNS0_17BitwiseXorFunctorIlEEEESt5arrayIPcLm2EELi4E23TrivialOffsetCalculatorILi1EjESA_NS0_6memory12LoadWithCastILi1EEENSB_13StoreWithCastILi1EEEEEviT_T0_T2_T3_T4_T5_,@function
        .size           _ZN2at6native27unrolled_elementwise_kernelINS0_13AUnaryFunctorIlllNS0_17BitwiseXorFunctorIlEEEESt5arrayIPcLm2EELi4E23TrivialOffsetCalculatorILi1EjESA_NS0_6memory12LoadWithCastILi1EEENSB_13StoreWithCastILi1EEEEEviT_T0_T2_T3_T4_T5_,(.L_x_25831 - _ZN2at6native27unrolled_elementwise_kernelINS0_13AUnaryFunctorIlllNS0_17BitwiseXorFunctorIlEEEESt5arrayIPcLm2EELi4E23TrivialOffsetCalculatorILi1EjESA_NS0_6memory12LoadWithCastILi1EEENSB_13StoreWithCastILi1EEEEEviT_T0_T2_T3_T4_T5_)
        .other          _ZN2at6native27unrolled_elementwise_kernelINS0_13AUnaryFunctorIlllNS0_17BitwiseXorFunctorIlEEEESt5arrayIPcLm2EELi4E23TrivialOffsetCalculatorILi1EjESA_NS0_6memory12LoadWithCastILi1EEENSB_13StoreWithCastILi1EEEEEviT_T0_T2_T3_T4_T5_,@"STO_CUDA_ENTRY STV_DEFAULT"
_ZN2at6native27unrolled_elementwise_kernelINS0_13AUnaryFunctorIlllNS0_17BitwiseXorFunctorIlEEEESt5arrayIPcLm2EELi4E23TrivialOffsetCalculatorILi1EjESA_NS0_6memory12LoadWithCastILi1EEENSB_13StoreWithCastILi1EEEEEviT_T0_T2_T3_T4_T5_:
.text._ZN2at6native27unrolled_elementwise_kernelINS0_13AUnaryFunctorIlllNS0_17BitwiseXorFunctorIlEEEESt5arrayIPcLm2EELi4E23TrivialOffsetCalculatorILi1EjESA_NS0_6memory12LoadWithCastILi1EEENSB_13StoreWithCastILi1EEEEEviT_T0_T2_T3_T4_T5_:
[----:B------:R-:W0:Y:S01]  /*0000*/  LDC R1, c[0x0][0x37c] ;  /* 0x0000df00ff017b82 */ /* 0x000e220000000800 */
[----:B------:R-:W1:Y:S07]  /*0010*/  S2R R2, SR_CTAID.X ;  /* 0x0000000000027919 */ /* 0x000e6e0000002500 */
[----:B------:R-:W1:Y:S01]  /*0020*/  LDC R3, c[0x0][0x380] ;  /* 0x0000e000ff037b82 */ /* 0x000e620000000800 */
[----:B------:R-:W2:Y:S01]  /*0030*/  LDCU.64 UR36, c[0x0][0x358] ;  /* 0x00006b00ff2477ac */ /* 0x000ea20008000a00 */
[----:B------:R-:W-:Y:S01]  /*0040*/  BSSY.RECONVERGENT B6, `(.L_x_3006) ;  /* 0x00000f1000067945 */ /* 0x000fe20003800200 */
[----:B------:R-:W3:Y:S01]  /*0050*/  S2R R17, SR_TID.X ;  /* 0x0000000000117919 */ /* 0x000ee20000002100 */
[----:B------:R-:W-:Y:S01]  /*0060*/  CS2R R28, SRZ ;  /* 0x00000000001c7805 */ /* 0x000fe2000001ff00 */
        /* <DEDUP_REMOVED lines=25> */
.L_x_3011:
[----:B------:R1:W5:Y:S01]  /*0200*/  LDG.E.U8 R28, desc[UR36][R4.64] ;  /* 0x00000024041c7981 */ /* 0x000362000c1e1100 */
[----:B------:R-:W-:Y:S01]  /*0210*/  IMAD.MOV.U32 R29, RZ, RZ, RZ ;  /* 0x000000ffff1d7224 */ /* 0x000fe200078e00ff */
[----:B------:R-:W-:Y:S06]  /*0220*/  BRA `(.L_x_3013) ;  /* 0x0000000c00447947 */ /* 0x000fec0003800000 */
.L_x_3010:
        /* <DEDUP_REMOVED lines=8> */
.L_x_3015:
[----:B------:R-:W2:Y:S02]  /*02b0*/  LDG.E R28, desc[UR36][R4.64] ;  /* 0x00000024041c7981 */ /* 0x000ea4000c1e1900 */
[----:B--2---:R-:W-:Y:S01]  /*02c0*/  SHF.R.S32.HI R29, RZ, 0x1f, R28 ;  /* 0x0000001fff1d7819 */ /* 0x004fe2000001141c */
[----:B------:R-:W-:Y:S06]  /*02d0*/  BRA `(.L_x_3013) ;  /* 0x0000000c00187947 */ /* 0x000fec0003800000 */
.L_x_3014:
[----:B------:R-:W2:Y:S02]  /*02e0*/  LDG.E.S16 R28, desc[UR36][R4.64] ;  /* 0x00000024041c7981 */ /* 0x000ea4000c1e1700 */
[----:B--2---:R-:W-:Y:S01]  /*02f0*/  SHF.R.S32.HI R29, RZ, 0x1f, R28 ;  /* 0x0000001fff1d7819 */ /* 0x004fe2000001141c */
[----:B------:R-:W-:Y:S06]  /*0300*/  BRA `(.L_x_3013) ;  /* 0x0000000c000c7947 */ /* 0x000fec0003800000 */
.L_x_3009:
        /* <DEDUP_REMOVED lines=9> */
.L_x_3017:
[----:B------:R-:W2:Y:S02]  /*03a0*/  LDG.E.U16 R4, desc[UR36][R4.64] ;  /* 0x0000002404047981 */ /* 0x000ea4000c1e1500 */
[----:B--2---:R-:W-:-:S06]  /*03b0*/  HADD2.F32 R28, -RZ, R4.H0_H0 ;  /* 0x20000004ff1c7230 */ /* 0x004fcc0000004100 */
[----:B------:R-:W2:Y:S02]  /*03c0*/  F2I.S64.TRUNC R28, R28 ;  /* 0x0000001c001c7311 */ /* 0x000ea4000020d900 */
[----:B--2---:R-:W-:Y:S05]  /*03d0*/  BRA `(.L_x_3013) ;  /* 0x0000000800d87947 */ /* 0x004fea0003800000 */
.L_x_3016:
        /* <DEDUP_REMOVED lines=9> */
.L_x_3019:
[----:B------:R-:W2:Y:S02]  /*0470*/  LDG.E.U16 R4, desc[UR36][R4.64] ;  /* 0x0000002404047981 */ /* 0x000ea4000c1e1500 */
[----:B--2---:R-:W-:-:S06]  /*0480*/  HADD2.F32 R28, -RZ, R4.H0_H0 ;  /* 0x20000004ff1c7230 */ /* 0x004fcc0000004100 */
[----:B------:R-:W2:Y:S02]  /*0490*/  F2I.S64.TRUNC R28, R28 ;  /* 0x0000001c001c7311 */ /* 0x000ea4000020d900 */
[----:B--2---:R-:W-:Y:S05]  /*04a0*/  BRA `(.L_x_3013) ;  /* 0x0000000800a47947 */ /* 0x004fea0003800000 */
.L_x_3018:
[----:B------:R-:W2:Y:S02]  /*04b0*/  LDG.E.64 R4, desc[UR36][R4.64] ;  /* 0x0000002404047981 */ /* 0x000ea4000c1e1b00 */
[----:B--2---:R2:W3:Y:S02]  /*04c0*/  F2I.S64.F64.TRUNC R28, R4 ;  /* 0x00000004001c7311 */ /* 0x0044e4000030d900 */
[----:B--23--:R-:W-:Y:S05]  /*04d0*/  BRA `(.L_x_3013) ;  /* 0x0000000800987947 */ /* 0x00cfea0003800000 */
.L_x_3008:
        /* <DEDUP_REMOVED lines=13> */
.L_x_3022:
[----:B------:R-:W2:Y:S02]  /*05b0*/  LDG.E.64 R4, desc[UR36][R4.64] ;  /* 0x0000002404047981 */ /* 0x000ea4000c1e1b00 */
[----:B--2---:R2:W3:Y:S02]  /*05c0*/  F2I.S64.F64.TRUNC R28, R4 ;  /* 0x00000004001c7311 */ /* 0x0044e4000030d900 */
[----:B--23--:R-:W-:Y:S05]  /*05d0*/  BRA `(.L_x_3013) ;  /* 0x0000000800587947 */ /* 0x00cfea0003800000 */
.L_x_3021:
        /* <DEDUP_REMOVED lines=23> */
[----:B------:R-:W-:-:S04]  /*0750*/  LOP3.LUT R3, R3, 0x80000000, R0, 0xf8, !PT ;  /* 0x8000000003037812 */ /* 0x000fc800078ef800 */
[----:B------:R2:W3:Y:S02]  /*0760*/  F2I.S64.TRUNC R28, R3 ;  /* 0x00000003001c7311 */ /* 0x0004e4000020d900 */
[----:B--23--:R-:W-:Y:S05]  /*0770*/  BRA `(.L_x_3013) ;  /* 0x0000000400f07947 */ /* 0x00cfea0003800000 */
.L_x_3024:
        /* <DEDUP_REMOVED lines=11> */
[----:B------:R-:W-:-:S04]  /*0830*/  LOP3.LUT R0, R0, 0x80000000, R3, 0xf8, !PT ;  /* 0x8000000000007812 */ /* 0x000fc800078ef803 */
[----:B------:R2:W3:Y:S02]  /*0840*/  F2I.S64.TRUNC R28, R0 ;  /* 0x00000000001c7311 */ /* 0x0004e4000020d900 */
[----:B--23--:R-:W-:Y:S05]  /*0850*/  BRA `(.L_x_3013) ;  /* 0x0000000400b87947 */ /* 0x00cfea0003800000 */
.L_x_3023:
[----:B------:R-:W2:Y:S02]  /*0860*/  LDG.E.U16 R28, desc[UR36][R4.64] ;  /* 0x00000024041c7981 */ /* 0x000ea4000c1e1500 */
[----:B--2---:R-:W-:-:S06]  /*0870*/  IMAD.U32 R28, R28, 0x10000, RZ ;  /* 0x000100001c1c7824 */ /* 0x004fcc00078e00ff */
[----:B------:R-:W2:Y:S02]  /*0880*/  F2I.S64.TRUNC R28, R28 ;  /* 0x0000001c001c7311 */ /* 0x000ea4000020d900 */
[----:B--2---:R-:W-:Y:S05]  /*0890*/  BRA `(.L_x_3013) ;  /* 0x0000000400a87947 */ /* 0x004fea0003800000 */
.L_x_3020:
        /* <DEDUP_REMOVED lines=11> */
.L_x_3027:
        /* <DEDUP_REMOVED lines=21> */
.L_x_3031:
[----:B------:R-:W-:Y:S05]  /*0aa0*/  BSYNC.RECONVERGENT B1 ;  /* 0x0000000000017941 */ /* 0x000fea0003800200 */
.L_x_3030:
[----:B------:R-:W-:Y:S01]  /*0ab0*/  IMAD.SHL.U32 R0, R0, 0x100000, RZ ;  /* 0x0010000000007824 */ /* 0x000fe200078e00ff */
[----:B------:R-:W-:-:S04]  /*0ac0*/  LEA R3, R3, 0x3b800000, 0x17 ;  /* 0x3b80000003037811 */ /* 0x000fc800078eb8ff */
[----:B------:R-:W-:-:S07]  /*0ad0*/  LOP3.LUT R28, R3, R0, R7, 0xfe, !PT ;  /* 0x00000000031c7212 */ /* 0x000fce00078efe07 */
.L_x_3029:
[----:B------:R-:W-:Y:S05]  /*0ae0*/  BSYNC.RECONVERGENT B0 ;  /* 0x0000000000007941 */ /* 0x000fea0003800200 */
.L_x_3028:
[----:B------:R-:W4:Y:S02]  /*0af0*/  F2I.S64.TRUNC R28, R28 ;  /* 0x0000001c001c7311 */ /* 0x000f24000020d900 */
[----:B----4-:R-:W-:Y:S05]  /*0b00*/  BRA `(.L_x_3013) ;  /* 0x00000004000c7947 */ /* 0x010fea0003800000 */
.L_x_3026:
        /* <DEDUP_REMOVED lines=21> */
.L_x_3035:
[----:B------:R-:W-:Y:S05]  /*0c60*/  BSYNC.RECONVERGENT B1 ;  /* 0x0000000000017941 */ /* 0x000fea0003800200 */
.L_x_3034:
[----:B------:R-:W-:Y:S01]  /*0c70*/  IMAD.SHL.U32 R0, R0, 0x200000, RZ ;  /* 0x0020000000007824 */ /* 0x000fe200078e00ff */
[----:B------:R-:W-:-:S04]  /*0c80*/  LEA R3, R3, 0x37800000, 0x17 ;  /* 0x3780000003037811 */ /* 0x000fc800078eb8ff */
[----:B------:R-:W-:-:S07]  /*0c90*/  LOP3.LUT R28, R3, R0, R7, 0xfe, !PT ;  /* 0x00000000031c7212 */ /* 0x000fce00078efe07 */
.L_x_3033:
[----:B------:R-:W-:Y:S05]  /*0ca0*/  BSYNC.RECONVERGENT B0 ;  /* 0x0000000000007941 */ /* 0x000fea0003800200 */
.L_x_3032:
[----:B------:R-:W4:Y:S02]  /*0cb0*/  F2I.S64.TRUNC R28, R28 ;  /* 0x0000001c001c7311 */ /* 0x000f24000020d900 */
[----:B----4-:R-:W-:Y:S05]  /*0cc0*/  BRA `(.L_x_3013) ;  /* 0x00000000009c7947 */ /* 0x010fea0003800000 */
.L_x_3025:
[----:B------:R-:W-:-:S09]  /*0cd0*/  UISETP.NE.AND UP0, UPT, UR4, 0x1c, UPT ;  /* 0x0000001c0400788c */ /* 0x000fd2000bf05270 */
[----:B------:R-:W-:Y:S05]  /*0ce0*/  BRA.U !UP0, `(.L_x_3036) ;  /* 0x00000001088c7547 */ /* 0x000fea000b800000 */
[----:B------:R-:W-:-:S09]  /*0cf0*/  UISETP.NE.AND UP0, UPT, UR4, 0x1d, UPT ;  /* 0x0000001d0400788c */ /* 0x000fd2000bf05270 */
[----:B------:R-:W-:Y:S05]  /*0d00*/  BRA.U !UP0, `(.L_x_3037) ;  /* 0x00000001087c7547 */ /* 0x000fea000b800000 */
[----:B------:R-:W-:-:S09]  /*0d10*/  UISETP.NE.AND UP0, UPT, UR4, 0x2c, UPT ;  /* 0x0000002c0400788c */ /* 0x000fd2000bf05270 */
[----:B------:R-:W-:Y:S05]  /*0d20*/  BRA.U !UP0, `(.L_x_3038) ;  /* 0x0000000108487547 */ /* 0x000fea000b800000 */
.L_x_3012:
        /* <DEDUP_REMOVED lines=16> */
.L_x_3039:
[----:B------:R-:W-:Y:S01]  /*0e30*/  CS2R R28, SRZ ;  /* 0x00000000001c7805 */ /* 0x000fe2000001ff00 */
[----:B------:R-:W-:Y:S06]  /*0e40*/  BRA `(.L_x_3013) ;  /* 0x00000000003c7947 */ /* 0x000fec0003800000 */
.L_x_3038:
        /* <DEDUP_REMOVED lines=8> */
.L_x_3041:
[----:B------:R-:W-:Y:S05]  /*0ed0*/  BSYNC.RECONVERGENT B0 ;  /* 0x0000000000007941 */ /* 0x000fea0003800200 */
.L_x_3040:
[----:B------:R-:W2:Y:S02]  /*0ee0*/  F2I.S64.TRUNC R28, R28 ;  /* 0x0000001c001c7311 */ /* 0x000ea4000020d900 */
[----:B--2---:R-:W-:Y:S05]  /*0ef0*/  BRA `(.L_x_3013) ;  /* 0x0000000000107947 */ /* 0x004fea0003800000 */
.L_x_3037:
[----:B------:R2:W5:Y:S01]  /*0f00*/  LDG.E.64 R28, desc[UR36][R4.64] ;  /* 0x00000024041c7981 */ /* 0x000562000c1e1b00 */
[----:B------:R-:W-:Y:S05]  /*0f10*/  BRA `(.L_x_3013) ;  /* 0x0000000000087947 */ /* 0x000fea0003800000 */
.L_x_3036:
[----:B------:R3:W5:Y:S01]  /*0f20*/  LDG.E R28, desc[UR36][R4.64] ;  /* 0x00000024041c7981 */ /* 0x000762000c1e1900 */
[----:B------:R-:W-:-:S07]  /*0f30*/  IMAD.MOV.U32 R29, RZ, RZ, RZ ;  /* 0x000000ffff1d7224 */ /* 0x000fce00078e00ff */
.L_x_3013:
[----:B------:R-:W-:-:S07]  /*0f40*/  VIADD R17, R19, 0x80 ;  /* 0x0000008013117836 */ /* 0x000fce0000000000 */
.L_x_3007:
[----:B------:R-:W-:Y:S05]  /*0f50*/  BSYNC.RECONVERGENT B6 ;  /* 0x0000000000067941 */ /* 0x000fea0003800200 */
.L_x_3006:
[----:B------:R-:W-:Y:S01]  /*0f60*/  ISETP.GE.AND P0, PT, R17, R16, PT ;  /* 0x000000101100720c */ /* 0x000fe20003f06270 */
[----:B------:R-:W-:Y:S01]  /*0f70*/  BSSY.RECONVERGENT B6, `(.L_x_3042) ;  /* 0x00000ec000067945 */ /* 0x000fe20003800200 */
[----:B------:R-:W-:-:S11]  /*0f80*/  CS2R R24, SRZ ;  /* 0x0000000000187805 */ /* 0x000fd6000001ff00 */
        /* <DEDUP_REMOVED lines=21> */
.L_x_3047:
[----:B------:R4:W5:Y:S01]  /*10e0*/  LDG.E.U8 R24, desc[UR36][R4.64] ;  /* 0x0000002404187981 */ /* 0x000962000c1e1100 */
[----:B------:R-:W-:Y:S01]  /*10f0*/  IMAD.MOV.U32 R25, RZ, RZ, RZ ;  /* 0x000000ffff197224 */ /* 0x000fe200078e00ff */
[----:B------:R-:W-:Y:S06]  /*1100*/  BRA `(.L_x_3049) ;  /* 0x0000000c00447947 */ /* 0x000fec0003800000 */
.L_x_3046:
        /* <DEDUP_REMOVED lines=8> */
.L_x_3051:
[----:B------:R-:W2:Y:S02]  /*1190*/  LDG.E R24, desc[UR36][R4.64] ;  /* 0x0000002404187981 */ /* 0x000ea4000c1e1900 */
[----:B--2---:R-:W-:Y:S01]  /*11a0*/  SHF.R.S32.HI R25, RZ, 0x1f, R24 ;  /* 0x0000001fff197819 */ /* 0x004fe20000011418 */
[----:B------:R-:W-:Y:S06]  /*11b0*/  BRA `(.L_x_3049) ;  /* 0x0000000c00187947 */ /* 0x000fec0003800000 */
.L_x_3050:
[----:B------:R-:W2:Y:S02]  /*11c0*/  LDG.E.S16 R24, desc[UR36][R4.64] ;  /* 0x0000002404187981 */ /* 0x000ea4000c1e1700 */
[----:B--2---:R-:W-:Y:S01]  /*11d0*/  SHF.R.S32.HI R25, RZ, 0x1f, R24 ;  /* 0x0000001fff197819 */ /* 0x004fe20000011418 */
[----:B------:R-:W-:Y:S06]  /*11e0*/  BRA `(.L_x_3049) ;  /* 0x0000000c000c7947 */ /* 0x000fec0003800000 */
.L_x_3045:
        /* <DEDUP_REMOVED lines=9> */
.L_x_3053:
[----:B------:R-:W2:Y:S02]  /*1280*/  LDG.E.U16 R4, desc[UR36][R4.64] ;  /* 0x0000002404047981 */ /* 0x000ea4000c1e1500 */
[----:B--2---:R-:W-:-:S06]  /*1290*/  HADD2.F32 R24, -RZ, R4.H0_H0 ;  /* 0x20000004ff187230 */ /* 0x004fcc0000004100 */
[----:B------:R-:W3:Y:S02]  /*12a0*/  F2I.S64.TRUNC R24, R24 ;  /* 0x0000001800187311 */ /* 0x000ee4000020d900 */
[----:B---3--:R-:W-:Y:S05]  /*12b0*/  BRA `(.L_x_3049) ;  /* 0x0000000800d87947 */ /* 0x008fea0003800000 */
.L_x_3052:
        /* <DEDUP_REMOVED lines=9> */
.L_x_3055:
[----:B------:R-:W2:Y:S02]  /*1350*/  LDG.E.U16 R4, desc[UR36][R4.64] ;  /* 0x0000002404047981 */ /* 0x000ea4000c1e1500 */
[----:B--2---:R-:W-:-:S06]  /*1360*/  HADD2.F32 R24, -RZ, R4.H0_H0 ;  /* 0x20000004ff187230 */ /* 0x004fcc0000004100 */
[----:B------:R-:W3:Y:S02]  /*1370*/  F2I.S64.TRUNC R24, R24 ;  /* 0x0000001800187311 */ /* 0x000ee4000020d900 */
[----:B---3--:R-:W-:Y:S05]  /*1380*/  BRA `(.L_x_3049) ;  /* 0x0000000800a47947 */ /* 0x008fea0003800000 */
.L_x_3054:
[----:B------:R-:W2:Y:S02]  /*1390*/  LDG.E.64 R4, desc[UR36][R4.64] ;  /* 0x0000002404047981 */ /* 0x000ea4000c1e1b00 */
[----:B--2---:R3:W4:Y:S02]  /*13a0*/  F2I.S64.F64.TRUNC R24, R4 ;  /* 0x0000000400187311 */ /* 0x004724000030d900 */
[----:B---34-:R-:W-:Y:S05]  /*13b0*/  BRA `(.L_x_3049) ;  /* 0x0000000800987947 */ /* 0x018fea0003800000 */
.L_x_3044:
        /* <DEDUP_REMOVED lines=13> */
.L_x_3058:
[----:B------:R-:W2:Y:S02]  /*1490*/  LDG.E.64 R4, desc[UR36][R4.64] ;  /* 0x0000002404047981 */ /* 0x000ea4000c1e1b00 */
[----:B--2---:R0:W1:Y:S02]  /*14a0*/  F2I.S64.F64.TRUNC R24, R4 ;  /* 0x0000000400187311 */ /* 0x004064000030d900 */
[----:B01----:R-:W-:Y:S05]  /*14b0*/  BRA `(.L_x_3049) ;  /* 0x0000000800587947 */ /* 0x003fea0003800000 */
.L_x_3057:
        /* <DEDUP_REMOVED lines=24> */
[----:B------:R0:W1:Y:S02]  /*1640*/  F2I.S64.TRUNC R24, R3 ;  /* 0x0000000300187311 */ /* 0x000064000020d900 */
[----:B01----:R-:W-:Y:S05]  /*1650*/  BRA `(.L_x_3049) ;  /* 0x0000000400f07947 */ /* 0x003fea0003800000 */
.L_x_3060:
        /* <DEDUP_REMOVED lines=11> */
[----:B------:R-:W-:-:S04]  /*1710*/  LOP3.LUT R0, R0, 0x80000000, R3, 0xf8, !PT ;  /* 0x8000000000007812 */ /* 0x000fc800078ef803 */
[----:B------:R0:W1:Y:S02]  /*1720*/  F2I.S64.TRUNC R24, R0 ;  /* 0x0000000000187311 */ /* 0x000064000020d900 */
[----:B01----:R-:W-:Y:S05]  /*1730*/  BRA `(.L_x_3049) ;  /* 0x0000000400b87947 */ /* 0x003fea0003800000 */
.L_x_3059:
[----:B------:R-:W2:Y:S02]  /*1740*/  LDG.E.U16 R24, desc[UR36][R4.64] ;  /* 0x0000002404187981 */ /* 0x000ea4000c1e1500 */
[----:B--2---:R-:W-:-:S06]  /*1750*/  IMAD.U32 R24, R24, 0x10000, RZ ;  /* 0x0001000018187824 */ /* 0x004fcc00078e00ff */
[----:B------:R-:W0:Y:S02]  /*1760*/  F2I.S64.TRUNC R24, R24 ;  /* 0x0000001800187311 */ /* 0x000e24000020d900 */
[----:B0-----:R-:W-:Y:S05]  /*1770*/  BRA `(.L_x_3049) ;  /* 0x0000000400a87947 */ /* 0x001fea0003800000 */
.L_x_3056:
        /* <DEDUP_REMOVED lines=11> */
.L_x_3063:
        /* <DEDUP_REMOVED lines=21> */
.L_x_3067:
[----:B------:R-:W-:Y:S05]  /*1980*/  BSYNC.RECONVERGENT B1 ;  /* 0x0000000000017941 */ /* 0x000fea0003800200 */
.L_x_3066:
[----:B------:R-:W-:Y:S01]  /*1990*/  IMAD.SHL.U32 R0, R0, 0x100000, RZ ;  /* 0x0010000000007824 */ /* 0x000fe200078e00ff */
[----:B------:R-:W-:-:S04]  /*19a0*/  LEA R3, R3, 0x3b800000, 0x17 ;  /* 0x3b80000003037811 */ /* 0x000fc800078eb8ff */
[----:B------:R-:W-:-:S07]  /*19b0*/  LOP3.LUT R24, R3, R0, R7, 0xfe, !PT ;  /* 0x0000000003187212 */ /* 0x000fce00078efe07 */
.L_x_3065:
[----:B------:R-:W-:Y:S05]  /*19c0*/  BSYNC.RECONVERGENT B0 ;  /* 0x0000000000007941 */ /* 0x000fea0003800200 */
.L_x_3064:
[----:B------:R-:W2:Y:S02]  /*19d0*/  F2I.S64.TRUNC R24, R24 ;  /* 0x0000001800187311 */ /* 0x000ea4000020d900 */
[----:B--2---:R-:W-:Y:S05]  /*19e0*/  BRA `(.L_x_3049) ;  /* 0x00000004000c7947 */ /* 0x004fea0003800000 */
.L_x_3062:
        /* <DEDUP_REMOVED lines=21> */
.L_x_3071:
[----:B------:R-:W-:Y:S05]  /*1b40*/  BSYNC.RECONVERGENT B1 ;  /* 0x0000000000017941 */ /* 0x000fea0003800200 */
.L_x_3070:
[----:B------:R-:W-:Y:S01]  /*1b50*/  IMAD.SHL.U32 R0, R0, 0x200000, RZ ;  /* 0x0020000000007824 */ /* 0x000fe200078e00ff */
[----:B------:R-:W-:-:S04]  /*1b60*/  LEA R3, R3, 0x37800000, 0x17 ;  /* 0x3780000003037811 */ /* 0x000fc800078eb8ff */
[----:B------:R-:W-:-:S07]  /*1b70*/  LOP3.LUT R24, R3, R0, R7, 0xfe, !PT ;  /* 0x0000000003187212 */ /* 0x000fce00078efe07 */
.L_x_3069:
[----:B------:R-:W-:Y:S05]  /*1b80*/  BSYNC.RECONVERGENT B0 ;  /* 0x0000000000007941 */ /* 0x000fea0003800200 */
.L_x_3068:
[----:B------:R-:W2:Y:S02]  /*1b90*/  F2I.S64.TRUNC R24, R24 ;  /* 0x0000001800187311 */ /* 0x000ea4000020d900 */
[----:B--2---:R-:W-:Y:S05]  /*1ba0*/  BRA `(.L_x_3049) ;  /* 0x00000000009c7947 */ /* 0x004fea0003800000 */
.L_x_3061:
        /* <DEDUP_REMOVED lines=14> */
.L_x_3075:
[----:B------:R-:W-:Y:S05]  /*1c90*/  BSYNC.RECONVERGENT B0 ;  /* 0x0000000000007941 */ /* 0x000fea0003800200 */
.L_x_3074:
[----:B------:R-:W2:Y:S02]  /*1ca0*/  F2I.S64.TRUNC R24, R24 ;  /* 0x0000001800187311 */ /* 0x000ea4000020d900 */
[----:B--2---:R-:W-:Y:S05]  /*1cb0*/  BRA `(.L_x_3049) ;  /* 0x0000000000587947 */ /* 0x004fea0003800000 */
.L_x_3048:
        /* <DEDUP_REMOVED lines=16> */
.L_x_3076:
[----:B------:R-:W-:Y:S01]  /*1dc0*/  CS2R R24, SRZ ;  /* 0x0000000000187805 */ /* 0x000fe2000001ff00 */
[----:B------:R-:W-:Y:S06]  /*1dd0*/  BRA `(.L_x_3049) ;  /* 0x0000000000107947 */ /* 0x000fec0003800000 */
.L_x_3073:
[----:B------:R1:W5:Y:S01]  /*1de0*/  LDG.E.64 R24, desc[UR36][R4.64] ;  /* 0x0000002404187981 */ /* 0x000362000c1e1b00 */
[----:B------:R-:W-:Y:S05]  /*1df0*/  BRA `(.L_x_3049) ;  /* 0x0000000000087947 */ /* 0x000fea0003800000 */
.L_x_3072:
[----:B------:R0:W5:Y:S01]  /*1e00*/  LDG.E R24, desc[UR36][R4.64] ;  /* 0x0000002404187981 */ /* 0x000162000c1e1900 */
[----:B------:R-:W-:-:S07]  /*1e10*/  IMAD.MOV.U32 R25, RZ, RZ, RZ ;  /* 0x000000ffff197224 */ /* 0x000fce00078e00ff */
.L_x_3049:
[----:B------:R-:W-:-:S07]  /*1e20*/  VIADD R17, R17, 0x80 ;  /* 0x0000008011117836 */ /* 0x000fce0000000000 */
.L_x_3043:
[----:B------:R-:W-:Y:S05]  /*1e30*/  BSYNC.RECONVERGENT B6 ;  /* 0x0000000000067941 */ /* 0x000fea0003800200 */
.L_x_3042:
        /* <DEDUP_REMOVED lines=24> */
.L_x_3082:
[----:B------:R4:W5:Y:S01]  /*1fc0*/  LDG.E.U8 R26, desc[UR36][R4.64] ;  /* 0x00000024041a7981 */ /* 0x000962000c1e1100 */
[----:B------:R-:W-:Y:S01]  /*1fd0*/  IMAD.MOV.U32 R27, RZ, RZ, RZ ;  /* 0x000000ffff1b7224 */ /* 0x000fe200078e00ff */
[----:B------:R-:W-:Y:S06]  /*1fe0*/  BRA `(.L_x_3084) ;  /* 0x0000000c00447947 */ /* 0x000fec0003800000 */
.L_x_3081:
        /* <DEDUP_REMOVED lines=8> */
.L_x_3086:
[----:B------:R-:W2:Y:S02]  /*2070*/  LDG.E R26, desc[UR36][R4.64] ;  /* 0x00000024041a7981 */ /* 0x000ea4000c1e1900 */
[----:B--2---:R-:W-:Y:S01]  /*2080*/  SHF.R.S32.HI R27, RZ, 0x1f, R26 ;  /* 0x0000001fff1b7819 */ /* 0x004fe2000001141a */
[----:B------:R-:W-:Y:S06]  /*2090*/  BRA `(.L_x_3084) ;  /* 0x0000000c00187947 */ /* 0x000fec0003800000 */
.L_x_3085:
[----:B------:R-:W2:Y:S02]  /*20a0*/  LDG.E.S16 R26, desc[UR36][R4.64] ;  /* 0x00000024041a7981 */ /* 0x000ea4000c1e1700 */
[----:B--2---:R-:W-:Y:S01]  /*20b0*/  SHF.R.S32.HI R27, RZ, 0x1f, R26 ;  /* 0x0000001fff1b7819 */ /* 0x004fe2000001141a */
[----:B------:R-:W-:Y:S06]  /*20c0*/  BRA `(.L_x_3084) ;  /* 0x0000000c000c7947 */ /* 0x000fec0003800000 */
.L_x_3080:
        /* <DEDUP_REMOVED lines=9> */
.L_x_3088:
[----:B------:R-:W2:Y:S02]  /*2160*/  LDG.E.U16 R4, desc[UR36][R4.64] ;  /* 0x0000002404047981 */ /* 0x000ea4000c1e1500 */
[----:B--2---:R-:W-:-:S06]  /*2170*/  HADD2.F32 R26, -RZ, R4.H0_H0 ;  /* 0x20000004ff1a7230 */ /* 0x004fcc0000004100 */
[----:B------:R-:W3:Y:S02]  /*2180*/  F2I.S64.TRUNC R26, R26 ;  /* 0x0000001a001a7311 */ /* 0x000ee4000020d900 */
[----:B---3--:R-:W-:Y:S05]  /*2190*/  BRA `(.L_x_3084) ;  /* 0x0000000800d87947 */ /* 0x008fea0003800000 */
.L_x_3087:
        /* <DEDUP_REMOVED lines=9> */
.L_x_3090:
[----:B------:R-:W2:Y:S02]  /*2230*/  LDG.E.U16 R4, desc[UR36][R4.64] ;  /* 0x0000002404047981 */ /* 0x000ea4000c1e1500 */
[----:B--2---:R-:W-:-:S06]  /*2240*/  HADD2.F32 R26, -RZ, R4.H0_H0 ;  /* 0x20000004ff1a7230 */ /* 0x004fcc0000004100 */
[----:B------:R-:W3:Y:S02]  /*2250*/  F2I.S64.TRUNC R26, R26 ;  /* 0x0000001a001a7311 */ /* 0x000ee4000020d900 */
[----:B---3--:R-:W-:Y:S05]  /*2260*/  BRA `(.L_x_3084) ;  /* 0x0000000800a47947 */ /* 0x008fea0003800000 */
.L_x_3089:
[----:B------:R-:W2:Y:S02]  /*2270*/  LDG.E.64 R4, desc[UR36][R4.64] ;  /* 0x0000002404047981 */ /* 0x000ea4000c1e1b00 */
[----:B--2---:R3:W4:Y:S02]  /*2280*/  F2I.S64.F64.TRUNC R26, R4 ;  /* 0x00000004001a7311 */ /* 0x004724000030d900 */
[----:B---34-:R-:W-:Y:S05]  /*2290*/  BRA `(.L_x_3084) ;  /* 0x0000000800987947 */ /* 0x018fea0003800000 */
.L_x_3079:
        /* <DEDUP_REMOVED lines=13> */
.L_x_3093:
[----:B------:R-:W2:Y:S02]  /*2370*/  LDG.E.64 R4, desc[UR36][R4.64] ;  /* 0x0000002404047981 */ /* 0x000ea4000c1e1b00 */
[----:B--2---:R3:W4:Y:S02]  /*2380*/  F2I.S64.F64.TRUNC R26, R4 ;  /* 0x00000004001a7311 */ /* 0x004724000030d900 */
[----:B---34-:R-:W-:Y:S05]  /*2390*/  BRA `(.L_x_3084) ;  /* 0x0000000800587947 */ /* 0x018fea0003800000 */
.L_x_3092:
        /* <DEDUP_REMOVED lines=24> */
[----:B------:R3:W4:Y:S02]  /*2520*/  F2I.S64.TRUNC R26, R3 ;  /* 0x00000003001a7311 */ /* 0x000724000020d900 */
[----:B---34-:R-:W-:Y:S05]  /*2530*/  BRA `(.L_x_3084) ;  /* 0x0000000400f07947 */ /* 0x018fea0003800000 */
.L_x_3095:
        /* <DEDUP_REMOVED lines=12> */
[----:B------:R3:W4:Y:S02]  /*2600*/  F2I.S64.TRUNC R26, R0 ;  /* 0x00000000001a7311 */ /* 0x000724000020d900 */
[----:B---34-:R-:W-:Y:S05]  /*2610*/  BRA `(.L_x_3084) ;  /* 0x0000000400b87947 */ /* 0x018fea0003800000 */
.L_x_3094:
[----:B------:R-:W2:Y:S02]  /*2620*/  LDG.E.U16 R26, desc[UR36][R4.64] ;  /* 0x00000024041a7981 */ /* 0x000ea4000c1e1500 */
[----:B--2---:R-:W-:-:S06]  /*2630*/  IMAD.U32 R26, R26, 0x10000, RZ ;  /* 0x000100001a1a7824 */ /* 0x004fcc00078e00ff */
[----:B------:R-:W3:Y:S02]  /*2640*/  F2I.S64.TRUNC R26, R26 ;  /* 0x0000001a001a7311 */ /* 0x000ee4000020d900 */
[----:B---3--:R-:W-:Y:S05]  /*2650*/  BRA `(.L_x_3084) ;  /* 0x0000000400a87947 */ /* 0x008fea0003800000 */
.L_x_3091:
        /* <DEDUP_REMOVED lines=11> */
.L_x_3098:
        /* <DEDUP_REMOVED lines=21> */
.L_x_3102:
[----:B------:R-:W-:Y:S05]  /*2860*/  BSYNC.RECONVERGENT B1 ;  /* 0x0000000000017941 */ /* 0x000fea0003800200 */
.L_x_3101:
[----:B------:R-:W-:Y:S01]  /*2870*/  IMAD.SHL.U32 R0, R0, 0x100000, RZ ;  /* 0x0010000000007824 */ /* 0x000fe200078e00ff */
[----:B------:R-:W-:-:S04]  /*2880*/  LEA R3, R3, 0x3b800000, 0x17 ;  /* 0x3b80000003037811 */ /* 0x000fc800078eb8ff */
[----:B------:R-:W-:-:S07]  /*2890*/  LOP3.LUT R26, R3, R0, R7, 0xfe, !PT ;  /* 0x00000000031a7212 */ /* 0x000fce00078efe07 */
.L_x_3100:
[----:B------:R-:W-:Y:S05]  /*28a0*/  BSYNC.RECONVERGENT B0 ;  /* 0x0000000000007941 */ /* 0x000fea0003800200 */
.L_x_3099:
[----:B------:R-:W1:Y:S02]  /*28b0*/  F2I.S64.TRUNC R26, R26 ;  /* 0x0000001a001a7311 */ /* 0x000e64000020d900 */
[----:B-1----:R-:W-:Y:S05]  /*28c0*/  BRA `(.L_x_3084) ;  /* 0x00000004000c7947 */ /* 0x002fea0003800000 */
.L_x_3097:
        /* <DEDUP_REMOVED lines=21> */
.L_x_3106:
[----:B------:R-:W-:Y:S05]  /*2a20*/  BSYNC.RECONVERGENT B1 ;  /* 0x0000000000017941 */ /* 0x000fea0003800200 */
.L_x_3105:
[----:B------:R-:W-:Y:S01]  /*2a30*/  IMAD.SHL.U32 R0, R0, 0x200000, RZ ;  /* 0x0020000000007824 */ /* 0x000fe200078e00ff */
[----:B------:R-:W-:-:S04]  /*2a40*/  LEA R3, R3, 0x37800000, 0x17 ;  /* 0x3780000003037811 */ /* 0x000fc800078eb8ff */
[----:B------:R-:W-:-:S07]  /*2a50*/  LOP3.LUT R26, R3, R0, R7, 0xfe, !PT ;  /* 0x00000000031a7212 */ /* 0x000fce00078efe07 */
.L_x_3104:
[----:B------:R-:W-:Y:S05]  /*2a60*/  BSYNC.RECONVERGENT B0 ;  /* 0x0000000000007941 */ /* 0x000fea0003800200 */
.L_x_3103:
[----:B------:R-:W1:Y:S02]  /*2a70*/  F2I.S64.TRUNC R26, R26 ;  /* 0x0000001a001a7311 */ /* 0x000e64000020d900 */
[----:B-1----:R-:W-:Y:S05]  /*2a80*/  BRA `(.L_x_3084) ;  /* 0x00000000009c7947 */ /* 0x002fea0003800000 */
.L_x_3096:
        /* <DEDUP_REMOVED lines=14> */
.L_x_3110:
[----:B------:R-:W-:Y:S05]  /*2b70*/  BSYNC.RECONVERGENT B0 ;  /* 0x0000000000007941 */ /* 0x000fea0003800200 */
.L_x_3109:
[----:B------:R-:W2:Y:S02]  /*2b80*/  F2I.S64.TRUNC R26, R26 ;  /* 0x0000001a001a7311 */ /* 0x000ea4000020d900 */
[----:B--2---:R-:W-:Y:S05]  /*2b90*/  BRA `(.L_x_3084) ;  /* 0x0000000000587947 */ /* 0x004fea0003800000 */
.L_x_3083:
        /* <DEDUP_REMOVED lines=16> */
.L_x_3111:
[----:B------:R-:W-:Y:S01]  /*2ca0*/  CS2R R26, SRZ ;  /* 0x00000000001a7805 */ /* 0x000fe2000001ff00 */
[----:B------:R-:W-:Y:S06]  /*2cb0*/  BRA `(.L_x_3084) ;  /* 0x0000000000107947 */ /* 0x000fec0003800000 */
.L_x_3108:
[----:B------:R2:W5:Y:S01]  /*2cc0*/  LDG.E.64 R26, desc[UR36][R4.64] ;  /* 0x00000024041a7981 */ /* 0x000562000c1e1b00 */
[----:B------:R-:W-:Y:S05]  /*2cd0*/  BRA `(.L_x_3084) ;  /* 0x0000000000087947 */ /* 0x000fea0003800000 */
.L_x_3107:
[----:B------:R1:W5:Y:S01]  /*2ce0*/  LDG.E R26, desc[UR36][R4.64] ;  /* 0x00000024041a7981 */ /* 0x000362000c1e1900 */
[----:B------:R-:W-:-:S07]  /*2cf0*/  IMAD.MOV.U32 R27, RZ, RZ, RZ ;  /* 0x000000ffff1b7224 */ /* 0x000fce00078e00ff */
.L_x_3084:
[----:B------:R-:W-:-:S07]  /*2d00*/  VIADD R17, R17, 0x80 ;  /* 0x0000008011117836 */ /* 0x000fce0000000000 */
.L_x_3078:
[----:B------:R-:W-:Y:S05]  /*2d10*/  BSYNC.RECONVERGENT B6 ;  /* 0x0000000000067941 */ /* 0x000fea0003800200 */
.L_x_3077:
        /* <DEDUP_REMOVED lines=24> */
.L_x_3117:
[----:B------:R0:W5:Y:S01]  /*2ea0*/  LDG.E.U8 R22, desc[UR36][R4.64] ;  /* 0x0000002404167981 */ /* 0x000162000c1e1100 */
[----:B------:R-:W-:Y:S01]  /*2eb0*/  IMAD.MOV.U32 R23, RZ, RZ, RZ ;  /* 0x000000ffff177224 */ /* 0x000fe200078e00ff */
[----:B------:R-:W-:Y:S06]  /*2ec0*/  BRA `(.L_x_3113) ;  /* 0x0000000c00407947 */ /* 0x000fec0003800000 */
.L_x_3116:
        /* <DEDUP_REMOVED lines=8> */
.L_x_3120:
[----:B------:R-:W2:Y:S02]  /*2f50*/  LDG.E R22, desc[UR36][R4.64] ;  /* 0x0000002404167981 */ /* 0x000ea4000c1e1900 */
[----:B--2---:R-:W-:Y:S01]  /*2f60*/  SHF.R.S32.HI R23, RZ, 0x1f, R22 ;  /* 0x0000001fff177819 */ /* 0x004fe20000011416 */
[----:B------:R-:W-:Y:S06]  /*2f70*/  BRA `(.L_x_3113) ;  /* 0x0000000c00147947 */ /* 0x000fec0003800000 */
.L_x_3119:
[----:B------:R-:W2:Y:S02]  /*2f80*/  LDG.E.S16 R22, desc[UR36][R4.64] ;  /* 0x0000002404167981 */ /* 0x000ea4000c1e1700 */
[----:B--2---:R-:W-:Y:S01]  /*2f90*/  SHF.R.S32.HI R23, RZ, 0x1f, R22 ;  /* 0x0000001fff177819 */ /* 0x004fe20000011416 */
[----:B------:R-:W-:Y:S06]  /*2fa0*/  BRA `(.L_x_3113) ;  /* 0x0000000c00087947 */ /* 0x000fec0003800000 */
.L_x_3115:
        /* <DEDUP_REMOVED lines=9> */
.L_x_3122:
[----:B------:R-:W2:Y:S02]  /*3040*/  LDG.E.U16 R4, desc[UR36][R4.64] ;  /* 0x0000002404047981 */ /* 0x000ea4000c1e1500 */
[----:B--2---:R-:W-:-:S06]  /*3050*/  HADD2.F32 R22, -RZ, R4.H0_H0 ;  /* 0x20000004ff167230 */ /* 0x004fcc0000004100 */
[----:B------:R-:W0:Y:S02]  /*3060*/  F2I.S64.TRUNC R22, R22 ;  /* 0x0000001600167311 */ /* 0x000e24000020d900 */
[----:B0-----:R-:W-:Y:S05]  /*3070*/  BRA `(.L_x_3113) ;  /* 0x0000000800d47947 */ /* 0x001fea0003800000 */
.L_x_3121:
        /* <DEDUP_REMOVED lines=9> */
.L_x_3124:
[----:B------:R-:W2:Y:S02]  /*3110*/  LDG.E.U16 R4, desc[UR36][R4.64] ;  /* 0x0000002404047981 */ /* 0x000ea4000c1e1500 */
[----:B--2---:R-:W-:-:S06]  /*3120*/  HADD2.F32 R22, -RZ, R4.H0_H0 ;  /* 0x20000004ff167230 */ /* 0x004fcc0000004100 */
[----:B------:R-:W0:Y:S02]  /*3130*/  F2I.S64.TRUNC R22, R22 ;  /* 0x0000001600167311 */ /* 0x000e24000020d900 */
[----:B0-----:R-:W-:Y:S05]  /*3140*/  BRA `(.L_x_3113) ;  /* 0x0000000800a07947 */ /* 0x001fea0003800000 */
.L_x_3123:
[----:B------:R-:W2:Y:S02]  /*3150*/  LDG.E.64 R4, desc[UR36][R4.64] ;  /* 0x0000002404047981 */ /* 0x000ea4000c1e1b00 */
[----:B--2---:R0:W1:Y:S02]  /*3160*/  F2I.S64.F64.TRUNC R22, R4 ;  /* 0x0000000400167311 */ /* 0x004064000030d900 */
[----:B01----:R-:W-:Y:S05]  /*3170*/  BRA `(.L_x_3113) ;  /* 0x0000000800947947 */ /* 0x003fea0003800000 */
.L_x_3114:
        /* <DEDUP_REMOVED lines=13> */
.L_x_3127:
[----:B------:R-:W2:Y:S02]  /*3250*/  LDG.E.64 R4, desc[UR36][R4.64] ;  /* 0x0000002404047981 */ /* 0x000ea4000c1e1b00 */
[----:B--2---:R0:W1:Y:S02]  /*3260*/  F2I.S64.F64.TRUNC R22, R4 ;  /* 0x0000000400167311 */ /* 0x004064000030d900 */
[----:B01----:R-:W-:Y:S05]  /*3270*/  BRA `(.L_x_3113) ;  /* 0x0000000800547947 */ /* 0x003fea0003800000 */
.L_x_3126:
        /* <DEDUP_REMOVED lines=26> */
.L_x_3129:
        /* <DEDUP_REMOVED lines=14> */
.L_x_3128:
[----:B------:R-:W2:Y:S02]  /*3500*/  LDG.E.U16 R22, desc[UR36][R4.64] ;  /* 0x0000002404167981 */ /* 0x000ea4000c1e1500 */
[----:B--2---:R-:W-:-:S06]  /*3510*/  IMAD.U32 R22, R22, 0x10000, RZ ;  /* 0x0001000016167824 */ /* 0x004fcc00078e00ff */
[----:B------:R-:W0:Y:S02]  /*3520*/  F2I.S64.TRUNC R22, R22 ;  /* 0x0000001600167311 */ /* 0x000e24000020d900 */
[----:B0-----:R-:W-:Y:S05]  /*3530*/  BRA `(.L_x_3113) ;  /* 0x0000000400a47947 */ /* 0x001fea0003800000 */
.L_x_3125:
        /* <DEDUP_REMOVED lines=11> */
.L_x_3132:
        /* <DEDUP_REMOVED lines=21> */
.L_x_3136:
[----:B------:R-:W-:Y:S05]  /*3740*/  BSYNC.RECONVERGENT B1 ;  /* 0x0000000000017941 */ /* 0x000fea0003800200 */
.L_x_3135:
[----:B------:R-:W-:Y:S01]  /*3750*/  IMAD.SHL.U32 R0, R0, 0x100000, RZ ;  /* 0x0010000000007824 */ /* 0x000fe200078e00ff */
[----:B------:R-:W-:-:S04]  /*3760*/  LEA R3, R3, 0x3b800000, 0x17 ;  /* 0x3b80000003037811 */ /* 0x000fc800078eb8ff */
[----:B------:R-:W-:-:S07]  /*3770*/  LOP3.LUT R22, R3, R0, R7, 0xfe, !PT ;  /* 0x0000000003167212 */ /* 0x000fce00078efe07 */
.L_x_3134:
[----:B------:R-:W-:Y:S05]  /*3780*/  BSYNC.RECONVERGENT B0 ;  /* 0x0000000000007941 */ /* 0x000fea0003800200 */
.L_x_3133:
[----:B------:R-:W0:Y:S02]  /*3790*/  F2I.S64.TRUNC R22, R22 ;  /* 0x0000001600167311 */ /* 0x000e24000020d900 */
[----:B0-----:R-:W-:Y:S05]  /*37a0*/  BRA `(.L_x_3113) ;  /* 0x0000000400087947 */ /* 0x001fea0003800000 */
.L_x_3131:
        /* <DEDUP_REMOVED lines=21> */
.L_x_3140:
[----:B------:R-:W-:Y:S05]  /*3900*/  BSYNC.RECONVERGENT B1 ;  /* 0x0000000000017941 */ /* 0x000fea0003800200 */
.L_x_3139:
[----:B------:R-:W-:Y:S01]  /*3910*/  IMAD.SHL.U32 R0, R0, 0x200000, RZ ;  /* 0x0020000000007824 */ /* 0x000fe200078e00ff */
[----:B------:R-:W-:-:S04]  /*3920*/  LEA R3, R3, 0x37800000, 0x17 ;  /* 0x3780000003037811 */ /* 0x000fc800078eb8ff */
[----:B------:R-:W-:-:S07]  /*3930*/  LOP3.LUT R22, R3, R0, R7, 0xfe, !PT ;  /* 0x0000000003167212 */ /* 0x000fce00078efe07 */
.L_x_3138:
[----:B------:R-:W-:Y:S05]  /*3940*/  BSYNC.RECONVERGENT B0 ;  /* 0x0000000000007941 */ /* 0x000fea0003800200 */
.L_x_3137:
[----:B------:R-:W0:Y:S02]  /*3950*/  F2I.S64.TRUNC R22, R22 ;  /* 0x0000001600167311 */ /* 0x000e24000020d900 */
[----:B0-----:R-:W-:Y:S05]  /*3960*/  BRA `(.L_x_3113) ;  /* 0x0000000000987947 */ /* 0x001fea0003800000 */
.L_x_3130:
        /* <DEDUP_REMOVED lines=14> */
.L_x_3144:
[----:B------:R-:W-:Y:S05]  /*3a50*/  BSYNC.RECONVERGENT B0 ;  /* 0x0000000000007941 */ /* 0x000fea0003800200 */
.L_x_3143:
[----:B------:R-:W0:Y:S02]  /*3a60*/  F2I.S64.TRUNC R22, R22 ;  /* 0x0000001600167311 */ /* 0x000e24000020d900 */
[----:B0-----:R-:W-:Y:S05]  /*3a70*/  BRA `(.L_x_3113) ;  /* 0x0000000000547947 */ /* 0x001fea0003800000 */
.L_x_3118:
        /* <DEDUP_REMOVED lines=16> */
.L_x_3145:
[----:B------:R-:W-:Y:S05]  /*3b80*/  BRA `(.L_x_3113) ;  /* 0x0000000000107947 */ /* 0x000fea0003800000 */
.L_x_3142:
[----:B------:R0:W5:Y:S01]  /*3b90*/  LDG.E.64 R22, desc[UR36][R4.64] ;  /* 0x0000002404167981 */ /* 0x000162000c1e1b00 */
[----:B------:R-:W-:Y:S05]  /*3ba0*/  BRA `(.L_x_3113) ;  /* 0x0000000000087947 */ /* 0x000fea0003800000 */
.L_x_3141:
[----:B------:R0:W5:Y:S01]  /*3bb0*/  LDG.E R22, desc[UR36][R4.64] ;  /* 0x0000002404167981 */ /* 0x000162000c1e1900 */
[----:B------:R-:W-:-:S07]  /*3bc0*/  IMAD.MOV.U32 R23, RZ, RZ, RZ ;  /* 0x000000ffff177224 */ /* 0x000fce00078e00ff */
.L_x_3113:
[----:B------:R-:W-:Y:S05]  /*3bd0*/  BSYNC.RECONVERGENT B6 ;  /* 0x0000000000067941 */ /* 0x000fea0003800200 */
.L_x_3112:
[----:B------:R-:W0:Y:S01]  /*3be0*/  LDCU.64 UR4, c[0x0][0x390] ;  /* 0x00007200ff0477ac */ /* 0x000e220008000a00 */
[----:B------:R-:W1:Y:S01]  /*3bf0*/  LDC.U8 R17, c[0x0][0x3b4] ;  /* 0x0000ed00ff117b82 */ /* 0x000e620000000000 */
[----:B------:R-:W-:Y:S01]  /*3c00*/  ISETP.GE.AND P0, PT, R19, R16, PT ;  /* 0x000000101300720c */ /* 0x000fe20003f06270 */
[----:B------:R-:W-:Y:S04]  /*3c10*/  BSSY.RECONVERGENT B7, `(.L_x_3146) ;  /* 0x00002c0000077945 */ /* 0x000fe80003800200 */
[----:B------:R-:W-:Y:S01]  /*3c20*/  BSSY.RELIABLE B6, `(.L_x_3147) ;  /* 0x00001da000067945 */ /* 0x000fe20003800100 */
[----:B0----5:R-:W-:Y:S02]  /*3c30*/  LOP3.LUT R18, R26, UR4, RZ, 0x3c, !PT ;  /* 0x000000041a127c12 */ /* 0x021fe4000f8e3cff */
[----:B-1234-:R-:W-:-:S02]  /*3c40*/  LOP3.LUT R5, R29, UR5, RZ, 0x3c, !PT ;  /* 0x000000051d057c12 */ /* 0x01efc4000f8e3cff */
[----:B------:R-:W-:Y:S01]  /*3c50*/  LOP3.LUT R27, R27, UR5, RZ, 0x3c, !PT ;  /* 0x000000051b1b7c12 */ /* 0x000fe2000f8e3cff */
[----:B------:R-:W-:Y:S01]  /*3c60*/  IMAD.MOV.U32 R26, RZ, RZ, R18 ;  /* 0x000000ffff1a7224 */ /* 0x000fe200078e0012 */
[----:B------:R-:W-:Y:S02]  /*3c70*/  LOP3.LUT R22, R22, UR4, RZ, 0x3c, !PT ;  /* 0x0000000416167c12 */ /* 0x000fe4000f8e3cff */
[----:B------:R-:W-:Y:S02]  /*3c80*/  LOP3.LUT R23, R23, UR5, RZ, 0x3c, !PT ;  /* 0x0000000517177c12 */ /* 0x000fe4000f8e3cff */
[----:B------:R-:W-:Y:S02]  /*3c90*/  LOP3.LUT R3, R28, UR4, RZ, 0x3c, !PT ;  /* 0x000000041c037c12 */ /* 0x000fe4000f8e3cff */
[----:B------:R-:W-:Y:S02]  /*3ca0*/  LOP3.LUT R24, R24, UR4, RZ, 0x3c, !PT ;  /* 0x0000000418187c12 */ /* 0x000fe4000f8e3cff */
[----:B------:R-:W-:Y:S01]  /*3cb0*/  LOP3.LUT R29, R25, UR5, RZ, 0x3c, !PT ;  /* 0x00000005191d7c12 */ /* 0x000fe2000f8e3cff */
[----:B------:R-:W-:Y:S06]  /*3cc0*/  @P0 BRA `(.L_x_3148) ;  /* 0x0000001c00300947 */ /* 0x000fec0003800000 */
[----:B------:R-:W0:Y:S01]  /*3cd0*/  LDCU UR4, c[0x0][0x3b8] ;  /* 0x00007700ff0477ac */ /* 0x000e220008000800 */
[----:B------:R-:W1:Y:S01]  /*3ce0*/  LDC.64 R8, c[0x0][0x398] ;  /* 0x0000e600ff087b82 */ /* 0x000e620000000a00 */
[----:B------:R-:W-:Y:S01]  /*3cf0*/  IMAD R0, R2, 0x200, R19 ;  /* 0x0000020002007824 */ /* 0x000fe200078e0213 */
[----:B------:R-:W-:Y:S01]  /*3d00*/  PRMT R4, R17, 0x9910, RZ ;  /* 0x0000991011047816 */ /* 0x000fe200000000ff */
[----:B------:R-:W-:Y:S02]  /*3d10*/  VIADD R19, R19, 0x80 ;  /* 0x0000008013137836 */ /* 0x000fe40000000000 */
[----:B------:R-:W-:Y:S02]  /*3d20*/  IMAD.MOV.U32 R28, RZ, RZ, R24 ;  /* 0x000000ffff1c7224 */ /* 0x000fe400078e0018 */
[----:B0-----:R-:W-:Y:S02]  /*3d30*/  IMAD R7, R0, UR4, RZ ;  /* 0x0000000400077c24 */ /* 0x001fe4000f8e02ff */
[----:B------:R-:W-:-:S02]  /*3d40*/  IMAD.MOV.U32 R0, RZ, RZ, R4 ;  /* 0x000000ffff007224 */ /* 0x000fc400078e0004 */
[----:B------:R-:W-:-:S03]  /*3d50*/  IMAD.MOV.U32 R4, RZ, RZ, R3 ;  /* 0x000000ffff047224 */ /* 0x000fc600078e0003 */
        /* <DEDUP_REMOVED lines=14> */
.L_x_3152:
[----:B------:R0:W-:Y:S01]  /*3e40*/  STG.E.U8 desc[UR36][R8.64], R3 ;  /* 0x0000000308007986 */ /* 0x0001e2000c101124 */
[----:B------:R-:W-:Y:S05]  /*3e50*/  BRA `(.L_x_3154) ;  /* 0x0000000c00307947 */ /* 0x000fea0003800000 */
.L_x_3151:
[----:B------:R-:W-:-:S13]  /*3e60*/  ISETP.NE.AND P0, PT, R0, 0x2, PT ;  /* 0x000000020000780c */ /* 0x000fda0003f05270 */
[----:B------:R-:W-:Y:S05]  /*3e70*/  @!P0 BRA `(.L_x_3155) ;  /* 0x0000000000208947 */ /* 0x000fea0003800000 */
[----:B------:R-:W-:-:S13]  /*3e80*/  ISETP.NE.AND P0, PT, R0, 0x3, PT ;  /* 0x000000030000780c */ /* 0x000fda0003f05270 */
[----:B------:R-:W-:Y:S05]  /*3e90*/  @!P0 BRA `(.L_x_3156) ;  /* 0x0000000000108947 */ /* 0x000fea0003800000 */
[----:B------:R-:W-:-:S13]  /*3ea0*/  ISETP.NE.AND P0, PT, R0, 0x4, PT ;  /* 0x000000040000780c */ /* 0x000fda0003f05270 */
[----:B------:R-:W-:Y:S05]  /*3eb0*/  @P0 BRA `(.L_x_3153) ;  /* 0x0000000800880947 */ /* 0x000fea0003800000 */
[----:B------:R0:W-:Y:S01]  /*3ec0*/  STG.E.64 desc[UR36][R8.64], R4 ;  /* 0x0000000408007986 */ /* 0x0001e2000c101b24 */
[----:B------:R-:W-:Y:S05]  /*3ed0*/  BRA `(.L_x_3154) ;  /* 0x0000000c00107947 */ /* 0x000fea0003800000 */
.L_x_3156:
[----:B------:R0:W-:Y:S01]  /*3ee0*/  STG.E desc[UR36][R8.64], R3 ;  /* 0x0000000308007986 */ /* 0x0001e2000c101924 */
[----:B------:R-:W-:Y:S05]  /*3ef0*/  BRA `(.L_x_3154) ;  /* 0x0000000c00087947 */ /* 0x000fea0003800000 */
.L_x_3155:
[----:B------:R0:W-:Y:S01]  /*3f00*/  STG.E.U16 desc[UR36][R8.64], R3 ;  /* 0x0000000308007986 */ /* 0x0001e2000c101524 */
[----:B------:R-:W-:Y:S05]  /*3f10*/  BRA `(.L_x_3154) ;  /* 0x0000000c00007947 */ /* 0x000fea0003800000 */
.L_x_3150:
[----:B------:R-:W-:-:S13]  /*3f20*/  ISETP.GT.AND P0, PT, R0, 0x6, PT ;  /* 0x000000060000780c */ /* 0x000fda0003f04270 */
[----:B------:R-:W-:Y:S05]  /*3f30*/  @P0 BRA `(.L_x_3157) ;  /* 0x00000000002c0947 */ /* 0x000fea0003800000 */
[----:B------:R-:W-:-:S13]  /*3f40*/  ISETP.NE.AND P0, PT, R0, 0x5, PT ;  /* 0x000000050000780c */ /* 0x000fda0003f05270 */
[----:B------:R-:W-:Y:S05]  /*3f50*/  @!P0 BRA `(.L_x_3158) ;  /* 0x0000000000148947 */ /* 0x000fea0003800000 */
[----:B------:R-:W-:-:S13]  /*3f60*/  ISETP.NE.AND P0, PT, R0, 0x6, PT ;  /* 0x000000060000780c */ /* 0x000fda0003f05270 */
[----:B------:R-:W-:Y:S05]  /*3f70*/  @P0 BRA `(.L_x_3153) ;  /* 0x0000000800580947 */ /* 0x000fea0003800000 */
[----:B------:R-:W0:Y:S02]  /*3f80*/  I2F.S64 R5, R4 ;  /* 0x0000000400057312 */ /* 0x000e240000301400 */
[----:B0-----:R0:W-:Y:S01]  /*3f90*/  STG.E desc[UR36][R8.64], R5 ;  /* 0x0000000508007986 */ /* 0x0011e2000c101924 */
[----:B------:R-:W-:Y:S05]  /*3fa0*/  BRA `(.L_x_3154) ;  /* 0x0000000800dc7947 */ /* 0x000fea0003800000 */
.L_x_3158:
[----:B------:R-:W0:Y:S02]  /*3fb0*/  I2F.S64 R0, R4 ;  /* 0x0000000400007312 */ /* 0x000e240000301400 */
[----:B0-----:R-:W-:-:S05]  /*3fc0*/  F2FP.F16.F32.PACK_AB R0, RZ, R0 ;  /* 0x00000000ff00723e */ /* 0x001fca00000000ff */
[----:B------:R0:W-:Y:S01]  /*3fd0*/  STG.E.U16 desc[UR36][R8.64], R0 ;  /* 0x0000000008007986 */ /* 0x0001e2000c101524 */
[----:B------:R-:W-:Y:S05]  /*3fe0*/  BRA `(.L_x_3154) ;  /* 0x0000000800cc7947 */ /* 0x000fea0003800000 */
.L_x_3157:
[----:B------:R-:W-:-:S13]  /*3ff0*/  ISETP.NE.AND P0, PT, R0, 0x7, PT ;  /* 0x000000070000780c */ /* 0x000fda0003f05270 */
[----:B------:R-:W-:Y:S05]  /*4000*/  @!P0 BRA `(.L_x_3159) ;  /* 0x0000000000348947 */ /* 0x000fea0003800000 */
[----:B------:R-:W-:-:S13]  /*4010*/  ISETP.NE.AND P0, PT, R0, 0x8, PT ;  /* 0x000000080000780c */ /* 0x000fda0003f05270 */
[----:B------:R-:W-:Y:S05]  /*4020*/  @!P0 BRA `(.L_x_3160) ;  /* 0x0000000000188947 */ /* 0x000fea0003800000 */
[----:B------:R-:W-:-:S13]  /*4030*/  ISETP.NE.AND P0, PT, R0, 0x9, PT ;  /* 0x000000090000780c */ /* 0x000fda0003f05270 */
[----:B------:R-:W-:Y:S05]  /*4040*/  @P0 BRA `(.L_x_3153) ;  /* 0x0000000800240947 */ /* 0x000fea0003800000 */
[----:B------:R-:W-:Y:S01]  /*4050*/  IMAD.MOV.U32 R7, RZ, RZ, RZ ;  /* 0x000000ffff077224 */ /* 0x000fe200078e00ff */
[----:B------:R-:W0:Y:S04]  /*4060*/  I2F.S64 R6, R4 ;  /* 0x0000000400067312 */ /* 0x000e280000301400 */
[----:B0-----:R0:W-:Y:S01]  /*4070*/  STG.E.64 desc[UR36][R8.64], R6 ;  /* 0x0000000608007986 */ /* 0x0011e2000c101b24 */
[----:B------:R-:W-:Y:S05]  /*4080*/  BRA `(.L_x_3154) ;  /* 0x0000000800a47947 */ /* 0x000fea0003800000 */
.L_x_3160:
[----:B------:R-:W0:Y:S02]  /*4090*/  I2F.S64 R4, R4 ;  /* 0x0000000400047312 */ /* 0x000e240000301400 */
[----:B0-----:R-:W-:-:S04]  /*40a0*/  F2FP.F16.F32.PACK_AB R3, RZ, R4 ;  /* 0x00000004ff03723e */ /* 0x001fc800000000ff */
[----:B------:R-:W-:-:S05]  /*40b0*/  PRMT R3, R3, 0x5410, RZ ;  /* 0x0000541003037816 */ /* 0x000fca00000000ff */
[----:B------:R0:W-:Y:S01]  /*40c0*/  STG.E desc[UR36][R8.64], R3 ;  /* 0x0000000308007986 */ /* 0x0001e2000c101924 */
[----:B------:R-:W-:Y:S05]  /*40d0*/  BRA `(.L_x_3154) ;  /* 0x0000000800907947 */ /* 0x000fea0003800000 */
.L_x_3159:
[----:B------:R-:W0:Y:S02]  /*40e0*/  I2F.F64.S64 R4, R4 ;  /* 0x0000000400047312 */ /* 0x000e240000301c00 */
[----:B0-----:R0:W-:Y:S01]  /*40f0*/  STG.E.64 desc[UR36][R8.64], R4 ;  /* 0x0000000408007986 */ /* 0x0011e2000c101b24 */
[----:B------:R-:W-:Y:S05]  /*4100*/  BRA `(.L_x_3154) ;  /* 0x0000000800847947 */ /* 0x000fea0003800000 */
.L_x_3149:
        /* <DEDUP_REMOVED lines=8> */
[----:B------:R-:W-:-:S04]  /*4190*/  ISETP.NE.U32.AND P0, PT, R3, RZ, PT ;  /* 0x000000ff0300720c */ /* 0x000fc80003f05070 */
[----:B------:R-:W-:-:S04]  /*41a0*/  ISETP.NE.AND.EX P0, PT, R5, RZ, PT, P0 ;  /* 0x000000ff0500720c */ /* 0x000fc80003f05300 */
[----:B------:R-:W-:-:S05]  /*41b0*/  SEL R3, RZ, 0x1, !P0 ;  /* 0x00000001ff037807 */ /* 0x000fca0004000000 */
[----:B------:R4:W-:Y:S01]  /*41c0*/  STG.E.U8 desc[UR36][R8.64], R3 ;  /* 0x0000000308007986 */ /* 0x0009e2000c101124 */
[----:B------:R-:W-:Y:S05]  /*41d0*/  BRA `(.L_x_3154) ;  /* 0x0000000800507947 */ /* 0x000fea0003800000 */
.L_x_3163:
[----:B------:R-:W-:Y:S01]  /*41e0*/  CS2R R6, SRZ ;  /* 0x0000000000067805 */ /* 0x000fe2000001ff00 */
[----:B------:R-:W0:Y:S04]  /*41f0*/  I2F.F64.S64 R4, R4 ;  /* 0x0000000400047312 */ /* 0x000e280000301c00 */
[----:B0-----:R3:W-:Y:S01]  /*4200*/  STG.E.128 desc[UR36][R8.64], R4 ;  /* 0x0000000408007986 */ /* 0x0017e2000c101d24 */
[----:B------:R-:W-:Y:S05]  /*4210*/  BRA `(.L_x_3154) ;  /* 0x0000000800407947 */ /* 0x000fea0003800000 */
.L_x_3162:
[----:B------:R-:W-:-:S13]  /*4220*/  ISETP.NE.AND P0, PT, R0, 0xf, PT ;  /* 0x0000000f0000780c */ /* 0x000fda0003f05270 */
[----:B------:R-:W-:Y:S05]  /*4230*/  @!P0 BRA `(.L_x_3164) ;  /* 0x0000000000a08947 */ /* 0x000fea0003800000 */
[----:B------:R-:W-:-:S13]  /*4240*/  ISETP.NE.AND P0, PT, R0, 0x17, PT ;  /* 0x000000170000780c */ /* 0x000fda0003f05270 */
[----:B------:R-:W-:Y:S05]  /*4250*/  @!P0 BRA `(.L_x_3165) ;  /* 0x00000000004c8947 */ /* 0x000fea0003800000 */
[----:B------:R-:W-:-:S13]  /*4260*/  ISETP.NE.AND P0, PT, R0, 0x18, PT ;  /* 0x000000180000780c */ /* 0x000fda0003f05270 */
[----:B------:R-:W-:Y:S05]  /*4270*/  @P0 BRA `(.L_x_3153) ;  /* 0x0000000400980947 */ /* 0x000fea0003800000 */
[----:B------:R-:W0:Y:S01]  /*4280*/  I2F.S64 R4, R4 ;  /* 0x0000000400047312 */ /* 0x000e220000301400 */
[----:B------:R-:W-:Y:S01]  /*4290*/  BSSY.RECONVERGENT B0, `(.L_x_3166) ;  /* 0x000000c000007945 */ /* 0x000fe20003800200 */
[----:B0-----:R-:W-:Y:S01]  /*42a0*/  LOP3.LUT R6, R4, 0x7fffffff, RZ, 0xc0, !PT ;  /* 0x7fffffff04067812 */ /* 0x001fe200078ec0ff */
[----:B------:R-:W-:Y:S01]  /*42b0*/  IMAD.MOV.U32 R0, RZ, RZ, 0x7f ;  /* 0x0000007fff007424 */ /* 0x000fe200078e00ff */
        /* <DEDUP_REMOVED lines=9> */
.L_x_3167:
[----:B------:R-:W-:Y:S05]  /*4350*/  BSYNC.RECONVERGENT B0 ;  /* 0x0000000000007941 */ /* 0x000fea0003800200 */
.L_x_3166:
[----:B------:R-:W-:-:S05]  /*4360*/  LOP3.LUT R7, R0, 0x80, R7, 0xf8, !PT ;  /* 0x0000008000077812 */ /* 0x000fca00078ef807 */
[----:B------:R2:W-:Y:S01]  /*4370*/  STG.E.U8 desc[UR36][R8.64], R7 ;  /* 0x0000000708007986 */ /* 0x0005e2000c101124 */
[----:B------:R-:W-:Y:S05]  /*4380*/  BRA `(.L_x_3154) ;  /* 0x0000000400e47947 */ /* 0x000fea0003800000 */
.L_x_3165:
        /* <DEDUP_REMOVED lines=15> */
.L_x_3169:
[----:B------:R-:W-:Y:S05]  /*4480*/  BSYNC.RECONVERGENT B0 ;  /* 0x0000000000007941 */ /* 0x000fea0003800200 */
.L_x_3168:
[----:B------:R-:W-:-:S05]  /*4490*/  LOP3.LUT R7, R0, 0x80, R7, 0xf8, !PT ;  /* 0x0000008000077812 */ /* 0x000fca00078ef807 */
[----:B------:R1:W-:Y:S01]  /*44a0*/  STG.E.U8 desc[UR36][R8.64], R7 ;  /* 0x0000000708007986 */ /* 0x0003e2000c101124 */
[----:B------:R-:W-:Y:S05]  /*44b0*/  BRA `(.L_x_3154) ;  /* 0x0000000400987947 */ /* 0x000fea0003800000 */
.L_x_3164:
[----:B------:R-:W0:Y:S02]  /*44c0*/  I2F.S64 R0, R4 ;  /* 0x0000000400007312 */ /* 0x000e240000301400 */
[----:B0-----:R-:W-:-:S05]  /*44d0*/  F2FP.BF16.F32.PACK_AB R0, RZ, R0 ;  /* 0x00000000ff00723e */ /* 0x001fca00000010ff */
[----:B------:R0:W-:Y:S01]  /*44e0*/  STG.E.U16 desc[UR36][R8.64], R0 ;  /* 0x0000000008007986 */ /* 0x0001e2000c101524 */
[----:B------:R-:W-:Y:S05]  /*44f0*/  BRA `(.L_x_3154) ;  /* 0x0000000400887947 */ /* 0x000fea0003800000 */
.L_x_3161:
        /* <DEDUP_REMOVED lines=10> */
.L_x_3172:
        /* <DEDUP_REMOVED lines=13> */
.L_x_3175:
[----:B------:R-:W-:-:S04]  /*4670*/  SHF.R.U32.HI R0, RZ, 0x14, R5 ;  /* 0x00000014ff007819 */ /* 0x000fc80000011605 */
[----:B------:R-:W-:-:S04]  /*4680*/  LOP3.LUT R0, R0, 0x1, RZ, 0xc0, !PT ;  /* 0x0000000100007812 */ /* 0x000fc800078ec0ff */
[----:B------:R-:W-:-:S04]  /*4690*/  IADD3 R0, PT, PT, R5, 0x487ffff, R0 ;  /* 0x0487ffff05007810 */ /* 0x000fc80007ffe000 */
[----:B------:R-:W-:-:S04]  /*46a0*/  SHF.R.U32.HI R0, RZ, 0x14, R0 ;  /* 0x00000014ff007819 */ /* 0x000fc80000011600 */
[----:B------:R-:W-:-:S07]  /*46b0*/  LOP3.LUT R3, R0, 0xff, RZ, 0xc0, !PT ;  /* 0x000000ff00037812 */ /* 0x000fce00078ec0ff */
.L_x_3176:
[----:B------:R-:W-:-:S04]  /*46c0*/  SHF.R.U32.HI R0, RZ, 0x18, R5 ;  /* 0x00000018ff007819 */ /* 0x000fc80000011605 */
[----:B------:R-:W-:-:S07]  /*46d0*/  LOP3.LUT R0, R3, 0x80, R0, 0xf8, !PT ;  /* 0x0000008003007812 */ /* 0x000fce00078ef800 */
.L_x_3174:
[----:B------:R-:W-:Y:S05]  /*46e0*/  BSYNC.RECONVERGENT B0 ;  /* 0x0000000000007941 */ /* 0x000fea0003800200 */
.L_x_3173:
[----:B------:R0:W-:Y:S01]  /*46f0*/  STG.E.U8 desc[UR36][R8.64], R0 ;  /* 0x0000000008007986 */ /* 0x0001e2000c101124 */
[----:B------:R-:W-:Y:S05]  /*4700*/  BRA `(.L_x_3154) ;  /* 0x0000000400047947 */ /* 0x000fea0003800000 */
.L_x_3171:
        /* <DEDUP_REMOVED lines=13> */
.L_x_3179:
[----:B------:R-:W-:-:S04]  /*47e0*/  SHF.R.U32.HI R0, RZ, 0x15, R5 ;  /* 0x00000015ff007819 */ /* 0x000fc80000011605 */
[----:B------:R-:W-:-:S04]  /*47f0*/  LOP3.LUT R0, R0, 0x1, RZ, 0xc0, !PT ;  /* 0x0000000100007812 */ /* 0x000fc800078ec0ff */
[----:B------:R-:W-:-:S04]  /*4800*/  IADD3 R0, PT, PT, R5, 0x88fffff, R0 ;  /* 0x088fffff05007810 */ /* 0x000fc80007ffe000 */
[----:B------:R-:W-:-:S04]  /*4810*/  SHF.R.U32.HI R0, RZ, 0x15, R0 ;  /* 0x00000015ff007819 */ /* 0x000fc80000011600 */
[----:B------:R-:W-:-:S07]  /*4820*/  LOP3.LUT R3, R0, 0xff, RZ, 0xc0, !PT ;  /* 0x000000ff00037812 */ /* 0x000fce00078ec0ff */
.L_x_3180:
[----:B------:R-:W-:-:S04]  /*4830*/  SHF.R.U32.HI R0, RZ, 0x18, R5 ;  /* 0x00000018ff007819 */ /* 0x000fc80000011605 */
[----:B------:R-:W-:-:S07]  /*4840*/  LOP3.LUT R0, R3, 0x80, R0, 0xf8, !PT ;  /* 0x0000008003007812 */ /* 0x000fce00078ef800 */
.L_x_3178:
[----:B------:R-:W-:Y:S05]  /*4850*/  BSYNC.RECONVERGENT B0 ;  /* 0x0000000000007941 */ /* 0x000fea0003800200 */
.L_x_3177:
[----:B------:R0:W-:Y:S01]  /*4860*/  STG.E.U8 desc[UR36][R8.64], R0 ;  /* 0x0000000008007986 */ /* 0x0001e2000c101124 */
[----:B------:R-:W-:Y:S05]  /*4870*/  BRA `(.L_x_3154) ;  /* 0x0000000000a87947 */ /* 0x000fea0003800000 */
.L_x_3170:
[----:B------:R-:W-:-:S13]  /*4880*/  ISETP.NE.AND P0, PT, R0, 0x1c, PT ;  /* 0x0000001c0000780c */ /* 0x000fda0003f05270 */
[----:B------:R-:W-:Y:S05]  /*4890*/  @!P0 BRA `(.L_x_3181) ;  /* 0x00000000009c8947 */ /* 0x000fea0003800000 */
[----:B------:R-:W-:-:S13]  /*48a0*/  ISETP.NE.AND P0, PT, R0, 0x1d, PT ;  /* 0x0000001d0000780c */ /* 0x000fda0003f05270 */
[----:B------:R-:W-:Y:S05]  /*48b0*/  @!P0 BRA `(.L_x_3182) ;  /* 0x00000000008c8947 */ /* 0x000fea0003800000 */
[----:B------:R-:W-:-:S13]  /*48c0*/  ISETP.NE.AND P0, PT, R0, 0x2c, PT ;  /* 0x0000002c0000780c */ /* 0x000fda0003f05270 */
[----:B------:R-:W-:Y:S05]  /*48d0*/  @!P0 BRA `(.L_x_3183) ;  /* 0x0000000000448947 */ /* 0x000fea0003800000 */
.L_x_3153:
        /* <DEDUP_REMOVED lines=16> */
.L_x_3184:
[----:B------:R-:W-:Y:S05]  /*49e0*/  BRA `(.L_x_3154) ;  /* 0x00000000004c7947 */ /* 0x000fea0003800000 */
.L_x_3183:
        /* <DEDUP_REMOVED lines=16> */
.L_x_3182:
[----:B------:R0:W-:Y:S01]  /*4af0*/  STG.E.64 desc[UR36][R8.64], R4 ;  /* 0x0000000408007986 */ /* 0x0001e2000c101b24 */
[----:B------:R-:W-:Y:S05]  /*4b00*/  BRA `(.L_x_3154) ;  /* 0x0000000000047947 */ /* 0x000fea0003800000 */
.L_x_3181:
[----:B------:R0:W-:Y:S02]  /*4b10*/  STG.E desc[UR36][R8.64], R3 ;  /* 0x0000000308007986 */ /* 0x0001e4000c101924 */
.L_x_3154:
        /* <DEDUP_REMOVED lines=23> */
.L_x_3189:
[----:B------:R0:W-:Y:S01]  /*4c90*/  STG.E.U8 desc[UR36][R8.64], R24 ;  /* 0x0000001808007986 */ /* 0x0001e2000c101124 */
[----:B------:R-:W-:Y:S05]  /*4ca0*/  BRA `(.L_x_3191) ;  /* 0x0000000c00347947 */ /* 0x000fea0003800000 */
.L_x_3188:
        /* <DEDUP_REMOVED lines=8> */
.L_x_3193:
[----:B------:R3:W-:Y:S01]  /*4d30*/  STG.E desc[UR36][R8.64], R24 ;  /* 0x0000001808007986 */ /* 0x0007e2000c101924 */
[----:B------:R-:W-:Y:S05]  /*4d40*/  BRA `(.L_x_3191) ;  /* 0x0000000c000c7947 */ /* 0x000fea0003800000 */
.L_x_3192:
[----:B------:R2:W-:Y:S01]  /*4d50*/  STG.E.U16 desc[UR36][R8.64], R24 ;  /* 0x0000001808007986 */ /* 0x0005e2000c101524 */
[----:B------:R-:W-:Y:S05]  /*4d60*/  BRA `(.L_x_3191) ;  /* 0x0000000c00047947 */ /* 0x000fea0003800000 */
.L_x_3187:
        /* <DEDUP_REMOVED lines=9> */
.L_x_3195:
[----:B------:R-:W0:Y:S02]  /*4e00*/  I2F.S64 R0, R28 ;  /* 0x0000001c00007312 */ /* 0x000e240000301400 */
[----:B0-----:R-:W-:-:S05]  /*4e10*/  F2FP.F16.F32.PACK_AB R0, RZ, R0 ;  /* 0x00000000ff00723e */ /* 0x001fca00000000ff */
[----:B------:R0:W-:Y:S01]  /*4e20*/  STG.E.U16 desc[UR36][R8.64], R0 ;  /* 0x0000000008007986 */ /* 0x0001e2000c101524 */
[----:B------:R-:W-:Y:S05]  /*4e30*/  BRA `(.L_x_3191) ;  /* 0x0000000800d07947 */ /* 0x000fea0003800000 */
.L_x_3194:
        /* <DEDUP_REMOVED lines=10> */
.L_x_3197:
[----:B------:R-:W0:Y:S02]  /*4ee0*/  I2F.S64 R28, R28 ;  /* 0x0000001c001c7312 */ /* 0x000e240000301400 */
[----:B0-----:R-:W-:-:S04]  /*4ef0*/  F2FP.F16.F32.PACK_AB R3, RZ, R28 ;  /* 0x0000001cff03723e */ /* 0x001fc800000000ff */
[----:B------:R-:W-:-:S05]  /*4f00*/  PRMT R3, R3, 0x5410, RZ ;  /* 0x0000541003037816 */ /* 0x000fca00000000ff */
[----:B------:R0:W-:Y:S01]  /*4f10*/  STG.E desc[UR36][R8.64], R3 ;  /* 0x0000000308007986 */ /* 0x0001e2000c101924 */
[----:B------:R-:W-:Y:S05]  /*4f20*/  BRA `(.L_x_3191) ;  /* 0x0000000800947947 */ /* 0x000fea0003800000 */
.L_x_3196:
[----:B------:R-:W0:Y:S02]  /*4f30*/  I2F.F64.S64 R28, R28 ;  /* 0x0000001c001c7312 */ /* 0x000e240000301c00 */
[----:B0-----:R0:W-:Y:S01]  /*4f40*/  STG.E.64 desc[UR36][R8.64], R28 ;  /* 0x0000001c08007986 */ /* 0x0011e2000c101b24 */
[----:B------:R-:W-:Y:S05]  /*4f50*/  BRA `(.L_x_3191) ;  /* 0x0000000800887947 */ /* 0x000fea0003800000 */
.L_x_3186:
        /* <DEDUP_REMOVED lines=12> */
.L_x_3201:
        /* <DEDUP_REMOVED lines=17> */
.L_x_3204:
[----:B------:R-:W-:-:S04]  /*5130*/  SHF.R.U32.HI R3, RZ, 0x18, R29 ;  /* 0x00000018ff037819 */ /* 0x000fc8000001161d */
[----:B------:R-:W-:-:S04]  /*5140*/  LOP3.LUT R0, R0, 0x80, R3, 0xf8, !PT ;  /* 0x0000008000007812 */ /* 0x000fc800078ef803 */
[----:B------:R-:W-:-:S07]  /*5150*/  PRMT R4, R0, 0x7610, R4 ;  /* 0x0000761000047816 */ /* 0x000fce0000000004 */
.L_x_3203:
[----:B------:R-:W-:Y:S05]  /*5160*/  BSYNC.RECONVERGENT B0 ;  /* 0x0000000000007941 */ /* 0x000fea0003800200 */
.L_x_3202:
[----:B------:R0:W-:Y:S01]  /*5170*/  STG.E.U8 desc[UR36][R8.64], R4 ;  /* 0x0000000408007986 */ /* 0x0001e2000c101124 */
[----:B------:R-:W-:Y:S05]  /*5180*/  BRA `(.L_x_3191) ;  /* 0x0000000400fc7947 */ /* 0x000fea0003800000 */
.L_x_3200:
        /* <DEDUP_REMOVED lines=17> */
.L_x_3207:
[----:B------:R-:W-:-:S04]  /*52a0*/  SHF.R.U32.HI R3, RZ, 0x18, R29 ;  /* 0x00000018ff037819 */ /* 0x000fc8000001161d */
[----:B------:R-:W-:-:S04]  /*52b0*/  LOP3.LUT R0, R0, 0x80, R3, 0xf8, !PT ;  /* 0x0000008000007812 */ /* 0x000fc800078ef803 */
[----:B------:R-:W-:-:S07]  /*52c0*/  PRMT R4, R0, 0x7610, R4 ;  /* 0x0000761000047816 */ /* 0x000fce0000000004 */
.L_x_3206:
[----:B------:R-:W-:Y:S05]  /*52d0*/  BSYNC.RECONVERGENT B0 ;  /* 0x0000000000007941 */ /* 0x000fea0003800200 */
.L_x_3205:
[----:B------:R0:W-:Y:S01]  /*52e0*/  STG.E.U8 desc[UR36][R8.64], R4 ;  /* 0x0000000408007986 */ /* 0x0001e2000c101124 */
[----:B------:R-:W-:Y:S05]  /*52f0*/  BRA `(.L_x_3191) ;  /* 0x0000000400a07947 */ /* 0x000fea0003800000 */
.L_x_3199:
[----:B------:R-:W-:-:S13]  /*5300*/  ISETP.NE.AND P0, PT, R0, 0x1c, PT ;  /* 0x0000001c0000780c */ /* 0x000fda0003f05270 */
[----:B------:R-:W-:Y:S05]  /*5310*/  @!P0 BRA `(.L_x_3208) ;  /* 0x0000000000588947 */ /* 0x000fea0003800000 */
[----:B------:R-:W-:-:S13]  /*5320*/  ISETP.NE.AND P0, PT, R0, 0x1d, PT ;  /* 0x0000001d0000780c */ /* 0x000fda0003f05270 */
[----:B------:R-:W-:Y:S05]  /*5330*/  @!P0 BRA `(.L_x_3209) ;  /* 0x0000000000488947 */ /* 0x000fea0003800000 */
[----:B------:R-:W-:-:S13]  /*5340*/  ISETP.NE.AND P0, PT, R0, 0x2c, PT ;  /* 0x0000002c0000780c */ /* 0x000fda0003f05270 */
[----:B------:R-:W-:Y:S05]  /*5350*/  @P0 BRA `(.L_x_3190) ;  /* 0x0000000000a40947 */ /* 0x000fea0003800000 */
        /* <DEDUP_REMOVED lines=16> */
.L_x_3209:
[----:B------:R0:W-:Y:S01]  /*5460*/  STG.E.64 desc[UR36][R8.64], R28 ;  /* 0x0000001c08007986 */ /* 0x0001e2000c101b24 */
[----:B------:R-:W-:Y:S05]  /*5470*/  BRA `(.L_x_3191) ;  /* 0x0000000400407947 */ /* 0x000fea0003800000 */
.L_x_3208:
[----:B------:R0:W-:Y:S01]  /*5480*/  STG.E desc[UR36][R8.64], R24 ;  /* 0x0000001808007986 */ /* 0x0001e2000c101924 */
[----:B------:R-:W-:Y:S05]  /*5490*/  BRA `(.L_x_3191) ;  /* 0x0000000400387947 */ /* 0x000fea0003800000 */
.L_x_3198:
        /* <DEDUP_REMOVED lines=11> */
.L_x_3211:
[----:B------:R-:W-:Y:S01]  /*5550*/  CS2R R6, SRZ ;  /* 0x0000000000067805 */ /* 0x000fe2000001ff00 */
[----:B------:R-:W0:Y:S04]  /*5560*/  I2F.F64.S64 R4, R28 ;  /* 0x0000001c00047312 */ /* 0x000e280000301c00 */
[----:B0-----:R0:W-:Y:S01]  /*5570*/  STG.E.128 desc[UR36][R8.64], R4 ;  /* 0x0000000408007986 */ /* 0x0011e2000c101d24 */
[----:B------:R-:W-:Y:S05]  /*5580*/  BRA `(.L_x_3191) ;  /* 0x0000000000fc7947 */ /* 0x000fea0003800000 */
.L_x_3210:
[----:B------:R-:W-:-:S13]  /*5590*/  ISETP.NE.AND P0, PT, R0, 0xf, PT ;  /* 0x0000000f0000780c */ /* 0x000fda0003f05270 */
[----:B------:R-:W-:Y:S05]  /*55a0*/  @!P0 BRA `(.L_x_3212) ;  /* 0x0000000000e88947 */ /* 0x000fea0003800000 */
[----:B------:R-:W-:-:S13]  /*55b0*/  ISETP.NE.AND P0, PT, R0, 0x17, PT ;  /* 0x000000170000780c */ /* 0x000fda0003f05270 */
[----:B------:R-:W-:Y:S05]  /*55c0*/  @!P0 BRA `(.L_x_3213) ;  /* 0x0000000000908947 */ /* 0x000fea0003800000 */
[----:B------:R-:W-:-:S13]  /*55d0*/  ISETP.NE.AND P0, PT, R0, 0x18, PT ;  /* 0x000000180000780c */ /* 0x000fda0003f05270 */
[----:B------:R-:W-:Y:S05]  /*55e0*/  @!P0 BRA `(.L_x_3214) ;  /* 0x0000000000448947 */ /* 0x000fea0003800000 */
.L_x_3190:
        /* <DEDUP_REMOVED lines=16> */
.L_x_3215:
[----:B------:R-:W-:Y:S05]  /*56f0*/  BRA `(.L_x_3191) ;  /* 0x0000000000a07947 */ /* 0x000fea0003800000 */
.L_x_3214:
        /* <DEDUP_REMOVED lines=13> */
.L_x_3217:
[----:B------:R-:W-:Y:S05]  /*57d0*/  BSYNC.RECONVERGENT B0 ;  /* 0x0000000000007941 */ /* 0x000fea0003800200 */
.L_x_3216:
[----:B------:R-:W-:-:S05]  /*57e0*/  LOP3.LUT R3, R0, 0x80, R3, 0xf8, !PT ;  /* 0x0000008000037812 */ /* 0x000fca00078ef803 */
[----:B------:R0:W-:Y:S01]  /*57f0*/  STG.E.U8 desc[UR36][R8.64], R3 ;  /* 0x0000000308007986 */ /* 0x0001e2000c101124 */
[----:B------:R-:W-:Y:S05]  /*5800*/  BRA `(.L_x_3191) ;  /* 0x00000000005c7947 */ /* 0x000fea0003800000 */
.L_x_3213:
        /* <DEDUP_REMOVED lines=12> */
.L_x_3219:
[----:B------:R-:W-:Y:S01]  /*58d0*/  IMAD.MOV.U32 R0, RZ, RZ, 0x7f ;  /* 0x0000007fff007424 */ /* 0x000fe200078e00ff */
[----:B------:R-:W-:-:S04]  /*58e0*/  ISETP.GT.U32.AND P0, PT, R3, 0x7f800000, PT ;  /* 0x7f8000000300780c */ /* 0x000fc80003f04070 */
[----:B------:R-:W-:-:S09]  /*58f0*/  SEL R0, R0, 0x7c, P0 ;  /* 0x0000007c00007807 */ /* 0x000fd20000000000 */
.L_x_3220:
[----:B------:R-:W-:Y:S05]  /*5900*/  BSYNC.RECONVERGENT B0 ;  /* 0x0000000000007941 */ /* 0x000fea0003800200 */
.L_x_3218:
[----:B------:R-:W-:-:S04]  /*5910*/  SHF.R.U32.HI R3, RZ, 0x18, R29 ;  /* 0x00000018ff037819 */ /* 0x000fc8000001161d */
[----:B------:R-:W-:-:S05]  /*5920*/  LOP3.LUT R3, R0, 0x80, R3, 0xf8, !PT ;  /* 0x0000008000037812 */ /* 0x000fca00078ef803 */
[----:B------:R0:W-:Y:S01]  /*5930*/  STG.E.U8 desc[UR36][R8.64], R3 ;  /* 0x0000000308007986 */ /* 0x0001e2000c101124 */
[----:B------:R-:W-:Y:S05]  /*5940*/  BRA `(.L_x_3191) ;  /* 0x00000000000c7947 */ /* 0x000fea0003800000 */
.L_x_3212:
[----:B------:R-:W0:Y:S02]  /*5950*/  I2F.S64 R0, R28 ;  /* 0x0000001c00007312 */ /* 0x000e240000301400 */
[----:B0-----:R-:W-:-:S05]  /*5960*/  F2FP.BF16.F32.PACK_AB R0, RZ, R0 ;  /* 0x00000000ff00723e */ /* 0x001fca00000010ff */
[----:B------:R0:W-:Y:S02]  /*5970*/  STG.E.U16 desc[UR36][R8.64], R0 ;  /* 0x0000000008007986 */ /* 0x0001e4000c101524 */
.L_x_3191:
[----:B------:R-:W-:-:S07]  /*5980*/  VIADD R19, R19, 0x80 ;  /* 0x0000008013137836 */ /* 0x000fce0000000000 */
.L_x_3148:
[----:B------:R-:W-:-:S13]  /*5990*/  ISETP.GE.AND P0, PT, R19, R16, PT ;  /* 0x000000101300720c */ /* 0x000fda0003f06270 */
[----:B------:R-:W-:Y:S05]  /*59a0*/  @P0 BREAK.RELIABLE B6 ;  /* 0x0000000000060942 */ /* 0x000fea0003800100 */
[----:B------:R-:W-:Y:S05]  /*59b0*/  @P0 BRA `(.L_x_3185) ;  /* 0x0000000c00940947 */ /* 0x000fea0003800000 */
[----:B------:R-:W-:Y:S05]  /*59c0*/  BSYNC.RELIABLE B6 ;  /* 0x0000000000067941 */ /* 0x000fea0003800100 */
.L_x_3147:
        /* <DEDUP_REMOVED lines=20> */
.L_x_3224:
[----:B------:R0:W-:Y:S01]  /*5b10*/  STG.E.U8 desc[UR36][R8.64], R18 ;  /* 0x0000001208007986 */ /* 0x0001e2000c101124 */
[----:B------:R-:W-:Y:S05]  /*5b20*/  BRA `(.L_x_3226) ;  /* 0x0000000c00347947 */ /* 0x000fea0003800000 */
.L_x_3223:
        /* <DEDUP_REMOVED lines=8> */
.L_x_3228:
[----:B------:R0:W-:Y:S01]  /*5bb0*/  STG.E desc[UR36][R8.64], R18 ;  /* 0x0000001208007986 */ /* 0x0001e2000c101924 */
[----:B------:R-:W-:Y:S05]  /*5bc0*/  BRA `(.L_x_3226) ;  /* 0x0000000c000c7947 */ /* 0x000fea0003800000 */
.L_x_3227:
[----:B------:R0:W-:Y:S01]  /*5bd0*/  STG.E.U16 desc[UR36][R8.64], R18 ;  /* 0x0000001208007986 */ /* 0x0001e2000c101524 */
[----:B------:R-:W-:Y:S05]  /*5be0*/  BRA `(.L_x_3226) ;  /* 0x0000000c00047947 */ /* 0x000fea0003800000 */
.L_x_3222:
        /* <DEDUP_REMOVED lines=9> */
.L_x_3230:
[----:B------:R-:W0:Y:S02]  /*5c80*/  I2F.S64 R0, R26 ;  /* 0x0000001a00007312 */ /* 0x000e240000301400 */
[----:B0-----:R-:W-:-:S05]  /*5c90*/  F2FP.F16.F32.PACK_AB R0, RZ, R0 ;  /* 0x00000000ff00723e */ /* 0x001fca00000000ff */
[----:B------:R0:W-:Y:S01]  /*5ca0*/  STG.E.U16 desc[UR36][R8.64], R0 ;  /* 0x0000000008007986 */ /* 0x0001e2000c101524 */
[----:B------:R-:W-:Y:S05]  /*5cb0*/  BRA `(.L_x_3226) ;  /* 0x0000000800d07947 */ /* 0x000fea0003800000 */
.L_x_3229:
        /* <DEDUP_REMOVED lines=10> */
.L_x_3232:
[----:B------:R-:W0:Y:S02]  /*5d60*/  I2F.S64 R26, R26 ;  /* 0x0000001a001a7312 */ /* 0x000e240000301400 */
[----:B0-----:R-:W-:-:S04]  /*5d70*/  F2FP.F16.F32.PACK_AB R3, RZ, R26 ;  /* 0x0000001aff03723e */ /* 0x001fc800000000ff */
[----:B------:R-:W-:-:S05]  /*5d80*/  PRMT R3, R3, 0x5410, RZ ;  /* 0x0000541003037816 */ /* 0x000fca00000000ff */
[----:B------:R0:W-:Y:S01]  /*5d90*/  STG.E desc[UR36][R8.64], R3 ;  /* 0x0000000308007986 */ /* 0x0001e2000c101924 */
[----:B------:R-:W-:Y:S05]  /*5da0*/  BRA `(.L_x_3226) ;  /* 0x0000000800947947 */ /* 0x000fea0003800000 */
.L_x_3231:
[----:B------:R-:W0:Y:S02]  /*5db0*/  I2F.F64.S64 R26, R26 ;  /* 0x0000001a001a7312 */ /* 0x000e240000301c00 */
[----:B0-----:R0:W-:Y:S01]  /*5dc0*/  STG.E.64 desc[UR36][R8.64], R26 ;  /* 0x0000001a08007986 */ /* 0x0011e2000c101b24 */
[----:B------:R-:W-:Y:S05]  /*5dd0*/  BRA `(.L_x_3226) ;  /* 0x0000000800887947 */ /* 0x000fea0003800000 */
.L_x_3221:
        /* <DEDUP_REMOVED lines=12> */
.L_x_3236:
        /* <DEDUP_REMOVED lines=17> */
.L_x_3239:
[----:B------:R-:W-:-:S04]  /*5fb0*/  SHF.R.U32.HI R3, RZ, 0x18, R27 ;  /* 0x00000018ff037819 */ /* 0x000fc8000001161b */
[----:B------:R-:W-:-:S04]  /*5fc0*/  LOP3.LUT R0, R0, 0x80, R3, 0xf8, !PT ;  /* 0x0000008000007812 */ /* 0x000fc800078ef803 */
[----:B------:R-:W-:-:S07]  /*5fd0*/  PRMT R4, R0, 0x7610, R4 ;  /* 0x0000761000047816 */ /* 0x000fce0000000004 */
.L_x_3238:
[----:B------:R-:W-:Y:S05]  /*5fe0*/  BSYNC.RECONVERGENT B0 ;  /* 0x0000000000007941 */ /* 0x000fea0003800200 */
.L_x_3237:
[----:B------:R0:W-:Y:S01]  /*5ff0*/  STG.E.U8 desc[UR36][R8.64], R4 ;  /* 0x0000000408007986 */ /* 0x0001e2000c101124 */
[----:B------:R-:W-:Y:S05]  /*6000*/  BRA `(.L_x_3226) ;  /* 0x0000000400fc7947 */ /* 0x000fea0003800000 */
.L_x_3235:
        /* <DEDUP_REMOVED lines=17> */
.L_x_3242:
[----:B------:R-:W-:-:S04]  /*6120*/  SHF.R.U32.HI R3, RZ, 0x18, R27 ;  /* 0x00000018ff037819 */ /* 0x000fc8000001161b */
[----:B------:R-:W-:-:S04]  /*6130*/  LOP3.LUT R0, R0, 0x80, R3, 0xf8, !PT ;  /* 0x0000008000007812 */ /* 0x000fc800078ef803 */
[----:B------:R-:W-:-:S07]  /*6140*/  PRMT R4, R0, 0x7610, R4 ;  /* 0x0000761000047816 */ /* 0x000fce0000000004 */
.L_x_3241:
[----:B------:R-:W-:Y:S05]  /*6150*/  BSYNC.RECONVERGENT B0 ;  /* 0x0000000000007941 */ /* 0x000fea0003800200 */
.L_x_3240:
[----:B------:R0:W-:Y:S01]  /*6160*/  STG.E.U8 desc[UR36][R8.64], R4 ;  /* 0x0000000408007986 */ /* 0x0001e2000c101124 */
[----:B------:R-:W-:Y:S05]  /*6170*/  BRA `(.L_x_3226) ;  /* 0x0000000400a07947 */ /* 0x000fea0003800000 */
.L_x_3234:
        /* <DEDUP_REMOVED lines=22> */
.L_x_3244:
[----:B------:R0:W-:Y:S01]  /*62e0*/  STG.E.64 desc[UR36][R8.64], R26 ;  /* 0x0000001a08007986 */ /* 0x0001e2000c101b24 */
[----:B------:R-:W-:Y:S05]  /*62f0*/  BRA `(.L_x_3226) ;  /* 0x0000000400407947 */ /* 0x000fea0003800000 */
.L_x_3243:
[----:B------:R0:W-:Y:S01]  /*6300*/  STG.E desc[UR36][R8.64], R18 ;  /* 0x0000001208007986 */ /* 0x0001e2000c101924 */
[----:B------:R-:W-:Y:S05]  /*6310*/  BRA `(.L_x_3226) ;  /* 0x0000000400387947 */ /* 0x000fea0003800000 */
.L_x_3233:
        /* <DEDUP_REMOVED lines=11> */
.L_x_3246:
[----:B------:R-:W-:Y:S01]  /*63d0*/  CS2R R6, SRZ ;  /* 0x0000000000067805 */ /* 0x000fe2000001ff00 */
[----:B------:R-:W0:Y:S04]  /*63e0*/  I2F.F64.S64 R4, R26 ;  /* 0x0000001a00047312 */ /* 0x000e280000301c00 */
[----:B0-----:R4:W-:Y:S01]  /*63f0*/  STG.E.128 desc[UR36][R8.64], R4 ;  /* 0x0000000408007986 */ /* 0x0019e2000c101d24 */
[----:B------:R-:W-:Y:S05]  /*6400*/  BRA `(.L_x_3226) ;  /* 0x0000000000fc7947 */ /* 0x000fea0003800000 */
.L_x_3245:
[----:B------:R-:W-:-:S13]  /*6410*/  ISETP.NE.AND P0, PT, R0, 0xf, PT ;  /* 0x0000000f0000780c */ /* 0x000fda0003f05270 */
[----:B------:R-:W-:Y:S05]  /*6420*/  @!P0 BRA `(.L_x_3247) ;  /* 0x0000000000e88947 */ /* 0x000fea0003800000 */
[----:B------:R-:W-:-:S13]  /*6430*/  ISETP.NE.AND P0, PT, R0, 0x17, PT ;  /* 0x000000170000780c */ /* 0x000fda0003f05270 */
[----:B------:R-:W-:Y:S05]  /*6440*/  @!P0 BRA `(.L_x_3248) ;  /* 0x0000000000908947 */ /* 0x000fea0003800000 */
[----:B------:R-:W-:-:S13]  /*6450*/  ISETP.NE.AND P0, PT, R0, 0x18, PT ;  /* 0x000000180000780c */ /* 0x000fda0003f05270 */
[----:B------:R-:W-:Y:S05]  /*6460*/  @!P0 BRA `(.L_x_3249) ;  /* 0x0000000000448947 */ /* 0x000fea0003800000 */
.L_x_3225:
        /* <DEDUP_REMOVED lines=16> */
.L_x_3250:
[----:B------:R-:W-:Y:S05]  /*6570*/  BRA `(.L_x_3226) ;  /* 0x0000000000a07947 */ /* 0x000fea0003800000 */
.L_x_3249:
        /* <DEDUP_REMOVED lines=13> */
.L_x_3252:
[----:B------:R-:W-:Y:S05]  /*6650*/  BSYNC.RECONVERGENT B0 ;  /* 0x0000000000007941 */ /* 0x000fea0003800200 */
.L_x_3251:
[----:B------:R-:W-:-:S05]  /*6660*/  LOP3.LUT R3, R0, 0x80, R3, 0xf8, !PT ;  /* 0x0000008000037812 */ /* 0x000fca00078ef803 */
[----:B------:R2:W-:Y:S01]  /*6670*/  STG.E.U8 desc[UR36][R8.64], R3 ;  /* 0x0000000308007986 */ /* 0x0005e2000c101124 */
[----:B------:R-:W-:Y:S05]  /*6680*/  BRA `(.L_x_3226) ;  /* 0x00000000005c7947 */ /* 0x000fea0003800000 */
.L_x_3248:
        /* <DEDUP_REMOVED lines=12> */
.L_x_3254:
[----:B------:R-:W-:Y:S01]  /*6750*/  IMAD.MOV.U32 R0, RZ, RZ, 0x7f ;  /* 0x0000007fff007424 */ /* 0x000fe200078e00ff */
[----:B------:R-:W-:-:S04]  /*6760*/  ISETP.GT.U32.AND P0, PT, R3, 0x7f800000, PT ;  /* 0x7f8000000300780c */ /* 0x000fc80003f04070 */
[----:B------:R-:W-:-:S09]  /*6770*/  SEL R0, R0, 0x7c, P0 ;  /* 0x0000007c00007807 */ /* 0x000fd20000000000 */
.L_x_3255:
[----:B------:R-:W-:Y:S05]  /*6780*/  BSYNC.RECONVERGENT B0 ;  /* 0x0000000000007941 */ /* 0x000fea0003800200 */
.L_x_3253:
[----:B------:R-:W-:-:S04]  /*6790*/  SHF.R.U32.HI R3, RZ, 0x18, R27 ;  /* 0x00000018ff037819 */ /* 0x000fc8000001161b */
[----:B------:R-:W-:-:S05]  /*67a0*/  LOP3.LUT R3, R0, 0x80, R3, 0xf8, !PT ;  /* 0x0000008000037812 */ /* 0x000fca00078ef803 */
[----:B------:R1:W-:Y:S01]  /*67b0*/  STG.E.U8 desc[UR36][R8.64], R3 ;  /* 0x0000000308007986 */ /* 0x0003e2000c101124 */
[----:B------:R-:W-:Y:S05]  /*67c0*/  BRA `(.L_x_3226) ;  /* 0x00000000000c7947 */ /* 0x000fea0003800000 */
.L_x_3247:
[----:B------:R-:W0:Y:S02]  /*67d0*/  I2F.S64 R0, R26 ;  /* 0x0000001a00007312 */ /* 0x000e240000301400 */
[----:B0-----:R-:W-:-:S05]  /*67e0*/  F2FP.BF16.F32.PACK_AB R0, RZ, R0 ;  /* 0x00000000ff00723e */ /* 0x001fca00000010ff */
[----:B------:R0:W-:Y:S02]  /*67f0*/  STG.E.U16 desc[UR36][R8.64], R0 ;  /* 0x0000000008007986 */ /* 0x0001e4000c101524 */
.L_x_3226:
[----:B------:R-:W-:-:S07]  /*6800*/  VIADD R19, R19, 0x80 ;  /* 0x0000008013137836 */ /* 0x000fce0000000000 */
.L_x_3185:
[----:B------:R-:W-:Y:S05]  /*6810*/  BSYNC.RECONVERGENT B7 ;  /* 0x0000000000077941 */ /* 0x000fea0003800200 */
.L_x_3146:
[----:B------:R-:W-:-:S13]  /*6820*/  ISETP.GE.AND P0, PT, R19, R16, PT ;  /* 0x000000101300720c */ /* 0x000fda0003f06270 */
[----:B------:R-:W-:Y:S05]  /*6830*/  @P0 EXIT ;  /* 0x000000000000094d */ /* 0x000fea0003800000 */
[----:B0--34-:R-:W0:Y:S01]  /*6840*/  LDC.64 R4, c[0x0][0x398] ;  /* 0x0000e600ff047b82 */ /* 0x019e220000000a00 */
[----:B------:R-:W1:Y:S01]  /*6850*/  LDCU UR4, c[0x0][0x3b8] ;  /* 0x00007700ff0477ac */ /* 0x000e620008000800 */
[----:B------:R-:W-:Y:S01]  /*6860*/  PRMT R0, R17, 0x9910, RZ ;  /* 0x0000991011007816 */ /* 0x000fe200000000ff */
[----:B------:R-:W-:-:S03]  /*6870*/  IMAD R2, R2, 0x200, R19 ;  /* 0x0000020002027824 */ /* 0x000fc600078e0213 */
[----:B------:R-:W-:Y:S01]  /*6880*/  ISETP.GT.AND P1, PT, R0, 0x9, PT ;  /* 0x000000090000780c */ /* 0x000fe20003f24270 */
[----:B-12---:R-:W-:-:S05]  /*6890*/  IMAD R3, R2, UR4, RZ ;  /* 0x0000000402037c24 */ /* 0x006fca000f8e02ff */
        /* <DEDUP_REMOVED lines=13> */
.L_x_3259:
[----:B------:R-:W-:Y:S01]  /*6970*/  STG.E.U8 desc[UR36][R2.64], R22 ;  /* 0x0000001602007986 */ /* 0x000fe2000c101124 */
[----:B------:R-:W-:Y:S05]  /*6980*/  EXIT ;  /* 0x000000000000794d */ /* 0x000fea0003800000 */
.L_x_3258:
[----:B------:R-:W-:-:S13]  /*6990*/  ISETP.NE.AND P0, PT, R0, 0x2, PT ;  /* 0x000000020000780c */ /* 0x000fda0003f05270 */
[----:B------:R-:W-:Y:S05]  /*69a0*/  @!P0 BRA `(.L_x_3261) ;  /* 0x0000000000208947 */ /* 0x000fea0003800000 */
[----:B------:R-:W-:-:S13]  /*69b0*/  ISETP.NE.AND P0, PT, R0, 0x3, PT ;  /* 0x000000030000780c */ /* 0x000fda0003f05270 */
[----:B------:R-:W-:Y:S05]  /*69c0*/  @!P0 BRA `(.L_x_3262) ;  /* 0x0000000000108947 */ /* 0x000fea0003800000 */
[----:B------:R-:W-:-:S13]  /*69d0*/  ISETP.NE.AND P0, PT, R0, 0x4, PT ;  /* 0x000000040000780c */ /* 0x000fda0003f05270 */
[----:B------:R-:W-:Y:S05]  /*69e0*/  @P0 BRA `(.L_x_3260) ;  /* 0x0000000800380947 */ /* 0x000fea0003800000 */
[----:B------:R-:W-:Y:S01]  /*69f0*/  STG.E.64 desc[UR36][R2.64], R22 ;  /* 0x0000001602007986 */ /* 0x000fe2000c101b24 */
[----:B------:R-:W-:Y:S05]  /*6a00*/  EXIT ;  /* 0x000000000000794d */ /* 0x000fea0003800000 */
.L_x_3262:
[----:B------:R-:W-:Y:S01]  /*6a10*/  STG.E desc[UR36][R2.64], R22 ;  /* 0x0000001602007986 */ /* 0x000fe2000c101924 */
[----:B------:R-:W-:Y:S05]  /*6a20*/  EXIT ;  /* 0x000000000000794d */ /* 0x000fea0003800000 */
.L_x_3261:
[----:B------:R-:W-:Y:S01]  /*6a30*/  STG.E.U16 desc[UR36][R2.64], R22 ;  /* 0x0000001602007986 */ /* 0x000fe2000c101524 */
[----:B------:R-:W-:Y:S05]  /*6a40*/  EXIT ;  /* 0x000000000000794d */ /* 0x000fea0003800000 */
.L_x_3257:
[----:B------:R-:W-:-:S13]  /*6a50*/  ISETP.GT.AND P0, PT, R0, 0x6, PT ;  /* 0x000000060000780c */ /* 0x000fda0003f04270 */
[----:B------:R-:W-:Y:S05]  /*6a60*/  @P0 BRA `(.L_x_3263) ;  /* 0x00000000002c0947 */ /* 0x000fea0003800000 */
[----:B------:R-:W-:-:S13]  /*6a70*/  ISETP.NE.AND P0, PT, R0, 0x5, PT ;  /* 0x000000050000780c */ /* 0x000fda0003f05270 */
[----:B------:R-:W-:Y:S05]  /*6a80*/  @!P0 BRA `(.L_x_3264) ;  /* 0x0000000000148947 */ /* 0x000fea0003800000 */
[----:B------:R-:W-:-:S13]  /*6a90*/  ISETP.NE.AND P0, PT, R0, 0x6, PT ;  /* 0x000000060000780c */ /* 0x000fda0003f05270 */
[----:B------:R-:W-:Y:S05]  /*6aa0*/  @P0 BRA `(.L_x_3260) ;  /* 0x0000000800080947 */ /* 0x000fea0003800000 */
[----:B------:R-:W0:Y:S02]  /*6ab0*/  I2F.S64 R23, R22 ;  /* 0x0000001600177312 */ /* 0x000e240000301400 */
[----:B0-----:R-:W-:Y:S01]  /*6ac0*/  STG.E desc[UR36][R2.64], R23 ;  /* 0x0000001702007986 */ /* 0x001fe2000c101924 */
[----:B------:R-:W-:Y:S05]  /*6ad0*/  EXIT ;  /* 0x000000000000794d */ /* 0x000fea0003800000 */
.L_x_3264:
[----:B------:R-:W0:Y:S02]  /*6ae0*/  I2F.S64 R0, R22 ;  /* 0x0000001600007312 */ /* 0x000e240000301400 */
[----:B0-----:R-:W-:-:S05]  /*6af0*/  F2FP.F16.F32.PACK_AB R0, RZ, R0 ;  /* 0x00000000ff00723e */ /* 0x001fca00000000ff */
[----:B------:R-:W-:Y:S01]  /*6b00*/  STG.E.U16 desc[UR36][R2.64], R0 ;  /* 0x0000000002007986 */ /* 0x000fe2000c101524 */
[----:B------:R-:W-:Y:S05]  /*6b10*/  EXIT ;  /* 0x000000000000794d */ /* 0x000fea0003800000 */
.L_x_3263:
        /* <DEDUP_REMOVED lines=8> */
[----:B0-----:R-:W-:Y:S01]  /*6ba0*/  STG.E.64 desc[UR36][R2.64], R4 ;  /* 0x0000000402007986 */ /* 0x001fe2000c101b24 */
[----:B------:R-:W-:Y:S05]  /*6bb0*/  EXIT ;  /* 0x000000000000794d */ /* 0x000fea0003800000 */
.L_x_3266:
[----:B------:R-:W0:Y:S02]  /*6bc0*/  I2F.S64 R22, R22 ;  /* 0x0000001600167312 */ /* 0x000e240000301400 */
[----:B0-----:R-:W-:-:S04]  /*6bd0*/  F2FP.F16.F32.PACK_AB R5, RZ, R22 ;  /* 0x00000016ff05723e */ /* 0x001fc800000000ff */
[----:B------:R-:W-:-:S05]  /*6be0*/  PRMT R5, R5, 0x5410, RZ ;  /* 0x0000541005057816 */ /* 0x000fca00000000ff */
[----:B------:R-:W-:Y:S01]  /*6bf0*/  STG.E desc[UR36][R2.64], R5 ;  /* 0x0000000502007986 */ /* 0x000fe2000c101924 */
[----:B------:R-:W-:Y:S05]  /*6c00*/  EXIT ;  /* 0x000000000000794d */ /* 0x000fea0003800000 */
.L_x_3265:
[----:B------:R-:W0:Y:S02]  /*6c10*/  I2F.F64.S64 R22, R22 ;  /* 0x0000001600167312 */ /* 0x000e240000301c00 */
[----:B0-----:R-:W-:Y:S01]  /*6c20*/  STG.E.64 desc[UR36][R2.64], R22 ;  /* 0x0000001602007986 */ /* 0x001fe2000c101b24 */
[----:B------:R-:W-:Y:S05]  /*6c30*/  EXIT ;  /* 0x000000000000794d */ /* 0x000fea0003800000 */
.L_x_3256:
        /* <DEDUP_REMOVED lines=12> */
.L_x_3270:
        /* <DEDUP_REMOVED lines=18> */
.L_x_3273:
[----:B------:R-:W-:-:S04]  /*6e20*/  SHF.R.U32.HI R5, RZ, 0x18, R5 ;  /* 0x00000018ff057819 */ /* 0x000fc80000011605 */
[----:B------:R-:W-:-:S07]  /*6e30*/  LOP3.LUT R0, R0, 0x80, R5, 0xf8, !PT ;  /* 0x0000008000007812 */ /* 0x000fce00078ef805 */
.L_x_3272:
[----:B------:R-:W-:Y:S05]  /*6e40*/  BSYNC.RECONVERGENT B0 ;  /* 0x0000000000007941 */ /* 0x000fea0003800200 */
.L_x_3271:
[----:B------:R-:W-:Y:S01]  /*6e50*/  STG.E.U8 desc[UR36][R2.64], R0 ;  /* 0x0000000002007986 */ /* 0x000fe2000c101124 */
[----:B------:R-:W-:Y:S05]  /*6e60*/  EXIT ;  /* 0x000000000000794d */ /* 0x000fea0003800000 */
.L_x_3269:
        /* <DEDUP_REMOVED lines=18> */
.L_x_3276:
[----:B------:R-:W-:-:S04]  /*6f90*/  SHF.R.U32.HI R5, RZ, 0x18, R5 ;  /* 0x00000018ff057819 */ /* 0x000fc80000011605 */
[----:B------:R-:W-:-:S07]  /*6fa0*/  LOP3.LUT R0, R0, 0x80, R5, 0xf8, !PT ;  /* 0x0000008000007812 */ /* 0x000fce00078ef805 */
.L_x_3275:
[----:B------:R-:W-:Y:S05]  /*6fb0*/  BSYNC.RECONVERGENT B0 ;  /* 0x0000000000007941 */ /* 0x000fea0003800200 */
.L_x_3274:
[----:B------:R-:W-:Y:S01]  /*6fc0*/  STG.E.U8 desc[UR36][R2.64], R0 ;  /* 0x0000000002007986 */ /* 0x000fe2000c101124 */
[----:B------:R-:W-:Y:S05]  /*6fd0*/  EXIT ;  /* 0x000000000000794d */ /* 0x000fea0003800000 */
.L_x_3268:
        /* <DEDUP_REMOVED lines=22> */
.L_x_3278:
[----:B------:R-:W-:Y:S01]  /*7140*/  STG.E.64 desc[UR36][R2.64], R22 ;  /* 0x0000001602007986 */ /* 0x000fe2000c101b24 */
[----:B------:R-:W-:Y:S05]  /*7150*/  EXIT ;  /* 0x000000000000794d */ /* 0x000fea0003800000 */
.L_x_3277:
[----:B------:R-:W-:Y:S01]  /*7160*/  STG.E desc[UR36][R2.64], R22 ;  /* 0x0000001602007986 */ /* 0x000fe2000c101924 */
[----:B------:R-:W-:Y:S05]  /*7170*/  EXIT ;  /* 0x000000000000794d */ /* 0x000fea0003800000 */
.L_x_3267:
        /* <DEDUP_REMOVED lines=9> */
[----:B------:R-:W-:Y:S01]  /*7210*/  STG.E.U8 desc[UR36][R2.64], R5 ;  /* 0x0000000502007986 */ /* 0x000fe2000c101124 */
[----:B------:R-:W-:Y:S05]  /*7220*/  EXIT ;  /* 0x000000000000794d */ /* 0x000fea0003800000 */
.L_x_3280:
[----:B------:R-:W-:Y:S01]  /*7230*/  CS2R R6, SRZ ;  /* 0x0000000000067805 */ /* 0x000fe2000001ff00 */
[----:B------:R-:W0:Y:S04]  /*7240*/  I2F.F64.S64 R4, R22 ;  /* 0x0000001600047312 */ /* 0x000e280000301c00 */
[----:B0-----:R-:W-:Y:S01]  /*7250*/  STG.E.128 desc[UR36][R2.64], R4 ;  /* 0x0000000402007986 */ /* 0x001fe2000c101d24 */
[----:B------:R-:W-:Y:S05]  /*7260*/  EXIT ;  /* 0x000000000000794d */ /* 0x000fea0003800000 */
.L_x_3279:
[----:B------:R-:W-:-:S13]  /*7270*/  ISETP.NE.AND P0, PT, R0, 0xf, PT ;  /* 0x0000000f0000780c */ /* 0x000fda0003f05270 */
[----:B------:R-:W-:Y:S05]  /*7280*/  @!P0 BRA `(.L_x_3281) ;  /* 0x0000000000e88947 */ /* 0x000fea0003800000 */
[----:B------:R-:W-:-:S13]  /*7290*/  ISETP.NE.AND P0, PT, R0, 0x17, PT ;  /* 0x000000170000780c */ /* 0x000fda0003f05270 */
[----:B------:R-:W-:Y:S05]  /*72a0*/  @!P0 BRA `(.L_x_3282) ;  /* 0x0000000000908947 */ /* 0x000fea0003800000 */
[----:B------:R-:W-:-:S13]  /*72b0*/  ISETP.NE.AND P0, PT, R0, 0x18, PT ;  /* 0x000000180000780c */ /* 0x000fda0003f05270 */
[----:B------:R-:W-:Y:S05]  /*72c0*/  @!P0 BRA `(.L_x_3283) ;  /* 0x0000000000448947 */ /* 0x000fea0003800000 */
.L_x_3260:
        /* <DEDUP_REMOVED lines=16> */
.L_x_3284:
[----:B------:R-:W-:Y:S05]  /*73d0*/  EXIT ;  /* 0x000000000000794d */ /* 0x000fea0003800000 */
.L_x_3283:
        /* <DEDUP_REMOVED lines=13> */
.L_x_3286:
[----:B------:R-:W-:Y:S05]  /*74b0*/  BSYNC.RECONVERGENT B0 ;  /* 0x0000000000007941 */ /* 0x000fea0003800200 */
.L_x_3285:
[----:B------:R-:W-:-:S05]  /*74c0*/  LOP3.LUT R5, R0, 0x80, R5, 0xf8, !PT ;  /* 0x0000008000057812 */ /* 0x000fca00078ef805 */
[----:B------:R-:W-:Y:S01]  /*74d0*/  STG.E.U8 desc[UR36][R2.64], R5 ;  /* 0x0000000502007986 */ /* 0x000fe2000c101124 */
[----:B------:R-:W-:Y:S05]  /*74e0*/  EXIT ;  /* 0x000000000000794d */ /* 0x000fea0003800000 */
.L_x_3282:
        /* <DEDUP_REMOVED lines=12> */
.L_x_3288:
[----:B------:R-:W-:Y:S01]  /*75b0*/  IMAD.MOV.U32 R0, RZ, RZ, 0x7f ;  /* 0x0000007fff007424 */ /* 0x000fe200078e00ff */
[----:B------:R-:W-:-:S04]  /*75c0*/  ISETP.GT.U32.AND P0, PT, R4, 0x7f800000, PT ;  /* 0x7f8000000400780c */ /* 0x000fc80003f04070 */
[----:B------:R-:W-:-:S09]  /*75d0*/  SEL R0, R0, 0x7c, P0 ;  /* 0x0000007c00007807 */ /* 0x000fd20000000000 */
.L_x_3289:
[----:B------:R-:W-:Y:S05]  /*75e0*/  BSYNC.RECONVERGENT B0 ;  /* 0x0000000000007941 */ /* 0x000fea0003800200 */
.L_x_3287:
[----:B------:R-:W-:-:S04]  /*75f0*/  SHF.R.U32.HI R5, RZ, 0x18, R5 ;  /* 0x00000018ff057819 */ /* 0x000fc80000011605 */
[----:B------:R-:W-:-:S05]  /*7600*/  LOP3.LUT R5, R0, 0x80, R5, 0xf8, !PT ;  /* 0x0000008000057812 */ /* 0x000fca00078ef805 */
[----:B------:R-:W-:Y:S01]  /*7610*/  STG.E.U8 desc[UR36][R2.64], R5 ;  /* 0x0000000502007986 */ /* 0x000fe2000c101124 */
[----:B------:R-:W-:Y:S05]  /*7620*/  EXIT ;  /* 0x000000000000794d */ /* 0x000fea0003800000 */
.L_x_3281:
[----:B------:R-:W0:Y:S02]  /*7630*/  I2F.S64 R0, R22 ;  /* 0x0000001600007312 */ /* 0x000e240000301400 */
[----:B0-----:R-:W-:-:S05]  /*7640*/  F2FP.BF16.F32.PACK_AB R0, RZ, R0 ;  /* 0x00000000ff00723e */ /* 0x001fca00000010ff */
[----:B------:R-:W-:Y:S01]  /*7650*/  STG.E.U16 desc[UR36][R2.64], R0 ;  /* 0x0000000002007986 */ /* 0x000fe2000c101524 */
[----:B------:R-:W-:Y:S05]  /*7660*/  EXIT ;  /* 0x000000000000794d */ /* 0x000fea0003800000 */
.L_x_3290:
        /* <DEDUP_REMOVED lines=9> */
.L_x_25831:


//--------------------- .text._ZN2at6native18elementwise_kernelILi128ELi2EZNS0_22gpu_kernel_impl_nocastINS0_13AUnaryFunctorIlllNS0_17BitwiseXorFunctorIlEEEEEEvRNS_18TensorIteratorBaseERKT_EUliE_EEviT1_ --------------------------
	.section	.text._ZN2at6native18elementwise_kernelILi128ELi2EZNS0_22gpu_kernel_impl_nocastINS0_13AUnaryFunctorIlllNS0_17BitwiseXorFunctorIlEEEEEEvRNS_18TensorIteratorBaseERKT_EUliE_EEviT1_,"ax",@progbits
	.align	128
        .global         _ZN2at6native18elementwise_kernelILi128ELi2EZNS0_22gpu_kernel_impl_nocastINS0_13AUnaryFunctorIlllNS0_17BitwiseXorFunctorIlEEEEEEvRNS_18TensorIteratorBaseERKT_EUliE_EEviT1_
        .type           _ZN2at6native18elementwise_kernelILi128ELi2EZNS0_22gpu_kernel_impl_nocastINS0_13AUnaryFunctorIlllNS0_17BitwiseXorFunctorIlEEEEEEvRNS_18TensorIteratorBaseERKT_EUliE_EEviT1_,@function
        .size           _ZN2at6native18elementwise_kernelILi128ELi2EZNS0_22gpu_kernel_impl_nocastINS0_13AUnaryFunctorIlllNS0_17BitwiseXorFunctorIlEEEEEEvRNS_18TensorIteratorBaseERKT_EUliE_EEviT1_,(.L_x_25832 - _ZN2at6native18elementwise_kernelILi128ELi2EZNS0_22gpu_kernel_impl_nocastINS0_13AUnaryFunctorIlllNS0_17BitwiseXorFunctorIlEEEEEEvRNS_18TensorIteratorBaseERKT_EUliE_EEviT1_)
        .other          _ZN2at6native18elementwise_kernelILi128ELi2EZNS0_22gpu_kernel_impl_nocastINS0_13AUnaryFunctorIlllNS0_17BitwiseXorFunctorIlEEEEEEvRNS_18TensorIteratorBaseERKT_EUliE_EEviT1_,@"STO_CUDA_ENTRY STV_DEFAULT"
_ZN2at6native18elementwise_kernelILi128ELi2EZNS0_22gpu_kernel_impl_nocastINS0_13AUnaryFunctorIlllNS0_17BitwiseXorFunctorIlEEEEEEvRNS_18TensorIteratorBaseERKT_EUliE_EEviT1_:
.text._ZN2at6native18elementwise_kernelILi128ELi2EZNS0_22gpu_kernel_impl_nocastINS0_13AUnaryFunctorIlllNS0_17BitwiseXorFunctorIlEEEEEEvRNS_18TensorIteratorBaseERKT_EUliE_EEviT1_:
        /* <DEDUP_REMOVED lines=10> */
[----:B------:R-:W-:Y:S01]  /*00a0*/  BSSY.RECONVERGENT B0, `(.L_x_3292) ;  /* 0x000000b000007945 */ /* 0x000fe20003800200 */
[----:B0-----:R-:W-:-:S13]  /*00b0*/  ISETP.GE.AND P0, PT, R3, UR4, PT ;  /* 0x0000000403007c0c */ /* 0x001fda000bf06270 */
[----:B------:R-:W-:Y:S05]  /*00c0*/  @P0 BRA `(.L_x_3293) ;  /* 0x0000000000200947 */ /* 0x000fea0003800000 */
[----:B------:R-:W0:Y:S01]  /*00d0*/  LDC.64 R4, c[0x0][0x588] ;  /* 0x00016200ff047b82 */ /* 0x000e220000000a00 */
[----:B------:R-:W1:Y:S01]  /*00e0*/  LDCU.64 UR8, c[0x0][0x598] ;  /* 0x0000b300ff0877ac */ /* 0x000e620008000a00 */
[----:B0-----:R-:W1:Y:S06]  /*00f0*/  LDG.E.64 R4, desc[UR6][R4.64] ;  /* 0x0000000604047981 */ /* 0x001e6c000c1e1b00 */
[----:B------:R-:W0:Y:S01]  /*0100*/  LDC.64 R6, c[0x0][0x580] ;  /* 0x00016000ff067b82 */ /* 0x000e220000000a00 */
[----:B------:R-:W-:Y:S02]  /*0110*/  IADD3 R3, PT, PT, R3, 0x80, RZ ;  /* 0x0000008003037810 */ /* 0x000fe40007ffe0ff */
[----:B-1----:R-:W-:-:S02]  /*0120*/  LOP3.LUT R8, R4, UR8, RZ, 0x3c, !PT ;  /* 0x0000000804087c12 */ /* 0x002fc4000f8e3cff */
[----:B------:R-:W-:-:S05]  /*0130*/  LOP3.LUT R9, R5, UR9, RZ, 0x3c, !PT ;  /* 0x0000000905097c12 */ /* 0x000fca000f8e3cff */
[----:B0-----:R0:W-:Y:S02]  /*0140*/  STG.E.64 desc[UR6][R6.64], R8 ;  /* 0x0000000806007986 */ /* 0x0011e4000c101b06 */
.L_x_3293:
[----:B------:R-:W-:Y:S05]  /*0150*/  BSYNC.RECONVERGENT B0 ;  /* 0x0000000000007941 */ /* 0x000fea0003800200 */
.L_x_3292:
[----:B------:R-:W-:-:S13]  /*0160*/  ISETP.GE.AND P0, PT, R3, UR4, PT ;  /* 0x0000000403007c0c */ /* 0x000fda000bf06270 */
[----:B------:R-:W-:Y:S05]  /*0170*/  @P0 EXIT ;  /* 0x000000000000094d */ /* 0x000fea0003800000 */
[----:B------:R-:W1:Y:S01]  /*0180*/  LDC.64 R4, c[0x0][0x588] ;  /* 0x00016200ff047b82 */ /* 0x000e620000000a00 */
[----:B------:R-:W2:Y:S01]  /*0190*/  LDCU.64 UR4, c[0x0][0x598] ;  /* 0x0000b300ff0477ac */ /* 0x000ea20008000a00 */
[----:B-1----:R-:W2:Y:S06]  /*01a0*/  LDG.E.64 R2, desc[UR6][R4.64] ;  /* 0x0000000604027981 */ /* 0x002eac000c1e1b00 */
[----:B0-----:R-:W0:Y:S01]  /*01b0*/  LDC.64 R6, c[0x0][0x580] ;  /* 0x00016000ff067b82 */ /* 0x001e220000000a00 */
[----:B--2---:R-:W-:Y:S02]  /*01c0*/  LOP3.LUT R2, R2, UR4, RZ, 0x3c, !PT ;  /* 0x0000000402027c12 */ /* 0x004fe4000f8e3cff */
[----:B------:R-:W-:-:S05]  /*01d0*/  LOP3.LUT R3, R3, UR5, RZ, 0x3c, !PT ;  /* 0x0000000503037c12 */ /* 0x000fca000f8e3cff */
[----:B0-----:R-:W-:Y:S01]  /*01e0*/  STG.E.64 desc[UR6][R6.64], R2 ;  /* 0x0000000206007986 */ /* 0x001fe2000c101b06 */
[----:B------:R-:W-:Y:S05]  /*01f0*/  EXIT ;  /* 0x000000000000794d */ /* 0x000fea0003800000 */
.L_x_3291:
[----:B------:R-:W0:Y:S01]  /*0200*/  LDCU UR4, c[0x0][0x380] ;  /* 0x00007000ff0477ac */ /* 0x000e220008000800 */
[----:B------:R-:W-:Y:S01]  /*0210*/  IADD3 R2, PT, PT, R2, -0x1, RZ ;  /* 0xffffffff02027810 */ /* 0x000fe20007ffe0ff */
[----:B------:R-:W-:Y:S03]  /*0220*/  BSSY.RECONVERGENT B0, `(.L_x_3294) ;  /* 0x000013a000007945 */ /* 0x000fe60003800200 */
        /* <DEDUP_REMOVED lines=302> */
.L_x_3296:
[----:B------:R-:W0:Y:S02]  /*1510*/  LDCU.128 UR8, c[0x0][0x580] ;  /* 0x0000b000ff0877ac */ /* 0x000e240008000c00 */
[----:B0-----:R-:W-:-:S05]  /*1520*/  IADD3 R6, P0, PT, R4, UR10, RZ ;  /* 0x0000000a04067c10 */ /* 0x001fca000ff1e0ff */
[----:B------:R-:W-:Y:S01]  /*1530*/  IMAD.X R7, RZ, RZ, UR11, P0 ;  /* 0x0000000bff077e24 */ /* 0x000fe200080e06ff */
[----:B------:R-:W0:Y:S05]  /*1540*/  LDCU.64 UR10, c[0x0][0x598] ;  /* 0x0000b300ff0a77ac */ /* 0x000e2a0008000a00 */
[----:B------:R-:W0:Y:S01]  /*1550*/  LDG.E.64 R6, desc[UR6][R6.64] ;  /* 0x0000000606067981 */ /* 0x000e22000c1e1b00 */
[----:B------:R-:W-:Y:S02]  /*1560*/  IADD3 R8, P0, PT, R5, UR8, RZ ;  /* 0x0000000805087c10 */ /* 0x000fe4000ff1e0ff */
[----:B------:R-:W-:Y:S02]  /*1570*/  IADD3 R3, PT, PT, R3, 0x80, RZ ;  /* 0x0000008003037810 */ /* 0x000fe40007ffe0ff */
[----:B------:R-:W-:-:S02]  /*1580*/  IADD3.X R9, PT, PT, RZ, UR9, RZ, P0, !PT ;  /* 0x00000009ff097c10 */ /* 0x000fc400087fe4ff */
[----:B0-----:R-:W-:Y:S02]  /*1590*/  LOP3.LUT R4, R6, UR10, RZ, 0x3c, !PT ;  /* 0x0000000a06047c12 */ /* 0x001fe4000f8e3cff */
[----:B------:R-:W-:-:S05]  /*15a0*/  LOP3.LUT R5, R7, UR11, RZ, 0x3c, !PT ;  /* 0x0000000b07057c12 */ /* 0x000fca000f8e3cff */
[----:B------:R0:W-:Y:S02]  /*15b0*/  STG.E.64 desc[UR6][R8.64], R4 ;  /* 0x0000000408007986 */ /* 0x0001e4000c101b06 */
.L_x_3295:
[----:B------:R-:W-:Y:S05]  /*15c0*/  BSYNC.RECONVERGENT B0 ;  /* 0x0000000000007941 */ /* 0x000fea0003800200 */
.L_x_3294:
[----:B------:R-:W-:-:S13]  /*15d0*/  ISETP.GE.AND P0, PT, R3, UR4, PT ;  /* 0x0000000403007c0c */ /* 0x000fda000bf06270 */
[----:B------:R-:W-:Y:S05]  /*15e0*/  @P0 EXIT ;  /* 0x000000000000094d */ /* 0x000fea0003800000 */
        /* <DEDUP_REMOVED lines=288> */
[----:B------:R-:W3:Y:S02]  /*27f0*/  @P0 LDC.64 R12, c[0x0][0x578] ;  /* 0x00015e00ff0c0b82 */ /* 0x000ee40000000a00 */
[----:B------:R-:W-:Y:S02]  /*2800*/  IMAD R4, R4, UR8, R5 ;  /* 0x0000000804047c24 */ /* 0x000fe4000f8e0205 */
[----:B--2---:R-:W-:-:S05]  /*2810*/  @P0 IMAD.HI.U32 R0, R7, R8, R6 ;  /* 0x0000000807000227 */ /* 0x004fca00078e0006 */
[----:B------:R-:W-:Y:S01]  /*2820*/  @P0 SHF.R.U32.HI R0, RZ, R9, R0 ;  /* 0x00000009ff000219 */ /* 0x000fe20000011600 */
[C---:B-1----:R-:W-:Y:S02]  /*2830*/  IMAD R3, R4.reuse, UR4, R3 ;  /* 0x0000000404037c24 */ /* 0x042fe4000f8e0203 */
[----:B------:R-:W-:Y:S01]  /*2840*/  IMAD R2, R4, UR5, R2 ;  /* 0x0000000504027c24 */ /* 0x000fe2000f8e0202 */
[----:B------:R-:W-:-:S05]  /*2850*/  @P0 IADD3 R6, PT, PT, -R0, RZ, RZ ;  /* 0x000000ff00060210 */ /* 0x000fca0007ffe1ff */
[----:B0-----:R-:W-:-:S04]  /*2860*/  @P0 IMAD R6, R11, R6, R7 ;  /* 0x000000060b060224 */ /* 0x001fc800078e0207 */
[C---:B---3--:R-:W-:Y:S02]  /*2870*/  @P0 IMAD R3, R6.reuse, R12, R3 ;  /* 0x0000000c06030224 */ /* 0x048fe400078e0203 */
[----:B------:R-:W-:-:S07]  /*2880*/  @P0 IMAD R2, R6, R13, R2 ;  /* 0x0000000d06020224 */ /* 0x000fce00078e0202 */
.L_x_3297:
[----:B------:R-:W0:Y:S01]  /*2890*/  LDCU.128 UR8, c[0x0][0x580] ;  /* 0x0000b000ff0877ac */ /* 0x000e220008000c00 */
[----:B------:R-:W1:Y:S01]  /*28a0*/  LDCU.64 UR4, c[0x0][0x598] ;  /* 0x0000b300ff0477ac */ /* 0x000e620008000a00 */
[----:B0-----:R-:W-:-:S04]  /*28b0*/  IADD3 R4, P0, PT, R2, UR10, RZ ;  /* 0x0000000a02047c10 */ /* 0x001fc8000ff1e0ff */
[----:B------:R-:W-:-:S06]  /*28c0*/  IADD3.X R5, PT, PT, RZ, UR11, RZ, P0, !PT ;  /* 0x0000000bff057c10 */ /* 0x000fcc00087fe4ff */
[----:B------:R-:W1:Y:S01]  /*28d0*/  LDG.E.64 R4, desc[UR6][R4.64] ;  /* 0x0000000604047981 */ /* 0x000e62000c1e1b00 */
[----:B------:R-:W-:-:S04]  /*28e0*/  IADD3 R6, P0, PT, R3, UR8, RZ ;  /* 0x0000000803067c10 */ /* 0x000fc8000ff1e0ff */
[----:B------:R-:W-:Y:S02]  /*28f0*/  IADD3.X R7, PT, PT, RZ, UR9, RZ, P0, !PT ;  /* 0x00000009ff077c10 */ /* 0x000fe400087fe4ff */
[----:B-1----:R-:W-:Y:S02]  /*2900*/  LOP3.LUT R2, R4, UR4, RZ, 0x3c, !PT ;  /* 0x0000000404027c12 */ /* 0x002fe4000f8e3cff */
[----:B------:R-:W-:-:S05]  /*2910*/  LOP3.LUT R3, R5, UR5, RZ, 0x3c, !PT ;  /* 0x0000000505037c12 */ /* 0x000fca000f8e3cff */
[----:B------:R-:W-:Y:S01]  /*2920*/  STG.E.64 desc[UR6][R6.64], R2 ;  /* 0x0000000206007986 */ /* 0x000fe2000c101b06 */
[----:B------:R-:W-:Y:S05]  /*2930*/  EXIT ;  /* 0x000000000000794d */ /* 0x000fea0003800000 */
.L_x_3298:
        /* <DEDUP_REMOVED lines=12> */
.L_x_25832:


//--------------------- .text._ZN2at6native27unrolled_elementwise_kernelINS0_13AUnaryFunctorIlllNS0_17BitwiseXorFunctorIlEEEESt5arrayIPcLm2EELi4E23TrivialOffsetCalculatorILi1EjESA_NS0_6memory15LoadWithoutCastENSB_16StoreWithoutCastEEEviT_T0_T2_T3_T4_T5_ --------------------------
	.section	.text._ZN2at6native27unrolled_elementwise_kernelINS0_13AUnaryFunctorIlllNS0_17BitwiseXorFunctorIlEEEESt5arrayIPcLm2EELi4E23TrivialOffsetCalculatorILi1EjESA_NS0_6memory15LoadWithoutCastENSB_16StoreWithoutCastEEEviT_T0_T2_T3_T4_T5_,"ax",@progbits
	.align	128
        .global         _ZN2at6native27unrolled_elementwise_kernelINS0_13AUnaryFunctorIlllNS0_17BitwiseXorFunctorIlEEEESt5arrayIPcLm2EELi4E23TrivialOffsetCalculatorILi1EjESA_NS0_6memory15LoadWithoutCastENSB_16StoreWithoutCastEEEviT_T0_T2_T3_T4_T5_
        .type           _ZN2at6native27unrolled_elementwise_kernelINS0_13AUnaryFunctorIlllNS0_17BitwiseXorFunctorIlEEEESt5arrayIPcLm2EELi4E23TrivialOffsetCalculatorILi1EjESA_NS0_6memory15LoadWithoutCastENSB_16StoreWithoutCastEEEviT_T0_T2_T3_T4_T5_,@function
        .size           _ZN2at6native27unrolled_elementwise_kernelINS0_13AUnaryFunctorIlllNS0_17BitwiseXorFunctorIlEEEESt5arrayIPcLm2EELi4E23TrivialOffsetCalculatorILi1EjESA_NS0_6memory15LoadWithoutCastENSB_16StoreWithoutCastEEEviT_T0_T2_T3_T4_T5_,(.L_x_25833 - _ZN2at6native27unrolled_elementwise_kernelINS0_13AUnaryFunctorIlllNS0_17BitwiseXorFunctorIlEEEESt5arrayIPcLm2EELi4E23TrivialOffsetCalculatorILi1EjESA_NS0_6memory15LoadWithoutCastENSB_16StoreWithoutCastEEEviT_T0_T2_T3_T4_T5_)
        .other          _ZN2at6native27unrolled_elementwise_kernelINS0_13AUnaryFunctorIlllNS0_17BitwiseXorFunctorIlEEEESt5arrayIPcLm2EELi4E23TrivialOffsetCalculatorILi1EjESA_NS0_6memory15LoadWithoutCastENSB_16StoreWithoutCastEEEviT_T0_T2_T3_T4_T5_,@"STO_CUDA_ENTRY STV_DEFAULT"
_ZN2at6native27unrolled_elementwise_kernelINS0_13AUnaryFunctorIlllNS0_17BitwiseXorFunctorIlEEEESt5arrayIPcLm2EELi4E23TrivialOffsetCalculatorILi1EjESA_NS0_6memory15LoadWithoutCastENSB_16StoreWithoutCastEEEviT_T0_T2_T3_T4_T5_:
.text._ZN2at6native27unrolled_elementwise_kernelINS0_13AUnaryFunctorIlllNS0_17BitwiseXorFunctorIlEEEESt5arrayIPcLm2EELi4E23TrivialOffsetCalculatorILi1EjESA_NS0_6memory15LoadWithoutCastENSB_16StoreWithoutCastEEEviT_T0_T2_T3_T4_T5_:
[----:B------:R-:W-:Y:S01]  /*0000*/  LDC R1, c[0x0][0x37c] ;  /* 0x0000df00ff017b82 */ /* 0x000fe20000000800 */
[----:B------:R-:W0:Y:S07]  /*0010*/  S2R R0, SR_CTAID.X ;  /* 0x0000000000007919 */ /* 0x000e2e0000002500 */
[----:B------:R-:W0:Y:S01]  /*0020*/  LDC R3, c[0x0][0x380] ;  /* 0x0000e000ff037b82 */ /* 0x000e220000000800 */
[----:B------:R-:W1:Y:S01]  /*0030*/  LDCU.64 UR4, c[0x0][0x358] ;  /* 0x00006b00ff0477ac */ /* 0x000e620008000a00 */
[----:B------:R-:W-:Y:S01]  /*0040*/  CS2R R16, SRZ ;  /* 0x0000000000107805 */ /* 0x000fe2000001ff00 */
[----:B------:R-:W2:Y:S01]  /*0050*/  S2R R9, SR_TID.X ;  /* 0x0000000000097919 */ /* 0x000ea20000002100 */
[----:B------:R-:W3:Y:S01]  /*0060*/  LDCU.64 UR6, c[0x0][0x390] ;  /* 0x00007200ff0677ac */ /* 0x000ee20008000a00 */
        /* <DEDUP_REMOVED lines=10> */
[----:B------:R-:W-:Y:S01]  /*0110*/  ISETP.GE.AND P3, PT, R9, R2, PT ;  /* 0x000000020900720c */ /* 0x000fe20003f66270 */
[----:B0-----:R-:W-:-:S05]  /*0120*/  @!P0 IMAD.WIDE.U32 R10, R15, 0x8, R10 ;  /* 0x000000080f0a8825 */ /* 0x001fca00078e000a */
[----:B-1----:R-:W3:Y:S07]  /*0130*/  @!P0 LDG.E.64 R16, desc[UR4][R10.64] ;  /* 0x000000040a108981 */ /* 0x002eee000c1e1b00 */
[----:B------:R-:W-:Y:S01]  /*0140*/  @!P3 IMAD R21, R0, 0x200, R9 ;  /* 0x000002000015b824 */ /* 0x000fe200078e0209 */
[----:B------:R-:W-:Y:S01]  /*0150*/  @!P3 IADD3 R9, PT, PT, R9, 0x80, RZ ;  /* 0x000000800909b810 */ /* 0x000fe20007ffe0ff */
[----:B------:R-:W0:Y:S03]  /*0160*/  @!P3 LDC.64 R6, c[0x0][0x3a0] ;  /* 0x0000e800ff06bb82 */ /* 0x000e260000000a00 */
[----:B------:R-:W-:-:S13]  /*0170*/  ISETP.GE.AND P2, PT, R9, R2, PT ;  /* 0x000000020900720c */ /* 0x000fda0003f46270 */
[----:B------:R-:W1:Y:S01]  /*0180*/  @!P2 LDC.64 R4, c[0x0][0x3a0] ;  /* 0x0000e800ff04ab82 */ /* 0x000e620000000a00 */
[----:B------:R-:W-:Y:S02]  /*0190*/  @!P2 IMAD R15, R0, 0x200, R9 ;  /* 0x00000200000fa824 */ /* 0x000fe400078e0209 */
[----:B--2---:R-:W-:Y:S01]  /*01a0*/  @!P1 IMAD.WIDE.U32 R12, R19, 0x8, R12 ;  /* 0x00000008130c9825 */ /* 0x004fe200078e000c */
[----:B------:R-:W-:-:S03]  /*01b0*/  CS2R R8, SRZ ;  /* 0x0000000000087805 */ /* 0x000fc6000001ff00 */
[----:B0-----:R-:W-:Y:S01]  /*01c0*/  @!P3 IMAD.WIDE.U32 R18, R21, 0x8, R6 ;  /* 0x000000081512b825 */ /* 0x001fe200078e0006 */
[----:B------:R-:W-:Y:S02]  /*01d0*/  CS2R R6, SRZ ;  /* 0x0000000000067805 */ /* 0x000fe4000001ff00 */
[----:B------:R-:W2:Y:S04]  /*01e0*/  @!P1 LDG.E.64 R8, desc[UR4][R12.64] ;  /* 0x000000040c089981 */ /* 0x000ea8000c1e1b00 */
[----:B------:R-:W4:Y:S01]  /*01f0*/  @!P3 LDG.E.64 R6, desc[UR4][R18.64] ;  /* 0x000000041206b981 */ /* 0x000f22000c1e1b00 */
[----:B-1----:R-:W-:Y:S01]  /*0200*/  @!P2 IMAD.WIDE.U32 R14, R15, 0x8, R4 ;  /* 0x000000080f0ea825 */ /* 0x002fe200078e0004 */
[----:B------:R-:W-:-:S06]  /*0210*/  CS2R R4, SRZ ;  /* 0x0000000000047805 */ /* 0x000fcc000001ff00 */
[----:B------:R-:W5:Y:S01]  /*0220*/  @!P2 LDG.E.64 R4, desc[UR4][R14.64] ;  /* 0x000000040e04a981 */ /* 0x000f62000c1e1b00 */
[----:B------:R-:W-:Y:S01]  /*0230*/  ISETP.GE.AND P0, PT, R3, R2, PT ;  /* 0x000000020300720c */ /* 0x000fe20003f06270 */
[----:B------:R-:W-:Y:S04]  /*0240*/  BSSY.RECONVERGENT B0, `(.L_x_3299) ;  /* 0x000001f000007945 */ /* 0x000fe80003800200 */
[----:B------:R-:W-:Y:S01]  /*0250*/  BSSY.RELIABLE B1, `(.L_x_3300) ;  /* 0x0000017000017945 */ /* 0x000fe20003800100 */
[----:B---3--:R-:W-:Y:S02]  /*0260*/  LOP3.LUT R16, R16, UR6, RZ, 0x3c, !PT ;  /* 0x0000000610107c12 */ /* 0x008fe4000f8e3cff */
[----:B------:R-:W-:Y:S02]  /*0270*/  LOP3.LUT R17, R17, UR7, RZ, 0x3c, !PT ;  /* 0x0000000711117c12 */ /* 0x000fe4000f8e3cff */
[----:B--2---:R-:W-:-:S02]  /*0280*/  LOP3.LUT R8, R8, UR6, RZ, 0x3c, !PT ;  /* 0x0000000608087c12 */ /* 0x004fc4000f8e3cff */
[----:B------:R-:W-:Y:S02]  /*0290*/  LOP3.LUT R9, R9, UR7, RZ, 0x3c, !PT ;  /* 0x0000000709097c12 */ /* 0x000fe4000f8e3cff */
[----:B----4-:R-:W-:Y:S02]  /*02a0*/  LOP3.LUT R6, R6, UR6, RZ, 0x3c, !PT ;  /* 0x0000000606067c12 */ /* 0x010fe4000f8e3cff */
[----:B------:R-:W-:Y:S02]  /*02b0*/  LOP3.LUT R7, R7, UR7, RZ, 0x3c, !PT ;  /* 0x0000000707077c12 */ /* 0x000fe4000f8e3cff */
[----:B-----5:R-:W-:Y:S02]  /*02c0*/  LOP3.LUT R4, R4, UR6, RZ, 0x3c, !PT ;  /* 0x0000000604047c12 */ /* 0x020fe4000f8e3cff */
[----:B------:R-:W-:Y:S01]  /*02d0*/  LOP3.LUT R5, R5, UR7, RZ, 0x3c, !PT ;  /* 0x0000000705057c12 */ /* 0x000fe2000f8e3cff */
[----:B------:R-:W-:Y:S06]  /*02e0*/  @P0 BRA `(.L_x_3301) ;  /* 0x0000000000340947 */ /* 0x000fec0003800000 */
[----:B------:R-:W0:Y:S01]  /*02f0*/  LDC.64 R10, c[0x0][0x398] ;  /* 0x0000e600ff0a7b82 */ /* 0x000e220000000a00 */
[----:B------:R-:W-:Y:S01]  /*0300*/  IMAD R13, R0, 0x200, R3 ;  /* 0x00000200000d7824 */ /* 0x000fe200078e0203 */
[----:B------:R-:W-:-:S04]  /*0310*/  IADD3 R3, PT, PT, R3, 0x80, RZ ;  /* 0x0000008003037810 */ /* 0x000fc80007ffe0ff */
[----:B------:R-:W-:-:S13]  /*0320*/  ISETP.GE.AND P0, PT, R3, R2, PT ;  /* 0x000000020300720c */ /* 0x000fda0003f06270 */
[----:B------:R-:W-:Y:S05]  /*0330*/  @P0 BREAK.RELIABLE B1 ;  /* 0x0000000000010942 */ /* 0x000fea0003800100 */
[----:B0-----:R-:W-:-:S05]  /*0340*/  IMAD.WIDE.U32 R10, R13, 0x8, R10 ;  /* 0x000000080d0a7825 */ /* 0x001fca00078e000a */
[----:B------:R0:W-:Y:S01]  /*0350*/  STG.E.64 desc[UR4][R10.64], R16 ;  /* 0x000000100a007986 */ /* 0x0001e2000c101b04 */
[----:B------:R-:W-:Y:S05]  /*0360*/  @P0 BRA `(.L_x_3302) ;  /* 0x0000000000300947 */ /* 0x000fea0003800000 */
[----:B0-----:R-:W0:Y:S01]  /*0370*/  LDC.64 R10, c[0x0][0x398] ;  /* 0x0000e600ff0a7b82 */ /* 0x001e220000000a00 */
[----:B------:R-:W-:Y:S02]  /*0380*/  IMAD R13, R0, 0x200, R3 ;  /* 0x00000200000d7824 */ /* 0x000fe400078e0203 */
[----:B------:R-:W-:Y:S02]  /*0390*/  VIADD R3, R3, 0x80 ;  /* 0x0000008003037836 */ /* 0x000fe40000000000 */
[----:B0-----:R-:W-:-:S05]  /*03a0*/  IMAD.WIDE.U32 R10, R13, 0x8, R10 ;  /* 0x000000080d0a7825 */ /* 0x001fca00078e000a */
[----:B------:R0:W-:Y:S02]  /*03b0*/  STG.E.64 desc[UR4][R10.64], R8 ;  /* 0x000000080a007986 */ /* 0x0001e4000c101b04 */
.L_x_3301:
[----:B------:R-:W-:Y:S05]  /*03c0*/  BSYNC.RELIABLE B1 ;  /* 0x0000000000017941 */ /* 0x000fea0003800100 */
.L_x_3300:
[----:B------:R-:W-:-:S13]  /*03d0*/  ISETP.GE.AND P0, PT, R3, R2, PT ;  /* 0x000000020300720c */ /* 0x000fda0003f06270 */
[----:B0-----:R-:W0:Y:S01]  /*03e0*/  @!P0 LDC.64 R8, c[0x0][0x398] ;  /* 0x0000e600ff088b82 */ /* 0x001e220000000a00 */
[----:B------:R-:W-:Y:S01]  /*03f0*/  @!P0 IMAD R11, R0, 0x200, R3 ;  /* 0x00000200000b8824 */ /* 0x000fe200078e0203 */
[----:B------:R-:W-:-:S03]  /*0400*/  @!P0 IADD3 R3, PT, PT, R3, 0x80, RZ ;  /* 0x0000008003038810 */ /* 0x000fc60007ffe0ff */
[----:B0-----:R-:W-:-:S05]  /*0410*/  @!P0 IMAD.WIDE.U32 R8, R11, 0x8, R8 ;  /* 0x000000080b088825 */ /* 0x001fca00078e0008 */
[----:B------:R1:W-:Y:S02]  /*0420*/  @!P0 STG.E.64 desc[UR4][R8.64], R6 ;  /* 0x0000000608008986 */ /* 0x0003e4000c101b04 */
.L_x_3302:
[----:B------:R-:W-:Y:S05]  /*0430*/  BSYNC.RECONVERGENT B0 ;  /* 0x0000000000007941 */ /* 0x000fea0003800200 */
.L_x_3299:
[----:B------:R-:W-:Y:S05]  /*0440*/  WARPSYNC.ALL ;  /* 0x0000000000007948 */ /* 0x000fea0003800000 */
[----:B------:R-:W-:-:S13]  /*0450*/  ISETP.GE.AND P0, PT, R3, R2, PT ;  /* 0x000000020300720c */ /* 0x000fda0003f06270 */
[----:B------:R-:W-:Y:S05]  /*0460*/  @P0 EXIT ;  /* 0x000000000000094d */ /* 0x000fea0003800000 */
[----:B-1----:R-:W1:Y:S01]  /*0470*/  LDC.64 R6, c[0x0][0x398] ;  /* 0x0000e600ff067b82 */ /* 0x002e620000000a00 */
[----:B------:R-:W-:-:S04]  /*0480*/  IMAD R3, R0, 0x200, R3 ;  /* 0x0000020000037824 */ /* 0x000fc800078e0203 */
[----:B-1----:R-:W-:-:S05]  /*0490*/  IMAD.WIDE.U32 R2, R3, 0x8, R6 ;  /* 0x0000000803027825 */ /* 0x002fca00078e0006 */
[----:B------:R-:W-:Y:S01]  /*04a0*/  STG.E.64 desc[UR4][R2.64], R4 ;  /* 0x0000000402007986 */ /* 0x000fe2000c101b04 */
[----:B------:R-:W-:Y:S05]  /*04b0*/  EXIT ;  /* 0x000000000000794d */ /* 0x000fea0003800000 */
.L_x_3303:
        /* <DEDUP_REMOVED lines=12> */
.L_x_25833:


//--------------------- .text._ZN2at6native29vectorized_elementwise_kernelILi2ENS0_13AUnaryFunctorIlllNS0_17BitwiseXorFunctorIlEEEESt5arrayIPcLm2EEEEviT0_T1_ --------------------------
	.section	.text._ZN2at6native29vectorized_elementwise_kernelILi2ENS0_13AUnaryFunctorIlllNS0_17BitwiseXorFunctorIlEEEESt5arrayIPcLm2EEEEviT0_T1_,"ax",@progbits
	.align	128
        .global         _ZN2at6native29vectorized_elementwise_kernelILi2ENS0_13AUnaryFunctorIlllNS0_17BitwiseXorFunctorIlEEEESt5arrayIPcLm2EEEEviT0_T1_
        .type           _ZN2at6native29vectorized_elementwise_kernelILi2ENS0_13AUnaryFunctorIlllNS0_17BitwiseXorFunctorIlEEEESt5arrayIPcLm2EEEEviT0_T1_,@function
        .size           _ZN2at6native29vectorized_elementwise_kernelILi2ENS0_13AUnaryFunctorIlllNS0_17BitwiseXorFunctorIlEEEESt5arrayIPcLm2EEEEviT0_T1_,(.L_x_25834 - _ZN2at6native29vectorized_elementwise_kernelILi2ENS0_13AUnaryFunctorIlllNS0_17BitwiseXorFunctorIlEEEESt5arrayIPcLm2EEEEviT0_T1_)
        .other          _ZN2at6native29vectorized_elementwise_kernelILi2ENS0_13AUnaryFunctorIlllNS0_17BitwiseXorFunctorIlEEEESt5arrayIPcLm2EEEEviT0_T1_,@"STO_CUDA_ENTRY STV_DEFAULT"
_ZN2at6native29vectorized_elementwise_kernelILi2ENS0_13AUnaryFunctorIlllNS0_17BitwiseXorFunctorIlEEEESt5arrayIPcLm2EEEEviT0_T1_:
.text._ZN2at6native29vectorized_elementwise_kernelILi2ENS0_13AUnaryFunctorIlllNS0_17BitwiseXorFunctorIlEEEESt5arrayIPcLm2EEEEviT0_T1_:
        /* <DEDUP_REMOVED lines=9> */
[----:B------:R-:W1:Y:S01]  /*0090*/  LDCU.64 UR6, c[0x0][0x390] ;  /* 0x00007200ff0677ac */ /* 0x000e620008000a00 */
[----:B0-----:R-:W-:Y:S01]  /*00a0*/  ISETP.GE.U32.AND P6, PT, R5, R2, PT ;  /* 0x000000020500720c */ /* 0x001fe20003fc6070 */
[----:B------:R-:W-:-:S12]  /*00b0*/  IMAD.MOV.U32 R3, RZ, RZ, R5 ;  /* 0x000000ffff037224 */ /* 0x000fd800078e0005 */
[----:B------:R-:W-:Y:S01]  /*00c0*/  @!P6 VIADD R5, R3, 0x80 ;  /* 0x000000800305e836 */ /* 0x000fe20000000000 */
[----:B------:R-:W0:Y:S01]  /*00d0*/  @!P6 LDC.64 R12, c[0x0][0x3a0] ;  /* 0x0000e800ff0ceb82 */ /* 0x000e220000000a00 */
[----:B------:R-:W-:-:S03]  /*00e0*/  @!P6 IMAD.IADD R7, R0, 0x1, R3 ;  /* 0x000000010007e824 */ /* 0x000fc600078e0203 */
[----:B------:R-:W-:-:S13]  /*00f0*/  ISETP.GE.U32.AND P5, PT, R5, R2, PT ;  /* 0x000000020500720c */ /* 0x000fda0003fa6070 */
[----:B------:R-:W-:Y:S01]  /*0100*/  @!P5 IMAD.IADD R9, R0, 0x1, R5 ;  /* 0x000000010009d824 */ /* 0x000fe200078e0205 */
[----:B------:R-:W2:Y:S01]  /*0110*/  @!P5 LDC.64 R14, c[0x0][0x3a0] ;  /* 0x0000e800ff0edb82 */ /* 0x000ea20000000a00 */
[----:B------:R-:W-:-:S05]  /*0120*/  @!P5 VIADD R5, R5, 0x80 ;  /* 0x000000800505d836 */ /* 0x000fca0000000000 */
[----:B------:R-:W-:Y:S01]  /*0130*/  ISETP.GE.U32.AND P4, PT, R5, R2, PT ;  /* 0x000000020500720c */ /* 0x000fe20003f86070 */
[----:B0-----:R-:W-:Y:S01]  /*0140*/  @!P6 IMAD.WIDE.U32 R12, R7, 0x8, R12 ;  /* 0x00000008070ce825 */ /* 0x001fe200078e000c */
[----:B------:R-:W-:-:S06]  /*0150*/  CS2R R6, SRZ ;  /* 0x0000000000067805 */ /* 0x000fcc000001ff00 */
[----:B------:R0:W1:Y:S05]  /*0160*/  @!P6 LDG.E.64 R6, desc[UR4][R12.64] ;  /* 0x000000040c06e981 */ /* 0x00006a000c1e1b00 */
[----:B------:R-:W-:Y:S01]  /*0170*/  @!P4 IMAD.IADD R11, R0, 0x1, R5 ;  /* 0x00000001000bc824 */ /* 0x000fe200078e0205 */
[----:B------:R-:W3:Y:S01]  /*0180*/  @!P4 LDC.64 R22, c[0x0][0x3a0] ;  /* 0x0000e800ff16cb82 */ /* 0x000ee20000000a00 */
        /* <DEDUP_REMOVED lines=11> */
[----:B0-----:R-:W0:Y:S01]  /*0240*/  @!P1 LDC.64 R12, c[0x0][0x3a0] ;  /* 0x0000e800ff0c9b82 */ /* 0x001e220000000a00 */
[----:B------:R-:W-:-:S05]  /*0250*/  @!P1 VIADD R5, R5, 0x80 ;  /* 0x0000008005059836 */ /* 0x000fca0000000000 */
[----:B------:R-:W-:Y:S01]  /*0260*/  ISETP.GE.U32.AND P0, PT, R5, R2, PT ;  /* 0x000000020500720c */ /* 0x000fe20003f06070 */
[----:B--2---:R-:W-:-:S12]  /*0270*/  @!P5 IMAD.WIDE.U32 R14, R9, 0x8, R14 ;  /* 0x00000008090ed825 */ /* 0x004fd800078e000e */
[----:B------:R-:W-:Y:S01]  /*0280*/  @!P0 IMAD.IADD R4, R0, 0x1, R5 ;  /* 0x0000000100048824 */ /* 0x000fe200078e0205 */
[----:B------:R-:W2:Y:S01]  /*0290*/  @!P0 LDC.64 R16, c[0x0][0x3a0] ;  /* 0x0000e800ff108b82 */ /* 0x000ea20000000a00 */
[----:B------:R-:W-:-:S05]  /*02a0*/  @!P0 VIADD R5, R5, 0x80 ;  /* 0x0000008005058836 */ /* 0x000fca0000000000 */
[----:B------:R-:W-:Y:S02]  /*02b0*/  ISETP.GE.U32.AND P6, PT, R5, R2, PT ;  /* 0x000000020500720c */ /* 0x000fe40003fc6070 */
[----:B------:R-:W-:-:S06]  /*02c0*/  CS2R R8, SRZ ;  /* 0x0000000000087805 */ /* 0x000fcc000001ff00 */
[----:B------:R3:W5:Y:S05]  /*02d0*/  @!P5 LDG.E.64 R8, desc[UR4][R14.64] ;  /* 0x000000040e08d981 */ /* 0x00076a000c1e1b00 */
[----:B---3--:R-:W3:Y:S01]  /*02e0*/  @!P6 LDC.64 R14, c[0x0][0x3a0] ;  /* 0x0000e800ff0eeb82 */ /* 0x008ee20000000a00 */
[----:B------:R-:W-:Y:S01]  /*02f0*/  @!P4 IMAD.WIDE.U32 R22, R11, 0x8, R22 ;  /* 0x000000080b16c825 */ /* 0x000fe200078e0016 */
[----:B------:R-:W-:-:S06]  /*0300*/  CS2R R10, SRZ ;  /* 0x00000000000a7805 */ /* 0x000fcc000001ff00 */
[----:B------:R0:W3:Y:S01]  /*0310*/  @!P4 LDG.E.64 R10, desc[UR4][R22.64] ;  /* 0x00000004160ac981 */ /* 0x0000e2000c1e1b00 */
[----:B--2---:R-:W-:-:S04]  /*0320*/  @!P0 IMAD.WIDE.U32 R16, R4, 0x8, R16 ;  /* 0x0000000804108825 */ /* 0x004fc800078e0010 */
[----:B----4-:R-:W-:-:S04]  /*0330*/  @!P3 IMAD.WIDE.U32 R20, R25, 0x8, R20 ;  /* 0x000000081914b825 */ /* 0x010fc800078e0014 */
[----:B0-----:R-:W-:Y:S01]  /*0340*/  @!P6 IMAD.IADD R23, R0, 0x1, R5 ;  /* 0x000000010017e824 */ /* 0x001fe200078e0205 */
[----:B------:R-:W-:Y:S01]  /*0350*/  CS2R R4, SRZ ;  /* 0x0000000000047805 */ /* 0x000fe2000001ff00 */
[----:B-----5:R-:W-:Y:S01]  /*0360*/  @!P2 IMAD.WIDE.U32 R18, R29, 0x8, R18 ;  /* 0x000000081d12a825 */ /* 0x020fe200078e0012 */
[----:B------:R-:W-:Y:S02]  /*0370*/  CS2R R24, SRZ ;  /* 0x0000000000187805 */ /* 0x000fe4000001ff00 */
[----:B------:R-:W-:Y:S01]  /*0380*/  CS2R R28, SRZ ;  /* 0x00000000001c7805 */ /* 0x000fe2000001ff00 */
[----:B------:R-:W-:Y:S01]  /*0390*/  @!P1 IMAD.WIDE.U32 R12, R27, 0x8, R12 ;  /* 0x000000081b0c9825 */ /* 0x000fe200078e000c */
[----:B------:R-:W-:Y:S01]  /*03a0*/  CS2R R26, SRZ ;  /* 0x00000000001a7805 */ /* 0x000fe2000001ff00 */
[----:B------:R-:W2:Y:S02]  /*03b0*/  @!P0 LDG.E.64 R4, desc[UR4][R16.64] ;  /* 0x0000000410048981 */ /* 0x000ea4000c1e1b00 */
[----:B---3--:R-:W-:Y:S01]  /*03c0*/  @!P6 IMAD.WIDE.U32 R22, R23, 0x8, R14 ;  /* 0x000000081716e825 */ /* 0x008fe200078e000e */
[----:B------:R-:W-:Y:S01]  /*03d0*/  CS2R R14, SRZ ;  /* 0x00000000000e7805 */ /* 0x000fe2000001ff00 */
[----:B------:R2:W3:Y:S04]  /*03e0*/  @!P3 LDG.E.64 R24, desc[UR4][R20.64] ;  /* 0x000000041418b981 */ /* 0x0004e8000c1e1b00 */
[----:B------:R-:W4:Y:S04]  /*03f0*/  @!P2 LDG.E.64 R28, desc[UR4][R18.64] ;  /* 0x00000004121ca981 */ /* 0x000f28000c1e1b00 */
[----:B------:R3:W5:Y:S04]  /*0400*/  @!P1 LDG.E.64 R26, desc[UR4][R12.64] ;  /* 0x000000040c1a9981 */ /* 0x000768000c1e1b00 */
[----:B------:R-:W5:Y:S01]  /*0410*/  @!P6 LDG.E.64 R14, desc[UR4][R22.64] ;  /* 0x00000004160ee981 */ /* 0x000f62000c1e1b00 */
[----:B------:R-:W-:Y:S01]  /*0420*/  ISETP.GE.U32.AND P0, PT, R3, R2, PT ;  /* 0x000000020300720c */ /* 0x000fe20003f06070 */
[----:B------:R-:W-:Y:S04]  /*0430*/  BSSY.RECONVERGENT B0, `(.L_x_3305) ;  /* 0x0000043000007945 */ /* 0x000fe80003800200 */
[----:B------:R-:W-:Y:S01]  /*0440*/  BSSY.RELIABLE B1, `(.L_x_3306) ;  /* 0x000003b000017945 */ /* 0x000fe20003800100 */
[----:B-1----:R-:W-:-:S02]  /*0450*/  LOP3.LUT R6, R6, UR6, RZ, 0x3c, !PT ;  /* 0x0000000606067c12 */ /* 0x002fc4000f8e3cff */
[----:B------:R-:W-:Y:S02]  /*0460*/  LOP3.LUT R7, R7, UR7, RZ, 0x3c, !PT ;  /* 0x0000000707077c12 */ /* 0x000fe4000f8e3cff */
[----:B------:R-:W-:Y:S02]  /*0470*/  LOP3.LUT R8, R8, UR6, RZ, 0x3c, !PT ;  /* 0x0000000608087c12 */ /* 0x000fe4000f8e3cff */
[----:B------:R-:W-:Y:S02]  /*0480*/  LOP3.LUT R9, R9, UR7, RZ, 0x3c, !PT ;  /* 0x0000000709097c12 */ /* 0x000fe4000f8e3cff */
[----:B------:R-:W-:Y:S02]  /*0490*/  LOP3.LUT R10, R10, UR6, RZ, 0x3c, !PT ;  /* 0x000000060a0a7c12 */ /* 0x000fe4000f8e3cff */
[----:B------:R-:W-:Y:S02]  /*04a0*/  LOP3.LUT R11, R11, UR7, RZ, 0x3c, !PT ;  /* 0x000000070b0b7c12 */ /* 0x000fe4000f8e3cff */
[----:B--2---:R-:W-:-:S02]  /*04b0*/  LOP3.LUT R20, R4, UR6, RZ, 0x3c, !PT ;  /* 0x0000000604147c12 */ /* 0x004fc4000f8e3cff */
[----:B------:R-:W-:Y:S02]  /*04c0*/  LOP3.LUT R21, R5, UR7, RZ, 0x3c, !PT ;  /* 0x0000000705157c12 */ /* 0x000fe4000f8e3cff */
[----:B---3--:R-:W-:Y:S02]  /*04d0*/  LOP3.LUT R12, R24, UR6, RZ, 0x3c, !PT ;  /* 0x00000006180c7c12 */ /* 0x008fe4000f8e3cff */
[----:B------:R-:W-:Y:S02]  /*04e0*/  LOP3.LUT R13, R25, UR7, RZ, 0x3c, !PT ;  /* 0x00000007190d7c12 */ /* 0x000fe4000f8e3cff */
[----:B----4-:R-:W-:Y:S02]  /*04f0*/  LOP3.LUT R16, R28, UR6, RZ, 0x3c, !PT ;  /* 0x000000061c107c12 */ /* 0x010fe4000f8e3cff */
[----:B------:R-:W-:Y:S02]  /*0500*/  LOP3.LUT R17, R29, UR7, RZ, 0x3c, !PT ;  /* 0x000000071d117c12 */ /* 0x000fe4000f8e3cff */
[----:B-----5:R-:W-:-:S02]  /*0510*/  LOP3.LUT R18, R26, UR6, RZ, 0x3c, !PT ;  /* 0x000000061a127c12 */ /* 0x020fc4000f8e3cff */
[----:B------:R-:W-:Y:S02]  /*0520*/  LOP3.LUT R19, R27, UR7, RZ, 0x3c, !PT ;  /* 0x000000071b137c12 */ /* 0x000fe4000f8e3cff */
[----:B------:R-:W-:Y:S02]  /*0530*/  LOP3.LUT R4, R14, UR6, RZ, 0x3c, !PT ;  /* 0x000000060e047c12 */ /* 0x000fe4000f8e3cff */
[----:B------:R-:W-:Y:S01]  /*0540*/  LOP3.LUT R5, R15, UR7, RZ, 0x3c, !PT ;  /* 0x000000070f057c12 */ /* 0x000fe2000f8e3cff */
[----:B------:R-:W-:Y:S06]  /*0550*/  @P0 BRA `(.L_x_3307) ;  /* 0x0000000000300947 */ /* 0x000fec0003800000 */
[----:B------:R-:W0:Y:S01]  /*0560*/  LDC.64 R14, c[0x0][0x398] ;  /* 0x0000e600ff0e7b82 */ /* 0x000e220000000a00 */
[----:B------:R-:W-:Y:S02]  /*0570*/  IMAD.IADD R23, R0, 0x1, R3 ;  /* 0x0000000100177824 */ /* 0x000fe400078e0203 */
[----:B------:R-:W-:-:S05]  /*0580*/  VIADD R3, R3, 0x80 ;  /* 0x0000008003037836 */ /* 0x000fca0000000000 */
[----:B------:R-:W-:Y:S01]  /*0590*/  ISETP.GE.U32.AND P0, PT, R3, R2, PT ;  /* 0x000000020300720c */ /* 0x000fe20003f06070 */
[----:B0-----:R-:W-:-:S05]  /*05a0*/  IMAD.WIDE.U32 R14, R23, 0x8, R14 ;  /* 0x00000008170e7825 */ /* 0x001fca00078e000e */
[----:B------:R0:W-:Y:S07]  /*05b0*/  STG.E.64 desc[UR4][R14.64], R6 ;  /* 0x000000060e007986 */ /* 0x0001ee000c101b04 */
[----:B------:R-:W-:Y:S05]  /*05c0*/  @P0 BRA `(.L_x_3308) ;  /* 0x0000000000300947 */ /* 0x000fea0003800000 */
[----:B0-----:R-:W0:Y:S01]  /*05d0*/  LDC.64 R6, c[0x0][0x398] ;  /* 0x0000e600ff067b82 */ /* 0x001e220000000a00 */
[----:B------:R-:W-:Y:S02]  /*05e0*/  IMAD.IADD R15, R0, 0x1, R3 ;  /* 0x00000001000f7824 */ /* 0x000fe400078e0203 */
[----:B------:R-:W-:Y:S02]  /*05f0*/  VIADD R3, R3, 0x80 ;  /* 0x0000008003037836 */ /* 0x000fe40000000000 */
[----:B0-----:R-:W-:-:S05]  /*0600*/  IMAD.WIDE.U32 R6, R15, 0x8, R6 ;  /* 0x000000080f067825 */ /* 0x001fca00078e0006 */
[----:B------:R0:W-:Y:S02]  /*0610*/  STG.E.64 desc[UR4][R6.64], R8 ;  /* 0x0000000806007986 */ /* 0x0001e4000c101b04 */
.L_x_3307:
[----:B------:R-:W-:-:S13]  /*0620*/  ISETP.GE.U32.AND P0, PT, R3, R2, PT ;  /* 0x000000020300720c */ /* 0x000fda0003f06070 */
[----:B------:R-:W-:Y:S05]  /*0630*/  @P0 BRA `(.L_x_3309) ;  /* 0x0000000000300947 */ /* 0x000fea0003800000 */
[----:B0-----:R-:W0:Y:S01]  /*0640*/  LDC.64 R6, c[0x0][0x398] ;  /* 0x0000e600ff067b82 */ /* 0x001e220000000a00 */
[----:B------:R-:W-:Y:S02]  /*0650*/  IMAD.IADD R9, R0, 0x1, R3 ;  /* 0x0000000100097824 */ /* 0x000fe400078e0203 */
[----:B------:R-:W-:Y:S02]  /*0660*/  VIADD R3, R3, 0x80 ;  /* 0x0000008003037836 */ /* 0x000fe40000000000 */
[----:B0-----:R-:W-:-:S05]  /*0670*/  IMAD.WIDE.U32 R6, R9, 0x8, R6 ;  /* 0x0000000809067825 */ /* 0x001fca00078e0006 */
[----:B------:R1:W-:Y:S02]  /*0680*/  STG.E.64 desc[UR4][R6.64], R10 ;  /* 0x0000000a06007986 */ /* 0x0003e4000c101b04 */
.L_x_3308:
[----:B------:R-:W-:-:S13]  /*0690*/  ISETP.GE.U32.AND P0, PT, R3, R2, PT ;  /* 0x000000020300720c */ /* 0x000fda0003f06070 */
[----:B------:R-:W-:Y:S05]  /*06a0*/  @P0 BRA `(.L_x_3310) ;  /* 0x0000000000300947 */ /* 0x000fea0003800000 */
[----:B01----:R-:W0:Y:S01]  /*06b0*/  LDC.64 R6, c[0x0][0x398] ;  /* 0x0000e600ff067b82 */ /* 0x003e220000000a00 */
[----:B------:R-:W-:Y:S02]  /*06c0*/  IMAD.IADD R9, R0, 0x1, R3 ;  /* 0x0000000100097824 */ /* 0x000fe400078e0203 */
[----:B------:R-:W-:Y:S02]  /*06d0*/  VIADD R3, R3, 0x80 ;  /* 0x0000008003037836 */ /* 0x000fe40000000000 */
[----:B0-----:R-:W-:-:S05]  /*06e0*/  IMAD.WIDE.U32 R6, R9, 0x8, R6 ;  /* 0x0000000809067825 */ /* 0x001fca00078e0006 */
[----:B------:R1:W-:Y:S02]  /*06f0*/  STG.E.64 desc[UR4][R6.64], R12 ;  /* 0x0000000c06007986 */ /* 0x0003e4000c101b04 */
.L_x_3309:
[----:B------:R-:W-:-:S13]  /*0700*/  ISETP.GE.U32.AND P0, PT, R3, R2, PT ;  /* 0x000000020300720c */ /* 0x000fda0003f06070 */
[----:B------:R-:W-:Y:S05]  /*0710*/  @P0 BRA `(.L_x_3311) ;  /* 0x0000000000340947 */ /* 0x000fea0003800000 */
[----:B01----:R-:W0:Y:S01]  /*0720*/  LDC.64 R6, c[0x0][0x398] ;  /* 0x0000e600ff067b82 */ /* 0x003e220000000a00 */
[----:B------:R-:W-:Y:S02]  /*0730*/  IMAD.IADD R9, R0, 0x1, R3 ;  /* 0x0000000100097824 */ /* 0x000fe400078e0203 */
[----:B------:R-:W-:Y:S02]  /*0740*/  VIADD R3, R3, 0x80 ;  /* 0x0000008003037836 */ /* 0x000fe40000000000 */
[----:B0-----:R-:W-:-:S05]  /*0750*/  IMAD.WIDE.U32 R6, R9, 0x8, R6 ;  /* 0x0000000809067825 */ /* 0x001fca00078e0006 */
[----:B------:R2:W-:Y:S02]  /*0760*/  STG.E.64 desc[UR4][R6.64], R16 ;  /* 0x0000001006007986 */ /* 0x0005e4000c101b04 */
.L_x_3310:
[----:B------:R-:W-:-:S13]  /*0770*/  ISETP.GE.U32.AND P0, PT, R3, R2, PT ;  /* 0x000000020300720c */ /* 0x000fda0003f06070 */
[----:B------:R-:W-:Y:S05]  /*0780*/  @P0 BREAK.RELIABLE B1 ;  /* 0x0000000000010942 */ /* 0x000fea0003800100 */
[----:B------:R-:W-:Y:S05]  /*0790*/  @P0 BRA `(.L_x_3312) ;  /* 0x0000000000300947 */ /* 0x000fea0003800000 */
[----:B012---:R-:W0:Y:S01]  /*07a0*/  LDC.64 R6, c[0x0][0x398] ;  /* 0x0000e600ff067b82 */ /* 0x007e220000000a00 */
[----:B------:R-:W-:Y:S02]  /*07b0*/  IMAD.IADD R9, R0, 0x1, R3 ;  /* 0x0000000100097824 */ /* 0x000fe400078e0203 */
[----:B------:R-:W-:Y:S02]  /*07c0*/  VIADD R3, R3, 0x80 ;  /* 0x0000008003037836 */ /* 0x000fe40000000000 */
[----:B0-----:R-:W-:-:S05]  /*07d0*/  IMAD.WIDE.U32 R6, R9, 0x8, R6 ;  /* 0x0000000809067825 */ /* 0x001fca00078e0006 */
[----:B------:R2:W-:Y:S02]  /*07e0*/  STG.E.64 desc[UR4][R6.64], R18 ;  /* 0x0000001206007986 */ /* 0x0005e4000c101b04 */
.L_x_3311:
[----:B------:R-:W-:Y:S05]  /*07f0*/  BSYNC.RELIABLE B1 ;  /* 0x0000000000017941 */ /* 0x000fea0003800100 */
.L_x_3306:
[----:B------:R-:W-:-:S13]  /*0800*/  ISETP.GE.U32.AND P0, PT, R3, R2, PT ;  /* 0x000000020300720c */ /* 0x000fda0003f06070 */
[----:B012---:R-:W0:Y:S01]  /*0810*/  @!P0 LDC.64 R6, c[0x0][0x398] ;  /* 0x0000e600ff068b82 */ /* 0x007e220000000a00 */
[----:B------:R-:W-:Y:S02]  /*0820*/  @!P0 IMAD.IADD R9, R0, 0x1, R3 ;  /* 0x0000000100098824 */ /* 0x000fe400078e0203 */
[----:B------:R-:W-:Y:S02]  /*0830*/  @!P0 VIADD R3, R3, 0x80 ;  /* 0x0000008003038836 */ /* 0x000fe40000000000 */
[----:B0-----:R-:W-:-:S05]  /*0840*/  @!P0 IMAD.WIDE.U32 R6, R9, 0x8, R6 ;  /* 0x0000000809068825 */ /* 0x001fca00078e0006 */
[----:B------:R3:W-:Y:S02]  /*0850*/  @!P0 STG.E.64 desc[UR4][R6.64], R20 ;  /* 0x0000001406008986 */ /* 0x0007e4000c101b04 */
.L_x_3312:
[----:B------:R-:W-:Y:S05]  /*0860*/  BSYNC.RECONVERGENT B0 ;  /* 0x0000000000007941 */ /* 0x000fea0003800200 */
.L_x_3305:
[----:B------:R-:W-:Y:S05]  /*0870*/  WARPSYNC.ALL ;  /* 0x0000000000007948 */ /* 0x000fea0003800000 */
[----:B------:R-:W-:-:S13]  /*0880*/  ISETP.GE.U32.AND P0, PT, R3, R2, PT ;  /* 0x000000020300720c */ /* 0x000fda0003f06070 */
[----:B------:R-:W-:Y:S05]  /*0890*/  @P0 EXIT ;  /* 0x000000000000094d */ /* 0x000fea0003800000 */
[----:B0123--:R-:W0:Y:S01]  /*08a0*/  LDC.64 R6, c[0x0][0x398] ;  /* 0x0000e600ff067b82 */ /* 0x00fe220000000a00 */
[----:B------:R-:W-:-:S04]  /*08b0*/  IMAD.IADD R3, R0, 0x1, R3 ;  /* 0x0000000100037824 */ /* 0x000fc800078e0203 */
[----:B0-----:R-:W-:-:S05]  /*08c0*/  IMAD.WIDE.U32 R2, R3, 0x8, R6 ;  /* 0x0000000803027825 */ /* 0x001fca00078e0006 */
[----:B------:R-:W-:Y:S01]  /*08d0*/  STG.E.64 desc[UR4][R2.64], R4 ;  /* 0x0000000402007986 */ /* 0x000fe2000c101b04 */
[----:B------:R-:W-:Y:S05]  /*08e0*/  EXIT ;  /* 0x000000000000794d */ /* 0x000fea0003800000 */
.L_x_3304:
[----:B------:R-:W0:Y:S01]  /*08f0*/  S2R R25, SR_TID.X ;  /* 0x0000000000197919 */ /* 0x000e220000002100 */
[----:B------:R-:W1:Y:S01]  /*0900*/  LDC.64 R2, c[0x0][0x3a0] ;  /* 0x0000e800ff027b82 */ /* 0x000e620000000a00 */
[----:B------:R-:W2:Y:S07]  /*0910*/  LDCU.64 UR6, c[0x0][0x390] ;  /* 0x00007200ff0677ac */ /* 0x000eae0008000a00 */
[----:B------:R-:W3:Y:S01]  /*0920*/  LDC.64 R20, c[0x0][0x398] ;  /* 0x0000e600ff147b82 */ /* 0x000ee20000000a00 */
[----:B-1----:R-:W-:-:S04]  /*0930*/  IMAD.WIDE.U32 R2, R0, 0x8, R2 ;  /* 0x0000000800027825 */ /* 0x002fc800078e0002 */
[----:B0-----:R-:W-:-:S05]  /*0940*/  IMAD.WIDE.U32 R22, R25, 0x10, R2 ;  /* 0x0000001019167825 */ /* 0x001fca00078e0002 */
[----:B------:R-:W2:Y:S04]  /*0950*/  LDG.E.128 R8, desc[UR4][R22.64] ;  /* 0x0000000416087981 */ /* 0x000ea8000c1e1d00 */
[----:B------:R-:W4:Y:S04]  /*0960*/  LDG.E.128 R16, desc[UR4][R22.64+0x800] ;  /* 0x0008000416107981 */ /* 0x000f28000c1e1d00 */
[----:B------:R-:W5:Y:S04]  /*0970*/  LDG.E.128 R4, desc[UR4][R22.64+0x1800] ;  /* 0x0018000416047981 */ /* 0x000f68000c1e1d00 */
[----:B------:R5:W5:Y:S01]  /*0980*/  LDG.E.128 R12, desc[UR4][R22.64+0x1000] ;  /* 0x00100004160c7981 */ /* 0x000b62000c1e1d00 */
[----:B---3--:R-:W-:-:S04]  /*0990*/  IMAD.WIDE.U32 R20, R0, 0x8, R20 ;  /* 0x0000000800147825 */ /* 0x008fc800078e0014 */
[----:B------:R-:W-:Y:S01]  /*09a0*/  IMAD.WIDE.U32 R20, R25, 0x10, R20 ;  /* 0x0000001019147825 */ /* 0x000fe200078e0014 */
[----:B--2---:R-:W-:Y:S02]  /*09b0*/  LOP3.LUT R11, R11, UR7, RZ, 0x3c, !PT ;  /* 0x000000070b0b7c12 */ /* 0x004fe4000f8e3cff */
[----:B------:R-:W-:Y:S02]  /*09c0*/  LOP3.LUT R2, R8, UR6, RZ, 0x3c, !PT ;  /* 0x0000000608027c12 */ /* 0x000fe4000f8e3cff */
[----:B----4-:R-:W-:Y:S02]  /*09d0*/  LOP3.LUT R19, R19, UR7, RZ, 0x3c, !PT ;  /* 0x0000000713137c12 */ /* 0x010fe4000f8e3cff */
[----:B------:R-:W-:Y:S02]  /*09e0*/  LOP3.LUT R3, R9, UR7, RZ, 0x3c, !PT ;  /* 0x0000000709037c12 */ /* 0x000fe4000f8e3cff */
[----:B------:R-:W-:Y:S02]  /*09f0*/  LOP3.LUT R0, R10, UR6, RZ, 0x3c, !PT ;  /* 0x000000060a007c12 */ /* 0x000fe4000f8e3cff */
[----:B-----5:R-:W-:Y:S01]  /*0a00*/  LOP3.LUT R23, R7, UR7, RZ, 0x3c, !PT ;  /* 0x0000000707177c12 */ /* 0x020fe2000f8e3cff */
[----:B------:R-:W-:Y:S01]  /*0a10*/  IMAD.MOV.U32 R7, RZ, RZ, R11 ;  /* 0x000000ffff077224 */ /* 0x000fe200078e000b */
[----:B------:R-:W-:Y:S01]  /*0a20*/  LOP3.LUT R8, R16, UR6, RZ, 0x3c, !PT ;  /* 0x0000000610087c12 */ /* 0x000fe2000f8e3cff */
[----:B------:R-:W-:Y:S01]  /*0a30*/  IMAD.MOV.U32 R11, RZ, RZ, R19 ;  /* 0x000000ffff0b7224 */ /* 0x000fe200078e0013 */
[----:B------:R-:W-:-:S02]  /*0a40*/  LOP3.LUT R9, R17, UR7, RZ, 0x3c, !PT ;  /* 0x0000000711097c12 */ /* 0x000fc4000f8e3cff */
[----:B------:R-:W-:Y:S01]  /*0a50*/  LOP3.LUT R10, R18, UR6, RZ, 0x3c, !PT ;  /* 0x00000006120a7c12 */ /* 0x000fe2000f8e3cff */
[----:B------:R-:W-:Y:S01]  /*0a60*/  IMAD.MOV.U32 R19, RZ, RZ, R23 ;  /* 0x000000ffff137224 */ /* 0x000fe200078e0017 */
[----:B------:R-:W-:Y:S01]  /*0a70*/  LOP3.LUT R16, R4, UR6, RZ, 0x3c, !PT ;  /* 0x0000000604107c12 */ /* 0x000fe2000f8e3cff */
[----:B------:R-:W-:Y:S01]  /*0a80*/  IMAD.MOV.U32 R4, RZ, RZ, R2 ;  /* 0x000000ffff047224 */ /* 0x000fe200078e0002 */
[----:B------:R-:W-:Y:S01]  /*0a90*/  LOP3.LUT R17, R5, UR7, RZ, 0x3c, !PT ;  /* 0x0000000705117c12 */ /* 0x000fe2000f8e3cff */
[----:B------:R-:W-:Y:S01]  /*0aa0*/  IMAD.MOV.U32 R5, RZ, RZ, R3 ;  /* 0x000000ffff057224 */ /* 0x000fe200078e0003 */
[----:B------:R-:W-:Y:S01]  /*0ab0*/  LOP3.LUT R18, R6, UR6, RZ, 0x3c, !PT ;  /* 0x0000000606127c12 */ /* 0x000fe2000f8e3cff */
[----:B------:R-:W-:Y:S01]  /*0ac0*/  IMAD.MOV.U32 R6, RZ, RZ, R0 ;  /* 0x000000ffff067224 */ /* 0x000fe200078e0000 */
[----:B------:R-:W-:Y:S02]  /*0ad0*/  LOP3.LUT R12, R12, UR6, RZ, 0x3c, !PT ;  /* 0x000000060c0c7c12 */ /* 0x000fe4000f8e3cff */
[----:B------:R-:W-:-:S02]  /*0ae0*/  LOP3.LUT R13, R13, UR7, RZ, 0x3c, !PT ;  /* 0x000000070d0d7c12 */ /* 0x000fc4000f8e3cff */
[----:B------:R-:W-:Y:S02]  /*0af0*/  LOP3.LUT R14, R14, UR6, RZ, 0x3c, !PT ;  /* 0x000000060e0e7c12 */ /* 0x000fe4000f8e3cff */
[----:B------:R-:W-:Y:S01]  /*0b00*/  LOP3.LUT R15, R15, UR7, RZ, 0x3c, !PT ;  /* 0x000000070f0f7c12 */ /* 0x000fe2000f8e3cff */
[----:B------:R-:W-:Y:S04]  /*0b10*/  STG.E.128 desc[UR4][R20.64], R4 ;  /* 0x0000000414007986 */ /* 0x000fe8000c101d04 */
[----:B------:R-:W-:Y:S04]  /*0b20*/  STG.E.128 desc[UR4][R20.64+0x800], R8 ;  /* 0x0008000814007986 */ /* 0x000fe8000c101d04 */
[----:B------:R-:W-:Y:S04]  /*0b30*/  STG.E.128 desc[UR4][R20.64+0x1000], R12 ;  /* 0x0010000c14007986 */ /* 0x000fe8000c101d04 */
[----:B------:R-:W-:Y:S01]  /*0b40*/  STG.E.128 desc[UR4][R20.64+0x1800], R16 ;  /* 0x0018001014007986 */ /* 0x000fe2000c101d04 */
[----:B------:R-:W-:Y:S05]  /*0b50*/  EXIT ;  /* 0x000000000000794d */ /* 0x000fea0003800000 */
.L_x_3313:
        /* <DEDUP_REMOVED lines=10> */
.L_x_25834:


//--------------------- .text._ZN2at6native29vectorized_elementwise_kernelILi4ENS0_13AUnaryFunctorIlllNS0_17BitwiseXorFunctorIlEEEESt5arrayIPcLm2EEEEviT0_T1_ --------------------------
	.section	.text._ZN2at6native29vectorized_elementwise_kernelILi4ENS0_13AUnaryFunctorIlllNS0_17BitwiseXorFunctorIlEEEESt5arrayIPcLm2EEEEviT0_T1_,"ax",@progbits
	.align	128
        .global         _ZN2at6native29vectorized_elementwise_kernelILi4ENS0_13AUnaryFunctorIlllNS0_17BitwiseXorFunctorIlEEEESt5arrayIPcLm2EEEEviT0_T1_
        .type           _ZN2at6native29vectorized_elementwise_kernelILi4ENS0_13AUnaryFunctorIlllNS0_17BitwiseXorFunctorIlEEEESt5arrayIPcLm2EEEEviT0_T1_,@function
        .size           _ZN2at6native29vectorized_elementwise_kernelILi4ENS0_13AUnaryFunctorIlllNS0_17BitwiseXorFunctorIlEEEESt5arrayIPcLm2EEEEviT0_T1_,(.L_x_25835 - _ZN2at6native29vectorized_elementwise_kernelILi4ENS0_13AUnaryFunctorIlllNS0_17BitwiseXorFunctorIlEEEESt5arrayIPcLm2EEEEviT0_T1_)
        .other          _ZN2at6native29vectorized_elementwise_kernelILi4ENS0_13AUnaryFunctorIlllNS0_17BitwiseXorFunctorIlEEEESt5arrayIPcLm2EEEEviT0_T1_,@"STO_CUDA_ENTRY STV_DEFAULT"
_ZN2at6native29vectorized_elementwise_kernelILi4ENS0_13AUnaryFunctorIlllNS0_17BitwiseXorFunctorIlEEEESt5arrayIPcLm2EEEEviT0_T1_:
.text._ZN2at6native29vectorized_elementwise_kernelILi4ENS0_13AUnaryFunctorIlllNS0_17BitwiseXorFunctorIlEEEESt5arrayIPcLm2EEEEviT0_T1_:
        /* <DEDUP_REMOVED lines=98> */
.L_x_3317:
[----:B------:R-:W-:-:S13]  /*0620*/  ISETP.GE.U32.AND P0, PT, R3, R2, PT ;  /* 0x000000020300720c */ /* 0x000fda0003f06070 */
[----:B------:R-:W-:Y:S05]  /*0630*/  @P0 BRA `(.L_x_3319) ;  /* 0x0000000000300947 */ /* 0x000fea0003800000 */
[----:B0-----:R-:W0:Y:S01]  /*0640*/  LDC.64 R6, c[0x0][0x398] ;  /* 0x0000e600ff067b82 */ /* 0x001e220000000a00 */
[----:B------:R-:W-:Y:S02]  /*0650*/  IMAD.IADD R9, R0, 0x1, R3 ;  /* 0x0000000100097824 */ /* 0x000fe400078e0203 */
[----:B------:R-:W-:Y:S02]  /*0660*/  VIADD R3, R3, 0x80 ;  /* 0x0000008003037836 */ /* 0x000fe40000000000 */
[----:B0-----:R-:W-:-:S05]  /*0670*/  IMAD.WIDE.U32 R6, R9, 0x8, R6 ;  /* 0x0000000809067825 */ /* 0x001fca00078e0006 */
[----:B------:R1:W-:Y:S02]  /*0680*/  STG.E.64 desc[UR4][R6.64], R10 ;  /* 0x0000000a06007986 */ /* 0x0003e4000c101b04 */
.L_x_3318:
[----:B------:R-:W-:-:S13]  /*0690*/  ISETP.GE.U32.AND P0, PT, R3, R2, PT ;  /* 0x000000020300720c */ /* 0x000fda0003f06070 */
[----:B------:R-:W-:Y:S05]  /*06a0*/  @P0 BRA `(.L_x_3320) ;  /* 0x0000000000300947 */ /* 0x000fea0003800000 */
[----:B01----:R-:W0:Y:S01]  /*06b0*/  LDC.64 R6, c[0x0][0x398] ;  /* 0x0000e600ff067b82 */ /* 0x003e220000000a00 */
[----:B------:R-:W-:Y:S02]  /*06c0*/  IMAD.IADD R9, R0, 0x1, R3 ;  /* 0x0000000100097824 */ /* 0x000fe400078e0203 */
[----:B------:R-:W-:Y:S02]  /*06d0*/  VIADD R3, R3, 0x80 ;  /* 0x0000008003037836 */ /* 0x000fe40000000000 */
[----:B0-----:R-:W-:-:S05]  /*06e0*/  IMAD.WIDE.U32 R6, R9, 0x8, R6 ;  /* 0x0000000809067825 */ /* 0x001fca00078e0006 */
[----:B------:R1:W-:Y:S02]  /*06f0*/  STG.E.64 desc[UR4][R6.64], R12 ;  /* 0x0000000c06007986 */ /* 0x0003e4000c101b04 */
.L_x_3319:
[----:B------:R-:W-:-:S13]  /*0700*/  ISETP.GE.U32.AND P0, PT, R3, R2, PT ;  /* 0x000000020300720c */ /* 0x000fda0003f06070 */
[----:B------:R-:W-:Y:S05]  /*0710*/  @P0 BRA `(.L_x_3321) ;  /* 0x0000000000340947 */ /* 0x000fea0003800000 */
[----:B01----:R-:W0:Y:S01]  /*0720*/  LDC.64 R6, c[0x0][0x398] ;  /* 0x0000e600ff067b82 */ /* 0x003e220000000a00 */
[----:B------:R-:W-:Y:S02]  /*0730*/  IMAD.IADD R9, R0, 0x1, R3 ;  /* 0x0000000100097824 */ /* 0x000fe400078e0203 */
[----:B------:R-:W-:Y:S02]  /*0740*/  VIADD R3, R3, 0x80 ;  /* 0x0000008003037836 */ /* 0x000fe40000000000 */
[----:B0-----:R-:W-:-:S05]  /*0750*/  IMAD.WIDE.U32 R6, R9, 0x8, R6 ;  /* 0x0000000809067825 */ /* 0x001fca00078e0006 */
[----:B------:R2:W-:Y:S02]  /*0760*/  STG.E.64 desc[UR4][R6.64], R16 ;  /* 0x0000001006007986 */ /* 0x0005e4000c101b04 */
.L_x_3320:
        /* <DEDUP_REMOVED lines=8> */
.L_x_3321:
[----:B------:R-:W-:Y:S05]  /*07f0*/  BSYNC.RELIABLE B1 ;  /* 0x0000000000017941 */ /* 0x000fea0003800100 */
.L_x_3316:
[----:B------:R-:W-:-:S13]  /*0800*/  ISETP.GE.U32.AND P0, PT, R3, R2, PT ;  /* 0x000000020300720c */ /* 0x000fda0003f06070 */
[----:B012---:R-:W0:Y:S01]  /*0810*/  @!P0 LDC.64 R6, c[0x0][0x398] ;  /* 0x0000e600ff068b82 */ /* 0x007e220000000a00 */
[----:B------:R-:W-:Y:S02]  /*0820*/  @!P0 IMAD.IADD R9, R0, 0x1, R3 ;  /* 0x0000000100098824 */ /* 0x000fe400078e0203 */
[----:B------:R-:W-:Y:S02]  /*0830*/  @!P0 VIADD R3, R3, 0x80 ;  /* 0x0000008003038836 */ /* 0x000fe40000000000 */
[----:B0-----:R-:W-:-:S05]  /*0840*/  @!P0 IMAD.WIDE.U32 R6, R9, 0x8, R6 ;  /* 0x0000000809068825 */ /* 0x001fca00078e0006 */
[----:B------:R3:W-:Y:S02]  /*0850*/  @!P0 STG.E.64 desc[UR4][R6.64], R20 ;  /* 0x0000001406008986 */ /* 0x0007e4000c101b04 */
.L_x_3322:
[----:B------:R-:W-:Y:S05]  /*0860*/  BSYNC.RECONVERGENT B0 ;  /* 0x0000000000007941 */ /* 0x000fea0003800200 */
.L_x_3315:
        /* <DEDUP_REMOVED lines=8> */
.L_x_3314:
[----:B------:R-:W0:Y:S01]  /*08f0*/  S2R R25, SR_TID.X ;  /* 0x0000000000197919 */ /* 0x000e220000002100 */
[----:B------:R-:W1:Y:S01]  /*0900*/  LDC.64 R2, c[0x0][0x3a0] ;  /* 0x0000e800ff027b82 */ /* 0x000e620000000a00 */
[----:B------:R-:W2:Y:S07]  /*0910*/  LDCU.64 UR6, c[0x0][0x390] ;  /* 0x00007200ff0677ac */ /* 0x000eae0008000a00 */
[----:B------:R-:W3:Y:S01]  /*0920*/  LDC.64 R20, c[0x0][0x398] ;  /* 0x0000e600ff147b82 */ /* 0x000ee20000000a00 */
[----:B-1----:R-:W-:-:S04]  /*0930*/  IMAD.WIDE.U32 R2, R0, 0x8, R2 ;  /* 0x0000000800027825 */ /* 0x002fc800078e0002 */
[----:B0-----:R-:W-:-:S05]  /*0940*/  IMAD.WIDE.U32 R22, R25, 0x20, R2 ;  /* 0x0000002019167825 */ /* 0x001fca00078e0002 */
[----:B------:R-:W2:Y:S04]  /*0950*/  LDG.E.ENL2.256 R16, R4, desc[UR4][R22.64] ;  /* 0xfe0000041604797e */ /* 0x000ea80008121910 */
[----:B------:R-:W4:Y:S01]  /*0960*/  LDG.E.ENL2.256 R8, R12, desc[UR4][R22.64+0x1000] ;  /* 0xfe008004160c797e */ /* 0x000f220008121908 */
[----:B---3--:R-:W-:-:S04]  /*0970*/  IMAD.WIDE.U32 R20, R0, 0x8, R20 ;  /* 0x0000000800147825 */ /* 0x008fc800078e0014 */
[----:B------:R-:W-:Y:S01]  /*0980*/  IMAD.WIDE.U32 R20, R25, 0x20, R20 ;  /* 0x0000002019147825 */ /* 0x000fe200078e0014 */
[----:B--2---:R-:W-:Y:S02]  /*0990*/  LOP3.LUT R7, R7, UR7, RZ, 0x3c, !PT ;  /* 0x0000000707077c12 */ /* 0x004fe4000f8e3cff */
[----:B------:R-:W-:Y:S02]  /*09a0*/  LOP3.LUT R19, R19, UR7, RZ, 0x3c, !PT ;  /* 0x0000000713137c12 */ /* 0x000fe4000f8e3cff */
[----:B------:R-:W-:Y:S02]  /*09b0*/  LOP3.LUT R2, R4, UR6, RZ, 0x3c, !PT ;  /* 0x0000000604027c12 */ /* 0x000fe4000f8e3cff */
[----:B------:R-:W-:Y:S02]  /*09c0*/  LOP3.LUT R3, R5, UR7, RZ, 0x3c, !PT ;  /* 0x0000000705037c12 */ /* 0x000fe4000f8e3cff */
[----:B------:R-:W-:Y:S02]  /*09d0*/  LOP3.LUT R0, R6, UR6, RZ, 0x3c, !PT ;  /* 0x0000000606007c12 */ /* 0x000fe4000f8e3cff */
[----:B----4-:R-:W-:Y:S01]  /*09e0*/  LOP3.LUT R23, R11, UR7, RZ, 0x3c, !PT ;  /* 0x000000070b177c12 */ /* 0x010fe2000f8e3cff */
[----:B------:R-:W-:Y:S01]  /*09f0*/  IMAD.MOV.U32 R11, RZ, RZ, R7 ;  /* 0x000000ffff0b7224 */ /* 0x000fe200078e0007 */
[----:B------:R-:W-:Y:S01]  /*0a00*/  LOP3.LUT R4, R16, UR6, RZ, 0x3c, !PT ;  /* 0x0000000610047c12 */ /* 0x000fe2000f8e3cff */
        /* <DEDUP_REMOVED lines=10> */
[----:B------:R-:W-:Y:S02]  /*0ab0*/  LOP3.LUT R12, R12, UR6, RZ, 0x3c, !PT ;  /* 0x000000060c0c7c12 */ /* 0x000fe4000f8e3cff */
[----:B------:R-:W-:Y:S02]  /*0ac0*/  LOP3.LUT R13, R13, UR7, RZ, 0x3c, !PT ;  /* 0x000000070d0d7c12 */ /* 0x000fe4000f8e3cff */
[----:B------:R-:W-:Y:S01]  /*0ad0*/  LOP3.LUT R14, R14, UR6, RZ, 0x3c, !PT ;  /* 0x000000060e0e7c12 */ /* 0x000fe2000f8e3cff */
[----:B------:R-:W-:Y:S01]  /*0ae0*/  STG.E.ENL2.256 desc[UR4][R20.64], R8, R4 ;  /* 0xf80000081404797f */ /* 0x000fe2000f121804 */
[----:B------:R-:W-:-:S05]  /*0af0*/  LOP3.LUT R15, R15, UR7, RZ, 0x3c, !PT ;  /* 0x000000070f0f7c12 */ /* 0x000fca000f8e3cff */
[----:B------:R-:W-:Y:S01]  /*0b00*/  STG.E.ENL2.256 desc[UR4][R20.64+0x1000], R12, R16 ;  /* 0xf800800c1410797f */ /* 0x000fe2000f121804 */
[----:B------:R-:W-:Y:S05]  /*0b10*/  EXIT ;  /* 0x000000000000794d */ /* 0x000fea0003800000 */
.L_x_3323:
        /* <DEDUP_REMOVED lines=14> */
.L_x_25835:


//--------------------- .text._ZN2at6native29vectorized_elementwise_kernelILi8ENS0_13AUnaryFunctorIlllNS0_17BitwiseXorFunctorIlEEEESt5arrayIPcLm2EEEEviT0_T1_ --------------------------
	.section	.text._ZN2at6native29vectorized_elementwise_kernelILi8ENS0_13AUnaryFunctorIlllNS0_17BitwiseXorFunctorIlEEEESt5arrayIPcLm2EEEEviT0_T1_,"ax",@progbits
	.align	128
        .global         _ZN2at6native29vectorized_elementwise_kernelILi8ENS0_13AUnaryFunctorIlllNS0_17BitwiseXorFunctorIlEEEESt5arrayIPcLm2EEEEviT0_T1_
        .type           _ZN2at6native29vectorized_elementwise_kernelILi8ENS0_13AUnaryFunctorIlllNS0_17BitwiseXorFunctorIlEEEESt5arrayIPcLm2EEEEviT0_T1_,@function
        .size           _ZN2at6native29vectorized_elementwise_kernelILi8ENS0_13AUnaryFunctorIlllNS0_17BitwiseXorFunctorIlEEEESt5arrayIPcLm2EEEEviT0_T1_,(.L_x_25836 - _ZN2at6native29vectorized_elementwise_kernelILi8ENS0_13AUnaryFunctorIlllNS0_17BitwiseXorFunctorIlEEEESt5arrayIPcLm2EEEEviT0_T1_)
        .other          _ZN2at6native29vectorized_elementwise_kernelILi8ENS0_13AUnaryFunctorIlllNS0_17BitwiseXorFunctorIlEEEESt5arrayIPcLm2EEEEviT0_T1_,@"STO_CUDA_ENTRY STV_DEFAULT"
_ZN2at6native29vectorized_elementwise_kernelILi8ENS0_13AUnaryFunctorIlllNS0_17BitwiseXorFunctorIlEEEESt5arrayIPcLm2EEEEviT0_T1_:
.text._ZN2at6native29vectorized_elementwise_kernelILi8ENS0_13AUnaryFunctorIlllNS0_17BitwiseXorFunctorIlEEEESt5arrayIPcLm2EEEEviT0_T1_:
[----:B------:R-:W-:Y:S01]  /*0000*/  LDC R1, c[0x0][0x37c] ;  /* 0x0000df00ff017b82 */ /* 0x000fe20000000800 */
[----:B------:R-:W-:Y:S05]  /*0010*/  EXIT ;  /* 0x000000000000794d */ /* 0x000fea0003800000 */
.L_x_3324:
        /* <DEDUP_REMOVED lines=14> */
.L_x_25836:


//--------------------- .text._ZN2at6native18elementwise_kernelILi128ELi4EZNS0_15gpu_kernel_implINS0_13BinaryFunctorIlllNS0_17BitwiseXorFunctorIlEEEEEEvRNS_18TensorIteratorBaseERKT_EUliE_EEviT1_ --------------------------
	.section	.text._ZN2at6native18elementwise_kernelILi128ELi4EZNS0_15gpu_kernel_implINS0_13BinaryFunctorIlllNS0_17BitwiseXorFunctorIlEEEEEEvRNS_18TensorIteratorBaseERKT_EUliE_EEviT1_,"ax",@progbits
	.align	128
        .global         _ZN2at6native18elementwise_kernelILi128ELi4EZNS0_15gpu_kernel_implINS0_13BinaryFunctorIlllNS0_17BitwiseXorFunctorIlEEEEEEvRNS_18TensorIteratorBaseERKT_EUliE_EEviT1_
        .type           _ZN2at6native18elementwise_kernelILi128ELi4EZNS0_15gpu_kernel_implINS0_13BinaryFunctorIlllNS0_17BitwiseXorFunctorIlEEEEEEvRNS_18TensorIteratorBaseERKT_EUliE_EEviT1_,@function
        .size           _ZN2at6native18elementwise_kernelILi128ELi4EZNS0_15gpu_kernel_implINS0_13BinaryFunctorIlllNS0_17BitwiseXorFunctorIlEEEEEEvRNS_18TensorIteratorBaseERKT_EUliE_EEviT1_,(.L_x_25837 - _ZN2at6native18elementwise_kernelILi128ELi4EZNS0_15gpu_kernel_implINS0_13BinaryFunctorIlllNS0_17BitwiseXorFunctorIlEEEEEEvRNS_18TensorIteratorBaseERKT_EUliE_EEviT1_)
        .other          _ZN2at6native18elementwise_kernelILi128ELi4EZNS0_15gpu_kernel_implINS0_13BinaryFunctorIlllNS0_17BitwiseXorFunctorIlEEEEEEvRNS_18TensorIteratorBaseERKT_EUliE_EEviT1_,@"STO_CUDA_ENTRY STV_DEFAULT"
_ZN2at6native18elementwise_kernelILi128ELi4EZNS0_15gpu_kernel_implINS0_13BinaryFunctorIlllNS0_17BitwiseXorFunctorIlEEEEEEvRNS_18TensorIteratorBaseERKT_EUliE_EEviT1_:
.text._ZN2at6native18elementwise_kernelILi128ELi4EZNS0_15gpu_kernel_implINS0_13BinaryFunctorIlllNS0_17BitwiseXorFunctorIlEEEEEEvRNS_18TensorIteratorBaseERKT_EUliE_EEviT1_:
        /* <DEDUP_REMOVED lines=371> */
.L_x_3327:
        /* <DEDUP_REMOVED lines=17> */
.L_x_3331:
[----:B------:R4:W5:Y:S01]  /*1840*/  LDG.E.U8 R16, desc[UR36][R2.64] ;  /* 0x0000002402107981 */ /* 0x000962000c1e1100 */
[----:B------:R-:W-:Y:S01]  /*1850*/  IMAD.MOV.U32 R17, RZ, RZ, RZ ;  /* 0x000000ffff117224 */ /* 0x000fe200078e00ff */
[----:B------:R-:W-:Y:S06]  /*1860*/  BRA `(.L_x_3333) ;  /* 0x0000000c00407947 */ /* 0x000fec0003800000 */
.L_x_3330:
        /* <DEDUP_REMOVED lines=8> */
.L_x_3335:
[----:B------:R-:W2:Y:S02]  /*18f0*/  LDG.E R16, desc[UR36][R2.64] ;  /* 0x0000002402107981 */ /* 0x000ea4000c1e1900 */
[----:B--2---:R-:W-:Y:S01]  /*1900*/  SHF.R.S32.HI R17, RZ, 0x1f, R16 ;  /* 0x0000001fff117819 */ /* 0x004fe20000011410 */
[----:B------:R-:W-:Y:S06]  /*1910*/  BRA `(.L_x_3333) ;  /* 0x0000000c00147947 */ /* 0x000fec0003800000 */
.L_x_3334:
[----:B------:R-:W2:Y:S02]  /*1920*/  LDG.E.S16 R16, desc[UR36][R2.64] ;  /* 0x0000002402107981 */ /* 0x000ea4000c1e1700 */
[----:B--2---:R-:W-:Y:S01]  /*1930*/  SHF.R.S32.HI R17, RZ, 0x1f, R16 ;  /* 0x0000001fff117819 */ /* 0x004fe20000011410 */
[----:B------:R-:W-:Y:S06]  /*1940*/  BRA `(.L_x_3333) ;  /* 0x0000000c00087947 */ /* 0x000fec0003800000 */
.L_x_3329:
        /* <DEDUP_REMOVED lines=9> */
.L_x_3337:
[----:B------:R-:W2:Y:S02]  /*19e0*/  LDG.E.U16 R2, desc[UR36][R2.64] ;  /* 0x0000002402027981 */ /* 0x000ea4000c1e1500 */
[----:B--2---:R-:W-:-:S06]  /*19f0*/  HADD2.F32 R16, -RZ, R2.H0_H0 ;  /* 0x20000002ff107230 */ /* 0x004fcc0000004100 */
[----:B------:R-:W3:Y:S02]  /*1a00*/  F2I.S64.TRUNC R16, R16 ;  /* 0x0000001000107311 */ /* 0x000ee4000020d900 */
[----:B---3--:R-:W-:Y:S05]  /*1a10*/  BRA `(.L_x_3333) ;  /* 0x0000000800d47947 */ /* 0x008fea0003800000 */
.L_x_3336:
        /* <DEDUP_REMOVED lines=9> */
.L_x_3339:
[----:B------:R-:W2:Y:S02]  /*1ab0*/  LDG.E.U16 R2, desc[UR36][R2.64] ;  /* 0x0000002402027981 */ /* 0x000ea4000c1e1500 */
[----:B--2---:R-:W-:-:S06]  /*1ac0*/  HADD2.F32 R16, -RZ, R2.H0_H0 ;  /* 0x20000002ff107230 */ /* 0x004fcc0000004100 */
[----:B------:R-:W3:Y:S02]  /*1ad0*/  F2I.S64.TRUNC R16, R16 ;  /* 0x0000001000107311 */ /* 0x000ee4000020d900 */
[----:B---3--:R-:W-:Y:S05]  /*1ae0*/  BRA `(.L_x_3333) ;  /* 0x0000000800a07947 */ /* 0x008fea0003800000 */
.L_x_3338:
[----:B------:R-:W2:Y:S02]  /*1af0*/  LDG.E.64 R2, desc[UR36][R2.64] ;  /* 0x0000002402027981 */ /* 0x000ea4000c1e1b00 */
[----:B--2---:R3:W4:Y:S02]  /*1b00*/  F2I.S64.F64.TRUNC R16, R2 ;  /* 0x0000000200107311 */ /* 0x004724000030d900 */
[----:B---34-:R-:W-:Y:S05]  /*1b10*/  BRA `(.L_x_3333) ;  /* 0x0000000800947947 */ /* 0x018fea0003800000 */
.L_x_3328:
        /* <DEDUP_REMOVED lines=13> */
.L_x_3342:
[----:B------:R-:W2:Y:S02]  /*1bf0*/  LDG.E.64 R2, desc[UR36][R2.64] ;  /* 0x0000002402027981 */ /* 0x000ea4000c1e1b00 */
[----:B--2---:R3:W4:Y:S02]  /*1c00*/  F2I.S64.F64.TRUNC R16, R2 ;  /* 0x0000000200107311 */ /* 0x004724000030d900 */
[----:B---34-:R-:W-:Y:S05]  /*1c10*/  BRA `(.L_x_3333) ;  /* 0x0000000800547947 */ /* 0x018fea0003800000 */
.L_x_3341:
        /* <DEDUP_REMOVED lines=26> */
.L_x_3344:
        /* <DEDUP_REMOVED lines=10> */
[----:B------:R-:W-:-:S04]  /*1e60*/  LOP3.LUT R0, R0, 0x80000000, R5, 0xf8, !PT ;  /* 0x8000000000007812 */ /* 0x000fc800078ef805 */
[----:B------:R3:W4:Y:S02]  /*1e70*/  F2I.S64.TRUNC R16, R0 ;  /* 0x0000000000107311 */ /* 0x000724000020d900 */
[----:B---34-:R-:W-:Y:S05]  /*1e80*/  BRA `(.L_x_3333) ;  /* 0x0000000400b87947 */ /* 0x018fea0003800000 */
.L_x_3343:
[----:B------:R-:W2:Y:S02]  /*1e90*/  LDG.E.U16 R16, desc[UR36][R2.64] ;  /* 0x0000002402107981 */ /* 0x000ea4000c1e1500 */
[----:B--2---:R-:W-:-:S06]  /*1ea0*/  IMAD.U32 R16, R16, 0x10000, RZ ;  /* 0x0001000010107824 */ /* 0x004fcc00078e00ff */
[----:B------:R-:W3:Y:S02]  /*1eb0*/  F2I.S64.TRUNC R16, R16 ;  /* 0x0000001000107311 */ /* 0x000ee4000020d900 */
[----:B---3--:R-:W-:Y:S05]  /*1ec0*/  BRA `(.L_x_3333) ;  /* 0x0000000400a87947 */ /* 0x008fea0003800000 */
.L_x_3340:
        /* <DEDUP_REMOVED lines=11> */
.L_x_3347:
        /* <DEDUP_REMOVED lines=21> */
.L_x_3351:
[----:B------:R-:W-:Y:S05]  /*20d0*/  BSYNC.RECONVERGENT B1 ;  /* 0x0000000000017941 */ /* 0x000fea0003800200 */
.L_x_3350:
[----:B------:R-:W-:Y:S02]  /*20e0*/  SHF.L.U32 R0, R0, 0x14, RZ ;  /* 0x0000001400007819 */ /* 0x000fe400000006ff */
[----:B------:R-:W-:-:S04]  /*20f0*/  LEA R2, R2, 0x3b800000, 0x17 ;  /* 0x3b80000002027811 */ /* 0x000fc800078eb8ff */
[----:B------:R-:W-:-:S07]  /*2100*/  LOP3.LUT R16, R2, R0, R7, 0xfe, !PT ;  /* 0x0000000002107212 */ /* 0x000fce00078efe07 */
.L_x_3349:
[----:B------:R-:W-:Y:S05]  /*2110*/  BSYNC.RECONVERGENT B0 ;  /* 0x0000000000007941 */ /* 0x000fea0003800200 */
.L_x_3348:
[----:B------:R-:W1:Y:S02]  /*2120*/  F2I.S64.TRUNC R16, R16 ;  /* 0x0000001000107311 */ /* 0x000e64000020d900 */
[----:B-1----:R-:W-:Y:S05]  /*2130*/  BRA `(.L_x_3333) ;  /* 0x00000004000c7947 */ /* 0x002fea0003800000 */
.L_x_3346:
        /* <DEDUP_REMOVED lines=21> */
.L_x_3355:
[----:B------:R-:W-:Y:S05]  /*2290*/  BSYNC.RECONVERGENT B1 ;  /* 0x0000000000017941 */ /* 0x000fea0003800200 */
.L_x_3354:
[----:B------:R-:W-:Y:S01]  /*22a0*/  IMAD.SHL.U32 R0, R0, 0x200000, RZ ;  /* 0x0020000000007824 */ /* 0x000fe200078e00ff */
[----:B------:R-:W-:-:S04]  /*22b0*/  LEA R2, R2, 0x37800000, 0x17 ;  /* 0x3780000002027811 */ /* 0x000fc800078eb8ff */
[----:B------:R-:W-:-:S07]  /*22c0*/  LOP3.LUT R16, R2, R0, R7, 0xfe, !PT ;  /* 0x0000000002107212 */ /* 0x000fce00078efe07 */
.L_x_3353:
[----:B------:R-:W-:Y:S05]  /*22d0*/  BSYNC.RECONVERGENT B0 ;  /* 0x0000000000007941 */ /* 0x000fea0003800200 */
.L_x_3352:
[----:B------:R-:W1:Y:S02]  /*22e0*/  F2I.S64.TRUNC R16, R16 ;  /* 0x0000001000107311 */ /* 0x000e64000020d900 */
[----:B-1----:R-:W-:Y:S05]  /*22f0*/  BRA `(.L_x_3333) ;  /* 0x00000000009c7947 */ /* 0x002fea0003800000 */
.L_x_3345:
[----:B------:R-:W-:-:S09]  /*2300*/  UISETP.NE.AND UP0, UPT, UR4, 0x1c, UPT ;  /* 0x0000001c0400788c */ /* 0x000fd2000bf05270 */
[----:B------:R-:W-:Y:S05]  /*2310*/  BRA.U !UP0, `(.L_x_3356) ;  /* 0x00000001088c7547 */ /* 0x000fea000b800000 */
[----:B------:R-:W-:-:S09]  /*2320*/  UISETP.NE.AND UP0, UPT, UR4, 0x1d, UPT ;  /* 0x0000001d0400788c */ /* 0x000fd2000bf05270 */
[----:B------:R-:W-:Y:S05]  /*2330*/  BRA.U !UP0, `(.L_x_3357) ;  /* 0x00000001087c7547 */ /* 0x000fea000b800000 */
[----:B------:R-:W-:-:S09]  /*2340*/  UISETP.NE.AND UP0, UPT, UR4, 0x2c, UPT ;  /* 0x0000002c0400788c */ /* 0x000fd2000bf05270 */
[----:B------:R-:W-:Y:S05]  /*2350*/  BRA.U !UP0, `(.L_x_3358) ;  /* 0x0000000108487547 */ /* 0x000fea000b800000 */
.L_x_3332:
        /* <DEDUP_REMOVED lines=16> */
.L_x_3359:
[----:B------:R-:W-:Y:S01]  /*2460*/  CS2R R16, SRZ ;  /* 0x0000000000107805 */ /* 0x000fe2000001ff00 */
[----:B------:R-:W-:Y:S06]  /*2470*/  BRA `(.L_x_3333) ;  /* 0x00000000003c7947 */ /* 0x000fec0003800000 */
.L_x_3358:
        /* <DEDUP_REMOVED lines=8> */
.L_x_3361:
[----:B------:R-:W-:Y:S05]  /*2500*/  BSYNC.RECONVERGENT B0 ;  /* 0x0000000000007941 */ /* 0x000fea0003800200 */
.L_x_3360:
[----:B------:R-:W2:Y:S02]  /*2510*/  F2I.S64.TRUNC R16, R16 ;  /* 0x0000001000107311 */ /* 0x000ea4000020d900 */
[----:B--2---:R-:W-:Y:S05]  /*2520*/  BRA `(.L_x_3333) ;  /* 0x0000000000107947 */ /* 0x004fea0003800000 */
.L_x_3357:
[----:B------:R2:W5:Y:S01]  /*2530*/  LDG.E.64 R16, desc[UR36][R2.64] ;  /* 0x0000002402107981 */ /* 0x000562000c1e1b00 */
[----:B------:R-:W-:Y:S05]  /*2540*/  BRA `(.L_x_3333) ;  /* 0x0000000000087947 */ /* 0x000fea0003800000 */
.L_x_3356:
[----:B------:R1:W5:Y:S01]  /*2550*/  LDG.E R16, desc[UR36][R2.64] ;  /* 0x0000002402107981 */ /* 0x000362000c1e1900 */
[----:B------:R-:W-:-:S07]  /*2560*/  IMAD.MOV.U32 R17, RZ, RZ, RZ ;  /* 0x000000ffff117224 */ /* 0x000fce00078e00ff */
.L_x_3333:
        /* <DEDUP_REMOVED lines=17> */
.L_x_3365:
[----:B------:R0:W5:Y:S01]  /*2680*/  LDG.E.U8 R4, desc[UR36][R22.64] ;  /* 0x0000002416047981 */ /* 0x000162000c1e1100 */
[----:B------:R-:W-:Y:S01]  /*2690*/  HFMA2 R5, -RZ, RZ, 0, 0 ;  /* 0x00000000ff057431 */ /* 0x000fe200000001ff */
[----:B------:R-:W-:Y:S06]  /*26a0*/  BRA `(.L_x_3367) ;  /* 0x0000000c00407947 */ /* 0x000fec0003800000 */
.L_x_3364:
        /* <DEDUP_REMOVED lines=8> */
.L_x_3369:
[----:B------:R-:W2:Y:S02]  /*2730*/  LDG.E R4, desc[UR36][R22.64] ;  /* 0x0000002416047981 */ /* 0x000ea4000c1e1900 */
[----:B--2---:R-:W-:Y:S01]  /*2740*/  SHF.R.S32.HI R5, RZ, 0x1f, R4 ;  /* 0x0000001fff057819 */ /* 0x004fe20000011404 */
[----:B------:R-:W-:Y:S06]  /*2750*/  BRA `(.L_x_3367) ;  /* 0x0000000c00147947 */ /* 0x000fec0003800000 */
.L_x_3368:
[----:B------:R-:W2:Y:S02]  /*2760*/  LDG.E.S16 R4, desc[UR36][R22.64] ;  /* 0x0000002416047981 */ /* 0x000ea4000c1e1700 */
[----:B--2---:R-:W-:Y:S01]  /*2770*/  SHF.R.S32.HI R5, RZ, 0x1f, R4 ;  /* 0x0000001fff057819 */ /* 0x004fe20000011404 */
[----:B------:R-:W-:Y:S06]  /*2780*/  BRA `(.L_x_3367) ;  /* 0x0000000c00087947 */ /* 0x000fec0003800000 */
.L_x_3363:
[----:B------:R-:W-:-:S09]  /*2790*/  UISETP.GT.AND UP0, UPT, UR4, 0x6, UPT ;  /* 0x000000060400788c */ /* 0x000fd2000bf04270 */
[----:B------:R-:W-:Y:S05]  /*27a0*/  BRA.U UP0, `(.L_x_3370) ;  /* 0x00000001002c7547 */ /* 0x000fea000b800000 */
[----:B------:R-:W-:-:S09]  /*27b0*/  UISETP.NE.AND UP0, UPT, UR4, 0x5, UPT ;  /* 0x000000050400788c */ /* 0x000fd2000bf05270 */
[----:B------:R-:W-:Y:S05]  /*27c0*/  BRA.U !UP0, `(.L_x_3371) ;  /* 0x0000000108147547 */ /* 0x000fea000b800000 */
[----:B------:R-:W-:-:S09]  /*27d0*/  UISETP.NE.AND UP0, UPT, UR4, 0x6, UPT ;  /* 0x000000060400788c */ /* 0x000fd2000bf05270 */
[----:B------:R-:W-:Y:S05]  /*27e0*/  BRA.U UP0, `(.L_x_3366) ;  /* 0x00000009006c7547 */ /* 0x000fea000b800000 */
[----:B------:R-:W2:Y:S02]  /*27f0*/  LDG.E R4, desc[UR36][R22.64] ;  /* 0x0000002416047981 */ /* 0x000ea4000c1e1900 */
[----:B--2---:R-:W0:Y:S02]  /*2800*/  F2I.S64.TRUNC R4, R4 ;  /* 0x0000000400047311 */ /* 0x004e24000020d900 */
[----:B0-----:R-:W-:Y:S05]  /*2810*/  BRA `(.L_x_3367) ;  /* 0x0000000800e47947 */ /* 0x001fea0003800000 */
.L_x_3371:
[----:B------:R-:W2:Y:S02]  /*2820*/  LDG.E.U16 R22, desc[UR36][R22.64] ;  /* 0x0000002416167981 */ /* 0x000ea4000c1e1500 */
[----:B--2---:R-:W-:-:S06]  /*2830*/  HADD2.F32 R4, -RZ, R22.H0_H0 ;  /* 0x20000016ff047230 */ /* 0x004fcc0000004100 */
[----:B------:R-:W0:Y:S02]  /*2840*/  F2I.S64.TRUNC R4, R4 ;  /* 0x0000000400047311 */ /* 0x000e24000020d900 */
[----:B0-----:R-:W-:Y:S05]  /*2850*/  BRA `(.L_x_3367) ;  /* 0x0000000800d47947 */ /* 0x001fea0003800000 */
.L_x_3370:
[----:B------:R-:W-:-:S09]  /*2860*/  UISETP.NE.AND UP0, UPT, UR4, 0x7, UPT ;  /* 0x000000070400788c */ /* 0x000fd2000bf05270 */
[----:B------:R-:W-:Y:S05]  /*2870*/  BRA.U !UP0, `(.L_x_3372) ;  /* 0x00000001082c7547 */ /* 0x000fea000b800000 */
[----:B------:R-:W-:-:S09]  /*2880*/  UISETP.NE.AND UP0, UPT, UR4, 0x8, UPT ;  /* 0x000000080400788c */ /* 0x000fd2000bf05270 */
[----:B------:R-:W-:Y:S05]  /*2890*/  BRA.U !UP0, `(.L_x_3373) ;  /* 0x0000000108147547 */ /* 0x000fea000b800000 */
[----:B------:R-:W-:-:S09]  /*28a0*/  UISETP.NE.AND UP0, UPT, UR4, 0x9, UPT ;  /* 0x000000090400788c */ /* 0x000fd2000bf05270 */
[----:B------:R-:W-:Y:S05]  /*28b0*/  BRA.U UP0, `(.L_x_3366) ;  /* 0x0000000900387547 */ /* 0x000fea000b800000 */
[----:B------:R-:W2:Y:S02]  /*28c0*/  LDG.E R4, desc[UR36][R22.64] ;  /* 0x0000002416047981 */ /* 0x000ea4000c1e1900 */
[----:B--2---:R-:W0:Y:S02]  /*28d0*/  F2I.S64.TRUNC R4, R4 ;  /* 0x0000000400047311 */ /* 0x004e24000020d900 */
[----:B0-----:R-:W-:Y:S05]  /*28e0*/  BRA `(.L_x_3367) ;  /* 0x0000000800b07947 */ /* 0x001fea0003800000 */
.L_x_3373:
[----:B------:R-:W2:Y:S02]  /*28f0*/  LDG.E.U16 R22, desc[UR36][R22.64] ;  /* 0x0000002416167981 */ /* 0x000ea4000c1e1500 */
[----:B--2---:R-:W-:-:S06]  /*2900*/  HADD2.F32 R4, -RZ, R22.H0_H0 ;  /* 0x20000016ff047230 */ /* 0x004fcc0000004100 */
[----:B------:R-:W0:Y:S02]  /*2910*/  F2I.S64.TRUNC R4, R4 ;  /* 0x0000000400047311 */ /* 0x000e24000020d900 */
[----:B0-----:R-:W-:Y:S05]  /*2920*/  BRA `(.L_x_3367) ;  /* 0x0000000800a07947 */ /* 0x001fea0003800000 */
.L_x_3372:
[----:B------:R-:W2:Y:S02]  /*2930*/  LDG.E.64 R4, desc[UR36][R22.64] ;  /* 0x0000002416047981 */ /* 0x000ea4000c1e1b00 */
[----:B--2---:R-:W0:Y:S02]  /*2940*/  F2I.S64.F64.TRUNC R4, R4 ;  /* 0x0000000400047311 */ /* 0x004e24000030d900 */
[----:B0-----:R-:W-:Y:S05]  /*2950*/  BRA `(.L_x_3367) ;  /* 0x0000000800947947 */ /* 0x001fea0003800000 */
.L_x_3362:
        /* <DEDUP_REMOVED lines=13> */
.L_x_3376:
[----:B------:R-:W2:Y:S02]  /*2a30*/  LDG.E.64 R4, desc[UR36][R22.64] ;  /* 0x0000002416047981 */ /* 0x000ea4000c1e1b00 */
[----:B--2---:R-:W0:Y:S02]  /*2a40*/  F2I.S64.F64.TRUNC R4, R4 ;  /* 0x0000000400047311 */ /* 0x004e24000030d900 */
[----:B0-----:R-:W-:Y:S05]  /*2a50*/  BRA `(.L_x_3367) ;  /* 0x0000000800547947 */ /* 0x001fea0003800000 */
.L_x_3375:
        /* <DEDUP_REMOVED lines=9> */
[C---:B-1-34-:R-:W-:Y:S02]  /*2af0*/  LOP3.LUT R2, R0.reuse, 0x7f000000, RZ, 0xc0, !PT ;  /* 0x7f00000000027812 */ /* 0x05afe400078ec0ff */
        /* <DEDUP_REMOVED lines=13> */
[----:B------:R-:W-:-:S04]  /*2bd0*/  LOP3.LUT R3, R3, 0x80000000, R0, 0xf8, !PT ;  /* 0x8000000003037812 */ /* 0x000fc800078ef800 */
[----:B------:R0:W1:Y:S02]  /*2be0*/  F2I.S64.TRUNC R4, R3 ;  /* 0x0000000300047311 */ /* 0x000064000020d900 */
[----:B01----:R-:W-:Y:S05]  /*2bf0*/  BRA `(.L_x_3367) ;  /* 0x0000000400ec7947 */ /* 0x003fea0003800000 */
.L_x_3378:
[----:B-1234-:R-:W2:Y:S02]  /*2c00*/  LDG.E.U8 R3, desc[UR36][R22.64] ;  /* 0x0000002416037981 */ /* 0x01eea4000c1e1100 */
        /* <DEDUP_REMOVED lines=10> */
[----:B------:R0:W1:Y:S02]  /*2cb0*/  F2I.S64.TRUNC R4, R0 ;  /* 0x0000000000047311 */ /* 0x000064000020d900 */
[----:B01----:R-:W-:Y:S05]  /*2cc0*/  BRA `(.L_x_3367) ;  /* 0x0000000400b87947 */ /* 0x003fea0003800000 */
.L_x_3377:
[----:B------:R-:W2:Y:S02]  /*2cd0*/  LDG.E.U16 R4, desc[UR36][R22.64] ;  /* 0x0000002416047981 */ /* 0x000ea4000c1e1500 */
[----:B--2---:R-:W-:-:S06]  /*2ce0*/  IMAD.U32 R4, R4, 0x10000, RZ ;  /* 0x0001000004047824 */ /* 0x004fcc00078e00ff */
[----:B------:R-:W0:Y:S02]  /*2cf0*/  F2I.S64.TRUNC R4, R4 ;  /* 0x0000000400047311 */ /* 0x000e24000020d900 */
[----:B0-----:R-:W-:Y:S05]  /*2d00*/  BRA `(.L_x_3367) ;  /* 0x0000000400a87947 */ /* 0x001fea0003800000 */
.L_x_3374:
        /* <DEDUP_REMOVED lines=11> */
.L_x_3381:
        /* <DEDUP_REMOVED lines=10> */
[----:B-1-34-:R-:W-:Y:S02]  /*2e60*/  LOP3.LUT P0, R2, R0, 0xf, RZ, 0xc0, !PT ;  /* 0x0000000f00027812 */ /* 0x01afe4000780c0ff */
        /* <DEDUP_REMOVED lines=10> */
.L_x_3385:
[----:B------:R-:W-:Y:S05]  /*2f10*/  BSYNC.RECONVERGENT B1 ;  /* 0x0000000000017941 */ /* 0x000fea0003800200 */
.L_x_3384:
[----:B------:R-:W-:Y:S01]  /*2f20*/  IMAD.SHL.U32 R0, R0, 0x100000, RZ ;  /* 0x0010000000007824 */ /* 0x000fe200078e00ff */
[----:B------:R-:W-:-:S04]  /*2f30*/  LEA R2, R2, 0x3b800000, 0x17 ;  /* 0x3b80000002027811 */ /* 0x000fc800078eb8ff */
[----:B------:R-:W-:-:S07]  /*2f40*/  LOP3.LUT R4, R2, R0, R7, 0xfe, !PT ;  /* 0x0000000002047212 */ /* 0x000fce00078efe07 */
.L_x_3383:
[----:B------:R-:W-:Y:S05]  /*2f50*/  BSYNC.RECONVERGENT B0 ;  /* 0x0000000000007941 */ /* 0x000fea0003800200 */
.L_x_3382:
[----:B------:R-:W0:Y:S02]  /*2f60*/  F2I.S64.TRUNC R4, R4 ;  /* 0x0000000400047311 */ /* 0x000e24000020d900 */
[----:B0-----:R-:W-:Y:S05]  /*2f70*/  BRA `(.L_x_3367) ;  /* 0x00000004000c7947 */ /* 0x001fea0003800000 */
.L_x_3380:
        /* <DEDUP_REMOVED lines=21> */
.L_x_3389:
[----:B------:R-:W-:Y:S05]  /*30d0*/  BSYNC.RECONVERGENT B1 ;  /* 0x0000000000017941 */ /* 0x000fea0003800200 */
.L_x_3388:
[----:B------:R-:W-:Y:S01]  /*30e0*/  IMAD.SHL.U32 R0, R0, 0x200000, RZ ;  /* 0x0020000000007824 */ /* 0x000fe200078e00ff */
[----:B------:R-:W-:-:S04]  /*30f0*/  LEA R2, R2, 0x37800000, 0x17 ;  /* 0x3780000002027811 */ /* 0x000fc800078eb8ff */
[----:B------:R-:W-:-:S07]  /*3100*/  LOP3.LUT R4, R2, R0, R7, 0xfe, !PT ;  /* 0x0000000002047212 */ /* 0x000fce00078efe07 */
.L_x_3387:
[----:B------:R-:W-:Y:S05]  /*3110*/  BSYNC.RECONVERGENT B0 ;  /* 0x0000000000007941 */ /* 0x000fea0003800200 */
.L_x_3386:
[----:B------:R-:W0:Y:S02]  /*3120*/  F2I.S64.TRUNC R4, R4 ;  /* 0x0000000400047311 */ /* 0x000e24000020d900 */
[----:B0-----:R-:W-:Y:S05]  /*3130*/  BRA `(.L_x_3367) ;  /* 0x00000000009c7947 */ /* 0x001fea0003800000 */
.L_x_3379:
[----:B------:R-:W-:-:S09]  /*3140*/  UISETP.NE.AND UP0, UPT, UR4, 0x1c, UPT ;  /* 0x0000001c0400788c */ /* 0x000fd2000bf05270 */
[----:B------:R-:W-:Y:S05]  /*3150*/  BRA.U !UP0, `(.L_x_3390) ;  /* 0x00000001088c7547 */ /* 0x000fea000b800000 */
[----:B------:R-:W-:-:S09]  /*3160*/  UISETP.NE.AND UP0, UPT, UR4, 0x1d, UPT ;  /* 0x0000001d0400788c */ /* 0x000fd2000bf05270 */
[----:B------:R-:W-:Y:S05]  /*3170*/  BRA.U !UP0, `(.L_x_3391) ;  /* 0x00000001087c7547 */ /* 0x000fea000b800000 */
[----:B------:R-:W-:-:S09]  /*3180*/  UISETP.NE.AND UP0, UPT, UR4, 0x2c, UPT ;  /* 0x0000002c0400788c */ /* 0x000fd2000bf05270 */
[----:B------:R-:W-:Y:S05]  /*3190*/  BRA.U !UP0, `(.L_x_3392) ;  /* 0x0000000108487547 */ /* 0x000fea000b800000 */
.L_x_3366:
[----:B-1234-:R-:W-:Y:S01]  /*31a0*/  MOV R2, 0x0 ;  /* 0x0000000000027802 */ /* 0x01efe20000000f00 */
        /* <DEDUP_REMOVED lines=14> */
[----:B--2--5:R-:W-:Y:S05]  /*3290*/  CALL.ABS.NOINC R2 ;  /* 0x0000000002007343 */ /* 0x024fea0003c00000 */
.L_x_3393:
[----:B------:R-:W-:Y:S01]  /*32a0*/  CS2R R4, SRZ ;  /* 0x0000000000047805 */ /* 0x000fe2000001ff00 */
[----:B------:R-:W-:Y:S06]  /*32b0*/  BRA `(.L_x_3367) ;  /* 0x00000000003c7947 */ /* 0x000fec0003800000 */
.L_x_3392:
        /* <DEDUP_REMOVED lines=8> */
.L_x_3395:
[----:B------:R-:W-:Y:S05]  /*3340*/  BSYNC.RECONVERGENT B0 ;  /* 0x0000000000007941 */ /* 0x000fea0003800200 */
.L_x_3394:
[----:B------:R-:W0:Y:S02]  /*3350*/  F2I.S64.TRUNC R4, R4 ;  /* 0x0000000400047311 */ /* 0x000e24000020d900 */
[----:B0-----:R-:W-:Y:S05]  /*3360*/  BRA `(.L_x_3367) ;  /* 0x0000000000107947 */ /* 0x001fea0003800000 */
.L_x_3391:
[----:B------:R0:W5:Y:S01]  /*3370*/  LDG.E.64 R4, desc[UR36][R22.64] ;  /* 0x0000002416047981 */ /* 0x000162000c1e1b00 */
[----:B------:R-:W-:Y:S05]  /*3380*/  BRA `(.L_x_3367) ;  /* 0x0000000000087947 */ /* 0x000fea0003800000 */
.L_x_3390:
[----:B------:R0:W5:Y:S01]  /*3390*/  LDG.E R4, desc[UR36][R22.64] ;  /* 0x0000002416047981 */ /* 0x000162000c1e1900 */
[----:B------:R-:W-:-:S07]  /*33a0*/  IMAD.MOV.U32 R5, RZ, RZ, RZ ;  /* 0x000000ffff057224 */ /* 0x000fce00078e00ff */
.L_x_3367:
[----:B------:R-:W1:Y:S01]  /*33b0*/  LDCU.64 UR6, c[0x0][0x5e8] ;  /* 0x0000bd00ff0677ac */ /* 0x000e620008000a00 */
[----:B-----5:R-:W-:Y:S02]  /*33c0*/  LOP3.LUT R9, R4, R16, RZ, 0x3c, !PT ;  /* 0x0000001004097212 */ /* 0x020fe400078e3cff */
[----:B------:R-:W-:Y:S01]  /*33d0*/  LOP3.LUT R7, R5, R17, RZ, 0x3c, !PT ;  /* 0x0000001105077212 */ /* 0x000fe200078e3cff */
[----:B------:R-:W-:Y:S02]  /*33e0*/  UPRMT UR4, UR43, 0x9910, URZ ;  /* 0x000099102b047896 */ /* 0x000fe400080000ff */
[----:B------:R-:W-:Y:S02]  /*33f0*/  IMAD.MOV.U32 R6, RZ, RZ, R9 ;  /* 0x000000ffff067224 */ /* 0x000fe400078e0009 */
        /* <DEDUP_REMOVED lines=14> */
.L_x_3399:
[----:B------:R2:W-:Y:S01]  /*34e0*/  STG.E.U8 desc[UR36][R2.64], R9 ;  /* 0x0000000902007986 */ /* 0x0005e2000c101124 */
[----:B------:R-:W-:Y:S05]  /*34f0*/  BRA `(.L_x_3401) ;  /* 0x0000000c00387947 */ /* 0x000fea0003800000 */
.L_x_3398:
        /* <DEDUP_REMOVED lines=8> */
.L_x_3403:
[----:B------:R4:W-:Y:S01]  /*3580*/  STG.E desc[UR36][R2.64], R9 ;  /* 0x0000000902007986 */ /* 0x0009e2000c101924 */
[----:B------:R-:W-:Y:S05]  /*3590*/  BRA `(.L_x_3401) ;  /* 0x0000000c00107947 */ /* 0x000fea0003800000 */
.L_x_3402:
[----:B------:R3:W-:Y:S01]  /*35a0*/  STG.E.U16 desc[UR36][R2.64], R9 ;  /* 0x0000000902007986 */ /* 0x0007e2000c101524 */
[----:B------:R-:W-:Y:S05]  /*35b0*/  BRA `(.L_x_3401) ;  /* 0x0000000c00087947 */ /* 0x000fea0003800000 */
.L_x_3397:
[----:B------:R-:W-:-:S09]  /*35c0*/  UISETP.GT.AND UP0, UPT, UR4, 0x6, UPT ;  /* 0x000000060400788c */ /* 0x000fd2000bf04270 */
[----:B------:R-:W-:Y:S05]  /*35d0*/  BRA.U UP0, `(.L_x_3404) ;  /* 0x00000001002c7547 */ /* 0x000fea000b800000 */
[----:B------:R-:W-:-:S09]  /*35e0*/  UISETP.NE.AND UP0, UPT, UR4, 0x5, UPT ;  /* 0x000000050400788c */ /* 0x000fd2000bf05270 */
[----:B------:R-:W-:Y:S05]  /*35f0*/  BRA.U !UP0, `(.L_x_3405) ;  /* 0x0000000108147547 */ /* 0x000fea000b800000 */
[----:B------:R-:W-:-:S09]  /*3600*/  UISETP.NE.AND UP0, UPT, UR4, 0x6, UPT ;  /* 0x000000060400788c */ /* 0x000fd2000bf05270 */
[----:B------:R-:W-:Y:S05]  /*3610*/  BRA.U UP0, `(.L_x_3400) ;  /* 0x0000000900607547 */ /* 0x000fea000b800000 */
[----:B------:R-:W1:Y:S02]  /*3620*/  I2F.S64 R7, R6 ;  /* 0x0000000600077312 */ /* 0x000e640000301400 */
[----:B-1----:R1:W-:Y:S01]  /*3630*/  STG.E desc[UR36][R2.64], R7 ;  /* 0x0000000702007986 */ /* 0x0023e2000c101924 */
[----:B------:R-:W-:Y:S05]  /*3640*/  BRA `(.L_x_3401) ;  /* 0x0000000800e47947 */ /* 0x000fea0003800000 */
.L_x_3405:
[----:B------:R-:W1:Y:S02]  /*3650*/  I2F.S64 R0, R6 ;  /* 0x0000000600007312 */ /* 0x000e640000301400 */
[----:B-1----:R-:W-:-:S05]  /*3660*/  F2FP.F16.F32.PACK_AB R0, RZ, R0 ;  /* 0x00000000ff00723e */ /* 0x002fca00000000ff */
[----:B------:R1:W-:Y:S01]  /*3670*/  STG.E.U16 desc[UR36][R2.64], R0 ;  /* 0x0000000002007986 */ /* 0x0003e2000c101524 */
[----:B------:R-:W-:Y:S05]  /*3680*/  BRA `(.L_x_3401) ;  /* 0x0000000800d47947 */ /* 0x000fea0003800000 */
.L_x_3404:
[----:B------:R-:W-:-:S09]  /*3690*/  UISETP.NE.AND UP0, UPT, UR4, 0x7, UPT ;  /* 0x000000070400788c */ /* 0x000fd2000bf05270 */
[----:B------:R-:W-:Y:S05]  /*36a0*/  BRA.U !UP0, `(.L_x_3406) ;  /* 0x0000000108347547 */ /* 0x000fea000b800000 */
[----:B------:R-:W-:-:S09]  /*36b0*/  UISETP.NE.AND UP0, UPT, UR4, 0x8, UPT ;  /* 0x000000080400788c */ /* 0x000fd2000bf05270 */
[----:B------:R-:W-:Y:S05]  /*36c0*/  BRA.U !UP0, `(.L_x_3407) ;  /* 0x0000000108187547 */ /* 0x000fea000b800000 */
[----:B------:R-:W-:-:S09]  /*36d0*/  UISETP.NE.AND UP0, UPT, UR4, 0x9, UPT ;  /* 0x000000090400788c */ /* 0x000fd2000bf05270 */
[----:B------:R-:W-:Y:S05]  /*36e0*/  BRA.U UP0, `(.L_x_3400) ;  /* 0x00000009002c7547 */ /* 0x000fea000b800000 */
[----:B------:R-:W-:Y:S01]  /*36f0*/  IMAD.MOV.U32 R5, RZ, RZ, RZ ;  /* 0x000000ffff057224 */ /* 0x000fe200078e00ff */
[----:B------:R-:W1:Y:S04]  /*3700*/  I2F.S64 R4, R6 ;  /* 0x0000000600047312 */ /* 0x000e680000301400 */
[----:B-1----:R1:W-:Y:S01]  /*3710*/  STG.E.64 desc[UR36][R2.64], R4 ;  /* 0x0000000402007986 */ /* 0x0023e2000c101b24 */
[----:B------:R-:W-:Y:S05]  /*3720*/  BRA `(.L_x_3401) ;  /* 0x0000000800ac7947 */ /* 0x000fea0003800000 */
.L_x_3407:
[----:B------:R-:W1:Y:S02]  /*3730*/  I2F.S64 R6, R6 ;  /* 0x0000000600067312 */ /* 0x000e640000301400 */
[----:B-1----:R-:W-:-:S04]  /*3740*/  F2FP.F16.F32.PACK_AB R5, RZ, R6 ;  /* 0x00000006ff05723e */ /* 0x002fc800000000ff */
[----:B------:R-:W-:-:S05]  /*3750*/  PRMT R5, R5, 0x5410, RZ ;  /* 0x0000541005057816 */ /* 0x000fca00000000ff */
[----:B------:R1:W-:Y:S01]  /*3760*/  STG.E desc[UR36][R2.64], R5 ;  /* 0x0000000502007986 */ /* 0x0003e2000c101924 */
[----:B------:R-:W-:Y:S05]  /*3770*/  BRA `(.L_x_3401) ;  /* 0x0000000800987947 */ /* 0x000fea0003800000 */
.L_x_3406:
[----:B------:R-:W1:Y:S02]  /*3780*/  I2F.F64.S64 R4, R6 ;  /* 0x0000000600047312 */ /* 0x000e640000301c00 */
[----:B-1----:R1:W-:Y:S01]  /*3790*/  STG.E.64 desc[UR36][R2.64], R4 ;  /* 0x0000000402007986 */ /* 0x0023e2000c101b24 */
[----:B------:R-:W-:Y:S05]  /*37a0*/  BRA `(.L_x_3401) ;  /* 0x00000008008c7947 */ /* 0x000fea0003800000 */
.L_x_3396:
        /* <DEDUP_REMOVED lines=8> */
[----:B------:R-:W-:-:S04]  /*3830*/  ISETP.NE.U32.AND P0, PT, R16, R4, PT ;  /* 0x000000041000720c */ /* 0x000fc80003f05070 */
[----:B------:R-:W-:-:S04]  /*3840*/  ISETP.NE.AND.EX P0, PT, R17, R5, PT, P0 ;  /* 0x000000051100720c */ /* 0x000fc80003f05300 */
[----:B------:R-:W-:-:S05]  /*3850*/  SEL R5, RZ, 0x1, !P0 ;  /* 0x00000001ff057807 */ /* 0x000fca0004000000 */
[----:B------:R1:W-:Y:S01]  /*3860*/  STG.E.U8 desc[UR36][R2.64], R5 ;  /* 0x0000000502007986 */ /* 0x0003e2000c101124 */
[----:B------:R-:W-:Y:S05]  /*3870*/  BRA `(.L_x_3401) ;  /* 0x0000000800587947 */ /* 0x000fea0003800000 */
.L_x_3410:
[----:B------:R-:W-:Y:S01]  /*3880*/  CS2R R10, SRZ ;  /* 0x00000000000a7805 */ /* 0x000fe2000001ff00 */
[----:B------:R-:W1:Y:S04]  /*3890*/  I2F.F64.S64 R8, R6 ;  /* 0x0000000600087312 */ /* 0x000e680000301c00 */
[----:B-1----:R1:W-:Y:S01]  /*38a0*/  STG.E.128 desc[UR36][R2.64], R8 ;  /* 0x0000000802007986 */ /* 0x0023e2000c101d24 */
[----:B------:R-:W-:Y:S05]  /*38b0*/  BRA `(.L_x_3401) ;  /* 0x0000000800487947 */ /* 0x000fea0003800000 */
.L_x_3409:
[----:B------:R-:W-:-:S09]  /*38c0*/  UISETP.NE.AND UP0, UPT, UR4, 0xf, UPT ;  /* 0x0000000f0400788c */ /* 0x000fd2000bf05270 */
[----:B------:R-:W-:Y:S05]  /*38d0*/  BRA.U !UP0, `(.L_x_3411) ;  /* 0x0000000108a07547 */ /* 0x000fea000b800000 */
[----:B------:R-:W-:-:S09]  /*38e0*/  UISETP.NE.AND UP0, UPT, UR4, 0x17, UPT ;  /* 0x000000170400788c */ /* 0x000fd2000bf05270 */
[----:B------:R-:W-:Y:S05]  /*38f0*/  BRA.U !UP0, `(.L_x_3412) ;  /* 0x00000001084c7547 */ /* 0x000fea000b800000 */
[----:B------:R-:W-:-:S09]  /*3900*/  UISETP.NE.AND UP0, UPT, UR4, 0x18, UPT ;  /* 0x000000180400788c */ /* 0x000fd2000bf05270 */
[----:B------:R-:W-:Y:S05]  /*3910*/  BRA.U UP0, `(.L_x_3400) ;  /* 0x0000000500a07547 */ /* 0x000fea000b800000 */
[----:B------:R-:W1:Y:S01]  /*3920*/  I2F.S64 R7, R6 ;  /* 0x0000000600077312 */ /* 0x000e620000301400 */
[----:B------:R-:W-:Y:S01]  /*3930*/  BSSY.RECONVERGENT B0, `(.L_x_3413) ;  /* 0x000000c000007945 */ /* 0x000fe20003800200 */
[----:B-1----:R-:W-:Y:S01]  /*3940*/  LOP3.LUT R8, R7, 0x7fffffff, RZ, 0xc0, !PT ;  /* 0x7fffffff07087812 */ /* 0x002fe200078ec0ff */
        /* <DEDUP_REMOVED lines=10> */
.L_x_3414:
[----:B------:R-:W-:Y:S05]  /*39f0*/  BSYNC.RECONVERGENT B0 ;  /* 0x0000000000007941 */ /* 0x000fea0003800200 */
.L_x_3413:
[----:B------:R-:W-:-:S05]  /*3a00*/  LOP3.LUT R5, R0, 0x80, R5, 0xf8, !PT ;  /* 0x0000008000057812 */ /* 0x000fca00078ef805 */
[----:B------:R1:W-:Y:S01]  /*3a10*/  STG.E.U8 desc[UR36][R2.64], R5 ;  /* 0x0000000502007986 */ /* 0x0003e2000c101124 */
[----:B------:R-:W-:Y:S05]  /*3a20*/  BRA `(.L_x_3401) ;  /* 0x0000000400ec7947 */ /* 0x000fea0003800000 */
.L_x_3412:
[----:B------:R-:W1:Y:S01]  /*3a30*/  I2F.S64 R7, R6 ;  /* 0x0000000600077312 */ /* 0x000e620000301400 */
[----:B------:R-:W-:Y:S01]  /*3a40*/  BSSY.RECONVERGENT B0, `(.L_x_3415) ;  /* 0x000000e000007945 */ /* 0x000fe20003800200 */
[----:B-1----:R-:W-:Y:S02]  /*3a50*/  LOP3.LUT R8, R7, 0x7fffffff, RZ, 0xc0, !PT ;  /* 0x7fffffff07087812 */ /* 0x002fe400078ec0ff */
[----:B------:R-:W-:Y:S02]  /*3a60*/  SHF.R.U32.HI R5, RZ, 0x18, R7 ;  /* 0x00000018ff057819 */ /* 0x000fe40000011607 */
[----:B------:R-:W-:-:S13]  /*3a70*/  ISETP.GE.U32.AND P1, PT, R8, 0x47800000, PT ;  /* 0x478000000800780c */ /* 0x000fda0003f26070 */
[----:B------:R-:W-:Y:S02]  /*3a80*/  @P1 ISETP.GT.U32.AND P0, PT, R8, 0x7f800000, PT ;  /* 0x7f8000000800180c */ /* 0x000fe40003f04070 */
[----:B------:R-:W-:-:S04]  /*3a90*/  @P1 MOV R0, 0x7f ;  /* 0x0000007f00001802 */ /* 0x000fc80000000f00 */
[----:B------:R-:W-:Y:S01]  /*3aa0*/  @P1 SEL R0, R0, 0x7c, P0 ;  /* 0x0000007c00001807 */ /* 0x000fe20000000000 */
[----:B------:R-:W-:Y:S06]  /*3ab0*/  @P1 BRA `(.L_x_3416) ;  /* 0x0000000000181947 */ /* 0x000fec0003800000 */
[----:B------:R-:W-:-:S13]  /*3ac0*/  ISETP.GT.U32.AND P0, PT, R8, 0x387fffff, PT ;  /* 0x387fffff0800780c */ /* 0x000fda0003f04070 */
[----:B------:R-:W-:-:S04]  /*3ad0*/  @P0 SHF.R.U32.HI R0, RZ, 0x15, R7 ;  /* 0x00000015ff000819 */ /* 0x000fc80000011607 */
[----:B------:R-:W-:Y:S01]  /*3ae0*/  @P0 LOP3.LUT R4, R0, 0x1, RZ, 0xc0, !PT ;  /* 0x0000000100040812 */ /* 0x000fe200078ec0ff */
[----:B------:R-:W-:-:S03]  /*3af0*/  @!P0 FADD.FTZ R0, R8, 128 ;  /* 0x4300000008008421 */ /* 0x000fc60000010000 */
[----:B------:R-:W-:-:S04]  /*3b00*/  @P0 IADD3 R4, PT, PT, R7, 0x80fffff, R4 ;  /* 0x080fffff07040810 */ /* 0x000fc80007ffe004 */
[----:B------:R-:W-:-:S07]  /*3b10*/  @P0 SHF.R.U32.HI R0, RZ, 0x15, R4 ;  /* 0x00000015ff000819 */ /* 0x000fce0000011604 */
.L_x_3416:
[----:B------:R-:W-:Y:S05]  /*3b20*/  BSYNC.RECONVERGENT B0 ;  /* 0x0000000000007941 */ /* 0x000fea0003800200 */
.L_x_3415:
[----:B------:R-:W-:-:S05]  /*3b30*/  LOP3.LUT R5, R0, 0x80, R5, 0xf8, !PT ;  /* 0x0000008000057812 */ /* 0x000fca00078ef805 */
[----:B------:R1:W-:Y:S01]  /*3b40*/  STG.E.U8 desc[UR36][R2.64], R5 ;  /* 0x0000000502007986 */ /* 0x0003e2000c101124 */
[----:B------:R-:W-:Y:S05]  /*3b50*/  BRA `(.L_x_3401) ;  /* 0x0000000400a07947 */ /* 0x000fea0003800000 */
.L_x_3411:
[----:B------:R-:W1:Y:S02]  /*3b60*/  I2F.S64 R0, R6 ;  /* 0x0000000600007312 */ /* 0x000e640000301400 */
[----:B-1----:R-:W-:-:S05]  /*3b70*/  F2FP.BF16.F32.PACK_AB R0, RZ, R0 ;  /* 0x00000000ff00723e */ /* 0x002fca00000010ff */
[----:B------:R1:W-:Y:S01]  /*3b80*/  STG.E.U16 desc[UR36][R2.64], R0 ;  /* 0x0000000002007986 */ /* 0x0003e2000c101524 */
[----:B------:R-:W-:Y:S05]  /*3b90*/  BRA `(.L_x_3401) ;  /* 0x0000000400907947 */ /* 0x000fea0003800000 */
.L_x_3408:
        /* <DEDUP_REMOVED lines=10> */
.L_x_3419:
[----:B------:R-:W1:Y:S01]  /*3c40*/  I2F.S64 R5, R6 ;  /* 0x0000000600057312 */ /* 0x000e620000301400 */
[----:B------:R-:W-:Y:S01]  /*3c50*/  BSSY.RECONVERGENT B0, `(.L_x_3420) ;  /* 0x0000014000007945 */ /* 0x000fe20003800200 */
[----:B-1----:R-:W-:Y:S01]  /*3c60*/  LOP3.LUT R4, R5, 0x7fffffff, RZ, 0xc0, !PT ;  /* 0x7fffffff05047812 */ /* 0x002fe200078ec0ff */
        /* <DEDUP_REMOVED lines=10> */
.L_x_3422:
[----:B------:R-:W-:-:S04]  /*3d10*/  SHF.R.U32.HI R0, RZ, 0x14, R5 ;  /* 0x00000014ff007819 */ /* 0x000fc80000011605 */
[----:B------:R-:W-:-:S04]  /*3d20*/  LOP3.LUT R0, R0, 0x1, RZ, 0xc0, !PT ;  /* 0x0000000100007812 */ /* 0x000fc800078ec0ff */
[----:B------:R-:W-:-:S04]  /*3d30*/  IADD3 R0, PT, PT, R5, 0x487ffff, R0 ;  /* 0x0487ffff05007810 */ /* 0x000fc80007ffe000 */
[----:B------:R-:W-:-:S04]  /*3d40*/  SHF.R.U32.HI R0, RZ, 0x14, R0 ;  /* 0x00000014ff007819 */ /* 0x000fc80000011600 */
[----:B------:R-:W-:-:S07]  /*3d50*/  LOP3.LUT R4, R0, 0xff, RZ, 0xc0, !PT ;  /* 0x000000ff00047812 */ /* 0x000fce00078ec0ff */
.L_x_3423:
[----:B------:R-:W-:-:S04]  /*3d60*/  SHF.R.U32.HI R5, RZ, 0x18, R5 ;  /* 0x00000018ff057819 */ /* 0x000fc80000011605 */
[----:B------:R-:W-:-:S04]  /*3d70*/  LOP3.LUT R4, R4, 0x80, R5, 0xf8, !PT ;  /* 0x0000008004047812 */ /* 0x000fc800078ef805 */
[----:B------:R-:W-:-:S07]  /*3d80*/  PRMT R0, R4, 0x7610, R0 ;  /* 0x0000761004007816 */ /* 0x000fce0000000000 */
.L_x_3421:
[----:B------:R-:W-:Y:S05]  /*3d90*/  BSYNC.RECONVERGENT B0 ;  /* 0x0000000000007941 */ /* 0x000fea0003800200 */
.L_x_3420:
[----:B------:R1:W-:Y:S01]  /*3da0*/  STG.E.U8 desc[UR36][R2.64], R0 ;  /* 0x0000000002007986 */ /* 0x0003e2000c101124 */
[----:B------:R-:W-:Y:S05]  /*3db0*/  BRA `(.L_x_3401) ;  /* 0x0000000400087947 */ /* 0x000fea0003800000 */
.L_x_3418:
        /* <DEDUP_REMOVED lines=13> */
.L_x_3426:
[----:B------:R-:W-:-:S04]  /*3e90*/  SHF.R.U32.HI R0, RZ, 0x15, R5 ;  /* 0x00000015ff007819 */ /* 0x000fc80000011605 */
[----:B------:R-:W-:-:S04]  /*3ea0*/  LOP3.LUT R0, R0, 0x1, RZ, 0xc0, !PT ;  /* 0x0000000100007812 */ /* 0x000fc800078ec0ff */
[----:B------:R-:W-:-:S04]  /*3eb0*/  IADD3 R0, PT, PT, R5, 0x88fffff, R0 ;  /* 0x088fffff05007810 */ /* 0x000fc80007ffe000 */
[----:B------:R-:W-:-:S04]  /*3ec0*/  SHF.R.U32.HI R0, RZ, 0x15, R0 ;  /* 0x00000015ff007819 */ /* 0x000fc80000011600 */
[----:B------:R-:W-:-:S07]  /*3ed0*/  LOP3.LUT R4, R0, 0xff, RZ, 0xc0, !PT ;  /* 0x000000ff00047812 */ /* 0x000fce00078ec0ff */
.L_x_3427:
[----:B------:R-:W-:-:S04]  /*3ee0*/  SHF.R.U32.HI R5, RZ, 0x18, R5 ;  /* 0x00000018ff057819 */ /* 0x000fc80000011605 */
[----:B------:R-:W-:-:S04]  /*3ef0*/  LOP3.LUT R4, R4, 0x80, R5, 0xf8, !PT ;  /* 0x0000008004047812 */ /* 0x000fc800078ef805 */
[----:B------:R-:W-:-:S07]  /*3f00*/  PRMT R0, R4, 0x7610, R0 ;  /* 0x0000761004007816 */ /* 0x000fce0000000000 */
.L_x_3425:
[----:B------:R-:W-:Y:S05]  /*3f10*/  BSYNC.RECONVERGENT B0 ;  /* 0x0000000000007941 */ /* 0x000fea0003800200 */
.L_x_3424:
[----:B------:R1:W-:Y:S01]  /*3f20*/  STG.E.U8 desc[UR36][R2.64], R0 ;  /* 0x0000000002007986 */ /* 0x0003e2000c101124 */
[----:B------:R-:W-:Y:S05]  /*3f30*/  BRA `(.L_x_3401) ;  /* 0x0000000000a87947 */ /* 0x000fea0003800000 */
.L_x_3417:
[----:B------:R-:W-:-:S09]  /*3f40*/  UISETP.NE.AND UP0, UPT, UR4, 0x1c, UPT ;  /* 0x0000001c0400788c */ /* 0x000fd2000bf05270 */
[----:B------:R-:W-:Y:S05]  /*3f50*/  BRA.U !UP0, `(.L_x_3428) ;  /* 0x00000001089c7547 */ /* 0x000fea000b800000 */
[----:B------:R-:W-:-:S09]  /*3f60*/  UISETP.NE.AND UP0, UPT, UR4, 0x1d, UPT ;  /* 0x0000001d0400788c */ /* 0x000fd2000bf05270 */
[----:B------:R-:W-:Y:S05]  /*3f70*/  BRA.U !UP0, `(.L_x_3429) ;  /* 0x00000001088c7547 */ /* 0x000fea000b800000 */
[----:B------:R-:W-:-:S09]  /*3f80*/  UISETP.NE.AND UP0, UPT, UR4, 0x2c, UPT ;  /* 0x0000002c0400788c */ /* 0x000fd2000bf05270 */
[----:B------:R-:W-:Y:S05]  /*3f90*/  BRA.U !UP0, `(.L_x_3430) ;  /* 0x0000000108447547 */ /* 0x000fea000b800000 */
.L_x_3400:
[----:B------:R-:W-:Y:S01]  /*3fa0*/  MOV R0, 0x0 ;  /* 0x0000000000007802 */ /* 0x000fe20000000f00 */
[----:B------:R-:W1:Y:S01]  /*3fb0*/  LDCU.64 UR6, c[0x4][0x148] ;  /* 0x01002900ff0677ac */ /* 0x000e620008000a00 */
[----:B------:R-:W-:Y:S02]  /*3fc0*/  IMAD.MOV.U32 R8, RZ, RZ, 0x65 ;  /* 0x00000065ff087424 */ /* 0x000fe400078e00ff */
[----:B------:R2:W3:Y:S01]  /*3fd0*/  LDC.64 R2, c[0x4][R0] ;  /* 0x0100000000027b82 */ /* 0x0004e20000000a00 */
[----:B------:R-:W4:Y:S01]  /*3fe0*/  LDCU.64 UR8, c[0x4][0x150] ;  /* 0x01002a00ff0877ac */ /* 0x000f220008000a00 */
[----:B------:R-:W-:Y:S02]  /*3ff0*/  IMAD.MOV.U32 R12, RZ, RZ, 0x1 ;  /* 0x00000001ff0c7424 */ /* 0x000fe400078e00ff */
[----:B------:R-:W-:Y:S01]  /*4000*/  IMAD.MOV.U32 R13, RZ, RZ, RZ ;  /* 0x000000ffff0d7224 */ /* 0x000fe200078e00ff */
[----:B------:R-:W5:Y:S01]  /*4010*/  LDCU.64 UR4, c[0x4][0x40] ;  /* 0x01000800ff0477ac */ /* 0x000f620008000a00 */
[----:B-1----:R-:W-:Y:S01]  /*4020*/  IMAD.U32 R4, RZ, RZ, UR6 ;  /* 0x00000006ff047e24 */ /* 0x002fe2000f8e00ff */
[----:B------:R-:W-:Y:S01]  /*4030*/  MOV R5, UR7 ;  /* 0x0000000700057c02 */ /* 0x000fe20008000f00 */
[----:B----4-:R-:W-:-:S02]  /*4040*/  IMAD.U32 R6, RZ, RZ, UR8 ;  /* 0x00000008ff067e24 */ /* 0x010fc4000f8e00ff */
[----:B------:R-:W-:Y:S02]  /*4050*/  IMAD.U32 R7, RZ, RZ, UR9 ;  /* 0x00000009ff077e24 */ /* 0x000fe4000f8e00ff */
[----:B-----5:R-:W-:Y:S01]  /*4060*/  IMAD.U32 R10, RZ, RZ, UR4 ;  /* 0x00000004ff0a7e24 */ /* 0x020fe2000f8e00ff */
[----:B--2---:R-:W-:-:S07]  /*4070*/  MOV R11, UR5 ;  /* 0x00000005000b7c02 */ /* 0x004fce0008000f00 */
[----:B------:R-:W-:-:S07]  /*4080*/  LEPC R20, `(.L_x_3431) ;  /* 0x000000001014794e */ /* 0x000fce0000000000 */
[----:B0--3--:R-:W-:Y:S05]  /*4090*/  CALL.ABS.NOINC R2 ;  /* 0x0000000002007343 */ /* 0x009fea0003c00000 */
.L_x_3431:
[----:B------:R-:W-:Y:S05]  /*40a0*/  BRA `(.L_x_3401) ;  /* 0x00000000004c7947 */ /* 0x000fea0003800000 */
.L_x_3430:
[----:B------:R-:W1:Y:S02]  /*40b0*/  I2F.S64 R6, R6 ;  /* 0x0000000600067312 */ /* 0x000e640000301400 */
[----:B-1----:R-:W-:-:S04]  /*40c0*/  SHF.R.U32.HI R4, RZ, 0x17, R6 ;  /* 0x00000017ff047819 */ /* 0x002fc80000011606 */
        /* <DEDUP_REMOVED lines=14> */
.L_x_3429:
[----:B------:R1:W-:Y:S01]  /*41b0*/  STG.E.64 desc[UR36][R2.64], R6 ;  /* 0x0000000602007986 */ /* 0x0003e2000c101b24 */
[----:B------:R-:W-:Y:S05]  /*41c0*/  BRA `(.L_x_3401) ;  /* 0x0000000000047947 */ /* 0x000fea0003800000 */
.L_x_3428:
[----:B------:R1:W-:Y:S02]  /*41d0*/  STG.E desc[UR36][R2.64], R9 ;  /* 0x0000000902007986 */ /* 0x0003e4000c101924 */
.L_x_3401:
[----:B------:R-:W-:-:S07]  /*41e0*/  VIADD R19, R19, 0x80 ;  /* 0x0000008013137836 */ /* 0x000fce0000000000 */
.L_x_3326:
[----:B------:R-:W-:Y:S05]  /*41f0*/  BSYNC.RECONVERGENT B6 ;  /* 0x0000000000067941 */ /* 0x000fea0003800200 */
.L_x_3325:
[----:B------:R-:W5:Y:S01]  /*4200*/  LDCU UR4, c[0x0][0x380] ;  /* 0x00007000ff0477ac */ /* 0x000f620008000800 */
[----:B------:R-:W-:Y:S01]  /*4210*/  BSSY.RECONVERGENT B6, `(.L_x_3432) ;  /* 0x0000410000067945 */ /* 0x000fe20003800200 */
[----:B-----5:R-:W-:-:S13]  /*4220*/  ISETP.GE.AND P0, PT, R19, UR4, PT ;  /* 0x0000000413007c0c */ /* 0x020fda000bf06270 */
[----:B------:R-:W-:Y:S05]  /*4230*/  @P0 BRA `(.L_x_3433) ;  /* 0x0000004000340947 */ /* 0x000fea0003800000 */
[----:B------:R-:W5:Y:S01]  /*4240*/  LDCU UR4, c[0x0][0x388] ;  /* 0x00007100ff0477ac */ /* 0x000f620008000800 */
[----:B-1----:R-:W-:Y:S02]  /*4250*/  HFMA2 R0, -RZ, RZ, 0, 0 ;  /* 0x00000000ff007431 */ /* 0x002fe400000001ff */
[----:B0-----:R-:W-:Y:S02]  /*4260*/  IMAD.MOV.U32 R22, RZ, RZ, RZ ;  /* 0x000000ffff167224 */ /* 0x001fe400078e00ff */
        /* <DEDUP_REMOVED lines=8> */
[----:B--234-:R-:W-:Y:S01]  /*42f0*/  IMAD.HI.U32 R2, R19, UR4, R18 ;  /* 0x0000000413027c27 */ /* 0x01cfe2000f8e0012 */
[----:B------:R-:W2:Y:S04]  /*4300*/  LDCU UR4, c[0x0][0x4c0] ;  /* 0x00009800ff0477ac */ /* 0x000ea80008000800 */
[----:B------:R-:W-:-:S04]  /*4310*/  SHF.R.U32.HI R3, RZ, UR5, R2 ;  /* 0x00000005ff037c19 */ /* 0x000fc80008011602 */
[----:B------:R-:W-:-:S05]  /*4320*/  IADD3 R22, PT, PT, -R3, RZ, RZ ;  /* 0x000000ff03167210 */ /* 0x000fca0007ffe1ff */
[----:B0-----:R-:W-:-:S04]  /*4330*/  IMAD R22, R22, UR6, R19 ;  /* 0x0000000616167c24 */ /* 0x001fc8000f8e0213 */
[C---:B-1----:R-:W-:Y:S02]  /*4340*/  IMAD R18, R22.reuse, UR8, RZ ;  /* 0x0000000816127c24 */ /* 0x042fe4000f8e02ff */
[C---:B------:R-:W-:Y:S02]  /*4350*/  IMAD R0, R22.reuse, UR9, RZ ;  /* 0x0000000916007c24 */ /* 0x040fe4000f8e02ff */
[----:B--2---:R-:W-:Y:S01]  /*4360*/  IMAD R22, R22, UR4, RZ ;  /* 0x0000000416167c24 */ /* 0x004fe2000f8e02ff */
        /* <DEDUP_REMOVED lines=335> */
.L_x_3434:
[----:B------:R-:W2:Y:S01]  /*5860*/  LDCU.64 UR6, c[0x0][0x5f0] ;  /* 0x0000be00ff0677ac */ /* 0x000ea20008000a00 */
        /* <DEDUP_REMOVED lines=16> */
.L_x_3438:
[----:B------:R4:W5:Y:S01]  /*5970*/  LDG.E.U8 R16, desc[UR36][R2.64] ;  /* 0x0000002402107981 */ /* 0x000962000c1e1100 */
[----:B------:R-:W-:Y:S01]  /*5980*/  IMAD.MOV.U32 R17, RZ, RZ, RZ ;  /* 0x000000ffff117224 */ /* 0x000fe200078e00ff */
[----:B------:R-:W-:Y:S06]  /*5990*/  BRA `(.L_x_3440) ;  /* 0x0000000c00407947 */ /* 0x000fec0003800000 */
.L_x_3437:
        /* <DEDUP_REMOVED lines=8> */
.L_x_3442:
[----:B------:R-:W2:Y:S02]  /*5a20*/  LDG.E R16, desc[UR36][R2.64] ;  /* 0x0000002402107981 */ /* 0x000ea4000c1e1900 */
[----:B--2---:R-:W-:Y:S01]  /*5a30*/  SHF.R.S32.HI R17, RZ, 0x1f, R16 ;  /* 0x0000001fff117819 */ /* 0x004fe20000011410 */
[----:B------:R-:W-:Y:S06]  /*5a40*/  BRA `(.L_x_3440) ;  /* 0x0000000c00147947 */ /* 0x000fec0003800000 */
.L_x_3441:
[----:B------:R-:W2:Y:S02]  /*5a50*/  LDG.E.S16 R16, desc[UR36][R2.64] ;  /* 0x0000002402107981 */ /* 0x000ea4000c1e1700 */
[----:B--2---:R-:W-:Y:S01]  /*5a60*/  SHF.R.S32.HI R17, RZ, 0x1f, R16 ;  /* 0x0000001fff117819 */ /* 0x004fe20000011410 */
[----:B------:R-:W-:Y:S06]  /*5a70*/  BRA `(.L_x_3440) ;  /* 0x0000000c00087947 */ /* 0x000fec0003800000 */
.L_x_3436:
        /* <DEDUP_REMOVED lines=9> */
.L_x_3444:
[----:B------:R-:W2:Y:S02]  /*5b10*/  LDG.E.U16 R2, desc[UR36][R2.64] ;  /* 0x0000002402027981 */ /* 0x000ea4000c1e1500 */
[----:B--2---:R-:W-:-:S06]  /*5b20*/  HADD2.F32 R16, -RZ, R2.H0_H0 ;  /* 0x20000002ff107230 */ /* 0x004fcc0000004100 */
[----:B------:R-:W0:Y:S02]  /*5b30*/  F2I.S64.TRUNC R16, R16 ;  /* 0x0000001000107311 */ /* 0x000e24000020d900 */
[----:B0-----:R-:W-:Y:S05]  /*5b40*/  BRA `(.L_x_3440) ;  /* 0x0000000800d47947 */ /* 0x001fea0003800000 */
.L_x_3443:
        /* <DEDUP_REMOVED lines=9> */
.L_x_3446:
[----:B------:R-:W2:Y:S02]  /*5be0*/  LDG.E.U16 R2, desc[UR36][R2.64] ;  /* 0x0000002402027981 */ /* 0x000ea4000c1e1500 */
[----:B--2---:R-:W-:-:S06]  /*5bf0*/  HADD2.F32 R16, -RZ, R2.H0_H0 ;  /* 0x20000002ff107230 */ /* 0x004fcc0000004100 */
[----:B------:R-:W0:Y:S02]  /*5c00*/  F2I.S64.TRUNC R16, R16 ;  /* 0x0000001000107311 */ /* 0x000e24000020d900 */
[----:B0-----:R-:W-:Y:S05]  /*5c10*/  BRA `(.L_x_3440) ;  /* 0x0000000800a07947 */ /* 0x001fea0003800000 */
.L_x_3445:
[----:B------:R-:W2:Y:S02]  /*5c20*/  LDG.E.64 R2, desc[UR36][R2.64] ;  /* 0x0000002402027981 */ /* 0x000ea4000c1e1b00 */
[----:B--2---:R0:W1:Y:S02]  /*5c30*/  F2I.S64.F64.TRUNC R16, R2 ;  /* 0x0000000200107311 */ /* 0x004064000030d900 */
[----:B01----:R-:W-:Y:S05]  /*5c40*/  BRA `(.L_x_3440) ;  /* 0x0000000800947947 */ /* 0x003fea0003800000 */
.L_x_3435:
        /* <DEDUP_REMOVED lines=13> */
.L_x_3449:
[----:B------:R-:W2:Y:S02]  /*5d20*/  LDG.E.64 R2, desc[UR36][R2.64] ;  /* 0x0000002402027981 */ /* 0x000ea4000c1e1b00 */
[----:B--2---:R3:W4:Y:S02]  /*5d30*/  F2I.S64.F64.TRUNC R16, R2 ;  /* 0x0000000200107311 */ /* 0x004724000030d900 */
[----:B---34-:R-:W-:Y:S05]  /*5d40*/  BRA `(.L_x_3440) ;  /* 0x0000000800547947 */ /* 0x018fea0003800000 */
.L_x_3448:
        /* <DEDUP_REMOVED lines=26> */
.L_x_3451:
        /* <DEDUP_REMOVED lines=10> */
[----:B------:R-:W-:-:S04]  /*5f90*/  LOP3.LUT R0, R0, 0x80000000, R5, 0xf8, !PT ;  /* 0x8000000000007812 */ /* 0x000fc800078ef805 */
[----:B------:R3:W4:Y:S02]  /*5fa0*/  F2I.S64.TRUNC R16, R0 ;  /* 0x0000000000107311 */ /* 0x000724000020d900 */
[----:B---34-:R-:W-:Y:S05]  /*5fb0*/  BRA `(.L_x_3440) ;  /* 0x0000000400b87947 */ /* 0x018fea0003800000 */
.L_x_3450:
[----:B------:R-:W2:Y:S02]  /*5fc0*/  LDG.E.U16 R16, desc[UR36][R2.64] ;  /* 0x0000002402107981 */ /* 0x000ea4000c1e1500 */
[----:B--2---:R-:W-:-:S06]  /*5fd0*/  IMAD.U32 R16, R16, 0x10000, RZ ;  /* 0x0001000010107824 */ /* 0x004fcc00078e00ff */
[----:B------:R-:W3:Y:S02]  /*5fe0*/  F2I.S64.TRUNC R16, R16 ;  /* 0x0000001000107311 */ /* 0x000ee4000020d900 */
[----:B---3--:R-:W-:Y:S05]  /*5ff0*/  BRA `(.L_x_3440) ;  /* 0x0000000400a87947 */ /* 0x008fea0003800000 */
.L_x_3447:
        /* <DEDUP_REMOVED lines=11> */
.L_x_3454:
        /* <DEDUP_REMOVED lines=21> */
.L_x_3458:
[----:B------:R-:W-:Y:S05]  /*6200*/  BSYNC.RECONVERGENT B1 ;  /* 0x0000000000017941 */ /* 0x000fea0003800200 */
.L_x_3457:
[----:B------:R-:W-:Y:S01]  /*6210*/  IMAD.SHL.U32 R0, R0, 0x100000, RZ ;  /* 0x0010000000007824 */ /* 0x000fe200078e00ff */
[----:B------:R-:W-:-:S04]  /*6220*/  LEA R2, R2, 0x3b800000, 0x17 ;  /* 0x3b80000002027811 */ /* 0x000fc800078eb8ff */
[----:B------:R-:W-:-:S07]  /*6230*/  LOP3.LUT R16, R2, R0, R7, 0xfe, !PT ;  /* 0x0000000002107212 */ /* 0x000fce00078efe07 */
.L_x_3456:
[----:B------:R-:W-:Y:S05]  /*6240*/  BSYNC.RECONVERGENT B0 ;  /* 0x0000000000007941 */ /* 0x000fea0003800200 */
.L_x_3455:
[----:B------:R-:W1:Y:S02]  /*6250*/  F2I.S64.TRUNC R16, R16 ;  /* 0x0000001000107311 */ /* 0x000e64000020d900 */
[----:B-1----:R-:W-:Y:S05]  /*6260*/  BRA `(.L_x_3440) ;  /* 0x00000004000c7947 */ /* 0x002fea0003800000 */
.L_x_3453:
        /* <DEDUP_REMOVED lines=21> */
.L_x_3462:
[----:B------:R-:W-:Y:S05]  /*63c0*/  BSYNC.RECONVERGENT B1 ;  /* 0x0000000000017941 */ /* 0x000fea0003800200 */
.L_x_3461:
[----:B------:R-:W-:Y:S02]  /*63d0*/  SHF.L.U32 R0, R0, 0x15, RZ ;  /* 0x0000001500007819 */ /* 0x000fe400000006ff */
[----:B------:R-:W-:-:S04]  /*63e0*/  LEA R2, R2, 0x37800000, 0x17 ;  /* 0x3780000002027811 */ /* 0x000fc800078eb8ff */
[----:B------:R-:W-:-:S07]  /*63f0*/  LOP3.LUT R16, R2, R0, R7, 0xfe, !PT ;  /* 0x0000000002107212 */ /* 0x000fce00078efe07 */
.L_x_3460:
[----:B------:R-:W-:Y:S05]  /*6400*/  BSYNC.RECONVERGENT B0 ;  /* 0x0000000000007941 */ /* 0x000fea0003800200 */
.L_x_3459:
[----:B------:R-:W1:Y:S02]  /*6410*/  F2I.S64.TRUNC R16, R16 ;  /* 0x0000001000107311 */ /* 0x000e64000020d900 */
[----:B-1----:R-:W-:Y:S05]  /*6420*/  BRA `(.L_x_3440) ;  /* 0x00000000009c7947 */ /* 0x002fea0003800000 */
.L_x_3452:
        /* <DEDUP_REMOVED lines=14> */
.L_x_3466:
[----:B------:R-:W-:Y:S05]  /*6510*/  BSYNC.RECONVERGENT B0 ;  /* 0x0000000000007941 */ /* 0x000fea0003800200 */
.L_x_3465:
[----:B------:R-:W2:Y:S02]  /*6520*/  F2I.S64.TRUNC R16, R16 ;  /* 0x0000001000107311 */ /* 0x000ea4000020d900 */
[----:B--2---:R-:W-:Y:S05]  /*6530*/  BRA `(.L_x_3440) ;  /* 0x0000000000587947 */ /* 0x004fea0003800000 */
.L_x_3439:
        /* <DEDUP_REMOVED lines=16> */
.L_x_3467:
[----:B------:R-:W-:Y:S01]  /*6640*/  CS2R R16, SRZ ;  /* 0x0000000000107805 */ /* 0x000fe2000001ff00 */
[----:B------:R-:W-:Y:S06]  /*6650*/  BRA `(.L_x_3440) ;  /* 0x0000000000107947 */ /* 0x000fec0003800000 */
.L_x_3464:
[----:B------:R1:W5:Y:S01]  /*6660*/  LDG.E.64 R16, desc[UR36][R2.64] ;  /* 0x0000002402107981 */ /* 0x000362000c1e1b00 */
[----:B------:R-:W-:Y:S05]  /*6670*/  BRA `(.L_x_3440) ;  /* 0x0000000000087947 */ /* 0x000fea0003800000 */
.L_x_3463:
[----:B------:R2:W5:Y:S01]  /*6680*/  LDG.E R16, desc[UR36][R2.64] ;  /* 0x0000002402107981 */ /* 0x000562000c1e1900 */
[----:B------:R-:W-:-:S07]  /*6690*/  IMAD.MOV.U32 R17, RZ, RZ, RZ ;  /* 0x000000ffff117224 */ /* 0x000fce00078e00ff */
.L_x_3440:
        /* <DEDUP_REMOVED lines=17> */
.L_x_3471:
[----:B------:R0:W5:Y:S01]  /*67b0*/  LDG.E.U8 R4, desc[UR36][R22.64] ;  /* 0x0000002416047981 */ /* 0x000162000c1e1100 */
[----:B------:R-:W-:Y:S01]  /*67c0*/  MOV R5, RZ ;  /* 0x000000ff00057202 */ /* 0x000fe20000000f00 */
[----:B------:R-:W-:Y:S06]  /*67d0*/  BRA `(.L_x_3473) ;  /* 0x0000000c00407947 */ /* 0x000fec0003800000 */
.L_x_3470:
        /* <DEDUP_REMOVED lines=8> */
.L_x_3475:
[----:B------:R-:W2:Y:S02]  /*6860*/  LDG.E R4, desc[UR36][R22.64] ;  /* 0x0000002416047981 */ /* 0x000ea4000c1e1900 */
[----:B--2---:R-:W-:Y:S01]  /*6870*/  SHF.R.S32.HI R5, RZ, 0x1f, R4 ;  /* 0x0000001fff057819 */ /* 0x004fe20000011404 */
[----:B------:R-:W-:Y:S06]  /*6880*/  BRA `(.L_x_3473) ;  /* 0x0000000c00147947 */ /* 0x000fec0003800000 */
.L_x_3474:
[----:B------:R-:W2:Y:S02]  /*6890*/  LDG.E.S16 R4, desc[UR36][R22.64] ;  /* 0x0000002416047981 */ /* 0x000ea4000c1e1700 */
[----:B--2---:R-:W-:Y:S01]  /*68a0*/  SHF.R.S32.HI R5, RZ, 0x1f, R4 ;  /* 0x0000001fff057819 */ /* 0x004fe20000011404 */
[----:B------:R-:W-:Y:S06]  /*68b0*/  BRA `(.L_x_3473) ;  /* 0x0000000c00087947 */ /* 0x000fec0003800000 */
.L_x_3469:
        /* <DEDUP_REMOVED lines=9> */
.L_x_3477:
[----:B------:R-:W2:Y:S02]  /*6950*/  LDG.E.U16 R22, desc[UR36][R22.64] ;  /* 0x0000002416167981 */ /* 0x000ea4000c1e1500 */
[----:B--2---:R-:W-:-:S06]  /*6960*/  HADD2.F32 R4, -RZ, R22.H0_H0 ;  /* 0x20000016ff047230 */ /* 0x004fcc0000004100 */
[----:B------:R-:W0:Y:S02]  /*6970*/  F2I.S64.TRUNC R4, R4 ;  /* 0x0000000400047311 */ /* 0x000e24000020d900 */
[----:B0-----:R-:W-:Y:S05]  /*6980*/  BRA `(.L_x_3473) ;  /* 0x0000000800d47947 */ /* 0x001fea0003800000 */
.L_x_3476:
        /* <DEDUP_REMOVED lines=9> */
.L_x_3479:
[----:B------:R-:W2:Y:S02]  /*6a20*/  LDG.E.U16 R22, desc[UR36][R22.64] ;  /* 0x0000002416167981 */ /* 0x000ea4000c1e1500 */
[----:B--2---:R-:W-:-:S06]  /*6a30*/  HADD2.F32 R4, -RZ, R22.H0_H0 ;  /* 0x20000016ff047230 */ /* 0x004fcc0000004100 */
[----:B------:R-:W0:Y:S02]  /*6a40*/  F2I.S64.TRUNC R4, R4 ;  /* 0x0000000400047311 */ /* 0x000e24000020d900 */
[----:B0-----:R-:W-:Y:S05]  /*6a50*/  BRA `(.L_x_3473) ;  /* 0x0000000800a07947 */ /* 0x001fea0003800000 */
.L_x_3478:
[----:B------:R-:W2:Y:S02]  /*6a60*/  LDG.E.64 R4, desc[UR36][R22.64] ;  /* 0x0000002416047981 */ /* 0x000ea4000c1e1b00 */
[----:B--2---:R-:W0:Y:S02]  /*6a70*/  F2I.S64.F64.TRUNC R4, R4 ;  /* 0x0000000400047311 */ /* 0x004e24000030d900 */
[----:B0-----:R-:W-:Y:S05]  /*6a80*/  BRA `(.L_x_3473) ;  /* 0x0000000800947947 */ /* 0x001fea0003800000 */
.L_x_3468:
        /* <DEDUP_REMOVED lines=13> */
.L_x_3482:
[----:B------:R-:W2:Y:S02]  /*6b60*/  LDG.E.64 R4, desc[UR36][R22.64] ;  /* 0x0000002416047981 */ /* 0x000ea4000c1e1b00 */
[----:B--2---:R-:W0:Y:S02]  /*6b70*/  F2I.S64.F64.TRUNC R4, R4 ;  /* 0x0000000400047311 */ /* 0x004e24000030d900 */
[----:B0-----:R-:W-:Y:S05]  /*6b80*/  BRA `(.L_x_3473) ;  /* 0x0000000800547947 */ /* 0x001fea0003800000 */
.L_x_3481:
        /* <DEDUP_REMOVED lines=9> */
[C---:B-1-34-:R-:W-:Y:S02]  /*6c20*/  LOP3.LUT R2, R0.reuse, 0x7f000000, RZ, 0xc0, !PT ;  /* 0x7f00000000027812 */ /* 0x05afe400078ec0ff */
        /* <DEDUP_REMOVED lines=16> */
.L_x_3484:
[----:B-1234-:R-:W2:Y:S02]  /*6d30*/  LDG.E.U8 R3, desc[UR36][R22.64] ;  /* 0x0000002416037981 */ /* 0x01eea4000c1e1100 */
        /* <DEDUP_REMOVED lines=10> */
[----:B------:R0:W1:Y:S02]  /*6de0*/  F2I.S64.TRUNC R4, R0 ;  /* 0x0000000000047311 */ /* 0x000064000020d900 */
[----:B01----:R-:W-:Y:S05]  /*6df0*/  BRA `(.L_x_3473) ;  /* 0x0000000400b87947 */ /* 0x003fea0003800000 */
.L_x_3483:
[----:B------:R-:W2:Y:S02]  /*6e00*/  LDG.E.U16 R4, desc[UR36][R22.64] ;  /* 0x0000002416047981 */ /* 0x000ea4000c1e1500 */
[----:B--2---:R-:W-:-:S06]  /*6e10*/  IMAD.U32 R4, R4, 0x10000, RZ ;  /* 0x0001000004047824 */ /* 0x004fcc00078e00ff */
[----:B------:R-:W0:Y:S02]  /*6e20*/  F2I.S64.TRUNC R4, R4 ;  /* 0x0000000400047311 */ /* 0x000e24000020d900 */
[----:B0-----:R-:W-:Y:S05]  /*6e30*/  BRA `(.L_x_3473) ;  /* 0x0000000400a87947 */ /* 0x001fea0003800000 */
.L_x_3480:
        /* <DEDUP_REMOVED lines=11> */
.L_x_3487:
        /* <DEDUP_REMOVED lines=21> */
.L_x_3491:
[----:B------:R-:W-:Y:S05]  /*7040*/  BSYNC.RECONVERGENT B1 ;  /* 0x0000000000017941 */ /* 0x000fea0003800200 */
.L_x_3490:
[----:B------:R-:W-:Y:S01]  /*7050*/  IMAD.SHL.U32 R0, R0, 0x100000, RZ ;  /* 0x0010000000007824 */ /* 0x000fe200078e00ff */
[----:B------:R-:W-:-:S04]  /*7060*/  LEA R2, R2, 0x3b800000, 0x17 ;  /* 0x3b80000002027811 */ /* 0x000fc800078eb8ff */
[----:B------:R-:W-:-:S07]  /*7070*/  LOP3.LUT R4, R2, R0, R7, 0xfe, !PT ;  /* 0x0000000002047212 */ /* 0x000fce00078efe07 */
.L_x_3489:
[----:B------:R-:W-:Y:S05]  /*7080*/  BSYNC.RECONVERGENT B0 ;  /* 0x0000000000007941 */ /* 0x000fea0003800200 */
.L_x_3488:
[----:B------:R-:W0:Y:S02]  /*7090*/  F2I.S64.TRUNC R4, R4 ;  /* 0x0000000400047311 */ /* 0x000e24000020d900 */
[----:B0-----:R-:W-:Y:S05]  /*70a0*/  BRA `(.L_x_3473) ;  /* 0x00000004000c7947 */ /* 0x001fea0003800000 */
.L_x_3486:
        /* <DEDUP_REMOVED lines=21> */
.L_x_3495:
[----:B------:R-:W-:Y:S05]  /*7200*/  BSYNC.RECONVERGENT B1 ;  /* 0x0000000000017941 */ /* 0x000fea0003800200 */
.L_x_3494:
[----:B------:R-:W-:Y:S01]  /*7210*/  IMAD.SHL.U32 R0, R0, 0x200000, RZ ;  /* 0x0020000000007824 */ /* 0x000fe200078e00ff */
[----:B------:R-:W-:-:S04]  /*7220*/  LEA R2, R2, 0x37800000, 0x17 ;  /* 0x3780000002027811 */ /* 0x000fc800078eb8ff */
[----:B------:R-:W-:-:S07]  /*7230*/  LOP3.LUT R4, R2, R0, R7, 0xfe, !PT ;  /* 0x0000000002047212 */ /* 0x000fce00078efe07 */
.L_x_3493:
[----:B------:R-:W-:Y:S05]  /*7240*/  BSYNC.RECONVERGENT B0 ;  /* 0x0000000000007941 */ /* 0x000fea0003800200 */
.L_x_3492:
[----:B------:R-:W0:Y:S02]  /*7250*/  F2I.S64.TRUNC R4, R4 ;  /* 0x0000000400047311 */ /* 0x000e24000020d900 */
[----:B0-----:R-:W-:Y:S05]  /*7260*/  BRA `(.L_x_3473) ;  /* 0x00000000009c7947 */ /* 0x001fea0003800000 */
.L_x_3485:
        /* <DEDUP_REMOVED lines=14> */
.L_x_3499:
[----:B------:R-:W-:Y:S05]  /*7350*/  BSYNC.RECONVERGENT B0 ;  /* 0x0000000000007941 */ /* 0x000fea0003800200 */
.L_x_3498:
[----:B------:R-:W0:Y:S02]  /*7360*/  F2I.S64.TRUNC R4, R4 ;  /* 0x0000000400047311 */ /* 0x000e24000020d900 */
[----:B0-----:R-:W-:Y:S05]  /*7370*/  BRA `(.L_x_3473) ;  /* 0x0000000000587947 */ /* 0x001fea0003800000 */
.L_x_3472:
[----:B-1234-:R-:W-:Y:S01]  /*7380*/  MOV R2, 0x0 ;  /* 0x0000000000027802 */ /* 0x01efe20000000f00 */
        /* <DEDUP_REMOVED lines=14> */
[----:B--2--5:R-:W-:Y:S05]  /*7470*/  CALL.ABS.NOINC R2 ;  /* 0x0000000002007343 */ /* 0x024fea0003c00000 */
.L_x_3500:
[----:B------:R-:W-:Y:S01]  /*7480*/  CS2R R4, SRZ ;  /* 0x0000000000047805 */ /* 0x000fe2000001ff00 */
[----:B------:R-:W-:Y:S06]  /*7490*/  BRA `(.L_x_3473) ;  /* 0x0000000000107947 */ /* 0x000fec0003800000 */
.L_x_3497:
[----:B------:R0:W5:Y:S01]  /*74a0*/  LDG.E.64 R4, desc[UR36][R22.64] ;  /* 0x0000002416047981 */ /* 0x000162000c1e1b00 */
[----:B------:R-:W-:Y:S05]  /*74b0*/  BRA `(.L_x_3473) ;  /* 0x0000000000087947 */ /* 0x000fea0003800000 */
.L_x_3496:
[----:B------:R0:W5:Y:S01]  /*74c0*/  LDG.E R4, desc[UR36][R22.64] ;  /* 0x0000002416047981 */ /* 0x000162000c1e1900 */
[----:B------:R-:W-:-:S07]  /*74d0*/  IMAD.MOV.U32 R5, RZ, RZ, RZ ;  /* 0x000000ffff057224 */ /* 0x000fce00078e00ff */
.L_x_3473:
        /* <DEDUP_REMOVED lines=19> */
.L_x_3504:
[----:B------:R1:W-:Y:S01]  /*7610*/  STG.E.U8 desc[UR36][R2.64], R9 ;  /* 0x0000000902007986 */ /* 0x0003e2000c101124 */
[----:B------:R-:W-:Y:S05]  /*7620*/  BRA `(.L_x_3506) ;  /* 0x0000000c00347947 */ /* 0x000fea0003800000 */
.L_x_3503:
        /* <DEDUP_REMOVED lines=8> */
.L_x_3508:
[----:B------:R1:W-:Y:S01]  /*76b0*/  STG.E desc[UR36][R2.64], R9 ;  /* 0x0000000902007986 */ /* 0x0003e2000c101924 */
[----:B------:R-:W-:Y:S05]  /*76c0*/  BRA `(.L_x_3506) ;  /* 0x0000000c000c7947 */ /* 0x000fea0003800000 */
.L_x_3507:
[----:B------:R1:W-:Y:S01]  /*76d0*/  STG.E.U16 desc[UR36][R2.64], R9 ;  /* 0x0000000902007986 */ /* 0x0003e2000c101524 */
[----:B------:R-:W-:Y:S05]  /*76e0*/  BRA `(.L_x_3506) ;  /* 0x0000000c00047947 */ /* 0x000fea0003800000 */
.L_x_3502:
        /* <DEDUP_REMOVED lines=9> */
.L_x_3510:
[----:B------:R-:W1:Y:S02]  /*7780*/  I2F.S64 R0, R6 ;  /* 0x0000000600007312 */ /* 0x000e640000301400 */
[----:B-1----:R-:W-:-:S05]  /*7790*/  F2FP.F16.F32.PACK_AB R0, RZ, R0 ;  /* 0x00000000ff00723e */ /* 0x002fca00000000ff */
[----:B------:R1:W-:Y:S01]  /*77a0*/  STG.E.U16 desc[UR36][R2.64], R0 ;  /* 0x0000000002007986 */ /* 0x0003e2000c101524 */
[----:B------:R-:W-:Y:S05]  /*77b0*/  BRA `(.L_x_3506) ;  /* 0x0000000800d07947 */ /* 0x000fea0003800000 */
.L_x_3509:
        /* <DEDUP_REMOVED lines=10> */
.L_x_3512:
[----:B------:R-:W1:Y:S02]  /*7860*/  I2F.S64 R6, R6 ;  /* 0x0000000600067312 */ /* 0x000e640000301400 */
[----:B-1----:R-:W-:-:S04]  /*7870*/  F2FP.F16.F32.PACK_AB R5, RZ, R6 ;  /* 0x00000006ff05723e */ /* 0x002fc800000000ff */
[----:B------:R-:W-:-:S05]  /*7880*/  PRMT R5, R5, 0x5410, RZ ;  /* 0x0000541005057816 */ /* 0x000fca00000000ff */
[----:B------:R1:W-:Y:S01]  /*7890*/  STG.E desc[UR36][R2.64], R5 ;  /* 0x0000000502007986 */ /* 0x0003e2000c101924 */
[----:B------:R-:W-:Y:S05]  /*78a0*/  BRA `(.L_x_3506) ;  /* 0x0000000800947947 */ /* 0x000fea0003800000 */
.L_x_3511:
[----:B------:R-:W1:Y:S02]  /*78b0*/  I2F.F64.S64 R4, R6 ;  /* 0x0000000600047312 */ /* 0x000e640000301c00 */
[----:B-1----:R1:W-:Y:S01]  /*78c0*/  STG.E.64 desc[UR36][R2.64], R4 ;  /* 0x0000000402007986 */ /* 0x0023e2000c101b24 */
[----:B------:R-:W-:Y:S05]  /*78d0*/  BRA `(.L_x_3506) ;  /* 0x0000000800887947 */ /* 0x000fea0003800000 */
.L_x_3501:
        /* <DEDUP_REMOVED lines=12> */
.L_x_3516:
[----:B------:R-:W1:Y:S01]  /*79a0*/  I2F.S64 R5, R6 ;  /* 0x0000000600057312 */ /* 0x000e620000301400 */
[----:B------:R-:W-:Y:S01]  /*79b0*/  BSSY.RECONVERGENT B0, `(.L_x_3517) ;  /* 0x0000013000007945 */ /* 0x000fe20003800200 */
[----:B-1----:R-:W-:Y:S02]  /*79c0*/  LOP3.LUT R4, R5, 0x7fffffff, RZ, 0xc0, !PT ;  /* 0x7fffffff05047812 */ /* 0x002fe400078ec0ff */
        /* <DEDUP_REMOVED lines=15> */
.L_x_3519:
[----:B------:R-:W-:-:S04]  /*7ac0*/  SHF.R.U32.HI R5, RZ, 0x18, R5 ;  /* 0x00000018ff057819 */ /* 0x000fc80000011605 */
[----:B------:R-:W-:-:S07]  /*7ad0*/  LOP3.LUT R0, R0, 0x80, R5, 0xf8, !PT ;  /* 0x0000008000007812 */ /* 0x000fce00078ef805 */
.L_x_3518:
[----:B------:R-:W-:Y:S05]  /*7ae0*/  BSYNC.RECONVERGENT B0 ;  /* 0x0000000000007941 */ /* 0x000fea0003800200 */
.L_x_3517:
[----:B------:R4:W-:Y:S01]  /*7af0*/  STG.E.U8 desc[UR36][R2.64], R0 ;  /* 0x0000000002007986 */ /* 0x0009e2000c101124 */
[----:B------:R-:W-:Y:S05]  /*7b00*/  BRA `(.L_x_3506) ;  /* 0x0000000400fc7947 */ /* 0x000fea0003800000 */
.L_x_3515:
[----:B------:R-:W1:Y:S01]  /*7b10*/  I2F.S64 R5, R6 ;  /* 0x0000000600057312 */ /* 0x000e620000301400 */
[----:B------:R-:W-:Y:S01]  /*7b20*/  BSSY.RECONVERGENT B0, `(.L_x_3520) ;  /* 0x0000013000007945 */ /* 0x000fe20003800200 */
[----:B-1----:R-:W-:Y:S01]  /*7b30*/  LOP3.LUT R4, R5, 0x7fffffff, RZ, 0xc0, !PT ;  /* 0x7fffffff05047812 */ /* 0x002fe200078ec0ff */
        /* <DEDUP_REMOVED lines=15> */
.L_x_3522:
[----:B------:R-:W-:-:S04]  /*7c30*/  SHF.R.U32.HI R5, RZ, 0x18, R5 ;  /* 0x00000018ff057819 */ /* 0x000fc80000011605 */
[----:B------:R-:W-:-:S07]  /*7c40*/  LOP3.LUT R0, R0, 0x80, R5, 0xf8, !PT ;  /* 0x0000008000007812 */ /* 0x000fce00078ef805 */
.L_x_3521:
[----:B------:R-:W-:Y:S05]  /*7c50*/  BSYNC.RECONVERGENT B0 ;  /* 0x0000000000007941 */ /* 0x000fea0003800200 */
.L_x_3520:
[----:B------:R1:W-:Y:S01]  /*7c60*/  STG.E.U8 desc[UR36][R2.64], R0 ;  /* 0x0000000002007986 */ /* 0x0003e2000c101124 */
[----:B------:R-:W-:Y:S05]  /*7c70*/  BRA `(.L_x_3506) ;  /* 0x0000000400a07947 */ /* 0x000fea0003800000 */
.L_x_3514:
[----:B------:R-:W-:-:S09]  /*7c80*/  UISETP.NE.AND UP0, UPT, UR4, 0x1c, UPT ;  /* 0x0000001c0400788c */ /* 0x000fd2000bf05270 */
[----:B------:R-:W-:Y:S05]  /*7c90*/  BRA.U !UP0, `(.L_x_3523) ;  /* 0x0000000108587547 */ /* 0x000fea000b800000 */
[----:B------:R-:W-:-:S09]  /*7ca0*/  UISETP.NE.AND UP0, UPT, UR4, 0x1d, UPT ;  /* 0x0000001d0400788c */ /* 0x000fd2000bf05270 */
[----:B------:R-:W-:Y:S05]  /*7cb0*/  BRA.U !UP0, `(.L_x_3524) ;  /* 0x0000000108487547 */ /* 0x000fea000b800000 */
[----:B------:R-:W-:-:S09]  /*7cc0*/  UISETP.NE.AND UP0, UPT, UR4, 0x2c, UPT ;  /* 0x0000002c0400788c */ /* 0x000fd2000bf05270 */
[----:B------:R-:W-:Y:S05]  /*7cd0*/  BRA.U UP0, `(.L_x_3505) ;  /* 0x0000000100a47547 */ /* 0x000fea000b800000 */
[----:B------:R-:W1:Y:S02]  /*7ce0*/  I2F.S64 R6, R6 ;  /* 0x0000000600067312 */ /* 0x000e640000301400 */
[----:B-1----:R-:W-:-:S04]  /*7cf0*/  SHF.R.U32.HI R4, RZ, 0x17, R6 ;  /* 0x00000017ff047819 */ /* 0x002fc80000011606 */
        /* <DEDUP_REMOVED lines=14> */
.L_x_3524:
[----:B------:R2:W-:Y:S01]  /*7de0*/  STG.E.64 desc[UR36][R2.64], R6 ;  /* 0x0000000602007986 */ /* 0x0005e2000c101b24 */
[----:B------:R-:W-:Y:S05]  /*7df0*/  BRA `(.L_x_3506) ;  /* 0x0000000400407947 */ /* 0x000fea0003800000 */
.L_x_3523:
[----:B------:R1:W-:Y:S01]  /*7e00*/  STG.E desc[UR36][R2.64], R9 ;  /* 0x0000000902007986 */ /* 0x0003e2000c101924 */
[----:B------:R-:W-:Y:S05]  /*7e10*/  BRA `(.L_x_3506) ;  /* 0x0000000400387947 */ /* 0x000fea0003800000 */
.L_x_3513:
        /* <DEDUP_REMOVED lines=11> */
.L_x_3526:
[----:B------:R-:W-:Y:S01]  /*7ed0*/  CS2R R10, SRZ ;  /* 0x00000000000a7805 */ /* 0x000fe2000001ff00 */
[----:B------:R-:W1:Y:S04]  /*7ee0*/  I2F.F64.S64 R8, R6 ;  /* 0x0000000600087312 */ /* 0x000e680000301c00 */
[----:B-1----:R1:W-:Y:S01]  /*7ef0*/  STG.E.128 desc[UR36][R2.64], R8 ;  /* 0x0000000802007986 */ /* 0x0023e2000c101d24 */
[----:B------:R-:W-:Y:S05]  /*7f00*/  BRA `(.L_x_3506) ;  /* 0x0000000000fc7947 */ /* 0x000fea0003800000 */
.L_x_3525:
[----:B------:R-:W-:-:S09]  /*7f10*/  UISETP.NE.AND UP0, UPT, UR4, 0xf, UPT ;  /* 0x0000000f0400788c */ /* 0x000fd2000bf05270 */
[----:B------:R-:W-:Y:S05]  /*7f20*/  BRA.U !UP0, `(.L_x_3527) ;  /* 0x0000000108e87547 */ /* 0x000fea000b800000 */
[----:B------:R-:W-:-:S09]  /*7f30*/  UISETP.NE.AND UP0, UPT, UR4, 0x17, UPT ;  /* 0x000000170400788c */ /* 0x000fd2000bf05270 */
[----:B------:R-:W-:Y:S05]  /*7f40*/  BRA.U !UP0, `(.L_x_3528) ;  /* 0x0000000108907547 */ /* 0x000fea000b800000 */
[----:B------:R-:W-:-:S09]  /*7f50*/  UISETP.NE.AND UP0, UPT, UR4, 0x18, UPT ;  /* 0x000000180400788c */ /* 0x000fd2000bf05270 */
[----:B------:R-:W-:Y:S05]  /*7f60*/  BRA.U !UP0, `(.L_x_3529) ;  /* 0x0000000108447547 */ /* 0x000fea000b800000 */
.L_x_3505:
[----:B------:R-:W-:Y:S01]  /*7f70*/  MOV R0, 0x0 ;  /* 0x0000000000007802 */ /* 0x000fe20000000f00 */
[----:B------:R-:W1:Y:S01]  /*7f80*/  LDCU.64 UR4, c[0x4][0x148] ;  /* 0x01002900ff0477ac */ /* 0x000e620008000a00 */
[----:B------:R-:W-:Y:S02]  /*7f90*/  HFMA2 R12, -RZ, RZ, 0, 5.9604644775390625e-08 ;  /* 0x00000001ff0c7431 */ /* 0x000fe400000001ff */
[----:B------:R-:W-:Y:S01]  /*7fa0*/  IMAD.MOV.U32 R8, RZ, RZ, 0x65 ;  /* 0x00000065ff087424 */ /* 0x000fe200078e00ff */
[----:B------:R2:W3:Y:S01]  /*7fb0*/  LDC.64 R2, c[0x4][R0] ;  /* 0x0100000000027b82 */ /* 0x0004e20000000a00 */
[----:B------:R-:W4:Y:S01]  /*7fc0*/  LDCU.64 UR6, c[0x4][0x150] ;  /* 0x01002a00ff0677ac */ /* 0x000f220008000a00 */
[----:B------:R-:W-:Y:S01]  /*7fd0*/  IMAD.MOV.U32 R13, RZ, RZ, RZ ;  /* 0x000000ffff0d7224 */ /* 0x000fe200078e00ff */
[----:B------:R-:W5:Y:S01]  /*7fe0*/  LDCU.64 UR8, c[0x4][0x40] ;  /* 0x01000800ff0877ac */ /* 0x000f620008000a00 */
[----:B-1----:R-:W-:Y:S01]  /*7ff0*/  IMAD.U32 R4, RZ, RZ, UR4 ;  /* 0x00000004ff047e24 */ /* 0x002fe2000f8e00ff */
[----:B------:R-:W-:Y:S01]  /*8000*/  MOV R5, UR5 ;  /* 0x0000000500057c02 */ /* 0x000fe20008000f00 */
[----:B----4-:R-:W-:-:S02]  /*8010*/  IMAD.U32 R6, RZ, RZ, UR6 ;  /* 0x00000006ff067e24 */ /* 0x010fc4000f8e00ff */
[----:B------:R-:W-:Y:S01]  /*8020*/  IMAD.U32 R7, RZ, RZ, UR7 ;  /* 0x00000007ff077e24 */ /* 0x000fe2000f8e00ff */
[----:B-----5:R-:W-:Y:S01]  /*8030*/  MOV R10, UR8 ;  /* 0x00000008000a7c02 */ /* 0x020fe20008000f00 */
[----:B--2---:R-:W-:-:S07]  /*8040*/  IMAD.U32 R11, RZ, RZ, UR9 ;  /* 0x00000009ff0b7e24 */ /* 0x004fce000f8e00ff */
[----:B------:R-:W-:-:S07]  /*8050*/  LEPC R20, `(.L_x_3530) ;  /* 0x000000001014794e */ /* 0x000fce0000000000 */
[----:B0--3--:R-:W-:Y:S05]  /*8060*/  CALL.ABS.NOINC R2 ;  /* 0x0000000002007343 */ /* 0x009fea0003c00000 */
.L_x_3530:
[----:B------:R-:W-:Y:S05]  /*8070*/  BRA `(.L_x_3506) ;  /* 0x0000000000a07947 */ /* 0x000fea0003800000 */
.L_x_3529:
[----:B------:R-:W1:Y:S01]  /*8080*/  I2F.S64 R7, R6 ;  /* 0x0000000600077312 */ /* 0x000e620000301400 */
[----:B------:R-:W-:Y:S01]  /*8090*/  BSSY.RECONVERGENT B0, `(.L_x_3531) ;  /* 0x000000c000007945 */ /* 0x000fe20003800200 */
[----:B-1----:R-:W-:Y:S01]  /*80a0*/  LOP3.LUT R4, R7, 0x7fffffff, RZ, 0xc0, !PT ;  /* 0x7fffffff07047812 */ /* 0x002fe200078ec0ff */
        /* <DEDUP_REMOVED lines=10> */
.L_x_3532:
[----:B------:R-:W-:Y:S05]  /*8150*/  BSYNC.RECONVERGENT B0 ;  /* 0x0000000000007941 */ /* 0x000fea0003800200 */
.L_x_3531:
[----:B------:R-:W-:-:S05]  /*8160*/  LOP3.LUT R5, R0, 0x80, R5, 0xf8, !PT ;  /* 0x0000008000057812 */ /* 0x000fca00078ef805 */
[----:B------:R1:W-:Y:S01]  /*8170*/  STG.E.U8 desc[UR36][R2.64], R5 ;  /* 0x0000000502007986 */ /* 0x0003e2000c101124 */
[----:B------:R-:W-:Y:S05]  /*8180*/  BRA `(.L_x_3506) ;  /* 0x00000000005c7947 */ /* 0x000fea0003800000 */
.L_x_3528:
[----:B------:R-:W1:Y:S01]  /*8190*/  I2F.S64 R5, R6 ;  /* 0x0000000600057312 */ /* 0x000e620000301400 */
[----:B------:R-:W-:Y:S01]  /*81a0*/  BSSY.RECONVERGENT B0, `(.L_x_3533) ;  /* 0x000000e000007945 */ /* 0x000fe20003800200 */
[----:B-1----:R-:W-:-:S04]  /*81b0*/  LOP3.LUT R4, R5, 0x7fffffff, RZ, 0xc0, !PT ;  /* 0x7fffffff05047812 */ /* 0x002fc800078ec0ff */
        /* <DEDUP_REMOVED lines=9> */
.L_x_3534:
[----:B------:R-:W-:Y:S02]  /*8250*/  ISETP.GT.U32.AND P0, PT, R4, 0x7f800000, PT ;  /* 0x7f8000000400780c */ /* 0x000fe40003f04070 */
[----:B------:R-:W-:-:S04]  /*8260*/  MOV R0, 0x7f ;  /* 0x0000007f00007802 */ /* 0x000fc80000000f00 */
[----:B------:R-:W-:-:S07]  /*8270*/  SEL R0, R0, 0x7c, P0 ;  /* 0x0000007c00007807 */ /* 0x000fce0000000000 */
.L_x_3535:
[----:B------:R-:W-:Y:S05]  /*8280*/  BSYNC.RECONVERGENT B0 ;  /* 0x0000000000007941 */ /* 0x000fea0003800200 */
.L_x_3533:
[----:B------:R-:W-:-:S04]  /*8290*/  SHF.R.U32.HI R5, RZ, 0x18, R5 ;  /* 0x00000018ff057819 */ /* 0x000fc80000011605 */
[----:B------:R-:W-:-:S05]  /*82a0*/  LOP3.LUT R5, R0, 0x80, R5, 0xf8, !PT ;  /* 0x0000008000057812 */ /* 0x000fca00078ef805 */
[----:B------:R1:W-:Y:S01]  /*82b0*/  STG.E.U8 desc[UR36][R2.64], R5 ;  /* 0x0000000502007986 */ /* 0x0003e2000c101124 */
[----:B------:R-:W-:Y:S05]  /*82c0*/  BRA `(.L_x_3506) ;  /* 0x00000000000c7947 */ /* 0x000fea0003800000 */
.L_x_3527:
[----:B------:R-:W1:Y:S02]  /*82d0*/  I2F.S64 R0, R6 ;  /* 0x0000000600007312 */ /* 0x000e640000301400 */
[----:B-1----:R-:W-:-:S05]  /*82e0*/  F2FP.BF16.F32.PACK_AB R0, RZ, R0 ;  /* 0x00000000ff00723e */ /* 0x002fca00000010ff */
[----:B------:R1:W-:Y:S02]  /*82f0*/  STG.E.U16 desc[UR36][R2.64], R0 ;  /* 0x0000000002007986 */ /* 0x0003e4000c101524 */
.L_x_3506:
[----:B------:R-:W-:-:S07]  /*8300*/  VIADD R19, R19, 0x80 ;  /* 0x0000008013137836 */ /* 0x000fce0000000000 */
.L_x_3433:
[----:B------:R-:W-:Y:S05]  /*8310*/  BSYNC.RECONVERGENT B6 ;  /* 0x0000000000067941 */ /* 0x000fea0003800200 */
.L_x_3432:
[----:B------:R-:W5:Y:S01]  /*8320*/  LDCU UR4, c[0x0][0x380] ;  /* 0x00007000ff0477ac */ /* 0x000f620008000800 */
[----:B------:R-:W-:Y:S01]  /*8330*/  BSSY.RECONVERGENT B6, `(.L_x_3536) ;  /* 0x0000410000067945 */ /* 0x000fe20003800200 */
[----:B-----5:R-:W-:-:S13]  /*8340*/  ISETP.GE.AND P0, PT, R19, UR4, PT ;  /* 0x0000000413007c0c */ /* 0x020fda000bf06270 */
[----:B------:R-:W-:Y:S05]  /*8350*/  @P0 BRA `(.L_x_3537) ;  /* 0x0000004000340947 */ /* 0x000fea0003800000 */
[----:B------:R-:W5:Y:S01]  /*8360*/  LDCU UR4, c[0x0][0x388] ;  /* 0x00007100ff0477ac */ /* 0x000f620008000800 */
[----:B-1--4-:R-:W-:Y:S02]  /*8370*/  HFMA2 R0, -RZ, RZ, 0, 0 ;  /* 0x00000000ff007431 */ /* 0x012fe400000001ff */
        /* <DEDUP_REMOVED lines=9> */
[----:B--23--:R-:W-:Y:S01]  /*8410*/  IMAD.HI.U32 R2, R19, UR4, R18 ;  /* 0x0000000413027c27 */ /* 0x00cfe2000f8e0012 */
        /* <DEDUP_REMOVED lines=342> */
.L_x_3538:
[----:B------:R-:W2:Y:S01]  /*9980*/  LDCU.64 UR6, c[0x0][0x5f0] ;  /* 0x0000be00ff0677ac */ /* 0x000ea20008000a00 */
[----:B------:R-:W-:-:S04]  /*9990*/  UPRMT UR4, UR39, 0x9910, URZ ;  /* 0x0000991027047896 */ /* 0x000fc800080000ff */
[----:B------:R-:W-:Y:S01]  /*99a0*/  UISETP.GT.AND UP0, UPT, UR4, 0x9, UPT ;  /* 0x000000090400788c */ /* 0x000fe2000bf04270 */
[----:B--23--:R-:W-:-:S05]  /*99b0*/  IADD3 R2, P0, PT, R0, UR6, RZ ;  /* 0x0000000600027c10 */ /* 0x00cfca000ff1e0ff */
        /* <DEDUP_REMOVED lines=13> */
.L_x_3542:
[----:B------:R1:W5:Y:S01]  /*9a90*/  LDG.E.U8 R16, desc[UR36][R2.64] ;  /* 0x0000002402107981 */ /* 0x000362000c1e1100 */
[----:B------:R-:W-:Y:S01]  /*9aa0*/  IMAD.MOV.U32 R17, RZ, RZ, RZ ;  /* 0x000000ffff117224 */ /* 0x000fe200078e00ff */
[----:B------:R-:W-:Y:S06]  /*9ab0*/  BRA `(.L_x_3544) ;  /* 0x0000000c00407947 */ /* 0x000fec0003800000 */
.L_x_3541:
        /* <DEDUP_REMOVED lines=8> */
.L_x_3546:
[----:B------:R-:W2:Y:S02]  /*9b40*/  LDG.E R16, desc[UR36][R2.64] ;  /* 0x0000002402107981 */ /* 0x000ea4000c1e1900 */
[----:B--2---:R-:W-:Y:S01]  /*9b50*/  SHF.R.S32.HI R17, RZ, 0x1f, R16 ;  /* 0x0000001fff117819 */ /* 0x004fe20000011410 */
[----:B------:R-:W-:Y:S06]  /*9b60*/  BRA `(.L_x_3544) ;  /* 0x0000000c00147947 */ /* 0x000fec0003800000 */
.L_x_3545:
[----:B------:R-:W2:Y:S02]  /*9b70*/  LDG.E.S16 R16, desc[UR36][R2.64] ;  /* 0x0000002402107981 */ /* 0x000ea4000c1e1700 */
[----:B--2---:R-:W-:Y:S01]  /*9b80*/  SHF.R.S32.HI R17, RZ, 0x1f, R16 ;  /* 0x0000001fff117819 */ /* 0x004fe20000011410 */
[----:B------:R-:W-:Y:S06]  /*9b90*/  BRA `(.L_x_3544) ;  /* 0x0000000c00087947 */ /* 0x000fec0003800000 */
.L_x_3540:
        /* <DEDUP_REMOVED lines=9> */
.L_x_3548:
[----:B------:R-:W2:Y:S02]  /*9c30*/  LDG.E.U16 R2, desc[UR36][R2.64] ;  /* 0x0000002402027981 */ /* 0x000ea4000c1e1500 */
[----:B--2---:R-:W-:-:S06]  /*9c40*/  HADD2.F32 R16, -RZ, R2.H0_H0 ;  /* 0x20000002ff107230 */ /* 0x004fcc0000004100 */
[----:B------:R-:W2:Y:S02]  /*9c50*/  F2I.S64.TRUNC R16, R16 ;  /* 0x0000001000107311 */ /* 0x000ea4000020d900 */
[----:B--2---:R-:W-:Y:S05]  /*9c60*/  BRA `(.L_x_3544) ;  /* 0x0000000800d47947 */ /* 0x004fea0003800000 */
.L_x_3547:
        /* <DEDUP_REMOVED lines=9> */
.L_x_3550:
[----:B------:R-:W2:Y:S02]  /*9d00*/  LDG.E.U16 R2, desc[UR36][R2.64] ;  /* 0x0000002402027981 */ /* 0x000ea4000c1e1500 */
[----:B--2---:R-:W-:-:S06]  /*9d10*/  HADD2.F32 R16, -RZ, R2.H0_H0 ;  /* 0x20000002ff107230 */ /* 0x004fcc0000004100 */
[----:B------:R-:W2:Y:S02]  /*9d20*/  F2I.S64.TRUNC R16, R16 ;  /* 0x0000001000107311 */ /* 0x000ea4000020d900 */
[----:B--2---:R-:W-:Y:S05]  /*9d30*/  BRA `(.L_x_3544) ;  /* 0x0000000800a07947 */ /* 0x004fea0003800000 */
.L_x_3549:
[----:B------:R-:W2:Y:S02]  /*9d40*/  LDG.E.64 R2, desc[UR36][R2.64] ;  /* 0x0000002402027981 */ /* 0x000ea4000c1e1b00 */
[----:B--2---:R2:W3:Y:S02]  /*9d50*/  F2I.S64.F64.TRUNC R16, R2 ;  /* 0x0000000200107311 */ /* 0x0044e4000030d900 */
[----:B--23--:R-:W-:Y:S05]  /*9d60*/  BRA `(.L_x_3544) ;  /* 0x0000000800947947 */ /* 0x00cfea0003800000 */
.L_x_3539:
        /* <DEDUP_REMOVED lines=13> */
.L_x_3553:
[----:B------:R-:W2:Y:S02]  /*9e40*/  LDG.E.64 R2, desc[UR36][R2.64] ;  /* 0x0000002402027981 */ /* 0x000ea4000c1e1b00 */
[----:B--2---:R0:W1:Y:S02]  /*9e50*/  F2I.S64.F64.TRUNC R16, R2 ;  /* 0x0000000200107311 */ /* 0x004064000030d900 */
[----:B01----:R-:W-:Y:S05]  /*9e60*/  BRA `(.L_x_3544) ;  /* 0x0000000800547947 */ /* 0x003fea0003800000 */
.L_x_3552:
        /* <DEDUP_REMOVED lines=26> */
.L_x_3555:
        /* <DEDUP_REMOVED lines=13> */
.L_x_3554:
[----:B------:R-:W2:Y:S02]  /*a0e0*/  LDG.E.U16 R16, desc[UR36][R2.64] ;  /* 0x0000002402107981 */ /* 0x000ea4000c1e1500 */
[----:B--2---:R-:W-:-:S06]  /*a0f0*/  IMAD.U32 R16, R16, 0x10000, RZ ;  /* 0x0001000010107824 */ /* 0x004fcc00078e00ff */
[----:B------:R-:W0:Y:S02]  /*a100*/  F2I.S64.TRUNC R16, R16 ;  /* 0x0000001000107311 */ /* 0x000e24000020d900 */
[----:B0-----:R-:W-:Y:S05]  /*a110*/  BRA `(.L_x_3544) ;  /* 0x0000000400a87947 */ /* 0x001fea0003800000 */
.L_x_3551:
        /* <DEDUP_REMOVED lines=11> */
.L_x_3558:
        /* <DEDUP_REMOVED lines=21> */
.L_x_3562:
[----:B------:R-:W-:Y:S05]  /*a320*/  BSYNC.RECONVERGENT B1 ;  /* 0x0000000000017941 */ /* 0x000fea0003800200 */
.L_x_3561:
[----:B------:R-:W-:Y:S01]  /*a330*/  IMAD.SHL.U32 R0, R0, 0x100000, RZ ;  /* 0x0010000000007824 */ /* 0x000fe200078e00ff */
[----:B------:R-:W-:-:S04]  /*a340*/  LEA R2, R2, 0x3b800000, 0x17 ;  /* 0x3b80000002027811 */ /* 0x000fc800078eb8ff */
[----:B------:R-:W-:-:S07]  /*a350*/  LOP3.LUT R16, R2, R0, R7, 0xfe, !PT ;  /* 0x0000000002107212 */ /* 0x000fce00078efe07 */
.L_x_3560:
[----:B------:R-:W-:Y:S05]  /*a360*/  BSYNC.RECONVERGENT B0 ;  /* 0x0000000000007941 */ /* 0x000fea0003800200 */
.L_x_3559:
[----:B------:R-:W0:Y:S02]  /*a370*/  F2I.S64.TRUNC R16, R16 ;  /* 0x0000001000107311 */ /* 0x000e24000020d900 */
[----:B0-----:R-:W-:Y:S05]  /*a380*/  BRA `(.L_x_3544) ;  /* 0x00000004000c7947 */ /* 0x001fea0003800000 */
.L_x_3557:
        /* <DEDUP_REMOVED lines=21> */
.L_x_3566:
[----:B------:R-:W-:Y:S05]  /*a4e0*/  BSYNC.RECONVERGENT B1 ;  /* 0x0000000000017941 */ /* 0x000fea0003800200 */
.L_x_3565:
[----:B------:R-:W-:Y:S02]  /*a4f0*/  SHF.L.U32 R0, R0, 0x15, RZ ;  /* 0x0000001500007819 */ /* 0x000fe400000006ff */
[----:B------:R-:W-:-:S04]  /*a500*/  LEA R2, R2, 0x37800000, 0x17 ;  /* 0x3780000002027811 */ /* 0x000fc800078eb8ff */
[----:B------:R-:W-:-:S07]  /*a510*/  LOP3.LUT R16, R2, R0, R7, 0xfe, !PT ;  /* 0x0000000002107212 */ /* 0x000fce00078efe07 */
.L_x_3564:
[----:B------:R-:W-:Y:S05]  /*a520*/  BSYNC.RECONVERGENT B0 ;  /* 0x0000000000007941 */ /* 0x000fea0003800200 */
.L_x_3563:
[----:B------:R-:W4:Y:S02]  /*a530*/  F2I.S64.TRUNC R16, R16 ;  /* 0x0000001000107311 */ /* 0x000f24000020d900 */
[----:B----4-:R-:W-:Y:S05]  /*a540*/  BRA `(.L_x_3544) ;  /* 0x00000000009c7947 */ /* 0x010fea0003800000 */
.L_x_3556:
        /* <DEDUP_REMOVED lines=14> */
.L_x_3570:
[----:B------:R-:W-:Y:S05]  /*a630*/  BSYNC.RECONVERGENT B0 ;  /* 0x0000000000007941 */ /* 0x000fea0003800200 */
.L_x_3569:
[----:B------:R-:W3:Y:S02]  /*a640*/  F2I.S64.TRUNC R16, R16 ;  /* 0x0000001000107311 */ /* 0x000ee4000020d900 */
[----:B---3--:R-:W-:Y:S05]  /*a650*/  BRA `(.L_x_3544) ;  /* 0x0000000000587947 */ /* 0x008fea0003800000 */
.L_x_3543:
        /* <DEDUP_REMOVED lines=16> */
.L_x_3571:
[----:B------:R-:W-:Y:S01]  /*a760*/  CS2R R16, SRZ ;  /* 0x0000000000107805 */ /* 0x000fe2000001ff00 */
[----:B------:R-:W-:Y:S06]  /*a770*/  BRA `(.L_x_3544) ;  /* 0x0000000000107947 */ /* 0x000fec0003800000 */
.L_x_3568:
[----:B------:R2:W5:Y:S01]  /*a780*/  LDG.E.64 R16, desc[UR36][R2.64] ;  /* 0x0000002402107981 */ /* 0x000562000c1e1b00 */
[----:B------:R-:W-:Y:S05]  /*a790*/  BRA `(.L_x_3544) ;  /* 0x0000000000087947 */ /* 0x000fea0003800000 */
.L_x_3567:
[----:B------:R3:W5:Y:S01]  /*a7a0*/  LDG.E R16, desc[UR36][R2.64] ;  /* 0x0000002402107981 */ /* 0x000762000c1e1900 */
[----:B------:R-:W-:-:S07]  /*a7b0*/  IMAD.MOV.U32 R17, RZ, RZ, RZ ;  /* 0x000000ffff117224 */ /* 0x000fce00078e00ff */
.L_x_3544:
[----:B------:R-:W1:Y:S01]  /*a7c0*/  LDCU.64 UR6, c[0x0][0x5f8] ;  /* 0x0000bf00ff0677ac */ /* 0x000e620008000a00 */
[----:B------:R-:W-:-:S04]  /*a7d0*/  UPRMT UR4, UR42, 0x9910, URZ ;  /* 0x000099102a047896 */ /* 0x000fc800080000ff */
[----:B------:R-:W-:Y:S01]  /*a7e0*/  UISETP.GT.AND UP0, UPT, UR4, 0x9, UPT ;  /* 0x000000090400788c */ /* 0x000fe2000bf04270 */
[----:B-1----:R-:W-:-:S05]  /*a7f0*/  IADD3 R22, P0, PT, R22, UR6, RZ ;  /* 0x0000000616167c10 */ /* 0x002fca000ff1e0ff */
        /* <DEDUP_REMOVED lines=13> */
.L_x_3575:
[----:B------:R1:W5:Y:S01]  /*a8d0*/  LDG.E.U8 R4, desc[UR36][R22.64] ;  /* 0x0000002416047981 */ /* 0x000362000c1e1100 */
[----:B------:R-:W-:Y:S01]  /*a8e0*/  MOV R5, RZ ;  /* 0x000000ff00057202 */ /* 0x000fe20000000f00 */
[----:B------:R-:W-:Y:S06]  /*a8f0*/  BRA `(.L_x_3577) ;  /* 0x0000000c00407947 */ /* 0x000fec0003800000 */
.L_x_3574:
        /* <DEDUP_REMOVED lines=8> */
.L_x_3579:
[----:B------:R-:W2:Y:S02]  /*a980*/  LDG.E R4, desc[UR36][R22.64] ;  /* 0x0000002416047981 */ /* 0x000ea4000c1e1900 */
[----:B--2---:R-:W-:Y:S01]  /*a990*/  SHF.R.S32.HI R5, RZ, 0x1f, R4 ;  /* 0x0000001fff057819 */ /* 0x004fe20000011404 */
[----:B------:R-:W-:Y:S06]  /*a9a0*/  BRA `(.L_x_3577) ;  /* 0x0000000c00147947 */ /* 0x000fec0003800000 */
.L_x_3578:
[----:B------:R-:W2:Y:S02]  /*a9b0*/  LDG.E.S16 R4, desc[UR36][R22.64] ;  /* 0x0000002416047981 */ /* 0x000ea4000c1e1700 */
[----:B--2---:R-:W-:Y:S01]  /*a9c0*/  SHF.R.S32.HI R5, RZ, 0x1f, R4 ;  /* 0x0000001fff057819 */ /* 0x004fe20000011404 */
[----:B------:R-:W-:Y:S06]  /*a9d0*/  BRA `(.L_x_3577) ;  /* 0x0000000c00087947 */ /* 0x000fec0003800000 */
.L_x_3573:
[----:B------:R-:W-:-:S09]  /*a9e0*/  UISETP.GT.AND UP0, UPT, UR4, 0x6, UPT ;  /* 0x000000060400788c */ /* 0x000fd2000bf04270 */
[----:B------:R-:W-:Y:S05]  /*a9f0*/  BRA.U UP0, `(.L_x_3580) ;  /* 0x00000001002c7547 */ /* 0x000fea000b800000 */
[----:B------:R-:W-:-:S09]  /*aa00*/  UISETP.NE.AND UP0, UPT, UR4, 0x5, UPT ;  /* 0x000000050400788c */ /* 0x000fd2000bf05270 */
[----:B------:R-:W-:Y:S05]  /*aa10*/  BRA.U !UP0, `(.L_x_3581) ;  /* 0x0000000108147547 */ /* 0x000fea000b800000 */
[----:B------:R-:W-:-:S09]  /*aa20*/  UISETP.NE.AND UP0, UPT, UR4, 0x6, UPT ;  /* 0x000000060400788c */ /* 0x000fd2000bf05270 */
[----:B------:R-:W-:Y:S05]  /*aa30*/  BRA.U UP0, `(.L_x_3576) ;  /* 0x0000000900987547 */ /* 0x000fea000b800000 */
[----:B------:R-:W2:Y:S02]  /*aa40*/  LDG.E R4, desc[UR36][R22.64] ;  /* 0x0000002416047981 */ /* 0x000ea4000c1e1900 */
[----:B--2---:R-:W1:Y:S02]  /*aa50*/  F2I.S64.TRUNC R4, R4 ;  /* 0x0000000400047311 */ /* 0x004e64000020d900 */
[----:B-1----:R-:W-:Y:S05]  /*aa60*/  BRA `(.L_x_3577) ;  /* 0x0000000800e47947 */ /* 0x002fea0003800000 */
.L_x_3581:
[----:B------:R-:W2:Y:S02]  /*aa70*/  LDG.E.U16 R22, desc[UR36][R22.64] ;  /* 0x0000002416167981 */ /* 0x000ea4000c1e1500 */
[----:B--2---:R-:W-:-:S06]  /*aa80*/  HADD2.F32 R4, -RZ, R22.H0_H0 ;  /* 0x20000016ff047230 */ /* 0x004fcc0000004100 */
[----:B------:R-:W1:Y:S02]  /*aa90*/  F2I.S64.TRUNC R4, R4 ;  /* 0x0000000400047311 */ /* 0x000e64000020d900 */
[----:B-1----:R-:W-:Y:S05]  /*aaa0*/  BRA `(.L_x_3577) ;  /* 0x0000000800d47947 */ /* 0x002fea0003800000 */
.L_x_3580:
[----:B------:R-:W-:-:S09]  /*aab0*/  UISETP.NE.AND UP0, UPT, UR4, 0x7, UPT ;  /* 0x000000070400788c */ /* 0x000fd2000bf05270 */
[----:B------:R-:W-:Y:S05]  /*aac0*/  BRA.U !UP0, `(.L_x_3582) ;  /* 0x00000001082c7547 */ /* 0x000fea000b800000 */
[----:B------:R-:W-:-:S09]  /*aad0*/  UISETP.NE.AND UP0, UPT, UR4, 0x8, UPT ;  /* 0x000000080400788c */ /* 0x000fd2000bf05270 */
[----:B------:R-:W-:Y:S05]  /*aae0*/  BRA.U !UP0, `(.L_x_3583) ;  /* 0x0000000108147547 */ /* 0x000fea000b800000 */
[----:B------:R-:W-:-:S09]  /*aaf0*/  UISETP.NE.AND UP0, UPT, UR4, 0x9, UPT ;  /* 0x000000090400788c */ /* 0x000fd2000bf05270 */
[----:B------:R-:W-:Y:S05]  /*ab00*/  BRA.U UP0, `(.L_x_3576) ;  /* 0x0000000900647547 */ /* 0x000fea000b800000 */
[----:B------:R-:W2:Y:S02]  /*ab10*/  LDG.E R4, desc[UR36][R22.64] ;  /* 0x0000002416047981 */ /* 0x000ea4000c1e1900 */
[----:B--2---:R-:W1:Y:S02]  /*ab20*/  F2I.S64.TRUNC R4, R4 ;  /* 0x0000000400047311 */ /* 0x004e64000020d900 */
[----:B-1----:R-:W-:Y:S05]  /*ab30*/  BRA `(.L_x_3577) ;  /* 0x0000000800b07947 */ /* 0x002fea0003800000 */
.L_x_3583:
[----:B------:R-:W2:Y:S02]  /*ab40*/  LDG.E.U16 R22, desc[UR36][R22.64] ;  /* 0x0000002416167981 */ /* 0x000ea4000c1e1500 */
[----:B--2---:R-:W-:-:S06]  /*ab50*/  HADD2.F32 R4, -RZ, R22.H0_H0 ;  /* 0x20000016ff047230 */ /* 0x004fcc0000004100 */
[----:B------:R-:W1:Y:S02]  /*ab60*/  F2I.S64.TRUNC R4, R4 ;  /* 0x0000000400047311 */ /* 0x000e64000020d900 */
[----:B-1----:R-:W-:Y:S05]  /*ab70*/  BRA `(.L_x_3577) ;  /* 0x0000000800a07947 */ /* 0x002fea0003800000 */
.L_x_3582:
[----:B------:R-:W2:Y:S02]  /*ab80*/  LDG.E.64 R4, desc[UR36][R22.64] ;  /* 0x0000002416047981 */ /* 0x000ea4000c1e1b00 */
[----:B--2---:R-:W1:Y:S02]  /*ab90*/  F2I.S64.F64.TRUNC R4, R4 ;  /* 0x0000000400047311 */ /* 0x004e64000030d900 */
[----:B-1----:R-:W-:Y:S05]  /*aba0*/  BRA `(.L_x_3577) ;  /* 0x0000000800947947 */ /* 0x002fea0003800000 */
.L_x_3572:
        /* <DEDUP_REMOVED lines=13> */
.L_x_3586:
[----:B------:R-:W2:Y:S02]  /*ac80*/  LDG.E.64 R4, desc[UR36][R22.64] ;  /* 0x0000002416047981 */ /* 0x000ea4000c1e1b00 */
[----:B--2---:R-:W1:Y:S02]  /*ac90*/  F2I.S64.F64.TRUNC R4, R4 ;  /* 0x0000000400047311 */ /* 0x004e64000030d900 */
[----:B-1----:R-:W-:Y:S05]  /*aca0*/  BRA `(.L_x_3577) ;  /* 0x0000000800547947 */ /* 0x002fea0003800000 */
.L_x_3585:
        /* <DEDUP_REMOVED lines=9> */
[C---:B0--34-:R-:W-:Y:S02]  /*ad40*/  LOP3.LUT R2, R0.reuse, 0x7f000000, RZ, 0xc0, !PT ;  /* 0x7f00000000027812 */ /* 0x059fe400078ec0ff */
        /* <DEDUP_REMOVED lines=16> */
.L_x_3588:
[----:B0-234-:R-:W2:Y:S02]  /*ae50*/  LDG.E.U8 R3, desc[UR36][R22.64] ;  /* 0x0000002416037981 */ /* 0x01dea4000c1e1100 */
        /* <DEDUP_REMOVED lines=12> */
.L_x_3587:
[----:B------:R-:W2:Y:S02]  /*af20*/  LDG.E.U16 R4, desc[UR36][R22.64] ;  /* 0x0000002416047981 */ /* 0x000ea4000c1e1500 */
[----:B--2---:R-:W-:-:S06]  /*af30*/  IMAD.U32 R4, R4, 0x10000, RZ ;  /* 0x0001000004047824 */ /* 0x004fcc00078e00ff */
[----:B------:R-:W1:Y:S02]  /*af40*/  F2I.S64.TRUNC R4, R4 ;  /* 0x0000000400047311 */ /* 0x000e64000020d900 */
[----:B-1----:R-:W-:Y:S05]  /*af50*/  BRA `(.L_x_3577) ;  /* 0x0000000400a87947 */ /* 0x002fea0003800000 */
.L_x_3584:
        /* <DEDUP_REMOVED lines=11> */
.L_x_3591:
        /* <DEDUP_REMOVED lines=10> */
[----:B0--34-:R-:W-:Y:S02]  /*b0b0*/  LOP3.LUT P0, R2, R0, 0xf, RZ, 0xc0, !PT ;  /* 0x0000000f00027812 */ /* 0x019fe4000780c0ff */
        /* <DEDUP_REMOVED lines=10> */
.L_x_3595:
[----:B------:R-:W-:Y:S05]  /*b160*/  BSYNC.RECONVERGENT B1 ;  /* 0x0000000000017941 */ /* 0x000fea0003800200 */
.L_x_3594:
[----:B------:R-:W-:Y:S01]  /*b170*/  IMAD.SHL.U32 R0, R0, 0x100000, RZ ;  /* 0x0010000000007824 */ /* 0x000fe200078e00ff */
[----:B------:R-:W-:-:S04]  /*b180*/  LEA R2, R2, 0x3b800000, 0x17 ;  /* 0x3b80000002027811 */ /* 0x000fc800078eb8ff */
[----:B------:R-:W-:-:S07]  /*b190*/  LOP3.LUT R4, R2, R0, R7, 0xfe, !PT ;  /* 0x0000000002047212 */ /* 0x000fce00078efe07 */
.L_x_3593:
[----:B------:R-:W-:Y:S05]  /*b1a0*/  BSYNC.RECONVERGENT B0 ;  /* 0x0000000000007941 */ /* 0x000fea0003800200 */
.L_x_3592:
[----:B------:R-:W1:Y:S02]  /*b1b0*/  F2I.S64.TRUNC R4, R4 ;  /* 0x0000000400047311 */ /* 0x000e64000020d900 */
[----:B-1----:R-:W-:Y:S05]  /*b1c0*/  BRA `(.L_x_3577) ;  /* 0x00000004000c7947 */ /* 0x002fea0003800000 */
.L_x_3590:
        /* <DEDUP_REMOVED lines=21> */
.L_x_3599:
[----:B------:R-:W-:Y:S05]  /*b320*/  BSYNC.RECONVERGENT B1 ;  /* 0x0000000000017941 */ /* 0x000fea0003800200 */
.L_x_3598:
[----:B------:R-:W-:Y:S01]  /*b330*/  IMAD.SHL.U32 R0, R0, 0x200000, RZ ;  /* 0x0020000000007824 */ /* 0x000fe200078e00ff */
[----:B------:R-:W-:-:S04]  /*b340*/  LEA R2, R2, 0x37800000, 0x17 ;  /* 0x3780000002027811 */ /* 0x000fc800078eb8ff */
[----:B------:R-:W-:-:S07]  /*b350*/  LOP3.LUT R4, R2, R0, R7, 0xfe, !PT ;  /* 0x0000000002047212 */ /* 0x000fce00078efe07 */
.L_x_3597:
[----:B------:R-:W-:Y:S05]  /*b360*/  BSYNC.RECONVERGENT B0 ;  /* 0x0000000000007941 */ /* 0x000fea0003800200 */
.L_x_3596:
[----:B------:R-:W1:Y:S02]  /*b370*/  F2I.S64.TRUNC R4, R4 ;  /* 0x0000000400047311 */ /* 0x000e64000020d900 */
[----:B-1----:R-:W-:Y:S05]  /*b380*/  BRA `(.L_x_3577) ;  /* 0x00000000009c7947 */ /* 0x002fea0003800000 */
.L_x_3589:
        /* <DEDUP_REMOVED lines=14> */
.L_x_3603:
[----:B------:R-:W-:Y:S05]  /*b470*/  BSYNC.RECONVERGENT B0 ;  /* 0x0000000000007941 */ /* 0x000fea0003800200 */
.L_x_3602:
[----:B------:R-:W1:Y:S02]  /*b480*/  F2I.S64.TRUNC R4, R4 ;  /* 0x0000000400047311 */ /* 0x000e64000020d900 */
[----:B-1----:R-:W-:Y:S05]  /*b490*/  BRA `(.L_x_3577) ;  /* 0x0000000000587947 */ /* 0x002fea0003800000 */
.L_x_3576:
[----:B0-234-:R-:W-:Y:S01]  /*b4a0*/  MOV R2, 0x0 ;  /* 0x0000000000027802 */ /* 0x01dfe20000000f00 */
        /* <DEDUP_REMOVED lines=15> */
.L_x_3604:
[----:B------:R-:W-:Y:S01]  /*b5a0*/  CS2R R4, SRZ ;  /* 0x0000000000047805 */ /* 0x000fe2000001ff00 */
[----:B------:R-:W-:Y:S06]  /*b5b0*/  BRA `(.L_x_3577) ;  /* 0x0000000000107947 */ /* 0x000fec0003800000 */
.L_x_3601:
[----:B------:R1:W5:Y:S01]  /*b5c0*/  LDG.E.64 R4, desc[UR36][R22.64] ;  /* 0x0000002416047981 */ /* 0x000362000c1e1b00 */
[----:B------:R-:W-:Y:S05]  /*b5d0*/  BRA `(.L_x_3577) ;  /* 0x0000000000087947 */ /* 0x000fea0003800000 */
.L_x_3600:
[----:B------:R1:W5:Y:S01]  /*b5e0*/  LDG.E R4, desc[UR36][R22.64] ;  /* 0x0000002416047981 */ /* 0x000362000c1e1900 */
[----:B------:R-:W-:-:S07]  /*b5f0*/  IMAD.MOV.U32 R5, RZ, RZ, RZ ;  /* 0x000000ffff057224 */ /* 0x000fce00078e00ff */
.L_x_3577:
[----:B------:R-:W0:Y:S01]  /*b600*/  LDCU.64 UR6, c[0x0][0x5e8] ;  /* 0x0000bd00ff0677ac */ /* 0x000e220008000a00 */
[----:B-----5:R-:W-:Y:S02]  /*b610*/  LOP3.LUT R9, R4, R16, RZ, 0x3c, !PT ;  /* 0x0000001004097212 */ /* 0x020fe400078e3cff */
[----:B------:R-:W-:Y:S01]  /*b620*/  LOP3.LUT R7, R5, R17, RZ, 0x3c, !PT ;  /* 0x0000001105077212 */ /* 0x000fe200078e3cff */
[----:B------:R-:W-:Y:S02]  /*b630*/  UPRMT UR4, UR43, 0x9910, URZ ;  /* 0x000099102b047896 */ /* 0x000fe400080000ff */
[----:B------:R-:W-:Y:S02]  /*b640*/  IMAD.MOV.U32 R6, RZ, RZ, R9 ;  /* 0x000000ffff067224 */ /* 0x000fe400078e0009 */
[----:B------:R-:W-:Y:S01]  /*b650*/  UISETP.GT.AND UP0, UPT, UR4, 0x9, UPT ;  /* 0x000000090400788c */ /* 0x000fe2000bf04270 */
[----:B0-234-:R-:W-:-:S04]  /*b660*/  IADD3 R2, P0, PT, R18, UR6, RZ ;  /* 0x0000000612027c10 */ /* 0x01dfc8000ff1e0ff */
        /* <DEDUP_REMOVED lines=12> */
.L_x_3608:
[----:B------:R0:W-:Y:S01]  /*b730*/  STG.E.U8 desc[UR36][R2.64], R9 ;  /* 0x0000000902007986 */ /* 0x0001e2000c101124 */
[----:B------:R-:W-:Y:S05]  /*b740*/  BRA `(.L_x_3610) ;  /* 0x0000000c00347947 */ /* 0x000fea0003800000 */
.L_x_3607:
        /* <DEDUP_REMOVED lines=8> */
.L_x_3612:
[----:B------:R0:W-:Y:S01]  /*b7d0*/  STG.E desc[UR36][R2.64], R9 ;  /* 0x0000000902007986 */ /* 0x0001e2000c101924 */
[----:B------:R-:W-:Y:S05]  /*b7e0*/  BRA `(.L_x_3610) ;  /* 0x0000000c000c7947 */ /* 0x000fea0003800000 */
.L_x_3611:
[----:B------:R0:W-:Y:S01]  /*b7f0*/  STG.E.U16 desc[UR36][R2.64], R9 ;  /* 0x0000000902007986 */ /* 0x0001e2000c101524 */
[----:B------:R-:W-:Y:S05]  /*b800*/  BRA `(.L_x_3610) ;  /* 0x0000000c00047947 */ /* 0x000fea0003800000 */
.L_x_3606:
        /* <DEDUP_REMOVED lines=9> */
.L_x_3614:
[----:B------:R-:W0:Y:S02]  /*b8a0*/  I2F.S64 R0, R6 ;  /* 0x0000000600007312 */ /* 0x000e240000301400 */
[----:B0-----:R-:W-:-:S05]  /*b8b0*/  F2FP.F16.F32.PACK_AB R0, RZ, R0 ;  /* 0x00000000ff00723e */ /* 0x001fca00000000ff */
[----:B------:R0:W-:Y:S01]  /*b8c0*/  STG.E.U16 desc[UR36][R2.64], R0 ;  /* 0x0000000002007986 */ /* 0x0001e2000c101524 */
[----:B------:R-:W-:Y:S05]  /*b8d0*/  BRA `(.L_x_3610) ;  /* 0x0000000800d07947 */ /* 0x000fea0003800000 */
.L_x_3613:
        /* <DEDUP_REMOVED lines=10> */
.L_x_3616:
[----:B------:R-:W0:Y:S02]  /*b980*/  I2F.S64 R6, R6 ;  /* 0x0000000600067312 */ /* 0x000e240000301400 */
[----:B0-----:R-:W-:-:S04]  /*b990*/  F2FP.F16.F32.PACK_AB R5, RZ, R6 ;  /* 0x00000006ff05723e */ /* 0x001fc800000000ff */
[----:B------:R-:W-:-:S05]  /*b9a0*/  PRMT R5, R5, 0x5410, RZ ;  /* 0x0000541005057816 */ /* 0x000fca00000000ff */
[----:B------:R0:W-:Y:S01]  /*b9b0*/  STG.E desc[UR36][R2.64], R5 ;  /* 0x0000000502007986 */ /* 0x0001e2000c101924 */
[----:B------:R-:W-:Y:S05]  /*b9c0*/  BRA `(.L_x_3610) ;  /* 0x0000000800947947 */ /* 0x000fea0003800000 */
.L_x_3615:
[----:B------:R-:W0:Y:S02]  /*b9d0*/  I2F.F64.S64 R4, R6 ;  /* 0x0000000600047312 */ /* 0x000e240000301c00 */
[----:B0-----:R0:W-:Y:S01]  /*b9e0*/  STG.E.64 desc[UR36][R2.64], R4 ;  /* 0x0000000402007986 */ /* 0x0011e2000c101b24 */
[----:B------:R-:W-:Y:S05]  /*b9f0*/  BRA `(.L_x_3610) ;  /* 0x0000000800887947 */ /* 0x000fea0003800000 */
.L_x_3605:
        /* <DEDUP_REMOVED lines=12> */
.L_x_3620:
        /* <DEDUP_REMOVED lines=18> */
.L_x_3623:
[----:B------:R-:W-:-:S04]  /*bbe0*/  SHF.R.U32.HI R5, RZ, 0x18, R5 ;  /* 0x00000018ff057819 */ /* 0x000fc80000011605 */
[----:B------:R-:W-:-:S07]  /*bbf0*/  LOP3.LUT R0, R0, 0x80, R5, 0xf8, !PT ;  /* 0x0000008000007812 */ /* 0x000fce00078ef805 */
.L_x_3622:
[----:B------:R-:W-:Y:S05]  /*bc00*/  BSYNC.RECONVERGENT B0 ;  /* 0x0000000000007941 */ /* 0x000fea0003800200 */
.L_x_3621:
[----:B------:R0:W-:Y:S01]  /*bc10*/  STG.E.U8 desc[UR36][R2.64], R0 ;  /* 0x0000000002007986 */ /* 0x0001e2000c101124 */
[----:B------:R-:W-:Y:S05]  /*bc20*/  BRA `(.L_x_3610) ;  /* 0x0000000400fc7947 */ /* 0x000fea0003800000 */
.L_x_3619:
        /* <DEDUP_REMOVED lines=18> */
.L_x_3626:
[----:B------:R-:W-:-:S04]  /*bd50*/  SHF.R.U32.HI R5, RZ, 0x18, R5 ;  /* 0x00000018ff057819 */ /* 0x000fc80000011605 */
[----:B------:R-:W-:-:S07]  /*bd60*/  LOP3.LUT R0, R0, 0x80, R5, 0xf8, !PT ;  /* 0x0000008000007812 */ /* 0x000fce00078ef805 */
.L_x_3625:
[----:B------:R-:W-:Y:S05]  /*bd70*/  BSYNC.RECONVERGENT B0 ;  /* 0x0000000000007941 */ /* 0x000fea0003800200 */
.L_x_3624:
[----:B------:R0:W-:Y:S01]  /*bd80*/  STG.E.U8 desc[UR36][R2.64], R0 ;  /* 0x0000000002007986 */ /* 0x0001e2000c101124 */
[----:B------:R-:W-:Y:S05]  /*bd90*/  BRA `(.L_x_3610) ;  /* 0x0000000400a07947 */ /* 0x000fea0003800000 */
.L_x_3618:
        /* <DEDUP_REMOVED lines=22> */
.L_x_3628:
[----:B------:R0:W-:Y:S01]  /*bf00*/  STG.E.64 desc[UR36][R2.64], R6 ;  /* 0x0000000602007986 */ /* 0x0001e2000c101b24 */
[----:B------:R-:W-:Y:S05]  /*bf10*/  BRA `(.L_x_3610) ;  /* 0x0000000400407947 */ /* 0x000fea0003800000 */
.L_x_3627:
[----:B------:R0:W-:Y:S01]  /*bf20*/  STG.E desc[UR36][R2.64], R9 ;  /* 0x0000000902007986 */ /* 0x0001e2000c101924 */
[----:B------:R-:W-:Y:S05]  /*bf30*/  BRA `(.L_x_3610) ;  /* 0x0000000400387947 */ /* 0x000fea0003800000 */
.L_x_3617:
        /* <DEDUP_REMOVED lines=11> */
.L_x_3630:
[----:B------:R-:W-:Y:S01]  /*bff0*/  CS2R R10, SRZ ;  /* 0x00000000000a7805 */ /* 0x000fe2000001ff00 */
[----:B------:R-:W0:Y:S04]  /*c000*/  I2F.F64.S64 R8, R6 ;  /* 0x0000000600087312 */ /* 0x000e280000301c00 */
[----:B0-----:R0:W-:Y:S01]  /*c010*/  STG.E.128 desc[UR36][R2.64], R8 ;  /* 0x0000000802007986 */ /* 0x0011e2000c101d24 */
[----:B------:R-:W-:Y:S05]  /*c020*/  BRA `(.L_x_3610) ;  /* 0x0000000000fc7947 */ /* 0x000fea0003800000 */
.L_x_3629:
[----:B------:R-:W-:-:S09]  /*c030*/  UISETP.NE.AND UP0, UPT, UR4, 0xf, UPT ;  /* 0x0000000f0400788c */ /* 0x000fd2000bf05270 */
[----:B------:R-:W-:Y:S05]  /*c040*/  BRA.U !UP0, `(.L_x_3631) ;  /* 0x0000000108e87547 */ /* 0x000fea000b800000 */
[----:B------:R-:W-:-:S09]  /*c050*/  UISETP.NE.AND UP0, UPT, UR4, 0x17, UPT ;  /* 0x000000170400788c */ /* 0x000fd2000bf05270 */
[----:B------:R-:W-:Y:S05]  /*c060*/  BRA.U !UP0, `(.L_x_3632) ;  /* 0x0000000108907547 */ /* 0x000fea000b800000 */
[----:B------:R-:W-:-:S09]  /*c070*/  UISETP.NE.AND UP0, UPT, UR4, 0x18, UPT ;  /* 0x000000180400788c */ /* 0x000fd2000bf05270 */
[----:B------:R-:W-:Y:S05]  /*c080*/  BRA.U !UP0, `(.L_x_3633) ;  /* 0x0000000108447547 */ /* 0x000fea000b800000 */
.L_x_3609:
[----:B------:R-:W-:Y:S01]  /*c090*/  MOV R0, 0x0 ;  /* 0x0000000000007802 */ /* 0x000fe20000000f00 */
[----:B------:R-:W0:Y:S01]  /*c0a0*/  LDCU.64 UR4, c[0x4][0x148] ;  /* 0x01002900ff0477ac */ /* 0x000e220008000a00 */
[----:B------:R-:W-:Y:S02]  /*c0b0*/  HFMA2 R12, -RZ, RZ, 0, 5.9604644775390625e-08 ;  /* 0x00000001ff0c7431 */ /* 0x000fe400000001ff */
[----:B------:R-:W-:Y:S01]  /*c0c0*/  IMAD.MOV.U32 R8, RZ, RZ, 0x65 ;  /* 0x00000065ff087424 */ /* 0x000fe200078e00ff */
[----:B------:R2:W3:Y:S01]  /*c0d0*/  LDC.64 R2, c[0x4][R0] ;  /* 0x0100000000027b82 */ /* 0x0004e20000000a00 */
[----:B------:R-:W4:Y:S01]  /*c0e0*/  LDCU.64 UR6, c[0x4][0x150] ;  /* 0x01002a00ff0677ac */ /* 0x000f220008000a00 */
[----:B------:R-:W-:Y:S01]  /*c0f0*/  IMAD.MOV.U32 R13, RZ, RZ, RZ ;  /* 0x000000ffff0d7224 */ /* 0x000fe200078e00ff */
[----:B------:R-:W5:Y:S01]  /*c100*/  LDCU.64 UR8, c[0x4][0x40] ;  /* 0x01000800ff0877ac */ /* 0x000f620008000a00 */
[----:B0-----:R-:W-:Y:S01]  /*c110*/  IMAD.U32 R4, RZ, RZ, UR4 ;  /* 0x00000004ff047e24 */ /* 0x001fe2000f8e00ff */
[----:B------:R-:W-:Y:S01]  /*c120*/  MOV R5, UR5 ;  /* 0x0000000500057c02 */ /* 0x000fe20008000f00 */
[----:B----4-:R-:W-:-:S02]  /*c130*/  IMAD.U32 R6, RZ, RZ, UR6 ;  /* 0x00000006ff067e24 */ /* 0x010fc4000f8e00ff */
[----:B------:R-:W-:Y:S01]  /*c140*/  IMAD.U32 R7, RZ, RZ, UR7 ;  /* 0x00000007ff077e24 */ /* 0x000fe2000f8e00ff */
[----:B-----5:R-:W-:Y:S01]  /*c150*/  MOV R10, UR8 ;  /* 0x00000008000a7c02 */ /* 0x020fe20008000f00 */
[----:B--2---:R-:W-:-:S07]  /*c160*/  IMAD.U32 R11, RZ, RZ, UR9 ;  /* 0x00000009ff0b7e24 */ /* 0x004fce000f8e00ff */
[----:B------:R-:W-:-:S07]  /*c170*/  LEPC R20, `(.L_x_3634) ;  /* 0x000000001014794e */ /* 0x000fce0000000000 */
[----:B-1-3--:R-:W-:Y:S05]  /*c180*/  CALL.ABS.NOINC R2 ;  /* 0x0000000002007343 */ /* 0x00afea0003c00000 */
.L_x_3634:
[----:B------:R-:W-:Y:S05]  /*c190*/  BRA `(.L_x_3610) ;  /* 0x0000000000a07947 */ /* 0x000fea0003800000 */
.L_x_3633:
        /* <DEDUP_REMOVED lines=13> */
.L_x_3636:
[----:B------:R-:W-:Y:S05]  /*c270*/  BSYNC.RECONVERGENT B0 ;  /* 0x0000000000007941 */ /* 0x000fea0003800200 */
.L_x_3635:
[----:B------:R-:W-:-:S05]  /*c280*/  LOP3.LUT R5, R0, 0x80, R5, 0xf8, !PT ;  /* 0x0000008000057812 */ /* 0x000fca00078ef805 */
[----:B------:R4:W-:Y:S01]  /*c290*/  STG.E.U8 desc[UR36][R2.64], R5 ;  /* 0x0000000502007986 */ /* 0x0009e2000c101124 */
[----:B------:R-:W-:Y:S05]  /*c2a0*/  BRA `(.L_x_3610) ;  /* 0x00000000005c7947 */ /* 0x000fea0003800000 */
.L_x_3632:
        /* <DEDUP_REMOVED lines=12> */
.L_x_3638:
[----:B------:R-:W-:Y:S02]  /*c370*/  ISETP.GT.U32.AND P0, PT, R4, 0x7f800000, PT ;  /* 0x7f8000000400780c */ /* 0x000fe40003f04070 */
[----:B------:R-:W-:-:S04]  /*c380*/  MOV R0, 0x7f ;  /* 0x0000007f00007802 */ /* 0x000fc80000000f00 */
[----:B------:R-:W-:-:S07]  /*c390*/  SEL R0, R0, 0x7c, P0 ;  /* 0x0000007c00007807 */ /* 0x000fce0000000000 */
.L_x_3639:
[----:B------:R-:W-:Y:S05]  /*c3a0*/  BSYNC.RECONVERGENT B0 ;  /* 0x0000000000007941 */ /* 0x000fea0003800200 */
.L_x_3637:
[----:B------:R-:W-:-:S04]  /*c3b0*/  SHF.R.U32.HI R5, RZ, 0x18, R5 ;  /* 0x00000018ff057819 */ /* 0x000fc80000011605 */
[----:B------:R-:W-:-:S05]  /*c3c0*/  LOP3.LUT R5, R0, 0x80, R5, 0xf8, !PT ;  /* 0x0000008000057812 */ /* 0x000fca00078ef805 */
[----:B------:R3:W-:Y:S01]  /*c3d0*/  STG.E.U8 desc[UR36][R2.64], R5 ;  /* 0x0000000502007986 */ /* 0x0007e2000c101124 */
[----:B------:R-:W-:Y:S05]  /*c3e0*/  BRA `(.L_x_3610) ;  /* 0x00000000000c7947 */ /* 0x000fea0003800000 */
.L_x_3631:
[----:B------:R-:W0:Y:S02]  /*c3f0*/  I2F.S64 R0, R6 ;  /* 0x0000000600007312 */ /* 0x000e240000301400 */
[----:B0-----:R-:W-:-:S05]  /*c400*/  F2FP.BF16.F32.PACK_AB R0, RZ, R0 ;  /* 0x00000000ff00723e */ /* 0x001fca00000010ff */
[----:B------:R0:W-:Y:S02]  /*c410*/  STG.E.U16 desc[UR36][R2.64], R0 ;  /* 0x0000000002007986 */ /* 0x0001e4000c101524 */
.L_x_3610:
[----:B------:R-:W-:-:S07]  /*c420*/  VIADD R19, R19, 0x80 ;  /* 0x0000008013137836 */ /* 0x000fce0000000000 */
.L_x_3537:
[----:B------:R-:W-:Y:S05]  /*c430*/  BSYNC.RECONVERGENT B6 ;  /* 0x0000000000067941 */ /* 0x000fea0003800200 */
.L_x_3536:
[----:B------:R-:W5:Y:S02]  /*c440*/  LDCU UR4, c[0x0][0x380] ;  /* 0x00007000ff0477ac */ /* 0x000f640008000800 */
[----:B-----5:R-:W-:-:S13]  /*c450*/  ISETP.GE.AND P0, PT, R19, UR4, PT ;  /* 0x0000000413007c0c */ /* 0x020fda000bf06270 */
[----:B------:R-:W-:Y:S05]  /*c460*/  @P0 EXIT ;  /* 0x000000000000094d */ /* 0x000fea0003800000 */
[----:B------:R-:W5:Y:S01]  /*c470*/  LDCU UR4, c[0x0][0x388] ;  /* 0x00007100ff0477ac */ /* 0x000f620008000800 */
[----:B01--4-:R-:W-:Y:S02]  /*c480*/  HFMA2 R0, -RZ, RZ, 0, 0 ;  /* 0x00000000ff007431 */ /* 0x013fe400000001ff */
[----:B------:R-:W-:Y:S02]  /*c490*/  IMAD.MOV.U32 R22, RZ, RZ, RZ ;  /* 0x000000ffff167224 */ /* 0x000fe400078e00ff */
        /* <DEDUP_REMOVED lines=351> */
.L_x_3640:
[----:B------:R-:W0:Y:S01]  /*da90*/  LDCU.64 UR6, c[0x0][0x5e8] ;  /* 0x0000bd00ff0677ac */ /* 0x000e220008000a00 */
[----:B------:R-:W2:Y:S01]  /*daa0*/  LDCU.64 UR8, c[0x0][0x5f0] ;  /* 0x0000be00ff0877ac */ /* 0x000ea20008000a00 */
[----:B------:R-:W-:-:S04]  /*dab0*/  UPRMT UR4, UR39, 0x9910, URZ ;  /* 0x0000991027047896 */ /* 0x000fc800080000ff */
[----:B------:R-:W-:Y:S01]  /*dac0*/  UISETP.GT.AND UP0, UPT, UR4, 0x9, UPT ;  /* 0x000000090400788c */ /* 0x000fe2000bf04270 */
[----:B0-----:R-:W-:Y:S02]  /*dad0*/  IADD3 R16, P0, PT, R16, UR6, RZ ;  /* 0x0000000610107c10 */ /* 0x001fe4000ff1e0ff */
[----:B--23--:R-:W-:-:S03]  /*dae0*/  IADD3 R2, P1, PT, R0, UR8, RZ ;  /* 0x0000000800027c10 */ /* 0x00cfc6000ff3e0ff */
        /* <DEDUP_REMOVED lines=14> */
.L_x_3644:
[----:B------:R3:W5:Y:S01]  /*dbd0*/  LDG.E.U8 R18, desc[UR36][R2.64] ;  /* 0x0000002402127981 */ /* 0x000762000c1e1100 */
[----:B------:R-:W-:Y:S01]  /*dbe0*/  MOV R19, RZ ;  /* 0x000000ff00137202 */ /* 0x000fe20000000f00 */
[----:B------:R-:W-:Y:S06]  /*dbf0*/  BRA `(.L_x_3646) ;  /* 0x0000000c00407947 */ /* 0x000fec0003800000 */
.L_x_3643:
        /* <DEDUP_REMOVED lines=8> */
.L_x_3648:
[----:B------:R-:W2:Y:S02]  /*dc80*/  LDG.E R18, desc[UR36][R2.64] ;  /* 0x0000002402127981 */ /* 0x000ea4000c1e1900 */
[----:B--2---:R-:W-:Y:S01]  /*dc90*/  SHF.R.S32.HI R19, RZ, 0x1f, R18 ;  /* 0x0000001fff137819 */ /* 0x004fe20000011412 */
[----:B------:R-:W-:Y:S06]  /*dca0*/  BRA `(.L_x_3646) ;  /* 0x0000000c00147947 */ /* 0x000fec0003800000 */
.L_x_3647:
[----:B------:R-:W2:Y:S02]  /*dcb0*/  LDG.E.S16 R18, desc[UR36][R2.64] ;  /* 0x0000002402127981 */ /* 0x000ea4000c1e1700 */
[----:B--2---:R-:W-:Y:S01]  /*dcc0*/  SHF.R.S32.HI R19, RZ, 0x1f, R18 ;  /* 0x0000001fff137819 */ /* 0x004fe20000011412 */
[----:B------:R-:W-:Y:S06]  /*dcd0*/  BRA `(.L_x_3646) ;  /* 0x0000000c00087947 */ /* 0x000fec0003800000 */
.L_x_3642:
        /* <DEDUP_REMOVED lines=9> */
.L_x_3650:
[----:B------:R-:W2:Y:S02]  /*dd70*/  LDG.E.U16 R2, desc[UR36][R2.64] ;  /* 0x0000002402027981 */ /* 0x000ea4000c1e1500 */
[----:B--2---:R-:W-:-:S06]  /*dd80*/  HADD2.F32 R18, -RZ, R2.H0_H0 ;  /* 0x20000002ff127230 */ /* 0x004fcc0000004100 */
[----:B------:R-:W3:Y:S02]  /*dd90*/  F2I.S64.TRUNC R18, R18 ;  /* 0x0000001200127311 */ /* 0x000ee4000020d900 */
[----:B---3--:R-:W-:Y:S05]  /*dda0*/  BRA `(.L_x_3646) ;  /* 0x0000000800d47947 */ /* 0x008fea0003800000 */
.L_x_3649:
        /* <DEDUP_REMOVED lines=9> */
.L_x_3652:
[----:B------:R-:W2:Y:S02]  /*de40*/  LDG.E.U16 R2, desc[UR36][R2.64] ;  /* 0x0000002402027981 */ /* 0x000ea4000c1e1500 */
[----:B--2---:R-:W-:-:S06]  /*de50*/  HADD2.F32 R18, -RZ, R2.H0_H0 ;  /* 0x20000002ff127230 */ /* 0x004fcc0000004100 */
[----:B------:R-:W3:Y:S02]  /*de60*/  F2I.S64.TRUNC R18, R18 ;  /* 0x0000001200127311 */ /* 0x000ee4000020d900 */
[----:B---3--:R-:W-:Y:S05]  /*de70*/  BRA `(.L_x_3646) ;  /* 0x0000000800a07947 */ /* 0x008fea0003800000 */
.L_x_3651:
[----:B------:R-:W2:Y:S02]  /*de80*/  LDG.E.64 R2, desc[UR36][R2.64] ;  /* 0x0000002402027981 */ /* 0x000ea4000c1e1b00 */
[----:B--2---:R3:W4:Y:S02]  /*de90*/  F2I.S64.F64.TRUNC R18, R2 ;  /* 0x0000000200127311 */ /* 0x004724000030d900 */
[----:B---34-:R-:W-:Y:S05]  /*dea0*/  BRA `(.L_x_3646) ;  /* 0x0000000800947947 */ /* 0x018fea0003800000 */
.L_x_3641:
        /* <DEDUP_REMOVED lines=13> */
.L_x_3655:
[----:B------:R-:W2:Y:S02]  /*df80*/  LDG.E.64 R2, desc[UR36][R2.64] ;  /* 0x0000002402027981 */ /* 0x000ea4000c1e1b00 */
[----:B--2---:R0:W1:Y:S02]  /*df90*/  F2I.S64.F64.TRUNC R18, R2 ;  /* 0x0000000200127311 */ /* 0x004064000030d900 */
[----:B01----:R-:W-:Y:S05]  /*dfa0*/  BRA `(.L_x_3646) ;  /* 0x0000000800547947 */ /* 0x003fea0003800000 */
.L_x_3654:
        /* <DEDUP_REMOVED lines=26> */
.L_x_3657:
        /* <DEDUP_REMOVED lines=13> */
.L_x_3656:
[----:B------:R-:W2:Y:S02]  /*e220*/  LDG.E.U16 R18, desc[UR36][R2.64] ;  /* 0x0000002402127981 */ /* 0x000ea4000c1e1500 */
[----:B--2---:R-:W-:-:S06]  /*e230*/  IMAD.U32 R18, R18, 0x10000, RZ ;  /* 0x0001000012127824 */ /* 0x004fcc00078e00ff */
[----:B------:R-:W0:Y:S02]  /*e240*/  F2I.S64.TRUNC R18, R18 ;  /* 0x0000001200127311 */ /* 0x000e24000020d900 */
[----:B0-----:R-:W-:Y:S05]  /*e250*/  BRA `(.L_x_3646) ;  /* 0x0000000400a87947 */ /* 0x001fea0003800000 */
.L_x_3653:
        /* <DEDUP_REMOVED lines=11> */
.L_x_3660:
        /* <DEDUP_REMOVED lines=21> */
.L_x_3664:
[----:B------:R-:W-:Y:S05]  /*e460*/  BSYNC.RECONVERGENT B1 ;  /* 0x0000000000017941 */ /* 0x000fea0003800200 */
.L_x_3663:
[----:B------:R-:W-:Y:S01]  /*e470*/  IMAD.SHL.U32 R0, R0, 0x100000, RZ ;  /* 0x0010000000007824 */ /* 0x000fe200078e00ff */
[----:B------:R-:W-:-:S04]  /*e480*/  LEA R2, R2, 0x3b800000, 0x17 ;  /* 0x3b80000002027811 */ /* 0x000fc800078eb8ff */
[----:B------:R-:W-:-:S07]  /*e490*/  LOP3.LUT R18, R2, R0, R7, 0xfe, !PT ;  /* 0x0000000002127212 */ /* 0x000fce00078efe07 */
.L_x_3662:
[----:B------:R-:W-:Y:S05]  /*e4a0*/  BSYNC.RECONVERGENT B0 ;  /* 0x0000000000007941 */ /* 0x000fea0003800200 */
.L_x_3661:
[----:B------:R-:W3:Y:S02]  /*e4b0*/  F2I.S64.TRUNC R18, R18 ;  /* 0x0000001200127311 */ /* 0x000ee4000020d900 */
[----:B---3--:R-:W-:Y:S05]  /*e4c0*/  BRA `(.L_x_3646) ;  /* 0x00000004000c7947 */ /* 0x008fea0003800000 */
.L_x_3659:
        /* <DEDUP_REMOVED lines=21> */
.L_x_3668:
[----:B------:R-:W-:Y:S05]  /*e620*/  BSYNC.RECONVERGENT B1 ;  /* 0x0000000000017941 */ /* 0x000fea0003800200 */
.L_x_3667:
[----:B------:R-:W-:Y:S01]  /*e630*/  IMAD.SHL.U32 R0, R0, 0x200000, RZ ;  /* 0x0020000000007824 */ /* 0x000fe200078e00ff */
[----:B------:R-:W-:-:S04]  /*e640*/  LEA R2, R2, 0x37800000, 0x17 ;  /* 0x3780000002027811 */ /* 0x000fc800078eb8ff */
[----:B------:R-:W-:-:S07]  /*e650*/  LOP3.LUT R18, R2, R0, R7, 0xfe, !PT ;  /* 0x0000000002127212 */ /* 0x000fce00078efe07 */
.L_x_3666:
[----:B------:R-:W-:Y:S05]  /*e660*/  BSYNC.RECONVERGENT B0 ;  /* 0x0000000000007941 */ /* 0x000fea0003800200 */
.L_x_3665:
[----:B------:R-:W2:Y:S02]  /*e670*/  F2I.S64.TRUNC R18, R18 ;  /* 0x0000001200127311 */ /* 0x000ea4000020d900 */
[----:B--2---:R-:W-:Y:S05]  /*e680*/  BRA `(.L_x_3646) ;  /* 0x00000000009c7947 */ /* 0x004fea0003800000 */
.L_x_3658:
        /* <DEDUP_REMOVED lines=14> */
.L_x_3672:
[----:B------:R-:W-:Y:S05]  /*e770*/  BSYNC.RECONVERGENT B0 ;  /* 0x0000000000007941 */ /* 0x000fea0003800200 */
.L_x_3671:
[----:B------:R-:W1:Y:S02]  /*e780*/  F2I.S64.TRUNC R18, R18 ;  /* 0x0000001200127311 */ /* 0x000e64000020d900 */
[----:B-1----:R-:W-:Y:S05]  /*e790*/  BRA `(.L_x_3646) ;  /* 0x0000000000587947 */ /* 0x002fea0003800000 */
.L_x_3645:
        /* <DEDUP_REMOVED lines=16> */
.L_x_3673:
[----:B------:R-:W-:Y:S01]  /*e8a0*/  CS2R R18, SRZ ;  /* 0x0000000000127805 */ /* 0x000fe2000001ff00 */
[----:B------:R-:W-:Y:S06]  /*e8b0*/  BRA `(.L_x_3646) ;  /* 0x0000000000107947 */ /* 0x000fec0003800000 */
.L_x_3670:
[----:B------:R0:W5:Y:S01]  /*e8c0*/  LDG.E.64 R18, desc[UR36][R2.64] ;  /* 0x0000002402127981 */ /* 0x000162000c1e1b00 */
[----:B------:R-:W-:Y:S05]  /*e8d0*/  BRA `(.L_x_3646) ;  /* 0x0000000000087947 */ /* 0x000fea0003800000 */
.L_x_3669:
[----:B------:R1:W5:Y:S01]  /*e8e0*/  LDG.E R18, desc[UR36][R2.64] ;  /* 0x0000002402127981 */ /* 0x000362000c1e1900 */
[----:B------:R-:W-:-:S07]  /*e8f0*/  IMAD.MOV.U32 R19, RZ, RZ, RZ ;  /* 0x000000ffff137224 */ /* 0x000fce00078e00ff */
.L_x_3646:
[----:B------:R-:W1:Y:S01]  /*e900*/  LDCU.64 UR6, c[0x0][0x5f8] ;  /* 0x0000bf00ff0677ac */ /* 0x000e620008000a00 */
[----:B------:R-:W-:-:S04]  /*e910*/  UPRMT UR4, UR42, 0x9910, URZ ;  /* 0x000099102a047896 */ /* 0x000fc800080000ff */
[----:B------:R-:W-:Y:S01]  /*e920*/  UISETP.GT.AND UP0, UPT, UR4, 0x9, UPT ;  /* 0x000000090400788c */ /* 0x000fe2000bf04270 */
[----:B-1----:R-:W-:-:S04]  /*e930*/  IADD3 R22, P0, PT, R22, UR6, RZ ;  /* 0x0000000616167c10 */ /* 0x002fc8000ff1e0ff */
        /* <DEDUP_REMOVED lines=10> */
[----:B0-234-:R-:W2:Y:S02]  /*e9e0*/  LDG.E.S8 R2, desc[UR36][R22.64] ;  /* 0x0000002416027981 */ /* 0x01dea4000c1e1300 */
[----:B--2---:R-:W-:Y:S01]  /*e9f0*/  SHF.R.S32.HI R3, RZ, 0x1f, R2 ;  /* 0x0000001fff037819 */ /* 0x004fe20000011402 */
[----:B------:R-:W-:Y:S06]  /*ea00*/  BRA `(.L_x_3679) ;  /* 0x0000000c004c7947 */ /* 0x000fec0003800000 */
.L_x_3677:
[----:B0-234-:R0:W5:Y:S01]  /*ea10*/  LDG.E.U8 R2, desc[UR36][R22.64] ;  /* 0x0000002416027981 */ /* 0x01d162000c1e1100 */
[----:B------:R-:W-:Y:S01]  /*ea20*/  IMAD.MOV.U32 R3, RZ, RZ, RZ ;  /* 0x000000ffff037224 */ /* 0x000fe200078e00ff */
[----:B------:R-:W-:Y:S06]  /*ea30*/  BRA `(.L_x_3679) ;  /* 0x0000000c00407947 */ /* 0x000fec0003800000 */
.L_x_3676:
[----:B------:R-:W-:-:S09]  /*ea40*/  UISETP.NE.AND UP0, UPT, UR4, 0x2, UPT ;  /* 0x000000020400788c */ /* 0x000fd2000bf05270 */
[----:B------:R-:W-:Y:S05]  /*ea50*/  BRA.U !UP0, `(.L_x_3680) ;  /* 0x0000000108247547 */ /* 0x000fea000b800000 */
[----:B------:R-:W-:-:S09]  /*ea60*/  UISETP.NE.AND UP0, UPT, UR4, 0x3, UPT ;  /* 0x000000030400788c */ /* 0x000fd2000bf05270 */
[----:B------:R-:W-:Y:S05]  /*ea70*/  BRA.U !UP0, `(.L_x_3681) ;  /* 0x0000000108107547 */ /* 0x000fea000b800000 */
[----:B------:R-:W-:-:S09]  /*ea80*/  UISETP.NE.AND UP0, UPT, UR4, 0x4, UPT ;  /* 0x000000040400788c */ /* 0x000fd2000bf05270 */
[----:B------:R-:W-:Y:S05]  /*ea90*/  BRA.U UP0, `(.L_x_3678) ;  /* 0x0000000900d07547 */ /* 0x000fea000b800000 */
[----:B0-234-:R1:W5:Y:S01]  /*eaa0*/  LDG.E.64 R2, desc[UR36][R22.64] ;  /* 0x0000002416027981 */ /* 0x01d362000c1e1b00 */
[----:B------:R-:W-:Y:S05]  /*eab0*/  BRA `(.L_x_3679) ;  /* 0x0000000c00207947 */ /* 0x000fea0003800000 */
.L_x_3681:
[----:B0-234-:R-:W2:Y:S02]  /*eac0*/  LDG.E R2, desc[UR36][R22.64] ;  /* 0x0000002416027981 */ /* 0x01dea4000c1e1900 */
[----:B--2---:R-:W-:Y:S01]  /*ead0*/  SHF.R.S32.HI R3, RZ, 0x1f, R2 ;  /* 0x0000001fff037819 */ /* 0x004fe20000011402 */
[----:B------:R-:W-:Y:S06]  /*eae0*/  BRA `(.L_x_3679) ;  /* 0x0000000c00147947 */ /* 0x000fec0003800000 */
.L_x_3680:
[----:B0-234-:R-:W2:Y:S02]  /*eaf0*/  LDG.E.S16 R2, desc[UR36][R22.64] ;  /* 0x0000002416027981 */ /* 0x01dea4000c1e1700 */
[----:B--2---:R-:W-:Y:S01]  /*eb00*/  SHF.R.S32.HI R3, RZ, 0x1f, R2 ;  /* 0x0000001fff037819 */ /* 0x004fe20000011402 */
[----:B------:R-:W-:Y:S06]  /*eb10*/  BRA `(.L_x_3679) ;  /* 0x0000000c00087947 */ /* 0x000fec0003800000 */
.L_x_3675:
[----:B------:R-:W-:-:S09]  /*eb20*/  UISETP.GT.AND UP0, UPT, UR4, 0x6, UPT ;  /* 0x000000060400788c */ /* 0x000fd2000bf04270 */
[----:B------:R-:W-:Y:S05]  /*eb30*/  BRA.U UP0, `(.L_x_3682) ;  /* 0x00000001002c7547 */ /* 0x000fea000b800000 */
[----:B------:R-:W-:-:S09]  /*eb40*/  UISETP.NE.AND UP0, UPT, UR4, 0x5, UPT ;  /* 0x000000050400788c */ /* 0x000fd2000bf05270 */
[----:B------:R-:W-:Y:S05]  /*eb50*/  BRA.U !UP0, `(.L_x_3683) ;  /* 0x0000000108147547 */ /* 0x000fea000b800000 */
[----:B------:R-:W-:-:S09]  /*eb60*/  UISETP.NE.AND UP0, UPT, UR4, 0x6, UPT ;  /* 0x000000060400788c */ /* 0x000fd2000bf05270 */
[----:B------:R-:W-:Y:S05]  /*eb70*/  BRA.U UP0, `(.L_x_3678) ;  /* 0x0000000900987547 */ /* 0x000fea000b800000 */
[----:B0-234-:R-:W2:Y:S02]  /*eb80*/  LDG.E R2, desc[UR36][R22.64] ;  /* 0x0000002416027981 */ /* 0x01dea4000c1e1900 */
[----:B--2---:R-:W2:Y:S02]  /*eb90*/  F2I.S64.TRUNC R2, R2 ;  /* 0x0000000200027311 */ /* 0x004ea4000020d900 */
[----:B--2---:R-:W-:Y:S05]  /*eba0*/  BRA `(.L_x_3679) ;  /* 0x0000000800e47947 */ /* 0x004fea0003800000 */
.L_x_3683:
[----:B------:R-:W0:Y:S02]  /*ebb0*/  LDG.E.U16 R22, desc[UR36][R22.64] ;  /* 0x0000002416167981 */ /* 0x000e24000c1e1500 */
[----:B0-234-:R-:W-:-:S06]  /*ebc0*/  HADD2.F32 R2, -RZ, R22.H0_H0 ;  /* 0x20000016ff027230 */ /* 0x01dfcc0000004100 */
[----:B------:R-:W2:Y:S02]  /*ebd0*/  F2I.S64.TRUNC R2, R2 ;  /* 0x0000000200027311 */ /* 0x000ea4000020d900 */
[----:B--2---:R-:W-:Y:S05]  /*ebe0*/  BRA `(.L_x_3679) ;  /* 0x0000000800d47947 */ /* 0x004fea0003800000 */
.L_x_3682:
[----:B------:R-:W-:-:S09]  /*ebf0*/  UISETP.NE.AND UP0, UPT, UR4, 0x7, UPT ;  /* 0x000000070400788c */ /* 0x000fd2000bf05270 */
[----:B------:R-:W-:Y:S05]  /*ec00*/  BRA.U !UP0, `(.L_x_3684) ;  /* 0x00000001082c7547 */ /* 0x000fea000b800000 */
[----:B------:R-:W-:-:S09]  /*ec10*/  UISETP.NE.AND UP0, UPT, UR4, 0x8, UPT ;  /* 0x000000080400788c */ /* 0x000fd2000bf05270 */
[----:B------:R-:W-:Y:S05]  /*ec20*/  BRA.U !UP0, `(.L_x_3685) ;  /* 0x0000000108147547 */ /* 0x000fea000b800000 */
[----:B------:R-:W-:-:S09]  /*ec30*/  UISETP.NE.AND UP0, UPT, UR4, 0x9, UPT ;  /* 0x000000090400788c */ /* 0x000fd2000bf05270 */
[----:B------:R-:W-:Y:S05]  /*ec40*/  BRA.U UP0, `(.L_x_3678) ;  /* 0x0000000900647547 */ /* 0x000fea000b800000 */
[----:B0-234-:R-:W2:Y:S02]  /*ec50*/  LDG.E R2, desc[UR36][R22.64] ;  /* 0x0000002416027981 */ /* 0x01dea4000c1e1900 */
[----:B--2---:R-:W2:Y:S02]  /*ec60*/  F2I.S64.TRUNC R2, R2 ;  /* 0x0000000200027311 */ /* 0x004ea4000020d900 */
[----:B--2---:R-:W-:Y:S05]  /*ec70*/  BRA `(.L_x_3679) ;  /* 0x0000000800b07947 */ /* 0x004fea0003800000 */
.L_x_3685:
[----:B------:R-:W0:Y:S02]  /*ec80*/  LDG.E.U16 R22, desc[UR36][R22.64] ;  /* 0x0000002416167981 */ /* 0x000e24000c1e1500 */
[----:B0-234-:R-:W-:-:S06]  /*ec90*/  HADD2.F32 R2, -RZ, R22.H0_H0 ;  /* 0x20000016ff027230 */ /* 0x01dfcc0000004100 */
[----:B------:R-:W2:Y:S02]  /*eca0*/  F2I.S64.TRUNC R2, R2 ;  /* 0x0000000200027311 */ /* 0x000ea4000020d900 */
[----:B--2---:R-:W-:Y:S05]  /*ecb0*/  BRA `(.L_x_3679) ;  /* 0x0000000800a07947 */ /* 0x004fea0003800000 */
.L_x_3684:
[----:B0-234-:R-:W2:Y:S02]  /*ecc0*/  LDG.E.64 R2, desc[UR36][R22.64] ;  /* 0x0000002416027981 */ /* 0x01dea4000c1e1b00 */
[----:B--2---:R-:W2:Y:S02]  /*ecd0*/  F2I.S64.F64.TRUNC R2, R2 ;  /* 0x0000000200027311 */ /* 0x004ea4000030d900 */
[----:B--2---:R-:W-:Y:S05]  /*ece0*/  BRA `(.L_x_3679) ;  /* 0x0000000800947947 */ /* 0x004fea0003800000 */
.L_x_3674:
        /* <DEDUP_REMOVED lines=9> */
[----:B0-234-:R-:W-:Y:S01]  /*ed80*/  IMAD.MOV.U32 R3, RZ, RZ, RZ ;  /* 0x000000ffff037224 */ /* 0x01dfe200078e00ff */
[----:B------:R-:W-:-:S04]  /*ed90*/  ISETP.NE.AND P0, PT, R22, RZ, PT ;  /* 0x000000ff1600720c */ /* 0x000fc80003f05270 */
[----:B------:R-:W-:Y:S01]  /*eda0*/  SEL R2, RZ, 0x1, !P0 ;  /* 0x00000001ff027807 */ /* 0x000fe20004000000 */
[----:B------:R-:W-:Y:S08]  /*edb0*/  BRA `(.L_x_3679) ;  /* 0x0000000800607947 */ /* 0x000ff00003800000 */
.L_x_3688:
[----:B0-234-:R-:W2:Y:S02]  /*edc0*/  LDG.E.64 R2, desc[UR36][R22.64] ;  /* 0x0000002416027981 */ /* 0x01dea4000c1e1b00 */
[----:B--2---:R-:W2:Y:S02]  /*edd0*/  F2I.S64.F64.TRUNC R2, R2 ;  /* 0x0000000200027311 */ /* 0x004ea4000030d900 */
[----:B--2---:R-:W-:Y:S05]  /*ede0*/  BRA `(.L_x_3679) ;  /* 0x0000000800547947 */ /* 0x004fea0003800000 */
.L_x_3687:
        /* <DEDUP_REMOVED lines=9> */
[C---:B0--34-:R-:W-:Y:S02]  /*ee80*/  LOP3.LUT R2, R0.reuse, 0x7f000000, RZ, 0xc0, !PT ;  /* 0x7f00000000027812 */ /* 0x059fe400078ec0ff */
        /* <DEDUP_REMOVED lines=14> */
[----:B------:R-:W2:Y:S02]  /*ef70*/  F2I.S64.TRUNC R2, R3 ;  /* 0x0000000300027311 */ /* 0x000ea4000020d900 */
[----:B--2---:R-:W-:Y:S05]  /*ef80*/  BRA `(.L_x_3679) ;  /* 0x0000000400ec7947 */ /* 0x004fea0003800000 */
.L_x_3690:
[----:B0-234-:R-:W2:Y:S02]  /*ef90*/  LDG.E.U8 R3, desc[UR36][R22.64] ;  /* 0x0000002416037981 */ /* 0x01dea4000c1e1100 */
        /* <DEDUP_REMOVED lines=10> */
[----:B------:R-:W2:Y:S02]  /*f040*/  F2I.S64.TRUNC R2, R3 ;  /* 0x0000000300027311 */ /* 0x000ea4000020d900 */
[----:B--2---:R-:W-:Y:S05]  /*f050*/  BRA `(.L_x_3679) ;  /* 0x0000000400b87947 */ /* 0x004fea0003800000 */
.L_x_3689:
[----:B0-234-:R-:W2:Y:S02]  /*f060*/  LDG.E.U16 R2, desc[UR36][R22.64] ;  /* 0x0000002416027981 */ /* 0x01dea4000c1e1500 */
[----:B--2---:R-:W-:-:S06]  /*f070*/  SHF.L.U32 R2, R2, 0x10, RZ ;  /* 0x0000001002027819 */ /* 0x004fcc00000006ff */
[----:B------:R-:W2:Y:S02]  /*f080*/  F2I.S64.TRUNC R2, R2 ;  /* 0x0000000200027311 */ /* 0x000ea4000020d900 */
[----:B--2---:R-:W-:Y:S05]  /*f090*/  BRA `(.L_x_3679) ;  /* 0x0000000400a87947 */ /* 0x004fea0003800000 */
.L_x_3686:
        /* <DEDUP_REMOVED lines=8> */
[----:B0-234-:R4:W5:Y:S01]  /*f120*/  LDG.E.U16 R2, desc[UR36][R22.64] ;  /* 0x0000002416027981 */ /* 0x01d962000c1e1500 */
[----:B------:R-:W-:Y:S01]  /*f130*/  IMAD.MOV.U32 R3, RZ, RZ, RZ ;  /* 0x000000ffff037224 */ /* 0x000fe200078e00ff */
[----:B------:R-:W-:Y:S06]  /*f140*/  BRA `(.L_x_3679) ;  /* 0x00000004007c7947 */ /* 0x000fec0003800000 */
.L_x_3693:
[----:B------:R-:W2:Y:S01]  /*f150*/  LDG.E.U8 R22, desc[UR36][R22.64] ;  /* 0x0000002416167981 */ /* 0x000ea2000c1e1100 */
[----:B------:R-:W-:Y:S01]  /*f160*/  BSSY.RECONVERGENT B0, `(.L_x_3694) ;  /* 0x0000018000007945 */ /* 0x000fe20003800200 */
[----:B0-234-:R-:W-:Y:S01]  /*f170*/  IMAD.MOV.U32 R2, RZ, RZ, RZ ;  /* 0x000000ffff027224 */ /* 0x01dfe200078e00ff */
[----:B------:R-:W-:-:S13]  /*f180*/  ISETP.NE.AND P0, PT, R22, RZ, PT ;  /* 0x000000ff1600720c */ /* 0x000fda0003f05270 */
        /* <DEDUP_REMOVED lines=17> */
.L_x_3697:
[----:B------:R-:W-:Y:S05]  /*f2a0*/  BSYNC.RECONVERGENT B1 ;  /* 0x0000000000017941 */ /* 0x000fea0003800200 */
.L_x_3696:
[----:B------:R-:W-:Y:S02]  /*f2b0*/  SHF.L.U32 R0, R0, 0x14, RZ ;  /* 0x0000001400007819 */ /* 0x000fe400000006ff */
[----:B------:R-:W-:-:S04]  /*f2c0*/  LEA R2, R2, 0x3b800000, 0x17 ;  /* 0x3b80000002027811 */ /* 0x000fc800078eb8ff */
[----:B------:R-:W-:-:S07]  /*f2d0*/  LOP3.LUT R2, R2, R0, R7, 0xfe, !PT ;  /* 0x0000000002027212 */ /* 0x000fce00078efe07 */
.L_x_3695:
[----:B------:R-:W-:Y:S05]  /*f2e0*/  BSYNC.RECONVERGENT B0 ;  /* 0x0000000000007941 */ /* 0x000fea0003800200 */
.L_x_3694:
[----:B------:R-:W4:Y:S02]  /*f2f0*/  F2I.S64.TRUNC R2, R2 ;  /* 0x0000000200027311 */ /* 0x000f24000020d900 */
[----:B----4-:R-:W-:Y:S05]  /*f300*/  BRA `(.L_x_3679) ;  /* 0x00000004000c7947 */ /* 0x010fea0003800000 */
.L_x_3692:
[----:B------:R-:W2:Y:S01]  /*f310*/  LDG.E.U8 R22, desc[UR36][R22.64] ;  /* 0x0000002416167981 */ /* 0x000ea2000c1e1100 */
[----:B------:R-:W-:Y:S01]  /*f320*/  BSSY.RECONVERGENT B0, `(.L_x_3698) ;  /* 0x0000018000007945 */ /* 0x000fe20003800200 */
[----:B0-234-:R-:W-:Y:S01]  /*f330*/  IMAD.MOV.U32 R2, RZ, RZ, RZ ;  /* 0x000000ffff027224 */ /* 0x01dfe200078e00ff */
[----:B------:R-:W-:-:S13]  /*f340*/  ISETP.NE.AND P0, PT, R22, RZ, PT ;  /* 0x000000ff1600720c */ /* 0x000fda0003f05270 */
        /* <DEDUP_REMOVED lines=17> */
.L_x_3701:
[----:B------:R-:W-:Y:S05]  /*f460*/  BSYNC.RECONVERGENT B1 ;  /* 0x0000000000017941 */ /* 0x000fea0003800200 */
.L_x_3700:
[----:B------:R-:W-:Y:S01]  /*f470*/  IMAD.SHL.U32 R0, R0, 0x200000, RZ ;  /* 0x0020000000007824 */ /* 0x000fe200078e00ff */
[----:B------:R-:W-:-:S04]  /*f480*/  LEA R2, R2, 0x37800000, 0x17 ;  /* 0x3780000002027811 */ /* 0x000fc800078eb8ff */
[----:B------:R-:W-:-:S07]  /*f490*/  LOP3.LUT R2, R2, R0, R7, 0xfe, !PT ;  /* 0x0000000002027212 */ /* 0x000fce00078efe07 */
.L_x_3699:
[----:B------:R-:W-:Y:S05]  /*f4a0*/  BSYNC.RECONVERGENT B0 ;  /* 0x0000000000007941 */ /* 0x000fea0003800200 */
.L_x_3698:
[----:B------:R-:W4:Y:S02]  /*f4b0*/  F2I.S64.TRUNC R2, R2 ;  /* 0x0000000200027311 */ /* 0x000f24000020d900 */
[----:B----4-:R-:W-:Y:S05]  /*f4c0*/  BRA `(.L_x_3679) ;  /* 0x00000000009c7947 */ /* 0x010fea0003800000 */
.L_x_3691:
        /* <DEDUP_REMOVED lines=8> */
[----:B0-234-:R-:W-:Y:S01]  /*f550*/  HFMA2 R2, -RZ, RZ, 3.814697265625e-06, 0 ;  /* 0x00400000ff027431 */ /* 0x01dfe200000001ff */
[----:B------:R-:W-:-:S13]  /*f560*/  ISETP.NE.AND P0, PT, R22, RZ, PT ;  /* 0x000000ff1600720c */ /* 0x000fda0003f05270 */
[----:B------:R-:W-:Y:S05]  /*f570*/  @!P0 BRA `(.L_x_3705) ;  /* 0x00000000000c8947 */ /* 0x000fea0003800000 */
[----:B------:R-:W-:-:S13]  /*f580*/  ISETP.NE.AND P0, PT, R22, 0xff, PT ;  /* 0x000000ff1600780c */ /* 0x000fda0003f05270 */
[----:B------:R-:W-:Y:S02]  /*f590*/  @!P0 IMAD.MOV.U32 R2, RZ, RZ, 0x7f800001 ;  /* 0x7f800001ff028424 */ /* 0x000fe400078e00ff */
[----:B------:R-:W-:-:S07]  /*f5a0*/  @P0 IMAD.SHL.U32 R2, R22, 0x800000, RZ ;  /* 0x0080000016020824 */ /* 0x000fce00078e00ff */
.L_x_3705:
[----:B------:R-:W-:Y:S05]  /*f5b0*/  BSYNC.RECONVERGENT B0 ;  /* 0x0000000000007941 */ /* 0x000fea0003800200 */
.L_x_3704:
[----:B------:R-:W3:Y:S02]  /*f5c0*/  F2I.S64.TRUNC R2, R2 ;  /* 0x0000000200027311 */ /* 0x000ee4000020d900 */
[----:B---3--:R-:W-:Y:S05]  /*f5d0*/  BRA `(.L_x_3679) ;  /* 0x0000000000587947 */ /* 0x008fea0003800000 */
.L_x_3678:
[----:B0-234-:R-:W-:Y:S01]  /*f5e0*/  MOV R2, 0x0 ;  /* 0x0000000000027802 */ /* 0x01dfe20000000f00 */
        /* <DEDUP_REMOVED lines=14> */
[----:B--2--5:R-:W-:Y:S05]  /*f6d0*/  CALL.ABS.NOINC R2 ;  /* 0x0000000002007343 */ /* 0x024fea0003c00000 */
.L_x_3706:
[----:B------:R-:W-:Y:S01]  /*f6e0*/  CS2R R2, SRZ ;  /* 0x0000000000027805 */ /* 0x000fe2000001ff00 */
[----:B------:R-:W-:Y:S06]  /*f6f0*/  BRA `(.L_x_3679) ;  /* 0x0000000000107947 */ /* 0x000fec0003800000 */
.L_x_3703:
[----:B0-234-:R2:W5:Y:S01]  /*f700*/  LDG.E.64 R2, desc[UR36][R22.64] ;  /* 0x0000002416027981 */ /* 0x01d562000c1e1b00 */
[----:B------:R-:W-:Y:S05]  /*f710*/  BRA `(.L_x_3679) ;  /* 0x0000000000087947 */ /* 0x000fea0003800000 */
.L_x_3702:
[----:B0-234-:R3:W5:Y:S01]  /*f720*/  LDG.E R2, desc[UR36][R22.64] ;  /* 0x0000002416027981 */ /* 0x01d762000c1e1900 */
[----:B------:R-:W-:-:S07]  /*f730*/  MOV R3, RZ ;  /* 0x000000ff00037202 */ /* 0x000fce0000000f00 */
.L_x_3679:
[----:B------:R-:W-:Y:S01]  /*f740*/  UPRMT UR4, UR43, 0x9910, URZ ;  /* 0x000099102b047896 */ /* 0x000fe200080000ff */
[----:B-----5:R-:W-:Y:S02]  /*f750*/  LOP3.LUT R7, R2, R18, RZ, 0x3c, !PT ;  /* 0x0000001202077212 */ /* 0x020fe400078e3cff */
[----:B------:R-:W-:Y:S01]  /*f760*/  LOP3.LUT R5, R3, R19, RZ, 0x3c, !PT ;  /* 0x0000001303057212 */ /* 0x000fe200078e3cff */
[----:B------:R-:W-:Y:S02]  /*f770*/  UISETP.GT.AND UP0, UPT, UR4, 0x9, UPT ;  /* 0x000000090400788c */ /* 0x000fe4000bf04270 */
[----:B------:R-:W-:-:S07]  /*f780*/  IMAD.MOV.U32 R4, RZ, RZ, R7 ;  /* 0x000000ffff047224 */ /* 0x000fce00078e0007 */
        /* <DEDUP_REMOVED lines=11> */
.L_x_3710:
[----:B------:R-:W-:Y:S01]  /*f840*/  STG.E.U8 desc[UR36][R16.64], R7 ;  /* 0x0000000710007986 */ /* 0x000fe2000c101124 */
[----:B------:R-:W-:Y:S05]  /*f850*/  EXIT ;  /* 0x000000000000794d */ /* 0x000fea0003800000 */
.L_x_3709:
        /* <DEDUP_REMOVED lines=8> */
.L_x_3713:
[----:B------:R-:W-:Y:S01]  /*f8e0*/  STG.E desc[UR36][R16.64], R7 ;  /* 0x0000000710007986 */ /* 0x000fe2000c101924 */
[----:B------:R-:W-:Y:S05]  /*f8f0*/  EXIT ;  /* 0x000000000000794d */ /* 0x000fea0003800000 */
.L_x_3712:
[----:B------:R-:W-:Y:S01]  /*f900*/  STG.E.U16 desc[UR36][R16.64], R7 ;  /* 0x0000000710007986 */ /* 0x000fe2000c101524 */
[----:B------:R-:W-:Y:S05]  /*f910*/  EXIT ;  /* 0x000000000000794d */ /* 0x000fea0003800000 */
.L_x_3708:
[----:B------:R-:W-:-:S09]  /*f920*/  UISETP.GT.AND UP0, UPT, UR4, 0x6, UPT ;  /* 0x000000060400788c */ /* 0x000fd2000bf04270 */
[----:B------:R-:W-:Y:S05]  /*f930*/  BRA.U UP0, `(.L_x_3714) ;  /* 0x00000001002c7547 */ /* 0x000fea000b800000 */
[----:B------:R-:W-:-:S09]  /*f940*/  UISETP.NE.AND UP0, UPT, UR4, 0x5, UPT ;  /* 0x000000050400788c */ /* 0x000fd2000bf05270 */
[----:B------:R-:W-:Y:S05]  /*f950*/  BRA.U !UP0, `(.L_x_3715) ;  /* 0x0000000108147547 */ /* 0x000fea000b800000 */
[----:B------:R-:W-:-:S09]  /*f960*/  UISETP.NE.AND UP0, UPT, UR4, 0x6, UPT ;  /* 0x000000060400788c */ /* 0x000fd2000bf05270 */
[----:B------:R-:W-:Y:S05]  /*f970*/  BRA.U UP0, `(.L_x_3711) ;  /* 0x0000000900087547 */ /* 0x000fea000b800000 */
[----:B------:R-:W5:Y:S02]  /*f980*/  I2F.S64 R5, R4 ;  /* 0x0000000400057312 */ /* 0x000f640000301400 */
[----:B-----5:R-:W-:Y:S01]  /*f990*/  STG.E desc[UR36][R16.64], R5 ;  /* 0x0000000510007986 */ /* 0x020fe2000c101924 */
[----:B------:R-:W-:Y:S05]  /*f9a0*/  EXIT ;  /* 0x000000000000794d */ /* 0x000fea0003800000 */
.L_x_3715:
[----:B------:R-:W5:Y:S02]  /*f9b0*/  I2F.S64 R0, R4 ;  /* 0x0000000400007312 */ /* 0x000f640000301400 */
[----:B-----5:R-:W-:-:S05]  /*f9c0*/  F2FP.F16.F32.PACK_AB R0, RZ, R0 ;  /* 0x00000000ff00723e */ /* 0x020fca00000000ff */
[----:B------:R-:W-:Y:S01]  /*f9d0*/  STG.E.U16 desc[UR36][R16.64], R0 ;  /* 0x0000000010007986 */ /* 0x000fe2000c101524 */
[----:B------:R-:W-:Y:S05]  /*f9e0*/  EXIT ;  /* 0x000000000000794d */ /* 0x000fea0003800000 */
.L_x_3714:
[----:B------:R-:W-:-:S09]  /*f9f0*/  UISETP.NE.AND UP0, UPT, UR4, 0x7, UPT ;  /* 0x000000070400788c */ /* 0x000fd2000bf05270 */
[----:B------:R-:W-:Y:S05]  /*fa00*/  BRA.U !UP0, `(.L_x_3716) ;  /* 0x0000000108347547 */ /* 0x000fea000b800000 */
[----:B------:R-:W-:-:S09]  /*fa10*/  UISETP.NE.AND UP0, UPT, UR4, 0x8, UPT ;  /* 0x000000080400788c */ /* 0x000fd2000bf05270 */
[----:B------:R-:W-:Y:S05]  /*fa20*/  BRA.U !UP0, `(.L_x_3717) ;  /* 0x0000000108187547 */ /* 0x000fea000b800000 */
[----:B------:R-:W-:-:S09]  /*fa30*/  UISETP.NE.AND UP0, UPT, UR4, 0x9, UPT ;  /* 0x000000090400788c */ /* 0x000fd2000bf05270 */
[----:B------:R-:W-:Y:S05]  /*fa40*/  BRA.U UP0, `(.L_x_3711) ;  /* 0x0000000500d47547 */ /* 0x000fea000b800000 */
[----:B------:R-:W-:Y:S01]  /*fa50*/  IMAD.MOV.U32 R3, RZ, RZ, RZ ;  /* 0x000000ffff037224 */ /* 0x000fe200078e00ff */
[----:B------:R-:W5:Y:S04]  /*fa60*/  I2F.S64 R2, R4 ;  /* 0x0000000400027312 */ /* 0x000f680000301400 */
[----:B-----5:R-:W-:Y:S01]  /*fa70*/  STG.E.64 desc[UR36][R16.64], R2 ;  /* 0x0000000210007986 */ /* 0x020fe2000c101b24 */
[----:B------:R-:W-:Y:S05]  /*fa80*/  EXIT ;  /* 0x000000000000794d */ /* 0x000fea0003800000 */
.L_x_3717:
[----:B------:R-:W5:Y:S02]  /*fa90*/  I2F.S64 R4, R4 ;  /* 0x0000000400047312 */ /* 0x000f640000301400 */
[----:B-----5:R-:W-:-:S04]  /*faa0*/  F2FP.F16.F32.PACK_AB R3, RZ, R4 ;  /* 0x00000004ff03723e */ /* 0x020fc800000000ff */
[----:B------:R-:W-:-:S05]  /*fab0*/  PRMT R3, R3, 0x5410, RZ ;  /* 0x0000541003037816 */ /* 0x000fca00000000ff */
[----:B------:R-:W-:Y:S01]  /*fac0*/  STG.E desc[UR36][R16.64], R3 ;  /* 0x0000000310007986 */ /* 0x000fe2000c101924 */
[----:B------:R-:W-:Y:S05]  /*fad0*/  EXIT ;  /* 0x000000000000794d */ /* 0x000fea0003800000 */
.L_x_3716:
[----:B------:R-:W5:Y:S02]  /*fae0*/  I2F.F64.S64 R2, R4 ;  /* 0x0000000400027312 */ /* 0x000f640000301c00 */
[----:B-----5:R-:W-:Y:S01]  /*faf0*/  STG.E.64 desc[UR36][R16.64], R2 ;  /* 0x0000000210007986 */ /* 0x020fe2000c101b24 */
[----:B------:R-:W-:Y:S05]  /*fb00*/  EXIT ;  /* 0x000000000000794d */ /* 0x000fea0003800000 */
.L_x_3707:
        /* <DEDUP_REMOVED lines=12> */
.L_x_3721:
[----:B------:R-:W5:Y:S01]  /*fbd0*/  I2F.S64 R3, R4 ;  /* 0x0000000400037312 */ /* 0x000f620000301400 */
[----:B------:R-:W-:Y:S01]  /*fbe0*/  BSSY.RECONVERGENT B0, `(.L_x_3722) ;  /* 0x0000013000007945 */ /* 0x000fe20003800200 */
[----:B-----5:R-:W-:Y:S01]  /*fbf0*/  LOP3.LUT R2, R3, 0x7fffffff, RZ, 0xc0, !PT ;  /* 0x7fffffff03027812 */ /* 0x020fe200078ec0ff */
        /* <DEDUP_REMOVED lines=14> */
.L_x_3724:
[----:B------:R-:W-:-:S04]  /*fce0*/  SHF.R.U32.HI R3, RZ, 0x18, R3 ;  /* 0x00000018ff037819 */ /* 0x000fc80000011603 */
[----:B------:R-:W-:-:S04]  /*fcf0*/  LOP3.LUT R0, R0, 0x80, R3, 0xf8, !PT ;  /* 0x0000008000007812 */ /* 0x000fc800078ef803 */
[----:B------:R-:W-:-:S07]  /*fd00*/  PRMT R8, R0, 0x7610, R8 ;  /* 0x0000761000087816 */ /* 0x000fce0000000008 */
.L_x_3723:
[----:B------:R-:W-:Y:S05]  /*fd10*/  BSYNC.RECONVERGENT B0 ;  /* 0x0000000000007941 */ /* 0x000fea0003800200 */
.L_x_3722:
[----:B------:R-:W-:Y:S01]  /*fd20*/  STG.E.U8 desc[UR36][R16.64], R8 ;  /* 0x0000000810007986 */ /* 0x000fe2000c101124 */
[----:B------:R-:W-:Y:S05]  /*fd30*/  EXIT ;  /* 0x000000000000794d */ /* 0x000fea0003800000 */
.L_x_3720:
[----:B------:R-:W5:Y:S01]  /*fd40*/  I2F.S64 R3, R4 ;  /* 0x0000000400037312 */ /* 0x000f620000301400 */
[----:B------:R-:W-:Y:S01]  /*fd50*/  BSSY.RECONVERGENT B0, `(.L_x_3725) ;  /* 0x0000013000007945 */ /* 0x000fe20003800200 */
[----:B-----5:R-:W-:Y:S01]  /*fd60*/  LOP3.LUT R2, R3, 0x7fffffff, RZ, 0xc0, !PT ;  /* 0x7fffffff03027812 */ /* 0x020fe200078ec0ff */
        /* <DEDUP_REMOVED lines=14> */
.L_x_3727:
[----:B------:R-:W-:-:S04]  /*fe50*/  SHF.R.U32.HI R3, RZ, 0x18, R3 ;  /* 0x00000018ff037819 */ /* 0x000fc80000011603 */
[----:B------:R-:W-:-:S04]  /*fe60*/  LOP3.LUT R0, R0, 0x80, R3, 0xf8, !PT ;  /* 0x0000008000007812 */ /* 0x000fc800078ef803 */
[----:B------:R-:W-:-:S07]  /*fe70*/  PRMT R8, R0, 0x7610, R8 ;  /* 0x0000761000087816 */ /* 0x000fce0000000008 */
.L_x_3726:
[----:B------:R-:W-:Y:S05]  /*fe80*/  BSYNC.RECONVERGENT B0 ;  /* 0x0000000000007941 */ /* 0x000fea0003800200 */
.L_x_3725:
[----:B------:R-:W-:Y:S01]  /*fe90*/  STG.E.U8 desc[UR36][R16.64], R8 ;  /* 0x0000000810007986 */ /* 0x000fe2000c101124 */
[----:B------:R-:W-:Y:S05]  /*fea0*/  EXIT ;  /* 0x000000000000794d */ /* 0x000fea0003800000 */
.L_x_3719:
[----:B------:R-:W-:-:S09]  /*feb0*/  UISETP.NE.AND UP0, UPT, UR4, 0x1c, UPT ;  /* 0x0000001c0400788c */ /* 0x000fd2000bf05270 */
[----:B------:R-:W-:Y:S05]  /*fec0*/  BRA.U !UP0, `(.L_x_3728) ;  /* 0x0000000108587547 */ /* 0x000fea000b800000 */
[----:B------:R-:W-:-:S09]  /*fed0*/  UISETP.NE.AND UP0, UPT, UR4, 0x1d, UPT ;  /* 0x0000001d0400788c */ /* 0x000fd2000bf05270 */
[----:B------:R-:W-:Y:S05]  /*fee0*/  BRA.U !UP0, `(.L_x_3729) ;  /* 0x0000000108487547 */ /* 0x000fea000b800000 */
[----:B------:R-:W-:-:S09]  /*fef0*/  UISETP.NE.AND UP0, UPT, UR4, 0x2c, UPT ;  /* 0x0000002c0400788c */ /* 0x000fd2000bf05270 */
[----:B------:R-:W-:Y:S05]  /*ff00*/  BRA.U UP0, `(.L_x_3711) ;  /* 0x0000000100a47547 */ /* 0x000fea000b800000 */
[----:B------:R-:W5:Y:S02]  /*ff10*/  I2F.S64 R4, R4 ;  /* 0x0000000400047312 */ /* 0x000f640000301400 */
[----:B-----5:R-:W-:-:S04]  /*ff20*/  SHF.R.U32.HI R2, RZ, 0x17, R4 ;  /* 0x00000017ff027819 */ /* 0x020fc80000011604 */
        /* <DEDUP_REMOVED lines=14> */
.L_x_3729:
[----:B------:R-:W-:Y:S01]  /*10010*/  STG.E.64 desc[UR36][R16.64], R4 ;  /* 0x0000000410007986 */ /* 0x000fe2000c101b24 */
[----:B------:R-:W-:Y:S05]  /*10020*/  EXIT ;  /* 0x000000000000794d */ /* 0x000fea0003800000 */
.L_x_3728:
[----:B------:R-:W-:Y:S01]  /*10030*/  STG.E desc[UR36][R16.64], R7 ;  /* 0x0000000710007986 */ /* 0x000fe2000c101924 */
[----:B------:R-:W-:Y:S05]  /*10040*/  EXIT ;  /* 0x000000000000794d */ /* 0x000fea0003800000 */
.L_x_3718:
        /* <DEDUP_REMOVED lines=9> */
[----:B------:R-:W-:Y:S01]  /*100e0*/  STG.E.U8 desc[UR36][R16.64], R3 ;  /* 0x0000000310007986 */ /* 0x000fe2000c101124 */
[----:B------:R-:W-:Y:S05]  /*100f0*/  EXIT ;  /* 0x000000000000794d */ /* 0x000fea0003800000 */
.L_x_3731:
[----:B------:R-:W-:Y:S01]  /*10100*/  CS2R R6, SRZ ;  /* 0x0000000000067805 */ /* 0x000fe2000001ff00 */
[----:B------:R-:W5:Y:S04]  /*10110*/  I2F.F64.S64 R4, R4 ;  /* 0x0000000400047312 */ /* 0x000f680000301c00 */
[----:B-----5:R-:W-:Y:S01]  /*10120*/  STG.E.128 desc[UR36][R16.64], R4 ;  /* 0x0000000410007986 */ /* 0x020fe2000c101d24 */
[----:B------:R-:W-:Y:S05]  /*10130*/  EXIT ;  /* 0x000000000000794d */ /* 0x000fea0003800000 */
.L_x_3730:
[----:B------:R-:W-:-:S09]  /*10140*/  UISETP.NE.AND UP0, UPT, UR4, 0xf, UPT ;  /* 0x0000000f0400788c */ /* 0x000fd2000bf05270 */
[----:B------:R-:W-:Y:S05]  /*10150*/  BRA.U !UP0, `(.L_x_3732) ;  /* 0x0000000108e87547 */ /* 0x000fea000b800000 */
[----:B------:R-:W-:-:S09]  /*10160*/  UISETP.NE.AND UP0, UPT, UR4, 0x17, UPT ;  /* 0x000000170400788c */ /* 0x000fd2000bf05270 */
[----:B------:R-:W-:Y:S05]  /*10170*/  BRA.U !UP0, `(.L_x_3733) ;  /* 0x0000000108907547 */ /* 0x000fea000b800000 */
[----:B------:R-:W-:-:S09]  /*10180*/  UISETP.NE.AND UP0, UPT, UR4, 0x18, UPT ;  /* 0x000000180400788c */ /* 0x000fd2000bf05270 */
[----:B------:R-:W-:Y:S05]  /*10190*/  BRA.U !UP0, `(.L_x_3734) ;  /* 0x0000000108447547 */ /* 0x000fea000b800000 */
.L_x_3711:
[----:B------:R-:W-:Y:S01]  /*101a0*/  MOV R0, 0x0 ;  /* 0x0000000000007802 */ /* 0x000fe20000000f00 */
[----:B------:R-:W5:Y:S01]  /*101b0*/  LDCU.64 UR4, c[0x4][0x148] ;  /* 0x01002900ff0477ac */ /* 0x000f620008000a00 */
[----:B------:R-:W-:Y:S02]  /*101c0*/  HFMA2 R8, -RZ, RZ, 0, 6.020069122314453125e-06 ;  /* 0x00000065ff087431 */ /* 0x000fe400000001ff */
[----:B------:R-:W-:Y:S01]  /*101d0*/  IMAD.MOV.U32 R12, RZ, RZ, 0x1 ;  /* 0x00000001ff0c7424 */ /* 0x000fe200078e00ff */
[----:B------:R0:W0:Y:S01]  /*101e0*/  LDC.64 R2, c[0x4][R0] ;  /* 0x0100000000027b82 */ /* 0x0000220000000a00 */
[----:B------:R-:W1:Y:S01]  /*101f0*/  LDCU.64 UR6, c[0x4][0x150] ;  /* 0x01002a00ff0677ac */ /* 0x000e620008000a00 */
[----:B------:R-:W-:Y:S01]  /*10200*/  IMAD.MOV.U32 R13, RZ, RZ, RZ ;  /* 0x000000ffff0d7224 */ /* 0x000fe200078e00ff */
[----:B------:R-:W2:Y:S01]  /*10210*/  LDCU.64 UR8, c[0x4][0x40] ;  /* 0x01000800ff0877ac */ /* 0x000ea20008000a00 */
[----:B-----5:R-:W-:Y:S01]  /*10220*/  MOV R4, UR4 ;  /* 0x0000000400047c02 */ /* 0x020fe20008000f00 */
[----:B------:R-:W-:-:S02]  /*10230*/  IMAD.U32 R5, RZ, RZ, UR5 ;  /* 0x00000005ff057e24 */ /* 0x000fc4000f8e00ff */
[----:B-1----:R-:W-:Y:S01]  /*10240*/  IMAD.U32 R6, RZ, RZ, UR6 ;  /* 0x00000006ff067e24 */ /* 0x002fe2000f8e00ff */
[----:B------:R-:W-:Y:S01]  /*10250*/  MOV R7, UR7 ;  /* 0x0000000700077c02 */ /* 0x000fe20008000f00 */
[----:B--2---:R-:W-:Y:S02]  /*10260*/  IMAD.U32 R10, RZ, RZ, UR8 ;  /* 0x00000008ff0a7e24 */ /* 0x004fe4000f8e00ff */
[----:B------:R-:W-:-:S07]  /*10270*/  IMAD.U32 R11, RZ, RZ, UR9 ;  /* 0x00000009ff0b7e24 */ /* 0x000fce000f8e00ff */
[----:B------:R-:W-:-:S07]  /*10280*/  LEPC R20, `(.L_x_3735) ;  /* 0x000000001014794e */ /* 0x000fce0000000000 */
[----:B0--34-:R-:W-:Y:S05]  /*10290*/  CALL.ABS.NOINC R2 ;  /* 0x0000000002007343 */ /* 0x019fea0003c00000 */
.L_x_3735:
[----:B------:R-:W-:Y:S05]  /*102a0*/  EXIT ;  /* 0x000000000000794d */ /* 0x000fea0003800000 */
.L_x_3734:
[----:B------:R-:W5:Y:S01]  /*102b0*/  I2F.S64 R5, R4 ;  /* 0x0000000400057312 */ /* 0x000f620000301400 */
[----:B------:R-:W-:Y:S01]  /*102c0*/  BSSY.RECONVERGENT B0, `(.L_x_3736) ;  /* 0x000000c000007945 */ /* 0x000fe20003800200 */
[----:B-----5:R-:W-:Y:S02]  /*102d0*/  LOP3.LUT R2, R5, 0x7fffffff, RZ, 0xc0, !PT ;  /* 0x7fffffff05027812 */ /* 0x020fe400078ec0ff */
[----:B------:R-:W-:Y:S02]  /*102e0*/  SHF.R.U32.HI R3, RZ, 0x18, R5 ;  /* 0x00000018ff037819 */ /* 0x000fe40000011605 */
[----:B------:R-:W-:Y:S02]  /*102f0*/  ISETP.GT.U32.AND P0, PT, R2, 0x43efffff, PT ;  /* 0x43efffff0200780c */ /* 0x000fe40003f04070 */
[----:B------:R-:W-:-:S11]  /*10300*/  MOV R0, 0x7f ;  /* 0x0000007f00007802 */ /* 0x000fd60000000f00 */
[----:B------:R-:W-:Y:S05]  /*10310*/  @P0 BRA `(.L_x_3737) ;  /* 0x0000000000180947 */ /* 0x000fea0003800000 */
[----:B------:R-:W-:-:S13]  /*10320*/  ISETP.GE.U32.AND P0, PT, R2, 0x3c800000, PT ;  /* 0x3c8000000200780c */ /* 0x000fda0003f06070 */
[----:B------:R-:W-:-:S04]  /*10330*/  @P0 SHF.R.U32.HI R0, RZ, 0x14, R5 ;  /* 0x00000014ff000819 */ /* 0x000fc80000011605 */
[----:B------:R-:W-:-:S04]  /*10340*/  @P0 LOP3.LUT R0, R0, 0x1, RZ, 0xc0, !PT ;  /* 0x0000000100000812 */ /* 0x000fc800078ec0ff */
[----:B------:R-:W-:-:S04]  /*10350*/  @P0 IADD3 R0, PT, PT, R5, 0x407ffff, R0 ;  /* 0x0407ffff05000810 */ /* 0x000fc80007ffe000 */
[----:B------:R-:W-:Y:S01]  /*10360*/  @P0 SHF.R.U32.HI R0, RZ, 0x14, R0 ;  /* 0x00000014ff000819 */ /* 0x000fe20000011600 */
[----:B------:R-:W-:-:S07]  /*10370*/  @!P0 FADD.FTZ R0, R2, 16384 ;  /* 0x4680000002008421 */ /* 0x000fce0000010000 */
.L_x_3737:
[----:B------:R-:W-:Y:S05]  /*10380*/  BSYNC.RECONVERGENT B0 ;  /* 0x0000000000007941 */ /* 0x000fea0003800200 */
.L_x_3736:
[----:B------:R-:W-:-:S05]  /*10390*/  LOP3.LUT R3, R0, 0x80, R3, 0xf8, !PT ;  /* 0x0000008000037812 */ /* 0x000fca00078ef803 */
[----:B------:R-:W-:Y:S01]  /*103a0*/  STG.E.U8 desc[UR36][R16.64], R3 ;  /* 0x0000000310007986 */ /* 0x000fe2000c101124 */
[----:B------:R-:W-:Y:S05]  /*103b0*/  EXIT ;  /* 0x000000000000794d */ /* 0x000fea0003800000 */
.L_x_3733:
[----:B------:R-:W5:Y:S01]  /*103c0*/  I2F.S64 R3, R4 ;  /* 0x0000000400037312 */ /* 0x000f620000301400 */
[----:B------:R-:W-:Y:S01]  /*103d0*/  BSSY.RECONVERGENT B0, `(.L_x_3738) ;  /* 0x000000e000007945 */ /* 0x000fe20003800200 */
[----:B-----5:R-:W-:-:S04]  /*103e0*/  LOP3.LUT R2, R3, 0x7fffffff, RZ, 0xc0, !PT ;  /* 0x7fffffff03027812 */ /* 0x020fc800078ec0ff */
        /* <DEDUP_REMOVED lines=9> */
.L_x_3739:
[----:B------:R-:W-:Y:S01]  /*10480*/  IMAD.MOV.U32 R0, RZ, RZ, 0x7f ;  /* 0x0000007fff007424 */ /* 0x000fe200078e00ff */
[----:B------:R-:W-:-:S04]  /*10490*/  ISETP.GT.U32.AND P0, PT, R2, 0x7f800000, PT ;  /* 0x7f8000000200780c */ /* 0x000fc80003f04070 */
[----:B------:R-:W-:-:S09]  /*104a0*/  SEL R0, R0, 0x7c, P0 ;  /* 0x0000007c00007807 */ /* 0x000fd20000000000 */
.L_x_3740:
[----:B------:R-:W-:Y:S05]  /*104b0*/  BSYNC.RECONVERGENT B0 ;  /* 0x0000000000007941 */ /* 0x000fea0003800200 */
.L_x_3738:
[----:B------:R-:W-:-:S04]  /*104c0*/  SHF.R.U32.HI R3, RZ, 0x18, R3 ;  /* 0x00000018ff037819 */ /* 0x000fc80000011603 */
[----:B------:R-:W-:-:S05]  /*104d0*/  LOP3.LUT R3, R0, 0x80, R3, 0xf8, !PT ;  /* 0x0000008000037812 */ /* 0x000fca00078ef803 */
[----:B------:R-:W-:Y:S01]  /*104e0*/  STG.E.U8 desc[UR36][R16.64], R3 ;  /* 0x0000000310007986 */ /* 0x000fe2000c101124 */
[----:B------:R-:W-:Y:S05]  /*104f0*/  EXIT ;  /* 0x000000000000794d */ /* 0x000fea0003800000 */
.L_x_3732:
[----:B------:R-:W5:Y:S02]  /*10500*/  I2F.S64 R0, R4 ;  /* 0x0000000400007312 */ /* 0x000f640000301400 */
[----:B-----5:R-:W-:-:S05]  /*10510*/  F2FP.BF16.F32.PACK_AB R0, RZ, R0 ;  /* 0x00000000ff00723e */ /* 0x020fca00000010ff */
[----:B------:R-:W-:Y:S01]  /*10520*/  STG.E.U16 desc[UR36][R16.64], R0 ;  /* 0x0000000010007986 */ /* 0x000fe2000c101524 */
[----:B------:R-:W-:Y:S05]  /*10530*/  EXIT ;  /* 0x000000000000794d */ /* 0x000fea0003800000 */
.L_x_3741:
        /* <DEDUP_REMOVED lines=12> */
.L_x_25837:


//--------------------- .text._ZN2at6native27unrolled_elementwise_kernelINS0_13BinaryFunctorIlllNS0_17BitwiseXorFunctorIlEEEESt5arrayIPcLm3EELi4E23TrivialOffsetCalculatorILi2EjES9_ILi1EjENS0_6memory12LoadWithCastILi2EEENSC_13StoreWithCastILi1EEEEEviT_T0_T2_T3_T4_T5_ --------------------------
	.section	.text._ZN2at6native27unrolled_elementwise_kernelINS0_13BinaryFunctorIlllNS0_17BitwiseXorFunctorIlEEEESt5arrayIPcLm3EELi4E23TrivialOffsetCalculatorILi2EjES9_ILi1EjENS0_6memory12LoadWithCastILi2EEENSC_13StoreWithCastILi1EEEEEviT_T0_T2_T3_T4_T5_,"ax",@progbits
	.align	128
        .global         _ZN2at6native27unrolled_elementwise_kernelINS0_13BinaryFunctorIlllNS0_17BitwiseXorFunctorIlEEEESt5arrayIPcLm3EELi4E23TrivialOffsetCalculatorILi2EjES9_ILi1EjENS0_6memory12LoadWithCastILi2EEENSC_13StoreWithCastILi1EEEEEviT_T0_T2_T3_T4_T5_
        .type           _ZN2at6native27unrolled_elementwise_kernelINS0_13BinaryFunctorIlllNS0_17BitwiseXorFunctorIlEEEESt5arrayIPcLm3EELi4E23TrivialOffsetCalculatorILi2EjES9_ILi1EjENS0_6memory12LoadWithCastILi2EEENSC_13StoreWithCastILi1EEEEEviT_T0_T2_T3_T4_T5_,@function
        .size           _ZN2at6native27unrolled_elementwise_kernelINS0_13BinaryFunctorIlllNS0_17BitwiseXorFunctorIlEEEESt5arrayIPcLm3EELi4E23TrivialOffsetCalculatorILi2EjES9_ILi1EjENS0_6memory12LoadWithCastILi2EEENSC_13StoreWithCastILi1EEEEEviT_T0_T2_T3_T4_T5_,(.L_x_25838 - _ZN2at6native27unrolled_elementwise_kernelINS0_13BinaryFunctorIlllNS0_17BitwiseXorFunctorIlEEEESt5arrayIPcLm3EELi4E23TrivialOffsetCalculatorILi2EjES9_ILi1EjENS0_6memory12LoadWithCastILi2EEENSC_13StoreWithCastILi1EEEEEviT_T0_T2_T3_T4_T5_)
        .other          _ZN2at6native27unrolled_elementwise_kernelINS0_13BinaryFunctorIlllNS0_17BitwiseXorFunctorIlEEEESt5arrayIPcLm3EELi4E23TrivialOffsetCalculatorILi2EjES9_ILi1EjENS0_6memory12LoadWithCastILi2EEENSC_13StoreWithCastILi1EEEEEviT_T0_T2_T3_T4_T5_,@"STO_CUDA_ENTRY STV_DEFAULT"
_ZN2at6native27unrolled_elementwise_kernelINS0_13BinaryFunctorIlllNS0_17BitwiseXorFunctorIlEEEESt5arrayIPcLm3EELi4E23TrivialOffsetCalculatorILi2EjES9_ILi1EjENS0_6memory12LoadWithCastILi2EEENSC_13StoreWithCastILi1EEEEEviT_T0_T2_T3_T4_T5_:
.text._ZN2at6native27unrolled_elementwise_kernelINS0_13BinaryFunctorIlllNS0_17BitwiseXorFunctorIlEEEESt5arrayIPcLm3EELi4E23TrivialOffsetCalculatorILi2EjES9_ILi1EjENS0_6memory12LoadWithCastILi2EEENSC_13StoreWithCastILi1EEEEEviT_T0_T2_T3_T4_T5_:
        /* <DEDUP_REMOVED lines=8> */
[----:B------:R-:W-:Y:S01]  /*0080*/  CS2R R30, SRZ ;  /* 0x00000000001e7805 */ /* 0x000fe2000001ff00 */
        /* <DEDUP_REMOVED lines=25> */
.L_x_3747:
[----:B------:R1:W5:Y:S01]  /*0220*/  LDG.E.U8 R36, desc[UR36][R4.64] ;  /* 0x0000002404247981 */ /* 0x000362000c1e1100 */
[----:B------:R-:W-:Y:S01]  /*0230*/  IMAD.MOV.U32 R37, RZ, RZ, RZ ;  /* 0x000000ffff257224 */ /* 0x000fe200078e00ff */
[----:B------:R-:W-:Y:S06]  /*0240*/  BRA `(.L_x_3749) ;  /* 0x0000000c00447947 */ /* 0x000fec0003800000 */
.L_x_3746:
        /* <DEDUP_REMOVED lines=8> */
.L_x_3751:
[----:B------:R-:W2:Y:S02]  /*02d0*/  LDG.E R36, desc[UR36][R4.64] ;  /* 0x0000002404247981 */ /* 0x000ea4000c1e1900 */
[----:B--2---:R-:W-:Y:S01]  /*02e0*/  SHF.R.S32.HI R37, RZ, 0x1f, R36 ;  /* 0x0000001fff257819 */ /* 0x004fe20000011424 */
[----:B------:R-:W-:Y:S06]  /*02f0*/  BRA `(.L_x_3749) ;  /* 0x0000000c00187947 */ /* 0x000fec0003800000 */
.L_x_3750:
[----:B------:R-:W2:Y:S02]  /*0300*/  LDG.E.S16 R36, desc[UR36][R4.64] ;  /* 0x0000002404247981 */ /* 0x000ea4000c1e1700 */
[----:B--2---:R-:W-:Y:S01]  /*0310*/  SHF.R.S32.HI R37, RZ, 0x1f, R36 ;  /* 0x0000001fff257819 */ /* 0x004fe20000011424 */
[----:B------:R-:W-:Y:S06]  /*0320*/  BRA `(.L_x_3749) ;  /* 0x0000000c000c7947 */ /* 0x000fec0003800000 */
.L_x_3745:
        /* <DEDUP_REMOVED lines=9> */
.L_x_3753:
[----:B------:R-:W2:Y:S02]  /*03c0*/  LDG.E.U16 R4, desc[UR36][R4.64] ;  /* 0x0000002404047981 */ /* 0x000ea4000c1e1500 */
[----:B--2---:R-:W-:-:S06]  /*03d0*/  HADD2.F32 R36, -RZ, R4.H0_H0 ;  /* 0x20000004ff247230 */ /* 0x004fcc0000004100 */
[----:B------:R-:W2:Y:S02]  /*03e0*/  F2I.S64.TRUNC R36, R36 ;  /* 0x0000002400247311 */ /* 0x000ea4000020d900 */
[----:B--2---:R-:W-:Y:S05]  /*03f0*/  BRA `(.L_x_3749) ;  /* 0x0000000800d87947 */ /* 0x004fea0003800000 */
.L_x_3752:
        /* <DEDUP_REMOVED lines=9> */
.L_x_3755:
[----:B------:R-:W2:Y:S02]  /*0490*/  LDG.E.U16 R4, desc[UR36][R4.64] ;  /* 0x0000002404047981 */ /* 0x000ea4000c1e1500 */
[----:B--2---:R-:W-:-:S06]  /*04a0*/  HADD2.F32 R36, -RZ, R4.H0_H0 ;  /* 0x20000004ff247230 */ /* 0x004fcc0000004100 */
[----:B------:R-:W2:Y:S02]  /*04b0*/  F2I.S64.TRUNC R36, R36 ;  /* 0x0000002400247311 */ /* 0x000ea4000020d900 */
[----:B--2---:R-:W-:Y:S05]  /*04c0*/  BRA `(.L_x_3749) ;  /* 0x0000000800a47947 */ /* 0x004fea0003800000 */
.L_x_3754:
[----:B------:R-:W2:Y:S02]  /*04d0*/  LDG.E.64 R4, desc[UR36][R4.64] ;  /* 0x0000002404047981 */ /* 0x000ea4000c1e1b00 */
[----:B--2---:R2:W3:Y:S02]  /*04e0*/  F2I.S64.F64.TRUNC R36, R4 ;  /* 0x0000000400247311 */ /* 0x0044e4000030d900 */
[----:B--23--:R-:W-:Y:S05]  /*04f0*/  BRA `(.L_x_3749) ;  /* 0x0000000800987947 */ /* 0x00cfea0003800000 */
.L_x_3744:
        /* <DEDUP_REMOVED lines=13> */
.L_x_3758:
[----:B------:R-:W2:Y:S02]  /*05d0*/  LDG.E.64 R4, desc[UR36][R4.64] ;  /* 0x0000002404047981 */ /* 0x000ea4000c1e1b00 */
[----:B--2---:R2:W3:Y:S02]  /*05e0*/  F2I.S64.F64.TRUNC R36, R4 ;  /* 0x0000000400247311 */ /* 0x0044e4000030d900 */
[----:B--23--:R-:W-:Y:S05]  /*05f0*/  BRA `(.L_x_3749) ;  /* 0x0000000800587947 */ /* 0x00cfea0003800000 */
.L_x_3757:
        /* <DEDUP_REMOVED lines=26> */
.L_x_3760:
        /* <DEDUP_REMOVED lines=14> */
.L_x_3759:
[----:B------:R-:W2:Y:S02]  /*0880*/  LDG.E.U16 R36, desc[UR36][R4.64] ;  /* 0x0000002404247981 */ /* 0x000ea4000c1e1500 */
[----:B--2---:R-:W-:-:S06]  /*0890*/  IMAD.U32 R36, R36, 0x10000, RZ ;  /* 0x0001000024247824 */ /* 0x004fcc00078e00ff */
[----:B------:R-:W2:Y:S02]  /*08a0*/  F2I.S64.TRUNC R36, R36 ;  /* 0x0000002400247311 */ /* 0x000ea4000020d900 */
[----:B--2---:R-:W-:Y:S05]  /*08b0*/  BRA `(.L_x_3749) ;  /* 0x0000000400a87947 */ /* 0x004fea0003800000 */
.L_x_3756:
        /* <DEDUP_REMOVED lines=11> */
.L_x_3763:
        /* <DEDUP_REMOVED lines=21> */
.L_x_3767:
[----:B------:R-:W-:Y:S05]  /*0ac0*/  BSYNC.RECONVERGENT B1 ;  /* 0x0000000000017941 */ /* 0x000fea0003800200 */
.L_x_3766:
[----:B------:R-:W-:Y:S01]  /*0ad0*/  IMAD.SHL.U32 R0, R0, 0x100000, RZ ;  /* 0x0010000000007824 */ /* 0x000fe200078e00ff */
[----:B------:R-:W-:-:S04]  /*0ae0*/  LEA R3, R3, 0x3b800000, 0x17 ;  /* 0x3b80000003037811 */ /* 0x000fc800078eb8ff */
[----:B------:R-:W-:-:S07]  /*0af0*/  LOP3.LUT R36, R3, R0, R7, 0xfe, !PT ;  /* 0x0000000003247212 */ /* 0x000fce00078efe07 */
.L_x_3765:
[----:B------:R-:W-:Y:S05]  /*0b00*/  BSYNC.RECONVERGENT B0 ;  /* 0x0000000000007941 */ /* 0x000fea0003800200 */
.L_x_3764:
[----:B------:R-:W4:Y:S02]  /*0b10*/  F2I.S64.TRUNC R36, R36 ;  /* 0x0000002400247311 */ /* 0x000f24000020d900 */
[----:B----4-:R-:W-:Y:S05]  /*0b20*/  BRA `(.L_x_3749) ;  /* 0x00000004000c7947 */ /* 0x010fea0003800000 */
.L_x_3762:
        /* <DEDUP_REMOVED lines=21> */
.L_x_3771:
[----:B------:R-:W-:Y:S05]  /*0c80*/  BSYNC.RECONVERGENT B1 ;  /* 0x0000000000017941 */ /* 0x000fea0003800200 */
.L_x_3770:
[----:B------:R-:W-:Y:S01]  /*0c90*/  IMAD.SHL.U32 R0, R0, 0x200000, RZ ;  /* 0x0020000000007824 */ /* 0x000fe200078e00ff */
[----:B------:R-:W-:-:S04]  /*0ca0*/  LEA R3, R3, 0x37800000, 0x17 ;  /* 0x3780000003037811 */ /* 0x000fc800078eb8ff */
[----:B------:R-:W-:-:S07]  /*0cb0*/  LOP3.LUT R36, R3, R0, R7, 0xfe, !PT ;  /* 0x0000000003247212 */ /* 0x000fce00078efe07 */
.L_x_3769:
[----:B------:R-:W-:Y:S05]  /*0cc0*/  BSYNC.RECONVERGENT B0 ;  /* 0x0000000000007941 */ /* 0x000fea0003800200 */
.L_x_3768:
[----:B------:R-:W4:Y:S02]  /*0cd0*/  F2I.S64.TRUNC R36, R36 ;  /* 0x0000002400247311 */ /* 0x000f24000020d900 */
[----:B----4-:R-:W-:Y:S05]  /*0ce0*/  BRA `(.L_x_3749) ;  /* 0x00000000009c7947 */ /* 0x010fea0003800000 */
.L_x_3761:
[----:B------:R-:W-:-:S09]  /*0cf0*/  UISETP.NE.AND UP0, UPT, UR4, 0x1c, UPT ;  /* 0x0000001c0400788c */ /* 0x000fd2000bf05270 */
[----:B------:R-:W-:Y:S05]  /*0d00*/  BRA.U !UP0, `(.L_x_3772) ;  /* 0x00000001088c7547 */ /* 0x000fea000b800000 */
[----:B------:R-:W-:-:S09]  /*0d10*/  UISETP.NE.AND UP0, UPT, UR4, 0x1d, UPT ;  /* 0x0000001d0400788c */ /* 0x000fd2000bf05270 */
[----:B------:R-:W-:Y:S05]  /*0d20*/  BRA.U !UP0, `(.L_x_3773) ;  /* 0x00000001087c7547 */ /* 0x000fea000b800000 */
[----:B------:R-:W-:-:S09]  /*0d30*/  UISETP.NE.AND UP0, UPT, UR4, 0x2c, UPT ;  /* 0x0000002c0400788c */ /* 0x000fd2000bf05270 */
[----:B------:R-:W-:Y:S05]  /*0d40*/  BRA.U !UP0, `(.L_x_3774) ;  /* 0x0000000108487547 */ /* 0x000fea000b800000 */
.L_x_3748:
        /* <DEDUP_REMOVED lines=16> */
.L_x_3775:
[----:B------:R-:W-:Y:S01]  /*0e50*/  CS2R R36, SRZ ;  /* 0x0000000000247805 */ /* 0x000fe2000001ff00 */
[----:B------:R-:W-:Y:S06]  /*0e60*/  BRA `(.L_x_3749) ;  /* 0x00000000003c7947 */ /* 0x000fec0003800000 */
.L_x_3774:
        /* <DEDUP_REMOVED lines=8> */
.L_x_3777:
[----:B------:R-:W-:Y:S05]  /*0ef0*/  BSYNC.RECONVERGENT B0 ;  /* 0x0000000000007941 */ /* 0x000fea0003800200 */
.L_x_3776:
[----:B------:R-:W2:Y:S02]  /*0f00*/  F2I.S64.TRUNC R36, R36 ;  /* 0x0000002400247311 */ /* 0x000ea4000020d900 */
[----:B--2---:R-:W-:Y:S05]  /*0f10*/  BRA `(.L_x_3749) ;  /* 0x0000000000107947 */ /* 0x004fea0003800000 */
.L_x_3773:
[----:B------:R2:W5:Y:S01]  /*0f20*/  LDG.E.64 R36, desc[UR36][R4.64] ;  /* 0x0000002404247981 */ /* 0x000562000c1e1b00 */
[----:B------:R-:W-:Y:S05]  /*0f30*/  BRA `(.L_x_3749) ;  /* 0x0000000000087947 */ /* 0x000fea0003800000 */
.L_x_3772:
[----:B------:R3:W5:Y:S01]  /*0f40*/  LDG.E R36, desc[UR36][R4.64] ;  /* 0x0000002404247981 */ /* 0x000762000c1e1900 */
[----:B------:R-:W-:-:S07]  /*0f50*/  IMAD.MOV.U32 R37, RZ, RZ, RZ ;  /* 0x000000ffff257224 */ /* 0x000fce00078e00ff */
.L_x_3749:
        /* <DEDUP_REMOVED lines=19> */
.L_x_3781:
[----:B------:R0:W5:Y:S01]  /*1090*/  LDG.E.U8 R30, desc[UR36][R4.64] ;  /* 0x00000024041e7981 */ /* 0x000162000c1e1100 */
[----:B------:R-:W-:Y:S01]  /*10a0*/  IMAD.MOV.U32 R31, RZ, RZ, RZ ;  /* 0x000000ffff1f7224 */ /* 0x000fe200078e00ff */
[----:B------:R-:W-:Y:S06]  /*10b0*/  BRA `(.L_x_3783) ;  /* 0x0000000c00447947 */ /* 0x000fec0003800000 */
.L_x_3780:
        /* <DEDUP_REMOVED lines=8> */
.L_x_3785:
[----:B------:R-:W2:Y:S02]  /*1140*/  LDG.E R30, desc[UR36][R4.64] ;  /* 0x00000024041e7981 */ /* 0x000ea4000c1e1900 */
[----:B--2---:R-:W-:Y:S01]  /*1150*/  SHF.R.S32.HI R31, RZ, 0x1f, R30 ;  /* 0x0000001fff1f7819 */ /* 0x004fe2000001141e */
[----:B------:R-:W-:Y:S06]  /*1160*/  BRA `(.L_x_3783) ;  /* 0x0000000c00187947 */ /* 0x000fec0003800000 */
.L_x_3784:
[----:B------:R-:W2:Y:S02]  /*1170*/  LDG.E.S16 R30, desc[UR36][R4.64] ;  /* 0x00000024041e7981 */ /* 0x000ea4000c1e1700 */
[----:B--2---:R-:W-:Y:S01]  /*1180*/  SHF.R.S32.HI R31, RZ, 0x1f, R30 ;  /* 0x0000001fff1f7819 */ /* 0x004fe2000001141e */
[----:B------:R-:W-:Y:S06]  /*1190*/  BRA `(.L_x_3783) ;  /* 0x0000000c000c7947 */ /* 0x000fec0003800000 */
.L_x_3779:
        /* <DEDUP_REMOVED lines=9> */
.L_x_3787:
[----:B------:R-:W2:Y:S02]  /*1230*/  LDG.E.U16 R4, desc[UR36][R4.64] ;  /* 0x0000002404047981 */ /* 0x000ea4000c1e1500 */
[----:B--2---:R-:W-:-:S06]  /*1240*/  HADD2.F32 R30, -RZ, R4.H0_H0 ;  /* 0x20000004ff1e7230 */ /* 0x004fcc0000004100 */
[----:B------:R-:W2:Y:S02]  /*1250*/  F2I.S64.TRUNC R30, R30 ;  /* 0x0000001e001e7311 */ /* 0x000ea4000020d900 */
[----:B--2---:R-:W-:Y:S05]  /*1260*/  BRA `(.L_x_3783) ;  /* 0x0000000800d87947 */ /* 0x004fea0003800000 */
.L_x_3786:
        /* <DEDUP_REMOVED lines=9> */
.L_x_3789:
[----:B------:R-:W2:Y:S02]  /*1300*/  LDG.E.U16 R4, desc[UR36][R4.64] ;  /* 0x0000002404047981 */ /* 0x000ea4000c1e1500 */
[----:B--2---:R-:W-:-:S06]  /*1310*/  HADD2.F32 R30, -RZ, R4.H0_H0 ;  /* 0x20000004ff1e7230 */ /* 0x004fcc0000004100 */
[----:B------:R-:W2:Y:S02]  /*1320*/  F2I.S64.TRUNC R30, R30 ;  /* 0x0000001e001e7311 */ /* 0x000ea4000020d900 */
[----:B--2---:R-:W-:Y:S05]  /*1330*/  BRA `(.L_x_3783) ;  /* 0x0000000800a47947 */ /* 0x004fea0003800000 */
.L_x_3788:
[----:B------:R-:W2:Y:S02]  /*1340*/  LDG.E.64 R4, desc[UR36][R4.64] ;  /* 0x0000002404047981 */ /* 0x000ea4000c1e1b00 */
[----:B--2---:R2:W3:Y:S02]  /*1350*/  F2I.S64.F64.TRUNC R30, R4 ;  /* 0x00000004001e7311 */ /* 0x0044e4000030d900 */
[----:B--23--:R-:W-:Y:S05]  /*1360*/  BRA `(.L_x_3783) ;  /* 0x0000000800987947 */ /* 0x00cfea0003800000 */
.L_x_3778:
        /* <DEDUP_REMOVED lines=13> */
.L_x_3792:
[----:B------:R-:W2:Y:S02]  /*1440*/  LDG.E.64 R4, desc[UR36][R4.64] ;  /* 0x0000002404047981 */ /* 0x000ea4000c1e1b00 */
[----:B--2---:R0:W1:Y:S02]  /*1450*/  F2I.S64.F64.TRUNC R30, R4 ;  /* 0x00000004001e7311 */ /* 0x004064000030d900 */
[----:B01----:R-:W-:Y:S05]  /*1460*/  BRA `(.L_x_3783) ;  /* 0x0000000800587947 */ /* 0x003fea0003800000 */
.L_x_3791:
        /* <DEDUP_REMOVED lines=26> */
.L_x_3794:
        /* <DEDUP_REMOVED lines=12> */
[----:B------:R0:W1:Y:S02]  /*16d0*/  F2I.S64.TRUNC R30, R0 ;  /* 0x00000000001e7311 */ /* 0x000064000020d900 */
[----:B01----:R-:W-:Y:S05]  /*16e0*/  BRA `(.L_x_3783) ;  /* 0x0000000400b87947 */ /* 0x003fea0003800000 */
.L_x_3793:
[----:B------:R-:W2:Y:S02]  /*16f0*/  LDG.E.U16 R30, desc[UR36][R4.64] ;  /* 0x00000024041e7981 */ /* 0x000ea4000c1e1500 */
[----:B--2---:R-:W-:-:S06]  /*1700*/  IMAD.U32 R30, R30, 0x10000, RZ ;  /* 0x000100001e1e7824 */ /* 0x004fcc00078e00ff */
[----:B------:R-:W0:Y:S02]  /*1710*/  F2I.S64.TRUNC R30, R30 ;  /* 0x0000001e001e7311 */ /* 0x000e24000020d900 */
[----:B0-----:R-:W-:Y:S05]  /*1720*/  BRA `(.L_x_3783) ;  /* 0x0000000400a87947 */ /* 0x001fea0003800000 */
.L_x_3790:
        /* <DEDUP_REMOVED lines=11> */
.L_x_3797:
        /* <DEDUP_REMOVED lines=21> */
.L_x_3801:
[----:B------:R-:W-:Y:S05]  /*1930*/  BSYNC.RECONVERGENT B1 ;  /* 0x0000000000017941 */ /* 0x000fea0003800200 */
.L_x_3800:
[----:B------:R-:W-:Y:S01]  /*1940*/  IMAD.SHL.U32 R0, R0, 0x100000, RZ ;  /* 0x0010000000007824 */ /* 0x000fe200078e00ff */
[----:B------:R-:W-:-:S04]  /*1950*/  LEA R3, R3, 0x3b800000, 0x17 ;  /* 0x3b80000003037811 */ /* 0x000fc800078eb8ff */
[----:B------:R-:W-:-:S07]  /*1960*/  LOP3.LUT R30, R3, R0, R7, 0xfe, !PT ;  /* 0x00000000031e7212 */ /* 0x000fce00078efe07 */
.L_x_3799:
[----:B------:R-:W-:Y:S05]  /*1970*/  BSYNC.RECONVERGENT B0 ;  /* 0x0000000000007941 */ /* 0x000fea0003800200 */
.L_x_3798:
[----:B------:R-:W4:Y:S02]  /*1980*/  F2I.S64.TRUNC R30, R30 ;  /* 0x0000001e001e7311 */ /* 0x000f24000020d900 */
[----:B----4-:R-:W-:Y:S05]  /*1990*/  BRA `(.L_x_3783) ;  /* 0x00000004000c7947 */ /* 0x010fea0003800000 */
.L_x_3796:
        /* <DEDUP_REMOVED lines=21> */
.L_x_3805:
[----:B------:R-:W-:Y:S05]  /*1af0*/  BSYNC.RECONVERGENT B1 ;  /* 0x0000000000017941 */ /* 0x000fea0003800200 */
.L_x_3804:
[----:B------:R-:W-:Y:S01]  /*1b00*/  IMAD.SHL.U32 R0, R0, 0x200000, RZ ;  /* 0x0020000000007824 */ /* 0x000fe200078e00ff */
[----:B------:R-:W-:-:S04]  /*1b10*/  LEA R3, R3, 0x37800000, 0x17 ;  /* 0x3780000003037811 */ /* 0x000fc800078eb8ff */
[----:B------:R-:W-:-:S07]  /*1b20*/  LOP3.LUT R30, R3, R0, R7, 0xfe, !PT ;  /* 0x00000000031e7212 */ /* 0x000fce00078efe07 */
.L_x_3803:
[----:B------:R-:W-:Y:S05]  /*1b30*/  BSYNC.RECONVERGENT B0 ;  /* 0x0000000000007941 */ /* 0x000fea0003800200 */
.L_x_3802:
[----:B------:R-:W4:Y:S02]  /*1b40*/  F2I.S64.TRUNC R30, R30 ;  /* 0x0000001e001e7311 */ /* 0x000f24000020d900 */
[----:B----4-:R-:W-:Y:S05]  /*1b50*/  BRA `(.L_x_3783) ;  /* 0x00000000009c7947 */ /* 0x010fea0003800000 */
.L_x_3795:
[----:B------:R-:W-:-:S09]  /*1b60*/  UISETP.NE.AND UP0, UPT, UR4, 0x1c, UPT ;  /* 0x0000001c0400788c */ /* 0x000fd2000bf05270 */
[----:B------:R-:W-:Y:S05]  /*1b70*/  BRA.U !UP0, `(.L_x_3806) ;  /* 0x00000001088c7547 */ /* 0x000fea000b800000 */
[----:B------:R-:W-:-:S09]  /*1b80*/  UISETP.NE.AND UP0, UPT, UR4, 0x1d, UPT ;  /* 0x0000001d0400788c */ /* 0x000fd2000bf05270 */
[----:B------:R-:W-:Y:S05]  /*1b90*/  BRA.U !UP0, `(.L_x_3807) ;  /* 0x00000001087c7547 */ /* 0x000fea000b800000 */
[----:B------:R-:W-:-:S09]  /*1ba0*/  UISETP.NE.AND UP0, UPT, UR4, 0x2c, UPT ;  /* 0x0000002c0400788c */ /* 0x000fd2000bf05270 */
[----:B------:R-:W-:Y:S05]  /*1bb0*/  BRA.U !UP0, `(.L_x_3808) ;  /* 0x0000000108487547 */ /* 0x000fea000b800000 */
.L_x_3782:
        /* <DEDUP_REMOVED lines=15> */
[----:B--2--5:R-:W-:Y:S05]  /*1cb0*/  CALL.ABS.NOINC R14 ;  /* 0x000000000e007343 */ /* 0x024fea0003c00000 */
.L_x_3809:
[----:B------:R-:W-:Y:S01]  /*1cc0*/  CS2R R30, SRZ ;  /* 0x00000000001e7805 */ /* 0x000fe2000001ff00 */
[----:B------:R-:W-:Y:S06]  /*1cd0*/  BRA `(.L_x_3783) ;  /* 0x00000000003c7947 */ /* 0x000fec0003800000 */
.L_x_3808:
        /* <DEDUP_REMOVED lines=8> */
.L_x_3811:
[----:B------:R-:W-:Y:S05]  /*1d60*/  BSYNC.RECONVERGENT B0 ;  /* 0x0000000000007941 */ /* 0x000fea0003800200 */
.L_x_3810:
[----:B------:R-:W2:Y:S02]  /*1d70*/  F2I.S64.TRUNC R30, R30 ;  /* 0x0000001e001e7311 */ /* 0x000ea4000020d900 */
[----:B--2---:R-:W-:Y:S05]  /*1d80*/  BRA `(.L_x_3783) ;  /* 0x0000000000107947 */ /* 0x004fea0003800000 */
.L_x_3807:
[----:B------:R2:W5:Y:S01]  /*1d90*/  LDG.E.64 R30, desc[UR36][R4.64] ;  /* 0x00000024041e7981 */ /* 0x000562000c1e1b00 */
[----:B------:R-:W-:Y:S05]  /*1da0*/  BRA `(.L_x_3783) ;  /* 0x0000000000087947 */ /* 0x000fea0003800000 */
.L_x_3806:
[----:B------:R3:W5:Y:S01]  /*1db0*/  LDG.E R30, desc[UR36][R4.64] ;  /* 0x00000024041e7981 */ /* 0x000762000c1e1900 */
[----:B------:R-:W-:-:S07]  /*1dc0*/  IMAD.MOV.U32 R31, RZ, RZ, RZ ;  /* 0x000000ffff1f7224 */ /* 0x000fce00078e00ff */
.L_x_3783:
[----:B------:R-:W-:-:S07]  /*1dd0*/  VIADD R35, R33, 0x80 ;  /* 0x0000008021237836 */ /* 0x000fce0000000000 */
.L_x_3743:
[----:B------:R-:W-:Y:S05]  /*1de0*/  BSYNC.RECONVERGENT B6 ;  /* 0x0000000000067941 */ /* 0x000fea0003800200 */
.L_x_3742:
[----:B------:R-:W-:Y:S01]  /*1df0*/  ISETP.GE.AND P0, PT, R35, R32, PT ;  /* 0x000000202300720c */ /* 0x000fe20003f06270 */
[----:B------:R-:W-:Y:S01]  /*1e00*/  BSSY.RECONVERGENT B6, `(.L_x_3812) ;  /* 0x00001d4000067945 */ /* 0x000fe20003800200 */
[----:B------:R-:W-:Y:S02]  /*1e10*/  CS2R R28, SRZ ;  /* 0x00000000001c7805 */ /* 0x000fe4000001ff00 */
[----:B------:R-:W-:-:S09]  /*1e20*/  CS2R R26, SRZ ;  /* 0x00000000001a7805 */ /* 0x000fd2000001ff00 */
        /* <DEDUP_REMOVED lines=21> */
.L_x_3817:
[----:B------:R3:W5:Y:S01]  /*1f80*/  LDG.E.U8 R28, desc[UR36][R4.64] ;  /* 0x00000024041c7981 */ /* 0x000762000c1e1100 */
[----:B------:R-:W-:Y:S01]  /*1f90*/  IMAD.MOV.U32 R29, RZ, RZ, RZ ;  /* 0x000000ffff1d7224 */ /* 0x000fe200078e00ff */
[----:B------:R-:W-:Y:S06]  /*1fa0*/  BRA `(.L_x_3819) ;  /* 0x0000000c00447947 */ /* 0x000fec0003800000 */
.L_x_3816:
        /* <DEDUP_REMOVED lines=8> */
.L_x_3821:
[----:B------:R-:W2:Y:S02]  /*2030*/  LDG.E R28, desc[UR36][R4.64] ;  /* 0x00000024041c7981 */ /* 0x000ea4000c1e1900 */
[----:B--2---:R-:W-:Y:S01]  /*2040*/  SHF.R.S32.HI R29, RZ, 0x1f, R28 ;  /* 0x0000001fff1d7819 */ /* 0x004fe2000001141c */
[----:B------:R-:W-:Y:S06]  /*2050*/  BRA `(.L_x_3819) ;  /* 0x0000000c00187947 */ /* 0x000fec0003800000 */
.L_x_3820:
[----:B------:R-:W2:Y:S02]  /*2060*/  LDG.E.S16 R28, desc[UR36][R4.64] ;  /* 0x00000024041c7981 */ /* 0x000ea4000c1e1700 */
[----:B--2---:R-:W-:Y:S01]  /*2070*/  SHF.R.S32.HI R29, RZ, 0x1f, R28 ;  /* 0x0000001fff1d7819 */ /* 0x004fe2000001141c */
[----:B------:R-:W-:Y:S06]  /*2080*/  BRA `(.L_x_3819) ;  /* 0x0000000c000c7947 */ /* 0x000fec0003800000 */
.L_x_3815:
        /* <DEDUP_REMOVED lines=9> */
.L_x_3823:
[----:B------:R-:W2:Y:S02]  /*2120*/  LDG.E.U16 R4, desc[UR36][R4.64] ;  /* 0x0000002404047981 */ /* 0x000ea4000c1e1500 */
[----:B--2---:R-:W-:-:S06]  /*2130*/  HADD2.F32 R28, -RZ, R4.H0_H0 ;  /* 0x20000004ff1c7230 */ /* 0x004fcc0000004100 */
[----:B------:R-:W0:Y:S02]  /*2140*/  F2I.S64.TRUNC R28, R28 ;  /* 0x0000001c001c7311 */ /* 0x000e24000020d900 */
[----:B0-----:R-:W-:Y:S05]  /*2150*/  BRA `(.L_x_3819) ;  /* 0x0000000800d87947 */ /* 0x001fea0003800000 */
.L_x_3822:
        /* <DEDUP_REMOVED lines=9> */
.L_x_3825:
[----:B------:R-:W2:Y:S02]  /*21f0*/  LDG.E.U16 R4, desc[UR36][R4.64] ;  /* 0x0000002404047981 */ /* 0x000ea4000c1e1500 */
[----:B--2---:R-:W-:-:S06]  /*2200*/  HADD2.F32 R28, -RZ, R4.H0_H0 ;  /* 0x20000004ff1c7230 */ /* 0x004fcc0000004100 */
[----:B------:R-:W0:Y:S02]  /*2210*/  F2I.S64.TRUNC R28, R28 ;  /* 0x0000001c001c7311 */ /* 0x000e24000020d900 */
[----:B0-----:R-:W-:Y:S05]  /*2220*/  BRA `(.L_x_3819) ;  /* 0x0000000800a47947 */ /* 0x001fea0003800000 */
.L_x_3824:
[----:B------:R-:W2:Y:S02]  /*2230*/  LDG.E.64 R4, desc[UR36][R4.64] ;  /* 0x0000002404047981 */ /* 0x000ea4000c1e1b00 */
[----:B--2---:R0:W1:Y:S02]  /*2240*/  F2I.S64.F64.TRUNC R28, R4 ;  /* 0x00000004001c7311 */ /* 0x004064000030d900 */
[----:B01----:R-:W-:Y:S05]  /*2250*/  BRA `(.L_x_3819) ;  /* 0x0000000800987947 */ /* 0x003fea0003800000 */
.L_x_3814:
        /* <DEDUP_REMOVED lines=13> */
.L_x_3828:
[----:B------:R-:W2:Y:S02]  /*2330*/  LDG.E.64 R4, desc[UR36][R4.64] ;  /* 0x0000002404047981 */ /* 0x000ea4000c1e1b00 */
[----:B--2---:R0:W1:Y:S02]  /*2340*/  F2I.S64.F64.TRUNC R28, R4 ;  /* 0x00000004001c7311 */ /* 0x004064000030d900 */
[----:B01----:R-:W-:Y:S05]  /*2350*/  BRA `(.L_x_3819) ;  /* 0x0000000800587947 */ /* 0x003fea0003800000 */
.L_x_3827:
        /* <DEDUP_REMOVED lines=26> */
.L_x_3830:
        /* <DEDUP_REMOVED lines=14> */
.L_x_3829:
[----:B------:R-:W2:Y:S02]  /*25e0*/  LDG.E.U16 R28, desc[UR36][R4.64] ;  /* 0x00000024041c7981 */ /* 0x000ea4000c1e1500 */
[----:B--2---:R-:W-:-:S06]  /*25f0*/  IMAD.U32 R28, R28, 0x10000, RZ ;  /* 0x000100001c1c7824 */ /* 0x004fcc00078e00ff */
[----:B------:R-:W0:Y:S02]  /*2600*/  F2I.S64.TRUNC R28, R28 ;  /* 0x0000001c001c7311 */ /* 0x000e24000020d900 */
[----:B0-----:R-:W-:Y:S05]  /*2610*/  BRA `(.L_x_3819) ;  /* 0x0000000400a87947 */ /* 0x001fea0003800000 */
.L_x_3826:
        /* <DEDUP_REMOVED lines=11> */
.L_x_3833:
        /* <DEDUP_REMOVED lines=21> */
.L_x_3837:
[----:B------:R-:W-:Y:S05]  /*2820*/  BSYNC.RECONVERGENT B1 ;  /* 0x0000000000017941 */ /* 0x000fea0003800200 */
.L_x_3836:
[----:B------:R-:W-:Y:S01]  /*2830*/  IMAD.SHL.U32 R0, R0, 0x100000, RZ ;  /* 0x0010000000007824 */ /* 0x000fe200078e00ff */
[----:B------:R-:W-:-:S04]  /*2840*/  LEA R3, R3, 0x3b800000, 0x17 ;  /* 0x3b80000003037811 */ /* 0x000fc800078eb8ff */
[----:B------:R-:W-:-:S07]  /*2850*/  LOP3.LUT R28, R3, R0, R7, 0xfe, !PT ;  /* 0x00000000031c7212 */ /* 0x000fce00078efe07 */
.L_x_3835:
[----:B------:R-:W-:Y:S05]  /*2860*/  BSYNC.RECONVERGENT B0 ;  /* 0x0000000000007941 */ /* 0x000fea0003800200 */
.L_x_3834:
[----:B------:R-:W2:Y:S02]  /*2870*/  F2I.S64.TRUNC R28, R28 ;  /* 0x0000001c001c7311 */ /* 0x000ea4000020d900 */
[----:B--2---:R-:W-:Y:S05]  /*2880*/  BRA `(.L_x_3819) ;  /* 0x00000004000c7947 */ /* 0x004fea0003800000 */
.L_x_3832:
        /* <DEDUP_REMOVED lines=21> */
.L_x_3841:
[----:B------:R-:W-:Y:S05]  /*29e0*/  BSYNC.RECONVERGENT B1 ;  /* 0x0000000000017941 */ /* 0x000fea0003800200 */
.L_x_3840:
[----:B------:R-:W-:Y:S01]  /*29f0*/  IMAD.SHL.U32 R0, R0, 0x200000, RZ ;  /* 0x0020000000007824 */ /* 0x000fe200078e00ff */
[----:B------:R-:W-:-:S04]  /*2a00*/  LEA R3, R3, 0x37800000, 0x17 ;  /* 0x3780000003037811 */ /* 0x000fc800078eb8ff */
[----:B------:R-:W-:-:S07]  /*2a10*/  LOP3.LUT R28, R3, R0, R7, 0xfe, !PT ;  /* 0x00000000031c7212 */ /* 0x000fce00078efe07 */
.L_x_3839:
[----:B------:R-:W-:Y:S05]  /*2a20*/  BSYNC.RECONVERGENT B0 ;  /* 0x0000000000007941 */ /* 0x000fea0003800200 */
.L_x_3838:
[----:B------:R-:W2:Y:S02]  /*2a30*/  F2I.S64.TRUNC R28, R28 ;  /* 0x0000001c001c7311 */ /* 0x000ea4000020d900 */
[----:B--2---:R-:W-:Y:S05]  /*2a40*/  BRA `(.L_x_3819) ;  /* 0x00000000009c7947 */ /* 0x004fea0003800000 */
.L_x_3831:
        /* <DEDUP_REMOVED lines=14> */
.L_x_3845:
[----:B------:R-:W-:Y:S05]  /*2b30*/  BSYNC.RECONVERGENT B0 ;  /* 0x0000000000007941 */ /* 0x000fea0003800200 */
.L_x_3844:
[----:B------:R-:W0:Y:S02]  /*2b40*/  F2I.S64.TRUNC R28, R28 ;  /* 0x0000001c001c7311 */ /* 0x000e24000020d900 */
[----:B0-----:R-:W-:Y:S05]  /*2b50*/  BRA `(.L_x_3819) ;  /* 0x0000000000587947 */ /* 0x001fea0003800000 */
.L_x_3818:
        /* <DEDUP_REMOVED lines=16> */
.L_x_3846:
[----:B------:R-:W-:Y:S01]  /*2c60*/  CS2R R28, SRZ ;  /* 0x00000000001c7805 */ /* 0x000fe2000001ff00 */
[----:B------:R-:W-:Y:S06]  /*2c70*/  BRA `(.L_x_3819) ;  /* 0x0000000000107947 */ /* 0x000fec0003800000 */
.L_x_3843:
[----:B------:R0:W5:Y:S01]  /*2c80*/  LDG.E.64 R28, desc[UR36][R4.64] ;  /* 0x00000024041c7981 */ /* 0x000162000c1e1b00 */
[----:B------:R-:W-:Y:S05]  /*2c90*/  BRA `(.L_x_3819) ;  /* 0x0000000000087947 */ /* 0x000fea0003800000 */
.L_x_3842:
[----:B------:R1:W5:Y:S01]  /*2ca0*/  LDG.E R28, desc[UR36][R4.64] ;  /* 0x00000024041c7981 */ /* 0x000362000c1e1900 */
[----:B------:R-:W-:-:S07]  /*2cb0*/  IMAD.MOV.U32 R29, RZ, RZ, RZ ;  /* 0x000000ffff1d7224 */ /* 0x000fce00078e00ff */
.L_x_3819:
        /* <DEDUP_REMOVED lines=19> */
.L_x_3850:
[----:B------:R3:W5:Y:S01]  /*2df0*/  LDG.E.U8 R26, desc[UR36][R4.64] ;  /* 0x00000024041a7981 */ /* 0x000762000c1e1100 */
[----:B------:R-:W-:Y:S01]  /*2e00*/  IMAD.MOV.U32 R27, RZ, RZ, RZ ;  /* 0x000000ffff1b7224 */ /* 0x000fe200078e00ff */
[----:B------:R-:W-:Y:S06]  /*2e10*/  BRA `(.L_x_3852) ;  /* 0x0000000c00447947 */ /* 0x000fec0003800000 */
.L_x_3849:
        /* <DEDUP_REMOVED lines=8> */
.L_x_3854:
[----:B------:R-:W2:Y:S02]  /*2ea0*/  LDG.E R26, desc[UR36][R4.64] ;  /* 0x00000024041a7981 */ /* 0x000ea4000c1e1900 */
[----:B--2---:R-:W-:Y:S01]  /*2eb0*/  SHF.R.S32.HI R27, RZ, 0x1f, R26 ;  /* 0x0000001fff1b7819 */ /* 0x004fe2000001141a */
[----:B------:R-:W-:Y:S06]  /*2ec0*/  BRA `(.L_x_3852) ;  /* 0x0000000c00187947 */ /* 0x000fec0003800000 */
.L_x_3853:
[----:B------:R-:W2:Y:S02]  /*2ed0*/  LDG.E.S16 R26, desc[UR36][R4.64] ;  /* 0x00000024041a7981 */ /* 0x000ea4000c1e1700 */
[----:B--2---:R-:W-:Y:S01]  /*2ee0*/  SHF.R.S32.HI R27, RZ, 0x1f, R26 ;  /* 0x0000001fff1b7819 */ /* 0x004fe2000001141a */
[----:B------:R-:W-:Y:S06]  /*2ef0*/  BRA `(.L_x_3852) ;  /* 0x0000000c000c7947 */ /* 0x000fec0003800000 */
.L_x_3848:
        /* <DEDUP_REMOVED lines=9> */
.L_x_3856:
[----:B------:R-:W2:Y:S02]  /*2f90*/  LDG.E.U16 R4, desc[UR36][R4.64] ;  /* 0x0000002404047981 */ /* 0x000ea4000c1e1500 */
[----:B--2---:R-:W-:-:S06]  /*2fa0*/  HADD2.F32 R26, -RZ, R4.H0_H0 ;  /* 0x20000004ff1a7230 */ /* 0x004fcc0000004100 */
[----:B------:R-:W3:Y:S02]  /*2fb0*/  F2I.S64.TRUNC R26, R26 ;  /* 0x0000001a001a7311 */ /* 0x000ee4000020d900 */
[----:B---3--:R-:W-:Y:S05]  /*2fc0*/  BRA `(.L_x_3852) ;  /* 0x0000000800d87947 */ /* 0x008fea0003800000 */
.L_x_3855:
        /* <DEDUP_REMOVED lines=9> */
.L_x_3858:
[----:B------:R-:W2:Y:S02]  /*3060*/  LDG.E.U16 R4, desc[UR36][R4.64] ;  /* 0x0000002404047981 */ /* 0x000ea4000c1e1500 */
[----:B--2---:R-:W-:-:S06]  /*3070*/  HADD2.F32 R26, -RZ, R4.H0_H0 ;  /* 0x20000004ff1a7230 */ /* 0x004fcc0000004100 */
[----:B------:R-:W3:Y:S02]  /*3080*/  F2I.S64.TRUNC R26, R26 ;  /* 0x0000001a001a7311 */ /* 0x000ee4000020d900 */
[----:B---3--:R-:W-:Y:S05]  /*3090*/  BRA `(.L_x_3852) ;  /* 0x0000000800a47947 */ /* 0x008fea0003800000 */
.L_x_3857:
[----:B------:R-:W2:Y:S02]  /*30a0*/  LDG.E.64 R4, desc[UR36][R4.64] ;  /* 0x0000002404047981 */ /* 0x000ea4000c1e1b00 */
[----:B--2---:R3:W4:Y:S02]  /*30b0*/  F2I.S64.F64.TRUNC R26, R4 ;  /* 0x00000004001a7311 */ /* 0x004724000030d900 */
[----:B---34-:R-:W-:Y:S05]  /*30c0*/  BRA `(.L_x_3852) ;  /* 0x0000000800987947 */ /* 0x018fea0003800000 */
.L_x_3847:
        /* <DEDUP_REMOVED lines=13> */
.L_x_3861:
[----:B------:R-:W2:Y:S02]  /*31a0*/  LDG.E.64 R4, desc[UR36][R4.64] ;  /* 0x0000002404047981 */ /* 0x000ea4000c1e1b00 */
[----:B--2---:R3:W4:Y:S02]  /*31b0*/  F2I.S64.F64.TRUNC R26, R4 ;  /* 0x00000004001a7311 */ /* 0x004724000030d900 */
[----:B---34-:R-:W-:Y:S05]  /*31c0*/  BRA `(.L_x_3852) ;  /* 0x0000000800587947 */ /* 0x018fea0003800000 */
.L_x_3860:
        /* <DEDUP_REMOVED lines=26> */
.L_x_3863:
        /* <DEDUP_REMOVED lines=14> */
.L_x_3862:
[----:B------:R-:W2:Y:S02]  /*3450*/  LDG.E.U16 R26, desc[UR36][R4.64] ;  /* 0x00000024041a7981 */ /* 0x000ea4000c1e1500 */
[----:B--2---:R-:W-:-:S06]  /*3460*/  IMAD.U32 R26, R26, 0x10000, RZ ;  /* 0x000100001a1a7824 */ /* 0x004fcc00078e00ff */
[----:B------:R-:W3:Y:S02]  /*3470*/  F2I.S64.TRUNC R26, R26 ;  /* 0x0000001a001a7311 */ /* 0x000ee4000020d900 */
[----:B---3--:R-:W-:Y:S05]  /*3480*/  BRA `(.L_x_3852) ;  /* 0x0000000400a87947 */ /* 0x008fea0003800000 */
.L_x_3859:
        /* <DEDUP_REMOVED lines=11> */
.L_x_3866:
        /* <DEDUP_REMOVED lines=21> */
.L_x_3870:
[----:B------:R-:W-:Y:S05]  /*3690*/  BSYNC.RECONVERGENT B1 ;  /* 0x0000000000017941 */ /* 0x000fea0003800200 */
.L_x_3869:
[----:B------:R-:W-:Y:S01]  /*36a0*/  IMAD.SHL.U32 R0, R0, 0x100000, RZ ;  /* 0x0010000000007824 */ /* 0x000fe200078e00ff */
[----:B------:R-:W-:-:S04]  /*36b0*/  LEA R3, R3, 0x3b800000, 0x17 ;  /* 0x3b80000003037811 */ /* 0x000fc800078eb8ff */
[----:B------:R-:W-:-:S07]  /*36c0*/  LOP3.LUT R26, R3, R0, R7, 0xfe, !PT ;  /* 0x00000000031a7212 */ /* 0x000fce00078efe07 */
.L_x_3868:
[----:B------:R-:W-:Y:S05]  /*36d0*/  BSYNC.RECONVERGENT B0 ;  /* 0x0000000000007941 */ /* 0x000fea0003800200 */
.L_x_3867:
[----:B------:R-:W0:Y:S02]  /*36e0*/  F2I.S64.TRUNC R26, R26 ;  /* 0x0000001a001a7311 */ /* 0x000e24000020d900 */
[----:B0-----:R-:W-:Y:S05]  /*36f0*/  BRA `(.L_x_3852) ;  /* 0x00000004000c7947 */ /* 0x001fea0003800000 */
.L_x_3865:
        /* <DEDUP_REMOVED lines=21> */
.L_x_3874:
[----:B------:R-:W-:Y:S05]  /*3850*/  BSYNC.RECONVERGENT B1 ;  /* 0x0000000000017941 */ /* 0x000fea0003800200 */
.L_x_3873:
[----:B------:R-:W-:Y:S01]  /*3860*/  IMAD.SHL.U32 R0, R0, 0x200000, RZ ;  /* 0x0020000000007824 */ /* 0x000fe200078e00ff */
[----:B------:R-:W-:-:S04]  /*3870*/  LEA R3, R3, 0x37800000, 0x17 ;  /* 0x3780000003037811 */ /* 0x000fc800078eb8ff */
[----:B------:R-:W-:-:S07]  /*3880*/  LOP3.LUT R26, R3, R0, R7, 0xfe, !PT ;  /* 0x00000000031a7212 */ /* 0x000fce00078efe07 */
.L_x_3872:
[----:B------:R-:W-:Y:S05]  /*3890*/  BSYNC.RECONVERGENT B0 ;  /* 0x0000000000007941 */ /* 0x000fea0003800200 */
.L_x_3871:
[----:B------:R-:W0:Y:S02]  /*38a0*/  F2I.S64.TRUNC R26, R26 ;  /* 0x0000001a001a7311 */ /* 0x000e24000020d900 */
[----:B0-----:R-:W-:Y:S05]  /*38b0*/  BRA `(.L_x_3852) ;  /* 0x00000000009c7947 */ /* 0x001fea0003800000 */
.L_x_3864:
        /* <DEDUP_REMOVED lines=14> */
.L_x_3878:
[----:B------:R-:W-:Y:S05]  /*39a0*/  BSYNC.RECONVERGENT B0 ;  /* 0x0000000000007941 */ /* 0x000fea0003800200 */
.L_x_3877:
[----:B------:R-:W1:Y:S02]  /*39b0*/  F2I.S64.TRUNC R26, R26 ;  /* 0x0000001a001a7311 */ /* 0x000e64000020d900 */
[----:B-1----:R-:W-:Y:S05]  /*39c0*/  BRA `(.L_x_3852) ;  /* 0x0000000000587947 */ /* 0x002fea0003800000 */
.L_x_3851:
        /* <DEDUP_REMOVED lines=16> */
.L_x_3879:
[----:B------:R-:W-:Y:S01]  /*3ad0*/  CS2R R26, SRZ ;  /* 0x00000000001a7805 */ /* 0x000fe2000001ff00 */
[----:B------:R-:W-:Y:S06]  /*3ae0*/  BRA `(.L_x_3852) ;  /* 0x0000000000107947 */ /* 0x000fec0003800000 */
.L_x_3876:
[----:B------:R1:W5:Y:S01]  /*3af0*/  LDG.E.64 R26, desc[UR36][R4.64] ;  /* 0x00000024041a7981 */ /* 0x000362000c1e1b00 */
[----:B------:R-:W-:Y:S05]  /*3b00*/  BRA `(.L_x_3852) ;  /* 0x0000000000087947 */ /* 0x000fea0003800000 */
.L_x_3875:
[----:B------:R2:W5:Y:S01]  /*3b10*/  LDG.E R26, desc[UR36][R4.64] ;  /* 0x00000024041a7981 */ /* 0x000562000c1e1900 */
[----:B------:R-:W-:-:S07]  /*3b20*/  IMAD.MOV.U32 R27, RZ, RZ, RZ ;  /* 0x000000ffff1b7224 */ /* 0x000fce00078e00ff */
.L_x_3852:
[----:B------:R-:W-:-:S07]  /*3b30*/  VIADD R35, R35, 0x80 ;  /* 0x0000008023237836 */ /* 0x000fce0000000000 */
.L_x_3813:
[----:B------:R-:W-:Y:S05]  /*3b40*/  BSYNC.RECONVERGENT B6 ;  /* 0x0000000000067941 */ /* 0x000fea0003800200 */
.L_x_3812:
        /* <DEDUP_REMOVED lines=25> */
.L_x_3885:
[----:B------:R3:W5:Y:S01]  /*3ce0*/  LDG.E.U8 R24, desc[UR36][R4.64] ;  /* 0x0000002404187981 */ /* 0x000762000c1e1100 */
[----:B------:R-:W-:Y:S01]  /*3cf0*/  IMAD.MOV.U32 R25, RZ, RZ, RZ ;  /* 0x000000ffff197224 */ /* 0x000fe200078e00ff */
[----:B------:R-:W-:Y:S06]  /*3d00*/  BRA `(.L_x_3887) ;  /* 0x0000000c00447947 */ /* 0x000fec0003800000 */
.L_x_3884:
        /* <DEDUP_REMOVED lines=8> */
.L_x_3889:
[----:B------:R-:W2:Y:S02]  /*3d90*/  LDG.E R24, desc[UR36][R4.64] ;  /* 0x0000002404187981 */ /* 0x000ea4000c1e1900 */
[----:B--2---:R-:W-:Y:S01]  /*3da0*/  SHF.R.S32.HI R25, RZ, 0x1f, R24 ;  /* 0x0000001fff197819 */ /* 0x004fe20000011418 */
[----:B------:R-:W-:Y:S06]  /*3db0*/  BRA `(.L_x_3887) ;  /* 0x0000000c00187947 */ /* 0x000fec0003800000 */
.L_x_3888:
[----:B------:R-:W2:Y:S02]  /*3dc0*/  LDG.E.S16 R24, desc[UR36][R4.64] ;  /* 0x0000002404187981 */ /* 0x000ea4000c1e1700 */
[----:B--2---:R-:W-:Y:S01]  /*3dd0*/  SHF.R.S32.HI R25, RZ, 0x1f, R24 ;  /* 0x0000001fff197819 */ /* 0x004fe20000011418 */
[----:B------:R-:W-:Y:S06]  /*3de0*/  BRA `(.L_x_3887) ;  /* 0x0000000c000c7947 */ /* 0x000fec0003800000 */
.L_x_3883:
        /* <DEDUP_REMOVED lines=9> */
.L_x_3891:
[----:B------:R-:W2:Y:S02]  /*3e80*/  LDG.E.U16 R4, desc[UR36][R4.64] ;  /* 0x0000002404047981 */ /* 0x000ea4000c1e1500 */
[----:B--2---:R-:W-:-:S06]  /*3e90*/  HADD2.F32 R24, -RZ, R4.H0_H0 ;  /* 0x20000004ff187230 */ /* 0x004fcc0000004100 */
[----:B------:R-:W0:Y:S02]  /*3ea0*/  F2I.S64.TRUNC R24, R24 ;  /* 0x0000001800187311 */ /* 0x000e24000020d900 */
[----:B0-----:R-:W-:Y:S05]  /*3eb0*/  BRA `(.L_x_3887) ;  /* 0x0000000800d87947 */ /* 0x001fea0003800000 */
.L_x_3890:
        /* <DEDUP_REMOVED lines=9> */
.L_x_3893:
[----:B------:R-:W2:Y:S02]  /*3f50*/  LDG.E.U16 R4, desc[UR36][R4.64] ;  /* 0x0000002404047981 */ /* 0x000ea4000c1e1500 */
[----:B--2---:R-:W-:-:S06]  /*3f60*/  HADD2.F32 R24, -RZ, R4.H0_H0 ;  /* 0x20000004ff187230 */ /* 0x004fcc0000004100 */
[----:B------:R-:W0:Y:S02]  /*3f70*/  F2I.S64.TRUNC R24, R24 ;  /* 0x0000001800187311 */ /* 0x000e24000020d900 */
[----:B0-----:R-:W-:Y:S05]  /*3f80*/  BRA `(.L_x_3887) ;  /* 0x0000000800a47947 */ /* 0x001fea0003800000 */
.L_x_3892:
[----:B------:R-:W2:Y:S02]  /*3f90*/  LDG.E.64 R4, desc[UR36][R4.64] ;  /* 0x0000002404047981 */ /* 0x000ea4000c1e1b00 */
[----:B--2---:R0:W1:Y:S02]  /*3fa0*/  F2I.S64.F64.TRUNC R24, R4 ;  /* 0x0000000400187311 */ /* 0x004064000030d900 */
[----:B01----:R-:W-:Y:S05]  /*3fb0*/  BRA `(.L_x_3887) ;  /* 0x0000000800987947 */ /* 0x003fea0003800000 */
.L_x_3882:
        /* <DEDUP_REMOVED lines=13> */
.L_x_3896:
[----:B------:R-:W2:Y:S02]  /*4090*/  LDG.E.64 R4, desc[UR36][R4.64] ;  /* 0x0000002404047981 */ /* 0x000ea4000c1e1b00 */
[----:B--2---:R0:W1:Y:S02]  /*40a0*/  F2I.S64.F64.TRUNC R24, R4 ;  /* 0x0000000400187311 */ /* 0x004064000030d900 */
[----:B01----:R-:W-:Y:S05]  /*40b0*/  BRA `(.L_x_3887) ;  /* 0x0000000800587947 */ /* 0x003fea0003800000 */
.L_x_3895:
        /* <DEDUP_REMOVED lines=26> */
.L_x_3898:
        /* <DEDUP_REMOVED lines=14> */
.L_x_3897:
[----:B------:R-:W2:Y:S02]  /*4340*/  LDG.E.U16 R24, desc[UR36][R4.64] ;  /* 0x0000002404187981 */ /* 0x000ea4000c1e1500 */
[----:B--2---:R-:W-:-:S06]  /*4350*/  IMAD.U32 R24, R24, 0x10000, RZ ;  /* 0x0001000018187824 */ /* 0x004fcc00078e00ff */
[----:B------:R-:W0:Y:S02]  /*4360*/  F2I.S64.TRUNC R24, R24 ;  /* 0x0000001800187311 */ /* 0x000e24000020d900 */
[----:B0-----:R-:W-:Y:S05]  /*4370*/  BRA `(.L_x_3887) ;  /* 0x0000000400a87947 */ /* 0x001fea0003800000 */
.L_x_3894:
        /* <DEDUP_REMOVED lines=11> */
.L_x_3901:
        /* <DEDUP_REMOVED lines=21> */
.L_x_3905:
[----:B------:R-:W-:Y:S05]  /*4580*/  BSYNC.RECONVERGENT B1 ;  /* 0x0000000000017941 */ /* 0x000fea0003800200 */
.L_x_3904:
[----:B------:R-:W-:Y:S01]  /*4590*/  IMAD.SHL.U32 R0, R0, 0x100000, RZ ;  /* 0x0010000000007824 */ /* 0x000fe200078e00ff */
[----:B------:R-:W-:-:S04]  /*45a0*/  LEA R3, R3, 0x3b800000, 0x17 ;  /* 0x3b80000003037811 */ /* 0x000fc800078eb8ff */
[----:B------:R-:W-:-:S07]  /*45b0*/  LOP3.LUT R24, R3, R0, R7, 0xfe, !PT ;  /* 0x0000000003187212 */ /* 0x000fce00078efe07 */
.L_x_3903:
[----:B------:R-:W-:Y:S05]  /*45c0*/  BSYNC.RECONVERGENT B0 ;  /* 0x0000000000007941 */ /* 0x000fea0003800200 */
.L_x_3902:
[----:B------:R-:W0:Y:S02]  /*45d0*/  F2I.S64.TRUNC R24, R24 ;  /* 0x0000001800187311 */ /* 0x000e24000020d900 */
[----:B0-----:R-:W-:Y:S05]  /*45e0*/  BRA `(.L_x_3887) ;  /* 0x00000004000c7947 */ /* 0x001fea0003800000 */
.L_x_3900:
        /* <DEDUP_REMOVED lines=21> */
.L_x_3909:
[----:B------:R-:W-:Y:S05]  /*4740*/  BSYNC.RECONVERGENT B1 ;  /* 0x0000000000017941 */ /* 0x000fea0003800200 */
.L_x_3908:
[----:B------:R-:W-:Y:S01]  /*4750*/  IMAD.SHL.U32 R0, R0, 0x200000, RZ ;  /* 0x0020000000007824 */ /* 0x000fe200078e00ff */
[----:B------:R-:W-:-:S04]  /*4760*/  LEA R3, R3, 0x37800000, 0x17 ;  /* 0x3780000003037811 */ /* 0x000fc800078eb8ff */
[----:B------:R-:W-:-:S07]  /*4770*/  LOP3.LUT R24, R3, R0, R7, 0xfe, !PT ;  /* 0x0000000003187212 */ /* 0x000fce00078efe07 */
.L_x_3907:
[----:B------:R-:W-:Y:S05]  /*4780*/  BSYNC.RECONVERGENT B0 ;  /* 0x0000000000007941 */ /* 0x000fea0003800200 */
.L_x_3906:
[----:B------:R-:W1:Y:S02]  /*4790*/  F2I.S64.TRUNC R24, R24 ;  /* 0x0000001800187311 */ /* 0x000e64000020d900 */
[----:B-1----:R-:W-:Y:S05]  /*47a0*/  BRA `(.L_x_3887) ;  /* 0x00000000009c7947 */ /* 0x002fea0003800000 */
.L_x_3899:
        /* <DEDUP_REMOVED lines=14> */
.L_x_3913:
[----:B------:R-:W-:Y:S05]  /*4890*/  BSYNC.RECONVERGENT B0 ;  /* 0x0000000000007941 */ /* 0x000fea0003800200 */
.L_x_3912:
[----:B------:R-:W1:Y:S02]  /*48a0*/  F2I.S64.TRUNC R24, R24 ;  /* 0x0000001800187311 */ /* 0x000e64000020d900 */
[----:B-1----:R-:W-:Y:S05]  /*48b0*/  BRA `(.L_x_3887) ;  /* 0x0000000000587947 */ /* 0x002fea0003800000 */
.L_x_3886:
        /* <DEDUP_REMOVED lines=16> */
.L_x_3914:
[----:B------:R-:W-:Y:S01]  /*49c0*/  CS2R R24, SRZ ;  /* 0x0000000000187805 */ /* 0x000fe2000001ff00 */
[----:B------:R-:W-:Y:S06]  /*49d0*/  BRA `(.L_x_3887) ;  /* 0x0000000000107947 */ /* 0x000fec0003800000 */
.L_x_3911:
[----:B------:R1:W5:Y:S01]  /*49e0*/  LDG.E.64 R24, desc[UR36][R4.64] ;  /* 0x0000002404187981 */ /* 0x000362000c1e1b00 */
[----:B------:R-:W-:Y:S05]  /*49f0*/  BRA `(.L_x_3887) ;  /* 0x0000000000087947 */ /* 0x000fea0003800000 */
.L_x_3910:
[----:B------:R2:W5:Y:S01]  /*4a00*/  LDG.E R24, desc[UR36][R4.64] ;  /* 0x0000002404187981 */ /* 0x000562000c1e1900 */
[----:B------:R-:W-:-:S07]  /*4a10*/  IMAD.MOV.U32 R25, RZ, RZ, RZ ;  /* 0x000000ffff197224 */ /* 0x000fce00078e00ff */
.L_x_3887:
        /* <DEDUP_REMOVED lines=19> */
.L_x_3918:
[----:B------:R4:W5:Y:S01]  /*4b50*/  LDG.E.U8 R22, desc[UR36][R4.64] ;  /* 0x0000002404167981 */ /* 0x000962000c1e1100 */
[----:B------:R-:W-:Y:S01]  /*4b60*/  IMAD.MOV.U32 R23, RZ, RZ, RZ ;  /* 0x000000ffff177224 */ /* 0x000fe200078e00ff */
[----:B------:R-:W-:Y:S06]  /*4b70*/  BRA `(.L_x_3920) ;  /* 0x0000000c00447947 */ /* 0x000fec0003800000 */
.L_x_3917:
        /* <DEDUP_REMOVED lines=8> */
.L_x_3922:
[----:B------:R-:W2:Y:S02]  /*4c00*/  LDG.E R22, desc[UR36][R4.64] ;  /* 0x0000002404167981 */ /* 0x000ea4000c1e1900 */
[----:B--2---:R-:W-:Y:S01]  /*4c10*/  SHF.R.S32.HI R23, RZ, 0x1f, R22 ;  /* 0x0000001fff177819 */ /* 0x004fe20000011416 */
[----:B------:R-:W-:Y:S06]  /*4c20*/  BRA `(.L_x_3920) ;  /* 0x0000000c00187947 */ /* 0x000fec0003800000 */
.L_x_3921:
[----:B------:R-:W2:Y:S02]  /*4c30*/  LDG.E.S16 R22, desc[UR36][R4.64] ;  /* 0x0000002404167981 */ /* 0x000ea4000c1e1700 */
[----:B--2---:R-:W-:Y:S01]  /*4c40*/  SHF.R.S32.HI R23, RZ, 0x1f, R22 ;  /* 0x0000001fff177819 */ /* 0x004fe20000011416 */
[----:B------:R-:W-:Y:S06]  /*4c50*/  BRA `(.L_x_3920) ;  /* 0x0000000c000c7947 */ /* 0x000fec0003800000 */
.L_x_3916:
        /* <DEDUP_REMOVED lines=9> */
.L_x_3924:
[----:B------:R-:W2:Y:S02]  /*4cf0*/  LDG.E.U16 R4, desc[UR36][R4.64] ;  /* 0x0000002404047981 */ /* 0x000ea4000c1e1500 */
[----:B--2---:R-:W-:-:S06]  /*4d00*/  HADD2.F32 R22, -RZ, R4.H0_H0 ;  /* 0x20000004ff167230 */ /* 0x004fcc0000004100 */
[----:B------:R-:W0:Y:S02]  /*4d10*/  F2I.S64.TRUNC R22, R22 ;  /* 0x0000001600167311 */ /* 0x000e24000020d900 */
[----:B0-----:R-:W-:Y:S05]  /*4d20*/  BRA `(.L_x_3920) ;  /* 0x0000000800d87947 */ /* 0x001fea0003800000 */
.L_x_3923:
        /* <DEDUP_REMOVED lines=9> */
.L_x_3926:
[----:B------:R-:W2:Y:S02]  /*4dc0*/  LDG.E.U16 R4, desc[UR36][R4.64] ;  /* 0x0000002404047981 */ /* 0x000ea4000c1e1500 */
[----:B--2---:R-:W-:-:S06]  /*4dd0*/  HADD2.F32 R22, -RZ, R4.H0_H0 ;  /* 0x20000004ff167230 */ /* 0x004fcc0000004100 */
[----:B------:R-:W0:Y:S02]  /*4de0*/  F2I.S64.TRUNC R22, R22 ;  /* 0x0000001600167311 */ /* 0x000e24000020d900 */
[----:B0-----:R-:W-:Y:S05]  /*4df0*/  BRA `(.L_x_3920) ;  /* 0x0000000800a47947 */ /* 0x001fea0003800000 */
.L_x_3925:
[----:B------:R-:W2:Y:S02]  /*4e00*/  LDG.E.64 R4, desc[UR36][R4.64] ;  /* 0x0000002404047981 */ /* 0x000ea4000c1e1b00 */
[----:B--2---:R0:W1:Y:S02]  /*4e10*/  F2I.S64.F64.TRUNC R22, R4 ;  /* 0x0000000400167311 */ /* 0x004064000030d900 */
[----:B01----:R-:W-:Y:S05]  /*4e20*/  BRA `(.L_x_3920) ;  /* 0x0000000800987947 */ /* 0x003fea0003800000 */
.L_x_3915:
        /* <DEDUP_REMOVED lines=13> */
.L_x_3929:
[----:B------:R-:W2:Y:S02]  /*4f00*/  LDG.E.64 R4, desc[UR36][R4.64] ;  /* 0x0000002404047981 */ /* 0x000ea4000c1e1b00 */
[----:B--2---:R3:W4:Y:S02]  /*4f10*/  F2I.S64.F64.TRUNC R22, R4 ;  /* 0x0000000400167311 */ /* 0x004724000030d900 */
[----:B---34-:R-:W-:Y:S05]  /*4f20*/  BRA `(.L_x_3920) ;  /* 0x0000000800587947 */ /* 0x018fea0003800000 */
.L_x_3928:
        /* <DEDUP_REMOVED lines=26> */
.L_x_3931:
        /* <DEDUP_REMOVED lines=14> */
.L_x_3930:
[----:B------:R-:W2:Y:S02]  /*51b0*/  LDG.E.U16 R22, desc[UR36][R4.64] ;  /* 0x0000002404167981 */ /* 0x000ea4000c1e1500 */
[----:B--2---:R-:W-:-:S06]  /*51c0*/  IMAD.U32 R22, R22, 0x10000, RZ ;  /* 0x0001000016167824 */ /* 0x004fcc00078e00ff */
[----:B------:R-:W3:Y:S02]  /*51d0*/  F2I.S64.TRUNC R22, R22 ;  /* 0x0000001600167311 */ /* 0x000ee4000020d900 */
[----:B---3--:R-:W-:Y:S05]  /*51e0*/  BRA `(.L_x_3920) ;  /* 0x0000000400a87947 */ /* 0x008fea0003800000 */
.L_x_3927:
        /* <DEDUP_REMOVED lines=11> */
.L_x_3934:
        /* <DEDUP_REMOVED lines=21> */
.L_x_3938:
[----:B------:R-:W-:Y:S05]  /*53f0*/  BSYNC.RECONVERGENT B1 ;  /* 0x0000000000017941 */ /* 0x000fea0003800200 */
.L_x_3937:
[----:B------:R-:W-:Y:S01]  /*5400*/  IMAD.SHL.U32 R0, R0, 0x100000, RZ ;  /* 0x0010000000007824 */ /* 0x000fe200078e00ff */
[----:B------:R-:W-:-:S04]  /*5410*/  LEA R3, R3, 0x3b800000, 0x17 ;  /* 0x3b80000003037811 */ /* 0x000fc800078eb8ff */
[----:B------:R-:W-:-:S07]  /*5420*/  LOP3.LUT R22, R3, R0, R7, 0xfe, !PT ;  /* 0x0000000003167212 */ /* 0x000fce00078efe07 */
.L_x_3936:
[----:B------:R-:W-:Y:S05]  /*5430*/  BSYNC.RECONVERGENT B0 ;  /* 0x0000000000007941 */ /* 0x000fea0003800200 */
.L_x_3935:
[----:B------:R-:W1:Y:S02]  /*5440*/  F2I.S64.TRUNC R22, R22 ;  /* 0x0000001600167311 */ /* 0x000e64000020d900 */
[----:B-1----:R-:W-:Y:S05]  /*5450*/  BRA `(.L_x_3920) ;  /* 0x00000004000c7947 */ /* 0x002fea0003800000 */
.L_x_3933:
        /* <DEDUP_REMOVED lines=21> */
.L_x_3942:
[----:B------:R-:W-:Y:S05]  /*55b0*/  BSYNC.RECONVERGENT B1 ;  /* 0x0000000000017941 */ /* 0x000fea0003800200 */
.L_x_3941:
[----:B------:R-:W-:Y:S01]  /*55c0*/  IMAD.SHL.U32 R0, R0, 0x200000, RZ ;  /* 0x0020000000007824 */ /* 0x000fe200078e00ff */
[----:B------:R-:W-:-:S04]  /*55d0*/  LEA R3, R3, 0x37800000, 0x17 ;  /* 0x3780000003037811 */ /* 0x000fc800078eb8ff */
[----:B------:R-:W-:-:S07]  /*55e0*/  LOP3.LUT R22, R3, R0, R7, 0xfe, !PT ;  /* 0x0000000003167212 */ /* 0x000fce00078efe07 */
.L_x_3940:
[----:B------:R-:W-:Y:S05]  /*55f0*/  BSYNC.RECONVERGENT B0 ;  /* 0x0000000000007941 */ /* 0x000fea0003800200 */
.L_x_3939:
[----:B------:R-:W1:Y:S02]  /*5600*/  F2I.S64.TRUNC R22, R22 ;  /* 0x0000001600167311 */ /* 0x000e64000020d900 */
[----:B-1----:R-:W-:Y:S05]  /*5610*/  BRA `(.L_x_3920) ;  /* 0x00000000009c7947 */ /* 0x002fea0003800000 */
.L_x_3932:
        /* <DEDUP_REMOVED lines=14> */
.L_x_3946:
[----:B------:R-:W-:Y:S05]  /*5700*/  BSYNC.RECONVERGENT B0 ;  /* 0x0000000000007941 */ /* 0x000fea0003800200 */
.L_x_3945:
[----:B------:R-:W2:Y:S02]  /*5710*/  F2I.S64.TRUNC R22, R22 ;  /* 0x0000001600167311 */ /* 0x000ea4000020d900 */
[----:B--2---:R-:W-:Y:S05]  /*5720*/  BRA `(.L_x_3920) ;  /* 0x0000000000587947 */ /* 0x004fea0003800000 */
.L_x_3919:
        /* <DEDUP_REMOVED lines=16> */
.L_x_3947:
[----:B------:R-:W-:Y:S01]  /*5830*/  CS2R R22, SRZ ;  /* 0x0000000000167805 */ /* 0x000fe2000001ff00 */
[----:B------:R-:W-:Y:S06]  /*5840*/  BRA `(.L_x_3920) ;  /* 0x0000000000107947 */ /* 0x000fec0003800000 */
.L_x_3944:
[----:B------:R1:W5:Y:S01]  /*5850*/  LDG.E.64 R22, desc[UR36][R4.64] ;  /* 0x0000002404167981 */ /* 0x000362000c1e1b00 */
[----:B------:R-:W-:Y:S05]  /*5860*/  BRA `(.L_x_3920) ;  /* 0x0000000000087947 */ /* 0x000fea0003800000 */
.L_x_3943:
[----:B------:R2:W5:Y:S01]  /*5870*/  LDG.E R22, desc[UR36][R4.64] ;  /* 0x0000002404167981 */ /* 0x000562000c1e1900 */
[----:B------:R-:W-:-:S07]  /*5880*/  IMAD.MOV.U32 R23, RZ, RZ, RZ ;  /* 0x000000ffff177224 */ /* 0x000fce00078e00ff */
.L_x_3920:
[----:B------:R-:W-:-:S07]  /*5890*/  VIADD R35, R35, 0x80 ;  /* 0x0000008023237836 */ /* 0x000fce0000000000 */
.L_x_3881:
[----:B------:R-:W-:Y:S05]  /*58a0*/  BSYNC.RECONVERGENT B6 ;  /* 0x0000000000067941 */ /* 0x000fea0003800200 */
.L_x_3880:
        /* <DEDUP_REMOVED lines=25> */
.L_x_3953:
[----:B------:R0:W5:Y:S01]  /*5a40*/  LDG.E.U8 R16, desc[UR36][R4.64] ;  /* 0x0000002404107981 */ /* 0x000162000c1e1100 */
[----:B------:R-:W-:Y:S01]  /*5a50*/  IMAD.MOV.U32 R17, RZ, RZ, RZ ;  /* 0x000000ffff117224 */ /* 0x000fe200078e00ff */
[----:B------:R-:W-:Y:S06]  /*5a60*/  BRA `(.L_x_3955) ;  /* 0x0000000c00447947 */ /* 0x000fec0003800000 */
.L_x_3952:
        /* <DEDUP_REMOVED lines=8> */
.L_x_3957:
[----:B------:R-:W2:Y:S02]  /*5af0*/  LDG.E R16, desc[UR36][R4.64] ;  /* 0x0000002404107981 */ /* 0x000ea4000c1e1900 */
[----:B--2---:R-:W-:Y:S01]  /*5b00*/  SHF.R.S32.HI R17, RZ, 0x1f, R16 ;  /* 0x0000001fff117819 */ /* 0x004fe20000011410 */
[----:B------:R-:W-:Y:S06]  /*5b10*/  BRA `(.L_x_3955) ;  /* 0x0000000c00187947 */ /* 0x000fec0003800000 */
.L_x_3956:
[----:B------:R-:W2:Y:S02]  /*5b20*/  LDG.E.S16 R16, desc[UR36][R4.64] ;  /* 0x0000002404107981 */ /* 0x000ea4000c1e1700 */
[----:B--2---:R-:W-:Y:S01]  /*5b30*/  SHF.R.S32.HI R17, RZ, 0x1f, R16 ;  /* 0x0000001fff117819 */ /* 0x004fe20000011410 */
[----:B------:R-:W-:Y:S06]  /*5b40*/  BRA `(.L_x_3955) ;  /* 0x0000000c000c7947 */ /* 0x000fec0003800000 */
.L_x_3951:
        /* <DEDUP_REMOVED lines=9> */
.L_x_3959:
[----:B------:R-:W2:Y:S02]  /*5be0*/  LDG.E.U16 R4, desc[UR36][R4.64] ;  /* 0x0000002404047981 */ /* 0x000ea4000c1e1500 */
[----:B--2---:R-:W-:-:S06]  /*5bf0*/  HADD2.F32 R16, -RZ, R4.H0_H0 ;  /* 0x20000004ff107230 */ /* 0x004fcc0000004100 */
[----:B------:R-:W2:Y:S02]  /*5c00*/  F2I.S64.TRUNC R16, R16 ;  /* 0x0000001000107311 */ /* 0x000ea4000020d900 */
[----:B--2---:R-:W-:Y:S05]  /*5c10*/  BRA `(.L_x_3955) ;  /* 0x0000000800d87947 */ /* 0x004fea0003800000 */
.L_x_3958:
        /* <DEDUP_REMOVED lines=9> */
.L_x_3961:
[----:B------:R-:W2:Y:S02]  /*5cb0*/  LDG.E.U16 R4, desc[UR36][R4.64] ;  /* 0x0000002404047981 */ /* 0x000ea4000c1e1500 */
[----:B--2---:R-:W-:-:S06]  /*5cc0*/  HADD2.F32 R16, -RZ, R4.H0_H0 ;  /* 0x20000004ff107230 */ /* 0x004fcc0000004100 */
[----:B------:R-:W2:Y:S02]  /*5cd0*/  F2I.S64.TRUNC R16, R16 ;  /* 0x0000001000107311 */ /* 0x000ea4000020d900 */
[----:B--2---:R-:W-:Y:S05]  /*5ce0*/  BRA `(.L_x_3955) ;  /* 0x0000000800a47947 */ /* 0x004fea0003800000 */
.L_x_3960:
[----:B------:R-:W2:Y:S02]  /*5cf0*/  LDG.E.64 R4, desc[UR36][R4.64] ;  /* 0x0000002404047981 */ /* 0x000ea4000c1e1b00 */
[----:B--2---:R2:W3:Y:S02]  /*5d00*/  F2I.S64.F64.TRUNC R16, R4 ;  /* 0x0000000400107311 */ /* 0x0044e4000030d900 */
[----:B--23--:R-:W-:Y:S05]  /*5d10*/  BRA `(.L_x_3955) ;  /* 0x0000000800987947 */ /* 0x00cfea0003800000 */
.L_x_3950:
        /* <DEDUP_REMOVED lines=13> */
.L_x_3964:
[----:B------:R-:W2:Y:S02]  /*5df0*/  LDG.E.64 R4, desc[UR36][R4.64] ;  /* 0x0000002404047981 */ /* 0x000ea4000c1e1b00 */
[----:B--2---:R2:W3:Y:S02]  /*5e00*/  F2I.S64.F64.TRUNC R16, R4 ;  /* 0x0000000400107311 */ /* 0x0044e4000030d900 */
[----:B--23--:R-:W-:Y:S05]  /*5e10*/  BRA `(.L_x_3955) ;  /* 0x0000000800587947 */ /* 0x00cfea0003800000 */
.L_x_3963:
        /* <DEDUP_REMOVED lines=26> */
.L_x_3966:
        /* <DEDUP_REMOVED lines=12> */
[----:B------:R2:W3:Y:S02]  /*6080*/  F2I.S64.TRUNC R16, R0 ;  /* 0x0000000000107311 */ /* 0x0004e4000020d900 */
[----:B--23--:R-:W-:Y:S05]  /*6090*/  BRA `(.L_x_3955) ;  /* 0x0000000400b87947 */ /* 0x00cfea0003800000 */
.L_x_3965:
[----:B------:R-:W2:Y:S02]  /*60a0*/  LDG.E.U16 R16, desc[UR36][R4.64] ;  /* 0x0000002404107981 */ /* 0x000ea4000c1e1500 */
[----:B--2---:R-:W-:-:S06]  /*60b0*/  IMAD.U32 R16, R16, 0x10000, RZ ;  /* 0x0001000010107824 */ /* 0x004fcc00078e00ff */
[----:B------:R-:W2:Y:S02]  /*60c0*/  F2I.S64.TRUNC R16, R16 ;  /* 0x0000001000107311 */ /* 0x000ea4000020d900 */
[----:B--2---:R-:W-:Y:S05]  /*60d0*/  BRA `(.L_x_3955) ;  /* 0x0000000400a87947 */ /* 0x004fea0003800000 */
.L_x_3962:
        /* <DEDUP_REMOVED lines=11> */
.L_x_3969:
        /* <DEDUP_REMOVED lines=21> */
.L_x_3973:
[----:B------:R-:W-:Y:S05]  /*62e0*/  BSYNC.RECONVERGENT B1 ;  /* 0x0000000000017941 */ /* 0x000fea0003800200 */
.L_x_3972:
[----:B------:R-:W-:Y:S01]  /*62f0*/  IMAD.SHL.U32 R0, R0, 0x100000, RZ ;  /* 0x0010000000007824 */ /* 0x000fe200078e00ff */
[----:B------:R-:W-:-:S04]  /*6300*/  LEA R3, R3, 0x3b800000, 0x17 ;  /* 0x3b80000003037811 */ /* 0x000fc800078eb8ff */
[----:B------:R-:W-:-:S07]  /*6310*/  LOP3.LUT R16, R3, R0, R7, 0xfe, !PT ;  /* 0x0000000003107212 */ /* 0x000fce00078efe07 */
.L_x_3971:
[----:B------:R-:W-:Y:S05]  /*6320*/  BSYNC.RECONVERGENT B0 ;  /* 0x0000000000007941 */ /* 0x000fea0003800200 */
.L_x_3970:
[----:B------:R-:W4:Y:S02]  /*6330*/  F2I.S64.TRUNC R16, R16 ;  /* 0x0000001000107311 */ /* 0x000f24000020d900 */
[----:B----4-:R-:W-:Y:S05]  /*6340*/  BRA `(.L_x_3955) ;  /* 0x00000004000c7947 */ /* 0x010fea0003800000 */
.L_x_3968:
        /* <DEDUP_REMOVED lines=21> */
.L_x_3977:
[----:B------:R-:W-:Y:S05]  /*64a0*/  BSYNC.RECONVERGENT B1 ;  /* 0x0000000000017941 */ /* 0x000fea0003800200 */
.L_x_3976:
[----:B------:R-:W-:Y:S01]  /*64b0*/  IMAD.SHL.U32 R0, R0, 0x200000, RZ ;  /* 0x0020000000007824 */ /* 0x000fe200078e00ff */
[----:B------:R-:W-:-:S04]  /*64c0*/  LEA R3, R3, 0x37800000, 0x17 ;  /* 0x3780000003037811 */ /* 0x000fc800078eb8ff */
[----:B------:R-:W-:-:S07]  /*64d0*/  LOP3.LUT R16, R3, R0, R7, 0xfe, !PT ;  /* 0x0000000003107212 */ /* 0x000fce00078efe07 */
.L_x_3975:
[----:B------:R-:W-:Y:S05]  /*64e0*/  BSYNC.RECONVERGENT B0 ;  /* 0x0000000000007941 */ /* 0x000fea0003800200 */
.L_x_3974:
[----:B------:R-:W0:Y:S02]  /*64f0*/  F2I.S64.TRUNC R16, R16 ;  /* 0x0000001000107311 */ /* 0x000e24000020d900 */
[----:B0-----:R-:W-:Y:S05]  /*6500*/  BRA `(.L_x_3955) ;  /* 0x00000000009c7947 */ /* 0x001fea0003800000 */
.L_x_3967:
        /* <DEDUP_REMOVED lines=14> */
.L_x_3981:
[----:B------:R-:W-:Y:S05]  /*65f0*/  BSYNC.RECONVERGENT B0 ;  /* 0x0000000000007941 */ /* 0x000fea0003800200 */
.L_x_3980:
[----:B------:R-:W2:Y:S02]  /*6600*/  F2I.S64.TRUNC R16, R16 ;  /* 0x0000001000107311 */ /* 0x000ea4000020d900 */
[----:B--2---:R-:W-:Y:S05]  /*6610*/  BRA `(.L_x_3955) ;  /* 0x0000000000587947 */ /* 0x004fea0003800000 */
.L_x_3954:
        /* <DEDUP_REMOVED lines=16> */
.L_x_3982:
[----:B------:R-:W-:Y:S01]  /*6720*/  CS2R R16, SRZ ;  /* 0x0000000000107805 */ /* 0x000fe2000001ff00 */
[----:B------:R-:W-:Y:S06]  /*6730*/  BRA `(.L_x_3955) ;  /* 0x0000000000107947 */ /* 0x000fec0003800000 */
.L_x_3979:
[----:B------:R2:W5:Y:S01]  /*6740*/  LDG.E.64 R16, desc[UR36][R4.64] ;  /* 0x0000002404107981 */ /* 0x000562000c1e1b00 */
[----:B------:R-:W-:Y:S05]  /*6750*/  BRA `(.L_x_3955) ;  /* 0x0000000000087947 */ /* 0x000fea0003800000 */
.L_x_3978:
[----:B------:R3:W5:Y:S01]  /*6760*/  LDG.E R16, desc[UR36][R4.64] ;  /* 0x0000002404107981 */ /* 0x000762000c1e1900 */
[----:B------:R-:W-:-:S07]  /*6770*/  IMAD.MOV.U32 R17, RZ, RZ, RZ ;  /* 0x000000ffff117224 */ /* 0x000fce00078e00ff */
.L_x_3955:
        /* <DEDUP_REMOVED lines=19> */
.L_x_3986:
[----:B------:R0:W5:Y:S01]  /*68b0*/  LDG.E.U8 R18, desc[UR36][R4.64] ;  /* 0x0000002404127981 */ /* 0x000162000c1e1100 */
[----:B------:R-:W-:Y:S01]  /*68c0*/  IMAD.MOV.U32 R19, RZ, RZ, RZ ;  /* 0x000000ffff137224 */ /* 0x000fe200078e00ff */
[----:B------:R-:W-:Y:S06]  /*68d0*/  BRA `(.L_x_3949) ;  /* 0x0000000c00407947 */ /* 0x000fec0003800000 */
.L_x_3985:
        /* <DEDUP_REMOVED lines=8> */
.L_x_3989:
[----:B------:R-:W2:Y:S02]  /*6960*/  LDG.E R18, desc[UR36][R4.64] ;  /* 0x0000002404127981 */ /* 0x000ea4000c1e1900 */
[----:B--2---:R-:W-:Y:S01]  /*6970*/  SHF.R.S32.HI R19, RZ, 0x1f, R18 ;  /* 0x0000001fff137819 */ /* 0x004fe20000011412 */
[----:B------:R-:W-:Y:S06]  /*6980*/  BRA `(.L_x_3949) ;  /* 0x0000000c00147947 */ /* 0x000fec0003800000 */
.L_x_3988:
[----:B------:R-:W2:Y:S02]  /*6990*/  LDG.E.S16 R18, desc[UR36][R4.64] ;  /* 0x0000002404127981 */ /* 0x000ea4000c1e1700 */
[----:B--2---:R-:W-:Y:S01]  /*69a0*/  SHF.R.S32.HI R19, RZ, 0x1f, R18 ;  /* 0x0000001fff137819 */ /* 0x004fe20000011412 */
[----:B------:R-:W-:Y:S06]  /*69b0*/  BRA `(.L_x_3949) ;  /* 0x0000000c00087947 */ /* 0x000fec0003800000 */
.L_x_3984:
        /* <DEDUP_REMOVED lines=9> */
.L_x_3991:
[----:B------:R-:W2:Y:S02]  /*6a50*/  LDG.E.U16 R4, desc[UR36][R4.64] ;  /* 0x0000002404047981 */ /* 0x000ea4000c1e1500 */
[----:B--2---:R-:W-:-:S06]  /*6a60*/  HADD2.F32 R18, -RZ, R4.H0_H0 ;  /* 0x20000004ff127230 */ /* 0x004fcc0000004100 */
[----:B------:R-:W0:Y:S02]  /*6a70*/  F2I.S64.TRUNC R18, R18 ;  /* 0x0000001200127311 */ /* 0x000e24000020d900 */
[----:B0-----:R-:W-:Y:S05]  /*6a80*/  BRA `(.L_x_3949) ;  /* 0x0000000800d47947 */ /* 0x001fea0003800000 */
.L_x_3990:
        /* <DEDUP_REMOVED lines=9> */
.L_x_3993:
[----:B------:R-:W2:Y:S02]  /*6b20*/  LDG.E.U16 R4, desc[UR36][R4.64] ;  /* 0x0000002404047981 */ /* 0x000ea4000c1e1500 */
[----:B--2---:R-:W-:-:S06]  /*6b30*/  HADD2.F32 R18, -RZ, R4.H0_H0 ;  /* 0x20000004ff127230 */ /* 0x004fcc0000004100 */
[----:B------:R-:W0:Y:S02]  /*6b40*/  F2I.S64.TRUNC R18, R18 ;  /* 0x0000001200127311 */ /* 0x000e24000020d900 */
[----:B0-----:R-:W-:Y:S05]  /*6b50*/  BRA `(.L_x_3949) ;  /* 0x0000000800a07947 */ /* 0x001fea0003800000 */
.L_x_3992:
[----:B------:R-:W2:Y:S02]  /*6b60*/  LDG.E.64 R4, desc[UR36][R4.64] ;  /* 0x0000002404047981 */ /* 0x000ea4000c1e1b00 */
[----:B--2---:R0:W1:Y:S02]  /*6b70*/  F2I.S64.F64.TRUNC R18, R4 ;  /* 0x0000000400127311 */ /* 0x004064000030d900 */
[----:B01----:R-:W-:Y:S05]  /*6b80*/  BRA `(.L_x_3949) ;  /* 0x0000000800947947 */ /* 0x003fea0003800000 */
.L_x_3983:
        /* <DEDUP_REMOVED lines=13> */
.L_x_3996:
[----:B------:R-:W2:Y:S02]  /*6c60*/  LDG.E.64 R4, desc[UR36][R4.64] ;  /* 0x0000002404047981 */ /* 0x000ea4000c1e1b00 */
[----:B--2---:R0:W1:Y:S02]  /*6c70*/  F2I.S64.F64.TRUNC R18, R4 ;  /* 0x0000000400127311 */ /* 0x004064000030d900 */
[----:B01----:R-:W-:Y:S05]  /*6c80*/  BRA `(.L_x_3949) ;  /* 0x0000000800547947 */ /* 0x003fea0003800000 */
.L_x_3995:
        /* <DEDUP_REMOVED lines=26> */
.L_x_3998:
        /* <DEDUP_REMOVED lines=14> */
.L_x_3997:
[----:B------:R-:W2:Y:S02]  /*6f10*/  LDG.E.U16 R18, desc[UR36][R4.64] ;  /* 0x0000002404127981 */ /* 0x000ea4000c1e1500 */
[----:B--2---:R-:W-:-:S06]  /*6f20*/  IMAD.U32 R18, R18, 0x10000, RZ ;  /* 0x0001000012127824 */ /* 0x004fcc00078e00ff */
[----:B------:R-:W0:Y:S02]  /*6f30*/  F2I.S64.TRUNC R18, R18 ;  /* 0x0000001200127311 */ /* 0x000e24000020d900 */
[----:B0-----:R-:W-:Y:S05]  /*6f40*/  BRA `(.L_x_3949) ;  /* 0x0000000400a47947 */ /* 0x001fea0003800000 */
.L_x_3994:
        /* <DEDUP_REMOVED lines=11> */
.L_x_4001:
        /* <DEDUP_REMOVED lines=21> */
.L_x_4005:
[----:B------:R-:W-:Y:S05]  /*7150*/  BSYNC.RECONVERGENT B1 ;  /* 0x0000000000017941 */ /* 0x000fea0003800200 */
.L_x_4004:
[----:B------:R-:W-:Y:S01]  /*7160*/  IMAD.SHL.U32 R0, R0, 0x100000, RZ ;  /* 0x0010000000007824 */ /* 0x000fe200078e00ff */
[----:B------:R-:W-:-:S04]  /*7170*/  LEA R3, R3, 0x3b800000, 0x17 ;  /* 0x3b80000003037811 */ /* 0x000fc800078eb8ff */
[----:B------:R-:W-:-:S07]  /*7180*/  LOP3.LUT R18, R3, R0, R7, 0xfe, !PT ;  /* 0x0000000003127212 */ /* 0x000fce00078efe07 */
.L_x_4003:
[----:B------:R-:W-:Y:S05]  /*7190*/  BSYNC.RECONVERGENT B0 ;  /* 0x0000000000007941 */ /* 0x000fea0003800200 */
.L_x_4002:
[----:B------:R-:W0:Y:S02]  /*71a0*/  F2I.S64.TRUNC R18, R18 ;  /* 0x0000001200127311 */ /* 0x000e24000020d900 */
[----:B0-----:R-:W-:Y:S05]  /*71b0*/  BRA `(.L_x_3949) ;  /* 0x0000000400087947 */ /* 0x001fea0003800000 */
.L_x_4000:
        /* <DEDUP_REMOVED lines=21> */
.L_x_4009:
[----:B------:R-:W-:Y:S05]  /*7310*/  BSYNC.RECONVERGENT B1 ;  /* 0x0000000000017941 */ /* 0x000fea0003800200 */
.L_x_4008:
[----:B------:R-:W-:Y:S01]  /*7320*/  IMAD.SHL.U32 R0, R0, 0x200000, RZ ;  /* 0x0020000000007824 */ /* 0x000fe200078e00ff */
[----:B------:R-:W-:-:S04]  /*7330*/  LEA R3, R3, 0x37800000, 0x17 ;  /* 0x3780000003037811 */ /* 0x000fc800078eb8ff */
[----:B------:R-:W-:-:S07]  /*7340*/  LOP3.LUT R18, R3, R0, R7, 0xfe, !PT ;  /* 0x0000000003127212 */ /* 0x000fce00078efe07 */
.L_x_4007:
[----:B------:R-:W-:Y:S05]  /*7350*/  BSYNC.RECONVERGENT B0 ;  /* 0x0000000000007941 */ /* 0x000fea0003800200 */
.L_x_4006:
[----:B------:R-:W0:Y:S02]  /*7360*/  F2I.S64.TRUNC R18, R18 ;  /* 0x0000001200127311 */ /* 0x000e24000020d900 */
[----:B0-----:R-:W-:Y:S05]  /*7370*/  BRA `(.L_x_3949) ;  /* 0x0000000000987947 */ /* 0x001fea0003800000 */
.L_x_3999:
        /* <DEDUP_REMOVED lines=14> */
.L_x_4013:
[----:B------:R-:W-:Y:S05]  /*7460*/  BSYNC.RECONVERGENT B0 ;  /* 0x0000000000007941 */ /* 0x000fea0003800200 */
.L_x_4012:
[----:B------:R-:W0:Y:S02]  /*7470*/  F2I.S64.TRUNC R18, R18 ;  /* 0x0000001200127311 */ /* 0x000e24000020d900 */
[----:B0-----:R-:W-:Y:S05]  /*7480*/  BRA `(.L_x_3949) ;  /* 0x0000000000547947 */ /* 0x001fea0003800000 */
.L_x_3987:
        /* <DEDUP_REMOVED lines=16> */
.L_x_4014:
[----:B------:R-:W-:Y:S05]  /*7590*/  BRA `(.L_x_3949) ;  /* 0x0000000000107947 */ /* 0x000fea0003800000 */
.L_x_4011:
[----:B------:R0:W5:Y:S01]  /*75a0*/  LDG.E.64 R18, desc[UR36][R4.64] ;  /* 0x0000002404127981 */ /* 0x000162000c1e1b00 */
[----:B------:R-:W-:Y:S05]  /*75b0*/  BRA `(.L_x_3949) ;  /* 0x0000000000087947 */ /* 0x000fea0003800000 */
.L_x_4010:
[----:B------:R0:W5:Y:S01]  /*75c0*/  LDG.E R18, desc[UR36][R4.64] ;  /* 0x0000002404127981 */ /* 0x000162000c1e1900 */
[----:B------:R-:W-:-:S07]  /*75d0*/  IMAD.MOV.U32 R19, RZ, RZ, RZ ;  /* 0x000000ffff137224 */ /* 0x000fce00078e00ff */
.L_x_3949:
[----:B------:R-:W-:Y:S05]  /*75e0*/  BSYNC.RECONVERGENT B6 ;  /* 0x0000000000067941 */ /* 0x000fea0003800200 */
.L_x_3948:
[----:B------:R-:W0:Y:S01]  /*75f0*/  LDC.U8 R34, c[0x0][0x3b0] ;  /* 0x0000ec00ff227b82 */ /* 0x000e220000000000 */
[----:B------:R-:W-:Y:S01]  /*7600*/  ISETP.GE.AND P0, PT, R33, R32, PT ;  /* 0x000000202100720c */ /* 0x000fe20003f06270 */
[----:B------:R-:W-:Y:S04]  /*7610*/  BSSY.RECONVERGENT B7, `(.L_x_4015) ;  /* 0x00002bf000077945 */ /* 0x000fe80003800200 */
[----:B------:R-:W-:Y:S01]  /*7620*/  BSSY.RELIABLE B6, `(.L_x_4016) ;  /* 0x00001d9000067945 */ /* 0x000fe20003800100 */
[----:B-----5:R-:W-:Y:S02]  /*7630*/  LOP3.LUT R23, R23, R25, RZ, 0x3c, !PT ;  /* 0x0000001917177212 */ /* 0x020fe400078e3cff */
[----:B------:R-:W-:Y:S02]  /*7640*/  LOP3.LUT R16, R18, R16, RZ, 0x3c, !PT ;  /* 0x0000001012107212 */ /* 0x000fe400078e3cff */
[----:B------:R-:W-:-:S02]  /*7650*/  LOP3.LUT R22, R22, R24, RZ, 0x3c, !PT ;  /* 0x0000001816167212 */ /* 0x000fc400078e3cff */
[----:B------:R-:W-:Y:S02]  /*7660*/  LOP3.LUT R17, R19, R17, RZ, 0x3c, !PT ;  /* 0x0000001113117212 */ /* 0x000fe400078e3cff */
[----:B------:R-:W-:Y:S02]  /*7670*/  LOP3.LUT R3, R30, R36, RZ, 0x3c, !PT ;  /* 0x000000241e037212 */ /* 0x000fe400078e3cff */
[----:B01234-:R-:W-:Y:S02]  /*7680*/  LOP3.LUT R5, R31, R37, RZ, 0x3c, !PT ;  /* 0x000000251f057212 */ /* 0x01ffe400078e3cff */
[----:B------:R-:W-:Y:S02]  /*7690*/  LOP3.LUT R18, R26, R28, RZ, 0x3c, !PT ;  /* 0x0000001c1a127212 */ /* 0x000fe400078e3cff */
[----:B------:R-:W-:Y:S01]  /*76a0*/  LOP3.LUT R25, R27, R29, RZ, 0x3c, !PT ;  /* 0x0000001d1b197212 */ /* 0x000fe200078e3cff */
        /* <DEDUP_REMOVED lines=24> */
.L_x_4021:
[----:B------:R0:W-:Y:S01]  /*7830*/  STG.E.U8 desc[UR36][R8.64], R3 ;  /* 0x0000000308007986 */ /* 0x0001e2000c101124 */
[----:B------:R-:W-:Y:S05]  /*7840*/  BRA `(.L_x_4023) ;  /* 0x0000000c00307947 */ /* 0x000fea0003800000 */
.L_x_4020:
        /* <DEDUP_REMOVED lines=8> */
.L_x_4025:
[----:B------:R0:W-:Y:S01]  /*78d0*/  STG.E desc[UR36][R8.64], R3 ;  /* 0x0000000308007986 */ /* 0x0001e2000c101924 */
[----:B------:R-:W-:Y:S05]  /*78e0*/  BRA `(.L_x_4023) ;  /* 0x0000000c00087947 */ /* 0x000fea0003800000 */
.L_x_4024:
[----:B------:R0:W-:Y:S01]  /*78f0*/  STG.E.U16 desc[UR36][R8.64], R3 ;  /* 0x0000000308007986 */ /* 0x0001e2000c101524 */
[----:B------:R-:W-:Y:S05]  /*7900*/  BRA `(.L_x_4023) ;  /* 0x0000000c00007947 */ /* 0x000fea0003800000 */
.L_x_4019:
        /* <DEDUP_REMOVED lines=9> */
.L_x_4027:
[----:B------:R-:W0:Y:S02]  /*79a0*/  I2F.S64 R0, R4 ;  /* 0x0000000400007312 */ /* 0x000e240000301400 */
[----:B0-----:R-:W-:-:S05]  /*79b0*/  F2FP.F16.F32.PACK_AB R0, RZ, R0 ;  /* 0x00000000ff00723e */ /* 0x001fca00000000ff */
[----:B------:R0:W-:Y:S01]  /*79c0*/  STG.E.U16 desc[UR36][R8.64], R0 ;  /* 0x0000000008007986 */ /* 0x0001e2000c101524 */
[----:B------:R-:W-:Y:S05]  /*79d0*/  BRA `(.L_x_4023) ;  /* 0x0000000800cc7947 */ /* 0x000fea0003800000 */
.L_x_4026:
        /* <DEDUP_REMOVED lines=10> */
.L_x_4029:
[----:B------:R-:W0:Y:S02]  /*7a80*/  I2F.S64 R4, R4 ;  /* 0x0000000400047312 */ /* 0x000e240000301400 */
[----:B0-----:R-:W-:-:S04]  /*7a90*/  F2FP.F16.F32.PACK_AB R3, RZ, R4 ;  /* 0x00000004ff03723e */ /* 0x001fc800000000ff */
[----:B------:R-:W-:-:S05]  /*7aa0*/  PRMT R3, R3, 0x5410, RZ ;  /* 0x0000541003037816 */ /* 0x000fca00000000ff */
[----:B------:R3:W-:Y:S01]  /*7ab0*/  STG.E desc[UR36][R8.64], R3 ;  /* 0x0000000308007986 */ /* 0x0007e2000c101924 */
[----:B------:R-:W-:Y:S05]  /*7ac0*/  BRA `(.L_x_4023) ;  /* 0x0000000800907947 */ /* 0x000fea0003800000 */
.L_x_4028:
[----:B------:R-:W0:Y:S02]  /*7ad0*/  I2F.F64.S64 R4, R4 ;  /* 0x0000000400047312 */ /* 0x000e240000301c00 */
[----:B0-----:R4:W-:Y:S01]  /*7ae0*/  STG.E.64 desc[UR36][R8.64], R4 ;  /* 0x0000000408007986 */ /* 0x0019e2000c101b24 */
[----:B------:R-:W-:Y:S05]  /*7af0*/  BRA `(.L_x_4023) ;  /* 0x0000000800847947 */ /* 0x000fea0003800000 */
.L_x_4018:
        /* <DEDUP_REMOVED lines=13> */
.L_x_4032:
[----:B------:R-:W-:Y:S01]  /*7bd0*/  CS2R R6, SRZ ;  /* 0x0000000000067805 */ /* 0x000fe2000001ff00 */
[----:B------:R-:W0:Y:S04]  /*7be0*/  I2F.F64.S64 R4, R4 ;  /* 0x0000000400047312 */ /* 0x000e280000301c00 */
[----:B0-----:R0:W-:Y:S01]  /*7bf0*/  STG.E.128 desc[UR36][R8.64], R4 ;  /* 0x0000000408007986 */ /* 0x0011e2000c101d24 */
[----:B------:R-:W-:Y:S05]  /*7c00*/  BRA `(.L_x_4023) ;  /* 0x0000000800407947 */ /* 0x000fea0003800000 */
.L_x_4031:
        /* <DEDUP_REMOVED lines=19> */
.L_x_4036:
[----:B------:R-:W-:Y:S05]  /*7d40*/  BSYNC.RECONVERGENT B0 ;  /* 0x0000000000007941 */ /* 0x000fea0003800200 */
.L_x_4035:
[----:B------:R-:W-:-:S05]  /*7d50*/  LOP3.LUT R7, R0, 0x80, R7, 0xf8, !PT ;  /* 0x0000008000077812 */ /* 0x000fca00078ef807 */
[----:B------:R0:W-:Y:S01]  /*7d60*/  STG.E.U8 desc[UR36][R8.64], R7 ;  /* 0x0000000708007986 */ /* 0x0001e2000c101124 */
[----:B------:R-:W-:Y:S05]  /*7d70*/  BRA `(.L_x_4023) ;  /* 0x0000000400e47947 */ /* 0x000fea0003800000 */
.L_x_4034:
        /* <DEDUP_REMOVED lines=15> */
.L_x_4038:
[----:B------:R-:W-:Y:S05]  /*7e70*/  BSYNC.RECONVERGENT B0 ;  /* 0x0000000000007941 */ /* 0x000fea0003800200 */
.L_x_4037:
[----:B------:R-:W-:-:S05]  /*7e80*/  LOP3.LUT R7, R0, 0x80, R7, 0xf8, !PT ;  /* 0x0000008000077812 */ /* 0x000fca00078ef807 */
[----:B------:R0:W-:Y:S01]  /*7e90*/  STG.E.U8 desc[UR36][R8.64], R7 ;  /* 0x0000000708007986 */ /* 0x0001e2000c101124 */
[----:B------:R-:W-:Y:S05]  /*7ea0*/  BRA `(.L_x_4023) ;  /* 0x0000000400987947 */ /* 0x000fea0003800000 */
.L_x_4033:
[----:B------:R-:W0:Y:S02]  /*7eb0*/  I2F.S64 R0, R4 ;  /* 0x0000000400007312 */ /* 0x000e240000301400 */
[----:B0-----:R-:W-:-:S05]  /*7ec0*/  F2FP.BF16.F32.PACK_AB R0, RZ, R0 ;  /* 0x00000000ff00723e */ /* 0x001fca00000010ff */
[----:B------:R0:W-:Y:S01]  /*7ed0*/  STG.E.U16 desc[UR36][R8.64], R0 ;  /* 0x0000000008007986 */ /* 0x0001e2000c101524 */
[----:B------:R-:W-:Y:S05]  /*7ee0*/  BRA `(.L_x_4023) ;  /* 0x0000000400887947 */ /* 0x000fea0003800000 */
.L_x_4030:
        /* <DEDUP_REMOVED lines=10> */
.L_x_4041:
        /* <DEDUP_REMOVED lines=13> */
.L_x_4044:
[----:B------:R-:W-:-:S04]  /*8060*/  SHF.R.U32.HI R0, RZ, 0x14, R5 ;  /* 0x00000014ff007819 */ /* 0x000fc80000011605 */
[----:B------:R-:W-:-:S04]  /*8070*/  LOP3.LUT R0, R0, 0x1, RZ, 0xc0, !PT ;  /* 0x0000000100007812 */ /* 0x000fc800078ec0ff */
[----:B------:R-:W-:-:S04]  /*8080*/  IADD3 R0, PT, PT, R5, 0x487ffff, R0 ;  /* 0x0487ffff05007810 */ /* 0x000fc80007ffe000 */
[----:B------:R-:W-:-:S04]  /*8090*/  SHF.R.U32.HI R0, RZ, 0x14, R0 ;  /* 0x00000014ff007819 */ /* 0x000fc80000011600 */
[----:B------:R-:W-:-:S07]  /*80a0*/  LOP3.LUT R3, R0, 0xff, RZ, 0xc0, !PT ;  /* 0x000000ff00037812 */ /* 0x000fce00078ec0ff */
.L_x_4045:
[----:B------:R-:W-:-:S04]  /*80b0*/  SHF.R.U32.HI R0, RZ, 0x18, R5 ;  /* 0x00000018ff007819 */ /* 0x000fc80000011605 */
[----:B------:R-:W-:-:S07]  /*80c0*/  LOP3.LUT R0, R3, 0x80, R0, 0xf8, !PT ;  /* 0x0000008003007812 */ /* 0x000fce00078ef800 */
.L_x_4043:
[----:B------:R-:W-:Y:S05]  /*80d0*/  BSYNC.RECONVERGENT B0 ;  /* 0x0000000000007941 */ /* 0x000fea0003800200 */
.L_x_4042:
[----:B------:R0:W-:Y:S01]  /*80e0*/  STG.E.U8 desc[UR36][R8.64], R0 ;  /* 0x0000000008007986 */ /* 0x0001e2000c101124 */
[----:B------:R-:W-:Y:S05]  /*80f0*/  BRA `(.L_x_4023) ;  /* 0x0000000400047947 */ /* 0x000fea0003800000 */
.L_x_4040:
        /* <DEDUP_REMOVED lines=13> */
.L_x_4048:
[----:B------:R-:W-:-:S04]  /*81d0*/  SHF.R.U32.HI R0, RZ, 0x15, R5 ;  /* 0x00000015ff007819 */ /* 0x000fc80000011605 */
[----:B------:R-:W-:-:S04]  /*81e0*/  LOP3.LUT R0, R0, 0x1, RZ, 0xc0, !PT ;  /* 0x0000000100007812 */ /* 0x000fc800078ec0ff */
[----:B------:R-:W-:-:S04]  /*81f0*/  IADD3 R0, PT, PT, R5, 0x88fffff, R0 ;  /* 0x088fffff05007810 */ /* 0x000fc80007ffe000 */
[----:B------:R-:W-:-:S04]  /*8200*/  SHF.R.U32.HI R0, RZ, 0x15, R0 ;  /* 0x00000015ff007819 */ /* 0x000fc80000011600 */
[----:B------:R-:W-:-:S07]  /*8210*/  LOP3.LUT R3, R0, 0xff, RZ, 0xc0, !PT ;  /* 0x000000ff00037812 */ /* 0x000fce00078ec0ff */
.L_x_4049:
[----:B------:R-:W-:-:S04]  /*8220*/  SHF.R.U32.HI R0, RZ, 0x18, R5 ;  /* 0x00000018ff007819 */ /* 0x000fc80000011605 */
[----:B------:R-:W-:-:S07]  /*8230*/  LOP3.LUT R0, R3, 0x80, R0, 0xf8, !PT ;  /* 0x0000008003007812 */ /* 0x000fce00078ef800 */
.L_x_4047:
[----:B------:R-:W-:Y:S05]  /*8240*/  BSYNC.RECONVERGENT B0 ;  /* 0x0000000000007941 */ /* 0x000fea0003800200 */
.L_x_4046:
[----:B------:R0:W-:Y:S01]  /*8250*/  STG.E.U8 desc[UR36][R8.64], R0 ;  /* 0x0000000008007986 */ /* 0x0001e2000c101124 */
[----:B------:R-:W-:Y:S05]  /*8260*/  BRA `(.L_x_4023) ;  /* 0x0000000000a87947 */ /* 0x000fea0003800000 */
.L_x_4039:
[----:B------:R-:W-:-:S13]  /*8270*/  ISETP.NE.AND P0, PT, R0, 0x1c, PT ;  /* 0x0000001c0000780c */ /* 0x000fda0003f05270 */
[----:B------:R-:W-:Y:S05]  /*8280*/  @!P0 BRA `(.L_x_4050) ;  /* 0x00000000009c8947 */ /* 0x000fea0003800000 */
[----:B------:R-:W-:-:S13]  /*8290*/  ISETP.NE.AND P0, PT, R0, 0x1d, PT ;  /* 0x0000001d0000780c */ /* 0x000fda0003f05270 */
[----:B------:R-:W-:Y:S05]  /*82a0*/  @!P0 BRA `(.L_x_4051) ;  /* 0x00000000008c8947 */ /* 0x000fea0003800000 */
[----:B------:R-:W-:-:S13]  /*82b0*/  ISETP.NE.AND P0, PT, R0, 0x2c, PT ;  /* 0x0000002c0000780c */ /* 0x000fda0003f05270 */
[----:B------:R-:W-:Y:S05]  /*82c0*/  @!P0 BRA `(.L_x_4052) ;  /* 0x0000000000448947 */ /* 0x000fea0003800000 */
.L_x_4022:
        /* <DEDUP_REMOVED lines=16> */
.L_x_4053:
[----:B------:R-:W-:Y:S05]  /*83d0*/  BRA `(.L_x_4023) ;  /* 0x00000000004c7947 */ /* 0x000fea0003800000 */
.L_x_4052:
        /* <DEDUP_REMOVED lines=16> */
.L_x_4051:
[----:B------:R0:W-:Y:S01]  /*84e0*/  STG.E.64 desc[UR36][R8.64], R4 ;  /* 0x0000000408007986 */ /* 0x0001e2000c101b24 */
[----:B------:R-:W-:Y:S05]  /*84f0*/  BRA `(.L_x_4023) ;  /* 0x0000000000047947 */ /* 0x000fea0003800000 */
.L_x_4050:
[----:B------:R0:W-:Y:S02]  /*8500*/  STG.E desc[UR36][R8.64], R3 ;  /* 0x0000000308007986 */ /* 0x0001e4000c101924 */
.L_x_4023:
        /* <DEDUP_REMOVED lines=23> */
.L_x_4058:
[----:B------:R4:W-:Y:S01]  /*8680*/  STG.E.U8 desc[UR36][R8.64], R18 ;  /* 0x0000001208007986 */ /* 0x0009e2000c101124 */
[----:B------:R-:W-:Y:S05]  /*8690*/  BRA `(.L_x_4060) ;  /* 0x0000000c00347947 */ /* 0x000fea0003800000 */
.L_x_4057:
        /* <DEDUP_REMOVED lines=8> */
.L_x_4062:
[----:B------:R2:W-:Y:S01]  /*8720*/  STG.E desc[UR36][R8.64], R18 ;  /* 0x0000001208007986 */ /* 0x0005e2000c101924 */
[----:B------:R-:W-:Y:S05]  /*8730*/  BRA `(.L_x_4060) ;  /* 0x0000000c000c7947 */ /* 0x000fea0003800000 */
.L_x_4061:
[----:B------:R0:W-:Y:S01]  /*8740*/  STG.E.U16 desc[UR36][R8.64], R18 ;  /* 0x0000001208007986 */ /* 0x0001e2000c101524 */
[----:B------:R-:W-:Y:S05]  /*8750*/  BRA `(.L_x_4060) ;  /* 0x0000000c00047947 */ /* 0x000fea0003800000 */
.L_x_4056:
        /* <DEDUP_REMOVED lines=9> */
.L_x_4064:
[----:B------:R-:W0:Y:S02]  /*87f0*/  I2F.S64 R0, R24 ;  /* 0x0000001800007312 */ /* 0x000e240000301400 */
[----:B0-----:R-:W-:-:S05]  /*8800*/  F2FP.F16.F32.PACK_AB R0, RZ, R0 ;  /* 0x00000000ff00723e */ /* 0x001fca00000000ff */
[----:B------:R0:W-:Y:S01]  /*8810*/  STG.E.U16 desc[UR36][R8.64], R0 ;  /* 0x0000000008007986 */ /* 0x0001e2000c101524 */
[----:B------:R-:W-:Y:S05]  /*8820*/  BRA `(.L_x_4060) ;  /* 0x0000000800d07947 */ /* 0x000fea0003800000 */
.L_x_4063:
        /* <DEDUP_REMOVED lines=10> */
.L_x_4066:
[----:B------:R-:W0:Y:S02]  /*88d0*/  I2F.S64 R24, R24 ;  /* 0x0000001800187312 */ /* 0x000e240000301400 */
[----:B0-----:R-:W-:-:S04]  /*88e0*/  F2FP.F16.F32.PACK_AB R3, RZ, R24 ;  /* 0x00000018ff03723e */ /* 0x001fc800000000ff */
[----:B------:R-:W-:-:S05]  /*88f0*/  PRMT R3, R3, 0x5410, RZ ;  /* 0x0000541003037816 */ /* 0x000fca00000000ff */
[----:B------:R0:W-:Y:S01]  /*8900*/  STG.E desc[UR36][R8.64], R3 ;  /* 0x0000000308007986 */ /* 0x0001e2000c101924 */
[----:B------:R-:W-:Y:S05]  /*8910*/  BRA `(.L_x_4060) ;  /* 0x0000000800947947 */ /* 0x000fea0003800000 */
.L_x_4065:
[----:B------:R-:W0:Y:S02]  /*8920*/  I2F.F64.S64 R24, R24 ;  /* 0x0000001800187312 */ /* 0x000e240000301c00 */
[----:B0-----:R0:W-:Y:S01]  /*8930*/  STG.E.64 desc[UR36][R8.64], R24 ;  /* 0x0000001808007986 */ /* 0x0011e2000c101b24 */
[----:B------:R-:W-:Y:S05]  /*8940*/  BRA `(.L_x_4060) ;  /* 0x0000000800887947 */ /* 0x000fea0003800000 */
.L_x_4055:
        /* <DEDUP_REMOVED lines=12> */
.L_x_4070:
        /* <DEDUP_REMOVED lines=17> */
.L_x_4073:
[----:B------:R-:W-:-:S04]  /*8b20*/  SHF.R.U32.HI R3, RZ, 0x18, R25 ;  /* 0x00000018ff037819 */ /* 0x000fc80000011619 */
[----:B------:R-:W-:-:S04]  /*8b30*/  LOP3.LUT R0, R0, 0x80, R3, 0xf8, !PT ;  /* 0x0000008000007812 */ /* 0x000fc800078ef803 */
[----:B------:R-:W-:-:S07]  /*8b40*/  PRMT R4, R0, 0x7610, R4 ;  /* 0x0000761000047816 */ /* 0x000fce0000000004 */
.L_x_4072:
[----:B------:R-:W-:Y:S05]  /*8b50*/  BSYNC.RECONVERGENT B0 ;  /* 0x0000000000007941 */ /* 0x000fea0003800200 */
.L_x_4071:
[----:B------:R0:W-:Y:S01]  /*8b60*/  STG.E.U8 desc[UR36][R8.64], R4 ;  /* 0x0000000408007986 */ /* 0x0001e2000c101124 */
[----:B------:R-:W-:Y:S05]  /*8b70*/  BRA `(.L_x_4060) ;  /* 0x0000000400fc7947 */ /* 0x000fea0003800000 */
.L_x_4069:
        /* <DEDUP_REMOVED lines=17> */
.L_x_4076:
[----:B------:R-:W-:-:S04]  /*8c90*/  SHF.R.U32.HI R3, RZ, 0x18, R25 ;  /* 0x00000018ff037819 */ /* 0x000fc80000011619 */
[----:B------:R-:W-:-:S04]  /*8ca0*/  LOP3.LUT R0, R0, 0x80, R3, 0xf8, !PT ;  /* 0x0000008000007812 */ /* 0x000fc800078ef803 */
[----:B------:R-:W-:-:S07]  /*8cb0*/  PRMT R4, R0, 0x7610, R4 ;  /* 0x0000761000047816 */ /* 0x000fce0000000004 */
.L_x_4075:
[----:B------:R-:W-:Y:S05]  /*8cc0*/  BSYNC.RECONVERGENT B0 ;  /* 0x0000000000007941 */ /* 0x000fea0003800200 */
.L_x_4074:
[----:B------:R0:W-:Y:S01]  /*8cd0*/  STG.E.U8 desc[UR36][R8.64], R4 ;  /* 0x0000000408007986 */ /* 0x0001e2000c101124 */
[----:B------:R-:W-:Y:S05]  /*8ce0*/  BRA `(.L_x_4060) ;  /* 0x0000000400a07947 */ /* 0x000fea0003800000 */
.L_x_4068:
        /* <DEDUP_REMOVED lines=22> */
.L_x_4078:
[----:B------:R0:W-:Y:S01]  /*8e50*/  STG.E.64 desc[UR36][R8.64], R24 ;  /* 0x0000001808007986 */ /* 0x0001e2000c101b24 */
[----:B------:R-:W-:Y:S05]  /*8e60*/  BRA `(.L_x_4060) ;  /* 0x0000000400407947 */ /* 0x000fea0003800000 */
.L_x_4077:
[----:B------:R0:W-:Y:S01]  /*8e70*/  STG.E desc[UR36][R8.64], R18 ;  /* 0x0000001208007986 */ /* 0x0001e2000c101924 */
[----:B------:R-:W-:Y:S05]  /*8e80*/  BRA `(.L_x_4060) ;  /* 0x0000000400387947 */ /* 0x000fea0003800000 */
.L_x_4067:
        /* <DEDUP_REMOVED lines=11> */
.L_x_4080:
[----:B------:R-:W-:Y:S01]  /*8f40*/  CS2R R6, SRZ ;  /* 0x0000000000067805 */ /* 0x000fe2000001ff00 */
[----:B------:R-:W0:Y:S04]  /*8f50*/  I2F.F64.S64 R4, R24 ;  /* 0x0000001800047312 */ /* 0x000e280000301c00 */
[----:B0-----:R0:W-:Y:S01]  /*8f60*/  STG.E.128 desc[UR36][R8.64], R4 ;  /* 0x0000000408007986 */ /* 0x0011e2000c101d24 */
[----:B------:R-:W-:Y:S05]  /*8f70*/  BRA `(.L_x_4060) ;  /* 0x0000000000fc7947 */ /* 0x000fea0003800000 */
.L_x_4079:
[----:B------:R-:W-:-:S13]  /*8f80*/  ISETP.NE.AND P0, PT, R0, 0xf, PT ;  /* 0x0000000f0000780c */ /* 0x000fda0003f05270 */
[----:B------:R-:W-:Y:S05]  /*8f90*/  @!P0 BRA `(.L_x_4081) ;  /* 0x0000000000e88947 */ /* 0x000fea0003800000 */
[----:B------:R-:W-:-:S13]  /*8fa0*/  ISETP.NE.AND P0, PT, R0, 0x17, PT ;  /* 0x000000170000780c */ /* 0x000fda0003f05270 */
[----:B------:R-:W-:Y:S05]  /*8fb0*/  @!P0 BRA `(.L_x_4082) ;  /* 0x0000000000908947 */ /* 0x000fea0003800000 */
[----:B------:R-:W-:-:S13]  /*8fc0*/  ISETP.NE.AND P0, PT, R0, 0x18, PT ;  /* 0x000000180000780c */ /* 0x000fda0003f05270 */
[----:B------:R-:W-:Y:S05]  /*8fd0*/  @!P0 BRA `(.L_x_4083) ;  /* 0x0000000000448947 */ /* 0x000fea0003800000 */
.L_x_4059:
        /* <DEDUP_REMOVED lines=16> */
.L_x_4084:
[----:B------:R-:W-:Y:S05]  /*90e0*/  BRA `(.L_x_4060) ;  /* 0x0000000000a07947 */ /* 0x000fea0003800000 */
.L_x_4083:
        /* <DEDUP_REMOVED lines=13> */
.L_x_4086:
[----:B------:R-:W-:Y:S05]  /*91c0*/  BSYNC.RECONVERGENT B0 ;  /* 0x0000000000007941 */ /* 0x000fea0003800200 */
.L_x_4085:
[----:B------:R-:W-:-:S05]  /*91d0*/  LOP3.LUT R3, R0, 0x80, R3, 0xf8, !PT ;  /* 0x0000008000037812 */ /* 0x000fca00078ef803 */
[----:B------:R0:W-:Y:S01]  /*91e0*/  STG.E.U8 desc[UR36][R8.64], R3 ;  /* 0x0000000308007986 */ /* 0x0001e2000c101124 */
[----:B------:R-:W-:Y:S05]  /*91f0*/  BRA `(.L_x_4060) ;  /* 0x00000000005c7947 */ /* 0x000fea0003800000 */
.L_x_4082:
        /* <DEDUP_REMOVED lines=12> */
.L_x_4088:
[----:B------:R-:W-:Y:S01]  /*92c0*/  IMAD.MOV.U32 R0, RZ, RZ, 0x7f ;  /* 0x0000007fff007424 */ /* 0x000fe200078e00ff */
[----:B------:R-:W-:-:S04]  /*92d0*/  ISETP.GT.U32.AND P0, PT, R3, 0x7f800000, PT ;  /* 0x7f8000000300780c */ /* 0x000fc80003f04070 */
[----:B------:R-:W-:-:S09]  /*92e0*/  SEL R0, R0, 0x7c, P0 ;  /* 0x0000007c00007807 */ /* 0x000fd20000000000 */
.L_x_4089:
[----:B------:R-:W-:Y:S05]  /*92f0*/  BSYNC.RECONVERGENT B0 ;  /* 0x0000000000007941 */ /* 0x000fea0003800200 */
.L_x_4087:
[----:B------:R-:W-:-:S04]  /*9300*/  SHF.R.U32.HI R3, RZ, 0x18, R25 ;  /* 0x00000018ff037819 */ /* 0x000fc80000011619 */
[----:B------:R-:W-:-:S05]  /*9310*/  LOP3.LUT R3, R0, 0x80, R3, 0xf8, !PT ;  /* 0x0000008000037812 */ /* 0x000fca00078ef803 */
[----:B------:R0:W-:Y:S01]  /*9320*/  STG.E.U8 desc[UR36][R8.64], R3 ;  /* 0x0000000308007986 */ /* 0x0001e2000c101124 */
[----:B------:R-:W-:Y:S05]  /*9330*/  BRA `(.L_x_4060) ;  /* 0x00000000000c7947 */ /* 0x000fea0003800000 */
.L_x_4081:
[----:B------:R-:W0:Y:S02]  /*9340*/  I2F.S64 R0, R24 ;  /* 0x0000001800007312 */ /* 0x000e240000301400 */
[----:B0-----:R-:W-:-:S05]  /*9350*/  F2FP.BF16.F32.PACK_AB R0, RZ, R0 ;  /* 0x00000000ff00723e */ /* 0x001fca00000010ff */
[----:B------:R0:W-:Y:S02]  /*9360*/  STG.E.U16 desc[UR36][R8.64], R0 ;  /* 0x0000000008007986 */ /* 0x0001e4000c101524 */
.L_x_4060:
[----:B------:R-:W-:-:S07]  /*9370*/  VIADD R33, R33, 0x80 ;  /* 0x0000008021217836 */ /* 0x000fce0000000000 */
.L_x_4017:
[----:B------:R-:W-:-:S13]  /*9380*/  ISETP.GE.AND P0, PT, R33, R32, PT ;  /* 0x000000202100720c */ /* 0x000fda0003f06270 */
[----:B------:R-:W-:Y:S05]  /*9390*/  @P0 BREAK.RELIABLE B6 ;  /* 0x0000000000060942 */ /* 0x000fea0003800100 */
[----:B------:R-:W-:Y:S05]  /*93a0*/  @P0 BRA `(.L_x_4054) ;  /* 0x0000000c00940947 */ /* 0x000fea0003800000 */
[----:B------:R-:W-:Y:S05]  /*93b0*/  BSYNC.RELIABLE B6 ;  /* 0x0000000000067941 */ /* 0x000fea0003800100 */
.L_x_4016:
        /* <DEDUP_REMOVED lines=20> */
.L_x_4093:
[----:B------:R0:W-:Y:S01]  /*9500*/  STG.E.U8 desc[UR36][R8.64], R22 ;  /* 0x0000001608007986 */ /* 0x0001e2000c101124 */
[----:B------:R-:W-:Y:S05]  /*9510*/  BRA `(.L_x_4095) ;  /* 0x0000000c00347947 */ /* 0x000fea0003800000 */
.L_x_4092:
        /* <DEDUP_REMOVED lines=8> */
.L_x_4097:
[----:B------:R0:W-:Y:S01]  /*95a0*/  STG.E desc[UR36][R8.64], R22 ;  /* 0x0000001608007986 */ /* 0x0001e2000c101924 */
[----:B------:R-:W-:Y:S05]  /*95b0*/  BRA `(.L_x_4095) ;  /* 0x0000000c000c7947 */ /* 0x000fea0003800000 */
.L_x_4096:
[----:B------:R0:W-:Y:S01]  /*95c0*/  STG.E.U16 desc[UR36][R8.64], R22 ;  /* 0x0000001608007986 */ /* 0x0001e2000c101524 */
[----:B------:R-:W-:Y:S05]  /*95d0*/  BRA `(.L_x_4095) ;  /* 0x0000000c00047947 */ /* 0x000fea0003800000 */
.L_x_4091:
        /* <DEDUP_REMOVED lines=9> */
.L_x_4099:
[----:B------:R-:W0:Y:S02]  /*9670*/  I2F.S64 R0, R22 ;  /* 0x0000001600007312 */ /* 0x000e240000301400 */
[----:B0-----:R-:W-:-:S05]  /*9680*/  F2FP.F16.F32.PACK_AB R0, RZ, R0 ;  /* 0x00000000ff00723e */ /* 0x001fca00000000ff */
[----:B------:R0:W-:Y:S01]  /*9690*/  STG.E.U16 desc[UR36][R8.64], R0 ;  /* 0x0000000008007986 */ /* 0x0001e2000c101524 */
[----:B------:R-:W-:Y:S05]  /*96a0*/  BRA `(.L_x_4095) ;  /* 0x0000000800d07947 */ /* 0x000fea0003800000 */
.L_x_4098:
        /* <DEDUP_REMOVED lines=10> */
.L_x_4101:
[----:B------:R-:W0:Y:S02]  /*9750*/  I2F.S64 R22, R22 ;  /* 0x0000001600167312 */ /* 0x000e240000301400 */
[----:B0-----:R-:W-:-:S04]  /*9760*/  F2FP.F16.F32.PACK_AB R3, RZ, R22 ;  /* 0x00000016ff03723e */ /* 0x001fc800000000ff */
[----:B------:R-:W-:-:S05]  /*9770*/  PRMT R3, R3, 0x5410, RZ ;  /* 0x0000541003037816 */ /* 0x000fca00000000ff */
[----:B------:R2:W-:Y:S01]  /*9780*/  STG.E desc[UR36][R8.64], R3 ;  /* 0x0000000308007986 */ /* 0x0005e2000c101924 */
[----:B------:R-:W-:Y:S05]  /*9790*/  BRA `(.L_x_4095) ;  /* 0x0000000800947947 */ /* 0x000fea0003800000 */
.L_x_4100:
[----:B------:R-:W0:Y:S02]  /*97a0*/  I2F.F64.S64 R22, R22 ;  /* 0x0000001600167312 */ /* 0x000e240000301c00 */
[----:B0-----:R4:W-:Y:S01]  /*97b0*/  STG.E.64 desc[UR36][R8.64], R22 ;  /* 0x0000001608007986 */ /* 0x0019e2000c101b24 */
[----:B------:R-:W-:Y:S05]  /*97c0*/  BRA `(.L_x_4095) ;  /* 0x0000000800887947 */ /* 0x000fea0003800000 */
.L_x_4090:
        /* <DEDUP_REMOVED lines=12> */
.L_x_4105:
        /* <DEDUP_REMOVED lines=17> */
.L_x_4108:
[----:B------:R-:W-:-:S04]  /*99a0*/  SHF.R.U32.HI R3, RZ, 0x18, R23 ;  /* 0x00000018ff037819 */ /* 0x000fc80000011617 */
[----:B------:R-:W-:-:S04]  /*99b0*/  LOP3.LUT R0, R0, 0x80, R3, 0xf8, !PT ;  /* 0x0000008000007812 */ /* 0x000fc800078ef803 */
[----:B------:R-:W-:-:S07]  /*99c0*/  PRMT R4, R0, 0x7610, R4 ;  /* 0x0000761000047816 */ /* 0x000fce0000000004 */
.L_x_4107:
[----:B------:R-:W-:Y:S05]  /*99d0*/  BSYNC.RECONVERGENT B0 ;  /* 0x0000000000007941 */ /* 0x000fea0003800200 */
.L_x_4106:
[----:B------:R0:W-:Y:S01]  /*99e0*/  STG.E.U8 desc[UR36][R8.64], R4 ;  /* 0x0000000408007986 */ /* 0x0001e2000c101124 */
[----:B------:R-:W-:Y:S05]  /*99f0*/  BRA `(.L_x_4095) ;  /* 0x0000000400fc7947 */ /* 0x000fea0003800000 */
.L_x_4104:
        /* <DEDUP_REMOVED lines=17> */
.L_x_4111:
[----:B------:R-:W-:-:S04]  /*9b10*/  SHF.R.U32.HI R3, RZ, 0x18, R23 ;  /* 0x00000018ff037819 */ /* 0x000fc80000011617 */
[----:B------:R-:W-:-:S04]  /*9b20*/  LOP3.LUT R0, R0, 0x80, R3, 0xf8, !PT ;  /* 0x0000008000007812 */ /* 0x000fc800078ef803 */
[----:B------:R-:W-:-:S07]  /*9b30*/  PRMT R4, R0, 0x7610, R4 ;  /* 0x0000761000047816 */ /* 0x000fce0000000004 */
.L_x_4110:
[----:B------:R-:W-:Y:S05]  /*9b40*/  BSYNC.RECONVERGENT B0 ;  /* 0x0000000000007941 */ /* 0x000fea0003800200 */
.L_x_4109:
[----:B------:R0:W-:Y:S01]  /*9b50*/  STG.E.U8 desc[UR36][R8.64], R4 ;  /* 0x0000000408007986 */ /* 0x0001e2000c101124 */
[----:B------:R-:W-:Y:S05]  /*9b60*/  BRA `(.L_x_4095) ;  /* 0x0000000400a07947 */ /* 0x000fea0003800000 */
.L_x_4103:
        /* <DEDUP_REMOVED lines=22> */
.L_x_4113:
[----:B------:R0:W-:Y:S01]  /*9cd0*/  STG.E.64 desc[UR36][R8.64], R22 ;  /* 0x0000001608007986 */ /* 0x0001e2000c101b24 */
[----:B------:R-:W-:Y:S05]  /*9ce0*/  BRA `(.L_x_4095) ;  /* 0x0000000400407947 */ /* 0x000fea0003800000 */
.L_x_4112:
[----:B------:R0:W-:Y:S01]  /*9cf0*/  STG.E desc[UR36][R8.64], R22 ;  /* 0x0000001608007986 */ /* 0x0001e2000c101924 */
[----:B------:R-:W-:Y:S05]  /*9d00*/  BRA `(.L_x_4095) ;  /* 0x0000000400387947 */ /* 0x000fea0003800000 */
.L_x_4102:
        /* <DEDUP_REMOVED lines=11> */
.L_x_4115:
[----:B------:R-:W-:Y:S01]  /*9dc0*/  CS2R R6, SRZ ;  /* 0x0000000000067805 */ /* 0x000fe2000001ff00 */
[----:B------:R-:W0:Y:S04]  /*9dd0*/  I2F.F64.S64 R4, R22 ;  /* 0x0000001600047312 */ /* 0x000e280000301c00 */
[----:B0-----:R0:W-:Y:S01]  /*9de0*/  STG.E.128 desc[UR36][R8.64], R4 ;  /* 0x0000000408007986 */ /* 0x0011e2000c101d24 */
[----:B------:R-:W-:Y:S05]  /*9df0*/  BRA `(.L_x_4095) ;  /* 0x0000000000fc7947 */ /* 0x000fea0003800000 */
.L_x_4114:
[----:B------:R-:W-:-:S13]  /*9e00*/  ISETP.NE.AND P0, PT, R0, 0xf, PT ;  /* 0x0000000f0000780c */ /* 0x000fda0003f05270 */
[----:B------:R-:W-:Y:S05]  /*9e10*/  @!P0 BRA `(.L_x_4116) ;  /* 0x0000000000e88947 */ /* 0x000fea0003800000 */
[----:B------:R-:W-:-:S13]  /*9e20*/  ISETP.NE.AND P0, PT, R0, 0x17, PT ;  /* 0x000000170000780c */ /* 0x000fda0003f05270 */
[----:B------:R-:W-:Y:S05]  /*9e30*/  @!P0 BRA `(.L_x_4117) ;  /* 0x0000000000908947 */ /* 0x000fea0003800000 */
[----:B------:R-:W-:-:S13]  /*9e40*/  ISETP.NE.AND P0, PT, R0, 0x18, PT ;  /* 0x000000180000780c */ /* 0x000fda0003f05270 */
[----:B------:R-:W-:Y:S05]  /*9e50*/  @!P0 BRA `(.L_x_4118) ;  /* 0x0000000000448947 */ /* 0x000fea0003800000 */
.L_x_4094:
        /* <DEDUP_REMOVED lines=16> */
.L_x_4119:
[----:B------:R-:W-:Y:S05]  /*9f60*/  BRA `(.L_x_4095) ;  /* 0x0000000000a07947 */ /* 0x000fea0003800000 */
.L_x_4118:
        /* <DEDUP_REMOVED lines=13> */
.L_x_4121:
[----:B------:R-:W-:Y:S05]  /*a040*/  BSYNC.RECONVERGENT B0 ;  /* 0x0000000000007941 */ /* 0x000fea0003800200 */
.L_x_4120:
[----:B------:R-:W-:-:S05]  /*a050*/  LOP3.LUT R3, R0, 0x80, R3, 0xf8, !PT ;  /* 0x0000008000037812 */ /* 0x000fca00078ef803 */
[----:B------:R0:W-:Y:S01]  /*a060*/  STG.E.U8 desc[UR36][R8.64], R3 ;  /* 0x0000000308007986 */ /* 0x0001e2000c101124 */
[----:B------:R-:W-:Y:S05]  /*a070*/  BRA `(.L_x_4095) ;  /* 0x00000000005c7947 */ /* 0x000fea0003800000 */
.L_x_4117:
        /* <DEDUP_REMOVED lines=12> */
.L_x_4123:
[----:B------:R-:W-:Y:S01]  /*a140*/  IMAD.MOV.U32 R0, RZ, RZ, 0x7f ;  /* 0x0000007fff007424 */ /* 0x000fe200078e00ff */
[----:B------:R-:W-:-:S04]  /*a150*/  ISETP.GT.U32.AND P0, PT, R3, 0x7f800000, PT ;  /* 0x7f8000000300780c */ /* 0x000fc80003f04070 */
[----:B------:R-:W-:-:S09]  /*a160*/  SEL R0, R0, 0x7c, P0 ;  /* 0x0000007c00007807 */ /* 0x000fd20000000000 */
.L_x_4124:
[----:B------:R-:W-:Y:S05]  /*a170*/  BSYNC.RECONVERGENT B0 ;  /* 0x0000000000007941 */ /* 0x000fea0003800200 */
.L_x_4122:
[----:B------:R-:W-:-:S04]  /*a180*/  SHF.R.U32.HI R3, RZ, 0x18, R23 ;  /* 0x00000018ff037819 */ /* 0x000fc80000011617 */
[----:B------:R-:W-:-:S05]  /*a190*/  LOP3.LUT R3, R0, 0x80, R3, 0xf8, !PT ;  /* 0x0000008000037812 */ /* 0x000fca00078ef803 */
[----:B------:R0:W-:Y:S01]  /*a1a0*/  STG.E.U8 desc[UR36][R8.64], R3 ;  /* 0x0000000308007986 */ /* 0x0001e2000c101124 */
[----:B------:R-:W-:Y:S05]  /*a1b0*/  BRA `(.L_x_4095) ;  /* 0x00000000000c7947 */ /* 0x000fea0003800000 */
.L_x_4116:
[----:B------:R-:W0:Y:S02]  /*a1c0*/  I2F.S64 R0, R22 ;  /* 0x0000001600007312 */ /* 0x000e240000301400 */
[----:B0-----:R-:W-:-:S05]  /*a1d0*/  F2FP.BF16.F32.PACK_AB R0, RZ, R0 ;  /* 0x00000000ff00723e */ /* 0x001fca00000010ff */
[----:B------:R0:W-:Y:S02]  /*a1e0*/  STG.E.U16 desc[UR36][R8.64], R0 ;  /* 0x0000000008007986 */ /* 0x0001e4000c101524 */
.L_x_4095:
[----:B------:R-:W-:-:S07]  /*a1f0*/  VIADD R33, R33, 0x80 ;  /* 0x0000008021217836 */ /* 0x000fce0000000000 */
.L_x_4054:
[----:B------:R-:W-:Y:S05]  /*a200*/  BSYNC.RECONVERGENT B7 ;  /* 0x0000000000077941 */ /* 0x000fea0003800200 */
.L_x_4015:
[----:B------:R-:W-:-:S13]  /*a210*/  ISETP.GE.AND P0, PT, R33, R32, PT ;  /* 0x000000202100720c */ /* 0x000fda0003f06270 */
[----:B------:R-:W-:Y:S05]  /*a220*/  @P0 EXIT ;  /* 0x000000000000094d */ /* 0x000fea0003800000 */
[----:B01-34-:R-:W0:Y:S01]  /*a230*/  LDC.64 R4, c[0x0][0x388] ;  /* 0x0000e200ff047b82 */ /* 0x01be220000000a00 */
[----:B------:R-:W2:Y:S01]  /*a240*/  LDCU UR4, c[0x0][0x3b4] ;  /* 0x00007680ff0477ac */ /* 0x000ea20008000800 */
[----:B------:R-:W-:Y:S01]  /*a250*/  PRMT R0, R34, 0x9910, RZ ;  /* 0x0000991022007816 */ /* 0x000fe200000000ff */
[----:B------:R-:W-:-:S03]  /*a260*/  IMAD R2, R2, 0x200, R33 ;  /* 0x0000020002027824 */ /* 0x000fc600078e0221 */
[----:B------:R-:W-:Y:S01]  /*a270*/  ISETP.GT.AND P1, PT, R0, 0x9, PT ;  /* 0x000000090000780c */ /* 0x000fe20003f24270 */
[----:B--2---:R-:W-:-:S05]  /*a280*/  IMAD R3, R2, UR4, RZ ;  /* 0x0000000402037c24 */ /* 0x004fca000f8e02ff */
        /* <DEDUP_REMOVED lines=13> */
.L_x_4128:
[----:B------:R-:W-:Y:S01]  /*a360*/  STG.E.U8 desc[UR36][R2.64], R16 ;  /* 0x0000001002007986 */ /* 0x000fe2000c101124 */
[----:B------:R-:W-:Y:S05]  /*a370*/  EXIT ;  /* 0x000000000000794d */ /* 0x000fea0003800000 */
.L_x_4127:
        /* <DEDUP_REMOVED lines=8> */
.L_x_4131:
[----:B------:R-:W-:Y:S01]  /*a400*/  STG.E desc[UR36][R2.64], R16 ;  /* 0x0000001002007986 */ /* 0x000fe2000c101924 */
[----:B------:R-:W-:Y:S05]  /*a410*/  EXIT ;  /* 0x000000000000794d */ /* 0x000fea0003800000 */
.L_x_4130:
[----:B------:R-:W-:Y:S01]  /*a420*/  STG.E.U16 desc[UR36][R2.64], R16 ;  /* 0x0000001002007986 */ /* 0x000fe2000c101524 */
[----:B------:R-:W-:Y:S05]  /*a430*/  EXIT ;  /* 0x000000000000794d */ /* 0x000fea0003800000 */
.L_x_4126:
        /* <DEDUP_REMOVED lines=9> */
.L_x_4133:
[----:B------:R-:W0:Y:S02]  /*a4d0*/  I2F.S64 R0, R16 ;  /* 0x0000001000007312 */ /* 0x000e240000301400 */
[----:B0-----:R-:W-:-:S05]  /*a4e0*/  F2FP.F16.F32.PACK_AB R0, RZ, R0 ;  /* 0x00000000ff00723e */ /* 0x001fca00000000ff */
[----:B------:R-:W-:Y:S01]  /*a4f0*/  STG.E.U16 desc[UR36][R2.64], R0 ;  /* 0x0000000002007986 */ /* 0x000fe2000c101524 */
[----:B------:R-:W-:Y:S05]  /*a500*/  EXIT ;  /* 0x000000000000794d */ /* 0x000fea0003800000 */
.L_x_4132:
        /* <DEDUP_REMOVED lines=10> */
.L_x_4135:
[----:B------:R-:W0:Y:S02]  /*a5b0*/  I2F.S64 R16, R16 ;  /* 0x0000001000107312 */ /* 0x000e240000301400 */
[----:B0-----:R-:W-:-:S04]  /*a5c0*/  F2FP.F16.F32.PACK_AB R5, RZ, R16 ;  /* 0x00000010ff05723e */ /* 0x001fc800000000ff */
[----:B------:R-:W-:-:S05]  /*a5d0*/  PRMT R5, R5, 0x5410, RZ ;  /* 0x0000541005057816 */ /* 0x000fca00000000ff */
[----:B------:R-:W-:Y:S01]  /*a5e0*/  STG.E desc[UR36][R2.64], R5 ;  /* 0x0000000502007986 */ /* 0x000fe2000c101924 */
[----:B------:R-:W-:Y:S05]  /*a5f0*/  EXIT ;  /* 0x000000000000794d */ /* 0x000fea0003800000 */
.L_x_4134:
[----:B------:R-:W0:Y:S02]  /*a600*/  I2F.F64.S64 R16, R16 ;  /* 0x0000001000107312 */ /* 0x000e240000301c00 */
[----:B0-----:R-:W-:Y:S01]  /*a610*/  STG.E.64 desc[UR36][R2.64], R16 ;  /* 0x0000001002007986 */ /* 0x001fe2000c101b24 */
[----:B------:R-:W-:Y:S05]  /*a620*/  EXIT ;  /* 0x000000000000794d */ /* 0x000fea0003800000 */
.L_x_4125:
        /* <DEDUP_REMOVED lines=12> */
.L_x_4139:
        /* <DEDUP_REMOVED lines=18> */
.L_x_4142:
[----:B------:R-:W-:-:S04]  /*a810*/  SHF.R.U32.HI R5, RZ, 0x18, R5 ;  /* 0x00000018ff057819 */ /* 0x000fc80000011605 */
[----:B------:R-:W-:-:S07]  /*a820*/  LOP3.LUT R0, R0, 0x80, R5, 0xf8, !PT ;  /* 0x0000008000007812 */ /* 0x000fce00078ef805 */
.L_x_4141:
[----:B------:R-:W-:Y:S05]  /*a830*/  BSYNC.RECONVERGENT B0 ;  /* 0x0000000000007941 */ /* 0x000fea0003800200 */
.L_x_4140:
[----:B------:R-:W-:Y:S01]  /*a840*/  STG.E.U8 desc[UR36][R2.64], R0 ;  /* 0x0000000002007986 */ /* 0x000fe2000c101124 */
[----:B------:R-:W-:Y:S05]  /*a850*/  EXIT ;  /* 0x000000000000794d */ /* 0x000fea0003800000 */
.L_x_4138:
        /* <DEDUP_REMOVED lines=18> */
.L_x_4145:
[----:B------:R-:W-:-:S04]  /*a980*/  SHF.R.U32.HI R5, RZ, 0x18, R5 ;  /* 0x00000018ff057819 */ /* 0x000fc80000011605 */
[----:B------:R-:W-:-:S07]  /*a990*/  LOP3.LUT R0, R0, 0x80, R5, 0xf8, !PT ;  /* 0x0000008000007812 */ /* 0x000fce00078ef805 */
.L_x_4144:
[----:B------:R-:W-:Y:S05]  /*a9a0*/  BSYNC.RECONVERGENT B0 ;  /* 0x0000000000007941 */ /* 0x000fea0003800200 */
.L_x_4143:
[----:B------:R-:W-:Y:S01]  /*a9b0*/  STG.E.U8 desc[UR36][R2.64], R0 ;  /* 0x0000000002007986 */ /* 0x000fe2000c101124 */
[----:B------:R-:W-:Y:S05]  /*a9c0*/  EXIT ;  /* 0x000000000000794d */ /* 0x000fea0003800000 */
.L_x_4137:
        /* <DEDUP_REMOVED lines=22> */
.L_x_4147:
[----:B------:R-:W-:Y:S01]  /*ab30*/  STG.E.64 desc[UR36][R2.64], R16 ;  /* 0x0000001002007986 */ /* 0x000fe2000c101b24 */
[----:B------:R-:W-:Y:S05]  /*ab40*/  EXIT ;  /* 0x000000000000794d */ /* 0x000fea0003800000 */
.L_x_4146:
[----:B------:R-:W-:Y:S01]  /*ab50*/  STG.E desc[UR36][R2.64], R16 ;  /* 0x0000001002007986 */ /* 0x000fe2000c101924 */
[----:B------:R-:W-:Y:S05]  /*ab60*/  EXIT ;  /* 0x000000000000794d */ /* 0x000fea0003800000 */
.L_x_4136:
        /* <DEDUP_REMOVED lines=11> */
.L_x_4149:
[----:B------:R-:W-:Y:S01]  /*ac20*/  CS2R R18, SRZ ;  /* 0x0000000000127805 */ /* 0x000fe2000001ff00 */
[----:B------:R-:W0:Y:S04]  /*ac30*/  I2F.F64.S64 R16, R16 ;  /* 0x0000001000107312 */ /* 0x000e280000301c00 */
[----:B0-----:R-:W-:Y:S01]  /*ac40*/  STG.E.128 desc[UR36][R2.64], R16 ;  /* 0x0000001002007986 */ /* 0x001fe2000c101d24 */
[----:B------:R-:W-:Y:S05]  /*ac50*/  EXIT ;  /* 0x000000000000794d */ /* 0x000fea0003800000 */
.L_x_4148:
[----:B------:R-:W-:-:S13]  /*ac60*/  ISETP.NE.AND P0, PT, R0, 0xf, PT ;  /* 0x0000000f0000780c */ /* 0x000fda0003f05270 */
[----:B------:R-:W-:Y:S05]  /*ac70*/  @!P0 BRA `(.L_x_4150) ;  /* 0x0000000000e88947 */ /* 0x000fea0003800000 */
[----:B------:R-:W-:-:S13]  /*ac80*/  ISETP.NE.AND P0, PT, R0, 0x17, PT ;  /* 0x000000170000780c */ /* 0x000fda0003f05270 */
[----:B------:R-:W-:Y:S05]  /*ac90*/  @!P0 BRA `(.L_x_4151) ;  /* 0x0000000000908947 */ /* 0x000fea0003800000 */
[----:B------:R-:W-:-:S13]  /*aca0*/  ISETP.NE.AND P0, PT, R0, 0x18, PT ;  /* 0x000000180000780c */ /* 0x000fda0003f05270 */
[----:B------:R-:W-:Y:S05]  /*acb0*/  @!P0 BRA `(.L_x_4152) ;  /* 0x0000000000448947 */ /* 0x000fea0003800000 */
.L_x_4129:
        /* <DEDUP_REMOVED lines=16> */
.L_x_4153:
[----:B------:R-:W-:Y:S05]  /*adc0*/  EXIT ;  /* 0x000000000000794d */ /* 0x000fea0003800000 */
.L_x_4152:
        /* <DEDUP_REMOVED lines=13> */
.L_x_4155:
[----:B------:R-:W-:Y:S05]  /*aea0*/  BSYNC.RECONVERGENT B0 ;  /* 0x0000000000007941 */ /* 0x000fea0003800200 */
.L_x_4154:
[----:B------:R-:W-:-:S05]  /*aeb0*/  LOP3.LUT R5, R0, 0x80, R5, 0xf8, !PT ;  /* 0x0000008000057812 */ /* 0x000fca00078ef805 */
[----:B------:R-:W-:Y:S01]  /*aec0*/  STG.E.U8 desc[UR36][R2.64], R5 ;  /* 0x0000000502007986 */ /* 0x000fe2000c101124 */
[----:B------:R-:W-:Y:S05]  /*aed0*/  EXIT ;  /* 0x000000000000794d */ /* 0x000fea0003800000 */
.L_x_4151:
        /* <DEDUP_REMOVED lines=12> */
.L_x_4157:
[----:B------:R-:W-:Y:S01]  /*afa0*/  IMAD.MOV.U32 R0, RZ, RZ, 0x7f ;  /* 0x0000007fff007424 */ /* 0x000fe200078e00ff */
[----:B------:R-:W-:-:S04]  /*afb0*/  ISETP.GT.U32.AND P0, PT, R4, 0x7f800000, PT ;  /* 0x7f8000000400780c */ /* 0x000fc80003f04070 */
[----:B------:R-:W-:-:S09]  /*afc0*/  SEL R0, R0, 0x7c, P0 ;  /* 0x0000007c00007807 */ /* 0x000fd20000000000 */
.L_x_4158:
[----:B------:R-:W-:Y:S05]  /*afd0*/  BSYNC.RECONVERGENT B0 ;  /* 0x0000000000007941 */ /* 0x000fea0003800200 */
.L_x_4156:
[----:B------:R-:W-:-:S04]  /*afe0*/  SHF.R.U32.HI R5, RZ, 0x18, R5 ;  /* 0x00000018ff057819 */ /* 0x000fc80000011605 */
[----:B------:R-:W-:-:S05]  /*aff0*/  LOP3.LUT R5, R0, 0x80, R5, 0xf8, !PT ;  /* 0x0000008000057812 */ /* 0x000fca00078ef805 */
[----:B------:R-:W-:Y:S01]  /*b000*/  STG.E.U8 desc[UR36][R2.64], R5 ;  /* 0x0000000502007986 */ /* 0x000fe2000c101124 */
[----:B------:R-:W-:Y:S05]  /*b010*/  EXIT ;  /* 0x000000000000794d */ /* 0x000fea0003800000 */
.L_x_4150:
[----:B------:R-:W0:Y:S02]  /*b020*/  I2F.S64 R0, R16 ;  /* 0x0000001000007312 */ /* 0x000e240000301400 */
[----:B0-----:R-:W-:-:S05]  /*b030*/  F2FP.BF16.F32.PACK_AB R0, RZ, R0 ;  /* 0x00000000ff00723e */ /* 0x001fca00000010ff */
[----:B------:R-:W-:Y:S01]  /*b040*/  STG.E.U16 desc[UR36][R2.64], R0 ;  /* 0x0000000002007986 */ /* 0x000fe2000c101524 */
[----:B------:R-:W-:Y:S05]  /*b050*/  EXIT ;  /* 0x000000000000794d */ /* 0x000fea0003800000 */
.L_x_4159:
        /* <DEDUP_REMOVED lines=10> */
.L_x_25838:


//--------------------- .text._ZN2at6native18elementwise_kernelILi128ELi2EZNS0_22gpu_kernel_impl_nocastINS0_13BinaryFunctorIlllNS0_17BitwiseXorFunctorIlEEEEEEvRNS_18TensorIteratorBaseERKT_EUliE_EEviT1_ --------------------------
	.section	.text._ZN2at6native18elementwise_kernelILi128ELi2EZNS0_22gpu_kernel_impl_nocastINS0_13BinaryFunctorIlllNS0_17BitwiseXorFunctorIlEEEEEEvRNS_18TensorIteratorBaseERKT_EUliE_EEviT1_,"ax",@progbits
	.align	128
        .global         _ZN2at6native18elementwise_kernelILi128ELi2EZNS0_22gpu_kernel_impl_nocastINS0_13BinaryFunctorIlllNS0_17BitwiseXorFunctorIlEEEEEEvRNS_18TensorIteratorBaseERKT_EUliE_EEviT1_
        .type           _ZN2at6native18elementwise_kernelILi128ELi2EZNS0_22gpu_kernel_impl_nocastINS0_13BinaryFunctorIlllNS0_17BitwiseXorFunctorIlEEEEEEvRNS_18TensorIteratorBaseERKT_EUliE_EEviT1_,@function
        .size           _ZN2at6native18elementwise_kernelILi128ELi2EZNS0_22gpu_kernel_impl_nocastINS0_13BinaryFunctorIlllNS0_17BitwiseXorFunctorIlEEEEEEvRNS_18TensorIteratorBaseERKT_EUliE_EEviT1_,(.L_x_25839 - _ZN2at6native18elementwise_kernelILi128ELi2EZNS0_22gpu_kernel_impl_nocastINS0_13BinaryFunctorIlllNS0_17BitwiseXorFunctorIlEEEEEEvRNS_18TensorIteratorBaseERKT_EUliE_EEviT1_)
        .other          _ZN2at6native18elementwise_kernelILi128ELi2EZNS0_22gpu_kernel_impl_nocastINS0_13BinaryFunctorIlllNS0_17BitwiseXorFunctorIlEEEEEEvRNS_18TensorIteratorBaseERKT_EUliE_EEviT1_,@"STO_CUDA_ENTRY STV_DEFAULT"
_ZN2at6native18elementwise_kernelILi128ELi2EZNS0_22gpu_kernel_impl_nocastINS0_13BinaryFunctorIlllNS0_17BitwiseXorFunctorIlEEEEEEvRNS_18TensorIteratorBaseERKT_EUliE_EEviT1_:
.text._ZN2at6native18elementwise_kernelILi128ELi2EZNS0_22gpu_kernel_impl_nocastINS0_13BinaryFunctorIlllNS0_17BitwiseXorFunctorIlEEEEEEvRNS_18TensorIteratorBaseERKT_EUliE_EEviT1_:
        /* <DEDUP_REMOVED lines=13> */
[----:B------:R-:W0:Y:S08]  /*00d0*/  LDC.64 R4, c[0x0][0x5f0] ;  /* 0x00017c00ff047b82 */ /* 0x000e300000000a00 */
[----:B------:R-:W1:Y:S01]  /*00e0*/  LDC.64 R6, c[0x0][0x5f8] ;  /* 0x00017e00ff067b82 */ /* 0x000e620000000a00 */
[----:B0-----:R-:W2:Y:S04]  /*00f0*/  LDG.E.64 R4, desc[UR6][R4.64] ;  /* 0x0000000604047981 */ /* 0x001ea8000c1e1b00 */
[----:B-1----:R-:W2:Y:S03]  /*0100*/  LDG.E.64 R6, desc[UR6][R6.64] ;  /* 0x0000000606067981 */ /* 0x002ea6000c1e1b00 */
[----:B------:R-:W0:Y:S01]  /*0110*/  LDC.64 R8, c[0x0][0x5e8] ;  /* 0x00017a00ff087b82 */ /* 0x000e220000000a00 */
[----:B------:R-:W-:-:S02]  /*0120*/  IADD3 R3, PT, PT, R3, 0x80, RZ ;  /* 0x0000008003037810 */ /* 0x000fc40007ffe0ff */
[----:B--2---:R-:W-:Y:S02]  /*0130*/  LOP3.LUT R10, R6, R4, RZ, 0x3c, !PT ;  /* 0x00000004060a7212 */ /* 0x004fe400078e3cff */
[----:B------:R-:W-:-:S05]  /*0140*/  LOP3.LUT R11, R7, R5, RZ, 0x3c, !PT ;  /* 0x00000005070b7212 */ /* 0x000fca00078e3cff */
[----:B0-----:R0:W-:Y:S02]  /*0150*/  STG.E.64 desc[UR6][R8.64], R10 ;  /* 0x0000000a08007986 */ /* 0x0011e4000c101b06 */
.L_x_4162:
[----:B------:R-:W-:Y:S05]  /*0160*/  BSYNC.RECONVERGENT B0 ;  /* 0x0000000000007941 */ /* 0x000fea0003800200 */
.L_x_4161:
[----:B------:R-:W-:-:S13]  /*0170*/  ISETP.GE.AND P0, PT, R3, UR4, PT ;  /* 0x0000000403007c0c */ /* 0x000fda000bf06270 */
[----:B------:R-:W-:Y:S05]  /*0180*/  @P0 EXIT ;  /* 0x000000000000094d */ /* 0x000fea0003800000 */
[----:B------:R-:W1:Y:S08]  /*0190*/  LDC.64 R6, c[0x0][0x5f0] ;  /* 0x00017c00ff067b82 */ /* 0x000e700000000a00 */
[----:B------:R-:W2:Y:S01]  /*01a0*/  LDC.64 R4, c[0x0][0x5f8] ;  /* 0x00017e00ff047b82 */ /* 0x000ea20000000a00 */
[----:B-1----:R-:W3:Y:S04]  /*01b0*/  LDG.E.64 R2, desc[UR6][R6.64] ;  /* 0x0000000606027981 */ /* 0x002ee8000c1e1b00 */
[----:B--2---:R-:W3:Y:S03]  /*01c0*/  LDG.E.64 R4, desc[UR6][R4.64] ;  /* 0x0000000604047981 */ /* 0x004ee6000c1e1b00 */
[----:B0-----:R-:W0:Y:S01]  /*01d0*/  LDC.64 R8, c[0x0][0x5e8] ;  /* 0x00017a00ff087b82 */ /* 0x001e220000000a00 */
[----:B---3--:R-:W-:-:S02]  /*01e0*/  LOP3.LUT R2, R4, R2, RZ, 0x3c, !PT ;  /* 0x0000000204027212 */ /* 0x008fc400078e3cff */
[----:B------:R-:W-:-:S05]  /*01f0*/  LOP3.LUT R3, R5, R3, RZ, 0x3c, !PT ;  /* 0x0000000305037212 */ /* 0x000fca00078e3cff */
[----:B0-----:R-:W-:Y:S01]  /*0200*/  STG.E.64 desc[UR6][R8.64], R2 ;  /* 0x0000000208007986 */ /* 0x001fe2000c101b06 */
[----:B------:R-:W-:Y:S05]  /*0210*/  EXIT ;  /* 0x000000000000794d */ /* 0x000fea0003800000 */
.L_x_4160:
        /* <DEDUP_REMOVED lines=355> */
.L_x_4165:
[----:B------:R-:W0:Y:S02]  /*1850*/  LDCU.128 UR8, c[0x0][0x5f0] ;  /* 0x0000be00ff0877ac */ /* 0x000e240008000c00 */
[----:B0-----:R-:W-:Y:S02]  /*1860*/  IADD3 R6, P0, PT, R6, UR8, RZ ;  /* 0x0000000806067c10 */ /* 0x001fe4000ff1e0ff */
[----:B------:R-:W-:Y:S02]  /*1870*/  IADD3 R8, P1, PT, R4, UR10, RZ ;  /* 0x0000000a04087c10 */ /* 0x000fe4000ff3e0ff */
[----:B------:R-:W-:Y:S01]  /*1880*/  IADD3.X R7, PT, PT, RZ, UR9, RZ, P0, !PT ;  /* 0x00000009ff077c10 */ /* 0x000fe200087fe4ff */
[----:B------:R-:W0:Y:S01]  /*1890*/  LDCU.64 UR8, c[0x0][0x5e8] ;  /* 0x0000bd00ff0877ac */ /* 0x000e220008000a00 */
[----:B------:R-:W-:-:S04]  /*18a0*/  IADD3.X R9, PT, PT, RZ, UR11, RZ, P1, !PT ;  /* 0x0000000bff097c10 */ /* 0x000fc80008ffe4ff */
[----:B------:R-:W2:Y:S04]  /*18b0*/  LDG.E.64 R6, desc[UR6][R6.64] ;  /* 0x0000000606067981 */ /* 0x000ea8000c1e1b00 */
[----:B------:R-:W2:Y:S01]  /*18c0*/  LDG.E.64 R8, desc[UR6][R8.64] ;  /* 0x0000000608087981 */ /* 0x000ea2000c1e1b00 */
[----:B------:R-:W-:Y:S02]  /*18d0*/  IADD3 R3, PT, PT, R3, 0x80, RZ ;  /* 0x0000008003037810 */ /* 0x000fe40007ffe0ff */
[----:B0-----:R-:W-:-:S04]  /*18e0*/  IADD3 R10, P0, PT, R5, UR8, RZ ;  /* 0x00000008050a7c10 */ /* 0x001fc8000ff1e0ff */
[----:B------:R-:W-:Y:S02]  /*18f0*/  IADD3.X R11, PT, PT, RZ, UR9, RZ, P0, !PT ;  /* 0x00000009ff0b7c10 */ /* 0x000fe400087fe4ff */
[----:B--2---:R-:W-:Y:S02]  /*1900*/  LOP3.LUT R4, R8, R6, RZ, 0x3c, !PT ;  /* 0x0000000608047212 */ /* 0x004fe400078e3cff */
[----:B------:R-:W-:-:S05]  /*1910*/  LOP3.LUT R5, R9, R7, RZ, 0x3c, !PT ;  /* 0x0000000709057212 */ /* 0x000fca00078e3cff */
[----:B------:R0:W-:Y:S02]  /*1920*/  STG.E.64 desc[UR6][R10.64], R4 ;  /* 0x000000040a007986 */ /* 0x0001e4000c101b06 */
.L_x_4164:
[----:B------:R-:W-:Y:S05]  /*1930*/  BSYNC.RECONVERGENT B0 ;  /* 0x0000000000007941 */ /* 0x000fea0003800200 */
.L_x_4163:
[----:B------:R-:W-:-:S13]  /*1940*/  ISETP.GE.AND P0, PT, R3, UR4, PT ;  /* 0x0000000403007c0c */ /* 0x000fda000bf06270 */
[----:B------:R-:W-:Y:S05]  /*1950*/  @P0 EXIT ;  /* 0x000000000000094d */ /* 0x000fea0003800000 */
        /* <DEDUP_REMOVED lines=348> */
.L_x_4166:
[----:B------:R-:W0:Y:S01]  /*2f20*/  LDCU.128 UR8, c[0x0][0x5f0] ;  /* 0x0000be00ff0877ac */ /* 0x000e220008000c00 */
[----:B------:R-:W1:Y:S01]  /*2f30*/  LDCU.64 UR4, c[0x0][0x5e8] ;  /* 0x0000bd00ff0477ac */ /* 0x000e620008000a00 */
[----:B0-----:R-:W-:Y:S02]  /*2f40*/  IADD3 R4, P0, PT, R4, UR8, RZ ;  /* 0x0000000804047c10 */ /* 0x001fe4000ff1e0ff */
[----:B------:R-:W-:Y:S02]  /*2f50*/  IADD3 R6, P1, PT, R2, UR10, RZ ;  /* 0x0000000a02067c10 */ /* 0x000fe4000ff3e0ff */
[----:B------:R-:W-:Y:S02]  /*2f60*/  IADD3.X R5, PT, PT, RZ, UR9, RZ, P0, !PT ;  /* 0x00000009ff057c10 */ /* 0x000fe400087fe4ff */
[----:B------:R-:W-:-:S04]  /*2f70*/  IADD3.X R7, PT, PT, RZ, UR11, RZ, P1, !PT ;  /* 0x0000000bff077c10 */ /* 0x000fc80008ffe4ff */
[----:B------:R-:W2:Y:S04]  /*2f80*/  LDG.E.64 R4, desc[UR6][R4.64] ;  /* 0x0000000604047981 */ /* 0x000ea8000c1e1b00 */
[----:B------:R-:W2:Y:S01]  /*2f90*/  LDG.E.64 R6, desc[UR6][R6.64] ;  /* 0x0000000606067981 */ /* 0x000ea2000c1e1b00 */
[----:B-1----:R-:W-:-:S04]  /*2fa0*/  IADD3 R8, P0, PT, R3, UR4, RZ ;  /* 0x0000000403087c10 */ /* 0x002fc8000ff1e0ff */
[----:B------:R-:W-:Y:S02]  /*2fb0*/  IADD3.X R9, PT, PT, RZ, UR5, RZ, P0, !PT ;  /* 0x00000005ff097c10 */ /* 0x000fe400087fe4ff */
[----:B--2---:R-:W-:Y:S02]  /*2fc0*/  LOP3.LUT R2, R6, R4, RZ, 0x3c, !PT ;  /* 0x0000000406027212 */ /* 0x004fe400078e3cff */
[----:B------:R-:W-:-:S05]  /*2fd0*/  LOP3.LUT R3, R7, R5, RZ, 0x3c, !PT ;  /* 0x0000000507037212 */ /* 0x000fca00078e3cff */
[----:B------:R-:W-:Y:S01]  /*2fe0*/  STG.E.64 desc[UR6][R8.64], R2 ;  /* 0x0000000208007986 */ /* 0x000fe2000c101b06 */
[----:B------:R-:W-:Y:S05]  /*2ff0*/  EXIT ;  /* 0x000000000000794d */ /* 0x000fea0003800000 */
.L_x_4167:
        /* <DEDUP_REMOVED lines=16> */
.L_x_25839:


//--------------------- .text._ZN2at6native27unrolled_elementwise_kernelINS0_13BinaryFunctorIlllNS0_17BitwiseXorFunctorIlEEEESt5arrayIPcLm3EELi4E23TrivialOffsetCalculatorILi2EjES9_ILi1EjENS0_6memory15LoadWithoutCastENSC_16StoreWithoutCastEEEviT_T0_T2_T3_T4_T5_ --------------------------
	.section	.text._ZN2at6native27unrolled_elementwise_kernelINS0_13BinaryFunctorIlllNS0_17BitwiseXorFunctorIlEEEESt5arrayIPcLm3EELi4E23TrivialOffsetCalculatorILi2EjES9_ILi1EjENS0_6memory15LoadWithoutCastENSC_16StoreWithoutCastEEEviT_T0_T2_T3_T4_T5_,"ax",@progbits
	.align	128
        .global         _ZN2at6native27unrolled_elementwise_kernelINS0_13BinaryFunctorIlllNS0_17BitwiseXorFunctorIlEEEESt5arrayIPcLm3EELi4E23TrivialOffsetCalculatorILi2EjES9_ILi1EjENS0_6memory15LoadWithoutCastENSC_16StoreWithoutCastEEEviT_T0_T2_T3_T4_T5_
        .type           _ZN2at6native27unrolled_elementwise_kernelINS0_13BinaryFunctorIlllNS0_17BitwiseXorFunctorIlEEEESt5arrayIPcLm3EELi4E23TrivialOffsetCalculatorILi2EjES9_ILi1EjENS0_6memory15LoadWithoutCastENSC_16StoreWithoutCastEEEviT_T0_T2_T3_T4_T5_,@function
        .size           _ZN2at6native27unrolled_elementwise_kernelINS0_13BinaryFunctorIlllNS0_17BitwiseXorFunctorIlEEEESt5arrayIPcLm3EELi4E23TrivialOffsetCalculatorILi2EjES9_ILi1EjENS0_6memory15LoadWithoutCastENSC_16StoreWithoutCastEEEviT_T0_T2_T3_T4_T5_,(.L_x_25840 - _ZN2at6native27unrolled_elementwise_kernelINS0_13BinaryFunctorIlllNS0_17BitwiseXorFunctorIlEEEESt5arrayIPcLm3EELi4E23TrivialOffsetCalculatorILi2EjES9_ILi1EjENS0_6memory15LoadWithoutCastENSC_16StoreWithoutCastEEEviT_T0_T2_T3_T4_T5_)
        .other          _ZN2at6native27unrolled_elementwise_kernelINS0_13BinaryFunctorIlllNS0_17BitwiseXorFunctorIlEEEESt5arrayIPcLm3EELi4E23TrivialOffsetCalculatorILi2EjES9_ILi1EjENS0_6memory15LoadWithoutCastENSC_16StoreWithoutCastEEEviT_T0_T2_T3_T4_T5_,@"STO_CUDA_ENTRY STV_DEFAULT"
_ZN2at6native27unrolled_elementwise_kernelINS0_13BinaryFunctorIlllNS0_17BitwiseXorFunctorIlEEEESt5arrayIPcLm3EELi4E23TrivialOffsetCalculatorILi2EjES9_ILi1EjENS0_6memory15LoadWithoutCastENSC_16StoreWithoutCastEEEviT_T0_T2_T3_T4_T5_:
.text._ZN2at6native27unrolled_elementwise_kernelINS0_13BinaryFunctorIlllNS0_17BitwiseXorFunctorIlEEEESt5arrayIPcLm3EELi4E23TrivialOffsetCalculatorILi2EjES9_ILi1EjENS0_6memory15LoadWithoutCastENSC_16StoreWithoutCastEEEviT_T0_T2_T3_T4_T5_:
[----:B------:R-:W-:Y:S01]  /*0000*/  LDC R1, c[0x0][0x37c] ;  /* 0x0000df00ff017b82 */ /* 0x000fe20000000800 */
[----:B------:R-:W0:Y:S07]  /*0010*/  S2R R0, SR_CTAID.X ;  /* 0x0000000000007919 */ /* 0x000e2e0000002500 */
[----:B------:R-:W0:Y:S01]  /*0020*/  LDC R3, c[0x0][0x380] ;  /* 0x0000e000ff037b82 */ /* 0x000e220000000800 */
[----:B------:R-:W1:Y:S01]  /*0030*/  LDCU.64 UR4, c[0x0][0x358] ;  /* 0x00006b00ff0477ac */ /* 0x000e620008000a00 */
[----:B------:R-:W-:Y:S01]  /*0040*/  CS2R R24, SRZ ;  /* 0x0000000000187805 */ /* 0x000fe2000001ff00 */
        /* <DEDUP_REMOVED lines=12> */
[----:B------:R-:W-:Y:S01]  /*0110*/  ISETP.GE.AND P2, PT, R29, R2, PT ;  /* 0x000000021d00720c */ /* 0x000fe20003f46270 */
[C---:B---3--:R-:W-:Y:S01]  /*0120*/  @!P1 IMAD.WIDE.U32 R18, R23.reuse, 0x8, R18 ;  /* 0x0000000817129825 */ /* 0x048fe200078e0012 */
[----:B------:R-:W3:Y:S03]  /*0130*/  LDC.64 R10, c[0x0][0x390] ;  /* 0x0000e400ff0a7b82 */ /* 0x000ee60000000a00 */
[----:B----4-:R-:W-:Y:S01]  /*0140*/  @!P1 IMAD.WIDE.U32 R20, R23, 0x8, R20 ;  /* 0x0000000817149825 */ /* 0x010fe200078e0014 */
[----:B------:R-:W-:-:S04]  /*0150*/  CS2R R22, SRZ ;  /* 0x0000000000167805 */ /* 0x000fc8000001ff00 */
[----:B------:R-:W4:Y:S01]  /*0160*/  LDC.64 R12, c[0x0][0x398] ;  /* 0x0000e600ff0c7b82 */ /* 0x000f220000000a00 */
[----:B------:R-:W-:Y:S01]  /*0170*/  CS2R R26, SRZ ;  /* 0x00000000001a7805 */ /* 0x000fe2000001ff00 */
[----:B-1----:R1:W4:Y:S01]  /*0180*/  @!P1 LDG.E.64 R22, desc[UR4][R18.64] ;  /* 0x0000000412169981 */ /* 0x002322000c1e1b00 */
[----:B------:R-:W-:Y:S01]  /*0190*/  @!P2 IMAD R5, R0, 0x200, R29 ;  /* 0x000002000005a824 */ /* 0x000fe200078e021d */
[----:B------:R-:W-:Y:S02]  /*01a0*/  @!P2 IADD3 R29, PT, PT, R29, 0x80, RZ ;  /* 0x000000801d1da810 */ /* 0x000fe40007ffe0ff */
[----:B------:R4:W4:Y:S02]  /*01b0*/  @!P1 LDG.E.64 R24, desc[UR4][R20.64] ;  /* 0x0000000414189981 */ /* 0x000924000c1e1b00 */
[----:B------:R-:W-:-:S13]  /*01c0*/  ISETP.GE.AND P3, PT, R29, R2, PT ;  /* 0x000000021d00720c */ /* 0x000fda0003f66270 */
[----:B------:R-:W-:Y:S01]  /*01d0*/  @!P3 IMAD R4, R0, 0x200, R29 ;  /* 0x000002000004b824 */ /* 0x000fe200078e021d */
[----:B------:R-:W-:-:S04]  /*01e0*/  @!P3 IADD3 R29, PT, PT, R29, 0x80, RZ ;  /* 0x000000801d1db810 */ /* 0x000fc80007ffe0ff */
[----:B------:R-:W-:Y:S01]  /*01f0*/  ISETP.GE.AND P0, PT, R29, R2, PT ;  /* 0x000000021d00720c */ /* 0x000fe20003f06270 */
[----:B--2---:R-:W-:Y:S01]  /*0200*/  @!P2 IMAD.WIDE.U32 R6, R5, 0x8, R6 ;  /* 0x000000080506a825 */ /* 0x004fe200078e0006 */
[----:B-1----:R-:W-:-:S03]  /*0210*/  CS2R R18, SRZ ;  /* 0x0000000000127805 */ /* 0x002fc6000001ff00 */
[----:B-----5:R-:W-:Y:S01]  /*0220*/  @!P2 IMAD.WIDE.U32 R8, R5, 0x8, R8 ;  /* 0x000000080508a825 */ /* 0x020fe200078e0008 */
[----:B------:R1:W2:Y:S07]  /*0230*/  @!P2 LDG.E.64 R26, desc[UR4][R6.64] ;  /* 0x00000004061aa981 */ /* 0x0002ae000c1e1b00 */
[----:B------:R-:W-:-:S04]  /*0240*/  @!P0 IMAD R29, R0, 0x200, R29 ;  /* 0x00000200001d8824 */ /* 0x000fc800078e021d */
[----:B------:R-:W-:-:S04]  /*0250*/  @!P0 IMAD.WIDE.U32 R14, R29, 0x8, R14 ;  /* 0x000000081d0e8825 */ /* 0x000fc800078e000e */
[----:B0-----:R-:W-:Y:S01]  /*0260*/  @!P0 IMAD.WIDE.U32 R28, R29, 0x8, R16 ;  /* 0x000000081d1c8825 */ /* 0x001fe200078e0010 */
[----:B------:R-:W-:Y:S01]  /*0270*/  CS2R R16, SRZ ;  /* 0x0000000000107805 */ /* 0x000fe2000001ff00 */
[----:B------:R-:W5:Y:S02]  /*0280*/  @!P0 LDG.E.64 R14, desc[UR4][R14.64] ;  /* 0x000000040e0e8981 */ /* 0x000f64000c1e1b00 */
[C---:B---3--:R-:W-:Y:S02]  /*0290*/  @!P3 IMAD.WIDE.U32 R10, R4.reuse, 0x8, R10 ;  /* 0x00000008040ab825 */ /* 0x048fe400078e000a */
[----:B------:R-:W5:Y:S02]  /*02a0*/  @!P0 LDG.E.64 R28, desc[UR4][R28.64] ;  /* 0x000000041c1c8981 */ /* 0x000f64000c1e1b00 */
[----:B----4-:R-:W-:Y:S01]  /*02b0*/  @!P3 IMAD.WIDE.U32 R12, R4, 0x8, R12 ;  /* 0x00000008040cb825 */ /* 0x010fe200078e000c */
[----:B------:R-:W-:Y:S01]  /*02c0*/  CS2R R4, SRZ ;  /* 0x0000000000047805 */ /* 0x000fe2000001ff00 */
[----:B------:R-:W2:Y:S04]  /*02d0*/  @!P2 LDG.E.64 R16, desc[UR4][R8.64] ;  /* 0x000000040810a981 */ /* 0x000ea8000c1e1b00 */
[----:B------:R-:W3:Y:S04]  /*02e0*/  @!P3 LDG.E.64 R18, desc[UR4][R12.64] ;  /* 0x000000040c12b981 */ /* 0x000ee8000c1e1b00 */
[----:B------:R-:W3:Y:S01]  /*02f0*/  @!P3 LDG.E.64 R4, desc[UR4][R10.64] ;  /* 0x000000040a04b981 */ /* 0x000ee2000c1e1b00 */
[----:B------:R-:W-:-:S02]  /*0300*/  ISETP.GE.AND P1, PT, R3, R2, PT ;  /* 0x000000020300720c */ /* 0x000fc40003f26270 */
[----:B------:R-:W-:Y:S01]  /*0310*/  CS2R R20, SRZ ;  /* 0x0000000000147805 */ /* 0x000fe2000001ff00 */
[----:B------:R-:W-:Y:S04]  /*0320*/  BSSY.RECONVERGENT B0, `(.L_x_4168) ;  /* 0x0000021000007945 */ /* 0x000fe80003800200 */
[----:B------:R-:W-:Y:S01]  /*0330*/  BSSY.RELIABLE B1, `(.L_x_4169) ;  /* 0x0000019000017945 */ /* 0x000fe20003800100 */
[----:B-1----:R-:W-:Y:S02]  /*0340*/  LOP3.LUT R6, R24, R22, RZ, 0x3c, !PT ;  /* 0x0000001618067212 */ /* 0x002fe400078e3cff */
[----:B------:R-:W-:Y:S02]  /*0350*/  LOP3.LUT R7, R25, R23, RZ, 0x3c, !PT ;  /* 0x0000001719077212 */ /* 0x000fe400078e3cff */
[----:B-----5:R-:W-:-:S02]  /*0360*/  @!P0 LOP3.LUT R20, R28, R14, RZ, 0x3c, !PT ;  /* 0x0000000e1c148212 */ /* 0x020fc400078e3cff */
[----:B------:R-:W-:Y:S02]  /*0370*/  @!P0 LOP3.LUT R21, R29, R15, RZ, 0x3c, !PT ;  /* 0x0000000f1d158212 */ /* 0x000fe400078e3cff */
[----:B--2---:R-:W-:Y:S02]  /*0380*/  LOP3.LUT R14, R16, R26, RZ, 0x3c, !PT ;  /* 0x0000001a100e7212 */ /* 0x004fe400078e3cff */
[----:B------:R-:W-:Y:S02]  /*0390*/  LOP3.LUT R15, R17, R27, RZ, 0x3c, !PT ;  /* 0x0000001b110f7212 */ /* 0x000fe400078e3cff */
[----:B---3--:R-:W-:Y:S01]  /*03a0*/  LOP3.LUT R8, R18, R4, RZ, 0x3c, !PT ;  /* 0x0000000412087212 */ /* 0x008fe200078e3cff */
[----:B------:R-:W-:Y:S01]  /*03b0*/  IMAD.MOV.U32 R4, RZ, RZ, R20 ;  /* 0x000000ffff047224 */ /* 0x000fe200078e0014 */
[----:B------:R-:W-:Y:S02]  /*03c0*/  LOP3.LUT R9, R19, R5, RZ, 0x3c, !PT ;  /* 0x0000000513097212 */ /* 0x000fe400078e3cff */
[----:B------:R-:W-:Y:S01]  /*03d0*/  MOV R5, R21 ;  /* 0x0000001500057202 */ /* 0x000fe20000000f00 */
[----:B------:R-:W-:Y:S06]  /*03e0*/  @P1 BRA `(.L_x_4170) ;  /* 0x0000000000341947 */ /* 0x000fec0003800000 */
[----:B------:R-:W0:Y:S01]  /*03f0*/  LDC.64 R10, c[0x0][0x388] ;  /* 0x0000e200ff0a7b82 */ /* 0x000e220000000a00 */
[----:B------:R-:W-:Y:S02]  /*0400*/  IMAD R13, R0, 0x200, R3 ;  /* 0x00000200000d7824 */ /* 0x000fe400078e0203 */
[----:B------:R-:W-:-:S05]  /*0410*/  VIADD R3, R3, 0x80 ;  /* 0x0000008003037836 */ /* 0x000fca0000000000 */
[----:B------:R-:W-:-:S13]  /*0420*/  ISETP.GE.AND P0, PT, R3, R2, PT ;  /* 0x000000020300720c */ /* 0x000fda0003f06270 */
[----:B------:R-:W-:Y:S05]  /*0430*/  @P0 BREAK.RELIABLE B1 ;  /* 0x0000000000010942 */ /* 0x000fea0003800100 */
[----:B0-----:R-:W-:-:S05]  /*0440*/  IMAD.WIDE.U32 R10, R13, 0x8, R10 ;  /* 0x000000080d0a7825 */ /* 0x001fca00078e000a */
[----:B------:R0:W-:Y:S01]  /*0450*/  STG.E.64 desc[UR4][R10.64], R6 ;  /* 0x000000060a007986 */ /* 0x0001e2000c101b04 */
[----:B------:R-:W-:Y:S05]  /*0460*/  @P0 BRA `(.L_x_4171) ;  /* 0x0000000000300947 */ /* 0x000fea0003800000 */
[----:B0-----:R-:W0:Y:S01]  /*0470*/  LDC.64 R6, c[0x0][0x388] ;  /* 0x0000e200ff067b82 */ /* 0x001e220000000a00 */
[----:B------:R-:W-:Y:S01]  /*0480*/  LEA R11, R0, R3, 0x9 ;  /* 0x00000003000b7211 */ /* 0x000fe200078e48ff */
[----:B------:R-:W-:-:S04]  /*0490*/  VIADD R3, R3, 0x80 ;  /* 0x0000008003037836 */ /* 0x000fc80000000000 */
[----:B0-----:R-:W-:-:S05]  /*04a0*/  IMAD.WIDE.U32 R6, R11, 0x8, R6 ;  /* 0x000000080b067825 */ /* 0x001fca00078e0006 */
[----:B------:R0:W-:Y:S02]  /*04b0*/  STG.E.64 desc[UR4][R6.64], R14 ;  /* 0x0000000e06007986 */ /* 0x0001e4000c101b04 */
.L_x_4170:
[----:B------:R-:W-:Y:S05]  /*04c0*/  BSYNC.RELIABLE B1 ;  /* 0x0000000000017941 */ /* 0x000fea0003800100 */
.L_x_4169:
[----:B------:R-:W-:-:S13]  /*04d0*/  ISETP.GE.AND P0, PT, R3, R2, PT ;  /* 0x000000020300720c */ /* 0x000fda0003f06270 */
[----:B0-----:R-:W0:Y:S01]  /*04e0*/  @!P0 LDC.64 R6, c[0x0][0x388] ;  /* 0x0000e200ff068b82 */ /* 0x001e220000000a00 */
[----:B------:R-:W-:Y:S01]  /*04f0*/  @!P0 IMAD R11, R0, 0x200, R3 ;  /* 0x00000200000b8824 */ /* 0x000fe200078e0203 */
[----:B------:R-:W-:-:S03]  /*0500*/  @!P0 IADD3 R3, PT, PT, R3, 0x80, RZ ;  /* 0x0000008003038810 */ /* 0x000fc60007ffe0ff */
[----:B0-----:R-:W-:-:S05]  /*0510*/  @!P0 IMAD.WIDE.U32 R6, R11, 0x8, R6 ;  /* 0x000000080b068825 */ /* 0x001fca00078e0006 */
[----:B------:R1:W-:Y:S02]  /*0520*/  @!P0 STG.E.64 desc[UR4][R6.64], R8 ;  /* 0x0000000806008986 */ /* 0x0003e4000c101b04 */
.L_x_4171:
[----:B------:R-:W-:Y:S05]  /*0530*/  BSYNC.RECONVERGENT B0 ;  /* 0x0000000000007941 */ /* 0x000fea0003800200 */
.L_x_4168:
[----:B------:R-:W-:Y:S05]  /*0540*/  WARPSYNC.ALL ;  /* 0x0000000000007948 */ /* 0x000fea0003800000 */
[----:B------:R-:W-:-:S13]  /*0550*/  ISETP.GE.AND P0, PT, R3, R2, PT ;  /* 0x000000020300720c */ /* 0x000fda0003f06270 */
[----:B------:R-:W-:Y:S05]  /*0560*/  @P0 EXIT ;  /* 0x000000000000094d */ /* 0x000fea0003800000 */
[----:B01----:R-:W0:Y:S01]  /*0570*/  LDC.64 R6, c[0x0][0x388] ;  /* 0x0000e200ff067b82 */ /* 0x003e220000000a00 */
[----:B------:R-:W-:-:S04]  /*0580*/  IMAD R3, R0, 0x200, R3 ;  /* 0x0000020000037824 */ /* 0x000fc800078e0203 */
[----:B0-----:R-:W-:-:S05]  /*0590*/  IMAD.WIDE.U32 R2, R3, 0x8, R6 ;  /* 0x0000000803027825 */ /* 0x001fca00078e0006 */
[----:B------:R-:W-:Y:S01]  /*05a0*/  STG.E.64 desc[UR4][R2.64], R4 ;  /* 0x0000000402007986 */ /* 0x000fe2000c101b04 */
[----:B------:R-:W-:Y:S05]  /*05b0*/  EXIT ;  /* 0x000000000000794d */ /* 0x000fea0003800000 */
.L_x_4172:
        /* <DEDUP_REMOVED lines=12> */
.L_x_25840:


//--------------------- .text._ZN2at6native29vectorized_elementwise_kernelILi2ENS0_13BinaryFunctorIlllNS0_17BitwiseXorFunctorIlEEEESt5arrayIPcLm3EEEEviT0_T1_ --------------------------
	.section	.text._ZN2at6native29vectorized_elementwise_kernelILi2ENS0_13BinaryFunctorIlllNS0_17BitwiseXorFunctorIlEEEESt5arrayIPcLm3EEEEviT0_T1_,"ax",@progbits
	.align	128
        .global         _ZN2at6native29vectorized_elementwise_kernelILi2ENS0_13BinaryFunctorIlllNS0_17BitwiseXorFunctorIlEEEESt5arrayIPcLm3EEEEviT0_T1_
        .type           _ZN2at6native29vectorized_elementwise_kernelILi2ENS0_13BinaryFunctorIlllNS0_17BitwiseXorFunctorIlEEEESt5arrayIPcLm3EEEEviT0_T1_,@function
        .size           _ZN2at6native29vectorized_elementwise_kernelILi2ENS0_13BinaryFunctorIlllNS0_17BitwiseXorFunctorIlEEEESt5arrayIPcLm3EEEEviT0_T1_,(.L_x_25841 - _ZN2at6native29vectorized_elementwise_kernelILi2ENS0_13BinaryFunctorIlllNS0_17BitwiseXorFunctorIlEEEESt5arrayIPcLm3EEEEviT0_T1_)
        .other          _ZN2at6native29vectorized_elementwise_kernelILi2ENS0_13BinaryFunctorIlllNS0_17BitwiseXorFunctorIlEEEESt5arrayIPcLm3EEEEviT0_T1_,@"STO_CUDA_ENTRY STV_DEFAULT"
_ZN2at6native29vectorized_elementwise_kernelILi2ENS0_13BinaryFunctorIlllNS0_17BitwiseXorFunctorIlEEEESt5arrayIPcLm3EEEEviT0_T1_:
.text._ZN2at6native29vectorized_elementwise_kernelILi2ENS0_13BinaryFunctorIlllNS0_17BitwiseXorFunctorIlEEEESt5arrayIPcLm3EEEEviT0_T1_:
        /* <DEDUP_REMOVED lines=10> */
[----:B------:R-:W-:Y:S02]  /*00a0*/  CS2R R22, SRZ ;  /* 0x0000000000167805 */ /* 0x000fe4000001ff00 */
[----:B------:R-:W-:-:S05]  /*00b0*/  CS2R R30, SRZ ;  /* 0x00000000001e7805 */ /* 0x000fca000001ff00 */
        /* <DEDUP_REMOVED lines=11> */
[----:B------:R-:W1:Y:S03]  /*0170*/  LDC.64 R36, c[0x0][0x390] ;  /* 0x0000e400ff247b82 */ /* 0x000e660000000a00 */
[----:B--2---:R-:W-:Y:S01]  /*0180*/  @!P0 IMAD.WIDE.U32 R12, R7, 0x8, R12 ;  /* 0x00000008070c8825 */ /* 0x004fe200078e000c */
[----:B------:R-:W-:-:S04]  /*0190*/  CS2R R6, SRZ ;  /* 0x0000000000067805 */ /* 0x000fc8000001ff00 */
[----:B------:R2:W5:Y:S01]  /*01a0*/  @!P0 LDG.E.64 R22, desc[UR4][R12.64] ;  /* 0x000000040c168981 */ /* 0x000562000c1e1b00 */
[----:B------:R-:W1:Y:S02]  /*01b0*/  LDC.64 R18, c[0x0][0x390] ;  /* 0x0000e400ff127b82 */ /* 0x000e640000000a00 */
[----:B------:R-:W-:Y:S01]  /*01c0*/  @!P1 IMAD.IADD R9, R0, 0x1, R5 ;  /* 0x0000000100099824 */ /* 0x000fe200078e0205 */
[----:B------:R0:W5:Y:S03]  /*01d0*/  @!P0 LDG.E.64 R6, desc[UR4][R10.64] ;  /* 0x000000040a068981 */ /* 0x000166000c1e1b00 */
[C---:B---3--:R-:W-:Y:S02]  /*01e0*/  @!P1 IMAD.WIDE.U32 R14, R9.reuse, 0x8, R14 ;  /* 0x00000008090e9825 */ /* 0x048fe400078e000e */
[----:B--2---:R-:W2:Y:S02]  /*01f0*/  LDC.64 R12, c[0x0][0x398] ;  /* 0x0000e600ff0c7b82 */ /* 0x004ea40000000a00 */
[----:B----4-:R-:W-:Y:S01]  /*0200*/  @!P1 IMAD.WIDE.U32 R16, R9, 0x8, R16 ;  /* 0x0000000809109825 */ /* 0x010fe200078e0010 */
[----:B------:R-:W-:-:S04]  /*0210*/  CS2R R8, SRZ ;  /* 0x0000000000087805 */ /* 0x000fc8000001ff00 */
[----:B------:R3:W4:Y:S04]  /*0220*/  @!P1 LDG.E.64 R30, desc[UR4][R16.64] ;  /* 0x00000004101e9981 */ /* 0x000728000c1e1b00 */
[----:B------:R3:W4:Y:S01]  /*0230*/  @!P1 LDG.E.64 R8, desc[UR4][R14.64] ;  /* 0x000000040e089981 */ /* 0x000722000c1e1b00 */
[----:B------:R-:W-:-:S05]  /*0240*/  @!P1 VIADD R5, R5, 0x80 ;  /* 0x0000008005059836 */ /* 0x000fca0000000000 */
[C---:B------:R-:W-:Y:S02]  /*0250*/  ISETP.GE.U32.AND P2, PT, R5.reuse, R2, PT ;  /* 0x000000020500720c */ /* 0x040fe40003f46070 */
[----:B0-----:R-:W-:Y:S01]  /*0260*/  CS2R R10, SRZ ;  /* 0x00000000000a7805 */ /* 0x001fe2000001ff00 */
[----:B---3--:R-:W0:Y:S08]  /*0270*/  LDC.64 R16, c[0x0][0x390] ;  /* 0x0000e400ff107b82 */ /* 0x008e300000000a00 */
[----:B------:R-:W3:Y:S02]  /*0280*/  LDC.64 R14, c[0x0][0x398] ;  /* 0x0000e600ff0e7b82 */ /* 0x000ee40000000a00 */
[----:B------:R-:W-:Y:S01]  /*0290*/  @!P2 IADD3 R27, PT, PT, R0, R5, RZ ;  /* 0x00000005001ba210 */ /* 0x000fe20007ffe0ff */
[----:B------:R-:W-:-:S05]  /*02a0*/  @!P2 VIADD R5, R5, 0x80 ;  /* 0x000000800505a836 */ /* 0x000fca0000000000 */
[----:B------:R-:W-:-:S13]  /*02b0*/  ISETP.GE.U32.AND P0, PT, R5, R2, PT ;  /* 0x000000020500720c */ /* 0x000fda0003f06070 */
[----:B------:R-:W-:Y:S02]  /*02c0*/  @!P0 IMAD.IADD R33, R0, 0x1, R5 ;  /* 0x0000000100218824 */ /* 0x000fe400078e0205 */
[----:B------:R-:W-:-:S05]  /*02d0*/  @!P0 VIADD R5, R5, 0x80 ;  /* 0x0000008005058836 */ /* 0x000fca0000000000 */
[----:B------:R-:W-:Y:S01]  /*02e0*/  ISETP.GE.U32.AND P1, PT, R5, R2, PT ;  /* 0x000000020500720c */ /* 0x000fe20003f26070 */
[----:B------:R-:W-:Y:S01]  /*02f0*/  @!P2 IMAD.WIDE.U32 R20, R27, 0x8, R20 ;  /* 0x000000081b14a825 */ /* 0x000fe200078e0014 */
[----:B------:R-:W-:-:S03]  /*0300*/  CS2R R28, SRZ ;  /* 0x00000000001c7805 */ /* 0x000fc6000001ff00 */
[----:B-----5:R-:W-:Y:S01]  /*0310*/  @!P2 IMAD.WIDE.U32 R24, R27, 0x8, R24 ;  /* 0x000000081b18a825 */ /* 0x020fe200078e0018 */
[----:B------:R-:W-:Y:S01]  /*0320*/  CS2R R26, SRZ ;  /* 0x00000000001a7805 */ /* 0x000fe2000001ff00 */
[----:B------:R-:W5:Y:S02]  /*0330*/  @!P2 LDG.E.64 R10, desc[UR4][R20.64] ;  /* 0x00000004140aa981 */ /* 0x000f64000c1e1b00 */
[----:B-1----:R-:W-:-:S03]  /*0340*/  @!P0 IMAD.WIDE.U32 R36, R33, 0x8, R36 ;  /* 0x0000000821248825 */ /* 0x002fc600078e0024 */
[----:B------:R-:W5:Y:S01]  /*0350*/  @!P2 LDG.E.64 R26, desc[UR4][R24.64] ;  /* 0x00000004181aa981 */ /* 0x000f62000c1e1b00 */
[----:B------:R-:W-:Y:S02]  /*0360*/  @!P1 IMAD.IADD R35, R0, 0x1, R5 ;  /* 0x0000000100239824 */ /* 0x000fe400078e0205 */
[----:B------:R-:W-:Y:S02]  /*0370*/  @!P1 VIADD R5, R5, 0x80 ;  /* 0x0000008005059836 */ /* 0x000fe40000000000 */
[----:B--2---:R-:W-:-:S03]  /*0380*/  @!P0 IMAD.WIDE.U32 R32, R33, 0x8, R12 ;  /* 0x0000000821208825 */ /* 0x004fc600078e000c */
[----:B------:R-:W-:Y:S01]  /*0390*/  ISETP.GE.U32.AND P2, PT, R5, R2, PT ;  /* 0x000000020500720c */ /* 0x000fe20003f46070 */
[----:B------:R-:W-:Y:S01]  /*03a0*/  @!P1 IMAD.WIDE.U32 R18, R35, 0x8, R18 ;  /* 0x0000000823129825 */ /* 0x000fe200078e0012 */
[----:B------:R3:W2:Y:S01]  /*03b0*/  @!P0 LDG.E.64 R28, desc[UR4][R32.64] ;  /* 0x00000004201c8981 */ /* 0x0006a2000c1e1b00 */
[----:B------:R-:W-:-:S06]  /*03c0*/  CS2R R12, SRZ ;  /* 0x00000000000c7805 */ /* 0x000fcc000001ff00 */
[----:B------:R1:W2:Y:S01]  /*03d0*/  @!P0 LDG.E.64 R12, desc[UR4][R36.64] ;  /* 0x00000004240c8981 */ /* 0x0002a2000c1e1b00 */
[----:B---3--:R-:W-:Y:S02]  /*03e0*/  @!P1 IMAD.WIDE.U32 R32, R35, 0x8, R14 ;  /* 0x0000000823209825 */ /* 0x008fe400078e000e */
[----:B------:R-:W3:Y:S01]  /*03f0*/  LDC.64 R34, c[0x0][0x398] ;  /* 0x0000e600ff227b82 */ /* 0x000ee20000000a00 */
[----:B-1----:R-:W-:Y:S02]  /*0400*/  @!P2 IADD3 R37, PT, PT, R0, R5, RZ ;  /* 0x000000050025a210 */ /* 0x002fe40007ffe0ff */
[----:B------:R-:W-:-:S03]  /*0410*/  CS2R R20, SRZ ;  /* 0x0000000000147805 */ /* 0x000fc6000001ff00 */
[----:B0-----:R-:W-:Y:S01]  /*0420*/  @!P2 IMAD.WIDE.U32 R24, R37, 0x8, R16 ;  /* 0x000000082518a825 */ /* 0x001fe200078e0010 */
[----:B------:R-:W-:Y:S02]  /*0430*/  CS2R R16, SRZ ;  /* 0x0000000000107805 */ /* 0x000fe4000001ff00 */
[----:B------:R0:W2:Y:S01]  /*0440*/  @!P1 LDG.E.64 R20, desc[UR4][R32.64] ;  /* 0x0000000420149981 */ /* 0x0000a2000c1e1b00 */
[----:B------:R-:W-:-:S03]  /*0450*/  @!P2 VIADD R5, R5, 0x80 ;  /* 0x000000800505a836 */ /* 0x000fc60000000000 */
[----:B------:R1:W2:Y:S01]  /*0460*/  @!P2 LDG.E.64 R16, desc[UR4][R24.64] ;  /* 0x000000041810a981 */ /* 0x0002a2000c1e1b00 */
[----:B0-----:R-:W0:Y:S01]  /*0470*/  LDC.64 R32, c[0x0][0x390] ;  /* 0x0000e400ff207b82 */ /* 0x001e220000000a00 */
[----:B---3--:R-:W-:Y:S01]  /*0480*/  @!P2 IMAD.WIDE.U32 R34, R37, 0x8, R34 ;  /* 0x000000082522a825 */ /* 0x008fe200078e0022 */
[----:B-1----:R-:W-:Y:S02]  /*0490*/  CS2R R24, SRZ ;  /* 0x0000000000187805 */ /* 0x002fe4000001ff00 */
[----:B------:R-:W-:-:S04]  /*04a0*/  ISETP.GE.U32.AND P0, PT, R5, R2, PT ;  /* 0x000000020500720c */ /* 0x000fc80003f06070 */
[----:B------:R1:W3:Y:S01]  /*04b0*/  @!P2 LDG.E.64 R24, desc[UR4][R34.64] ;  /* 0x000000042218a981 */ /* 0x0002e2000c1e1b00 */
[----:B------:R-:W-:-:S06]  /*04c0*/  CS2R R14, SRZ ;  /* 0x00000000000e7805 */ /* 0x000fcc000001ff00 */
[----:B------:R0:W3:Y:S01]  /*04d0*/  @!P1 LDG.E.64 R14, desc[UR4][R18.64] ;  /* 0x00000004120e9981 */ /* 0x0000e2000c1e1b00 */
[----:B-1----:R-:W1:Y:S01]  /*04e0*/  LDC.64 R34, c[0x0][0x398] ;  /* 0x0000e600ff227b82 */ /* 0x002e620000000a00 */
[----:B------:R-:W-:-:S04]  /*04f0*/  @!P0 IMAD.IADD R37, R0, 0x1, R5 ;  /* 0x0000000100258824 */ /* 0x000fc800078e0205 */
[----:B0-----:R-:W-:Y:S01]  /*0500*/  @!P0 IMAD.WIDE.U32 R32, R37, 0x8, R32 ;  /* 0x0000000825208825 */ /* 0x001fe200078e0020 */
[----:B------:R-:W-:-:S03]  /*0510*/  CS2R R18, SRZ ;  /* 0x0000000000127805 */ /* 0x000fc6000001ff00 */
[----:B------:R-:W-:-:S03]  /*0520*/  @!P0 VIADD R5, R5, 0x80 ;  /* 0x0000008005058836 */ /* 0x000fc60000000000 */
[----:B------:R0:W3:Y:S02]  /*0530*/  @!P0 LDG.E.64 R18, desc[UR4][R32.64] ;  /* 0x0000000420128981 */ /* 0x0000e4000c1e1b00 */
[----:B0-----:R-:W-:Y:S01]  /*0540*/  CS2R R32, SRZ ;  /* 0x0000000000207805 */ /* 0x001fe2000001ff00 */
[----:B-1----:R-:W-:-:S05]  /*0550*/  @!P0 IMAD.WIDE.U32 R36, R37, 0x8, R34 ;  /* 0x0000000825248825 */ /* 0x002fca00078e0022 */
[----:B------:R-:W3:Y:S01]  /*0560*/  @!P0 LDG.E.64 R32, desc[UR4][R36.64] ;  /* 0x0000000424208981 */ /* 0x000ee2000c1e1b00 */
[----:B------:R-:W-:-:S13]  /*0570*/  ISETP.GE.U32.AND P0, PT, R5, R2, PT ;  /* 0x000000020500720c */ /* 0x000fda0003f06070 */
[----:B------:R-:W-:Y:S01]  /*0580*/  @!P0 IMAD.IADD R35, R0, 0x1, R5 ;  /* 0x0000000100238824 */ /* 0x000fe200078e0205 */
[----:B------:R-:W-:Y:S02]  /*0590*/  LOP3.LUT R6, R22, R6, RZ, 0x3c, !PT ;  /* 0x0000000616067212 */ /* 0x000fe400078e3cff */
[----:B------:R-:W-:Y:S02]  /*05a0*/  LOP3.LUT R7, R23, R7, RZ, 0x3c, !PT ;  /* 0x0000000717077212 */ /* 0x000fe400078e3cff */
[----:B------:R-:W0:Y:S01]  /*05b0*/  LDC.64 R22, c[0x0][0x398] ;  /* 0x0000e600ff167b82 */ /* 0x000e220000000a00 */
[----:B----4-:R-:W-:Y:S02]  /*05c0*/  LOP3.LUT R8, R30, R8, RZ, 0x3c, !PT ;  /* 0x000000081e087212 */ /* 0x010fe400078e3cff */
[----:B------:R-:W-:-:S05]  /*05d0*/  LOP3.LUT R9, R31, R9, RZ, 0x3c, !PT ;  /* 0x000000091f097212 */ /* 0x000fca00078e3cff */
[----:B------:R-:W1:Y:S01]  /*05e0*/  LDC.64 R30, c[0x0][0x390] ;  /* 0x0000e400ff1e7b82 */ /* 0x000e620000000a00 */
[----:B0-----:R-:W-:-:S06]  /*05f0*/  @!P0 IMAD.WIDE.U32 R22, R35, 0x8, R22 ;  /* 0x0000000823168825 */ /* 0x001fcc00078e0016 */
[----:B------:R-:W4:Y:S01]  /*0600*/  @!P0 LDG.E.64 R22, desc[UR4][R22.64] ;  /* 0x0000000416168981 */ /* 0x000f22000c1e1b00 */
[----:B-1----:R-:W-:-:S06]  /*0610*/  @!P0 IMAD.WIDE.U32 R4, R35, 0x8, R30 ;  /* 0x0000000823048825 */ /* 0x002fcc00078e001e */
[----:B------:R-:W4:Y:S01]  /*0620*/  @!P0 LDG.E.64 R4, desc[UR4][R4.64] ;  /* 0x0000000404048981 */ /* 0x000f22000c1e1b00 */
[----:B------:R-:W-:Y:S01]  /*0630*/  ISETP.GE.U32.AND P1, PT, R3, R2, PT ;  /* 0x000000020300720c */ /* 0x000fe20003f26070 */
[----:B------:R-:W-:Y:S04]  /*0640*/  BSSY.RECONVERGENT B0, `(.L_x_4174) ;  /* 0x0000042000007945 */ /* 0x000fe80003800200 */
[----:B------:R-:W-:Y:S01]  /*0650*/  BSSY.RELIABLE B1, `(.L_x_4175) ;  /* 0x000003a000017945 */ /* 0x000fe20003800100 */
[----:B-----5:R-:W-:Y:S02]  /*0660*/  LOP3.LUT R10, R26, R10, RZ, 0x3c, !PT ;  /* 0x0000000a1a0a7212 */ /* 0x020fe400078e3cff */
[----:B------:R-:W-:Y:S02]  /*0670*/  LOP3.LUT R11, R27, R11, RZ, 0x3c, !PT ;  /* 0x0000000b1b0b7212 */ /* 0x000fe400078e3cff */
[----:B------:R-:W-:-:S02]  /*0680*/  CS2R R26, SRZ ;  /* 0x00000000001a7805 */ /* 0x000fc4000001ff00 */
[----:B--2---:R-:W-:Y:S02]  /*0690*/  LOP3.LUT R12, R28, R12, RZ, 0x3c, !PT ;  /* 0x0000000c1c0c7212 */ /* 0x004fe400078e3cff */
[----:B------:R-:W-:Y:S02]  /*06a0*/  LOP3.LUT R13, R29, R13, RZ, 0x3c, !PT ;  /* 0x0000000d1d0d7212 */ /* 0x000fe400078e3cff */
[----:B---3--:R-:W-:Y:S02]  /*06b0*/  LOP3.LUT R14, R20, R14, RZ, 0x3c, !PT ;  /* 0x0000000e140e7212 */ /* 0x008fe400078e3cff */
[----:B------:R-:W-:Y:S02]  /*06c0*/  LOP3.LUT R15, R21, R15, RZ, 0x3c, !PT ;  /* 0x0000000f150f7212 */ /* 0x000fe400078e3cff */
[----:B------:R-:W-:Y:S02]  /*06d0*/  LOP3.LUT R18, R32, R18, RZ, 0x3c, !PT ;  /* 0x0000001220127212 */ /* 0x000fe400078e3cff */
[----:B------:R-:W-:-:S02]  /*06e0*/  LOP3.LUT R19, R33, R19, RZ, 0x3c, !PT ;  /* 0x0000001321137212 */ /* 0x000fc400078e3cff */
[----:B----4-:R-:W-:Y:S02]  /*06f0*/  @!P0 LOP3.LUT R26, R22, R4, RZ, 0x3c, !PT ;  /* 0x00000004161a8212 */ /* 0x010fe400078e3cff */
[----:B------:R-:W-:Y:S02]  /*0700*/  @!P0 LOP3.LUT R27, R23, R5, RZ, 0x3c, !PT ;  /* 0x00000005171b8212 */ /* 0x000fe400078e3cff */
[----:B------:R-:W-:Y:S01]  /*0710*/  LOP3.LUT R4, R24, R16, RZ, 0x3c, !PT ;  /* 0x0000001018047212 */ /* 0x000fe200078e3cff */
[----:B------:R-:W-:Y:S01]  /*0720*/  IMAD.MOV.U32 R16, RZ, RZ, R26 ;  /* 0x000000ffff107224 */ /* 0x000fe200078e001a */
[----:B------:R-:W-:Y:S02]  /*0730*/  LOP3.LUT R5, R25, R17, RZ, 0x3c, !PT ;  /* 0x0000001119057212 */ /* 0x000fe400078e3cff */
[----:B------:R-:W-:Y:S01]  /*0740*/  MOV R17, R27 ;  /* 0x0000001b00117202 */ /* 0x000fe20000000f00 */
        /* <DEDUP_REMOVED lines=13> */
.L_x_4176:
[----:B------:R-:W-:-:S13]  /*0820*/  ISETP.GE.U32.AND P0, PT, R3, R2, PT ;  /* 0x000000020300720c */ /* 0x000fda0003f06070 */
[----:B------:R-:W-:Y:S05]  /*0830*/  @P0 BRA `(.L_x_4178) ;  /* 0x0000000000300947 */ /* 0x000fea0003800000 */
[----:B0-----:R-:W0:Y:S01]  /*0840*/  LDC.64 R6, c[0x0][0x388] ;  /* 0x0000e200ff067b82 */ /* 0x001e220000000a00 */
[----:B------:R-:W-:Y:S01]  /*0850*/  IMAD.IADD R9, R0, 0x1, R3 ;  /* 0x0000000100097824 */ /* 0x000fe200078e0203 */
[----:B------:R-:W-:-:S03]  /*0860*/  IADD3 R3, PT, PT, R3, 0x80, RZ ;  /* 0x0000008003037810 */ /* 0x000fc60007ffe0ff */
[----:B0-----:R-:W-:-:S05]  /*0870*/  IMAD.WIDE.U32 R6, R9, 0x8, R6 ;  /* 0x0000000809067825 */ /* 0x001fca00078e0006 */
[----:B------:R1:W-:Y:S02]  /*0880*/  STG.E.64 desc[UR4][R6.64], R10 ;  /* 0x0000000a06007986 */ /* 0x0003e4000c101b04 */
.L_x_4177:
[----:B------:R-:W-:-:S13]  /*0890*/  ISETP.GE.U32.AND P0, PT, R3, R2, PT ;  /* 0x000000020300720c */ /* 0x000fda0003f06070 */
[----:B------:R-:W-:Y:S05]  /*08a0*/  @P0 BRA `(.L_x_4179) ;  /* 0x0000000000300947 */ /* 0x000fea0003800000 */
[----:B01----:R-:W0:Y:S01]  /*08b0*/  LDC.64 R6, c[0x0][0x388] ;  /* 0x0000e200ff067b82 */ /* 0x003e220000000a00 */
[----:B------:R-:W-:Y:S02]  /*08c0*/  IMAD.IADD R9, R0, 0x1, R3 ;  /* 0x0000000100097824 */ /* 0x000fe400078e0203 */
[----:B------:R-:W-:Y:S02]  /*08d0*/  VIADD R3, R3, 0x80 ;  /* 0x0000008003037836 */ /* 0x000fe40000000000 */
[----:B0-----:R-:W-:-:S05]  /*08e0*/  IMAD.WIDE.U32 R6, R9, 0x8, R6 ;  /* 0x0000000809067825 */ /* 0x001fca00078e0006 */
[----:B------:R1:W-:Y:S02]  /*08f0*/  STG.E.64 desc[UR4][R6.64], R12 ;  /* 0x0000000c06007986 */ /* 0x0003e4000c101b04 */
.L_x_4178:
[----:B------:R-:W-:-:S13]  /*0900*/  ISETP.GE.U32.AND P0, PT, R3, R2, PT ;  /* 0x000000020300720c */ /* 0x000fda0003f06070 */
[----:B------:R-:W-:Y:S05]  /*0910*/  @P0 BRA `(.L_x_4180) ;  /* 0x0000000000340947 */ /* 0x000fea0003800000 */
[----:B01----:R-:W0:Y:S01]  /*0920*/  LDC.64 R6, c[0x0][0x388] ;  /* 0x0000e200ff067b82 */ /* 0x003e220000000a00 */
[----:B------:R-:W-:Y:S02]  /*0930*/  IMAD.IADD R9, R0, 0x1, R3 ;  /* 0x0000000100097824 */ /* 0x000fe400078e0203 */
[----:B------:R-:W-:Y:S02]  /*0940*/  VIADD R3, R3, 0x80 ;  /* 0x0000008003037836 */ /* 0x000fe40000000000 */
[----:B0-----:R-:W-:-:S05]  /*0950*/  IMAD.WIDE.U32 R6, R9, 0x8, R6 ;  /* 0x0000000809067825 */ /* 0x001fca00078e0006 */
[----:B------:R2:W-:Y:S02]  /*0960*/  STG.E.64 desc[UR4][R6.64], R14 ;  /* 0x0000000e06007986 */ /* 0x0005e4000c101b04 */
.L_x_4179:
[----:B------:R-:W-:-:S13]  /*0970*/  ISETP.GE.U32.AND P0, PT, R3, R2, PT ;  /* 0x000000020300720c */ /* 0x000fda0003f06070 */
[----:B------:R-:W-:Y:S05]  /*0980*/  @P0 BREAK.RELIABLE B1 ;  /* 0x0000000000010942 */ /* 0x000fea0003800100 */
[----:B------:R-:W-:Y:S05]  /*0990*/  @P0 BRA `(.L_x_4181) ;  /* 0x0000000000300947 */ /* 0x000fea0003800000 */
[----:B012---:R-:W0:Y:S01]  /*09a0*/  LDC.64 R6, c[0x0][0x388] ;  /* 0x0000e200ff067b82 */ /* 0x007e220000000a00 */
[----:B------:R-:W-:Y:S01]  /*09b0*/  IMAD.IADD R9, R0, 0x1, R3 ;  /* 0x0000000100097824 */ /* 0x000fe200078e0203 */
[----:B------:R-:W-:-:S03]  /*09c0*/  IADD3 R3, PT, PT, R3, 0x80, RZ ;  /* 0x0000008003037810 */ /* 0x000fc60007ffe0ff */
[----:B0-----:R-:W-:-:S05]  /*09d0*/  IMAD.WIDE.U32 R6, R9, 0x8, R6 ;  /* 0x0000000809067825 */ /* 0x001fca00078e0006 */
[----:B------:R2:W-:Y:S02]  /*09e0*/  STG.E.64 desc[UR4][R6.64], R4 ;  /* 0x0000000406007986 */ /* 0x0005e4000c101b04 */
.L_x_4180:
[----:B------:R-:W-:Y:S05]  /*09f0*/  BSYNC.RELIABLE B1 ;  /* 0x0000000000017941 */ /* 0x000fea0003800100 */
.L_x_4175:
[----:B------:R-:W-:-:S13]  /*0a00*/  ISETP.GE.U32.AND P0, PT, R3, R2, PT ;  /* 0x000000020300720c */ /* 0x000fda0003f06070 */
[----:B--2---:R-:W2:Y:S01]  /*0a10*/  @!P0 LDC.64 R4, c[0x0][0x388] ;  /* 0x0000e200ff048b82 */ /* 0x004ea20000000a00 */
[----:B01----:R-:W-:Y:S02]  /*0a20*/  @!P0 IMAD.IADD R7, R0, 0x1, R3 ;  /* 0x0000000100078824 */ /* 0x003fe400078e0203 */
[----:B------:R-:W-:Y:S02]  /*0a30*/  @!P0 VIADD R3, R3, 0x80 ;  /* 0x0000008003038836 */ /* 0x000fe40000000000 */
[----:B--2---:R-:W-:-:S05]  /*0a40*/  @!P0 IMAD.WIDE.U32 R4, R7, 0x8, R4 ;  /* 0x0000000807048825 */ /* 0x004fca00078e0004 */
[----:B------:R3:W-:Y:S02]  /*0a50*/  @!P0 STG.E.64 desc[UR4][R4.64], R18 ;  /* 0x0000001204008986 */ /* 0x0007e4000c101b04 */
.L_x_4181:
[----:B------:R-:W-:Y:S05]  /*0a60*/  BSYNC.RECONVERGENT B0 ;  /* 0x0000000000007941 */ /* 0x000fea0003800200 */
.L_x_4174:
[----:B------:R-:W-:Y:S05]  /*0a70*/  WARPSYNC.ALL ;  /* 0x0000000000007948 */ /* 0x000fea0003800000 */
[----:B------:R-:W-:-:S13]  /*0a80*/  ISETP.GE.U32.AND P0, PT, R3, R2, PT ;  /* 0x000000020300720c */ /* 0x000fda0003f06070 */
[----:B------:R-:W-:Y:S05]  /*0a90*/  @P0 EXIT ;  /* 0x000000000000094d */ /* 0x000fea0003800000 */
[----:B---3--:R-:W3:Y:S01]  /*0aa0*/  LDC.64 R4, c[0x0][0x388] ;  /* 0x0000e200ff047b82 */ /* 0x008ee20000000a00 */
[----:B------:R-:W-:-:S04]  /*0ab0*/  IMAD.IADD R3, R0, 0x1, R3 ;  /* 0x0000000100037824 */ /* 0x000fc800078e0203 */
[----:B---3--:R-:W-:-:S05]  /*0ac0*/  IMAD.WIDE.U32 R2, R3, 0x8, R4 ;  /* 0x0000000803027825 */ /* 0x008fca00078e0004 */
[----:B------:R-:W-:Y:S01]  /*0ad0*/  STG.E.64 desc[UR4][R2.64], R16 ;  /* 0x0000001002007986 */ /* 0x000fe2000c101b04 */
[----:B------:R-:W-:Y:S05]  /*0ae0*/  EXIT ;  /* 0x000000000000794d */ /* 0x000fea0003800000 */
.L_x_4173:
[----:B------:R-:W0:Y:S01]  /*0af0*/  S2R R3, SR_TID.X ;  /* 0x0000000000037919 */ /* 0x000e220000002100 */
[----:B------:R-:W1:Y:S08]  /*0b00*/  LDC.64 R28, c[0x0][0x390] ;  /* 0x0000e400ff1c7b82 */ /* 0x000e700000000a00 */
[----:B------:R-:W2:Y:S01]  /*0b10*/  LDC.64 R36, c[0x0][0x398] ;  /* 0x0000e600ff247b82 */ /* 0x000ea20000000a00 */
[----:B-1----:R-:W-:-:S04]  /*0b20*/  IMAD.WIDE.U32 R28, R0, 0x8, R28 ;  /* 0x00000008001c7825 */ /* 0x002fc800078e001c */
[----:B0-----:R-:W-:-:S04]  /*0b30*/  IMAD.WIDE.U32 R28, R3, 0x10, R28 ;  /* 0x00000010031c7825 */ /* 0x001fc800078e001c */
[----:B--2---:R-:W-:Y:S01]  /*0b40*/  IMAD.WIDE.U32 R36, R0, 0x8, R36 ;  /* 0x0000000800247825 */ /* 0x004fe200078e0024 */
[----:B------:R-:W2:Y:S04]  /*0b50*/  LDG.E.128 R4, desc[UR4][R28.64] ;  /* 0x000000041c047981 */ /* 0x000ea8000c1e1d00 */
[----:B------:R-:W3:Y:S01]  /*0b60*/  LDG.E.128 R12, desc[UR4][R28.64+0x800] ;  /* 0x000800041c0c7981 */ /* 0x000ee2000c1e1d00 */
[----:B------:R-:W-:-:S03]  /*0b70*/  IMAD.WIDE.U32 R36, R3, 0x10, R36 ;  /* 0x0000001003247825 */ /* 0x000fc600078e0024 */
[----:B------:R-:W4:Y:S04]  /*0b80*/  LDG.E.128 R20, desc[UR4][R28.64+0x1000] ;  /* 0x001000041c147981 */ /* 0x000f28000c1e1d00 */
[----:B------:R-:W2:Y:S04]  /*0b90*/  LDG.E.128 R8, desc[UR4][R36.64] ;  /* 0x0000000424087981 */ /* 0x000ea8000c1e1d00 */
[----:B------:R-:W3:Y:S04]  /*0ba0*/  LDG.E.128 R16, desc[UR4][R36.64+0x800] ;  /* 0x0008000424107981 */ /* 0x000ee8000c1e1d00 */
[----:B------:R-:W4:Y:S04]  /*0bb0*/  LDG.E.128 R24, desc[UR4][R36.64+0x1000] ;  /* 0x0010000424187981 */ /* 0x000f28000c1e1d00 */
[----:B------:R-:W5:Y:S04]  /*0bc0*/  LDG.E.128 R28, desc[UR4][R28.64+0x1800] ;  /* 0x001800041c1c7981 */ /* 0x000f68000c1e1d00 */
[----:B------:R-:W5:Y:S01]  /*0bd0*/  LDG.E.128 R32, desc[UR4][R36.64+0x1800] ;  /* 0x0018000424207981 */ /* 0x000f62000c1e1d00 */
[----:B--2---:R-:W-:-:S02]  /*0be0*/  LOP3.LUT R2, R8, R4, RZ, 0x3c, !PT ;  /* 0x0000000408027212 */ /* 0x004fc400078e3cff */
[----:B------:R-:W-:Y:S02]  /*0bf0*/  LOP3.LUT R4, R10, R6, RZ, 0x3c, !PT ;  /* 0x000000060a047212 */ /* 0x000fe400078e3cff */
[----:B------:R-:W-:Y:S02]  /*0c00*/  LOP3.LUT R11, R11, R7, RZ, 0x3c, !PT ;  /* 0x000000070b0b7212 */ /* 0x000fe400078e3cff */
[----:B------:R-:W0:Y:S01]  /*0c10*/  LDC.64 R6, c[0x0][0x388] ;  /* 0x0000e200ff067b82 */ /* 0x000e220000000a00 */
[----:B---3--:R-:W-:Y:S02]  /*0c20*/  LOP3.LUT R8, R18, R14, RZ, 0x3c, !PT ;  /* 0x0000000e12087212 */ /* 0x008fe400078e3cff */
[----:B------:R-:W-:Y:S02]  /*0c30*/  LOP3.LUT R5, R9, R5, RZ, 0x3c, !PT ;  /* 0x0000000509057212 */ /* 0x000fe400078e3cff */
[----:B----4-:R-:W-:Y:S02]  /*0c40*/  LOP3.LUT R10, R24, R20, RZ, 0x3c, !PT ;  /* 0x00000014180a7212 */ /* 0x010fe400078e3cff */
[----:B------:R-:W-:-:S02]  /*0c50*/  LOP3.LUT R9, R19, R15, RZ, 0x3c, !PT ;  /* 0x0000000f13097212 */ /* 0x000fc400078e3cff */
[----:B------:R-:W-:Y:S02]  /*0c60*/  LOP3.LUT R21, R25, R21, RZ, 0x3c, !PT ;  /* 0x0000001519157212 */ /* 0x000fe400078e3cff */
[----:B------:R-:W-:Y:S02]  /*0c70*/  LOP3.LUT R20, R26, R22, RZ, 0x3c, !PT ;  /* 0x000000161a147212 */ /* 0x000fe400078e3cff */
[----:B------:R-:W-:Y:S01]  /*0c80*/  LOP3.LUT R27, R27, R23, RZ, 0x3c, !PT ;  /* 0x000000171b1b7212 */ /* 0x000fe200078e3cff */
[----:B------:R-:W-:Y:S01]  /*0c90*/  IMAD.MOV.U32 R14, RZ, RZ, R8 ;  /* 0x000000ffff0e7224 */ /* 0x000fe200078e0008 */
[----:B------:R-:W-:Y:S01]  /*0ca0*/  MOV R15, R9 ;  /* 0x00000009000f7202 */ /* 0x000fe20000000f00 */
[----:B------:R-:W-:Y:S02]  /*0cb0*/  IMAD.MOV.U32 R19, RZ, RZ, R11 ;  /* 0x000000ffff137224 */ /* 0x000fe400078e000b */
[----:B------:R-:W-:Y:S02]  /*0cc0*/  IMAD.MOV.U32 R8, RZ, RZ, R10 ;  /* 0x000000ffff087224 */ /* 0x000fe400078e000a */
[----:B0-----:R-:W-:Y:S01]  /*0cd0*/  IMAD.WIDE.U32 R6, R0, 0x8, R6 ;  /* 0x0000000800067825 */ /* 0x001fe200078e0006 */
[----:B------:R-:W-:-:S02]  /*0ce0*/  LOP3.LUT R0, R16, R12, RZ, 0x3c, !PT ;  /* 0x0000000c10007212 */ /* 0x000fc400078e3cff */
[----:B-----5:R-:W-:Y:S01]  /*0cf0*/  LOP3.LUT R23, R33, R29, RZ, 0x3c, !PT ;  /* 0x0000001d21177212 */ /* 0x020fe200078e3cff */
[----:B------:R-:W-:Y:S02]  /*0d00*/  IMAD.MOV.U32 R9, RZ, RZ, R21 ;  /* 0x000000ffff097224 */ /* 0x000fe400078e0015 */
[----:B------:R-:W-:Y:S01]  /*0d10*/  IMAD.WIDE.U32 R6, R3, 0x10, R6 ;  /* 0x0000001003067825 */ /* 0x000fe200078e0006 */
[----:B------:R-:W-:Y:S02]  /*0d20*/  LOP3.LUT R3, R34, R30, RZ, 0x3c, !PT ;  /* 0x0000001e22037212 */ /* 0x000fe400078e3cff */
[----:B------:R-:W-:Y:S01]  /*0d30*/  LOP3.LUT R30, R35, R31, RZ, 0x3c, !PT ;  /* 0x0000001f231e7212 */ /* 0x000fe200078e3cff */
[----:B------:R-:W-:Y:S02]  /*0d40*/  IMAD.MOV.U32 R10, RZ, RZ, R20 ;  /* 0x000000ffff0a7224 */ /* 0x000fe400078e0014 */
[----:B------:R-:W-:Y:S01]  /*0d50*/  IMAD.MOV.U32 R11, RZ, RZ, R27 ;  /* 0x000000ffff0b7224 */ /* 0x000fe200078e001b */
[----:B------:R-:W-:Y:S01]  /*0d60*/  LOP3.LUT R22, R32, R28, RZ, 0x3c, !PT ;  /* 0x0000001c20167212 */ /* 0x000fe200078e3cff */
[----:B------:R-:W-:Y:S01]  /*0d70*/  IMAD.MOV.U32 R16, RZ, RZ, R2 ;  /* 0x000000ffff107224 */ /* 0x000fe200078e0002 */
[----:B------:R-:W-:Y:S01]  /*0d80*/  LOP3.LUT R13, R17, R13, RZ, 0x3c, !PT ;  /* 0x0000000d110d7212 */ /* 0x000fe200078e3cff */
[----:B------:R-:W-:Y:S01]  /*0d90*/  IMAD.MOV.U32 R18, RZ, RZ, R4 ;  /* 0x000000ffff127224 */ /* 0x000fe200078e0004 */
[----:B------:R0:W-:Y:S01]  /*0da0*/  STG.E.128 desc[UR4][R6.64+0x1000], R8 ;  /* 0x0010000806007986 */ /* 0x0001e2000c101d04 */
[----:B------:R-:W-:Y:S01]  /*0db0*/  MOV R17, R5 ;  /* 0x0000000500117202 */ /* 0x000fe20000000f00 */
[----:B------:R-:W-:-:S04]  /*0dc0*/  IMAD.MOV.U32 R12, RZ, RZ, R0 ;  /* 0x000000ffff0c7224 */ /* 0x000fc800078e0000 */
[----:B------:R-:W-:Y:S04]  /*0dd0*/  STG.E.128 desc[UR4][R6.64], R16 ;  /* 0x0000001006007986 */ /* 0x000fe8000c101d04 */
[----:B------:R-:W-:Y:S01]  /*0de0*/  STG.E.128 desc[UR4][R6.64+0x800], R12 ;  /* 0x0008000c06007986 */ /* 0x000fe2000c101d04 */
[----:B0-----:R-:W-:Y:S01]  /*0df0*/  MOV R8, R22 ;  /* 0x0000001600087202 */ /* 0x001fe20000000f00 */
[----:B------:R-:W-:Y:S02]  /*0e00*/  IMAD.MOV.U32 R9, RZ, RZ, R23 ;  /* 0x000000ffff097224 */ /* 0x000fe400078e0017 */
[----:B------:R-:W-:Y:S02]  /*0e10*/  IMAD.MOV.U32 R10, RZ, RZ, R3 ;  /* 0x000000ffff0a7224 */ /* 0x000fe400078e0003 */
[----:B------:R-:W-:-:S05]  /*0e20*/  IMAD.MOV.U32 R11, RZ, RZ, R30 ;  /* 0x000000ffff0b7224 */ /* 0x000fca00078e001e */
[----:B------:R-:W-:Y:S01]  /*0e30*/  STG.E.128 desc[UR4][R6.64+0x1800], R8 ;  /* 0x0018000806007986 */ /* 0x000fe2000c101d04 */
[----:B------:R-:W-:Y:S05]  /*0e40*/  EXIT ;  /* 0x000000000000794d */ /* 0x000fea0003800000 */
.L_x_4182:
        /* <DEDUP_REMOVED lines=11> */
.L_x_25841:


//--------------------- .text._ZN2at6native29vectorized_elementwise_kernelILi4ENS0_13BinaryFunctorIlllNS0_17BitwiseXorFunctorIlEEEESt5arrayIPcLm3EEEEviT0_T1_ --------------------------
	.section	.text._ZN2at6native29vectorized_elementwise_kernelILi4ENS0_13BinaryFunctorIlllNS0_17BitwiseXorFunctorIlEEEESt5arrayIPcLm3EEEEviT0_T1_,"ax",@progbits
	.align	128
        .global         _ZN2at6native29vectorized_elementwise_kernelILi4ENS0_13BinaryFunctorIlllNS0_17BitwiseXorFunctorIlEEEESt5arrayIPcLm3EEEEviT0_T1_
        .type           _ZN2at6native29vectorized_elementwise_kernelILi4ENS0_13BinaryFunctorIlllNS0_17BitwiseXorFunctorIlEEEESt5arrayIPcLm3EEEEviT0_T1_,@function
        .size           _ZN2at6native29vectorized_elementwise_kernelILi4ENS0_13BinaryFunctorIlllNS0_17BitwiseXorFunctorIlEEEESt5arrayIPcLm3EEEEviT0_T1_,(.L_x_25842 - _ZN2at6native29vectorized_elementwise_kernelILi4ENS0_13BinaryFunctorIlllNS0_17BitwiseXorFunctorIlEEEESt5arrayIPcLm3EEEEviT0_T1_)
        .other          _ZN2at6native29vectorized_elementwise_kernelILi4ENS0_13BinaryFunctorIlllNS0_17BitwiseXorFunctorIlEEEESt5arrayIPcLm3EEEEviT0_T1_,@"STO_CUDA_ENTRY STV_DEFAULT"
_ZN2at6native29vectorized_elementwise_kernelILi4ENS0_13BinaryFunctorIlllNS0_17BitwiseXorFunctorIlEEEESt5arrayIPcLm3EEEEviT0_T1_:
.text._ZN2at6native29vectorized_elementwise_kernelILi4ENS0_13BinaryFunctorIlllNS0_17BitwiseXorFunctorIlEEEESt5arrayIPcLm3EEEEviT0_T1_:
        /* <DEDUP_REMOVED lines=130> */
.L_x_4186:
[----:B------:R-:W-:-:S13]  /*0820*/  ISETP.GE.U32.AND P0, PT, R3, R2, PT ;  /* 0x000000020300720c */ /* 0x000fda0003f06070 */
[----:B------:R-:W-:Y:S05]  /*0830*/  @P0 BRA `(.L_x_4188) ;  /* 0x0000000000300947 */ /* 0x000fea0003800000 */
[----:B0-----:R-:W0:Y:S01]  /*0840*/  LDC.64 R6, c[0x0][0x388] ;  /* 0x0000e200ff067b82 */ /* 0x001e220000000a00 */
[----:B------:R-:W-:Y:S01]  /*0850*/  IMAD.IADD R9, R0, 0x1, R3 ;  /* 0x0000000100097824 */ /* 0x000fe200078e0203 */
[----:B------:R-:W-:-:S03]  /*0860*/  IADD3 R3, PT, PT, R3, 0x80, RZ ;  /* 0x0000008003037810 */ /* 0x000fc60007ffe0ff */
[----:B0-----:R-:W-:-:S05]  /*0870*/  IMAD.WIDE.U32 R6, R9, 0x8, R6 ;  /* 0x0000000809067825 */ /* 0x001fca00078e0006 */
[----:B------:R1:W-:Y:S02]  /*0880*/  STG.E.64 desc[UR4][R6.64], R10 ;  /* 0x0000000a06007986 */ /* 0x0003e4000c101b04 */
.L_x_4187:
[----:B------:R-:W-:-:S13]  /*0890*/  ISETP.GE.U32.AND P0, PT, R3, R2, PT ;  /* 0x000000020300720c */ /* 0x000fda0003f06070 */
[----:B------:R-:W-:Y:S05]  /*08a0*/  @P0 BRA `(.L_x_4189) ;  /* 0x0000000000300947 */ /* 0x000fea0003800000 */
[----:B01----:R-:W0:Y:S01]  /*08b0*/  LDC.64 R6, c[0x0][0x388] ;  /* 0x0000e200ff067b82 */ /* 0x003e220000000a00 */
[----:B------:R-:W-:Y:S02]  /*08c0*/  IMAD.IADD R9, R0, 0x1, R3 ;  /* 0x0000000100097824 */ /* 0x000fe400078e0203 */
[----:B------:R-:W-:Y:S02]  /*08d0*/  VIADD R3, R3, 0x80 ;  /* 0x0000008003037836 */ /* 0x000fe40000000000 */
[----:B0-----:R-:W-:-:S05]  /*08e0*/  IMAD.WIDE.U32 R6, R9, 0x8, R6 ;  /* 0x0000000809067825 */ /* 0x001fca00078e0006 */
[----:B------:R1:W-:Y:S02]  /*08f0*/  STG.E.64 desc[UR4][R6.64], R12 ;  /* 0x0000000c06007986 */ /* 0x0003e4000c101b04 */
.L_x_4188:
[----:B------:R-:W-:-:S13]  /*0900*/  ISETP.GE.U32.AND P0, PT, R3, R2, PT ;  /* 0x000000020300720c */ /* 0x000fda0003f06070 */
[----:B------:R-:W-:Y:S05]  /*0910*/  @P0 BRA `(.L_x_4190) ;  /* 0x0000000000340947 */ /* 0x000fea0003800000 */
[----:B01----:R-:W0:Y:S01]  /*0920*/  LDC.64 R6, c[0x0][0x388] ;  /* 0x0000e200ff067b82 */ /* 0x003e220000000a00 */
[----:B------:R-:W-:Y:S02]  /*0930*/  IMAD.IADD R9, R0, 0x1, R3 ;  /* 0x0000000100097824 */ /* 0x000fe400078e0203 */
[----:B------:R-:W-:Y:S02]  /*0940*/  VIADD R3, R3, 0x80 ;  /* 0x0000008003037836 */ /* 0x000fe40000000000 */
[----:B0-----:R-:W-:-:S05]  /*0950*/  IMAD.WIDE.U32 R6, R9, 0x8, R6 ;  /* 0x0000000809067825 */ /* 0x001fca00078e0006 */
[----:B------:R2:W-:Y:S02]  /*0960*/  STG.E.64 desc[UR4][R6.64], R14 ;  /* 0x0000000e06007986 */ /* 0x0005e4000c101b04 */
.L_x_4189:
        /* <DEDUP_REMOVED lines=8> */
.L_x_4190:
[----:B------:R-:W-:Y:S05]  /*09f0*/  BSYNC.RELIABLE B1 ;  /* 0x0000000000017941 */ /* 0x000fea0003800100 */
.L_x_4185:
[----:B------:R-:W-:-:S13]  /*0a00*/  ISETP.GE.U32.AND P0, PT, R3, R2, PT ;  /* 0x000000020300720c */ /* 0x000fda0003f06070 */
[----:B--2---:R-:W2:Y:S01]  /*0a10*/  @!P0 LDC.64 R4, c[0x0][0x388] ;  /* 0x0000e200ff048b82 */ /* 0x004ea20000000a00 */
[----:B01----:R-:W-:Y:S02]  /*0a20*/  @!P0 IMAD.IADD R7, R0, 0x1, R3 ;  /* 0x0000000100078824 */ /* 0x003fe400078e0203 */
[----:B------:R-:W-:Y:S02]  /*0a30*/  @!P0 VIADD R3, R3, 0x80 ;  /* 0x0000008003038836 */ /* 0x000fe40000000000 */
[----:B--2---:R-:W-:-:S05]  /*0a40*/  @!P0 IMAD.WIDE.U32 R4, R7, 0x8, R4 ;  /* 0x0000000807048825 */ /* 0x004fca00078e0004 */
[----:B------:R3:W-:Y:S02]  /*0a50*/  @!P0 STG.E.64 desc[UR4][R4.64], R18 ;  /* 0x0000001204008986 */ /* 0x0007e4000c101b04 */
.L_x_4191:
[----:B------:R-:W-:Y:S05]  /*0a60*/  BSYNC.RECONVERGENT B0 ;  /* 0x0000000000007941 */ /* 0x000fea0003800200 */
.L_x_4184:
        /* <DEDUP_REMOVED lines=8> */
.L_x_4183:
[----:B------:R-:W0:Y:S01]  /*0af0*/  S2R R3, SR_TID.X ;  /* 0x0000000000037919 */ /* 0x000e220000002100 */
[----:B------:R-:W1:Y:S08]  /*0b00*/  LDC.64 R4, c[0x0][0x390] ;  /* 0x0000e400ff047b82 */ /* 0x000e700000000a00 */
[----:B------:R-:W2:Y:S01]  /*0b10*/  LDC.64 R6, c[0x0][0x398] ;  /* 0x0000e600ff067b82 */ /* 0x000ea20000000a00 */
[----:B-1----:R-:W-:-:S04]  /*0b20*/  IMAD.WIDE.U32 R4, R0, 0x8, R4 ;  /* 0x0000000800047825 */ /* 0x002fc800078e0004 */
[----:B0-----:R-:W-:-:S04]  /*0b30*/  IMAD.WIDE.U32 R36, R3, 0x20, R4 ;  /* 0x0000002003247825 */ /* 0x001fc800078e0004 */
[----:B--2---:R-:W-:Y:S01]  /*0b40*/  IMAD.WIDE.U32 R6, R0, 0x8, R6 ;  /* 0x0000000800067825 */ /* 0x004fe200078e0006 */
[----:B------:R-:W2:Y:S03]  /*0b50*/  LDG.E.ENL2.256 R24, R20, desc[UR4][R36.64+0x1000] ;  /* 0xfe0080042414797e */ /* 0x000ea60008121918 */
[----:B------:R-:W-:Y:S02]  /*0b60*/  IMAD.WIDE.U32 R28, R3, 0x20, R6 ;  /* 0x00000020031c7825 */ /* 0x000fe400078e0006 */
[----:B------:R-:W3:Y:S04]  /*0b70*/  LDG.E.ENL2.256 R8, R4, desc[UR4][R36.64] ;  /* 0xfe0000042404797e */ /* 0x000ee80008121908 */
[----:B------:R-:W3:Y:S04]  /*0b80*/  LDG.E.ENL2.256 R16, R12, desc[UR4][R28.64] ;  /* 0xfe0000041c0c797e */ /* 0x000ee80008121910 */
[----:B------:R-:W2:Y:S01]  /*0b90*/  LDG.E.ENL2.256 R32, R28, desc[UR4][R28.64+0x1000] ;  /* 0xfe0080041c1c797e */ /* 0x000ea20008121920 */
[----:B---3--:R-:W-:-:S02]  /*0ba0*/  LOP3.LUT R2, R12, R4, RZ, 0x3c, !PT ;  /* 0x000000040c027212 */ /* 0x008fc400078e3cff */
[----:B------:R-:W-:Y:S02]  /*0bb0*/  LOP3.LUT R4, R14, R6, RZ, 0x3c, !PT ;  /* 0x000000060e047212 */ /* 0x000fe400078e3cff */
[----:B------:R-:W-:Y:S02]  /*0bc0*/  LOP3.LUT R15, R15, R7, RZ, 0x3c, !PT ;  /* 0x000000070f0f7212 */ /* 0x000fe400078e3cff */
[----:B------:R-:W0:Y:S01]  /*0bd0*/  LDC.64 R6, c[0x0][0x388] ;  /* 0x0000e200ff067b82 */ /* 0x000e220000000a00 */
[----:B------:R-:W-:Y:S02]  /*0be0*/  LOP3.LUT R9, R17, R9, RZ, 0x3c, !PT ;  /* 0x0000000911097212 */ /* 0x000fe400078e3cff */
[----:B------:R-:W-:Y:S02]  /*0bf0*/  LOP3.LUT R5, R13, R5, RZ, 0x3c, !PT ;  /* 0x000000050d057212 */ /* 0x000fe400078e3cff */
[----:B------:R-:W-:Y:S01]  /*0c00*/  LOP3.LUT R11, R19, R11, RZ, 0x3c, !PT ;  /* 0x0000000b130b7212 */ /* 0x000fe200078e3cff */
[----:B------:R-:W-:Y:S01]  /*0c10*/  IMAD.MOV.U32 R12, RZ, RZ, R2 ;  /* 0x000000ffff0c7224 */ /* 0x000fe200078e0002 */
[----:B--2---:R-:W-:Y:S01]  /*0c20*/  LOP3.LUT R31, R31, R23, RZ, 0x3c, !PT ;  /* 0x000000171f1f7212 */ /* 0x004fe200078e3cff */
[----:B------:R-:W-:Y:S01]  /*0c30*/  IMAD.MOV.U32 R14, RZ, RZ, R4 ;  /* 0x000000ffff0e7224 */ /* 0x000fe200078e0004 */
[----:B------:R-:W-:Y:S01]  /*0c40*/  MOV R13, R5 ;  /* 0x00000005000d7202 */ /* 0x000fe20000000f00 */
[----:B------:R-:W-:Y:S01]  /*0c50*/  IMAD.MOV.U32 R17, RZ, RZ, R9 ;  /* 0x000000ffff117224 */ /* 0x000fe200078e0009 */
[----:B------:R-:W-:-:S02]  /*0c60*/  MOV R19, R11 ;  /* 0x0000000b00137202 */ /* 0x000fc40000000f00 */
[----:B------:R-:W-:Y:S02]  /*0c70*/  LOP3.LUT R21, R29, R21, RZ, 0x3c, !PT ;  /* 0x000000151d157212 */ /* 0x000fe400078e3cff */
[----:B------:R-:W-:Y:S01]  /*0c80*/  LOP3.LUT R23, R33, R25, RZ, 0x3c, !PT ;  /* 0x0000001921177212 */ /* 0x000fe200078e3cff */
[----:B0-----:R-:W-:Y:S01]  /*0c90*/  IMAD.WIDE.U32 R6, R0, 0x8, R6 ;  /* 0x0000000800067825 */ /* 0x001fe200078e0006 */
[----:B------:R-:W-:Y:S02]  /*0ca0*/  LOP3.LUT R0, R16, R8, RZ, 0x3c, !PT ;  /* 0x0000000810007212 */ /* 0x000fe400078e3cff */
[----:B------:R-:W-:Y:S02]  /*0cb0*/  LOP3.LUT R8, R18, R10, RZ, 0x3c, !PT ;  /* 0x0000000a12087212 */ /* 0x000fe400078e3cff */
[----:B------:R-:W-:Y:S01]  /*0cc0*/  LOP3.LUT R10, R28, R20, RZ, 0x3c, !PT ;  /* 0x000000141c0a7212 */ /* 0x000fe200078e3cff */
[----:B------:R-:W-:Y:S01]  /*0cd0*/  IMAD.WIDE.U32 R6, R3, 0x20, R6 ;  /* 0x0000002003067825 */ /* 0x000fe200078e0006 */
[----:B------:R-:W-:-:S02]  /*0ce0*/  LOP3.LUT R3, R34, R26, RZ, 0x3c, !PT ;  /* 0x0000001a22037212 */ /* 0x000fc400078e3cff */
[----:B------:R-:W-:Y:S01]  /*0cf0*/  LOP3.LUT R20, R30, R22, RZ, 0x3c, !PT ;  /* 0x000000161e147212 */ /* 0x000fe200078e3cff */
[----:B------:R-:W-:Y:S01]  /*0d00*/  IMAD.MOV.U32 R16, RZ, RZ, R0 ;  /* 0x000000ffff107224 */ /* 0x000fe200078e0000 */
[----:B------:R-:W-:Y:S01]  /*0d10*/  LOP3.LUT R26, R35, R27, RZ, 0x3c, !PT ;  /* 0x0000001b231a7212 */ /* 0x000fe200078e3cff */
[----:B------:R-:W-:Y:S01]  /*0d20*/  IMAD.MOV.U32 R18, RZ, RZ, R8 ;  /* 0x000000ffff127224 */ /* 0x000fe200078e0008 */
[----:B------:R-:W-:Y:S01]  /*0d30*/  LOP3.LUT R22, R32, R24, RZ, 0x3c, !PT ;  /* 0x0000001820167212 */ /* 0x000fe200078e3cff */
[----:B------:R-:W-:Y:S02]  /*0d40*/  IMAD.MOV.U32 R8, RZ, RZ, R10 ;  /* 0x000000ffff087224 */ /* 0x000fe400078e000a */
[----:B------:R-:W-:Y:S01]  /*0d50*/  IMAD.MOV.U32 R9, RZ, RZ, R21 ;  /* 0x000000ffff097224 */ /* 0x000fe200078e0015 */
[----:B------:R0:W-:Y:S01]  /*0d60*/  STG.E.ENL2.256 desc[UR4][R6.64], R12, R16 ;  /* 0xf800000c0610797f */ /* 0x0001e2000f121804 */
[----:B------:R-:W-:Y:S02]  /*0d70*/  IMAD.MOV.U32 R10, RZ, RZ, R20 ;  /* 0x000000ffff0a7224 */ /* 0x000fe400078e0014 */
[----:B------:R-:W-:Y:S01]  /*0d80*/  IMAD.MOV.U32 R11, RZ, RZ, R31 ;  /* 0x000000ffff0b7224 */ /* 0x000fe200078e001f */
[----:B0-----:R-:W-:Y:S01]  /*0d90*/  MOV R12, R22 ;  /* 0x00000016000c7202 */ /* 0x001fe20000000f00 */
[----:B------:R-:W-:-:S02]  /*0da0*/  IMAD.MOV.U32 R13, RZ, RZ, R23 ;  /* 0x000000ffff0d7224 */ /* 0x000fc400078e0017 */
[----:B------:R-:W-:Y:S02]  /*0db0*/  IMAD.MOV.U32 R14, RZ, RZ, R3 ;  /* 0x000000ffff0e7224 */ /* 0x000fe400078e0003 */
[----:B------:R-:W-:-:S05]  /*0dc0*/  IMAD.MOV.U32 R15, RZ, RZ, R26 ;  /* 0x000000ffff0f7224 */ /* 0x000fca00078e001a */
[----:B------:R-:W-:Y:S01]  /*0dd0*/  STG.E.ENL2.256 desc[UR4][R6.64+0x1000], R8, R12 ;  /* 0xf8008008060c797f */ /* 0x000fe2000f121804 */
[----:B------:R-:W-:Y:S05]  /*0de0*/  EXIT ;  /* 0x000000000000794d */ /* 0x000fea0003800000 */
.L_x_4192:
        /* <DEDUP_REMOVED lines=9> */
.L_x_25842:


//--------------------- .text._ZN2at6native29vectorized_elementwise_kernelILi8ENS0_13BinaryFunctorIlllNS0_17BitwiseXorFunctorIlEEEESt5arrayIPcLm3EEEEviT0_T1_ --------------------------
	.section	.text._ZN2at6native29vectorized_elementwise_kernelILi8ENS0_13BinaryFunctorIlllNS0_17BitwiseXorFunctorIlEEEESt5arrayIPcLm3EEEEviT0_T1_,"ax",@progbits
	.align	128
        .global         _ZN2at6native29vectorized_elementwise_kernelILi8ENS0_13BinaryFunctorIlllNS0_17BitwiseXorFunctorIlEEEESt5arrayIPcLm3EEEEviT0_T1_
        .type           _ZN2at6native29vectorized_elementwise_kernelILi8ENS0_13BinaryFunctorIlllNS0_17BitwiseXorFunctorIlEEEESt5arrayIPcLm3EEEEviT0_T1_,@function
        .size           _ZN2at6native29vectorized_elementwise_kernelILi8ENS0_13BinaryFunctorIlllNS0_17BitwiseXorFunctorIlEEEESt5arrayIPcLm3EEEEviT0_T1_,(.L_x_25843 - _ZN2at6native29vectorized_elementwise_kernelILi8ENS0_13BinaryFunctorIlllNS0_17BitwiseXorFunctorIlEEEESt5arrayIPcLm3EEEEviT0_T1_)
        .other          _ZN2at6native29vectorized_elementwise_kernelILi8ENS0_13BinaryFunctorIlllNS0_17BitwiseXorFunctorIlEEEESt5arrayIPcLm3EEEEviT0_T1_,@"STO_CUDA_ENTRY STV_DEFAULT"
_ZN2at6native29vectorized_elementwise_kernelILi8ENS0_13BinaryFunctorIlllNS0_17BitwiseXorFunctorIlEEEESt5arrayIPcLm3EEEEviT0_T1_:
.text._ZN2at6native29vectorized_elementwise_kernelILi8ENS0_13BinaryFunctorIlllNS0_17BitwiseXorFunctorIlEEEESt5arrayIPcLm3EEEEviT0_T1_:
[----:B------:R-:W-:Y:S01]  /*0000*/  LDC R1, c[0x0][0x37c] ;  /* 0x0000df00ff017b82 */ /* 0x000fe20000000800 */
[----:B------:R-:W-:Y:S05]  /*0010*/  EXIT ;  /* 0x000000000000794d */ /* 0x000fea0003800000 */
.L_x_4193:
        /* <DEDUP_REMOVED lines=14> */
.L_x_25843:


//--------------------- .text._ZN2at6native18elementwise_kernelILi128ELi4EZNS0_15gpu_kernel_implINS0_13AUnaryFunctorIiiiNS0_17BitwiseXorFunctorIiEEEEEEvRNS_18TensorIteratorBaseERKT_EUliE_EEviT1_ --------------------------
	.section	.text._ZN2at6native18elementwise_kernelILi128ELi4EZNS0_15gpu_kernel_implINS0_13AUnaryFunctorIiiiNS0_17BitwiseXorFunctorIiEEEEEEvRNS_18TensorIteratorBaseERKT_EUliE_EEviT1_,"ax",@progbits
	.align	128
        .global         _ZN2at6native18elementwise_kernelILi128ELi4EZNS0_15gpu_kernel_implINS0_13AUnaryFunctorIiiiNS0_17BitwiseXorFunctorIiEEEEEEvRNS_18TensorIteratorBaseERKT_EUliE_EEviT1_
        .type           _ZN2at6native18elementwise_kernelILi128ELi4EZNS0_15gpu_kernel_implINS0_13AUnaryFunctorIiiiNS0_17BitwiseXorFunctorIiEEEEEEvRNS_18TensorIteratorBaseERKT_EUliE_EEviT1_,@function
        .size           _ZN2at6native18elementwise_kernelILi128ELi4EZNS0_15gpu_kernel_implINS0_13AUnaryFunctorIiiiNS0_17BitwiseXorFunctorIiEEEEEEvRNS_18TensorIteratorBaseERKT_EUliE_EEviT1_,(.L_x_25844 - _ZN2at6native18elementwise_kernelILi128ELi4EZNS0_15gpu_kernel_implINS0_13AUnaryFunctorIiiiNS0_17BitwiseXorFunctorIiEEEEEEvRNS_18TensorIteratorBaseERKT_EUliE_EEviT1_)
        .other          _ZN2at6native18elementwise_kernelILi128ELi4EZNS0_15gpu_kernel_implINS0_13AUnaryFunctorIiiiNS0_17BitwiseXorFunctorIiEEEEEEvRNS_18TensorIteratorBaseERKT_EUliE_EEviT1_,@"STO_CUDA_ENTRY STV_DEFAULT"
_ZN2at6native18elementwise_kernelILi128ELi4EZNS0_15gpu_kernel_implINS0_13AUnaryFunctorIiiiNS0_17BitwiseXorFunctorIiEEEEEEvRNS_18TensorIteratorBaseERKT_EUliE_EEviT1_:
.text._ZN2at6native18elementwise_kernelILi128ELi4EZNS0_15gpu_kernel_implINS0_13AUnaryFunctorIiiiNS0_17BitwiseXorFunctorIiEEEEEEvRNS_18TensorIteratorBaseERKT_EUliE_EEviT1_:
        /* <DEDUP_REMOVED lines=319> */
.L_x_4196:
        /* <DEDUP_REMOVED lines=16> */
.L_x_4200:
[----:B------:R0:W5:Y:S01]  /*14f0*/  LDG.E.U8 R0, desc[UR36][R2.64] ;  /* 0x0000002402007981 */ /* 0x000162000c1e1100 */
[----:B------:R-:W-:Y:S05]  /*1500*/  BRA `(.L_x_4202) ;  /* 0x0000000c002c7947 */ /* 0x000fea0003800000 */
.L_x_4199:
[----:B------:R-:W-:-:S09]  /*1510*/  UISETP.NE.AND UP0, UPT, UR4, 0x2, UPT ;  /* 0x000000020400788c */ /* 0x000fd2000bf05270 */
[----:B------:R-:W-:Y:S05]  /*1520*/  BRA.U !UP0, `(.L_x_4203) ;  /* 0x0000000108207547 */ /* 0x000fea000b800000 */
[----:B------:R-:W-:-:S09]  /*1530*/  UISETP.NE.AND UP0, UPT, UR4, 0x3, UPT ;  /* 0x000000030400788c */ /* 0x000fd2000bf05270 */
[----:B------:R-:W-:Y:S05]  /*1540*/  BRA.U !UP0, `(.L_x_4204) ;  /* 0x0000000108107547 */ /* 0x000fea000b800000 */
[----:B------:R-:W-:-:S09]  /*1550*/  UISETP.NE.AND UP0, UPT, UR4, 0x4, UPT ;  /* 0x000000040400788c */ /* 0x000fd2000bf05270 */
[----:B------:R-:W-:Y:S05]  /*1560*/  BRA.U UP0, `(.L_x_4201) ;  /* 0x0000000900947547 */ /* 0x000fea000b800000 */
[----:B------:R0:W5:Y:S01]  /*1570*/  LDG.E R0, desc[UR36][R2.64] ;  /* 0x0000002402007981 */ /* 0x000162000c1e1900 */
[----:B------:R-:W-:Y:S05]  /*1580*/  BRA `(.L_x_4202) ;  /* 0x0000000c000c7947 */ /* 0x000fea0003800000 */
.L_x_4204:
[----:B------:R0:W5:Y:S01]  /*1590*/  LDG.E R0, desc[UR36][R2.64] ;  /* 0x0000002402007981 */ /* 0x000162000c1e1900 */
[----:B------:R-:W-:Y:S05]  /*15a0*/  BRA `(.L_x_4202) ;  /* 0x0000000c00047947 */ /* 0x000fea0003800000 */
.L_x_4203:
[----:B------:R0:W5:Y:S01]  /*15b0*/  LDG.E.S16 R0, desc[UR36][R2.64] ;  /* 0x0000002402007981 */ /* 0x000162000c1e1700 */
[----:B------:R-:W-:Y:S05]  /*15c0*/  BRA `(.L_x_4202) ;  /* 0x0000000800fc7947 */ /* 0x000fea0003800000 */
.L_x_4198:
[----:B------:R-:W-:-:S09]  /*15d0*/  UISETP.GT.AND UP0, UPT, UR4, 0x6, UPT ;  /* 0x000000060400788c */ /* 0x000fd2000bf04270 */
[----:B------:R-:W-:Y:S05]  /*15e0*/  BRA.U UP0, `(.L_x_4205) ;  /* 0x00000001002c7547 */ /* 0x000fea000b800000 */
[----:B------:R-:W-:-:S09]  /*15f0*/  UISETP.NE.AND UP0, UPT, UR4, 0x5, UPT ;  /* 0x000000050400788c */ /* 0x000fd2000bf05270 */
[----:B------:R-:W-:Y:S05]  /*1600*/  BRA.U !UP0, `(.L_x_4206) ;  /* 0x0000000108147547 */ /* 0x000fea000b800000 */
[----:B------:R-:W-:-:S09]  /*1610*/  UISETP.NE.AND UP0, UPT, UR4, 0x6, UPT ;  /* 0x000000060400788c */ /* 0x000fd2000bf05270 */
[----:B------:R-:W-:Y:S05]  /*1620*/  BRA.U UP0, `(.L_x_4201) ;  /* 0x0000000900647547 */ /* 0x000fea000b800000 */
[----:B------:R-:W2:Y:S02]  /*1630*/  LDG.E R0, desc[UR36][R2.64] ;  /* 0x0000002402007981 */ /* 0x000ea4000c1e1900 */
[----:B--2---:R-:W0:Y:S01]  /*1640*/  F2I.FTZ.TRUNC.NTZ R0, R0 ;  /* 0x0000000000007305 */ /* 0x004e22000021f100 */
[----:B------:R-:W-:Y:S05]  /*1650*/  BRA `(.L_x_4202) ;  /* 0x0000000800d87947 */ /* 0x000fea0003800000 */
.L_x_4206:
[----:B------:R-:W2:Y:S02]  /*1660*/  LDG.E.U16 R2, desc[UR36][R2.64] ;  /* 0x0000002402027981 */ /* 0x000ea4000c1e1500 */
[----:B--2---:R-:W-:-:S06]  /*1670*/  HADD2.F32 R0, -RZ, R2.H0_H0 ;  /* 0x20000002ff007230 */ /* 0x004fcc0000004100 */
[----:B------:R-:W0:Y:S01]  /*1680*/  F2I.FTZ.TRUNC.NTZ R0, R0 ;  /* 0x0000000000007305 */ /* 0x000e22000021f100 */
[----:B------:R-:W-:Y:S05]  /*1690*/  BRA `(.L_x_4202) ;  /* 0x0000000800c87947 */ /* 0x000fea0003800000 */
.L_x_4205:
[----:B------:R-:W-:-:S09]  /*16a0*/  UISETP.NE.AND UP0, UPT, UR4, 0x7, UPT ;  /* 0x000000070400788c */ /* 0x000fd2000bf05270 */
[----:B------:R-:W-:Y:S05]  /*16b0*/  BRA.U !UP0, `(.L_x_4207) ;  /* 0x00000001082c7547 */ /* 0x000fea000b800000 */
[----:B------:R-:W-:-:S09]  /*16c0*/  UISETP.NE.AND UP0, UPT, UR4, 0x8, UPT ;  /* 0x000000080400788c */ /* 0x000fd2000bf05270 */
[----:B------:R-:W-:Y:S05]  /*16d0*/  BRA.U !UP0, `(.L_x_4208) ;  /* 0x0000000108147547 */ /* 0x000fea000b800000 */
[----:B------:R-:W-:-:S09]  /*16e0*/  UISETP.NE.AND UP0, UPT, UR4, 0x9, UPT ;  /* 0x000000090400788c */ /* 0x000fd2000bf05270 */
[----:B------:R-:W-:Y:S05]  /*16f0*/  BRA.U UP0, `(.L_x_4201) ;  /* 0x0000000900307547 */ /* 0x000fea000b800000 */
[----:B------:R-:W2:Y:S02]  /*1700*/  LDG.E R0, desc[UR36][R2.64] ;  /* 0x0000002402007981 */ /* 0x000ea4000c1e1900 */
[----:B--2---:R-:W0:Y:S01]  /*1710*/  F2I.FTZ.TRUNC.NTZ R0, R0 ;  /* 0x0000000000007305 */ /* 0x004e22000021f100 */
[----:B------:R-:W-:Y:S05]  /*1720*/  BRA `(.L_x_4202) ;  /* 0x0000000800a47947 */ /* 0x000fea0003800000 */
.L_x_4208:
[----:B------:R-:W2:Y:S02]  /*1730*/  LDG.E.U16 R2, desc[UR36][R2.64] ;  /* 0x0000002402027981 */ /* 0x000ea4000c1e1500 */
[----:B--2---:R-:W-:-:S06]  /*1740*/  HADD2.F32 R0, -RZ, R2.H0_H0 ;  /* 0x20000002ff007230 */ /* 0x004fcc0000004100 */
[----:B------:R-:W0:Y:S01]  /*1750*/  F2I.FTZ.TRUNC.NTZ R0, R0 ;  /* 0x0000000000007305 */ /* 0x000e22000021f100 */
[----:B------:R-:W-:Y:S05]  /*1760*/  BRA `(.L_x_4202) ;  /* 0x0000000800947947 */ /* 0x000fea0003800000 */
.L_x_4207:
[----:B------:R-:W2:Y:S02]  /*1770*/  LDG.E.64 R2, desc[UR36][R2.64] ;  /* 0x0000002402027981 */ /* 0x000ea4000c1e1b00 */
[----:B--2---:R0:W1:Y:S02]  /*1780*/  F2I.F64.TRUNC R0, R2 ;  /* 0x0000000200007311 */ /* 0x004064000030d100 */
[----:B01----:R-:W-:Y:S05]  /*1790*/  BRA `(.L_x_4202) ;  /* 0x0000000800887947 */ /* 0x003fea0003800000 */
.L_x_4197:
        /* <DEDUP_REMOVED lines=12> */
.L_x_4211:
[----:B------:R-:W2:Y:S02]  /*1860*/  LDG.E.64 R2, desc[UR36][R2.64] ;  /* 0x0000002402027981 */ /* 0x000ea4000c1e1b00 */
[----:B--2---:R0:W1:Y:S02]  /*1870*/  F2I.F64.TRUNC R0, R2 ;  /* 0x0000000200007311 */ /* 0x004064000030d100 */
[----:B01----:R-:W-:Y:S05]  /*1880*/  BRA `(.L_x_4202) ;  /* 0x00000008004c7947 */ /* 0x003fea0003800000 */
.L_x_4210:
        /* <DEDUP_REMOVED lines=24> */
[----:B------:R-:W0:Y:S01]  /*1a10*/  F2I.FTZ.TRUNC.NTZ R0, R0 ;  /* 0x0000000000007305 */ /* 0x000e22000021f100 */
[----:B------:R-:W-:Y:S05]  /*1a20*/  BRA `(.L_x_4202) ;  /* 0x0000000400e47947 */ /* 0x000fea0003800000 */
.L_x_4213:
        /* <DEDUP_REMOVED lines=11> */
[----:B------:R-:W0:Y:S01]  /*1ae0*/  F2I.FTZ.TRUNC.NTZ R0, R0 ;  /* 0x0000000000007305 */ /* 0x000e22000021f100 */
[----:B------:R-:W-:Y:S05]  /*1af0*/  BRA `(.L_x_4202) ;  /* 0x0000000400b07947 */ /* 0x000fea0003800000 */
.L_x_4212:
[----:B------:R-:W2:Y:S02]  /*1b00*/  LDG.E.U16 R0, desc[UR36][R2.64] ;  /* 0x0000002402007981 */ /* 0x000ea4000c1e1500 */
[----:B--2---:R-:W-:-:S06]  /*1b10*/  IMAD.U32 R0, R0, 0x10000, RZ ;  /* 0x0001000000007824 */ /* 0x004fcc00078e00ff */
[----:B------:R-:W0:Y:S01]  /*1b20*/  F2I.FTZ.TRUNC.NTZ R0, R0 ;  /* 0x0000000000007305 */ /* 0x000e22000021f100 */
[----:B------:R-:W-:Y:S05]  /*1b30*/  BRA `(.L_x_4202) ;  /* 0x0000000400a07947 */ /* 0x000fea0003800000 */
.L_x_4209:
        /* <DEDUP_REMOVED lines=10> */
.L_x_4216:
        /* <DEDUP_REMOVED lines=21> */
.L_x_4220:
[----:B------:R-:W-:Y:S05]  /*1d30*/  BSYNC.RECONVERGENT B1 ;  /* 0x0000000000017941 */ /* 0x000fea0003800200 */
.L_x_4219:
[----:B------:R-:W-:Y:S02]  /*1d40*/  SHF.L.U32 R0, R0, 0x14, RZ ;  /* 0x0000001400007819 */ /* 0x000fe400000006ff */
[----:B------:R-:W-:-:S04]  /*1d50*/  LEA R2, R2, 0x3b800000, 0x17 ;  /* 0x3b80000002027811 */ /* 0x000fc800078eb8ff */
[----:B------:R-:W-:-:S07]  /*1d60*/  LOP3.LUT R0, R2, R0, R7, 0xfe, !PT ;  /* 0x0000000002007212 */ /* 0x000fce00078efe07 */
.L_x_4218:
[----:B------:R-:W-:Y:S05]  /*1d70*/  BSYNC.RECONVERGENT B0 ;  /* 0x0000000000007941 */ /* 0x000fea0003800200 */
.L_x_4217:
[----:B------:R-:W1:Y:S01]  /*1d80*/  F2I.FTZ.TRUNC.NTZ R0, R0 ;  /* 0x0000000000007305 */ /* 0x000e62000021f100 */
[----:B------:R-:W-:Y:S05]  /*1d90*/  BRA `(.L_x_4202) ;  /* 0x0000000400087947 */ /* 0x000fea0003800000 */
.L_x_4215:
        /* <DEDUP_REMOVED lines=21> */
.L_x_4224:
[----:B------:R-:W-:Y:S05]  /*1ef0*/  BSYNC.RECONVERGENT B1 ;  /* 0x0000000000017941 */ /* 0x000fea0003800200 */
.L_x_4223:
[----:B------:R-:W-:Y:S01]  /*1f00*/  IMAD.SHL.U32 R0, R0, 0x200000, RZ ;  /* 0x0020000000007824 */ /* 0x000fe200078e00ff */
[----:B------:R-:W-:-:S04]  /*1f10*/  LEA R2, R2, 0x37800000, 0x17 ;  /* 0x3780000002027811 */ /* 0x000fc800078eb8ff */
[----:B------:R-:W-:-:S07]  /*1f20*/  LOP3.LUT R0, R2, R0, R7, 0xfe, !PT ;  /* 0x0000000002007212 */ /* 0x000fce00078efe07 */
.L_x_4222:
[----:B------:R-:W-:Y:S05]  /*1f30*/  BSYNC.RECONVERGENT B0 ;  /* 0x0000000000007941 */ /* 0x000fea0003800200 */
.L_x_4221:
[----:B------:R-:W2:Y:S01]  /*1f40*/  F2I.FTZ.TRUNC.NTZ R0, R0 ;  /* 0x0000000000007305 */ /* 0x000ea2000021f100 */
[----:B------:R-:W-:Y:S05]  /*1f50*/  BRA `(.L_x_4202) ;  /* 0x0000000000987947 */ /* 0x000fea0003800000 */
.L_x_4214:
[----:B------:R-:W-:-:S09]  /*1f60*/  UISETP.NE.AND UP0, UPT, UR4, 0x1c, UPT ;  /* 0x0000001c0400788c */ /* 0x000fd2000bf05270 */
[----:B------:R-:W-:Y:S05]  /*1f70*/  BRA.U !UP0, `(.L_x_4225) ;  /* 0x00000001088c7547 */ /* 0x000fea000b800000 */
[----:B------:R-:W-:-:S09]  /*1f80*/  UISETP.NE.AND UP0, UPT, UR4, 0x1d, UPT ;  /* 0x0000001d0400788c */ /* 0x000fd2000bf05270 */
[----:B------:R-:W-:Y:S05]  /*1f90*/  BRA.U !UP0, `(.L_x_4226) ;  /* 0x00000001087c7547 */ /* 0x000fea000b800000 */
[----:B------:R-:W-:-:S09]  /*1fa0*/  UISETP.NE.AND UP0, UPT, UR4, 0x2c, UPT ;  /* 0x0000002c0400788c */ /* 0x000fd2000bf05270 */
[----:B------:R-:W-:Y:S05]  /*1fb0*/  BRA.U !UP0, `(.L_x_4227) ;  /* 0x0000000108487547 */ /* 0x000fea000b800000 */
.L_x_4201:
        /* <DEDUP_REMOVED lines=16> */
.L_x_4228:
[----:B------:R-:W-:Y:S01]  /*20c0*/  IMAD.MOV.U32 R0, RZ, RZ, RZ ;  /* 0x000000ffff007224 */ /* 0x000fe200078e00ff */
[----:B------:R-:W-:Y:S06]  /*20d0*/  BRA `(.L_x_4202) ;  /* 0x0000000000387947 */ /* 0x000fec0003800000 */
.L_x_4227:
[----:B------:R-:W2:Y:S01]  /*20e0*/  LDG.E.U8 R2, desc[UR36][R2.64] ;  /* 0x0000002402027981 */ /* 0x000ea2000c1e1100 */
[----:B------:R-:W-:Y:S01]  /*20f0*/  BSSY.RECONVERGENT B0, `(.L_x_4229) ;  /* 0x0000007000007945 */ /* 0x000fe20003800200 */
[----:B------:R-:W-:Y:S02]  /*2100*/  MOV R0, 0x400000 ;  /* 0x0040000000007802 */ /* 0x000fe40000000f00 */
[----:B--2---:R-:W-:-:S13]  /*2110*/  ISETP.NE.AND P0, PT, R2, RZ, PT ;  /* 0x000000ff0200720c */ /* 0x004fda0003f05270 */
[----:B------:R-:W-:Y:S05]  /*2120*/  @!P0 BRA `(.L_x_4230) ;  /* 0x00000000000c8947 */ /* 0x000fea0003800000 */
[----:B------:R-:W-:-:S13]  /*2130*/  ISETP.NE.AND P0, PT, R2, 0xff, PT ;  /* 0x000000ff0200780c */ /* 0x000fda0003f05270 */
[----:B------:R-:W-:Y:S02]  /*2140*/  @!P0 IMAD.MOV.U32 R0, RZ, RZ, 0x7f800001 ;  /* 0x7f800001ff008424 */ /* 0x000fe400078e00ff */
[----:B------:R-:W-:-:S07]  /*2150*/  @P0 IMAD.SHL.U32 R0, R2, 0x800000, RZ ;  /* 0x0080000002000824 */ /* 0x000fce00078e00ff */
.L_x_4230:
[----:B------:R-:W-:Y:S05]  /*2160*/  BSYNC.RECONVERGENT B0 ;  /* 0x0000000000007941 */ /* 0x000fea0003800200 */
.L_x_4229:
[----:B------:R-:W4:Y:S01]  /*2170*/  F2I.FTZ.TRUNC.NTZ R0, R0 ;  /* 0x0000000000007305 */ /* 0x000f22000021f100 */
[----:B------:R-:W-:Y:S05]  /*2180*/  BRA `(.L_x_4202) ;  /* 0x00000000000c7947 */ /* 0x000fea0003800000 */
.L_x_4226:
[----:B------:R0:W5:Y:S01]  /*2190*/  LDG.E R0, desc[UR36][R2.64] ;  /* 0x0000002402007981 */ /* 0x000162000c1e1900 */
[----:B------:R-:W-:Y:S05]  /*21a0*/  BRA `(.L_x_4202) ;  /* 0x0000000000047947 */ /* 0x000fea0003800000 */
.L_x_4225:
[----:B------:R3:W5:Y:S02]  /*21b0*/  LDG.E R0, desc[UR36][R2.64] ;  /* 0x0000002402007981 */ /* 0x000764000c1e1900 */
.L_x_4202:
[----:B------:R-:W0:Y:S01]  /*21c0*/  LDCU.64 UR6, c[0x0][0x580] ;  /* 0x0000b000ff0677ac */ /* 0x000e220008000a00 */
[----:B------:R-:W1:Y:S01]  /*21d0*/  LDCU UR5, c[0x0][0x594] ;  /* 0x0000b280ff0577ac */ /* 0x000e620008000800 */
[----:B------:R-:W-:-:S04]  /*21e0*/  UPRMT UR4, UR41, 0x9910, URZ ;  /* 0x0000991029047896 */ /* 0x000fc800080000ff */
[----:B------:R-:W-:Y:S01]  /*21f0*/  UISETP.GT.AND UP0, UPT, UR4, 0x9, UPT ;  /* 0x000000090400788c */ /* 0x000fe2000bf04270 */
[----:B0--3--:R-:W-:Y:S02]  /*2200*/  IADD3 R2, P0, PT, R16, UR6, RZ ;  /* 0x0000000610027c10 */ /* 0x009fe4000ff1e0ff */
[----:B-12-45:R-:W-:-:S03]  /*2210*/  LOP3.LUT R4, R0, UR5, RZ, 0x3c, !PT ;  /* 0x0000000500047c12 */ /* 0x036fc6000f8e3cff */
        /* <DEDUP_REMOVED lines=12> */
.L_x_4234:
[----:B------:R3:W-:Y:S01]  /*22e0*/  STG.E.U8 desc[UR36][R2.64], R4 ;  /* 0x0000000402007986 */ /* 0x0007e2000c101124 */
[----:B------:R-:W-:Y:S05]  /*22f0*/  BRA `(.L_x_4236) ;  /* 0x0000000c003c7947 */ /* 0x000fea0003800000 */
.L_x_4233:
[----:B------:R-:W-:-:S09]  /*2300*/  UISETP.NE.AND UP0, UPT, UR4, 0x2, UPT ;  /* 0x000000020400788c */ /* 0x000fd2000bf05270 */
[----:B------:R-:W-:Y:S05]  /*2310*/  BRA.U !UP0, `(.L_x_4237) ;  /* 0x0000000108247547 */ /* 0x000fea000b800000 */
[----:B------:R-:W-:-:S09]  /*2320*/  UISETP.NE.AND UP0, UPT, UR4, 0x3, UPT ;  /* 0x000000030400788c */ /* 0x000fd2000bf05270 */
[----:B------:R-:W-:Y:S05]  /*2330*/  BRA.U !UP0, `(.L_x_4238) ;  /* 0x0000000108147547 */ /* 0x000fea000b800000 */
[----:B------:R-:W-:-:S09]  /*2340*/  UISETP.NE.AND UP0, UPT, UR4, 0x4, UPT ;  /* 0x000000040400788c */ /* 0x000fd2000bf05270 */
[----:B------:R-:W-:Y:S05]  /*2350*/  BRA.U UP0, `(.L_x_4235) ;  /* 0x0000000900907547 */ /* 0x000fea000b800000 */
[----:B------:R-:W-:-:S05]  /*2360*/  SHF.R.S32.HI R5, RZ, 0x1f, R4 ;  /* 0x0000001fff057819 */ /* 0x000fca0000011404 */
[----:B------:R0:W-:Y:S01]  /*2370*/  STG.E.64 desc[UR36][R2.64], R4 ;  /* 0x0000000402007986 */ /* 0x0001e2000c101b24 */
[----:B------:R-:W-:Y:S05]  /*2380*/  BRA `(.L_x_4236) ;  /* 0x0000000c00187947 */ /* 0x000fea0003800000 */
.L_x_4238:
[----:B------:R1:W-:Y:S01]  /*2390*/  STG.E desc[UR36][R2.64], R4 ;  /* 0x0000000402007986 */ /* 0x0003e2000c101924 */
[----:B------:R-:W-:Y:S05]  /*23a0*/  BRA `(.L_x_4236) ;  /* 0x0000000c00107947 */ /* 0x000fea0003800000 */
.L_x_4237:
[----:B------:R2:W-:Y:S01]  /*23b0*/  STG.E.U16 desc[UR36][R2.64], R4 ;  /* 0x0000000402007986 */ /* 0x0005e2000c101524 */
[----:B------:R-:W-:Y:S05]  /*23c0*/  BRA `(.L_x_4236) ;  /* 0x0000000c00087947 */ /* 0x000fea0003800000 */
.L_x_4232:
[----:B------:R-:W-:-:S09]  /*23d0*/  UISETP.GT.AND UP0, UPT, UR4, 0x6, UPT ;  /* 0x000000060400788c */ /* 0x000fd2000bf04270 */
[----:B------:R-:W-:Y:S05]  /*23e0*/  BRA.U UP0, `(.L_x_4239) ;  /* 0x00000001002c7547 */ /* 0x000fea000b800000 */
[----:B------:R-:W-:-:S09]  /*23f0*/  UISETP.NE.AND UP0, UPT, UR4, 0x5, UPT ;  /* 0x000000050400788c */ /* 0x000fd2000bf05270 */
[----:B------:R-:W-:Y:S05]  /*2400*/  BRA.U !UP0, `(.L_x_4240) ;  /* 0x0000000108147547 */ /* 0x000fea000b800000 */
[----:B------:R-:W-:-:S09]  /*2410*/  UISETP.NE.AND UP0, UPT, UR4, 0x6, UPT ;  /* 0x000000060400788c */ /* 0x000fd2000bf05270 */
[----:B------:R-:W-:Y:S05]  /*2420*/  BRA.U UP0, `(.L_x_4235) ;  /* 0x00000009005c7547 */ /* 0x000fea000b800000 */
[----:B------:R-:W-:-:S05]  /*2430*/  I2FP.F32.S32 R5, R4 ;  /* 0x0000000400057245 */ /* 0x000fca0000201400 */
[----:B------:R0:W-:Y:S01]  /*2440*/  STG.E desc[UR36][R2.64], R5 ;  /* 0x0000000502007986 */ /* 0x0001e2000c101924 */
[----:B------:R-:W-:Y:S05]  /*2450*/  BRA `(.L_x_4236) ;  /* 0x0000000800e47947 */ /* 0x000fea0003800000 */
.L_x_4240:
[----:B------:R-:W-:-:S04]  /*2460*/  I2FP.F32.S32 R0, R4 ;  /* 0x0000000400007245 */ /* 0x000fc80000201400 */
[----:B------:R-:W-:-:S05]  /*2470*/  F2FP.F16.F32.PACK_AB R0, RZ, R0 ;  /* 0x00000000ff00723e */ /* 0x000fca00000000ff */
[----:B------:R0:W-:Y:S01]  /*2480*/  STG.E.U16 desc[UR36][R2.64], R0 ;  /* 0x0000000002007986 */ /* 0x0001e2000c101524 */
[----:B------:R-:W-:Y:S05]  /*2490*/  BRA `(.L_x_4236) ;  /* 0x0000000800d47947 */ /* 0x000fea0003800000 */
.L_x_4239:
[----:B------:R-:W-:-:S09]  /*24a0*/  UISETP.NE.AND UP0, UPT, UR4, 0x7, UPT ;  /* 0x000000070400788c */ /* 0x000fd2000bf05270 */
[----:B------:R-:W-:Y:S05]  /*24b0*/  BRA.U !UP0, `(.L_x_4241) ;  /* 0x0000000108347547 */ /* 0x000fea000b800000 */
[----:B------:R-:W-:-:S09]  /*24c0*/  UISETP.NE.AND UP0, UPT, UR4, 0x8, UPT ;  /* 0x000000080400788c */ /* 0x000fd2000bf05270 */
[----:B------:R-:W-:Y:S05]  /*24d0*/  BRA.U !UP0, `(.L_x_4242) ;  /* 0x0000000108187547 */ /* 0x000fea000b800000 */
[----:B------:R-:W-:-:S09]  /*24e0*/  UISETP.NE.AND UP0, UPT, UR4, 0x9, UPT ;  /* 0x000000090400788c */ /* 0x000fd2000bf05270 */
[----:B------:R-:W-:Y:S05]  /*24f0*/  BRA.U UP0, `(.L_x_4235) ;  /* 0x0000000900287547 */ /* 0x000fea000b800000 */
[----:B------:R-:W-:Y:S01]  /*2500*/  I2FP.F32.S32 R4, R4 ;  /* 0x0000000400047245 */ /* 0x000fe20000201400 */
[----:B------:R-:W-:-:S05]  /*2510*/  HFMA2 R5, -RZ, RZ, 0, 0 ;  /* 0x00000000ff057431 */ /* 0x000fca00000001ff */
[----:B------:R0:W-:Y:S01]  /*2520*/  STG.E.64 desc[UR36][R2.64], R4 ;  /* 0x0000000402007986 */ /* 0x0001e2000c101b24 */
[----:B------:R-:W-:Y:S05]  /*2530*/  BRA `(.L_x_4236) ;  /* 0x0000000800ac7947 */ /* 0x000fea0003800000 */
.L_x_4242:
[----:B------:R-:W-:-:S04]  /*2540*/  I2FP.F32.S32 R4, R4 ;  /* 0x0000000400047245 */ /* 0x000fc80000201400 */
[----:B------:R-:W-:-:S04]  /*2550*/  F2FP.F16.F32.PACK_AB R5, RZ, R4 ;  /* 0x00000004ff05723e */ /* 0x000fc800000000ff */
[----:B------:R-:W-:-:S05]  /*2560*/  PRMT R5, R5, 0x5410, RZ ;  /* 0x0000541005057816 */ /* 0x000fca00000000ff */
[----:B------:R0:W-:Y:S01]  /*2570*/  STG.E desc[UR36][R2.64], R5 ;  /* 0x0000000502007986 */ /* 0x0001e2000c101924 */
[----:B------:R-:W-:Y:S05]  /*2580*/  BRA `(.L_x_4236) ;  /* 0x0000000800987947 */ /* 0x000fea0003800000 */
.L_x_4241:
[----:B------:R-:W0:Y:S02]  /*2590*/  I2F.F64 R4, R4 ;  /* 0x0000000400047312 */ /* 0x000e240000201c00 */
[----:B0-----:R0:W-:Y:S01]  /*25a0*/  STG.E.64 desc[UR36][R2.64], R4 ;  /* 0x0000000402007986 */ /* 0x0011e2000c101b24 */
[----:B------:R-:W-:Y:S05]  /*25b0*/  BRA `(.L_x_4236) ;  /* 0x00000008008c7947 */ /* 0x000fea0003800000 */
.L_x_4231:
        /* <DEDUP_REMOVED lines=8> */
[----:B------:R-:W-:-:S04]  /*2640*/  ISETP.NE.AND P0, PT, R0, UR5, PT ;  /* 0x0000000500007c0c */ /* 0x000fc8000bf05270 */
[----:B------:R-:W-:-:S05]  /*2650*/  SEL R5, RZ, 0x1, !P0 ;  /* 0x00000001ff057807 */ /* 0x000fca0004000000 */
[----:B------:R0:W-:Y:S01]  /*2660*/  STG.E.U8 desc[UR36][R2.64], R5 ;  /* 0x0000000502007986 */ /* 0x0001e2000c101124 */
[----:B------:R-:W-:Y:S05]  /*2670*/  BRA `(.L_x_4236) ;  /* 0x00000008005c7947 */ /* 0x000fea0003800000 */
.L_x_4245:
[----:B------:R-:W-:Y:S01]  /*2680*/  CS2R R6, SRZ ;  /* 0x0000000000067805 */ /* 0x000fe2000001ff00 */
[----:B------:R-:W0:Y:S04]  /*2690*/  I2F.F64 R4, R4 ;  /* 0x0000000400047312 */ /* 0x000e280000201c00 */
[----:B0-----:R0:W-:Y:S01]  /*26a0*/  STG.E.128 desc[UR36][R2.64], R4 ;  /* 0x0000000402007986 */ /* 0x0011e2000c101d24 */
[----:B------:R-:W-:Y:S05]  /*26b0*/  BRA `(.L_x_4236) ;  /* 0x00000008004c7947 */ /* 0x000fea0003800000 */
.L_x_4244:
[----:B------:R-:W-:-:S09]  /*26c0*/  UISETP.NE.AND UP0, UPT, UR4, 0xf, UPT ;  /* 0x0000000f0400788c */ /* 0x000fd2000bf05270 */
[----:B------:R-:W-:Y:S05]  /*26d0*/  BRA.U !UP0, `(.L_x_4246) ;  /* 0x0000000108a07547 */ /* 0x000fea000b800000 */
[----:B------:R-:W-:-:S09]  /*26e0*/  UISETP.NE.AND UP0, UPT, UR4, 0x17, UPT ;  /* 0x000000170400788c */ /* 0x000fd2000bf05270 */
[----:B------:R-:W-:Y:S05]  /*26f0*/  BRA.U !UP0, `(.L_x_4247) ;  /* 0x00000001084c7547 */ /* 0x000fea000b800000 */
[----:B------:R-:W-:-:S09]  /*2700*/  UISETP.NE.AND UP0, UPT, UR4, 0x18, UPT ;  /* 0x000000180400788c */ /* 0x000fd2000bf05270 */
[----:B------:R-:W-:Y:S05]  /*2710*/  BRA.U UP0, `(.L_x_4235) ;  /* 0x0000000500a07547 */ /* 0x000fea000b800000 */
[----:B------:R-:W-:Y:S01]  /*2720*/  I2FP.F32.S32 R7, R4 ;  /* 0x0000000400077245 */ /* 0x000fe20000201400 */
[----:B------:R-:W-:Y:S01]  /*2730*/  BSSY.RECONVERGENT B0, `(.L_x_4248) ;  /* 0x000000c000007945 */ /* 0x000fe20003800200 */
[----:B------:R-:W-:Y:S02]  /*2740*/  IMAD.MOV.U32 R0, RZ, RZ, 0x7f ;  /* 0x0000007fff007424 */ /* 0x000fe400078e00ff */
[----:B------:R-:W-:Y:S02]  /*2750*/  LOP3.LUT R6, R7, 0x7fffffff, RZ, 0xc0, !PT ;  /* 0x7fffffff07067812 */ /* 0x000fe400078ec0ff */
        /* <DEDUP_REMOVED lines=9> */
.L_x_4249:
[----:B------:R-:W-:Y:S05]  /*27f0*/  BSYNC.RECONVERGENT B0 ;  /* 0x0000000000007941 */ /* 0x000fea0003800200 */
.L_x_4248:
[----:B------:R-:W-:-:S05]  /*2800*/  LOP3.LUT R5, R0, 0x80, R5, 0xf8, !PT ;  /* 0x0000008000057812 */ /* 0x000fca00078ef805 */
[----:B------:R0:W-:Y:S01]  /*2810*/  STG.E.U8 desc[UR36][R2.64], R5 ;  /* 0x0000000502007986 */ /* 0x0001e2000c101124 */
[----:B------:R-:W-:Y:S05]  /*2820*/  BRA `(.L_x_4236) ;  /* 0x0000000400f07947 */ /* 0x000fea0003800000 */
.L_x_4247:
[----:B------:R-:W-:Y:S01]  /*2830*/  I2FP.F32.S32 R7, R4 ;  /* 0x0000000400077245 */ /* 0x000fe20000201400 */
[----:B------:R-:W-:Y:S03]  /*2840*/  BSSY.RECONVERGENT B0, `(.L_x_4250) ;  /* 0x000000e000007945 */ /* 0x000fe60003800200 */
[----:B------:R-:W-:Y:S02]  /*2850*/  LOP3.LUT R6, R7, 0x7fffffff, RZ, 0xc0, !PT ;  /* 0x7fffffff07067812 */ /* 0x000fe400078ec0ff */
        /* <DEDUP_REMOVED lines=12> */
.L_x_4251:
[----:B------:R-:W-:Y:S05]  /*2920*/  BSYNC.RECONVERGENT B0 ;  /* 0x0000000000007941 */ /* 0x000fea0003800200 */
.L_x_4250:
[----:B------:R-:W-:-:S05]  /*2930*/  LOP3.LUT R5, R0, 0x80, R5, 0xf8, !PT ;  /* 0x0000008000057812 */ /* 0x000fca00078ef805 */
[----:B------:R0:W-:Y:S01]  /*2940*/  STG.E.U8 desc[UR36][R2.64], R5 ;  /* 0x0000000502007986 */ /* 0x0001e2000c101124 */
[----:B------:R-:W-:Y:S05]  /*2950*/  BRA `(.L_x_4236) ;  /* 0x0000000400a47947 */ /* 0x000fea0003800000 */
.L_x_4246:
[----:B------:R-:W-:-:S04]  /*2960*/  I2FP.F32.S32 R0, R4 ;  /* 0x0000000400007245 */ /* 0x000fc80000201400 */
[----:B------:R-:W-:-:S05]  /*2970*/  F2FP.BF16.F32.PACK_AB R0, RZ, R0 ;  /* 0x00000000ff00723e */ /* 0x000fca00000010ff */
[----:B------:R0:W-:Y:S01]  /*2980*/  STG.E.U16 desc[UR36][R2.64], R0 ;  /* 0x0000000002007986 */ /* 0x0001e2000c101524 */
[----:B------:R-:W-:Y:S05]  /*2990*/  BRA `(.L_x_4236) ;  /* 0x0000000400947947 */ /* 0x000fea0003800000 */
.L_x_4243:
        /* <DEDUP_REMOVED lines=10> */
.L_x_4254:
[----:B------:R-:W-:Y:S01]  /*2a40*/  I2FP.F32.S32 R5, R4 ;  /* 0x0000000400057245 */ /* 0x000fe20000201400 */
[----:B------:R-:W-:Y:S01]  /*2a50*/  BSSY.RECONVERGENT B0, `(.L_x_4255) ;  /* 0x0000014000007945 */ /* 0x000fe20003800200 */
[----:B------:R-:W-:Y:S02]  /*2a60*/  IMAD.MOV.U32 R0, RZ, RZ, 0x80 ;  /* 0x00000080ff007424 */ /* 0x000fe400078e00ff */
[----:B------:R-:W-:-:S04]  /*2a70*/  LOP3.LUT R4, R5, 0x7fffffff, RZ, 0xc0, !PT ;  /* 0x7fffffff05047812 */ /* 0x000fc800078ec0ff */
        /* <DEDUP_REMOVED lines=9> */
.L_x_4257:
[----:B------:R-:W-:-:S04]  /*2b10*/  SHF.R.U32.HI R0, RZ, 0x14, R5 ;  /* 0x00000014ff007819 */ /* 0x000fc80000011605 */
[----:B------:R-:W-:-:S04]  /*2b20*/  LOP3.LUT R0, R0, 0x1, RZ, 0xc0, !PT ;  /* 0x0000000100007812 */ /* 0x000fc800078ec0ff */
[----:B------:R-:W-:-:S04]  /*2b30*/  IADD3 R0, PT, PT, R5, 0x487ffff, R0 ;  /* 0x0487ffff05007810 */ /* 0x000fc80007ffe000 */
[----:B------:R-:W-:-:S04]  /*2b40*/  SHF.R.U32.HI R0, RZ, 0x14, R0 ;  /* 0x00000014ff007819 */ /* 0x000fc80000011600 */
[----:B------:R-:W-:-:S07]  /*2b50*/  LOP3.LUT R4, R0, 0xff, RZ, 0xc0, !PT ;  /* 0x000000ff00047812 */ /* 0x000fce00078ec0ff */
.L_x_4258:
[----:B------:R-:W-:-:S04]  /*2b60*/  SHF.R.U32.HI R5, RZ, 0x18, R5 ;  /* 0x00000018ff057819 */ /* 0x000fc80000011605 */
[----:B------:R-:W-:-:S04]  /*2b70*/  LOP3.LUT R4, R4, 0x80, R5, 0xf8, !PT ;  /* 0x0000008004047812 */ /* 0x000fc800078ef805 */
[----:B------:R-:W-:-:S07]  /*2b80*/  PRMT R0, R4, 0x7610, R0 ;  /* 0x0000761004007816 */ /* 0x000fce0000000000 */
.L_x_4256:
[----:B------:R-:W-:Y:S05]  /*2b90*/  BSYNC.RECONVERGENT B0 ;  /* 0x0000000000007941 */ /* 0x000fea0003800200 */
.L_x_4255:
[----:B------:R0:W-:Y:S01]  /*2ba0*/  STG.E.U8 desc[UR36][R2.64], R0 ;  /* 0x0000000002007986 */ /* 0x0001e2000c101124 */
[----:B------:R-:W-:Y:S05]  /*2bb0*/  BRA `(.L_x_4236) ;  /* 0x00000004000c7947 */ /* 0x000fea0003800000 */
.L_x_4253:
[----:B------:R-:W-:Y:S01]  /*2bc0*/  I2FP.F32.S32 R5, R4 ;  /* 0x0000000400057245 */ /* 0x000fe20000201400 */
[----:B------:R-:W-:Y:S01]  /*2bd0*/  BSSY.RECONVERGENT B0, `(.L_x_4259) ;  /* 0x0000014000007945 */ /* 0x000fe20003800200 */
[----:B------:R-:W-:Y:S02]  /*2be0*/  MOV R0, 0x80 ;  /* 0x0000008000007802 */ /* 0x000fe40000000f00 */
        /* <DEDUP_REMOVED lines=10> */
.L_x_4261:
[----:B------:R-:W-:-:S04]  /*2c90*/  SHF.R.U32.HI R0, RZ, 0x15, R5 ;  /* 0x00000015ff007819 */ /* 0x000fc80000011605 */
[----:B------:R-:W-:-:S04]  /*2ca0*/  LOP3.LUT R0, R0, 0x1, RZ, 0xc0, !PT ;  /* 0x0000000100007812 */ /* 0x000fc800078ec0ff */
[----:B------:R-:W-:-:S04]  /*2cb0*/  IADD3 R0, PT, PT, R5, 0x88fffff, R0 ;  /* 0x088fffff05007810 */ /* 0x000fc80007ffe000 */
[----:B------:R-:W-:-:S04]  /*2cc0*/  SHF.R.U32.HI R0, RZ, 0x15, R0 ;  /* 0x00000015ff007819 */ /* 0x000fc80000011600 */
[----:B------:R-:W-:-:S07]  /*2cd0*/  LOP3.LUT R4, R0, 0xff, RZ, 0xc0, !PT ;  /* 0x000000ff00047812 */ /* 0x000fce00078ec0ff */
.L_x_4262:
[----:B------:R-:W-:-:S04]  /*2ce0*/  SHF.R.U32.HI R5, RZ, 0x18, R5 ;  /* 0x00000018ff057819 */ /* 0x000fc80000011605 */
[----:B------:R-:W-:-:S04]  /*2cf0*/  LOP3.LUT R4, R4, 0x80, R5, 0xf8, !PT ;  /* 0x0000008004047812 */ /* 0x000fc800078ef805 */
[----:B------:R-:W-:-:S07]  /*2d00*/  PRMT R0, R4, 0x7610, R0 ;  /* 0x0000761004007816 */ /* 0x000fce0000000000 */
.L_x_4260:
[----:B------:R-:W-:Y:S05]  /*2d10*/  BSYNC.RECONVERGENT B0 ;  /* 0x0000000000007941 */ /* 0x000fea0003800200 */
.L_x_4259:
[----:B------:R0:W-:Y:S01]  /*2d20*/  STG.E.U8 desc[UR36][R2.64], R0 ;  /* 0x0000000002007986 */ /* 0x0001e2000c101124 */
[----:B------:R-:W-:Y:S05]  /*2d30*/  BRA `(.L_x_4236) ;  /* 0x0000000000ac7947 */ /* 0x000fea0003800000 */
.L_x_4252:
[----:B------:R-:W-:-:S09]  /*2d40*/  UISETP.NE.AND UP0, UPT, UR4, 0x1c, UPT ;  /* 0x0000001c0400788c */ /* 0x000fd2000bf05270 */
[----:B------:R-:W-:Y:S05]  /*2d50*/  BRA.U !UP0, `(.L_x_4263) ;  /* 0x0000000108a07547 */ /* 0x000fea000b800000 */
[----:B------:R-:W-:-:S09]  /*2d60*/  UISETP.NE.AND UP0, UPT, UR4, 0x1d, UPT ;  /* 0x0000001d0400788c */ /* 0x000fd2000bf05270 */
[----:B------:R-:W-:Y:S05]  /*2d70*/  BRA.U !UP0, `(.L_x_4264) ;  /* 0x00000001088c7547 */ /* 0x000fea000b800000 */
[----:B------:R-:W-:-:S09]  /*2d80*/  UISETP.NE.AND UP0, UPT, UR4, 0x2c, UPT ;  /* 0x0000002c0400788c */ /* 0x000fd2000bf05270 */
[----:B------:R-:W-:Y:S05]  /*2d90*/  BRA.U !UP0, `(.L_x_4265) ;  /* 0x0000000108447547 */ /* 0x000fea000b800000 */
.L_x_4235:
        /* <DEDUP_REMOVED lines=16> */
.L_x_4266:
[----:B------:R-:W-:Y:S05]  /*2ea0*/  BRA `(.L_x_4236) ;  /* 0x0000000000507947 */ /* 0x000fea0003800000 */
.L_x_4265:
[----:B------:R-:W-:-:S04]  /*2eb0*/  I2FP.F32.S32 R5, R4 ;  /* 0x0000000400057245 */ /* 0x000fc80000201400 */
[----:B------:R-:W-:-:S04]  /*2ec0*/  SHF.R.U32.HI R6, RZ, 0x17, R5 ;  /* 0x00000017ff067819 */ /* 0x000fc80000011605 */
        /* <DEDUP_REMOVED lines=14> */
.L_x_4264:
[----:B------:R-:W-:-:S05]  /*2fb0*/  SHF.R.S32.HI R5, RZ, 0x1f, R4 ;  /* 0x0000001fff057819 */ /* 0x000fca0000011404 */
[----:B------:R0:W-:Y:S01]  /*2fc0*/  STG.E.64 desc[UR36][R2.64], R4 ;  /* 0x0000000402007986 */ /* 0x0001e2000c101b24 */
[----:B------:R-:W-:Y:S05]  /*2fd0*/  BRA `(.L_x_4236) ;  /* 0x0000000000047947 */ /* 0x000fea0003800000 */
.L_x_4263:
[----:B------:R0:W-:Y:S02]  /*2fe0*/  STG.E desc[UR36][R2.64], R4 ;  /* 0x0000000402007986 */ /* 0x0001e4000c101924 */
.L_x_4236:
[----:B------:R-:W-:-:S07]  /*2ff0*/  VIADD R17, R17, 0x80 ;  /* 0x0000008011117836 */ /* 0x000fce0000000000 */
.L_x_4195:
[----:B------:R-:W-:Y:S05]  /*3000*/  BSYNC.RECONVERGENT B6 ;  /* 0x0000000000067941 */ /* 0x000fea0003800200 */
.L_x_4194:
[----:B------:R-:W5:Y:S01]  /*3010*/  LDCU UR4, c[0x0][0x380] ;  /* 0x00007000ff0477ac */ /* 0x000f620008000800 */
[----:B------:R-:W-:Y:S01]  /*3020*/  BSSY.RECONVERGENT B6, `(.L_x_4267) ;  /* 0x00002f2000067945 */ /* 0x000fe20003800200 */
[----:B-----5:R-:W-:-:S13]  /*3030*/  ISETP.GE.AND P0, PT, R17, UR4, PT ;  /* 0x0000000411007c0c */ /* 0x020fda000bf06270 */
[----:B------:R-:W-:Y:S05]  /*3040*/  @P0 BRA `(.L_x_4268) ;  /* 0x0000002c00bc0947 */ /* 0x000fea0003800000 */
        /* <DEDUP_REMOVED lines=303> */
.L_x_4269:
        /* <DEDUP_REMOVED lines=16> */
.L_x_4273:
[----:B------:R1:W5:Y:S01]  /*4440*/  LDG.E.U8 R0, desc[UR36][R2.64] ;  /* 0x0000002402007981 */ /* 0x000362000c1e1100 */
[----:B------:R-:W-:Y:S05]  /*4450*/  BRA `(.L_x_4275) ;  /* 0x0000000c002c7947 */ /* 0x000fea0003800000 */
.L_x_4272:
        /* <DEDUP_REMOVED lines=8> */
.L_x_4277:
[----:B------:R3:W5:Y:S01]  /*44e0*/  LDG.E R0, desc[UR36][R2.64] ;  /* 0x0000002402007981 */ /* 0x000762000c1e1900 */
[----:B------:R-:W-:Y:S05]  /*44f0*/  BRA `(.L_x_4275) ;  /* 0x0000000c00047947 */ /* 0x000fea0003800000 */
.L_x_4276:
[----:B------:R2:W5:Y:S01]  /*4500*/  LDG.E.S16 R0, desc[UR36][R2.64] ;  /* 0x0000002402007981 */ /* 0x000562000c1e1700 */
[----:B------:R-:W-:Y:S05]  /*4510*/  BRA `(.L_x_4275) ;  /* 0x0000000800fc7947 */ /* 0x000fea0003800000 */
.L_x_4271:
        /* <DEDUP_REMOVED lines=9> */
.L_x_4279:
[----:B------:R-:W2:Y:S02]  /*45b0*/  LDG.E.U16 R2, desc[UR36][R2.64] ;  /* 0x0000002402027981 */ /* 0x000ea4000c1e1500 */
[----:B--2---:R-:W-:-:S06]  /*45c0*/  HADD2.F32 R0, -RZ, R2.H0_H0 ;  /* 0x20000002ff007230 */ /* 0x004fcc0000004100 */
[----:B------:R-:W0:Y:S01]  /*45d0*/  F2I.FTZ.TRUNC.NTZ R0, R0 ;  /* 0x0000000000007305 */ /* 0x000e22000021f100 */
[----:B------:R-:W-:Y:S05]  /*45e0*/  BRA `(.L_x_4275) ;  /* 0x0000000800c87947 */ /* 0x000fea0003800000 */
.L_x_4278:
        /* <DEDUP_REMOVED lines=9> */
.L_x_4281:
[----:B------:R-:W2:Y:S02]  /*4680*/  LDG.E.U16 R2, desc[UR36][R2.64] ;  /* 0x0000002402027981 */ /* 0x000ea4000c1e1500 */
[----:B--2---:R-:W-:-:S06]  /*4690*/  HADD2.F32 R0, -RZ, R2.H0_H0 ;  /* 0x20000002ff007230 */ /* 0x004fcc0000004100 */
[----:B------:R-:W0:Y:S01]  /*46a0*/  F2I.FTZ.TRUNC.NTZ R0, R0 ;  /* 0x0000000000007305 */ /* 0x000e22000021f100 */
[----:B------:R-:W-:Y:S05]  /*46b0*/  BRA `(.L_x_4275) ;  /* 0x0000000800947947 */ /* 0x000fea0003800000 */
.L_x_4280:
[----:B------:R-:W2:Y:S02]  /*46c0*/  LDG.E.64 R2, desc[UR36][R2.64] ;  /* 0x0000002402027981 */ /* 0x000ea4000c1e1b00 */
[----:B--2---:R0:W1:Y:S02]  /*46d0*/  F2I.F64.TRUNC R0, R2 ;  /* 0x0000000200007311 */ /* 0x004064000030d100 */
[----:B01----:R-:W-:Y:S05]  /*46e0*/  BRA `(.L_x_4275) ;  /* 0x0000000800887947 */ /* 0x003fea0003800000 */
.L_x_4270:
        /* <DEDUP_REMOVED lines=12> */
.L_x_4284:
[----:B------:R-:W2:Y:S02]  /*47b0*/  LDG.E.64 R2, desc[UR36][R2.64] ;  /* 0x0000002402027981 */ /* 0x000ea4000c1e1b00 */
[----:B--2---:R0:W1:Y:S02]  /*47c0*/  F2I.F64.TRUNC R0, R2 ;  /* 0x0000000200007311 */ /* 0x004064000030d100 */
[----:B01----:R-:W-:Y:S05]  /*47d0*/  BRA `(.L_x_4275) ;  /* 0x00000008004c7947 */ /* 0x003fea0003800000 */
.L_x_4283:
        /* <DEDUP_REMOVED lines=24> */
[----:B------:R-:W0:Y:S01]  /*4960*/  F2I.FTZ.TRUNC.NTZ R0, R0 ;  /* 0x0000000000007305 */ /* 0x000e22000021f100 */
[----:B------:R-:W-:Y:S05]  /*4970*/  BRA `(.L_x_4275) ;  /* 0x0000000400e47947 */ /* 0x000fea0003800000 */
.L_x_4286:
        /* <DEDUP_REMOVED lines=11> */
[----:B------:R-:W0:Y:S01]  /*4a30*/  F2I.FTZ.TRUNC.NTZ R0, R0 ;  /* 0x0000000000007305 */ /* 0x000e22000021f100 */
[----:B------:R-:W-:Y:S05]  /*4a40*/  BRA `(.L_x_4275) ;  /* 0x0000000400b07947 */ /* 0x000fea0003800000 */
.L_x_4285:
[----:B------:R-:W2:Y:S02]  /*4a50*/  LDG.E.U16 R0, desc[UR36][R2.64] ;  /* 0x0000002402007981 */ /* 0x000ea4000c1e1500 */
[----:B--2---:R-:W-:-:S06]  /*4a60*/  IMAD.U32 R0, R0, 0x10000, RZ ;  /* 0x0001000000007824 */ /* 0x004fcc00078e00ff */
[----:B------:R-:W0:Y:S01]  /*4a70*/  F2I.FTZ.TRUNC.NTZ R0, R0 ;  /* 0x0000000000007305 */ /* 0x000e22000021f100 */
[----:B------:R-:W-:Y:S05]  /*4a80*/  BRA `(.L_x_4275) ;  /* 0x0000000400a07947 */ /* 0x000fea0003800000 */
.L_x_4282:
        /* <DEDUP_REMOVED lines=10> */
.L_x_4289:
        /* <DEDUP_REMOVED lines=21> */
.L_x_4293:
[----:B------:R-:W-:Y:S05]  /*4c80*/  BSYNC.RECONVERGENT B1 ;  /* 0x0000000000017941 */ /* 0x000fea0003800200 */
.L_x_4292:
[----:B------:R-:W-:Y:S02]  /*4c90*/  SHF.L.U32 R0, R0, 0x14, RZ ;  /* 0x0000001400007819 */ /* 0x000fe400000006ff */
[----:B------:R-:W-:-:S04]  /*4ca0*/  LEA R2, R2, 0x3b800000, 0x17 ;  /* 0x3b80000002027811 */ /* 0x000fc800078eb8ff */
[----:B------:R-:W-:-:S07]  /*4cb0*/  LOP3.LUT R0, R2, R0, R7, 0xfe, !PT ;  /* 0x0000000002007212 */ /* 0x000fce00078efe07 */
.L_x_4291:
[----:B------:R-:W-:Y:S05]  /*4cc0*/  BSYNC.RECONVERGENT B0 ;  /* 0x0000000000007941 */ /* 0x000fea0003800200 */
.L_x_4290:
[----:B------:R-:W0:Y:S01]  /*4cd0*/  F2I.FTZ.TRUNC.NTZ R0, R0 ;  /* 0x0000000000007305 */ /* 0x000e22000021f100 */
[----:B------:R-:W-:Y:S05]  /*4ce0*/  BRA `(.L_x_4275) ;  /* 0x0000000400087947 */ /* 0x000fea0003800000 */
.L_x_4288:
        /* <DEDUP_REMOVED lines=21> */
.L_x_4297:
[----:B------:R-:W-:Y:S05]  /*4e40*/  BSYNC.RECONVERGENT B1 ;  /* 0x0000000000017941 */ /* 0x000fea0003800200 */
.L_x_4296:
[----:B------:R-:W-:Y:S01]  /*4e50*/  IMAD.SHL.U32 R0, R0, 0x200000, RZ ;  /* 0x0020000000007824 */ /* 0x000fe200078e00ff */
[----:B------:R-:W-:-:S04]  /*4e60*/  LEA R2, R2, 0x37800000, 0x17 ;  /* 0x3780000002027811 */ /* 0x000fc800078eb8ff */
[----:B------:R-:W-:-:S07]  /*4e70*/  LOP3.LUT R0, R2, R0, R7, 0xfe, !PT ;  /* 0x0000000002007212 */ /* 0x000fce00078efe07 */
.L_x_4295:
[----:B------:R-:W-:Y:S05]  /*4e80*/  BSYNC.RECONVERGENT B0 ;  /* 0x0000000000007941 */ /* 0x000fea0003800200 */
.L_x_4294:
[----:B------:R-:W0:Y:S01]  /*4e90*/  F2I.FTZ.TRUNC.NTZ R0, R0 ;  /* 0x0000000000007305 */ /* 0x000e22000021f100 */
[----:B------:R-:W-:Y:S05]  /*4ea0*/  BRA `(.L_x_4275) ;  /* 0x0000000000987947 */ /* 0x000fea0003800000 */
.L_x_4287:
        /* <DEDUP_REMOVED lines=14> */
.L_x_4301:
[----:B------:R-:W-:Y:S05]  /*4f90*/  BSYNC.RECONVERGENT B0 ;  /* 0x0000000000007941 */ /* 0x000fea0003800200 */
.L_x_4300:
[----:B------:R-:W0:Y:S01]  /*4fa0*/  F2I.FTZ.TRUNC.NTZ R0, R0 ;  /* 0x0000000000007305 */ /* 0x000e22000021f100 */
[----:B------:R-:W-:Y:S05]  /*4fb0*/  BRA `(.L_x_4275) ;  /* 0x0000000000547947 */ /* 0x000fea0003800000 */
.L_x_4274:
        /* <DEDUP_REMOVED lines=16> */
.L_x_4302:
[----:B------:R-:W-:Y:S01]  /*50c0*/  MOV R0, RZ ;  /* 0x000000ff00007202 */ /* 0x000fe20000000f00 */
[----:B------:R-:W-:Y:S06]  /*50d0*/  BRA `(.L_x_4275) ;  /* 0x00000000000c7947 */ /* 0x000fec0003800000 */
.L_x_4299:
[----:B------:R0:W5:Y:S01]  /*50e0*/  LDG.E R0, desc[UR36][R2.64] ;  /* 0x0000002402007981 */ /* 0x000162000c1e1900 */
[----:B------:R-:W-:Y:S05]  /*50f0*/  BRA `(.L_x_4275) ;  /* 0x0000000000047947 */ /* 0x000fea0003800000 */
.L_x_4298:
[----:B------:R0:W5:Y:S02]  /*5100*/  LDG.E R0, desc[UR36][R2.64] ;  /* 0x0000002402007981 */ /* 0x000164000c1e1900 */
.L_x_4275:
[----:B------:R-:W0:Y:S01]  /*5110*/  LDCU.64 UR6, c[0x0][0x580] ;  /* 0x0000b000ff0677ac */ /* 0x000e220008000a00 */
[----:B------:R-:W0:Y:S01]  /*5120*/  LDCU UR5, c[0x0][0x594] ;  /* 0x0000b280ff0577ac */ /* 0x000e220008000800 */
[----:B------:R-:W-:-:S04]  /*5130*/  UPRMT UR4, UR41, 0x9910, URZ ;  /* 0x0000991029047896 */ /* 0x000fc800080000ff */
[----:B------:R-:W-:Y:S01]  /*5140*/  UISETP.GT.AND UP0, UPT, UR4, 0x9, UPT ;  /* 0x000000090400788c */ /* 0x000fe2000bf04270 */
[----:B01234-:R-:W-:Y:S02]  /*5150*/  IADD3 R2, P0, PT, R16, UR6, RZ ;  /* 0x0000000610027c10 */ /* 0x01ffe4000ff1e0ff */
[----:B-----5:R-:W-:-:S03]  /*5160*/  LOP3.LUT R4, R0, UR5, RZ, 0x3c, !PT ;  /* 0x0000000500047c12 */ /* 0x020fc6000f8e3cff */
        /* <DEDUP_REMOVED lines=12> */
.L_x_4306:
[----:B------:R0:W-:Y:S01]  /*5230*/  STG.E.U8 desc[UR36][R2.64], R4 ;  /* 0x0000000402007986 */ /* 0x0001e2000c101124 */
[----:B------:R-:W-:Y:S05]  /*5240*/  BRA `(.L_x_4308) ;  /* 0x0000000c00387947 */ /* 0x000fea0003800000 */
.L_x_4305:
        /* <DEDUP_REMOVED lines=9> */
.L_x_4310:
[----:B------:R0:W-:Y:S01]  /*52e0*/  STG.E desc[UR36][R2.64], R4 ;  /* 0x0000000402007986 */ /* 0x0001e2000c101924 */
[----:B------:R-:W-:Y:S05]  /*52f0*/  BRA `(.L_x_4308) ;  /* 0x0000000c000c7947 */ /* 0x000fea0003800000 */
.L_x_4309:
[----:B------:R0:W-:Y:S01]  /*5300*/  STG.E.U16 desc[UR36][R2.64], R4 ;  /* 0x0000000402007986 */ /* 0x0001e2000c101524 */
[----:B------:R-:W-:Y:S05]  /*5310*/  BRA `(.L_x_4308) ;  /* 0x0000000c00047947 */ /* 0x000fea0003800000 */
.L_x_4304:
        /* <DEDUP_REMOVED lines=9> */
.L_x_4312:
[----:B------:R-:W-:-:S04]  /*53b0*/  I2FP.F32.S32 R0, R4 ;  /* 0x0000000400007245 */ /* 0x000fc80000201400 */
[----:B------:R-:W-:-:S05]  /*53c0*/  F2FP.F16.F32.PACK_AB R0, RZ, R0 ;  /* 0x00000000ff00723e */ /* 0x000fca00000000ff */
[----:B------:R0:W-:Y:S01]  /*53d0*/  STG.E.U16 desc[UR36][R2.64], R0 ;  /* 0x0000000002007986 */ /* 0x0001e2000c101524 */
[----:B------:R-:W-:Y:S05]  /*53e0*/  BRA `(.L_x_4308) ;  /* 0x0000000800d07947 */ /* 0x000fea0003800000 */
.L_x_4311:
[----:B------:R-:W-:-:S09]  /*53f0*/  UISETP.NE.AND UP0, UPT, UR4, 0x7, UPT ;  /* 0x000000070400788c */ /* 0x000fd2000bf05270 */
[----:B------:R-:W-:Y:S05]  /*5400*/  BRA.U !UP0, `(.L_x_4313) ;  /* 0x0000000108347547 */ /* 0x000fea000b800000 */
[----:B------:R-:W-:-:S09]  /*5410*/  UISETP.NE.AND UP0, UPT, UR4, 0x8, UPT ;  /* 0x000000080400788c */ /* 0x000fd2000bf05270 */
[----:B------:R-:W-:Y:S05]  /*5420*/  BRA.U !UP0, `(.L_x_4314) ;  /* 0x0000000108187547 */ /* 0x000fea000b800000 */
[----:B------:R-:W-:-:S09]  /*5430*/  UISETP.NE.AND UP0, UPT, UR4, 0x9, UPT ;  /* 0x000000090400788c */ /* 0x000fd2000bf05270 */
[----:B------:R-:W-:Y:S05]  /*5440*/  BRA.U UP0, `(.L_x_4307) ;  /* 0x0000000500d47547 */ /* 0x000fea000b800000 */
[----:B------:R-:W-:Y:S01]  /*5450*/  I2FP.F32.S32 R4, R4 ;  /* 0x0000000400047245 */ /* 0x000fe20000201400 */
[----:B------:R-:W-:-:S05]  /*5460*/  IMAD.MOV.U32 R5, RZ, RZ, RZ ;  /* 0x000000ffff057224 */ /* 0x000fca00078e00ff */
[----:B------:R0:W-:Y:S01]  /*5470*/  STG.E.64 desc[UR36][R2.64], R4 ;  /* 0x0000000402007986 */ /* 0x0001e2000c101b24 */
[----:B------:R-:W-:Y:S05]  /*5480*/  BRA `(.L_x_4308) ;  /* 0x0000000800a87947 */ /* 0x000fea0003800000 */
.L_x_4314:
[----:B------:R-:W-:-:S04]  /*5490*/  I2FP.F32.S32 R4, R4 ;  /* 0x0000000400047245 */ /* 0x000fc80000201400 */
[----:B------:R-:W-:-:S04]  /*54a0*/  F2FP.F16.F32.PACK_AB R5, RZ, R4 ;  /* 0x00000004ff05723e */ /* 0x000fc800000000ff */
[----:B------:R-:W-:-:S05]  /*54b0*/  PRMT R5, R5, 0x5410, RZ ;  /* 0x0000541005057816 */ /* 0x000fca00000000ff */
[----:B------:R0:W-:Y:S01]  /*54c0*/  STG.E desc[UR36][R2.64], R5 ;  /* 0x0000000502007986 */ /* 0x0001e2000c101924 */
[----:B------:R-:W-:Y:S05]  /*54d0*/  BRA `(.L_x_4308) ;  /* 0x0000000800947947 */ /* 0x000fea0003800000 */
.L_x_4313:
[----:B------:R-:W0:Y:S02]  /*54e0*/  I2F.F64 R4, R4 ;  /* 0x0000000400047312 */ /* 0x000e240000201c00 */
[----:B0-----:R0:W-:Y:S01]  /*54f0*/  STG.E.64 desc[UR36][R2.64], R4 ;  /* 0x0000000402007986 */ /* 0x0011e2000c101b24 */
[----:B------:R-:W-:Y:S05]  /*5500*/  BRA `(.L_x_4308) ;  /* 0x0000000800887947 */ /* 0x000fea0003800000 */
.L_x_4303:
        /* <DEDUP_REMOVED lines=12> */
.L_x_4318:
[----:B------:R-:W-:Y:S01]  /*55d0*/  I2FP.F32.S32 R5, R4 ;  /* 0x0000000400057245 */ /* 0x000fe20000201400 */
[----:B------:R-:W-:Y:S01]  /*55e0*/  BSSY.RECONVERGENT B0, `(.L_x_4319) ;  /* 0x0000013000007945 */ /* 0x000fe20003800200 */
[----:B------:R-:W-:Y:S02]  /*55f0*/  HFMA2 R0, -RZ, RZ, 0, 7.62939453125e-06 ;  /* 0x00000080ff007431 */ /* 0x000fe400000001ff */
[----:B------:R-:W-:-:S04]  /*5600*/  LOP3.LUT R4, R5, 0x7fffffff, RZ, 0xc0, !PT ;  /* 0x7fffffff05047812 */ /* 0x000fc800078ec0ff */
        /* <DEDUP_REMOVED lines=14> */
.L_x_4321:
[----:B------:R-:W-:-:S04]  /*56f0*/  SHF.R.U32.HI R5, RZ, 0x18, R5 ;  /* 0x00000018ff057819 */ /* 0x000fc80000011605 */
[----:B------:R-:W-:-:S07]  /*5700*/  LOP3.LUT R0, R0, 0x80, R5, 0xf8, !PT ;  /* 0x0000008000007812 */ /* 0x000fce00078ef805 */
.L_x_4320:
[----:B------:R-:W-:Y:S05]  /*5710*/  BSYNC.RECONVERGENT B0 ;  /* 0x0000000000007941 */ /* 0x000fea0003800200 */
.L_x_4319:
[----:B------:R0:W-:Y:S01]  /*5720*/  STG.E.U8 desc[UR36][R2.64], R0 ;  /* 0x0000000002007986 */ /* 0x0001e2000c101124 */
[----:B------:R-:W-:Y:S05]  /*5730*/  BRA `(.L_x_4308) ;  /* 0x0000000400fc7947 */ /* 0x000fea0003800000 */
.L_x_4317:
[----:B------:R-:W-:Y:S01]  /*5740*/  I2FP.F32.S32 R5, R4 ;  /* 0x0000000400057245 */ /* 0x000fe20000201400 */
[----:B------:R-:W-:Y:S01]  /*5750*/  BSSY.RECONVERGENT B0, `(.L_x_4322) ;  /* 0x0000013000007945 */ /* 0x000fe20003800200 */
[----:B------:R-:W-:Y:S02]  /*5760*/  IMAD.MOV.U32 R0, RZ, RZ, 0x80 ;  /* 0x00000080ff007424 */ /* 0x000fe400078e00ff */
        /* <DEDUP_REMOVED lines=15> */
.L_x_4324:
[----:B------:R-:W-:-:S04]  /*5860*/  SHF.R.U32.HI R5, RZ, 0x18, R5 ;  /* 0x00000018ff057819 */ /* 0x000fc80000011605 */
[----:B------:R-:W-:-:S07]  /*5870*/  LOP3.LUT R0, R0, 0x80, R5, 0xf8, !PT ;  /* 0x0000008000007812 */ /* 0x000fce00078ef805 */
.L_x_4323:
[----:B------:R-:W-:Y:S05]  /*5880*/  BSYNC.RECONVERGENT B0 ;  /* 0x0000000000007941 */ /* 0x000fea0003800200 */
.L_x_4322:
[----:B------:R0:W-:Y:S01]  /*5890*/  STG.E.U8 desc[UR36][R2.64], R0 ;  /* 0x0000000002007986 */ /* 0x0001e2000c101124 */
[----:B------:R-:W-:Y:S05]  /*58a0*/  BRA `(.L_x_4308) ;  /* 0x0000000400a07947 */ /* 0x000fea0003800000 */
.L_x_4316:
[----:B------:R-:W-:-:S09]  /*58b0*/  UISETP.NE.AND UP0, UPT, UR4, 0x1c, UPT ;  /* 0x0000001c0400788c */ /* 0x000fd2000bf05270 */
[----:B------:R-:W-:Y:S05]  /*58c0*/  BRA.U !UP0, `(.L_x_4325) ;  /* 0x00000001085c7547 */ /* 0x000fea000b800000 */
[----:B------:R-:W-:-:S09]  /*58d0*/  UISETP.NE.AND UP0, UPT, UR4, 0x1d, UPT ;  /* 0x0000001d0400788c */ /* 0x000fd2000bf05270 */
[----:B------:R-:W-:Y:S05]  /*58e0*/  BRA.U !UP0, `(.L_x_4326) ;  /* 0x0000000108487547 */ /* 0x000fea000b800000 */
[----:B------:R-:W-:-:S09]  /*58f0*/  UISETP.NE.AND UP0, UPT, UR4, 0x2c, UPT ;  /* 0x0000002c0400788c */ /* 0x000fd2000bf05270 */
[----:B------:R-:W-:Y:S05]  /*5900*/  BRA.U UP0, `(.L_x_4307) ;  /* 0x0000000100a47547 */ /* 0x000fea000b800000 */
        /* <DEDUP_REMOVED lines=16> */
.L_x_4326:
[----:B------:R-:W-:-:S05]  /*5a10*/  SHF.R.S32.HI R5, RZ, 0x1f, R4 ;  /* 0x0000001fff057819 */ /* 0x000fca0000011404 */
[----:B------:R0:W-:Y:S01]  /*5a20*/  STG.E.64 desc[UR36][R2.64], R4 ;  /* 0x0000000402007986 */ /* 0x0001e2000c101b24 */
[----:B------:R-:W-:Y:S05]  /*5a30*/  BRA `(.L_x_4308) ;  /* 0x00000004003c7947 */ /* 0x000fea0003800000 */
.L_x_4325:
[----:B------:R0:W-:Y:S01]  /*5a40*/  STG.E desc[UR36][R2.64], R4 ;  /* 0x0000000402007986 */ /* 0x0001e2000c101924 */
[----:B------:R-:W-:Y:S05]  /*5a50*/  BRA `(.L_x_4308) ;  /* 0x0000000400347947 */ /* 0x000fea0003800000 */
.L_x_4315:
        /* <DEDUP_REMOVED lines=10> */
.L_x_4328:
[----:B------:R-:W-:Y:S01]  /*5b00*/  CS2R R6, SRZ ;  /* 0x0000000000067805 */ /* 0x000fe2000001ff00 */
[----:B------:R-:W0:Y:S04]  /*5b10*/  I2F.F64 R4, R4 ;  /* 0x0000000400047312 */ /* 0x000e280000201c00 */
[----:B0-----:R4:W-:Y:S01]  /*5b20*/  STG.E.128 desc[UR36][R2.64], R4 ;  /* 0x0000000402007986 */ /* 0x0019e2000c101d24 */
[----:B------:R-:W-:Y:S05]  /*5b30*/  BRA `(.L_x_4308) ;  /* 0x0000000000fc7947 */ /* 0x000fea0003800000 */
.L_x_4327:
[----:B------:R-:W-:-:S09]  /*5b40*/  UISETP.NE.AND UP0, UPT, UR4, 0xf, UPT ;  /* 0x0000000f0400788c */ /* 0x000fd2000bf05270 */
[----:B------:R-:W-:Y:S05]  /*5b50*/  BRA.U !UP0, `(.L_x_4329) ;  /* 0x0000000108e87547 */ /* 0x000fea000b800000 */
[----:B------:R-:W-:-:S09]  /*5b60*/  UISETP.NE.AND UP0, UPT, UR4, 0x17, UPT ;  /* 0x000000170400788c */ /* 0x000fd2000bf05270 */
[----:B------:R-:W-:Y:S05]  /*5b70*/  BRA.U !UP0, `(.L_x_4330) ;  /* 0x0000000108907547 */ /* 0x000fea000b800000 */
[----:B------:R-:W-:-:S09]  /*5b80*/  UISETP.NE.AND UP0, UPT, UR4, 0x18, UPT ;  /* 0x000000180400788c */ /* 0x000fd2000bf05270 */
[----:B------:R-:W-:Y:S05]  /*5b90*/  BRA.U !UP0, `(.L_x_4331) ;  /* 0x0000000108447547 */ /* 0x000fea000b800000 */
.L_x_4307:
        /* <DEDUP_REMOVED lines=16> */
.L_x_4332:
[----:B------:R-:W-:Y:S05]  /*5ca0*/  BRA `(.L_x_4308) ;  /* 0x0000000000a07947 */ /* 0x000fea0003800000 */
.L_x_4331:
[----:B------:R-:W-:Y:S01]  /*5cb0*/  I2FP.F32.S32 R7, R4 ;  /* 0x0000000400077245 */ /* 0x000fe20000201400 */
[----:B------:R-:W-:Y:S01]  /*5cc0*/  BSSY.RECONVERGENT B0, `(.L_x_4333) ;  /* 0x000000c000007945 */ /* 0x000fe20003800200 */
[----:B------:R-:W-:Y:S02]  /*5cd0*/  IMAD.MOV.U32 R0, RZ, RZ, 0x7f ;  /* 0x0000007fff007424 */ /* 0x000fe400078e00ff */
[----:B------:R-:W-:Y:S02]  /*5ce0*/  LOP3.LUT R4, R7, 0x7fffffff, RZ, 0xc0, !PT ;  /* 0x7fffffff07047812 */ /* 0x000fe400078ec0ff */
        /* <DEDUP_REMOVED lines=9> */
.L_x_4334:
[----:B------:R-:W-:Y:S05]  /*5d80*/  BSYNC.RECONVERGENT B0 ;  /* 0x0000000000007941 */ /* 0x000fea0003800200 */
.L_x_4333:
[----:B------:R-:W-:-:S05]  /*5d90*/  LOP3.LUT R5, R0, 0x80, R5, 0xf8, !PT ;  /* 0x0000008000057812 */ /* 0x000fca00078ef805 */
[----:B------:R2:W-:Y:S01]  /*5da0*/  STG.E.U8 desc[UR36][R2.64], R5 ;  /* 0x0000000502007986 */ /* 0x0005e2000c101124 */
[----:B------:R-:W-:Y:S05]  /*5db0*/  BRA `(.L_x_4308) ;  /* 0x00000000005c7947 */ /* 0x000fea0003800000 */
.L_x_4330:
[----:B------:R-:W-:Y:S01]  /*5dc0*/  I2FP.F32.S32 R5, R4 ;  /* 0x0000000400057245 */ /* 0x000fe20000201400 */
[----:B------:R-:W-:Y:S03]  /*5dd0*/  BSSY.RECONVERGENT B0, `(.L_x_4335) ;  /* 0x000000e000007945 */ /* 0x000fe60003800200 */
[----:B------:R-:W-:-:S04]  /*5de0*/  LOP3.LUT R4, R5, 0x7fffffff, RZ, 0xc0, !PT ;  /* 0x7fffffff05047812 */ /* 0x000fc800078ec0ff */
        /* <DEDUP_REMOVED lines=9> */
.L_x_4336:
[----:B------:R-:W-:Y:S02]  /*5e80*/  ISETP.GT.U32.AND P0, PT, R4, 0x7f800000, PT ;  /* 0x7f8000000400780c */ /* 0x000fe40003f04070 */
[----:B------:R-:W-:-:S04]  /*5e90*/  MOV R0, 0x7f ;  /* 0x0000007f00007802 */ /* 0x000fc80000000f00 */
[----:B------:R-:W-:-:S07]  /*5ea0*/  SEL R0, R0, 0x7c, P0 ;  /* 0x0000007c00007807 */ /* 0x000fce0000000000 */
.L_x_4337:
[----:B------:R-:W-:Y:S05]  /*5eb0*/  BSYNC.RECONVERGENT B0 ;  /* 0x0000000000007941 */ /* 0x000fea0003800200 */
.L_x_4335:
[----:B------:R-:W-:-:S04]  /*5ec0*/  SHF.R.U32.HI R5, RZ, 0x18, R5 ;  /* 0x00000018ff057819 */ /* 0x000fc80000011605 */
[----:B------:R-:W-:-:S05]  /*5ed0*/  LOP3.LUT R5, R0, 0x80, R5, 0xf8, !PT ;  /* 0x0000008000057812 */ /* 0x000fca00078ef805 */
[----:B------:R1:W-:Y:S01]  /*5ee0*/  STG.E.U8 desc[UR36][R2.64], R5 ;  /* 0x0000000502007986 */ /* 0x0003e2000c101124 */
[----:B------:R-:W-:Y:S05]  /*5ef0*/  BRA `(.L_x_4308) ;  /* 0x00000000000c7947 */ /* 0x000fea0003800000 */
.L_x_4329:
[----:B------:R-:W-:-:S04]  /*5f00*/  I2FP.F32.S32 R0, R4 ;  /* 0x0000000400007245 */ /* 0x000fc80000201400 */
[----:B------:R-:W-:-:S05]  /*5f10*/  F2FP.BF16.F32.PACK_AB R0, RZ, R0 ;  /* 0x00000000ff00723e */ /* 0x000fca00000010ff */
[----:B------:R0:W-:Y:S02]  /*5f20*/  STG.E.U16 desc[UR36][R2.64], R0 ;  /* 0x0000000002007986 */ /* 0x0001e4000c101524 */
.L_x_4308:
[----:B------:R-:W-:-:S07]  /*5f30*/  VIADD R17, R17, 0x80 ;  /* 0x0000008011117836 */ /* 0x000fce0000000000 */
.L_x_4268:
[----:B------:R-:W-:Y:S05]  /*5f40*/  BSYNC.RECONVERGENT B6 ;  /* 0x0000000000067941 */ /* 0x000fea0003800200 */
.L_x_4267:
        /* <DEDUP_REMOVED lines=307> */
.L_x_4340:
        /* <DEDUP_REMOVED lines=16> */
.L_x_4344:
[----:B------:R0:W5:Y:S01]  /*7380*/  LDG.E.U8 R0, desc[UR36][R2.64] ;  /* 0x0000002402007981 */ /* 0x000162000c1e1100 */
[----:B------:R-:W-:Y:S05]  /*7390*/  BRA `(.L_x_4346) ;  /* 0x0000000c002c7947 */ /* 0x000fea0003800000 */
.L_x_4343:
        /* <DEDUP_REMOVED lines=8> */
.L_x_4348:
[----:B------:R0:W5:Y:S01]  /*7420*/  LDG.E R0, desc[UR36][R2.64] ;  /* 0x0000002402007981 */ /* 0x000162000c1e1900 */
[----:B------:R-:W-:Y:S05]  /*7430*/  BRA `(.L_x_4346) ;  /* 0x0000000c00047947 */ /* 0x000fea0003800000 */
.L_x_4347:
[----:B------:R0:W5:Y:S01]  /*7440*/  LDG.E.S16 R0, desc[UR36][R2.64] ;  /* 0x0000002402007981 */ /* 0x000162000c1e1700 */
[----:B------:R-:W-:Y:S05]  /*7450*/  BRA `(.L_x_4346) ;  /* 0x0000000800fc7947 */ /* 0x000fea0003800000 */
.L_x_4342:
        /* <DEDUP_REMOVED lines=9> */
.L_x_4350:
[----:B------:R-:W2:Y:S02]  /*74f0*/  LDG.E.U16 R2, desc[UR36][R2.64] ;  /* 0x0000002402027981 */ /* 0x000ea4000c1e1500 */
[----:B--2---:R-:W-:-:S06]  /*7500*/  HADD2.F32 R0, -RZ, R2.H0_H0 ;  /* 0x20000002ff007230 */ /* 0x004fcc0000004100 */
[----:B------:R-:W0:Y:S01]  /*7510*/  F2I.FTZ.TRUNC.NTZ R0, R0 ;  /* 0x0000000000007305 */ /* 0x000e22000021f100 */
[----:B------:R-:W-:Y:S05]  /*7520*/  BRA `(.L_x_4346) ;  /* 0x0000000800c87947 */ /* 0x000fea0003800000 */
.L_x_4349:
        /* <DEDUP_REMOVED lines=9> */
.L_x_4352:
[----:B------:R-:W2:Y:S02]  /*75c0*/  LDG.E.U16 R2, desc[UR36][R2.64] ;  /* 0x0000002402027981 */ /* 0x000ea4000c1e1500 */
[----:B--2---:R-:W-:-:S06]  /*75d0*/  HADD2.F32 R0, -RZ, R2.H0_H0 ;  /* 0x20000002ff007230 */ /* 0x004fcc0000004100 */
[----:B------:R-:W0:Y:S01]  /*75e0*/  F2I.FTZ.TRUNC.NTZ R0, R0 ;  /* 0x0000000000007305 */ /* 0x000e22000021f100 */
[----:B------:R-:W-:Y:S05]  /*75f0*/  BRA `(.L_x_4346) ;  /* 0x0000000800947947 */ /* 0x000fea0003800000 */
.L_x_4351:
[----:B------:R-:W2:Y:S02]  /*7600*/  LDG.E.64 R2, desc[UR36][R2.64] ;  /* 0x0000002402027981 */ /* 0x000ea4000c1e1b00 */
[----:B--2---:R0:W1:Y:S02]  /*7610*/  F2I.F64.TRUNC R0, R2 ;  /* 0x0000000200007311 */ /* 0x004064000030d100 */
[----:B01----:R-:W-:Y:S05]  /*7620*/  BRA `(.L_x_4346) ;  /* 0x0000000800887947 */ /* 0x003fea0003800000 */
.L_x_4341:
        /* <DEDUP_REMOVED lines=12> */
.L_x_4355:
[----:B------:R-:W2:Y:S02]  /*76f0*/  LDG.E.64 R2, desc[UR36][R2.64] ;  /* 0x0000002402027981 */ /* 0x000ea4000c1e1b00 */
[----:B--2---:R0:W1:Y:S02]  /*7700*/  F2I.F64.TRUNC R0, R2 ;  /* 0x0000000200007311 */ /* 0x004064000030d100 */
[----:B01----:R-:W-:Y:S05]  /*7710*/  BRA `(.L_x_4346) ;  /* 0x00000008004c7947 */ /* 0x003fea0003800000 */
.L_x_4354:
        /* <DEDUP_REMOVED lines=24> */
[----:B------:R-:W1:Y:S01]  /*78a0*/  F2I.FTZ.TRUNC.NTZ R0, R0 ;  /* 0x0000000000007305 */ /* 0x000e62000021f100 */
[----:B------:R-:W-:Y:S05]  /*78b0*/  BRA `(.L_x_4346) ;  /* 0x0000000400e47947 */ /* 0x000fea0003800000 */
.L_x_4357:
        /* <DEDUP_REMOVED lines=13> */
.L_x_4356:
[----:B------:R-:W2:Y:S02]  /*7990*/  LDG.E.U16 R0, desc[UR36][R2.64] ;  /* 0x0000002402007981 */ /* 0x000ea4000c1e1500 */
[----:B--2---:R-:W-:-:S06]  /*79a0*/  IMAD.U32 R0, R0, 0x10000, RZ ;  /* 0x0001000000007824 */ /* 0x004fcc00078e00ff */
[----:B------:R-:W2:Y:S01]  /*79b0*/  F2I.FTZ.TRUNC.NTZ R0, R0 ;  /* 0x0000000000007305 */ /* 0x000ea2000021f100 */
[----:B------:R-:W-:Y:S05]  /*79c0*/  BRA `(.L_x_4346) ;  /* 0x0000000400a07947 */ /* 0x000fea0003800000 */
.L_x_4353:
        /* <DEDUP_REMOVED lines=10> */
.L_x_4360:
        /* <DEDUP_REMOVED lines=21> */
.L_x_4364:
[----:B------:R-:W-:Y:S05]  /*7bc0*/  BSYNC.RECONVERGENT B1 ;  /* 0x0000000000017941 */ /* 0x000fea0003800200 */
.L_x_4363:
[----:B------:R-:W-:Y:S02]  /*7bd0*/  SHF.L.U32 R0, R0, 0x14, RZ ;  /* 0x0000001400007819 */ /* 0x000fe400000006ff */
[----:B------:R-:W-:-:S04]  /*7be0*/  LEA R2, R2, 0x3b800000, 0x17 ;  /* 0x3b80000002027811 */ /* 0x000fc800078eb8ff */
[----:B------:R-:W-:-:S07]  /*7bf0*/  LOP3.LUT R0, R2, R0, R7, 0xfe, !PT ;  /* 0x0000000002007212 */ /* 0x000fce00078efe07 */
.L_x_4362:
[----:B------:R-:W-:Y:S05]  /*7c00*/  BSYNC.RECONVERGENT B0 ;  /* 0x0000000000007941 */ /* 0x000fea0003800200 */
.L_x_4361:
[----:B------:R-:W4:Y:S01]  /*7c10*/  F2I.FTZ.TRUNC.NTZ R0, R0 ;  /* 0x0000000000007305 */ /* 0x000f22000021f100 */
[----:B------:R-:W-:Y:S05]  /*7c20*/  BRA `(.L_x_4346) ;  /* 0x0000000400087947 */ /* 0x000fea0003800000 */
.L_x_4359:
        /* <DEDUP_REMOVED lines=21> */
.L_x_4368:
[----:B------:R-:W-:Y:S05]  /*7d80*/  BSYNC.RECONVERGENT B1 ;  /* 0x0000000000017941 */ /* 0x000fea0003800200 */
.L_x_4367:
[----:B------:R-:W-:Y:S01]  /*7d90*/  IMAD.SHL.U32 R0, R0, 0x200000, RZ ;  /* 0x0020000000007824 */ /* 0x000fe200078e00ff */
[----:B------:R-:W-:-:S04]  /*7da0*/  LEA R2, R2, 0x37800000, 0x17 ;  /* 0x3780000002027811 */ /* 0x000fc800078eb8ff */
[----:B------:R-:W-:-:S07]  /*7db0*/  LOP3.LUT R0, R2, R0, R7, 0xfe, !PT ;  /* 0x0000000002007212 */ /* 0x000fce00078efe07 */
.L_x_4366:
[----:B------:R-:W-:Y:S05]  /*7dc0*/  BSYNC.RECONVERGENT B0 ;  /* 0x0000000000007941 */ /* 0x000fea0003800200 */
.L_x_4365:
[----:B------:R-:W0:Y:S01]  /*7dd0*/  F2I.FTZ.TRUNC.NTZ R0, R0 ;  /* 0x0000000000007305 */ /* 0x000e22000021f100 */
[----:B------:R-:W-:Y:S05]  /*7de0*/  BRA `(.L_x_4346) ;  /* 0x0000000000987947 */ /* 0x000fea0003800000 */
.L_x_4358:
        /* <DEDUP_REMOVED lines=14> */
.L_x_4372:
[----:B------:R-:W-:Y:S05]  /*7ed0*/  BSYNC.RECONVERGENT B0 ;  /* 0x0000000000007941 */ /* 0x000fea0003800200 */
.L_x_4371:
[----:B------:R-:W0:Y:S01]  /*7ee0*/  F2I.FTZ.TRUNC.NTZ R0, R0 ;  /* 0x0000000000007305 */ /* 0x000e22000021f100 */
[----:B------:R-:W-:Y:S05]  /*7ef0*/  BRA `(.L_x_4346) ;  /* 0x0000000000547947 */ /* 0x000fea0003800000 */
.L_x_4345:
        /* <DEDUP_REMOVED lines=16> */
.L_x_4373:
[----:B------:R-:W-:Y:S01]  /*8000*/  MOV R0, RZ ;  /* 0x000000ff00007202 */ /* 0x000fe20000000f00 */
[----:B------:R-:W-:Y:S06]  /*8010*/  BRA `(.L_x_4346) ;  /* 0x00000000000c7947 */ /* 0x000fec0003800000 */
.L_x_4370:
[----:B------:R0:W5:Y:S01]  /*8020*/  LDG.E R0, desc[UR36][R2.64] ;  /* 0x0000002402007981 */ /* 0x000162000c1e1900 */
[----:B------:R-:W-:Y:S05]  /*8030*/  BRA `(.L_x_4346) ;  /* 0x0000000000047947 */ /* 0x000fea0003800000 */
.L_x_4369:
[----:B------:R0:W5:Y:S02]  /*8040*/  LDG.E R0, desc[UR36][R2.64] ;  /* 0x0000002402007981 */ /* 0x000164000c1e1900 */
.L_x_4346:
        /* <DEDUP_REMOVED lines=18> */
.L_x_4377:
[----:B------:R4:W-:Y:S01]  /*8170*/  STG.E.U8 desc[UR36][R2.64], R4 ;  /* 0x0000000402007986 */ /* 0x0009e2000c101124 */
[----:B------:R-:W-:Y:S05]  /*8180*/  BRA `(.L_x_4379) ;  /* 0x0000000c00387947 */ /* 0x000fea0003800000 */
.L_x_4376:
        /* <DEDUP_REMOVED lines=9> */
.L_x_4381:
[----:B------:R2:W-:Y:S01]  /*8220*/  STG.E desc[UR36][R2.64], R4 ;  /* 0x0000000402007986 */ /* 0x0005e2000c101924 */
[----:B------:R-:W-:Y:S05]  /*8230*/  BRA `(.L_x_4379) ;  /* 0x0000000c000c7947 */ /* 0x000fea0003800000 */
.L_x_4380:
[----:B------:R0:W-:Y:S01]  /*8240*/  STG.E.U16 desc[UR36][R2.64], R4 ;  /* 0x0000000402007986 */ /* 0x0001e2000c101524 */
[----:B------:R-:W-:Y:S05]  /*8250*/  BRA `(.L_x_4379) ;  /* 0x0000000c00047947 */ /* 0x000fea0003800000 */
.L_x_4375:
        /* <DEDUP_REMOVED lines=9> */
.L_x_4383:
[----:B------:R-:W-:-:S04]  /*82f0*/  I2FP.F32.S32 R0, R4 ;  /* 0x0000000400007245 */ /* 0x000fc80000201400 */
[----:B------:R-:W-:-:S05]  /*8300*/  F2FP.F16.F32.PACK_AB R0, RZ, R0 ;  /* 0x00000000ff00723e */ /* 0x000fca00000000ff */
[----:B------:R0:W-:Y:S01]  /*8310*/  STG.E.U16 desc[UR36][R2.64], R0 ;  /* 0x0000000002007986 */ /* 0x0001e2000c101524 */
[----:B------:R-:W-:Y:S05]  /*8320*/  BRA `(.L_x_4379) ;  /* 0x0000000800d07947 */ /* 0x000fea0003800000 */
.L_x_4382:
        /* <DEDUP_REMOVED lines=10> */
.L_x_4385:
[----:B------:R-:W-:-:S04]  /*83d0*/  I2FP.F32.S32 R4, R4 ;  /* 0x0000000400047245 */ /* 0x000fc80000201400 */
[----:B------:R-:W-:-:S04]  /*83e0*/  F2FP.F16.F32.PACK_AB R5, RZ, R4 ;  /* 0x00000004ff05723e */ /* 0x000fc800000000ff */
[----:B------:R-:W-:-:S05]  /*83f0*/  PRMT R5, R5, 0x5410, RZ ;  /* 0x0000541005057816 */ /* 0x000fca00000000ff */
[----:B------:R0:W-:Y:S01]  /*8400*/  STG.E desc[UR36][R2.64], R5 ;  /* 0x0000000502007986 */ /* 0x0001e2000c101924 */
[----:B------:R-:W-:Y:S05]  /*8410*/  BRA `(.L_x_4379) ;  /* 0x0000000800947947 */ /* 0x000fea0003800000 */
.L_x_4384:
[----:B------:R-:W0:Y:S02]  /*8420*/  I2F.F64 R4, R4 ;  /* 0x0000000400047312 */ /* 0x000e240000201c00 */
[----:B0-----:R0:W-:Y:S01]  /*8430*/  STG.E.64 desc[UR36][R2.64], R4 ;  /* 0x0000000402007986 */ /* 0x0011e2000c101b24 */
[----:B------:R-:W-:Y:S05]  /*8440*/  BRA `(.L_x_4379) ;  /* 0x0000000800887947 */ /* 0x000fea0003800000 */
.L_x_4374:
        /* <DEDUP_REMOVED lines=12> */
.L_x_4389:
        /* <DEDUP_REMOVED lines=18> */
.L_x_4392:
[----:B------:R-:W-:-:S04]  /*8630*/  SHF.R.U32.HI R5, RZ, 0x18, R5 ;  /* 0x00000018ff057819 */ /* 0x000fc80000011605 */
[----:B------:R-:W-:-:S07]  /*8640*/  LOP3.LUT R0, R0, 0x80, R5, 0xf8, !PT ;  /* 0x0000008000007812 */ /* 0x000fce00078ef805 */
.L_x_4391:
[----:B------:R-:W-:Y:S05]  /*8650*/  BSYNC.RECONVERGENT B0 ;  /* 0x0000000000007941 */ /* 0x000fea0003800200 */
.L_x_4390:
[----:B------:R0:W-:Y:S01]  /*8660*/  STG.E.U8 desc[UR36][R2.64], R0 ;  /* 0x0000000002007986 */ /* 0x0001e2000c101124 */
[----:B------:R-:W-:Y:S05]  /*8670*/  BRA `(.L_x_4379) ;  /* 0x0000000400fc7947 */ /* 0x000fea0003800000 */
.L_x_4388:
        /* <DEDUP_REMOVED lines=18> */
.L_x_4395:
[----:B------:R-:W-:-:S04]  /*87a0*/  SHF.R.U32.HI R5, RZ, 0x18, R5 ;  /* 0x00000018ff057819 */ /* 0x000fc80000011605 */
[----:B------:R-:W-:-:S07]  /*87b0*/  LOP3.LUT R0, R0, 0x80, R5, 0xf8, !PT ;  /* 0x0000008000007812 */ /* 0x000fce00078ef805 */
.L_x_4394:
[----:B------:R-:W-:Y:S05]  /*87c0*/  BSYNC.RECONVERGENT B0 ;  /* 0x0000000000007941 */ /* 0x000fea0003800200 */
.L_x_4393:
[----:B------:R0:W-:Y:S01]  /*87d0*/  STG.E.U8 desc[UR36][R2.64], R0 ;  /* 0x0000000002007986 */ /* 0x0001e2000c101124 */
[----:B------:R-:W-:Y:S05]  /*87e0*/  BRA `(.L_x_4379) ;  /* 0x0000000400a07947 */ /* 0x000fea0003800000 */
.L_x_4387:
        /* <DEDUP_REMOVED lines=22> */
.L_x_4397:
[----:B------:R-:W-:-:S05]  /*8950*/  SHF.R.S32.HI R5, RZ, 0x1f, R4 ;  /* 0x0000001fff057819 */ /* 0x000fca0000011404 */
[----:B------:R0:W-:Y:S01]  /*8960*/  STG.E.64 desc[UR36][R2.64], R4 ;  /* 0x0000000402007986 */ /* 0x0001e2000c101b24 */
[----:B------:R-:W-:Y:S05]  /*8970*/  BRA `(.L_x_4379) ;  /* 0x00000004003c7947 */ /* 0x000fea0003800000 */
.L_x_4396:
[----:B------:R0:W-:Y:S01]  /*8980*/  STG.E desc[UR36][R2.64], R4 ;  /* 0x0000000402007986 */ /* 0x0001e2000c101924 */
[----:B------:R-:W-:Y:S05]  /*8990*/  BRA `(.L_x_4379) ;  /* 0x0000000400347947 */ /* 0x000fea0003800000 */
.L_x_4386:
        /* <DEDUP_REMOVED lines=10> */
.L_x_4399:
[----:B------:R-:W-:Y:S01]  /*8a40*/  CS2R R6, SRZ ;  /* 0x0000000000067805 */ /* 0x000fe2000001ff00 */
[----:B------:R-:W0:Y:S04]  /*8a50*/  I2F.F64 R4, R4 ;  /* 0x0000000400047312 */ /* 0x000e280000201c00 */
[----:B0-----:R0:W-:Y:S01]  /*8a60*/  STG.E.128 desc[UR36][R2.64], R4 ;  /* 0x0000000402007986 */ /* 0x0011e2000c101d24 */
[----:B------:R-:W-:Y:S05]  /*8a70*/  BRA `(.L_x_4379) ;  /* 0x0000000000fc7947 */ /* 0x000fea0003800000 */
.L_x_4398:
[----:B------:R-:W-:-:S09]  /*8a80*/  UISETP.NE.AND UP0, UPT, UR4, 0xf, UPT ;  /* 0x0000000f0400788c */ /* 0x000fd2000bf05270 */
[----:B------:R-:W-:Y:S05]  /*8a90*/  BRA.U !UP0, `(.L_x_4400) ;  /* 0x0000000108e87547 */ /* 0x000fea000b800000 */
[----:B------:R-:W-:-:S09]  /*8aa0*/  UISETP.NE.AND UP0, UPT, UR4, 0x17, UPT ;  /* 0x000000170400788c */ /* 0x000fd2000bf05270 */
[----:B------:R-:W-:Y:S05]  /*8ab0*/  BRA.U !UP0, `(.L_x_4401) ;  /* 0x0000000108907547 */ /* 0x000fea000b800000 */
[----:B------:R-:W-:-:S09]  /*8ac0*/  UISETP.NE.AND UP0, UPT, UR4, 0x18, UPT ;  /* 0x000000180400788c */ /* 0x000fd2000bf05270 */
[----:B------:R-:W-:Y:S05]  /*8ad0*/  BRA.U !UP0, `(.L_x_4402) ;  /* 0x0000000108447547 */ /* 0x000fea000b800000 */
.L_x_4378:
        /* <DEDUP_REMOVED lines=16> */
.L_x_4403:
[----:B------:R-:W-:Y:S05]  /*8be0*/  BRA `(.L_x_4379) ;  /* 0x0000000000a07947 */ /* 0x000fea0003800000 */
.L_x_4402:
        /* <DEDUP_REMOVED lines=13> */
.L_x_4405:
[----:B------:R-:W-:Y:S05]  /*8cc0*/  BSYNC.RECONVERGENT B0 ;  /* 0x0000000000007941 */ /* 0x000fea0003800200 */
.L_x_4404:
[----:B------:R-:W-:-:S05]  /*8cd0*/  LOP3.LUT R5, R0, 0x80, R5, 0xf8, !PT ;  /* 0x0000008000057812 */ /* 0x000fca00078ef805 */
[----:B------:R0:W-:Y:S01]  /*8ce0*/  STG.E.U8 desc[UR36][R2.64], R5 ;  /* 0x0000000502007986 */ /* 0x0001e2000c101124 */
[----:B------:R-:W-:Y:S05]  /*8cf0*/  BRA `(.L_x_4379) ;  /* 0x00000000005c7947 */ /* 0x000fea0003800000 */
.L_x_4401:
        /* <DEDUP_REMOVED lines=12> */
.L_x_4407:
[----:B------:R-:W-:Y:S02]  /*8dc0*/  ISETP.GT.U32.AND P0, PT, R4, 0x7f800000, PT ;  /* 0x7f8000000400780c */ /* 0x000fe40003f04070 */
[----:B------:R-:W-:-:S04]  /*8dd0*/  MOV R0, 0x7f ;  /* 0x0000007f00007802 */ /* 0x000fc80000000f00 */
[----:B------:R-:W-:-:S07]  /*8de0*/  SEL R0, R0, 0x7c, P0 ;  /* 0x0000007c00007807 */ /* 0x000fce0000000000 */
.L_x_4408:
[----:B------:R-:W-:Y:S05]  /*8df0*/  BSYNC.RECONVERGENT B0 ;  /* 0x0000000000007941 */ /* 0x000fea0003800200 */
.L_x_4406:
[----:B------:R-:W-:-:S04]  /*8e00*/  SHF.R.U32.HI R5, RZ, 0x18, R5 ;  /* 0x00000018ff057819 */ /* 0x000fc80000011605 */
[----:B------:R-:W-:-:S05]  /*8e10*/  LOP3.LUT R5, R0, 0x80, R5, 0xf8, !PT ;  /* 0x0000008000057812 */ /* 0x000fca00078ef805 */
[----:B------:R0:W-:Y:S01]  /*8e20*/  STG.E.U8 desc[UR36][R2.64], R5 ;  /* 0x0000000502007986 */ /* 0x0001e2000c101124 */
[----:B------:R-:W-:Y:S05]  /*8e30*/  BRA `(.L_x_4379) ;  /* 0x00000000000c7947 */ /* 0x000fea0003800000 */
.L_x_4400:
[----:B------:R-:W-:-:S04]  /*8e40*/  I2FP.F32.S32 R0, R4 ;  /* 0x0000000400007245 */ /* 0x000fc80000201400 */
[----:B------:R-:W-:-:S05]  /*8e50*/  F2FP.BF16.F32.PACK_AB R0, RZ, R0 ;  /* 0x00000000ff00723e */ /* 0x000fca00000010ff */
[----:B------:R0:W-:Y:S02]  /*8e60*/  STG.E.U16 desc[UR36][R2.64], R0 ;  /* 0x0000000002007986 */ /* 0x0001e4000c101524 */
.L_x_4379:
[----:B------:R-:W-:-:S07]  /*8e70*/  VIADD R17, R17, 0x80 ;  /* 0x0000008011117836 */ /* 0x000fce0000000000 */
.L_x_4339:
[----:B------:R-:W-:Y:S05]  /*8e80*/  BSYNC.RECONVERGENT B6 ;  /* 0x0000000000067941 */ /* 0x000fea0003800200 */
.L_x_4338:
        /* <DEDUP_REMOVED lines=306> */
.L_x_4409:
[----:B------:R-:W1:Y:S01]  /*a1b0*/  LDCU.128 UR8, c[0x0][0x580] ;  /* 0x0000b000ff0877ac */ /* 0x000e620008000c00 */
[----:B------:R-:W-:-:S04]  /*a1c0*/  UPRMT UR4, UR42, 0x9910, URZ ;  /* 0x000099102a047896 */ /* 0x000fc800080000ff */
[----:B------:R-:W-:Y:S01]  /*a1d0*/  UISETP.GT.AND UP0, UPT, UR4, 0x9, UPT ;  /* 0x000000090400788c */ /* 0x000fe2000bf04270 */
[----:B-1234-:R-:W-:Y:S02]  /*a1e0*/  IADD3 R2, P1, PT, R0, UR10, RZ ;  /* 0x0000000a00027c10 */ /* 0x01efe4000ff3e0ff */
[----:B------:R-:W-:-:S03]  /*a1f0*/  IADD3 R16, P0, PT, R16, UR8, RZ ;  /* 0x0000000810107c10 */ /* 0x000fc6000ff1e0ff */
        /* <DEDUP_REMOVED lines=13> */
.L_x_4413:
[----:B------:R0:W5:Y:S01]  /*a2d0*/  LDG.E.U8 R0, desc[UR36][R2.64] ;  /* 0x0000002402007981 */ /* 0x000162000c1e1100 */
[----:B------:R-:W-:Y:S05]  /*a2e0*/  BRA `(.L_x_4415) ;  /* 0x0000000c002c7947 */ /* 0x000fea0003800000 */
.L_x_4412:
        /* <DEDUP_REMOVED lines=8> */
.L_x_4417:
[----:B------:R0:W5:Y:S01]  /*a370*/  LDG.E R0, desc[UR36][R2.64] ;  /* 0x0000002402007981 */ /* 0x000162000c1e1900 */
[----:B------:R-:W-:Y:S05]  /*a380*/  BRA `(.L_x_4415) ;  /* 0x0000000c00047947 */ /* 0x000fea0003800000 */
.L_x_4416:
[----:B------:R0:W5:Y:S01]  /*a390*/  LDG.E.S16 R0, desc[UR36][R2.64] ;  /* 0x0000002402007981 */ /* 0x000162000c1e1700 */
[----:B------:R-:W-:Y:S05]  /*a3a0*/  BRA `(.L_x_4415) ;  /* 0x0000000800fc7947 */ /* 0x000fea0003800000 */
.L_x_4411:
        /* <DEDUP_REMOVED lines=9> */
.L_x_4419:
[----:B------:R-:W2:Y:S02]  /*a440*/  LDG.E.U16 R2, desc[UR36][R2.64] ;  /* 0x0000002402027981 */ /* 0x000ea4000c1e1500 */
[----:B--2---:R-:W-:-:S06]  /*a450*/  HADD2.F32 R0, -RZ, R2.H0_H0 ;  /* 0x20000002ff007230 */ /* 0x004fcc0000004100 */
[----:B------:R-:W0:Y:S01]  /*a460*/  F2I.FTZ.TRUNC.NTZ R0, R0 ;  /* 0x0000000000007305 */ /* 0x000e22000021f100 */
[----:B------:R-:W-:Y:S05]  /*a470*/  BRA `(.L_x_4415) ;  /* 0x0000000800c87947 */ /* 0x000fea0003800000 */
.L_x_4418:
        /* <DEDUP_REMOVED lines=9> */
.L_x_4421:
[----:B------:R-:W2:Y:S02]  /*a510*/  LDG.E.U16 R2, desc[UR36][R2.64] ;  /* 0x0000002402027981 */ /* 0x000ea4000c1e1500 */
[----:B--2---:R-:W-:-:S06]  /*a520*/  HADD2.F32 R0, -RZ, R2.H0_H0 ;  /* 0x20000002ff007230 */ /* 0x004fcc0000004100 */
[----:B------:R-:W0:Y:S01]  /*a530*/  F2I.FTZ.TRUNC.NTZ R0, R0 ;  /* 0x0000000000007305 */ /* 0x000e22000021f100 */
[----:B------:R-:W-:Y:S05]  /*a540*/  BRA `(.L_x_4415) ;  /* 0x0000000800947947 */ /* 0x000fea0003800000 */
.L_x_4420:
[----:B------:R-:W2:Y:S02]  /*a550*/  LDG.E.64 R2, desc[UR36][R2.64] ;  /* 0x0000002402027981 */ /* 0x000ea4000c1e1b00 */
[----:B--2---:R0:W1:Y:S02]  /*a560*/  F2I.F64.TRUNC R0, R2 ;  /* 0x0000000200007311 */ /* 0x004064000030d100 */
[----:B01----:R-:W-:Y:S05]  /*a570*/  BRA `(.L_x_4415) ;  /* 0x0000000800887947 */ /* 0x003fea0003800000 */
.L_x_4410:
        /* <DEDUP_REMOVED lines=12> */
.L_x_4424:
[----:B------:R-:W2:Y:S02]  /*a640*/  LDG.E.64 R2, desc[UR36][R2.64] ;  /* 0x0000002402027981 */ /* 0x000ea4000c1e1b00 */
[----:B--2---:R0:W1:Y:S02]  /*a650*/  F2I.F64.TRUNC R0, R2 ;  /* 0x0000000200007311 */ /* 0x004064000030d100 */
[----:B01----:R-:W-:Y:S05]  /*a660*/  BRA `(.L_x_4415) ;  /* 0x00000008004c7947 */ /* 0x003fea0003800000 */
.L_x_4423:
        /* <DEDUP_REMOVED lines=26> */
.L_x_4426:
        /* <DEDUP_REMOVED lines=13> */
.L_x_4425:
[----:B------:R-:W2:Y:S02]  /*a8e0*/  LDG.E.U16 R0, desc[UR36][R2.64] ;  /* 0x0000002402007981 */ /* 0x000ea4000c1e1500 */
[----:B--2---:R-:W-:-:S06]  /*a8f0*/  IMAD.U32 R0, R0, 0x10000, RZ ;  /* 0x0001000000007824 */ /* 0x004fcc00078e00ff */
[----:B------:R-:W0:Y:S01]  /*a900*/  F2I.FTZ.TRUNC.NTZ R0, R0 ;  /* 0x0000000000007305 */ /* 0x000e22000021f100 */
[----:B------:R-:W-:Y:S05]  /*a910*/  BRA `(.L_x_4415) ;  /* 0x0000000400a07947 */ /* 0x000fea0003800000 */
.L_x_4422:
        /* <DEDUP_REMOVED lines=10> */
.L_x_4429:
        /* <DEDUP_REMOVED lines=21> */
.L_x_4433:
[----:B------:R-:W-:Y:S05]  /*ab10*/  BSYNC.RECONVERGENT B1 ;  /* 0x0000000000017941 */ /* 0x000fea0003800200 */
.L_x_4432:
[----:B------:R-:W-:Y:S01]  /*ab20*/  IMAD.SHL.U32 R0, R0, 0x100000, RZ ;  /* 0x0010000000007824 */ /* 0x000fe200078e00ff */
[----:B------:R-:W-:-:S04]  /*ab30*/  LEA R2, R2, 0x3b800000, 0x17 ;  /* 0x3b80000002027811 */ /* 0x000fc800078eb8ff */
[----:B------:R-:W-:-:S07]  /*ab40*/  LOP3.LUT R0, R2, R0, R7, 0xfe, !PT ;  /* 0x0000000002007212 */ /* 0x000fce00078efe07 */
.L_x_4431:
[----:B------:R-:W-:Y:S05]  /*ab50*/  BSYNC.RECONVERGENT B0 ;  /* 0x0000000000007941 */ /* 0x000fea0003800200 */
.L_x_4430:
[----:B------:R-:W2:Y:S01]  /*ab60*/  F2I.FTZ.TRUNC.NTZ R0, R0 ;  /* 0x0000000000007305 */ /* 0x000ea2000021f100 */
[----:B------:R-:W-:Y:S05]  /*ab70*/  BRA `(.L_x_4415) ;  /* 0x0000000400087947 */ /* 0x000fea0003800000 */
.L_x_4428:
        /* <DEDUP_REMOVED lines=21> */
.L_x_4437:
[----:B------:R-:W-:Y:S05]  /*acd0*/  BSYNC.RECONVERGENT B1 ;  /* 0x0000000000017941 */ /* 0x000fea0003800200 */
.L_x_4436:
[----:B------:R-:W-:Y:S02]  /*ace0*/  SHF.L.U32 R0, R0, 0x15, RZ ;  /* 0x0000001500007819 */ /* 0x000fe400000006ff */
[----:B------:R-:W-:-:S04]  /*acf0*/  LEA R2, R2, 0x37800000, 0x17 ;  /* 0x3780000002027811 */ /* 0x000fc800078eb8ff */
[----:B------:R-:W-:-:S07]  /*ad00*/  LOP3.LUT R0, R2, R0, R7, 0xfe, !PT ;  /* 0x0000000002007212 */ /* 0x000fce00078efe07 */
.L_x_4435:
[----:B------:R-:W-:Y:S05]  /*ad10*/  BSYNC.RECONVERGENT B0 ;  /* 0x0000000000007941 */ /* 0x000fea0003800200 */
.L_x_4434:
[----:B------:R-:W0:Y:S01]  /*ad20*/  F2I.FTZ.TRUNC.NTZ R0, R0 ;  /* 0x0000000000007305 */ /* 0x000e22000021f100 */
[----:B------:R-:W-:Y:S05]  /*ad30*/  BRA `(.L_x_4415) ;  /* 0x0000000000987947 */ /* 0x000fea0003800000 */
.L_x_4427:
        /* <DEDUP_REMOVED lines=14> */
.L_x_4441:
[----:B------:R-:W-:Y:S05]  /*ae20*/  BSYNC.RECONVERGENT B0 ;  /* 0x0000000000007941 */ /* 0x000fea0003800200 */
.L_x_4440:
[----:B------:R-:W4:Y:S01]  /*ae30*/  F2I.FTZ.TRUNC.NTZ R0, R0 ;  /* 0x0000000000007305 */ /* 0x000f22000021f100 */
[----:B------:R-:W-:Y:S05]  /*ae40*/  BRA `(.L_x_4415) ;  /* 0x0000000000547947 */ /* 0x000fea0003800000 */
.L_x_4414:
        /* <DEDUP_REMOVED lines=16> */
.L_x_4442:
[----:B------:R-:W-:Y:S01]  /*af50*/  IMAD.MOV.U32 R0, RZ, RZ, RZ ;  /* 0x000000ffff007224 */ /* 0x000fe200078e00ff */
[----:B------:R-:W-:Y:S06]  /*af60*/  BRA `(.L_x_4415) ;  /* 0x00000000000c7947 */ /* 0x000fec0003800000 */
.L_x_4439:
[----:B------:R0:W5:Y:S01]  /*af70*/  LDG.E R0, desc[UR36][R2.64] ;  /* 0x0000002402007981 */ /* 0x000162000c1e1900 */
[----:B------:R-:W-:Y:S05]  /*af80*/  BRA `(.L_x_4415) ;  /* 0x0000000000047947 */ /* 0x000fea0003800000 */
.L_x_4438:
[----:B------:R3:W5:Y:S02]  /*af90*/  LDG.E R0, desc[UR36][R2.64] ;  /* 0x0000002402007981 */ /* 0x000764000c1e1900 */
.L_x_4415:
[----:B------:R-:W0:Y:S01]  /*afa0*/  LDCU UR5, c[0x0][0x594] ;  /* 0x0000b280ff0577ac */ /* 0x000e220008000800 */
[----:B------:R-:W-:-:S04]  /*afb0*/  UPRMT UR4, UR41, 0x9910, URZ ;  /* 0x0000991029047896 */ /* 0x000fc800080000ff */
[----:B------:R-:W-:Y:S01]  /*afc0*/  UISETP.GT.AND UP0, UPT, UR4, 0x9, UPT ;  /* 0x000000090400788c */ /* 0x000fe2000bf04270 */
[----:B012345:R-:W-:-:S08]  /*afd0*/  LOP3.LUT R2, R0, UR5, RZ, 0x3c, !PT ;  /* 0x0000000500027c12 */ /* 0x03ffd0000f8e3cff */
        /* <DEDUP_REMOVED lines=11> */
.L_x_4446:
[----:B------:R-:W-:Y:S01]  /*b090*/  STG.E.U8 desc[UR36][R16.64], R2 ;  /* 0x0000000210007986 */ /* 0x000fe2000c101124 */
[----:B------:R-:W-:Y:S05]  /*b0a0*/  EXIT ;  /* 0x000000000000794d */ /* 0x000fea0003800000 */
.L_x_4445:
[----:B------:R-:W-:-:S09]  /*b0b0*/  UISETP.NE.AND UP0, UPT, UR4, 0x2, UPT ;  /* 0x000000020400788c */ /* 0x000fd2000bf05270 */
[----:B------:R-:W-:Y:S05]  /*b0c0*/  BRA.U !UP0, `(.L_x_4448) ;  /* 0x0000000108247547 */ /* 0x000fea000b800000 */
[----:B------:R-:W-:-:S09]  /*b0d0*/  UISETP.NE.AND UP0, UPT, UR4, 0x3, UPT ;  /* 0x000000030400788c */ /* 0x000fd2000bf05270 */
[----:B------:R-:W-:Y:S05]  /*b0e0*/  BRA.U !UP0, `(.L_x_4449) ;  /* 0x0000000108147547 */ /* 0x000fea000b800000 */
[----:B------:R-:W-:-:S09]  /*b0f0*/  UISETP.NE.AND UP0, UPT, UR4, 0x4, UPT ;  /* 0x000000040400788c */ /* 0x000fd2000bf05270 */
[----:B------:R-:W-:Y:S05]  /*b100*/  BRA.U UP0, `(.L_x_4447) ;  /* 0x00000009003c7547 */ /* 0x000fea000b800000 */
[----:B------:R-:W-:-:S05]  /*b110*/  SHF.R.S32.HI R3, RZ, 0x1f, R2 ;  /* 0x0000001fff037819 */ /* 0x000fca0000011402 */
[----:B------:R-:W-:Y:S01]  /*b120*/  STG.E.64 desc[UR36][R16.64], R2 ;  /* 0x0000000210007986 */ /* 0x000fe2000c101b24 */
[----:B------:R-:W-:Y:S05]  /*b130*/  EXIT ;  /* 0x000000000000794d */ /* 0x000fea0003800000 */
.L_x_4449:
[----:B------:R-:W-:Y:S01]  /*b140*/  STG.E desc[UR36][R16.64], R2 ;  /* 0x0000000210007986 */ /* 0x000fe2000c101924 */
[----:B------:R-:W-:Y:S05]  /*b150*/  EXIT ;  /* 0x000000000000794d */ /* 0x000fea0003800000 */
.L_x_4448:
[----:B------:R-:W-:Y:S01]  /*b160*/  STG.E.U16 desc[UR36][R16.64], R2 ;  /* 0x0000000210007986 */ /* 0x000fe2000c101524 */
[----:B------:R-:W-:Y:S05]  /*b170*/  EXIT ;  /* 0x000000000000794d */ /* 0x000fea0003800000 */
.L_x_4444:
[----:B------:R-:W-:-:S09]  /*b180*/  UISETP.GT.AND UP0, UPT, UR4, 0x6, UPT ;  /* 0x000000060400788c */ /* 0x000fd2000bf04270 */
[----:B------:R-:W-:Y:S05]  /*b190*/  BRA.U UP0, `(.L_x_4450) ;  /* 0x00000001002c7547 */ /* 0x000fea000b800000 */
[----:B------:R-:W-:-:S09]  /*b1a0*/  UISETP.NE.AND UP0, UPT, UR4, 0x5, UPT ;  /* 0x000000050400788c */ /* 0x000fd2000bf05270 */
[----:B------:R-:W-:Y:S05]  /*b1b0*/  BRA.U !UP0, `(.L_x_4451) ;  /* 0x0000000108147547 */ /* 0x000fea000b800000 */
[----:B------:R-:W-:-:S09]  /*b1c0*/  UISETP.NE.AND UP0, UPT, UR4, 0x6, UPT ;  /* 0x000000060400788c */ /* 0x000fd2000bf05270 */
[----:B------:R-:W-:Y:S05]  /*b1d0*/  BRA.U UP0, `(.L_x_4447) ;  /* 0x0000000900087547 */ /* 0x000fea000b800000 */
[----:B------:R-:W-:-:S05]  /*b1e0*/  I2FP.F32.S32 R3, R2 ;  /* 0x0000000200037245 */ /* 0x000fca0000201400 */
[----:B------:R-:W-:Y:S01]  /*b1f0*/  STG.E desc[UR36][R16.64], R3 ;  /* 0x0000000310007986 */ /* 0x000fe2000c101924 */
[----:B------:R-:W-:Y:S05]  /*b200*/  EXIT ;  /* 0x000000000000794d */ /* 0x000fea0003800000 */
.L_x_4451:
[----:B------:R-:W-:-:S04]  /*b210*/  I2FP.F32.S32 R0, R2 ;  /* 0x0000000200007245 */ /* 0x000fc80000201400 */
[----:B------:R-:W-:-:S05]  /*b220*/  F2FP.F16.F32.PACK_AB R0, RZ, R0 ;  /* 0x00000000ff00723e */ /* 0x000fca00000000ff */
[----:B------:R-:W-:Y:S01]  /*b230*/  STG.E.U16 desc[UR36][R16.64], R0 ;  /* 0x0000000010007986 */ /* 0x000fe2000c101524 */
[----:B------:R-:W-:Y:S05]  /*b240*/  EXIT ;  /* 0x000000000000794d */ /* 0x000fea0003800000 */
.L_x_4450:
        /* <DEDUP_REMOVED lines=8> */
[----:B------:R-:W-:Y:S01]  /*b2d0*/  STG.E.64 desc[UR36][R16.64], R2 ;  /* 0x0000000210007986 */ /* 0x000fe2000c101b24 */
[----:B------:R-:W-:Y:S05]  /*b2e0*/  EXIT ;  /* 0x000000000000794d */ /* 0x000fea0003800000 */
.L_x_4453:
[----:B------:R-:W-:-:S04]  /*b2f0*/  I2FP.F32.S32 R2, R2 ;  /* 0x0000000200027245 */ /* 0x000fc80000201400 */
[----:B------:R-:W-:-:S04]  /*b300*/  F2FP.F16.F32.PACK_AB R3, RZ, R2 ;  /* 0x00000002ff03723e */ /* 0x000fc800000000ff */
[----:B------:R-:W-:-:S05]  /*b310*/  PRMT R3, R3, 0x5410, RZ ;  /* 0x0000541003037816 */ /* 0x000fca00000000ff */
[----:B------:R-:W-:Y:S01]  /*b320*/  STG.E desc[UR36][R16.64], R3 ;  /* 0x0000000310007986 */ /* 0x000fe2000c101924 */
[----:B------:R-:W-:Y:S05]  /*b330*/  EXIT ;  /* 0x000000000000794d */ /* 0x000fea0003800000 */
.L_x_4452:
[----:B------:R-:W0:Y:S02]  /*b340*/  I2F.F64 R2, R2 ;  /* 0x0000000200027312 */ /* 0x000e240000201c00 */
[----:B0-----:R-:W-:Y:S01]  /*b350*/  STG.E.64 desc[UR36][R16.64], R2 ;  /* 0x0000000210007986 */ /* 0x001fe2000c101b24 */
[----:B------:R-:W-:Y:S05]  /*b360*/  EXIT ;  /* 0x000000000000794d */ /* 0x000fea0003800000 */
.L_x_4443:
        /* <DEDUP_REMOVED lines=12> */
.L_x_4457:
[----:B------:R-:W-:Y:S01]  /*b430*/  I2FP.F32.S32 R3, R2 ;  /* 0x0000000200037245 */ /* 0x000fe20000201400 */
[----:B------:R-:W-:Y:S01]  /*b440*/  BSSY.RECONVERGENT B0, `(.L_x_4458) ;  /* 0x0000013000007945 */ /* 0x000fe20003800200 */
[----:B------:R-:W-:Y:S02]  /*b450*/  MOV R8, 0x80 ;  /* 0x0000008000087802 */ /* 0x000fe40000000f00 */
        /* <DEDUP_REMOVED lines=14> */
.L_x_4460:
[----:B------:R-:W-:-:S04]  /*b540*/  SHF.R.U32.HI R3, RZ, 0x18, R3 ;  /* 0x00000018ff037819 */ /* 0x000fc80000011603 */
[----:B------:R-:W-:-:S04]  /*b550*/  LOP3.LUT R0, R0, 0x80, R3, 0xf8, !PT ;  /* 0x0000008000007812 */ /* 0x000fc800078ef803 */
[----:B------:R-:W-:-:S07]  /*b560*/  PRMT R8, R0, 0x7610, R8 ;  /* 0x0000761000087816 */ /* 0x000fce0000000008 */
.L_x_4459:
[----:B------:R-:W-:Y:S05]  /*b570*/  BSYNC.RECONVERGENT B0 ;  /* 0x0000000000007941 */ /* 0x000fea0003800200 */
.L_x_4458:
[----:B------:R-:W-:Y:S01]  /*b580*/  STG.E.U8 desc[UR36][R16.64], R8 ;  /* 0x0000000810007986 */ /* 0x000fe2000c101124 */
[----:B------:R-:W-:Y:S05]  /*b590*/  EXIT ;  /* 0x000000000000794d */ /* 0x000fea0003800000 */
.L_x_4456:
        /* <DEDUP_REMOVED lines=17> */
.L_x_4463:
[----:B------:R-:W-:-:S04]  /*b6b0*/  SHF.R.U32.HI R3, RZ, 0x18, R3 ;  /* 0x00000018ff037819 */ /* 0x000fc80000011603 */
[----:B------:R-:W-:-:S04]  /*b6c0*/  LOP3.LUT R0, R0, 0x80, R3, 0xf8, !PT ;  /* 0x0000008000007812 */ /* 0x000fc800078ef803 */
[----:B------:R-:W-:-:S07]  /*b6d0*/  PRMT R8, R0, 0x7610, R8 ;  /* 0x0000761000087816 */ /* 0x000fce0000000008 */
.L_x_4462:
[----:B------:R-:W-:Y:S05]  /*b6e0*/  BSYNC.RECONVERGENT B0 ;  /* 0x0000000000007941 */ /* 0x000fea0003800200 */
.L_x_4461:
[----:B------:R-:W-:Y:S01]  /*b6f0*/  STG.E.U8 desc[UR36][R16.64], R8 ;  /* 0x0000000810007986 */ /* 0x000fe2000c101124 */
[----:B------:R-:W-:Y:S05]  /*b700*/  EXIT ;  /* 0x000000000000794d */ /* 0x000fea0003800000 */
.L_x_4455:
        /* <DEDUP_REMOVED lines=22> */
.L_x_4465:
[----:B------:R-:W-:-:S05]  /*b870*/  SHF.R.S32.HI R3, RZ, 0x1f, R2 ;  /* 0x0000001fff037819 */ /* 0x000fca0000011402 */
[----:B------:R-:W-:Y:S01]  /*b880*/  STG.E.64 desc[UR36][R16.64], R2 ;  /* 0x0000000210007986 */ /* 0x000fe2000c101b24 */
[----:B------:R-:W-:Y:S05]  /*b890*/  EXIT ;  /* 0x000000000000794d */ /* 0x000fea0003800000 */
.L_x_4464:
[----:B------:R-:W-:Y:S01]  /*b8a0*/  STG.E desc[UR36][R16.64], R2 ;  /* 0x0000000210007986 */ /* 0x000fe2000c101924 */
[----:B------:R-:W-:Y:S05]  /*b8b0*/  EXIT ;  /* 0x000000000000794d */ /* 0x000fea0003800000 */
.L_x_4454:
        /* <DEDUP_REMOVED lines=8> */
[----:B------:R-:W-:Y:S01]  /*b940*/  STG.E.U8 desc[UR36][R16.64], R3 ;  /* 0x0000000310007986 */ /* 0x000fe2000c101124 */
[----:B------:R-:W-:Y:S05]  /*b950*/  EXIT ;  /* 0x000000000000794d */ /* 0x000fea0003800000 */
.L_x_4467:
[----:B------:R-:W-:Y:S01]  /*b960*/  CS2R R6, SRZ ;  /* 0x0000000000067805 */ /* 0x000fe2000001ff00 */
[----:B------:R-:W0:Y:S04]  /*b970*/  I2F.F64 R4, R2 ;  /* 0x0000000200047312 */ /* 0x000e280000201c00 */
[----:B0-----:R-:W-:Y:S01]  /*b980*/  STG.E.128 desc[UR36][R16.64], R4 ;  /* 0x0000000410007986 */ /* 0x001fe2000c101d24 */
[----:B------:R-:W-:Y:S05]  /*b990*/  EXIT ;  /* 0x000000000000794d */ /* 0x000fea0003800000 */
.L_x_4466:
[----:B------:R-:W-:-:S09]  /*b9a0*/  UISETP.NE.AND UP0, UPT, UR4, 0xf, UPT ;  /* 0x0000000f0400788c */ /* 0x000fd2000bf05270 */
[----:B------:R-:W-:Y:S05]  /*b9b0*/  BRA.U !UP0, `(.L_x_4468) ;  /* 0x0000000108e87547 */ /* 0x000fea000b800000 */
[----:B------:R-:W-:-:S09]  /*b9c0*/  UISETP.NE.AND UP0, UPT, UR4, 0x17, UPT ;  /* 0x000000170400788c */ /* 0x000fd2000bf05270 */
[----:B------:R-:W-:Y:S05]  /*b9d0*/  BRA.U !UP0, `(.L_x_4469) ;  /* 0x0000000108907547 */ /* 0x000fea000b800000 */
[----:B------:R-:W-:-:S09]  /*b9e0*/  UISETP.NE.AND UP0, UPT, UR4, 0x18, UPT ;  /* 0x000000180400788c */ /* 0x000fd2000bf05270 */
[----:B------:R-:W-:Y:S05]  /*b9f0*/  BRA.U !UP0, `(.L_x_4470) ;  /* 0x0000000108447547 */ /* 0x000fea000b800000 */
.L_x_4447:
        /* <DEDUP_REMOVED lines=16> */
.L_x_4471:
[----:B------:R-:W-:Y:S05]  /*bb00*/  EXIT ;  /* 0x000000000000794d */ /* 0x000fea0003800000 */
.L_x_4470:
[----:B------:R-:W-:Y:S01]  /*bb10*/  I2FP.F32.S32 R5, R2 ;  /* 0x0000000200057245 */ /* 0x000fe20000201400 */
[----:B------:R-:W-:Y:S01]  /*bb20*/  BSSY.RECONVERGENT B0, `(.L_x_4472) ;  /* 0x000000c000007945 */ /* 0x000fe20003800200 */
[----:B------:R-:W-:Y:S02]  /*bb30*/  MOV R0, 0x7f ;  /* 0x0000007f00007802 */ /* 0x000fe40000000f00 */
        /* <DEDUP_REMOVED lines=10> */
.L_x_4473:
[----:B------:R-:W-:Y:S05]  /*bbe0*/  BSYNC.RECONVERGENT B0 ;  /* 0x0000000000007941 */ /* 0x000fea0003800200 */
.L_x_4472:
[----:B------:R-:W-:-:S05]  /*bbf0*/  LOP3.LUT R3, R0, 0x80, R3, 0xf8, !PT ;  /* 0x0000008000037812 */ /* 0x000fca00078ef803 */
[----:B------:R-:W-:Y:S01]  /*bc00*/  STG.E.U8 desc[UR36][R16.64], R3 ;  /* 0x0000000310007986 */ /* 0x000fe2000c101124 */
[----:B------:R-:W-:Y:S05]  /*bc10*/  EXIT ;  /* 0x000000000000794d */ /* 0x000fea0003800000 */
.L_x_4469:
        /* <DEDUP_REMOVED lines=12> */
.L_x_4475:
[----:B------:R-:W-:Y:S01]  /*bce0*/  IMAD.MOV.U32 R0, RZ, RZ, 0x7f ;  /* 0x0000007fff007424 */ /* 0x000fe200078e00ff */
[----:B------:R-:W-:-:S04]  /*bcf0*/  ISETP.GT.U32.AND P0, PT, R2, 0x7f800000, PT ;  /* 0x7f8000000200780c */ /* 0x000fc80003f04070 */
[----:B------:R-:W-:-:S09]  /*bd00*/  SEL R0, R0, 0x7c, P0 ;  /* 0x0000007c00007807 */ /* 0x000fd20000000000 */
.L_x_4476:
[----:B------:R-:W-:Y:S05]  /*bd10*/  BSYNC.RECONVERGENT B0 ;  /* 0x0000000000007941 */ /* 0x000fea0003800200 */
.L_x_4474:
[----:B------:R-:W-:-:S04]  /*bd20*/  SHF.R.U32.HI R3, RZ, 0x18, R3 ;  /* 0x00000018ff037819 */ /* 0x000fc80000011603 */
[----:B------:R-:W-:-:S05]  /*bd30*/  LOP3.LUT R3, R0, 0x80, R3, 0xf8, !PT ;  /* 0x0000008000037812 */ /* 0x000fca00078ef803 */
[----:B------:R-:W-:Y:S01]  /*bd40*/  STG.E.U8 desc[UR36][R16.64], R3 ;  /* 0x0000000310007986 */ /* 0x000fe2000c101124 */
[----:B------:R-:W-:Y:S05]  /*bd50*/  EXIT ;  /* 0x000000000000794d */ /* 0x000fea0003800000 */
.L_x_4468:
[----:B------:R-:W-:-:S04]  /*bd60*/  I2FP.F32.S32 R0, R2 ;  /* 0x0000000200007245 */ /* 0x000fc80000201400 */
[----:B------:R-:W-:-:S05]  /*bd70*/  F2FP.BF16.F32.PACK_AB R0, RZ, R0 ;  /* 0x00000000ff00723e */ /* 0x000fca00000010ff */
[----:B------:R-:W-:Y:S01]  /*bd80*/  STG.E.U16 desc[UR36][R16.64], R0 ;  /* 0x0000000010007986 */ /* 0x000fe2000c101524 */
[----:B------:R-:W-:Y:S05]  /*bd90*/  EXIT ;  /* 0x000000000000794d */ /* 0x000fea0003800000 */
.L_x_4477:
        /* <DEDUP_REMOVED lines=14> */
.L_x_25844:


//--------------------- .text._ZN2at6native27unrolled_elementwise_kernelINS0_13AUnaryFunctorIiiiNS0_17BitwiseXorFunctorIiEEEESt5arrayIPcLm2EELi4E23TrivialOffsetCalculatorILi1EjESA_NS0_6memory12LoadWithCastILi1EEENSB_13StoreWithCastILi1EEEEEviT_T0_T2_T3_T4_T5_ --------------------------
	.section	.text._ZN2at6native27unrolled_elementwise_kernelINS0_13AUnaryFunctorIiiiNS0_17BitwiseXorFunctorIiEEEESt5arrayIPcLm2EELi4E23TrivialOffsetCalculatorILi1EjESA_NS0_6memory12LoadWithCastILi1EEENSB_13StoreWithCastILi1EEEEEviT_T0_T2_T3_T4_T5_,"ax",@progbits
	.align	128
        .global         _ZN2at6native27unrolled_elementwise_kernelINS0_13AUnaryFunctorIiiiNS0_17BitwiseXorFunctorIiEEEESt5arrayIPcLm2EELi4E23TrivialOffsetCalculatorILi1EjESA_NS0_6memory12LoadWithCastILi1EEENSB_13StoreWithCastILi1EEEEEviT_T0_T2_T3_T4_T5_
        .type           _ZN2at6native27unrolled_elementwise_kernelINS0_13AUnaryFunctorIiiiNS0_17BitwiseXorFunctorIiEEEESt5arrayIPcLm2EELi4E23TrivialOffsetCalculatorILi1EjESA_NS0_6memory12LoadWithCastILi1EEENSB_13StoreWithCastILi1EEEEEviT_T0_T2_T3_T4_T5_,@function
        .size           _ZN2at6native27unrolled_elementwise_kernelINS0_13AUnaryFunctorIiiiNS0_17BitwiseXorFunctorIiEEEESt5arrayIPcLm2EELi4E23TrivialOffsetCalculatorILi1EjESA_NS0_6memory12LoadWithCastILi1EEENSB_13StoreWithCastILi1EEEEEviT_T0_T2_T3_T4_T5_,(.L_x_25845 - _ZN2at6native27unrolled_elementwise_kernelINS0_13AUnaryFunctorIiiiNS0_17BitwiseXorFunctorIiEEEESt5arrayIPcLm2EELi4E23TrivialOffsetCalculatorILi1EjESA_NS0_6memory12LoadWithCastILi1EEENSB_13StoreWithCastILi1EEEEEviT_T0_T2_T3_T4_T5_)
        .other          _ZN2at6native27unrolled_elementwise_kernelINS0_13AUnaryFunctorIiiiNS0_17BitwiseXorFunctorIiEEEESt5arrayIPcLm2EELi4E23TrivialOffsetCalculatorILi1EjESA_NS0_6memory12LoadWithCastILi1EEENSB_13StoreWithCastILi1EEEEEviT_T0_T2_T3_T4_T5_,@"STO_CUDA_ENTRY STV_DEFAULT"
_ZN2at6native27unrolled_elementwise_kernelINS0_13AUnaryFunctorIiiiNS0_17BitwiseXorFunctorIiEEEESt5arrayIPcLm2EELi4E23TrivialOffsetCalculatorILi1EjESA_NS0_6memory12LoadWithCastILi1EEENSB_13StoreWithCastILi1EEEEEviT_T0_T2_T3_T4_T5_:
.text._ZN2at6native27unrolled_elementwise_kernelINS0_13AUnaryFunctorIiiiNS0_17BitwiseXorFunctorIiEEEESt5arrayIPcLm2EELi4E23TrivialOffsetCalculatorILi1EjESA_NS0_6memory12LoadWithCastILi1EEENSB_13StoreWithCastILi1EEEEEviT_T0_T2_T3_T4_T5_:
[----:B------:R-:W0:Y:S01]  /*0000*/  LDC R1, c[0x0][0x37c] ;  /* 0x0000df00ff017b82 */ /* 0x000e220000000800 */
[----:B------:R-:W1:Y:S07]  /*0010*/  S2R R2, SR_CTAID.X ;  /* 0x0000000000027919 */ /* 0x000e6e0000002500 */
[----:B------:R-:W1:Y:S01]  /*0020*/  LDC R3, c[0x0][0x380] ;  /* 0x0000e000ff037b82 */ /* 0x000e620000000800 */
[----:B------:R-:W2:Y:S01]  /*0030*/  LDCU.64 UR36, c[0x0][0x358] ;  /* 0x00006b00ff2477ac */ /* 0x000ea20008000a00 */
[----:B------:R-:W-:Y:S01]  /*0040*/  BSSY.RECONVERGENT B6, `(.L_x_4478) ;  /* 0x00000ea000067945 */ /* 0x000fe20003800200 */
[----:B------:R-:W3:Y:S01]  /*0050*/  S2R R23, SR_TID.X ;  /* 0x0000000000177919 */ /* 0x000ee20000002100 */
[----:B------:R-:W-:Y:S01]  /*0060*/  IMAD.MOV.U32 R19, RZ, RZ, RZ ;  /* 0x000000ffff137224 */ /* 0x000fe200078e00ff */
        /* <DEDUP_REMOVED lines=24> */
.L_x_4483:
[----:B------:R3:W5:Y:S01]  /*01f0*/  LDG.E.U8 R19, desc[UR36][R4.64] ;  /* 0x0000002404137981 */ /* 0x000762000c1e1100 */
[----:B------:R-:W-:Y:S05]  /*0200*/  BRA `(.L_x_4485) ;  /* 0x0000000c00307947 */ /* 0x000fea0003800000 */
.L_x_4482:
        /* <DEDUP_REMOVED lines=8> */
.L_x_4487:
[----:B------:R1:W5:Y:S01]  /*0290*/  LDG.E R19, desc[UR36][R4.64] ;  /* 0x0000002404137981 */ /* 0x000362000c1e1900 */
[----:B------:R-:W-:Y:S05]  /*02a0*/  BRA `(.L_x_4485) ;  /* 0x0000000c00087947 */ /* 0x000fea0003800000 */
.L_x_4486:
[----:B------:R2:W5:Y:S01]  /*02b0*/  LDG.E.S16 R19, desc[UR36][R4.64] ;  /* 0x0000002404137981 */ /* 0x000562000c1e1700 */
[----:B------:R-:W-:Y:S05]  /*02c0*/  BRA `(.L_x_4485) ;  /* 0x0000000c00007947 */ /* 0x000fea0003800000 */
.L_x_4481:
        /* <DEDUP_REMOVED lines=9> */
.L_x_4489:
[----:B------:R-:W2:Y:S02]  /*0360*/  LDG.E.U16 R4, desc[UR36][R4.64] ;  /* 0x0000002404047981 */ /* 0x000ea4000c1e1500 */
[----:B--2---:R-:W-:-:S06]  /*0370*/  HADD2.F32 R19, -RZ, R4.H0_H0 ;  /* 0x20000004ff137230 */ /* 0x004fcc0000004100 */
[----:B------:R-:W0:Y:S01]  /*0380*/  F2I.FTZ.TRUNC.NTZ R19, R19 ;  /* 0x0000001300137305 */ /* 0x000e22000021f100 */
[----:B------:R-:W-:Y:S05]  /*0390*/  BRA `(.L_x_4485) ;  /* 0x0000000800cc7947 */ /* 0x000fea0003800000 */
.L_x_4488:
        /* <DEDUP_REMOVED lines=9> */
.L_x_4491:
[----:B------:R-:W2:Y:S02]  /*0430*/  LDG.E.U16 R4, desc[UR36][R4.64] ;  /* 0x0000002404047981 */ /* 0x000ea4000c1e1500 */
[----:B--2---:R-:W-:-:S06]  /*0440*/  HADD2.F32 R19, -RZ, R4.H0_H0 ;  /* 0x20000004ff137230 */ /* 0x004fcc0000004100 */
[----:B------:R-:W0:Y:S01]  /*0450*/  F2I.FTZ.TRUNC.NTZ R19, R19 ;  /* 0x0000001300137305 */ /* 0x000e22000021f100 */
[----:B------:R-:W-:Y:S05]  /*0460*/  BRA `(.L_x_4485) ;  /* 0x0000000800987947 */ /* 0x000fea0003800000 */
.L_x_4490:
[----:B------:R-:W2:Y:S02]  /*0470*/  LDG.E.64 R4, desc[UR36][R4.64] ;  /* 0x0000002404047981 */ /* 0x000ea4000c1e1b00 */
[----:B--2---:R0:W1:Y:S02]  /*0480*/  F2I.F64.TRUNC R19, R4 ;  /* 0x0000000400137311 */ /* 0x004064000030d100 */
[----:B01----:R-:W-:Y:S05]  /*0490*/  BRA `(.L_x_4485) ;  /* 0x00000008008c7947 */ /* 0x003fea0003800000 */
.L_x_4480:
        /* <DEDUP_REMOVED lines=12> */
.L_x_4494:
[----:B------:R-:W2:Y:S02]  /*0560*/  LDG.E.64 R4, desc[UR36][R4.64] ;  /* 0x0000002404047981 */ /* 0x000ea4000c1e1b00 */
[----:B--2---:R0:W1:Y:S02]  /*0570*/  F2I.F64.TRUNC R19, R4 ;  /* 0x0000000400137311 */ /* 0x004064000030d100 */
[----:B01----:R-:W-:Y:S05]  /*0580*/  BRA `(.L_x_4485) ;  /* 0x0000000800507947 */ /* 0x003fea0003800000 */
.L_x_4493:
        /* <DEDUP_REMOVED lines=24> */
[----:B------:R0:W1:Y:S01]  /*0710*/  F2I.FTZ.TRUNC.NTZ R19, R3 ;  /* 0x0000000300137305 */ /* 0x000062000021f100 */
[----:B------:R-:W-:Y:S05]  /*0720*/  BRA `(.L_x_4485) ;  /* 0x0000000400e87947 */ /* 0x000fea0003800000 */
.L_x_4496:
        /* <DEDUP_REMOVED lines=12> */
[----:B------:R0:W1:Y:S01]  /*07f0*/  F2I.FTZ.TRUNC.NTZ R19, R0 ;  /* 0x0000000000137305 */ /* 0x000062000021f100 */
[----:B------:R-:W-:Y:S05]  /*0800*/  BRA `(.L_x_4485) ;  /* 0x0000000400b07947 */ /* 0x000fea0003800000 */
.L_x_4495:
[----:B------:R-:W2:Y:S02]  /*0810*/  LDG.E.U16 R19, desc[UR36][R4.64] ;  /* 0x0000002404137981 */ /* 0x000ea4000c1e1500 */
[----:B--2---:R-:W-:-:S06]  /*0820*/  IMAD.U32 R19, R19, 0x10000, RZ ;  /* 0x0001000013137824 */ /* 0x004fcc00078e00ff */
[----:B------:R-:W0:Y:S01]  /*0830*/  F2I.FTZ.TRUNC.NTZ R19, R19 ;  /* 0x0000001300137305 */ /* 0x000e22000021f100 */
[----:B------:R-:W-:Y:S05]  /*0840*/  BRA `(.L_x_4485) ;  /* 0x0000000400a07947 */ /* 0x000fea0003800000 */
.L_x_4492:
        /* <DEDUP_REMOVED lines=10> */
.L_x_4499:
        /* <DEDUP_REMOVED lines=21> */
.L_x_4503:
[----:B------:R-:W-:Y:S05]  /*0a40*/  BSYNC.RECONVERGENT B1 ;  /* 0x0000000000017941 */ /* 0x000fea0003800200 */
.L_x_4502:
[----:B------:R-:W-:Y:S01]  /*0a50*/  IMAD.SHL.U32 R0, R0, 0x100000, RZ ;  /* 0x0010000000007824 */ /* 0x000fe200078e00ff */
[----:B------:R-:W-:-:S04]  /*0a60*/  LEA R3, R3, 0x3b800000, 0x17 ;  /* 0x3b80000003037811 */ /* 0x000fc800078eb8ff */
[----:B------:R-:W-:-:S07]  /*0a70*/  LOP3.LUT R19, R3, R0, R19, 0xfe, !PT ;  /* 0x0000000003137212 */ /* 0x000fce00078efe13 */
.L_x_4501:
[----:B------:R-:W-:Y:S05]  /*0a80*/  BSYNC.RECONVERGENT B0 ;  /* 0x0000000000007941 */ /* 0x000fea0003800200 */
.L_x_4500:
[----:B------:R-:W0:Y:S01]  /*0a90*/  F2I.FTZ.TRUNC.NTZ R19, R19 ;  /* 0x0000001300137305 */ /* 0x000e22000021f100 */
[----:B------:R-:W-:Y:S05]  /*0aa0*/  BRA `(.L_x_4485) ;  /* 0x0000000400087947 */ /* 0x000fea0003800000 */
.L_x_4498:
        /* <DEDUP_REMOVED lines=21> */
.L_x_4507:
[----:B------:R-:W-:Y:S05]  /*0c00*/  BSYNC.RECONVERGENT B1 ;  /* 0x0000000000017941 */ /* 0x000fea0003800200 */
.L_x_4506:
[----:B------:R-:W-:Y:S01]  /*0c10*/  IMAD.SHL.U32 R0, R0, 0x200000, RZ ;  /* 0x0020000000007824 */ /* 0x000fe200078e00ff */
[----:B------:R-:W-:-:S04]  /*0c20*/  LEA R3, R3, 0x37800000, 0x17 ;  /* 0x3780000003037811 */ /* 0x000fc800078eb8ff */
[----:B------:R-:W-:-:S07]  /*0c30*/  LOP3.LUT R19, R3, R0, R19, 0xfe, !PT ;  /* 0x0000000003137212 */ /* 0x000fce00078efe13 */
.L_x_4505:
[----:B------:R-:W-:Y:S05]  /*0c40*/  BSYNC.RECONVERGENT B0 ;  /* 0x0000000000007941 */ /* 0x000fea0003800200 */
.L_x_4504:
[----:B------:R-:W0:Y:S01]  /*0c50*/  F2I.FTZ.TRUNC.NTZ R19, R19 ;  /* 0x0000001300137305 */ /* 0x000e22000021f100 */
[----:B------:R-:W-:Y:S05]  /*0c60*/  BRA `(.L_x_4485) ;  /* 0x0000000000987947 */ /* 0x000fea0003800000 */
.L_x_4497:
[----:B------:R-:W-:-:S09]  /*0c70*/  UISETP.NE.AND UP0, UPT, UR4, 0x1c, UPT ;  /* 0x0000001c0400788c */ /* 0x000fd2000bf05270 */
[----:B------:R-:W-:Y:S05]  /*0c80*/  BRA.U !UP0, `(.L_x_4508) ;  /* 0x00000001088c7547 */ /* 0x000fea000b800000 */
[----:B------:R-:W-:-:S09]  /*0c90*/  UISETP.NE.AND UP0, UPT, UR4, 0x1d, UPT ;  /* 0x0000001d0400788c */ /* 0x000fd2000bf05270 */
[----:B------:R-:W-:Y:S05]  /*0ca0*/  BRA.U !UP0, `(.L_x_4509) ;  /* 0x00000001087c7547 */ /* 0x000fea000b800000 */
[----:B------:R-:W-:-:S09]  /*0cb0*/  UISETP.NE.AND UP0, UPT, UR4, 0x2c, UPT ;  /* 0x0000002c0400788c */ /* 0x000fd2000bf05270 */
[----:B------:R-:W-:Y:S05]  /*0cc0*/  BRA.U !UP0, `(.L_x_4510) ;  /* 0x0000000108487547 */ /* 0x000fea000b800000 */
.L_x_4484:
        /* <DEDUP_REMOVED lines=16> */
.L_x_4511:
[----:B------:R-:W-:Y:S01]  /*0dd0*/  IMAD.MOV.U32 R19, RZ, RZ, RZ ;  /* 0x000000ffff137224 */ /* 0x000fe200078e00ff */
[----:B------:R-:W-:Y:S06]  /*0de0*/  BRA `(.L_x_4485) ;  /* 0x0000000000387947 */ /* 0x000fec0003800000 */
.L_x_4510:
        /* <DEDUP_REMOVED lines=8> */
.L_x_4513:
[----:B------:R-:W-:Y:S05]  /*0e70*/  BSYNC.RECONVERGENT B0 ;  /* 0x0000000000007941 */ /* 0x000fea0003800200 */
.L_x_4512:
[----:B------:R-:W0:Y:S01]  /*0e80*/  F2I.FTZ.TRUNC.NTZ R19, R19 ;  /* 0x0000001300137305 */ /* 0x000e22000021f100 */
[----:B------:R-:W-:Y:S05]  /*0e90*/  BRA `(.L_x_4485) ;  /* 0x00000000000c7947 */ /* 0x000fea0003800000 */
.L_x_4509:
[----:B------:R0:W5:Y:S01]  /*0ea0*/  LDG.E R19, desc[UR36][R4.64] ;  /* 0x0000002404137981 */ /* 0x000162000c1e1900 */
[----:B------:R-:W-:Y:S05]  /*0eb0*/  BRA `(.L_x_4485) ;  /* 0x0000000000047947 */ /* 0x000fea0003800000 */
.L_x_4508:
[----:B------:R0:W5:Y:S02]  /*0ec0*/  LDG.E R19, desc[UR36][R4.64] ;  /* 0x0000002404137981 */ /* 0x000164000c1e1900 */
.L_x_4485:
[----:B------:R-:W-:-:S07]  /*0ed0*/  VIADD R23, R17, 0x80 ;  /* 0x0000008011177836 */ /* 0x000fce0000000000 */
.L_x_4479:
[----:B------:R-:W-:Y:S05]  /*0ee0*/  BSYNC.RECONVERGENT B6 ;  /* 0x0000000000067941 */ /* 0x000fea0003800200 */
.L_x_4478:
[----:B------:R-:W-:Y:S01]  /*0ef0*/  ISETP.GE.AND P0, PT, R23, R16, PT ;  /* 0x000000101700720c */ /* 0x000fe20003f06270 */
[----:B------:R-:W-:Y:S01]  /*0f00*/  BSSY.RECONVERGENT B6, `(.L_x_4514) ;  /* 0x00000e5000067945 */ /* 0x000fe20003800200 */
[----:B------:R-:W-:-:S11]  /*0f10*/  IMAD.MOV.U32 R26, RZ, RZ, RZ ;  /* 0x000000ffff1a7224 */ /* 0x000fd600078e00ff */
        /* <DEDUP_REMOVED lines=20> */
.L_x_4519:
[----:B------:R0:W5:Y:S01]  /*1060*/  LDG.E.U8 R26, desc[UR36][R4.64] ;  /* 0x00000024041a7981 */ /* 0x000162000c1e1100 */
[----:B------:R-:W-:Y:S05]  /*1070*/  BRA `(.L_x_4521) ;  /* 0x0000000c00307947 */ /* 0x000fea0003800000 */
.L_x_4518:
        /* <DEDUP_REMOVED lines=8> */
.L_x_4523:
[----:B------:R0:W5:Y:S01]  /*1100*/  LDG.E R26, desc[UR36][R4.64] ;  /* 0x00000024041a7981 */ /* 0x000162000c1e1900 */
[----:B------:R-:W-:Y:S05]  /*1110*/  BRA `(.L_x_4521) ;  /* 0x0000000c00087947 */ /* 0x000fea0003800000 */
.L_x_4522:
[----:B------:R0:W5:Y:S01]  /*1120*/  LDG.E.S16 R26, desc[UR36][R4.64] ;  /* 0x00000024041a7981 */ /* 0x000162000c1e1700 */
[----:B------:R-:W-:Y:S05]  /*1130*/  BRA `(.L_x_4521) ;  /* 0x0000000c00007947 */ /* 0x000fea0003800000 */
.L_x_4517:
        /* <DEDUP_REMOVED lines=9> */
.L_x_4525:
[----:B------:R-:W2:Y:S02]  /*11d0*/  LDG.E.U16 R4, desc[UR36][R4.64] ;  /* 0x0000002404047981 */ /* 0x000ea4000c1e1500 */
[----:B--2---:R-:W-:-:S06]  /*11e0*/  HADD2.F32 R26, -RZ, R4.H0_H0 ;  /* 0x20000004ff1a7230 */ /* 0x004fcc0000004100 */
[----:B------:R-:W0:Y:S01]  /*11f0*/  F2I.FTZ.TRUNC.NTZ R26, R26 ;  /* 0x0000001a001a7305 */ /* 0x000e22000021f100 */
[----:B------:R-:W-:Y:S05]  /*1200*/  BRA `(.L_x_4521) ;  /* 0x0000000800cc7947 */ /* 0x000fea0003800000 */
.L_x_4524:
        /* <DEDUP_REMOVED lines=9> */
.L_x_4527:
[----:B------:R-:W2:Y:S02]  /*12a0*/  LDG.E.U16 R4, desc[UR36][R4.64] ;  /* 0x0000002404047981 */ /* 0x000ea4000c1e1500 */
[----:B--2---:R-:W-:-:S06]  /*12b0*/  HADD2.F32 R26, -RZ, R4.H0_H0 ;  /* 0x20000004ff1a7230 */ /* 0x004fcc0000004100 */
[----:B------:R-:W0:Y:S01]  /*12c0*/  F2I.FTZ.TRUNC.NTZ R26, R26 ;  /* 0x0000001a001a7305 */ /* 0x000e22000021f100 */
[----:B------:R-:W-:Y:S05]  /*12d0*/  BRA `(.L_x_4521) ;  /* 0x0000000800987947 */ /* 0x000fea0003800000 */
.L_x_4526:
[----:B------:R-:W2:Y:S02]  /*12e0*/  LDG.E.64 R26, desc[UR36][R4.64] ;  /* 0x00000024041a7981 */ /* 0x000ea4000c1e1b00 */
[----:B--2---:R0:W1:Y:S02]  /*12f0*/  F2I.F64.TRUNC R26, R26 ;  /* 0x0000001a001a7311 */ /* 0x004064000030d100 */
[----:B01----:R-:W-:Y:S05]  /*1300*/  BRA `(.L_x_4521) ;  /* 0x00000008008c7947 */ /* 0x003fea0003800000 */
.L_x_4516:
        /* <DEDUP_REMOVED lines=12> */
.L_x_4530:
[----:B------:R-:W2:Y:S02]  /*13d0*/  LDG.E.64 R4, desc[UR36][R4.64] ;  /* 0x0000002404047981 */ /* 0x000ea4000c1e1b00 */
[----:B--2---:R0:W1:Y:S02]  /*13e0*/  F2I.F64.TRUNC R26, R4 ;  /* 0x00000004001a7311 */ /* 0x004064000030d100 */
[----:B01----:R-:W-:Y:S05]  /*13f0*/  BRA `(.L_x_4521) ;  /* 0x0000000800507947 */ /* 0x003fea0003800000 */
.L_x_4529:
        /* <DEDUP_REMOVED lines=26> */
.L_x_4532:
        /* <DEDUP_REMOVED lines=12> */
[----:B------:R2:W3:Y:S01]  /*1660*/  F2I.FTZ.TRUNC.NTZ R26, R0 ;  /* 0x00000000001a7305 */ /* 0x0004e2000021f100 */
[----:B------:R-:W-:Y:S05]  /*1670*/  BRA `(.L_x_4521) ;  /* 0x0000000400b07947 */ /* 0x000fea0003800000 */
.L_x_4531:
[----:B------:R-:W2:Y:S02]  /*1680*/  LDG.E.U16 R26, desc[UR36][R4.64] ;  /* 0x00000024041a7981 */ /* 0x000ea4000c1e1500 */
[----:B--2---:R-:W-:-:S06]  /*1690*/  IMAD.U32 R26, R26, 0x10000, RZ ;  /* 0x000100001a1a7824 */ /* 0x004fcc00078e00ff */
[----:B------:R-:W4:Y:S01]  /*16a0*/  F2I.FTZ.TRUNC.NTZ R26, R26 ;  /* 0x0000001a001a7305 */ /* 0x000f22000021f100 */
[----:B------:R-:W-:Y:S05]  /*16b0*/  BRA `(.L_x_4521) ;  /* 0x0000000400a07947 */ /* 0x000fea0003800000 */
.L_x_4528:
        /* <DEDUP_REMOVED lines=10> */
.L_x_4535:
        /* <DEDUP_REMOVED lines=21> */
.L_x_4539:
[----:B------:R-:W-:Y:S05]  /*18b0*/  BSYNC.RECONVERGENT B1 ;  /* 0x0000000000017941 */ /* 0x000fea0003800200 */
.L_x_4538:
[----:B------:R-:W-:Y:S01]  /*18c0*/  IMAD.SHL.U32 R0, R0, 0x100000, RZ ;  /* 0x0010000000007824 */ /* 0x000fe200078e00ff */
[----:B------:R-:W-:-:S04]  /*18d0*/  LEA R3, R3, 0x3b800000, 0x17 ;  /* 0x3b80000003037811 */ /* 0x000fc800078eb8ff */
[----:B------:R-:W-:-:S07]  /*18e0*/  LOP3.LUT R26, R3, R0, R7, 0xfe, !PT ;  /* 0x00000000031a7212 */ /* 0x000fce00078efe07 */
.L_x_4537:
[----:B------:R-:W-:Y:S05]  /*18f0*/  BSYNC.RECONVERGENT B0 ;  /* 0x0000000000007941 */ /* 0x000fea0003800200 */
.L_x_4536:
[----:B------:R-:W0:Y:S01]  /*1900*/  F2I.FTZ.TRUNC.NTZ R26, R26 ;  /* 0x0000001a001a7305 */ /* 0x000e22000021f100 */
[----:B------:R-:W-:Y:S05]  /*1910*/  BRA `(.L_x_4521) ;  /* 0x0000000400087947 */ /* 0x000fea0003800000 */
.L_x_4534:
        /* <DEDUP_REMOVED lines=21> */
.L_x_4543:
[----:B------:R-:W-:Y:S05]  /*1a70*/  BSYNC.RECONVERGENT B1 ;  /* 0x0000000000017941 */ /* 0x000fea0003800200 */
.L_x_4542:
[----:B------:R-:W-:Y:S01]  /*1a80*/  IMAD.SHL.U32 R0, R0, 0x200000, RZ ;  /* 0x0020000000007824 */ /* 0x000fe200078e00ff */
[----:B------:R-:W-:-:S04]  /*1a90*/  LEA R3, R3, 0x37800000, 0x17 ;  /* 0x3780000003037811 */ /* 0x000fc800078eb8ff */
[----:B------:R-:W-:-:S07]  /*1aa0*/  LOP3.LUT R26, R3, R0, R7, 0xfe, !PT ;  /* 0x00000000031a7212 */ /* 0x000fce00078efe07 */
.L_x_4541:
[----:B------:R-:W-:Y:S05]  /*1ab0*/  BSYNC.RECONVERGENT B0 ;  /* 0x0000000000007941 */ /* 0x000fea0003800200 */
.L_x_4540:
[----:B------:R-:W0:Y:S01]  /*1ac0*/  F2I.FTZ.TRUNC.NTZ R26, R26 ;  /* 0x0000001a001a7305 */ /* 0x000e22000021f100 */
[----:B------:R-:W-:Y:S05]  /*1ad0*/  BRA `(.L_x_4521) ;  /* 0x0000000000987947 */ /* 0x000fea0003800000 */
.L_x_4533:
        /* <DEDUP_REMOVED lines=14> */
.L_x_4547:
[----:B------:R-:W-:Y:S05]  /*1bc0*/  BSYNC.RECONVERGENT B0 ;  /* 0x0000000000007941 */ /* 0x000fea0003800200 */
.L_x_4546:
[----:B------:R-:W0:Y:S01]  /*1bd0*/  F2I.FTZ.TRUNC.NTZ R26, R26 ;  /* 0x0000001a001a7305 */ /* 0x000e22000021f100 */
[----:B------:R-:W-:Y:S05]  /*1be0*/  BRA `(.L_x_4521) ;  /* 0x0000000000547947 */ /* 0x000fea0003800000 */
.L_x_4520:
        /* <DEDUP_REMOVED lines=16> */
.L_x_4548:
[----:B------:R-:W-:Y:S01]  /*1cf0*/  IMAD.MOV.U32 R26, RZ, RZ, RZ ;  /* 0x000000ffff1a7224 */ /* 0x000fe200078e00ff */
[----:B------:R-:W-:Y:S06]  /*1d00*/  BRA `(.L_x_4521) ;  /* 0x00000000000c7947 */ /* 0x000fec0003800000 */
.L_x_4545:
[----:B------:R0:W5:Y:S01]  /*1d10*/  LDG.E R26, desc[UR36][R4.64] ;  /* 0x00000024041a7981 */ /* 0x000162000c1e1900 */
[----:B------:R-:W-:Y:S05]  /*1d20*/  BRA `(.L_x_4521) ;  /* 0x0000000000047947 */ /* 0x000fea0003800000 */
.L_x_4544:
[----:B------:R0:W5:Y:S02]  /*1d30*/  LDG.E R26, desc[UR36][R4.64] ;  /* 0x00000024041a7981 */ /* 0x000164000c1e1900 */
.L_x_4521:
[----:B------:R-:W-:-:S07]  /*1d40*/  VIADD R23, R23, 0x80 ;  /* 0x0000008017177836 */ /* 0x000fce0000000000 */
.L_x_4515:
[----:B------:R-:W-:Y:S05]  /*1d50*/  BSYNC.RECONVERGENT B6 ;  /* 0x0000000000067941 */ /* 0x000fea0003800200 */
.L_x_4514:
        /* <DEDUP_REMOVED lines=23> */
.L_x_4554:
[----:B------:R0:W5:Y:S01]  /*1ed0*/  LDG.E.U8 R24, desc[UR36][R4.64] ;  /* 0x0000002404187981 */ /* 0x000162000c1e1100 */
[----:B------:R-:W-:Y:S05]  /*1ee0*/  BRA `(.L_x_4556) ;  /* 0x0000000c00307947 */ /* 0x000fea0003800000 */
.L_x_4553:
        /* <DEDUP_REMOVED lines=8> */
.L_x_4558:
[----:B------:R0:W5:Y:S01]  /*1f70*/  LDG.E R24, desc[UR36][R4.64] ;  /* 0x0000002404187981 */ /* 0x000162000c1e1900 */
[----:B------:R-:W-:Y:S05]  /*1f80*/  BRA `(.L_x_4556) ;  /* 0x0000000c00087947 */ /* 0x000fea0003800000 */
.L_x_4557:
[----:B------:R0:W5:Y:S01]  /*1f90*/  LDG.E.S16 R24, desc[UR36][R4.64] ;  /* 0x0000002404187981 */ /* 0x000162000c1e1700 */
[----:B------:R-:W-:Y:S05]  /*1fa0*/  BRA `(.L_x_4556) ;  /* 0x0000000c00007947 */ /* 0x000fea0003800000 */
.L_x_4552:
        /* <DEDUP_REMOVED lines=9> */
.L_x_4560:
[----:B------:R-:W2:Y:S02]  /*2040*/  LDG.E.U16 R4, desc[UR36][R4.64] ;  /* 0x0000002404047981 */ /* 0x000ea4000c1e1500 */
[----:B--2---:R-:W-:-:S06]  /*2050*/  HADD2.F32 R24, -RZ, R4.H0_H0 ;  /* 0x20000004ff187230 */ /* 0x004fcc0000004100 */
[----:B------:R-:W0:Y:S01]  /*2060*/  F2I.FTZ.TRUNC.NTZ R24, R24 ;  /* 0x0000001800187305 */ /* 0x000e22000021f100 */
[----:B------:R-:W-:Y:S05]  /*2070*/  BRA `(.L_x_4556) ;  /* 0x0000000800cc7947 */ /* 0x000fea0003800000 */
.L_x_4559:
        /* <DEDUP_REMOVED lines=9> */
.L_x_4562:
[----:B------:R-:W2:Y:S02]  /*2110*/  LDG.E.U16 R4, desc[UR36][R4.64] ;  /* 0x0000002404047981 */ /* 0x000ea4000c1e1500 */
[----:B--2---:R-:W-:-:S06]  /*2120*/  HADD2.F32 R24, -RZ, R4.H0_H0 ;  /* 0x20000004ff187230 */ /* 0x004fcc0000004100 */
[----:B------:R-:W0:Y:S01]  /*2130*/  F2I.FTZ.TRUNC.NTZ R24, R24 ;  /* 0x0000001800187305 */ /* 0x000e22000021f100 */
[----:B------:R-:W-:Y:S05]  /*2140*/  BRA `(.L_x_4556) ;  /* 0x0000000800987947 */ /* 0x000fea0003800000 */
.L_x_4561:
[----:B------:R-:W2:Y:S02]  /*2150*/  LDG.E.64 R24, desc[UR36][R4.64] ;  /* 0x0000002404187981 */ /* 0x000ea4000c1e1b00 */
[----:B--2---:R0:W1:Y:S02]  /*2160*/  F2I.F64.TRUNC R24, R24 ;  /* 0x0000001800187311 */ /* 0x004064000030d100 */
[----:B01----:R-:W-:Y:S05]  /*2170*/  BRA `(.L_x_4556) ;  /* 0x00000008008c7947 */ /* 0x003fea0003800000 */
.L_x_4551:
        /* <DEDUP_REMOVED lines=12> */
.L_x_4565:
[----:B------:R-:W2:Y:S02]  /*2240*/  LDG.E.64 R4, desc[UR36][R4.64] ;  /* 0x0000002404047981 */ /* 0x000ea4000c1e1b00 */
[----:B--2---:R0:W1:Y:S02]  /*2250*/  F2I.F64.TRUNC R24, R4 ;  /* 0x0000000400187311 */ /* 0x004064000030d100 */
[----:B01----:R-:W-:Y:S05]  /*2260*/  BRA `(.L_x_4556) ;  /* 0x0000000800507947 */ /* 0x003fea0003800000 */
.L_x_4564:
        /* <DEDUP_REMOVED lines=26> */
.L_x_4567:
        /* <DEDUP_REMOVED lines=12> */
[----:B------:R0:W1:Y:S01]  /*24d0*/  F2I.FTZ.TRUNC.NTZ R24, R0 ;  /* 0x0000000000187305 */ /* 0x000062000021f100 */
[----:B------:R-:W-:Y:S05]  /*24e0*/  BRA `(.L_x_4556) ;  /* 0x0000000400b07947 */ /* 0x000fea0003800000 */
.L_x_4566:
[----:B------:R-:W2:Y:S02]  /*24f0*/  LDG.E.U16 R24, desc[UR36][R4.64] ;  /* 0x0000002404187981 */ /* 0x000ea4000c1e1500 */
[----:B--2---:R-:W-:-:S06]  /*2500*/  IMAD.U32 R24, R24, 0x10000, RZ ;  /* 0x0001000018187824 */ /* 0x004fcc00078e00ff */
[----:B------:R-:W0:Y:S01]  /*2510*/  F2I.FTZ.TRUNC.NTZ R24, R24 ;  /* 0x0000001800187305 */ /* 0x000e22000021f100 */
[----:B------:R-:W-:Y:S05]  /*2520*/  BRA `(.L_x_4556) ;  /* 0x0000000400a07947 */ /* 0x000fea0003800000 */
.L_x_4563:
        /* <DEDUP_REMOVED lines=10> */
.L_x_4570:
        /* <DEDUP_REMOVED lines=21> */
.L_x_4574:
[----:B------:R-:W-:Y:S05]  /*2720*/  BSYNC.RECONVERGENT B1 ;  /* 0x0000000000017941 */ /* 0x000fea0003800200 */
.L_x_4573:
[----:B------:R-:W-:Y:S01]  /*2730*/  IMAD.SHL.U32 R0, R0, 0x100000, RZ ;  /* 0x0010000000007824 */ /* 0x000fe200078e00ff */
[----:B------:R-:W-:-:S04]  /*2740*/  LEA R3, R3, 0x3b800000, 0x17 ;  /* 0x3b80000003037811 */ /* 0x000fc800078eb8ff */
[----:B------:R-:W-:-:S07]  /*2750*/  LOP3.LUT R24, R3, R0, R7, 0xfe, !PT ;  /* 0x0000000003187212 */ /* 0x000fce00078efe07 */
.L_x_4572:
[----:B------:R-:W-:Y:S05]  /*2760*/  BSYNC.RECONVERGENT B0 ;  /* 0x0000000000007941 */ /* 0x000fea0003800200 */
.L_x_4571:
[----:B------:R-:W1:Y:S01]  /*2770*/  F2I.FTZ.TRUNC.NTZ R24, R24 ;  /* 0x0000001800187305 */ /* 0x000e62000021f100 */
[----:B------:R-:W-:Y:S05]  /*2780*/  BRA `(.L_x_4556) ;  /* 0x0000000400087947 */ /* 0x000fea0003800000 */
.L_x_4569:
        /* <DEDUP_REMOVED lines=21> */
.L_x_4578:
[----:B------:R-:W-:Y:S05]  /*28e0*/  BSYNC.RECONVERGENT B1 ;  /* 0x0000000000017941 */ /* 0x000fea0003800200 */
.L_x_4577:
[----:B------:R-:W-:Y:S01]  /*28f0*/  IMAD.SHL.U32 R0, R0, 0x200000, RZ ;  /* 0x0020000000007824 */ /* 0x000fe200078e00ff */
[----:B------:R-:W-:-:S04]  /*2900*/  LEA R3, R3, 0x37800000, 0x17 ;  /* 0x3780000003037811 */ /* 0x000fc800078eb8ff */
[----:B------:R-:W-:-:S07]  /*2910*/  LOP3.LUT R24, R3, R0, R7, 0xfe, !PT ;  /* 0x0000000003187212 */ /* 0x000fce00078efe07 */
.L_x_4576:
[----:B------:R-:W-:Y:S05]  /*2920*/  BSYNC.RECONVERGENT B0 ;  /* 0x0000000000007941 */ /* 0x000fea0003800200 */
.L_x_4575:
[----:B------:R-:W2:Y:S01]  /*2930*/  F2I.FTZ.TRUNC.NTZ R24, R24 ;  /* 0x0000001800187305 */ /* 0x000ea2000021f100 */
[----:B------:R-:W-:Y:S05]  /*2940*/  BRA `(.L_x_4556) ;  /* 0x0000000000987947 */ /* 0x000fea0003800000 */
.L_x_4568:
        /* <DEDUP_REMOVED lines=14> */
.L_x_4582:
[----:B------:R-:W-:Y:S05]  /*2a30*/  BSYNC.RECONVERGENT B0 ;  /* 0x0000000000007941 */ /* 0x000fea0003800200 */
.L_x_4581:
[----:B------:R-:W4:Y:S01]  /*2a40*/  F2I.FTZ.TRUNC.NTZ R24, R24 ;  /* 0x0000001800187305 */ /* 0x000f22000021f100 */
[----:B------:R-:W-:Y:S05]  /*2a50*/  BRA `(.L_x_4556) ;  /* 0x0000000000547947 */ /* 0x000fea0003800000 */
.L_x_4555:
        /* <DEDUP_REMOVED lines=16> */
.L_x_4583:
[----:B------:R-:W-:Y:S01]  /*2b60*/  IMAD.MOV.U32 R24, RZ, RZ, RZ ;  /* 0x000000ffff187224 */ /* 0x000fe200078e00ff */
[----:B------:R-:W-:Y:S06]  /*2b70*/  BRA `(.L_x_4556) ;  /* 0x00000000000c7947 */ /* 0x000fec0003800000 */
.L_x_4580:
[----:B------:R0:W5:Y:S01]  /*2b80*/  LDG.E R24, desc[UR36][R4.64] ;  /* 0x0000002404187981 */ /* 0x000162000c1e1900 */
[----:B------:R-:W-:Y:S05]  /*2b90*/  BRA `(.L_x_4556) ;  /* 0x0000000000047947 */ /* 0x000fea0003800000 */
.L_x_4579:
[----:B------:R3:W5:Y:S02]  /*2ba0*/  LDG.E R24, desc[UR36][R4.64] ;  /* 0x0000002404187981 */ /* 0x000764000c1e1900 */
.L_x_4556:
[----:B------:R-:W-:-:S07]  /*2bb0*/  VIADD R23, R23, 0x80 ;  /* 0x0000008017177836 */ /* 0x000fce0000000000 */
.L_x_4550:
[----:B------:R-:W-:Y:S05]  /*2bc0*/  BSYNC.RECONVERGENT B6 ;  /* 0x0000000000067941 */ /* 0x000fea0003800200 */
.L_x_4549:
        /* <DEDUP_REMOVED lines=23> */
.L_x_4589:
[----:B------:R0:W5:Y:S01]  /*2d40*/  LDG.E.U8 R22, desc[UR36][R4.64] ;  /* 0x0000002404167981 */ /* 0x000162000c1e1100 */
[----:B------:R-:W-:Y:S05]  /*2d50*/  BRA `(.L_x_4585) ;  /* 0x0000000c002c7947 */ /* 0x000fea0003800000 */
.L_x_4588:
        /* <DEDUP_REMOVED lines=8> */
.L_x_4592:
[----:B------:R0:W5:Y:S01]  /*2de0*/  LDG.E R22, desc[UR36][R4.64] ;  /* 0x0000002404167981 */ /* 0x000162000c1e1900 */
[----:B------:R-:W-:Y:S05]  /*2df0*/  BRA `(.L_x_4585) ;  /* 0x0000000c00047947 */ /* 0x000fea0003800000 */
.L_x_4591:
[----:B------:R0:W5:Y:S01]  /*2e00*/  LDG.E.S16 R22, desc[UR36][R4.64] ;  /* 0x0000002404167981 */ /* 0x000162000c1e1700 */
[----:B------:R-:W-:Y:S05]  /*2e10*/  BRA `(.L_x_4585) ;  /* 0x0000000800fc7947 */ /* 0x000fea0003800000 */
.L_x_4587:
        /* <DEDUP_REMOVED lines=9> */
.L_x_4594:
[----:B------:R-:W2:Y:S02]  /*2eb0*/  LDG.E.U16 R4, desc[UR36][R4.64] ;  /* 0x0000002404047981 */ /* 0x000ea4000c1e1500 */
[----:B--2---:R-:W-:-:S06]  /*2ec0*/  HADD2.F32 R22, -RZ, R4.H0_H0 ;  /* 0x20000004ff167230 */ /* 0x004fcc0000004100 */
[----:B------:R-:W0:Y:S01]  /*2ed0*/  F2I.FTZ.TRUNC.NTZ R22, R22 ;  /* 0x0000001600167305 */ /* 0x000e22000021f100 */
[----:B------:R-:W-:Y:S05]  /*2ee0*/  BRA `(.L_x_4585) ;  /* 0x0000000800c87947 */ /* 0x000fea0003800000 */
.L_x_4593:
        /* <DEDUP_REMOVED lines=9> */
.L_x_4596:
[----:B------:R-:W2:Y:S02]  /*2f80*/  LDG.E.U16 R4, desc[UR36][R4.64] ;  /* 0x0000002404047981 */ /* 0x000ea4000c1e1500 */
[----:B--2---:R-:W-:-:S06]  /*2f90*/  HADD2.F32 R22, -RZ, R4.H0_H0 ;  /* 0x20000004ff167230 */ /* 0x004fcc0000004100 */
[----:B------:R-:W0:Y:S01]  /*2fa0*/  F2I.FTZ.TRUNC.NTZ R22, R22 ;  /* 0x0000001600167305 */ /* 0x000e22000021f100 */
[----:B------:R-:W-:Y:S05]  /*2fb0*/  BRA `(.L_x_4585) ;  /* 0x0000000800947947 */ /* 0x000fea0003800000 */
.L_x_4595:
[----:B------:R-:W2:Y:S02]  /*2fc0*/  LDG.E.64 R22, desc[UR36][R4.64] ;  /* 0x0000002404167981 */ /* 0x000ea4000c1e1b00 */
[----:B--2---:R0:W1:Y:S02]  /*2fd0*/  F2I.F64.TRUNC R22, R22 ;  /* 0x0000001600167311 */ /* 0x004064000030d100 */
[----:B01----:R-:W-:Y:S05]  /*2fe0*/  BRA `(.L_x_4585) ;  /* 0x0000000800887947 */ /* 0x003fea0003800000 */
.L_x_4586:
        /* <DEDUP_REMOVED lines=12> */
.L_x_4599:
[----:B------:R-:W2:Y:S02]  /*30b0*/  LDG.E.64 R4, desc[UR36][R4.64] ;  /* 0x0000002404047981 */ /* 0x000ea4000c1e1b00 */
[----:B--2---:R0:W1:Y:S02]  /*30c0*/  F2I.F64.TRUNC R22, R4 ;  /* 0x0000000400167311 */ /* 0x004064000030d100 */
[----:B01----:R-:W-:Y:S05]  /*30d0*/  BRA `(.L_x_4585) ;  /* 0x00000008004c7947 */ /* 0x003fea0003800000 */
.L_x_4598:
        /* <DEDUP_REMOVED lines=26> */
.L_x_4601:
        /* <DEDUP_REMOVED lines=14> */
.L_x_4600:
[----:B------:R-:W2:Y:S02]  /*3360*/  LDG.E.U16 R22, desc[UR36][R4.64] ;  /* 0x0000002404167981 */ /* 0x000ea4000c1e1500 */
[----:B--2---:R-:W-:-:S06]  /*3370*/  IMAD.U32 R22, R22, 0x10000, RZ ;  /* 0x0001000016167824 */ /* 0x004fcc00078e00ff */
[----:B------:R-:W0:Y:S01]  /*3380*/  F2I.FTZ.TRUNC.NTZ R22, R22 ;  /* 0x0000001600167305 */ /* 0x000e22000021f100 */
[----:B------:R-:W-:Y:S05]  /*3390*/  BRA `(.L_x_4585) ;  /* 0x00000004009c7947 */ /* 0x000fea0003800000 */
.L_x_4597:
        /* <DEDUP_REMOVED lines=10> */
.L_x_4604:
        /* <DEDUP_REMOVED lines=21> */
.L_x_4608:
[----:B------:R-:W-:Y:S05]  /*3590*/  BSYNC.RECONVERGENT B1 ;  /* 0x0000000000017941 */ /* 0x000fea0003800200 */
.L_x_4607:
[----:B------:R-:W-:Y:S01]  /*35a0*/  IMAD.SHL.U32 R0, R0, 0x100000, RZ ;  /* 0x0010000000007824 */ /* 0x000fe200078e00ff */
[----:B------:R-:W-:-:S04]  /*35b0*/  LEA R3, R3, 0x3b800000, 0x17 ;  /* 0x3b80000003037811 */ /* 0x000fc800078eb8ff */
[----:B------:R-:W-:-:S07]  /*35c0*/  LOP3.LUT R22, R3, R0, R7, 0xfe, !PT ;  /* 0x0000000003167212 */ /* 0x000fce00078efe07 */
.L_x_4606:
[----:B------:R-:W-:Y:S05]  /*35d0*/  BSYNC.RECONVERGENT B0 ;  /* 0x0000000000007941 */ /* 0x000fea0003800200 */
.L_x_4605:
[----:B------:R-:W0:Y:S01]  /*35e0*/  F2I.FTZ.TRUNC.NTZ R22, R22 ;  /* 0x0000001600167305 */ /* 0x000e22000021f100 */
[----:B------:R-:W-:Y:S05]  /*35f0*/  BRA `(.L_x_4585) ;  /* 0x0000000400047947 */ /* 0x000fea0003800000 */
.L_x_4603:
        /* <DEDUP_REMOVED lines=21> */
.L_x_4612:
[----:B------:R-:W-:Y:S05]  /*3750*/  BSYNC.RECONVERGENT B1 ;  /* 0x0000000000017941 */ /* 0x000fea0003800200 */
.L_x_4611:
[----:B------:R-:W-:Y:S01]  /*3760*/  IMAD.SHL.U32 R0, R0, 0x200000, RZ ;  /* 0x0020000000007824 */ /* 0x000fe200078e00ff */
[----:B------:R-:W-:-:S04]  /*3770*/  LEA R3, R3, 0x37800000, 0x17 ;  /* 0x3780000003037811 */ /* 0x000fc800078eb8ff */
[----:B------:R-:W-:-:S07]  /*3780*/  LOP3.LUT R22, R3, R0, R7, 0xfe, !PT ;  /* 0x0000000003167212 */ /* 0x000fce00078efe07 */
.L_x_4610:
[----:B------:R-:W-:Y:S05]  /*3790*/  BSYNC.RECONVERGENT B0 ;  /* 0x0000000000007941 */ /* 0x000fea0003800200 */
.L_x_4609:
[----:B------:R-:W0:Y:S01]  /*37a0*/  F2I.FTZ.TRUNC.NTZ R22, R22 ;  /* 0x0000001600167305 */ /* 0x000e22000021f100 */
[----:B------:R-:W-:Y:S05]  /*37b0*/  BRA `(.L_x_4585) ;  /* 0x0000000000947947 */ /* 0x000fea0003800000 */
.L_x_4602:
        /* <DEDUP_REMOVED lines=14> */
.L_x_4616:
[----:B------:R-:W-:Y:S05]  /*38a0*/  BSYNC.RECONVERGENT B0 ;  /* 0x0000000000007941 */ /* 0x000fea0003800200 */
.L_x_4615:
[----:B------:R-:W0:Y:S01]  /*38b0*/  F2I.FTZ.TRUNC.NTZ R22, R22 ;  /* 0x0000001600167305 */ /* 0x000e22000021f100 */
[----:B------:R-:W-:Y:S05]  /*38c0*/  BRA `(.L_x_4585) ;  /* 0x0000000000507947 */ /* 0x000fea0003800000 */
.L_x_4590:
        /* <DEDUP_REMOVED lines=16> */
.L_x_4617:
[----:B------:R-:W-:Y:S05]  /*39d0*/  BRA `(.L_x_4585) ;  /* 0x00000000000c7947 */ /* 0x000fea0003800000 */
.L_x_4614:
[----:B------:R0:W5:Y:S01]  /*39e0*/  LDG.E R22, desc[UR36][R4.64] ;  /* 0x0000002404167981 */ /* 0x000162000c1e1900 */
[----:B------:R-:W-:Y:S05]  /*39f0*/  BRA `(.L_x_4585) ;  /* 0x0000000000047947 */ /* 0x000fea0003800000 */
.L_x_4613:
[----:B------:R0:W5:Y:S02]  /*3a00*/  LDG.E R22, desc[UR36][R4.64] ;  /* 0x0000002404167981 */ /* 0x000164000c1e1900 */
.L_x_4585:
[----:B------:R-:W-:Y:S05]  /*3a10*/  BSYNC.RECONVERGENT B6 ;  /* 0x0000000000067941 */ /* 0x000fea0003800200 */
.L_x_4584:
[----:B------:R-:W0:Y:S01]  /*3a20*/  LDCU UR4, c[0x0][0x388] ;  /* 0x00007100ff0477ac */ /* 0x000e220008000800 */
[----:B------:R-:W0:Y:S01]  /*3a30*/  LDC.U8 R18, c[0x0][0x3ac] ;  /* 0x0000eb00ff127b82 */ /* 0x000e220000000000 */
[----:B------:R-:W-:Y:S01]  /*3a40*/  ISETP.GE.AND P0, PT, R17, R16, PT ;  /* 0x000000101100720c */ /* 0x000fe20003f06270 */
[----:B------:R-:W-:Y:S04]  /*3a50*/  BSSY.RECONVERGENT B7, `(.L_x_4618) ;  /* 0x00002be000077945 */ /* 0x000fe80003800200 */
[----:B------:R-:W-:Y:S01]  /*3a60*/  BSSY.RELIABLE B6, `(.L_x_4619) ;  /* 0x00001d7000067945 */ /* 0x000fe20003800100 */
[----:B012345:R-:W-:Y:S02]  /*3a70*/  LOP3.LUT R4, R19, UR4, RZ, 0x3c, !PT ;  /* 0x0000000413047c12 */ /* 0x03ffe4000f8e3cff */
[----:B------:R-:W-:-:S02]  /*3a80*/  LOP3.LUT R26, R26, UR4, RZ, 0x3c, !PT ;  /* 0x000000041a1a7c12 */ /* 0x000fc4000f8e3cff */
        /* <DEDUP_REMOVED lines=24> */
.L_x_4624:
[----:B------:R0:W-:Y:S01]  /*3c10*/  STG.E.U8 desc[UR36][R8.64], R4 ;  /* 0x0000000408007986 */ /* 0x0001e2000c101124 */
[----:B------:R-:W-:Y:S05]  /*3c20*/  BRA `(.L_x_4626) ;  /* 0x0000000c003c7947 */ /* 0x000fea0003800000 */
.L_x_4623:
[----:B------:R-:W-:-:S13]  /*3c30*/  ISETP.NE.AND P0, PT, R0, 0x2, PT ;  /* 0x000000020000780c */ /* 0x000fda0003f05270 */
[----:B------:R-:W-:Y:S05]  /*3c40*/  @!P0 BRA `(.L_x_4627) ;  /* 0x0000000000248947 */ /* 0x000fea0003800000 */
[----:B------:R-:W-:-:S13]  /*3c50*/  ISETP.NE.AND P0, PT, R0, 0x3, PT ;  /* 0x000000030000780c */ /* 0x000fda0003f05270 */
[----:B------:R-:W-:Y:S05]  /*3c60*/  @!P0 BRA `(.L_x_4628) ;  /* 0x0000000000148947 */ /* 0x000fea0003800000 */
[----:B------:R-:W-:-:S13]  /*3c70*/  ISETP.NE.AND P0, PT, R0, 0x4, PT ;  /* 0x000000040000780c */ /* 0x000fda0003f05270 */
[----:B------:R-:W-:Y:S05]  /*3c80*/  @P0 BRA `(.L_x_4625) ;  /* 0x0000000800900947 */ /* 0x000fea0003800000 */
[----:B------:R-:W-:-:S05]  /*3c90*/  SHF.R.S32.HI R5, RZ, 0x1f, R4 ;  /* 0x0000001fff057819 */ /* 0x000fca0000011404 */
[----:B------:R0:W-:Y:S01]  /*3ca0*/  STG.E.64 desc[UR36][R8.64], R4 ;  /* 0x0000000408007986 */ /* 0x0001e2000c101b24 */
[----:B------:R-:W-:Y:S05]  /*3cb0*/  BRA `(.L_x_4626) ;  /* 0x0000000c00187947 */ /* 0x000fea0003800000 */
.L_x_4628:
[----:B------:R0:W-:Y:S01]  /*3cc0*/  STG.E desc[UR36][R8.64], R4 ;  /* 0x0000000408007986 */ /* 0x0001e2000c101924 */
[----:B------:R-:W-:Y:S05]  /*3cd0*/  BRA `(.L_x_4626) ;  /* 0x0000000c00107947 */ /* 0x000fea0003800000 */
.L_x_4627:
[----:B------:R0:W-:Y:S01]  /*3ce0*/  STG.E.U16 desc[UR36][R8.64], R4 ;  /* 0x0000000408007986 */ /* 0x0001e2000c101524 */
[----:B------:R-:W-:Y:S05]  /*3cf0*/  BRA `(.L_x_4626) ;  /* 0x0000000c00087947 */ /* 0x000fea0003800000 */
.L_x_4622:
[----:B------:R-:W-:-:S13]  /*3d00*/  ISETP.GT.AND P0, PT, R0, 0x6, PT ;  /* 0x000000060000780c */ /* 0x000fda0003f04270 */
[----:B------:R-:W-:Y:S05]  /*3d10*/  @P0 BRA `(.L_x_4629) ;  /* 0x00000000002c0947 */ /* 0x000fea0003800000 */
[----:B------:R-:W-:-:S13]  /*3d20*/  ISETP.NE.AND P0, PT, R0, 0x5, PT ;  /* 0x000000050000780c */ /* 0x000fda0003f05270 */
[----:B------:R-:W-:Y:S05]  /*3d30*/  @!P0 BRA `(.L_x_4630) ;  /* 0x0000000000148947 */ /* 0x000fea0003800000 */
[----:B------:R-:W-:-:S13]  /*3d40*/  ISETP.NE.AND P0, PT, R0, 0x6, PT ;  /* 0x000000060000780c */ /* 0x000fda0003f05270 */
[----:B------:R-:W-:Y:S05]  /*3d50*/  @P0 BRA `(.L_x_4625) ;  /* 0x00000008005c0947 */ /* 0x000fea0003800000 */
[----:B------:R-:W-:-:S05]  /*3d60*/  I2FP.F32.S32 R3, R4 ;  /* 0x0000000400037245 */ /* 0x000fca0000201400 */
[----:B------:R0:W-:Y:S01]  /*3d70*/  STG.E desc[UR36][R8.64], R3 ;  /* 0x0000000308007986 */ /* 0x0001e2000c101924 */
[----:B------:R-:W-:Y:S05]  /*3d80*/  BRA `(.L_x_4626) ;  /* 0x0000000800e47947 */ /* 0x000fea0003800000 */
.L_x_4630:
[----:B------:R-:W-:-:S04]  /*3d90*/  I2FP.F32.S32 R0, R4 ;  /* 0x0000000400007245 */ /* 0x000fc80000201400 */
[----:B------:R-:W-:-:S05]  /*3da0*/  F2FP.F16.F32.PACK_AB R0, RZ, R0 ;  /* 0x00000000ff00723e */ /* 0x000fca00000000ff */
[----:B------:R0:W-:Y:S01]  /*3db0*/  STG.E.U16 desc[UR36][R8.64], R0 ;  /* 0x0000000008007986 */ /* 0x0001e2000c101524 */
[----:B------:R-:W-:Y:S05]  /*3dc0*/  BRA `(.L_x_4626) ;  /* 0x0000000800d47947 */ /* 0x000fea0003800000 */
.L_x_4629:
[----:B------:R-:W-:-:S13]  /*3dd0*/  ISETP.NE.AND P0, PT, R0, 0x7, PT ;  /* 0x000000070000780c */ /* 0x000fda0003f05270 */
[----:B------:R-:W-:Y:S05]  /*3de0*/  @!P0 BRA `(.L_x_4631) ;  /* 0x0000000000348947 */ /* 0x000fea0003800000 */
[----:B------:R-:W-:-:S13]  /*3df0*/  ISETP.NE.AND P0, PT, R0, 0x8, PT ;  /* 0x000000080000780c */ /* 0x000fda0003f05270 */
[----:B------:R-:W-:Y:S05]  /*3e00*/  @!P0 BRA `(.L_x_4632) ;  /* 0x0000000000188947 */ /* 0x000fea0003800000 */
[----:B------:R-:W-:-:S13]  /*3e10*/  ISETP.NE.AND P0, PT, R0, 0x9, PT ;  /* 0x000000090000780c */ /* 0x000fda0003f05270 */
[----:B------:R-:W-:Y:S05]  /*3e20*/  @P0 BRA `(.L_x_4625) ;  /* 0x0000000800280947 */ /* 0x000fea0003800000 */
[----:B------:R-:W-:Y:S01]  /*3e30*/  I2FP.F32.S32 R4, R4 ;  /* 0x0000000400047245 */ /* 0x000fe20000201400 */
[----:B------:R-:W-:-:S05]  /*3e40*/  IMAD.MOV.U32 R5, RZ, RZ, RZ ;  /* 0x000000ffff057224 */ /* 0x000fca00078e00ff */
[----:B------:R0:W-:Y:S01]  /*3e50*/  STG.E.64 desc[UR36][R8.64], R4 ;  /* 0x0000000408007986 */ /* 0x0001e2000c101b24 */
[----:B------:R-:W-:Y:S05]  /*3e60*/  BRA `(.L_x_4626) ;  /* 0x0000000800ac7947 */ /* 0x000fea0003800000 */
.L_x_4632:
[----:B------:R-:W-:-:S04]  /*3e70*/  I2FP.F32.S32 R4, R4 ;  /* 0x0000000400047245 */ /* 0x000fc80000201400 */
[----:B------:R-:W-:-:S04]  /*3e80*/  F2FP.F16.F32.PACK_AB R3, RZ, R4 ;  /* 0x00000004ff03723e */ /* 0x000fc800000000ff */
[----:B------:R-:W-:-:S05]  /*3e90*/  PRMT R3, R3, 0x5410, RZ ;  /* 0x0000541003037816 */ /* 0x000fca00000000ff */
[----:B------:R0:W-:Y:S01]  /*3ea0*/  STG.E desc[UR36][R8.64], R3 ;  /* 0x0000000308007986 */ /* 0x0001e2000c101924 */
[----:B------:R-:W-:Y:S05]  /*3eb0*/  BRA `(.L_x_4626) ;  /* 0x0000000800987947 */ /* 0x000fea0003800000 */
.L_x_4631:
[----:B------:R-:W0:Y:S02]  /*3ec0*/  I2F.F64 R4, R4 ;  /* 0x0000000400047312 */ /* 0x000e240000201c00 */
[----:B0-----:R0:W-:Y:S01]  /*3ed0*/  STG.E.64 desc[UR36][R8.64], R4 ;  /* 0x0000000408007986 */ /* 0x0011e2000c101b24 */
[----:B------:R-:W-:Y:S05]  /*3ee0*/  BRA `(.L_x_4626) ;  /* 0x00000008008c7947 */ /* 0x000fea0003800000 */
.L_x_4621:
        /* <DEDUP_REMOVED lines=8> */
[----:B------:R-:W-:-:S04]  /*3f70*/  ISETP.NE.AND P0, PT, R4, RZ, PT ;  /* 0x000000ff0400720c */ /* 0x000fc80003f05270 */
[----:B------:R-:W-:-:S05]  /*3f80*/  SEL R3, RZ, 0x1, !P0 ;  /* 0x00000001ff037807 */ /* 0x000fca0004000000 */
[----:B------:R4:W-:Y:S01]  /*3f90*/  STG.E.U8 desc[UR36][R8.64], R3 ;  /* 0x0000000308007986 */ /* 0x0009e2000c101124 */
[----:B------:R-:W-:Y:S05]  /*3fa0*/  BRA `(.L_x_4626) ;  /* 0x00000008005c7947 */ /* 0x000fea0003800000 */
.L_x_4635:
[----:B------:R-:W-:Y:S01]  /*3fb0*/  CS2R R6, SRZ ;  /* 0x0000000000067805 */ /* 0x000fe2000001ff00 */
[----:B------:R-:W0:Y:S04]  /*3fc0*/  I2F.F64 R4, R4 ;  /* 0x0000000400047312 */ /* 0x000e280000201c00 */
[----:B0-----:R3:W-:Y:S01]  /*3fd0*/  STG.E.128 desc[UR36][R8.64], R4 ;  /* 0x0000000408007986 */ /* 0x0017e2000c101d24 */
[----:B------:R-:W-:Y:S05]  /*3fe0*/  BRA `(.L_x_4626) ;  /* 0x00000008004c7947 */ /* 0x000fea0003800000 */
.L_x_4634:
[----:B------:R-:W-:-:S13]  /*3ff0*/  ISETP.NE.AND P0, PT, R0, 0xf, PT ;  /* 0x0000000f0000780c */ /* 0x000fda0003f05270 */
[----:B------:R-:W-:Y:S05]  /*4000*/  @!P0 BRA `(.L_x_4636) ;  /* 0x0000000000a08947 */ /* 0x000fea0003800000 */
[----:B------:R-:W-:-:S13]  /*4010*/  ISETP.NE.AND P0, PT, R0, 0x17, PT ;  /* 0x000000170000780c */ /* 0x000fda0003f05270 */
[----:B------:R-:W-:Y:S05]  /*4020*/  @!P0 BRA `(.L_x_4637) ;  /* 0x00000000004c8947 */ /* 0x000fea0003800000 */
[----:B------:R-:W-:-:S13]  /*4030*/  ISETP.NE.AND P0, PT, R0, 0x18, PT ;  /* 0x000000180000780c */ /* 0x000fda0003f05270 */
[----:B------:R-:W-:Y:S05]  /*4040*/  @P0 BRA `(.L_x_4625) ;  /* 0x0000000400a00947 */ /* 0x000fea0003800000 */
        /* <DEDUP_REMOVED lines=13> */
.L_x_4639:
[----:B------:R-:W-:Y:S05]  /*4120*/  BSYNC.RECONVERGENT B0 ;  /* 0x0000000000007941 */ /* 0x000fea0003800200 */
.L_x_4638:
[----:B------:R-:W-:-:S05]  /*4130*/  LOP3.LUT R5, R0, 0x80, R5, 0xf8, !PT ;  /* 0x0000008000057812 */ /* 0x000fca00078ef805 */
[----:B------:R2:W-:Y:S01]  /*4140*/  STG.E.U8 desc[UR36][R8.64], R5 ;  /* 0x0000000508007986 */ /* 0x0005e2000c101124 */
[----:B------:R-:W-:Y:S05]  /*4150*/  BRA `(.L_x_4626) ;  /* 0x0000000400f07947 */ /* 0x000fea0003800000 */
.L_x_4637:
        /* <DEDUP_REMOVED lines=15> */
.L_x_4641:
[----:B------:R-:W-:Y:S05]  /*4250*/  BSYNC.RECONVERGENT B0 ;  /* 0x0000000000007941 */ /* 0x000fea0003800200 */
.L_x_4640:
[----:B------:R-:W-:-:S05]  /*4260*/  LOP3.LUT R5, R0, 0x80, R5, 0xf8, !PT ;  /* 0x0000008000057812 */ /* 0x000fca00078ef805 */
[----:B------:R1:W-:Y:S01]  /*4270*/  STG.E.U8 desc[UR36][R8.64], R5 ;  /* 0x0000000508007986 */ /* 0x0003e2000c101124 */
[----:B------:R-:W-:Y:S05]  /*4280*/  BRA `(.L_x_4626) ;  /* 0x0000000400a47947 */ /* 0x000fea0003800000 */
.L_x_4636:
[----:B------:R-:W-:-:S04]  /*4290*/  I2FP.F32.S32 R0, R4 ;  /* 0x0000000400007245 */ /* 0x000fc80000201400 */
[----:B------:R-:W-:-:S05]  /*42a0*/  F2FP.BF16.F32.PACK_AB R0, RZ, R0 ;  /* 0x00000000ff00723e */ /* 0x000fca00000010ff */
[----:B------:R0:W-:Y:S01]  /*42b0*/  STG.E.U16 desc[UR36][R8.64], R0 ;  /* 0x0000000008007986 */ /* 0x0001e2000c101524 */
[----:B------:R-:W-:Y:S05]  /*42c0*/  BRA `(.L_x_4626) ;  /* 0x0000000400947947 */ /* 0x000fea0003800000 */
.L_x_4633:
        /* <DEDUP_REMOVED lines=10> */
.L_x_4644:
        /* <DEDUP_REMOVED lines=13> */
.L_x_4647:
[----:B------:R-:W-:-:S04]  /*4440*/  SHF.R.U32.HI R0, RZ, 0x14, R3 ;  /* 0x00000014ff007819 */ /* 0x000fc80000011603 */
[----:B------:R-:W-:-:S04]  /*4450*/  LOP3.LUT R0, R0, 0x1, RZ, 0xc0, !PT ;  /* 0x0000000100007812 */ /* 0x000fc800078ec0ff */
[----:B------:R-:W-:-:S04]  /*4460*/  IADD3 R0, PT, PT, R3, 0x487ffff, R0 ;  /* 0x0487ffff03007810 */ /* 0x000fc80007ffe000 */
[----:B------:R-:W-:-:S04]  /*4470*/  SHF.R.U32.HI R0, RZ, 0x14, R0 ;  /* 0x00000014ff007819 */ /* 0x000fc80000011600 */
[----:B------:R-:W-:-:S07]  /*4480*/  LOP3.LUT R0, R0, 0xff, RZ, 0xc0, !PT ;  /* 0x000000ff00007812 */ /* 0x000fce00078ec0ff */
.L_x_4648:
[----:B------:R-:W-:-:S04]  /*4490*/  SHF.R.U32.HI R3, RZ, 0x18, R3 ;  /* 0x00000018ff037819 */ /* 0x000fc80000011603 */
[----:B------:R-:W-:-:S04]  /*44a0*/  LOP3.LUT R0, R0, 0x80, R3, 0xf8, !PT ;  /* 0x0000008000007812 */ /* 0x000fc800078ef803 */
[----:B------:R-:W-:-:S07]  /*44b0*/  PRMT R4, R0, 0x7610, R4 ;  /* 0x0000761000047816 */ /* 0x000fce0000000004 */
.L_x_4646:
[----:B------:R-:W-:Y:S05]  /*44c0*/  BSYNC.RECONVERGENT B0 ;  /* 0x0000000000007941 */ /* 0x000fea0003800200 */
.L_x_4645:
[----:B------:R0:W-:Y:S01]  /*44d0*/  STG.E.U8 desc[UR36][R8.64], R4 ;  /* 0x0000000408007986 */ /* 0x0001e2000c101124 */
[----:B------:R-:W-:Y:S05]  /*44e0*/  BRA `(.L_x_4626) ;  /* 0x00000004000c7947 */ /* 0x000fea0003800000 */
.L_x_4643:
        /* <DEDUP_REMOVED lines=13> */
.L_x_4651:
[----:B------:R-:W-:-:S04]  /*45c0*/  SHF.R.U32.HI R0, RZ, 0x15, R3 ;  /* 0x00000015ff007819 */ /* 0x000fc80000011603 */
[----:B------:R-:W-:-:S04]  /*45d0*/  LOP3.LUT R0, R0, 0x1, RZ, 0xc0, !PT ;  /* 0x0000000100007812 */ /* 0x000fc800078ec0ff */
[----:B------:R-:W-:-:S04]  /*45e0*/  IADD3 R0, PT, PT, R3, 0x88fffff, R0 ;  /* 0x088fffff03007810 */ /* 0x000fc80007ffe000 */
[----:B------:R-:W-:-:S04]  /*45f0*/  SHF.R.U32.HI R0, RZ, 0x15, R0 ;  /* 0x00000015ff007819 */ /* 0x000fc80000011600 */
[----:B------:R-:W-:-:S07]  /*4600*/  LOP3.LUT R0, R0, 0xff, RZ, 0xc0, !PT ;  /* 0x000000ff00007812 */ /* 0x000fce00078ec0ff */
.L_x_4652:
[----:B------:R-:W-:-:S04]  /*4610*/  SHF.R.U32.HI R3, RZ, 0x18, R3 ;  /* 0x00000018ff037819 */ /* 0x000fc80000011603 */
[----:B------:R-:W-:-:S04]  /*4620*/  LOP3.LUT R0, R0, 0x80, R3, 0xf8, !PT ;  /* 0x0000008000007812 */ /* 0x000fc800078ef803 */
[----:B------:R-:W-:-:S07]  /*4630*/  PRMT R4, R0, 0x7610, R4 ;  /* 0x0000761000047816 */ /* 0x000fce0000000004 */
.L_x_4650:
[----:B------:R-:W-:Y:S05]  /*4640*/  BSYNC.RECONVERGENT B0 ;  /* 0x0000000000007941 */ /* 0x000fea0003800200 */
.L_x_4649:
[----:B------:R0:W-:Y:S01]  /*4650*/  STG.E.U8 desc[UR36][R8.64], R4 ;  /* 0x0000000408007986 */ /* 0x0001e2000c101124 */
[----:B------:R-:W-:Y:S05]  /*4660*/  BRA `(.L_x_4626) ;  /* 0x0000000000ac7947 */ /* 0x000fea0003800000 */
.L_x_4642:
[----:B------:R-:W-:-:S13]  /*4670*/  ISETP.NE.AND P0, PT, R0, 0x1c, PT ;  /* 0x0000001c0000780c */ /* 0x000fda0003f05270 */
[----:B------:R-:W-:Y:S05]  /*4680*/  @!P0 BRA `(.L_x_4653) ;  /* 0x0000000000a08947 */ /* 0x000fea0003800000 */
[----:B------:R-:W-:-:S13]  /*4690*/  ISETP.NE.AND P0, PT, R0, 0x1d, PT ;  /* 0x0000001d0000780c */ /* 0x000fda0003f05270 */
[----:B------:R-:W-:Y:S05]  /*46a0*/  @!P0 BRA `(.L_x_4654) ;  /* 0x00000000008c8947 */ /* 0x000fea0003800000 */
[----:B------:R-:W-:-:S13]  /*46b0*/  ISETP.NE.AND P0, PT, R0, 0x2c, PT ;  /* 0x0000002c0000780c */ /* 0x000fda0003f05270 */
[----:B------:R-:W-:Y:S05]  /*46c0*/  @!P0 BRA `(.L_x_4655) ;  /* 0x0000000000448947 */ /* 0x000fea0003800000 */
.L_x_4625:
        /* <DEDUP_REMOVED lines=16> */
.L_x_4656:
[----:B------:R-:W-:Y:S05]  /*47d0*/  BRA `(.L_x_4626) ;  /* 0x0000000000507947 */ /* 0x000fea0003800000 */
.L_x_4655:
        /* <DEDUP_REMOVED lines=16> */
.L_x_4654:
[----:B------:R-:W-:-:S05]  /*48e0*/  SHF.R.S32.HI R5, RZ, 0x1f, R4 ;  /* 0x0000001fff057819 */ /* 0x000fca0000011404 */
[----:B------:R0:W-:Y:S01]  /*48f0*/  STG.E.64 desc[UR36][R8.64], R4 ;  /* 0x0000000408007986 */ /* 0x0001e2000c101b24 */
[----:B------:R-:W-:Y:S05]  /*4900*/  BRA `(.L_x_4626) ;  /* 0x0000000000047947 */ /* 0x000fea0003800000 */
.L_x_4653:
[----:B------:R0:W-:Y:S02]  /*4910*/  STG.E desc[UR36][R8.64], R4 ;  /* 0x0000000408007986 */ /* 0x0001e4000c101924 */
.L_x_4626:
        /* <DEDUP_REMOVED lines=23> */
.L_x_4661:
[----:B------:R0:W-:Y:S01]  /*4a90*/  STG.E.U8 desc[UR36][R8.64], R26 ;  /* 0x0000001a08007986 */ /* 0x0001e2000c101124 */
[----:B------:R-:W-:Y:S05]  /*4aa0*/  BRA `(.L_x_4663) ;  /* 0x0000000c00387947 */ /* 0x000fea0003800000 */
.L_x_4660:
        /* <DEDUP_REMOVED lines=9> */
.L_x_4665:
[----:B------:R3:W-:Y:S01]  /*4b40*/  STG.E desc[UR36][R8.64], R26 ;  /* 0x0000001a08007986 */ /* 0x0007e2000c101924 */
[----:B------:R-:W-:Y:S05]  /*4b50*/  BRA `(.L_x_4663) ;  /* 0x0000000c000c7947 */ /* 0x000fea0003800000 */
.L_x_4664:
[----:B------:R2:W-:Y:S01]  /*4b60*/  STG.E.U16 desc[UR36][R8.64], R26 ;  /* 0x0000001a08007986 */ /* 0x0005e2000c101524 */
[----:B------:R-:W-:Y:S05]  /*4b70*/  BRA `(.L_x_4663) ;  /* 0x0000000c00047947 */ /* 0x000fea0003800000 */
.L_x_4659:
        /* <DEDUP_REMOVED lines=9> */
.L_x_4667:
[----:B------:R-:W-:-:S04]  /*4c10*/  I2FP.F32.S32 R0, R26 ;  /* 0x0000001a00007245 */ /* 0x000fc80000201400 */
[----:B------:R-:W-:-:S05]  /*4c20*/  F2FP.F16.F32.PACK_AB R0, RZ, R0 ;  /* 0x00000000ff00723e */ /* 0x000fca00000000ff */
[----:B------:R0:W-:Y:S01]  /*4c30*/  STG.E.U16 desc[UR36][R8.64], R0 ;  /* 0x0000000008007986 */ /* 0x0001e2000c101524 */
[----:B------:R-:W-:Y:S05]  /*4c40*/  BRA `(.L_x_4663) ;  /* 0x0000000800d07947 */ /* 0x000fea0003800000 */
.L_x_4666:
        /* <DEDUP_REMOVED lines=10> */
.L_x_4669:
[----:B------:R-:W-:-:S04]  /*4cf0*/  I2FP.F32.S32 R26, R26 ;  /* 0x0000001a001a7245 */ /* 0x000fc80000201400 */
[----:B------:R-:W-:-:S04]  /*4d00*/  F2FP.F16.F32.PACK_AB R3, RZ, R26 ;  /* 0x0000001aff03723e */ /* 0x000fc800000000ff */
[----:B------:R-:W-:-:S05]  /*4d10*/  PRMT R3, R3, 0x5410, RZ ;  /* 0x0000541003037816 */ /* 0x000fca00000000ff */
[----:B------:R0:W-:Y:S01]  /*4d20*/  STG.E desc[UR36][R8.64], R3 ;  /* 0x0000000308007986 */ /* 0x0001e2000c101924 */
[----:B------:R-:W-:Y:S05]  /*4d30*/  BRA `(.L_x_4663) ;  /* 0x0000000800947947 */ /* 0x000fea0003800000 */
.L_x_4668:
[----:B------:R-:W0:Y:S02]  /*4d40*/  I2F.F64 R26, R26 ;  /* 0x0000001a001a7312 */ /* 0x000e240000201c00 */
[----:B0-----:R0:W-:Y:S01]  /*4d50*/  STG.E.64 desc[UR36][R8.64], R26 ;  /* 0x0000001a08007986 */ /* 0x0011e2000c101b24 */
[----:B------:R-:W-:Y:S05]  /*4d60*/  BRA `(.L_x_4663) ;  /* 0x0000000800887947 */ /* 0x000fea0003800000 */
.L_x_4658:
        /* <DEDUP_REMOVED lines=12> */
.L_x_4673:
        /* <DEDUP_REMOVED lines=17> */
.L_x_4676:
[----:B------:R-:W-:-:S04]  /*4f40*/  SHF.R.U32.HI R3, RZ, 0x18, R5 ;  /* 0x00000018ff037819 */ /* 0x000fc80000011605 */
[----:B------:R-:W-:-:S04]  /*4f50*/  LOP3.LUT R0, R0, 0x80, R3, 0xf8, !PT ;  /* 0x0000008000007812 */ /* 0x000fc800078ef803 */
[----:B------:R-:W-:-:S07]  /*4f60*/  PRMT R4, R0, 0x7610, R4 ;  /* 0x0000761000047816 */ /* 0x000fce0000000004 */
.L_x_4675:
[----:B------:R-:W-:Y:S05]  /*4f70*/  BSYNC.RECONVERGENT B0 ;  /* 0x0000000000007941 */ /* 0x000fea0003800200 */
.L_x_4674:
[----:B------:R0:W-:Y:S01]  /*4f80*/  STG.E.U8 desc[UR36][R8.64], R4 ;  /* 0x0000000408007986 */ /* 0x0001e2000c101124 */
[----:B------:R-:W-:Y:S05]  /*4f90*/  BRA `(.L_x_4663) ;  /* 0x0000000400fc7947 */ /* 0x000fea0003800000 */
.L_x_4672:
        /* <DEDUP_REMOVED lines=17> */
.L_x_4679:
[----:B------:R-:W-:-:S04]  /*50b0*/  SHF.R.U32.HI R3, RZ, 0x18, R5 ;  /* 0x00000018ff037819 */ /* 0x000fc80000011605 */
[----:B------:R-:W-:-:S04]  /*50c0*/  LOP3.LUT R0, R0, 0x80, R3, 0xf8, !PT ;  /* 0x0000008000007812 */ /* 0x000fc800078ef803 */
[----:B------:R-:W-:-:S07]  /*50d0*/  PRMT R4, R0, 0x7610, R4 ;  /* 0x0000761000047816 */ /* 0x000fce0000000004 */
.L_x_4678:
[----:B------:R-:W-:Y:S05]  /*50e0*/  BSYNC.RECONVERGENT B0 ;  /* 0x0000000000007941 */ /* 0x000fea0003800200 */
.L_x_4677:
[----:B------:R0:W-:Y:S01]  /*50f0*/  STG.E.U8 desc[UR36][R8.64], R4 ;  /* 0x0000000408007986 */ /* 0x0001e2000c101124 */
[----:B------:R-:W-:Y:S05]  /*5100*/  BRA `(.L_x_4663) ;  /* 0x0000000400a07947 */ /* 0x000fea0003800000 */
.L_x_4671:
[----:B------:R-:W-:-:S13]  /*5110*/  ISETP.NE.AND P0, PT, R0, 0x1c, PT ;  /* 0x0000001c0000780c */ /* 0x000fda0003f05270 */
[----:B------:R-:W-:Y:S05]  /*5120*/  @!P0 BRA `(.L_x_4680) ;  /* 0x00000000005c8947 */ /* 0x000fea0003800000 */
[----:B------:R-:W-:-:S13]  /*5130*/  ISETP.NE.AND P0, PT, R0, 0x1d, PT ;  /* 0x0000001d0000780c */ /* 0x000fda0003f05270 */
[----:B------:R-:W-:Y:S05]  /*5140*/  @!P0 BRA `(.L_x_4681) ;  /* 0x0000000000488947 */ /* 0x000fea0003800000 */
[----:B------:R-:W-:-:S13]  /*5150*/  ISETP.NE.AND P0, PT, R0, 0x2c, PT ;  /* 0x0000002c0000780c */ /* 0x000fda0003f05270 */
[----:B------:R-:W-:Y:S05]  /*5160*/  @P0 BRA `(.L_x_4662) ;  /* 0x0000000000a40947 */ /* 0x000fea0003800000 */
        /* <DEDUP_REMOVED lines=16> */
.L_x_4681:
[----:B------:R-:W-:-:S05]  /*5270*/  SHF.R.S32.HI R27, RZ, 0x1f, R26 ;  /* 0x0000001fff1b7819 */ /* 0x000fca000001141a */
[----:B------:R0:W-:Y:S01]  /*5280*/  STG.E.64 desc[UR36][R8.64], R26 ;  /* 0x0000001a08007986 */ /* 0x0001e2000c101b24 */
[----:B------:R-:W-:Y:S05]  /*5290*/  BRA `(.L_x_4663) ;  /* 0x00000004003c7947 */ /* 0x000fea0003800000 */
.L_x_4680:
[----:B------:R0:W-:Y:S01]  /*52a0*/  STG.E desc[UR36][R8.64], R26 ;  /* 0x0000001a08007986 */ /* 0x0001e2000c101924 */
[----:B------:R-:W-:Y:S05]  /*52b0*/  BRA `(.L_x_4663) ;  /* 0x0000000400347947 */ /* 0x000fea0003800000 */
.L_x_4670:
        /* <DEDUP_REMOVED lines=10> */
.L_x_4683:
[----:B------:R-:W-:Y:S01]  /*5360*/  CS2R R6, SRZ ;  /* 0x0000000000067805 */ /* 0x000fe2000001ff00 */
[----:B------:R-:W0:Y:S04]  /*5370*/  I2F.F64 R4, R26 ;  /* 0x0000001a00047312 */ /* 0x000e280000201c00 */
[----:B0-----:R0:W-:Y:S01]  /*5380*/  STG.E.128 desc[UR36][R8.64], R4 ;  /* 0x0000000408007986 */ /* 0x0011e2000c101d24 */
[----:B------:R-:W-:Y:S05]  /*5390*/  BRA `(.L_x_4663) ;  /* 0x0000000000fc7947 */ /* 0x000fea0003800000 */
.L_x_4682:
[----:B------:R-:W-:-:S13]  /*53a0*/  ISETP.NE.AND P0, PT, R0, 0xf, PT ;  /* 0x0000000f0000780c */ /* 0x000fda0003f05270 */
[----:B------:R-:W-:Y:S05]  /*53b0*/  @!P0 BRA `(.L_x_4684) ;  /* 0x0000000000e88947 */ /* 0x000fea0003800000 */
[----:B------:R-:W-:-:S13]  /*53c0*/  ISETP.NE.AND P0, PT, R0, 0x17, PT ;  /* 0x000000170000780c */ /* 0x000fda0003f05270 */
[----:B------:R-:W-:Y:S05]  /*53d0*/  @!P0 BRA `(.L_x_4685) ;  /* 0x0000000000908947 */ /* 0x000fea0003800000 */
[----:B------:R-:W-:-:S13]  /*53e0*/  ISETP.NE.AND P0, PT, R0, 0x18, PT ;  /* 0x000000180000780c */ /* 0x000fda0003f05270 */
[----:B------:R-:W-:Y:S05]  /*53f0*/  @!P0 BRA `(.L_x_4686) ;  /* 0x0000000000448947 */ /* 0x000fea0003800000 */
.L_x_4662:
        /* <DEDUP_REMOVED lines=16> */
.L_x_4687:
[----:B------:R-:W-:Y:S05]  /*5500*/  BRA `(.L_x_4663) ;  /* 0x0000000000a07947 */ /* 0x000fea0003800000 */
.L_x_4686:
        /* <DEDUP_REMOVED lines=13> */
.L_x_4689:
[----:B------:R-:W-:Y:S05]  /*55e0*/  BSYNC.RECONVERGENT B0 ;  /* 0x0000000000007941 */ /* 0x000fea0003800200 */
.L_x_4688:
[----:B------:R-:W-:-:S05]  /*55f0*/  LOP3.LUT R3, R0, 0x80, R3, 0xf8, !PT ;  /* 0x0000008000037812 */ /* 0x000fca00078ef803 */
[----:B------:R0:W-:Y:S01]  /*5600*/  STG.E.U8 desc[UR36][R8.64], R3 ;  /* 0x0000000308007986 */ /* 0x0001e2000c101124 */
[----:B------:R-:W-:Y:S05]  /*5610*/  BRA `(.L_x_4663) ;  /* 0x00000000005c7947 */ /* 0x000fea0003800000 */
.L_x_4685:
        /* <DEDUP_REMOVED lines=12> */
.L_x_4691:
[----:B------:R-:W-:Y:S01]  /*56e0*/  IMAD.MOV.U32 R0, RZ, RZ, 0x7f ;  /* 0x0000007fff007424 */ /* 0x000fe200078e00ff */
[----:B------:R-:W-:-:S04]  /*56f0*/  ISETP.GT.U32.AND P0, PT, R4, 0x7f800000, PT ;  /* 0x7f8000000400780c */ /* 0x000fc80003f04070 */
[----:B------:R-:W-:-:S09]  /*5700*/  SEL R0, R0, 0x7c, P0 ;  /* 0x0000007c00007807 */ /* 0x000fd20000000000 */
.L_x_4692:
[----:B------:R-:W-:Y:S05]  /*5710*/  BSYNC.RECONVERGENT B0 ;  /* 0x0000000000007941 */ /* 0x000fea0003800200 */
.L_x_4690:
[----:B------:R-:W-:-:S04]  /*5720*/  SHF.R.U32.HI R3, RZ, 0x18, R3 ;  /* 0x00000018ff037819 */ /* 0x000fc80000011603 */
[----:B------:R-:W-:-:S05]  /*5730*/  LOP3.LUT R3, R0, 0x80, R3, 0xf8, !PT ;  /* 0x0000008000037812 */ /* 0x000fca00078ef803 */
[----:B------:R0:W-:Y:S01]  /*5740*/  STG.E.U8 desc[UR36][R8.64], R3 ;  /* 0x0000000308007986 */ /* 0x0001e2000c101124 */
[----:B------:R-:W-:Y:S05]  /*5750*/  BRA `(.L_x_4663) ;  /* 0x00000000000c7947 */ /* 0x000fea0003800000 */
.L_x_4684:
[----:B------:R-:W-:-:S04]  /*5760*/  I2FP.F32.S32 R0, R26 ;  /* 0x0000001a00007245 */ /* 0x000fc80000201400 */
[----:B------:R-:W-:-:S05]  /*5770*/  F2FP.BF16.F32.PACK_AB R0, RZ, R0 ;  /* 0x00000000ff00723e */ /* 0x000fca00000010ff */
[----:B------:R0:W-:Y:S02]  /*5780*/  STG.E.U16 desc[UR36][R8.64], R0 ;  /* 0x0000000008007986 */ /* 0x0001e4000c101524 */
.L_x_4663:
[----:B------:R-:W-:-:S07]  /*5790*/  VIADD R17, R17, 0x80 ;  /* 0x0000008011117836 */ /* 0x000fce0000000000 */
.L_x_4620:
[----:B------:R-:W-:-:S13]  /*57a0*/  ISETP.GE.AND P0, PT, R17, R16, PT ;  /* 0x000000101100720c */ /* 0x000fda0003f06270 */
[----:B------:R-:W-:Y:S05]  /*57b0*/  @P0 BREAK.RELIABLE B6 ;  /* 0x0000000000060942 */ /* 0x000fea0003800100 */
[----:B------:R-:W-:Y:S05]  /*57c0*/  @P0 BRA `(.L_x_4657) ;  /* 0x0000000c00980947 */ /* 0x000fea0003800000 */
[----:B------:R-:W-:Y:S05]  /*57d0*/  BSYNC.RELIABLE B6 ;  /* 0x0000000000067941 */ /* 0x000fea0003800100 */
.L_x_4619:
        /* <DEDUP_REMOVED lines=20> */
.L_x_4696:
[----:B------:R0:W-:Y:S01]  /*5920*/  STG.E.U8 desc[UR36][R8.64], R24 ;  /* 0x0000001808007986 */ /* 0x0001e2000c101124 */
[----:B------:R-:W-:Y:S05]  /*5930*/  BRA `(.L_x_4698) ;  /* 0x0000000c00387947 */ /* 0x000fea0003800000 */
.L_x_4695:
        /* <DEDUP_REMOVED lines=9> */
.L_x_4700:
[----:B------:R0:W-:Y:S01]  /*59d0*/  STG.E desc[UR36][R8.64], R24 ;  /* 0x0000001808007986 */ /* 0x0001e2000c101924 */
[----:B------:R-:W-:Y:S05]  /*59e0*/  BRA `(.L_x_4698) ;  /* 0x0000000c000c7947 */ /* 0x000fea0003800000 */
.L_x_4699:
[----:B------:R0:W-:Y:S01]  /*59f0*/  STG.E.U16 desc[UR36][R8.64], R24 ;  /* 0x0000001808007986 */ /* 0x0001e2000c101524 */
[----:B------:R-:W-:Y:S05]  /*5a00*/  BRA `(.L_x_4698) ;  /* 0x0000000c00047947 */ /* 0x000fea0003800000 */
.L_x_4694:
        /* <DEDUP_REMOVED lines=9> */
.L_x_4702:
[----:B------:R-:W-:-:S04]  /*5aa0*/  I2FP.F32.S32 R0, R24 ;  /* 0x0000001800007245 */ /* 0x000fc80000201400 */
[----:B------:R-:W-:-:S05]  /*5ab0*/  F2FP.F16.F32.PACK_AB R0, RZ, R0 ;  /* 0x00000000ff00723e */ /* 0x000fca00000000ff */
[----:B------:R0:W-:Y:S01]  /*5ac0*/  STG.E.U16 desc[UR36][R8.64], R0 ;  /* 0x0000000008007986 */ /* 0x0001e2000c101524 */
[----:B------:R-:W-:Y:S05]  /*5ad0*/  BRA `(.L_x_4698) ;  /* 0x0000000800d07947 */ /* 0x000fea0003800000 */
.L_x_4701:
        /* <DEDUP_REMOVED lines=10> */
.L_x_4704:
[----:B------:R-:W-:-:S04]  /*5b80*/  I2FP.F32.S32 R24, R24 ;  /* 0x0000001800187245 */ /* 0x000fc80000201400 */
[----:B------:R-:W-:-:S04]  /*5b90*/  F2FP.F16.F32.PACK_AB R3, RZ, R24 ;  /* 0x00000018ff03723e */ /* 0x000fc800000000ff */
[----:B------:R-:W-:-:S05]  /*5ba0*/  PRMT R3, R3, 0x5410, RZ ;  /* 0x0000541003037816 */ /* 0x000fca00000000ff */
[----:B------:R0:W-:Y:S01]  /*5bb0*/  STG.E desc[UR36][R8.64], R3 ;  /* 0x0000000308007986 */ /* 0x0001e2000c101924 */
[----:B------:R-:W-:Y:S05]  /*5bc0*/  BRA `(.L_x_4698) ;  /* 0x0000000800947947 */ /* 0x000fea0003800000 */
.L_x_4703:
[----:B------:R-:W0:Y:S02]  /*5bd0*/  I2F.F64 R24, R24 ;  /* 0x0000001800187312 */ /* 0x000e240000201c00 */
[----:B0-----:R0:W-:Y:S01]  /*5be0*/  STG.E.64 desc[UR36][R8.64], R24 ;  /* 0x0000001808007986 */ /* 0x0011e2000c101b24 */
[----:B------:R-:W-:Y:S05]  /*5bf0*/  BRA `(.L_x_4698) ;  /* 0x0000000800887947 */ /* 0x000fea0003800000 */
.L_x_4693:
        /* <DEDUP_REMOVED lines=12> */
.L_x_4708:
        /* <DEDUP_REMOVED lines=17> */
.L_x_4711:
[----:B------:R-:W-:-:S04]  /*5dd0*/  SHF.R.U32.HI R3, RZ, 0x18, R5 ;  /* 0x00000018ff037819 */ /* 0x000fc80000011605 */
[----:B------:R-:W-:-:S04]  /*5de0*/  LOP3.LUT R0, R0, 0x80, R3, 0xf8, !PT ;  /* 0x0000008000007812 */ /* 0x000fc800078ef803 */
[----:B------:R-:W-:-:S07]  /*5df0*/  PRMT R4, R0, 0x7610, R4 ;  /* 0x0000761000047816 */ /* 0x000fce0000000004 */
.L_x_4710:
[----:B------:R-:W-:Y:S05]  /*5e00*/  BSYNC.RECONVERGENT B0 ;  /* 0x0000000000007941 */ /* 0x000fea0003800200 */
.L_x_4709:
[----:B------:R0:W-:Y:S01]  /*5e10*/  STG.E.U8 desc[UR36][R8.64], R4 ;  /* 0x0000000408007986 */ /* 0x0001e2000c101124 */
[----:B------:R-:W-:Y:S05]  /*5e20*/  BRA `(.L_x_4698) ;  /* 0x0000000400fc7947 */ /* 0x000fea0003800000 */
.L_x_4707:
        /* <DEDUP_REMOVED lines=17> */
.L_x_4714:
[----:B------:R-:W-:-:S04]  /*5f40*/  SHF.R.U32.HI R3, RZ, 0x18, R5 ;  /* 0x00000018ff037819 */ /* 0x000fc80000011605 */
[----:B------:R-:W-:-:S04]  /*5f50*/  LOP3.LUT R0, R0, 0x80, R3, 0xf8, !PT ;  /* 0x0000008000007812 */ /* 0x000fc800078ef803 */
[----:B------:R-:W-:-:S07]  /*5f60*/  PRMT R4, R0, 0x7610, R4 ;  /* 0x0000761000047816 */ /* 0x000fce0000000004 */
.L_x_4713:
[----:B------:R-:W-:Y:S05]  /*5f70*/  BSYNC.RECONVERGENT B0 ;  /* 0x0000000000007941 */ /* 0x000fea0003800200 */
.L_x_4712:
[----:B------:R0:W-:Y:S01]  /*5f80*/  STG.E.U8 desc[UR36][R8.64], R4 ;  /* 0x0000000408007986 */ /* 0x0001e2000c101124 */
[----:B------:R-:W-:Y:S05]  /*5f90*/  BRA `(.L_x_4698) ;  /* 0x0000000400a07947 */ /* 0x000fea0003800000 */
.L_x_4706:
        /* <DEDUP_REMOVED lines=22> */
.L_x_4716:
[----:B------:R-:W-:-:S05]  /*6100*/  SHF.R.S32.HI R25, RZ, 0x1f, R24 ;  /* 0x0000001fff197819 */ /* 0x000fca0000011418 */
[----:B------:R0:W-:Y:S01]  /*6110*/  STG.E.64 desc[UR36][R8.64], R24 ;  /* 0x0000001808007986 */ /* 0x0001e2000c101b24 */
[----:B------:R-:W-:Y:S05]  /*6120*/  BRA `(.L_x_4698) ;  /* 0x00000004003c7947 */ /* 0x000fea0003800000 */
.L_x_4715:
[----:B------:R0:W-:Y:S01]  /*6130*/  STG.E desc[UR36][R8.64], R24 ;  /* 0x0000001808007986 */ /* 0x0001e2000c101924 */
[----:B------:R-:W-:Y:S05]  /*6140*/  BRA `(.L_x_4698) ;  /* 0x0000000400347947 */ /* 0x000fea0003800000 */
.L_x_4705:
        /* <DEDUP_REMOVED lines=10> */
.L_x_4718:
[----:B------:R-:W-:Y:S01]  /*61f0*/  CS2R R6, SRZ ;  /* 0x0000000000067805 */ /* 0x000fe2000001ff00 */
[----:B------:R-:W0:Y:S04]  /*6200*/  I2F.F64 R4, R24 ;  /* 0x0000001800047312 */ /* 0x000e280000201c00 */
[----:B0-----:R4:W-:Y:S01]  /*6210*/  STG.E.128 desc[UR36][R8.64], R4 ;  /* 0x0000000408007986 */ /* 0x0019e2000c101d24 */
[----:B------:R-:W-:Y:S05]  /*6220*/  BRA `(.L_x_4698) ;  /* 0x0000000000fc7947 */ /* 0x000fea0003800000 */
.L_x_4717:
[----:B------:R-:W-:-:S13]  /*6230*/  ISETP.NE.AND P0, PT, R0, 0xf, PT ;  /* 0x0000000f0000780c */ /* 0x000fda0003f05270 */
[----:B------:R-:W-:Y:S05]  /*6240*/  @!P0 BRA `(.L_x_4719) ;  /* 0x0000000000e88947 */ /* 0x000fea0003800000 */
[----:B------:R-:W-:-:S13]  /*6250*/  ISETP.NE.AND P0, PT, R0, 0x17, PT ;  /* 0x000000170000780c */ /* 0x000fda0003f05270 */
[----:B------:R-:W-:Y:S05]  /*6260*/  @!P0 BRA `(.L_x_4720) ;  /* 0x0000000000908947 */ /* 0x000fea0003800000 */
[----:B------:R-:W-:-:S13]  /*6270*/  ISETP.NE.AND P0, PT, R0, 0x18, PT ;  /* 0x000000180000780c */ /* 0x000fda0003f05270 */
[----:B------:R-:W-:Y:S05]  /*6280*/  @!P0 BRA `(.L_x_4721) ;  /* 0x0000000000448947 */ /* 0x000fea0003800000 */
.L_x_4697:
        /* <DEDUP_REMOVED lines=16> */
.L_x_4722:
[----:B------:R-:W-:Y:S05]  /*6390*/  BRA `(.L_x_4698) ;  /* 0x0000000000a07947 */ /* 0x000fea0003800000 */
.L_x_4721:
        /* <DEDUP_REMOVED lines=13> */
.L_x_4724:
[----:B------:R-:W-:Y:S05]  /*6470*/  BSYNC.RECONVERGENT B0 ;  /* 0x0000000000007941 */ /* 0x000fea0003800200 */
.L_x_4723:
[----:B------:R-:W-:-:S05]  /*6480*/  LOP3.LUT R3, R0, 0x80, R3, 0xf8, !PT ;  /* 0x0000008000037812 */ /* 0x000fca00078ef803 */
[----:B------:R2:W-:Y:S01]  /*6490*/  STG.E.U8 desc[UR36][R8.64], R3 ;  /* 0x0000000308007986 */ /* 0x0005e2000c101124 */
[----:B------:R-:W-:Y:S05]  /*64a0*/  BRA `(.L_x_4698) ;  /* 0x00000000005c7947 */ /* 0x000fea0003800000 */
.L_x_4720:
        /* <DEDUP_REMOVED lines=12> */
.L_x_4726:
[----:B------:R-:W-:Y:S01]  /*6570*/  IMAD.MOV.U32 R0, RZ, RZ, 0x7f ;  /* 0x0000007fff007424 */ /* 0x000fe200078e00ff */
[----:B------:R-:W-:-:S04]  /*6580*/  ISETP.GT.U32.AND P0, PT, R4, 0x7f800000, PT ;  /* 0x7f8000000400780c */ /* 0x000fc80003f04070 */
[----:B------:R-:W-:-:S09]  /*6590*/  SEL R0, R0, 0x7c, P0 ;  /* 0x0000007c00007807 */ /* 0x000fd20000000000 */
.L_x_4727:
[----:B------:R-:W-:Y:S05]  /*65a0*/  BSYNC.RECONVERGENT B0 ;  /* 0x0000000000007941 */ /* 0x000fea0003800200 */
.L_x_4725:
[----:B------:R-:W-:-:S04]  /*65b0*/  SHF.R.U32.HI R3, RZ, 0x18, R3 ;  /* 0x00000018ff037819 */ /* 0x000fc80000011603 */
[----:B------:R-:W-:-:S05]  /*65c0*/  LOP3.LUT R3, R0, 0x80, R3, 0xf8, !PT ;  /* 0x0000008000037812 */ /* 0x000fca00078ef803 */
[----:B------:R1:W-:Y:S01]  /*65d0*/  STG.E.U8 desc[UR36][R8.64], R3 ;  /* 0x0000000308007986 */ /* 0x0003e2000c101124 */
[----:B------:R-:W-:Y:S05]  /*65e0*/  BRA `(.L_x_4698) ;  /* 0x00000000000c7947 */ /* 0x000fea0003800000 */
.L_x_4719:
[----:B------:R-:W-:-:S04]  /*65f0*/  I2FP.F32.S32 R0, R24 ;  /* 0x0000001800007245 */ /* 0x000fc80000201400 */
[----:B------:R-:W-:-:S05]  /*6600*/  F2FP.BF16.F32.PACK_AB R0, RZ, R0 ;  /* 0x00000000ff00723e */ /* 0x000fca00000010ff */
[----:B------:R0:W-:Y:S02]  /*6610*/  STG.E.U16 desc[UR36][R8.64], R0 ;  /* 0x0000000008007986 */ /* 0x0001e4000c101524 */
.L_x_4698:
[----:B------:R-:W-:-:S07]  /*6620*/  VIADD R17, R17, 0x80 ;  /* 0x0000008011117836 */ /* 0x000fce0000000000 */
.L_x_4657:
[----:B------:R-:W-:Y:S05]  /*6630*/  BSYNC.RECONVERGENT B7 ;  /* 0x0000000000077941 */ /* 0x000fea0003800200 */
.L_x_4618:
        /* <DEDUP_REMOVED lines=21> */
.L_x_4731:
[----:B------:R-:W-:Y:S01]  /*6790*/  STG.E.U8 desc[UR36][R2.64], R22 ;  /* 0x0000001602007986 */ /* 0x000fe2000c101124 */
[----:B------:R-:W-:Y:S05]  /*67a0*/  EXIT ;  /* 0x000000000000794d */ /* 0x000fea0003800000 */
.L_x_4730:
[----:B------:R-:W-:-:S13]  /*67b0*/  ISETP.NE.AND P0, PT, R0, 0x2, PT ;  /* 0x000000020000780c */ /* 0x000fda0003f05270 */
[----:B------:R-:W-:Y:S05]  /*67c0*/  @!P0 BRA `(.L_x_4733) ;  /* 0x0000000000248947 */ /* 0x000fea0003800000 */
[----:B------:R-:W-:-:S13]  /*67d0*/  ISETP.NE.AND P0, PT, R0, 0x3, PT ;  /* 0x000000030000780c */ /* 0x000fda0003f05270 */
[----:B------:R-:W-:Y:S05]  /*67e0*/  @!P0 BRA `(.L_x_4734) ;  /* 0x0000000000148947 */ /* 0x000fea0003800000 */
[----:B------:R-:W-:-:S13]  /*67f0*/  ISETP.NE.AND P0, PT, R0, 0x4, PT ;  /* 0x000000040000780c */ /* 0x000fda0003f05270 */
[----:B------:R-:W-:Y:S05]  /*6800*/  @P0 BRA `(.L_x_4732) ;  /* 0x00000008003c0947 */ /* 0x000fea0003800000 */
[----:B------:R-:W-:-:S05]  /*6810*/  SHF.R.S32.HI R23, RZ, 0x1f, R22 ;  /* 0x0000001fff177819 */ /* 0x000fca0000011416 */
[----:B------:R-:W-:Y:S01]  /*6820*/  STG.E.64 desc[UR36][R2.64], R22 ;  /* 0x0000001602007986 */ /* 0x000fe2000c101b24 */
[----:B------:R-:W-:Y:S05]  /*6830*/  EXIT ;  /* 0x000000000000794d */ /* 0x000fea0003800000 */
.L_x_4734:
[----:B------:R-:W-:Y:S01]  /*6840*/  STG.E desc[UR36][R2.64], R22 ;  /* 0x0000001602007986 */ /* 0x000fe2000c101924 */
[----:B------:R-:W-:Y:S05]  /*6850*/  EXIT ;  /* 0x000000000000794d */ /* 0x000fea0003800000 */
.L_x_4733:
[----:B------:R-:W-:Y:S01]  /*6860*/  STG.E.U16 desc[UR36][R2.64], R22 ;  /* 0x0000001602007986 */ /* 0x000fe2000c101524 */
[----:B------:R-:W-:Y:S05]  /*6870*/  EXIT ;  /* 0x000000000000794d */ /* 0x000fea0003800000 */
.L_x_4729:
[----:B------:R-:W-:-:S13]  /*6880*/  ISETP.GT.AND P0, PT, R0, 0x6, PT ;  /* 0x000000060000780c */ /* 0x000fda0003f04270 */
[----:B------:R-:W-:Y:S05]  /*6890*/  @P0 BRA `(.L_x_4735) ;  /* 0x00000000002c0947 */ /* 0x000fea0003800000 */
[----:B------:R-:W-:-:S13]  /*68a0*/  ISETP.NE.AND P0, PT, R0, 0x5, PT ;  /* 0x000000050000780c */ /* 0x000fda0003f05270 */
[----:B------:R-:W-:Y:S05]  /*68b0*/  @!P0 BRA `(.L_x_4736) ;  /* 0x0000000000148947 */ /* 0x000fea0003800000 */
[----:B------:R-:W-:-:S13]  /*68c0*/  ISETP.NE.AND P0, PT, R0, 0x6, PT ;  /* 0x000000060000780c */ /* 0x000fda0003f05270 */
[----:B------:R-:W-:Y:S05]  /*68d0*/  @P0 BRA `(.L_x_4732) ;  /* 0x0000000800080947 */ /* 0x000fea0003800000 */
[----:B------:R-:W-:-:S05]  /*68e0*/  I2FP.F32.S32 R5, R22 ;  /* 0x0000001600057245 */ /* 0x000fca0000201400 */
[----:B------:R-:W-:Y:S01]  /*68f0*/  STG.E desc[UR36][R2.64], R5 ;  /* 0x0000000502007986 */ /* 0x000fe2000c101924 */
[----:B------:R-:W-:Y:S05]  /*6900*/  EXIT ;  /* 0x000000000000794d */ /* 0x000fea0003800000 */
.L_x_4736:
[----:B------:R-:W-:-:S04]  /*6910*/  I2FP.F32.S32 R0, R22 ;  /* 0x0000001600007245 */ /* 0x000fc80000201400 */
[----:B------:R-:W-:-:S05]  /*6920*/  F2FP.F16.F32.PACK_AB R0, RZ, R0 ;  /* 0x00000000ff00723e */ /* 0x000fca00000000ff */
[----:B------:R-:W-:Y:S01]  /*6930*/  STG.E.U16 desc[UR36][R2.64], R0 ;  /* 0x0000000002007986 */ /* 0x000fe2000c101524 */
[----:B------:R-:W-:Y:S05]  /*6940*/  EXIT ;  /* 0x000000000000794d */ /* 0x000fea0003800000 */
.L_x_4735:
        /* <DEDUP_REMOVED lines=8> */
[----:B------:R-:W-:Y:S01]  /*69d0*/  STG.E.64 desc[UR36][R2.64], R22 ;  /* 0x0000001602007986 */ /* 0x000fe2000c101b24 */
[----:B------:R-:W-:Y:S05]  /*69e0*/  EXIT ;  /* 0x000000000000794d */ /* 0x000fea0003800000 */
.L_x_4738:
[----:B------:R-:W-:-:S04]  /*69f0*/  I2FP.F32.S32 R22, R22 ;  /* 0x0000001600167245 */ /* 0x000fc80000201400 */
[----:B------:R-:W-:-:S04]  /*6a00*/  F2FP.F16.F32.PACK_AB R5, RZ, R22 ;  /* 0x00000016ff05723e */ /* 0x000fc800000000ff */
[----:B------:R-:W-:-:S05]  /*6a10*/  PRMT R5, R5, 0x5410, RZ ;  /* 0x0000541005057816 */ /* 0x000fca00000000ff */
[----:B------:R-:W-:Y:S01]  /*6a20*/  STG.E desc[UR36][R2.64], R5 ;  /* 0x0000000502007986 */ /* 0x000fe2000c101924 */
[----:B------:R-:W-:Y:S05]  /*6a30*/  EXIT ;  /* 0x000000000000794d */ /* 0x000fea0003800000 */
.L_x_4737:
[----:B------:R-:W0:Y:S02]  /*6a40*/  I2F.F64 R22, R22 ;  /* 0x0000001600167312 */ /* 0x000e240000201c00 */
[----:B0-----:R-:W-:Y:S01]  /*6a50*/  STG.E.64 desc[UR36][R2.64], R22 ;  /* 0x0000001602007986 */ /* 0x001fe2000c101b24 */
[----:B------:R-:W-:Y:S05]  /*6a60*/  EXIT ;  /* 0x000000000000794d */ /* 0x000fea0003800000 */
.L_x_4728:
        /* <DEDUP_REMOVED lines=12> */
.L_x_4742:
        /* <DEDUP_REMOVED lines=18> */
.L_x_4745:
[----:B------:R-:W-:-:S04]  /*6c50*/  SHF.R.U32.HI R5, RZ, 0x18, R5 ;  /* 0x00000018ff057819 */ /* 0x000fc80000011605 */
[----:B------:R-:W-:-:S07]  /*6c60*/  LOP3.LUT R0, R0, 0x80, R5, 0xf8, !PT ;  /* 0x0000008000007812 */ /* 0x000fce00078ef805 */
.L_x_4744:
[----:B------:R-:W-:Y:S05]  /*6c70*/  BSYNC.RECONVERGENT B0 ;  /* 0x0000000000007941 */ /* 0x000fea0003800200 */
.L_x_4743:
[----:B------:R-:W-:Y:S01]  /*6c80*/  STG.E.U8 desc[UR36][R2.64], R0 ;  /* 0x0000000002007986 */ /* 0x000fe2000c101124 */
[----:B------:R-:W-:Y:S05]  /*6c90*/  EXIT ;  /* 0x000000000000794d */ /* 0x000fea0003800000 */
.L_x_4741:
        /* <DEDUP_REMOVED lines=18> */
.L_x_4748:
[----:B------:R-:W-:-:S04]  /*6dc0*/  SHF.R.U32.HI R5, RZ, 0x18, R5 ;  /* 0x00000018ff057819 */ /* 0x000fc80000011605 */
[----:B------:R-:W-:-:S07]  /*6dd0*/  LOP3.LUT R0, R0, 0x80, R5, 0xf8, !PT ;  /* 0x0000008000007812 */ /* 0x000fce00078ef805 */
.L_x_4747:
[----:B------:R-:W-:Y:S05]  /*6de0*/  BSYNC.RECONVERGENT B0 ;  /* 0x0000000000007941 */ /* 0x000fea0003800200 */
.L_x_4746:
[----:B------:R-:W-:Y:S01]  /*6df0*/  STG.E.U8 desc[UR36][R2.64], R0 ;  /* 0x0000000002007986 */ /* 0x000fe2000c101124 */
[----:B------:R-:W-:Y:S05]  /*6e00*/  EXIT ;  /* 0x000000000000794d */ /* 0x000fea0003800000 */
.L_x_4740:
        /* <DEDUP_REMOVED lines=22> */
.L_x_4750:
[----:B------:R-:W-:-:S05]  /*6f70*/  SHF.R.S32.HI R23, RZ, 0x1f, R22 ;  /* 0x0000001fff177819 */ /* 0x000fca0000011416 */
[----:B------:R-:W-:Y:S01]  /*6f80*/  STG.E.64 desc[UR36][R2.64], R22 ;  /* 0x0000001602007986 */ /* 0x000fe2000c101b24 */
[----:B------:R-:W-:Y:S05]  /*6f90*/  EXIT ;  /* 0x000000000000794d */ /* 0x000fea0003800000 */
.L_x_4749:
[----:B------:R-:W-:Y:S01]  /*6fa0*/  STG.E desc[UR36][R2.64], R22 ;  /* 0x0000001602007986 */ /* 0x000fe2000c101924 */
[----:B------:R-:W-:Y:S05]  /*6fb0*/  EXIT ;  /* 0x000000000000794d */ /* 0x000fea0003800000 */
.L_x_4739:
        /* <DEDUP_REMOVED lines=8> */
[----:B------:R-:W-:Y:S01]  /*7040*/  STG.E.U8 desc[UR36][R2.64], R5 ;  /* 0x0000000502007986 */ /* 0x000fe2000c101124 */
[----:B------:R-:W-:Y:S05]  /*7050*/  EXIT ;  /* 0x000000000000794d */ /* 0x000fea0003800000 */
.L_x_4752:
[----:B------:R-:W-:Y:S01]  /*7060*/  CS2R R6, SRZ ;  /* 0x0000000000067805 */ /* 0x000fe2000001ff00 */
[----:B------:R-:W0:Y:S04]  /*7070*/  I2F.F64 R4, R22 ;  /* 0x0000001600047312 */ /* 0x000e280000201c00 */
[----:B0-----:R-:W-:Y:S01]  /*7080*/  STG.E.128 desc[UR36][R2.64], R4 ;  /* 0x0000000402007986 */ /* 0x001fe2000c101d24 */
[----:B------:R-:W-:Y:S05]  /*7090*/  EXIT ;  /* 0x000000000000794d */ /* 0x000fea0003800000 */
.L_x_4751:
[----:B------:R-:W-:-:S13]  /*70a0*/  ISETP.NE.AND P0, PT, R0, 0xf, PT ;  /* 0x0000000f0000780c */ /* 0x000fda0003f05270 */
[----:B------:R-:W-:Y:S05]  /*70b0*/  @!P0 BRA `(.L_x_4753) ;  /* 0x0000000000e88947 */ /* 0x000fea0003800000 */
[----:B------:R-:W-:-:S13]  /*70c0*/  ISETP.NE.AND P0, PT, R0, 0x17, PT ;  /* 0x000000170000780c */ /* 0x000fda0003f05270 */
[----:B------:R-:W-:Y:S05]  /*70d0*/  @!P0 BRA `(.L_x_4754) ;  /* 0x0000000000908947 */ /* 0x000fea0003800000 */
[----:B------:R-:W-:-:S13]  /*70e0*/  ISETP.NE.AND P0, PT, R0, 0x18, PT ;  /* 0x000000180000780c */ /* 0x000fda0003f05270 */
[----:B------:R-:W-:Y:S05]  /*70f0*/  @!P0 BRA `(.L_x_4755) ;  /* 0x0000000000448947 */ /* 0x000fea0003800000 */
.L_x_4732:
        /* <DEDUP_REMOVED lines=16> */
.L_x_4756:
[----:B------:R-:W-:Y:S05]  /*7200*/  EXIT ;  /* 0x000000000000794d */ /* 0x000fea0003800000 */
.L_x_4755:
        /* <DEDUP_REMOVED lines=13> */
.L_x_4758:
[----:B------:R-:W-:Y:S05]  /*72e0*/  BSYNC.RECONVERGENT B0 ;  /* 0x0000000000007941 */ /* 0x000fea0003800200 */
.L_x_4757:
[----:B------:R-:W-:-:S05]  /*72f0*/  LOP3.LUT R5, R0, 0x80, R5, 0xf8, !PT ;  /* 0x0000008000057812 */ /* 0x000fca00078ef805 */
[----:B------:R-:W-:Y:S01]  /*7300*/  STG.E.U8 desc[UR36][R2.64], R5 ;  /* 0x0000000502007986 */ /* 0x000fe2000c101124 */
[----:B------:R-:W-:Y:S05]  /*7310*/  EXIT ;  /* 0x000000000000794d */ /* 0x000fea0003800000 */
.L_x_4754:
        /* <DEDUP_REMOVED lines=12> */
.L_x_4760:
[----:B------:R-:W-:Y:S01]  /*73e0*/  IMAD.MOV.U32 R0, RZ, RZ, 0x7f ;  /* 0x0000007fff007424 */ /* 0x000fe200078e00ff */
[----:B------:R-:W-:-:S04]  /*73f0*/  ISETP.GT.U32.AND P0, PT, R4, 0x7f800000, PT ;  /* 0x7f8000000400780c */ /* 0x000fc80003f04070 */
[----:B------:R-:W-:-:S09]  /*7400*/  SEL R0, R0, 0x7c, P0 ;  /* 0x0000007c00007807 */ /* 0x000fd20000000000 */
.L_x_4761:
[----:B------:R-:W-:Y:S05]  /*7410*/  BSYNC.RECONVERGENT B0 ;  /* 0x0000000000007941 */ /* 0x000fea0003800200 */
.L_x_4759:
[----:B------:R-:W-:-:S04]  /*7420*/  SHF.R.U32.HI R5, RZ, 0x18, R5 ;  /* 0x00000018ff057819 */ /* 0x000fc80000011605 */
[----:B------:R-:W-:-:S05]  /*7430*/  LOP3.LUT R5, R0, 0x80, R5, 0xf8, !PT ;  /* 0x0000008000057812 */ /* 0x000fca00078ef805 */
[----:B------:R-:W-:Y:S01]  /*7440*/  STG.E.U8 desc[UR36][R2.64], R5 ;  /* 0x0000000502007986 */ /* 0x000fe2000c101124 */
[----:B------:R-:W-:Y:S05]  /*7450*/  EXIT ;  /* 0x000000000000794d */ /* 0x000fea0003800000 */
.L_x_4753:
[----:B------:R-:W-:-:S04]  /*7460*/  I2FP.F32.S32 R0, R22 ;  /* 0x0000001600007245 */ /* 0x000fc80000201400 */
[----:B------:R-:W-:-:S05]  /*7470*/  F2FP.BF16.F32.PACK_AB R0, RZ, R0 ;  /* 0x00000000ff00723e */ /* 0x000fca00000010ff */
[----:B------:R-:W-:Y:S01]  /*7480*/  STG.E.U16 desc[UR36][R2.64], R0 ;  /* 0x0000000002007986 */ /* 0x000fe2000c101524 */
[----:B------:R-:W-:Y:S05]  /*7490*/  EXIT ;  /* 0x000000000000794d */ /* 0x000fea0003800000 */
.L_x_4762:
        /* <DEDUP_REMOVED lines=14> */
.L_x_25845:


//--------------------- .text._ZN2at6native18elementwise_kernelILi128ELi2EZNS0_22gpu_kernel_impl_nocastINS0_13AUnaryFunctorIiiiNS0_17BitwiseXorFunctorIiEEEEEEvRNS_18TensorIteratorBaseERKT_EUliE_EEviT1_ --------------------------
	.section	.text._ZN2at6native18elementwise_kernelILi128ELi2EZNS0_22gpu_kernel_impl_nocastINS0_13AUnaryFunctorIiiiNS0_17BitwiseXorFunctorIiEEEEEEvRNS_18TensorIteratorBaseERKT_EUliE_EEviT1_,"ax",@progbits
	.align	128
        .global         _ZN2at6native18elementwise_kernelILi128ELi2EZNS0_22gpu_kernel_impl_nocastINS0_13AUnaryFunctorIiiiNS0_17BitwiseXorFunctorIiEEEEEEvRNS_18TensorIteratorBaseERKT_EUliE_EEviT1_
        .type           _ZN2at6native18elementwise_kernelILi128ELi2EZNS0_22gpu_kernel_impl_nocastINS0_13AUnaryFunctorIiiiNS0_17BitwiseXorFunctorIiEEEEEEvRNS_18TensorIteratorBaseERKT_EUliE_EEviT1_,@function
        .size           _ZN2at6native18elementwise_kernelILi128ELi2EZNS0_22gpu_kernel_impl_nocastINS0_13AUnaryFunctorIiiiNS0_17BitwiseXorFunctorIiEEEEEEvRNS_18TensorIteratorBaseERKT_EUliE_EEviT1_,(.L_x_25846 - _ZN2at6native18elementwise_kernelILi128ELi2EZNS0_22gpu_kernel_impl_nocastINS0_13AUnaryFunctorIiiiNS0_17BitwiseXorFunctorIiEEEEEEvRNS_18TensorIteratorBaseERKT_EUliE_EEviT1_)
        .other          _ZN2at6native18elementwise_kernelILi128ELi2EZNS0_22gpu_kernel_impl_nocastINS0_13AUnaryFunctorIiiiNS0_17BitwiseXorFunctorIiEEEEEEvRNS_18TensorIteratorBaseERKT_EUliE_EEviT1_,@"STO_CUDA_ENTRY STV_DEFAULT"
_ZN2at6native18elementwise_kernelILi128ELi2EZNS0_22gpu_kernel_impl_nocastINS0_13AUnaryFunctorIiiiNS0_17BitwiseXorFunctorIiEEEEEEvRNS_18TensorIteratorBaseERKT_EUliE_EEviT1_:
.text._ZN2at6native18elementwise_kernelILi128ELi2EZNS0_22gpu_kernel_impl_nocastINS0_13AUnaryFunctorIiiiNS0_17BitwiseXorFunctorIiEEEEEEvRNS_18TensorIteratorBaseERKT_EUliE_EEviT1_:
        /* <DEDUP_REMOVED lines=14> */
[----:B------:R-:W1:Y:S01]  /*00e0*/  LDCU UR5, c[0x0][0x594] ;  /* 0x0000b280ff0577ac */ /* 0x000e620008000800 */
[----:B0-----:R-:W1:Y:S06]  /*00f0*/  LDG.E R4, desc[UR6][R4.64] ;  /* 0x0000000604047981 */ /* 0x001e6c000c1e1900 */
[----:B------:R-:W0:Y:S01]  /*0100*/  LDC.64 R6, c[0x0][0x580] ;  /* 0x00016000ff067b82 */ /* 0x000e220000000a00 */
[----:B------:R-:W-:Y:S02]  /*0110*/  IADD3 R3, PT, PT, R3, 0x80, RZ ;  /* 0x0000008003037810 */ /* 0x000fe40007ffe0ff */
[----:B-1----:R-:W-:-:S05]  /*0120*/  LOP3.LUT R9, R4, UR5, RZ, 0x3c, !PT ;  /* 0x0000000504097c12 */ /* 0x002fca000f8e3cff */
[----:B0-----:R0:W-:Y:S02]  /*0130*/  STG.E desc[UR6][R6.64], R9 ;  /* 0x0000000906007986 */ /* 0x0011e4000c101906 */
.L_x_4765:
[----:B------:R-:W-:Y:S05]  /*0140*/  BSYNC.RECONVERGENT B0 ;  /* 0x0000000000007941 */ /* 0x000fea0003800200 */
.L_x_4764:
[----:B------:R-:W-:-:S13]  /*0150*/  ISETP.GE.AND P0, PT, R3, UR4, PT ;  /* 0x0000000403007c0c */ /* 0x000fda000bf06270 */
[----:B------:R-:W-:Y:S05]  /*0160*/  @P0 EXIT ;  /* 0x000000000000094d */ /* 0x000fea0003800000 */
[----:B------:R-:W1:Y:S01]  /*0170*/  LDC.64 R2, c[0x0][0x588] ;  /* 0x00016200ff027b82 */ /* 0x000e620000000a00 */
[----:B------:R-:W0:Y:S01]  /*0180*/  LDCU UR4, c[0x0][0x594] ;  /* 0x0000b280ff0477ac */ /* 0x000e220008000800 */
[----:B-1----:R-:W0:Y:S06]  /*0190*/  LDG.E R2, desc[UR6][R2.64] ;  /* 0x0000000602027981 */ /* 0x002e2c000c1e1900 */
[----:B------:R-:W1:Y:S01]  /*01a0*/  LDC.64 R4, c[0x0][0x580] ;  /* 0x00016000ff047b82 */ /* 0x000e620000000a00 */
[----:B0-----:R-:W-:-:S05]  /*01b0*/  LOP3.LUT R7, R2, UR4, RZ, 0x3c, !PT ;  /* 0x0000000402077c12 */ /* 0x001fca000f8e3cff */
[----:B-1----:R-:W-:Y:S01]  /*01c0*/  STG.E desc[UR6][R4.64], R7 ;  /* 0x0000000704007986 */ /* 0x002fe2000c101906 */
[----:B------:R-:W-:Y:S05]  /*01d0*/  EXIT ;  /* 0x000000000000794d */ /* 0x000fea0003800000 */
.L_x_4763:
        /* <DEDUP_REMOVED lines=305> */
.L_x_4768:
[----:B------:R-:W0:Y:S01]  /*14f0*/  LDCU.128 UR8, c[0x0][0x580] ;  /* 0x0000b000ff0877ac */ /* 0x000e220008000c00 */
[----:B------:R-:W1:Y:S01]  /*1500*/  LDCU UR5, c[0x0][0x594] ;  /* 0x0000b280ff0577ac */ /* 0x000e620008000800 */
[----:B0-----:R-:W-:-:S05]  /*1510*/  IADD3 R6, P0, PT, R4, UR10, RZ ;  /* 0x0000000a04067c10 */ /* 0x001fca000ff1e0ff */
[----:B------:R-:W-:-:S05]  /*1520*/  IMAD.X R7, RZ, RZ, UR11, P0 ;  /* 0x0000000bff077e24 */ /* 0x000fca00080e06ff */
[----:B------:R-:W1:Y:S01]  /*1530*/  LDG.E R6, desc[UR6][R6.64] ;  /* 0x0000000606067981 */ /* 0x000e62000c1e1900 */
[----:B------:R-:W-:Y:S02]  /*1540*/  IADD3 R4, P0, PT, R5, UR8, RZ ;  /* 0x0000000805047c10 */ /* 0x000fe4000ff1e0ff */
[----:B------:R-:W-:Y:S02]  /*1550*/  IADD3 R3, PT, PT, R3, 0x80, RZ ;  /* 0x0000008003037810 */ /* 0x000fe40007ffe0ff */
[----:B------:R-:W-:Y:S02]  /*1560*/  IADD3.X R5, PT, PT, RZ, UR9, RZ, P0, !PT ;  /* 0x00000009ff057c10 */ /* 0x000fe400087fe4ff */
[----:B-1----:R-:W-:-:S05]  /*1570*/  LOP3.LUT R9, R6, UR5, RZ, 0x3c, !PT ;  /* 0x0000000506097c12 */ /* 0x002fca000f8e3cff */
[----:B------:R0:W-:Y:S02]  /*1580*/  STG.E desc[UR6][R4.64], R9 ;  /* 0x0000000904007986 */ /* 0x0001e4000c101906 */
.L_x_4767:
[----:B------:R-:W-:Y:S05]  /*1590*/  BSYNC.RECONVERGENT B0 ;  /* 0x0000000000007941 */ /* 0x000fea0003800200 */
.L_x_4766:
        /* <DEDUP_REMOVED lines=300> */
.L_x_4769:
[----:B------:R-:W0:Y:S01]  /*2860*/  LDCU.128 UR8, c[0x0][0x580] ;  /* 0x0000b000ff0877ac */ /* 0x000e220008000c00 */
[----:B------:R-:W1:Y:S01]  /*2870*/  LDCU UR4, c[0x0][0x594] ;  /* 0x0000b280ff0477ac */ /* 0x000e620008000800 */
[----:B0-----:R-:W-:-:S04]  /*2880*/  IADD3 R4, P0, PT, R2, UR10, RZ ;  /* 0x0000000a02047c10 */ /* 0x001fc8000ff1e0ff */
[----:B------:R-:W-:-:S05]  /*2890*/  IADD3.X R5, PT, PT, RZ, UR11, RZ, P0, !PT ;  /* 0x0000000bff057c10 */ /* 0x000fca00087fe4ff */
[----:B------:R-:W1:Y:S01]  /*28a0*/  LDG.E R4, desc[UR6][R4.64] ;  /* 0x0000000604047981 */ /* 0x000e62000c1e1900 */
[----:B------:R-:W-:-:S04]  /*28b0*/  IADD3 R2, P0, PT, R3, UR8, RZ ;  /* 0x0000000803027c10 */ /* 0x000fc8000ff1e0ff */
[----:B------:R-:W-:Y:S02]  /*28c0*/  IADD3.X R3, PT, PT, RZ, UR9, RZ, P0, !PT ;  /* 0x00000009ff037c10 */ /* 0x000fe400087fe4ff */
[----:B-1----:R-:W-:-:S05]  /*28d0*/  LOP3.LUT R7, R4, UR4, RZ, 0x3c, !PT ;  /* 0x0000000404077c12 */ /* 0x002fca000f8e3cff */
[----:B------:R-:W-:Y:S01]  /*28e0*/  STG.E desc[UR6][R2.64], R7 ;  /* 0x0000000702007986 */ /* 0x000fe2000c101906 */
[----:B------:R-:W-:Y:S05]  /*28f0*/  EXIT ;  /* 0x000000000000794d */ /* 0x000fea0003800000 */
.L_x_4770:
        /* <DEDUP_REMOVED lines=16> */
.L_x_25846:


//--------------------- .text._ZN2at6native27unrolled_elementwise_kernelINS0_13AUnaryFunctorIiiiNS0_17BitwiseXorFunctorIiEEEESt5arrayIPcLm2EELi4E23TrivialOffsetCalculatorILi1EjESA_NS0_6memory15LoadWithoutCastENSB_16StoreWithoutCastEEEviT_T0_T2_T3_T4_T5_ --------------------------
	.section	.text._ZN2at6native27unrolled_elementwise_kernelINS0_13AUnaryFunctorIiiiNS0_17BitwiseXorFunctorIiEEEESt5arrayIPcLm2EELi4E23TrivialOffsetCalculatorILi1EjESA_NS0_6memory15LoadWithoutCastENSB_16StoreWithoutCastEEEviT_T0_T2_T3_T4_T5_,"ax",@progbits
	.align	128
        .global         _ZN2at6native27unrolled_elementwise_kernelINS0_13AUnaryFunctorIiiiNS0_17BitwiseXorFunctorIiEEEESt5arrayIPcLm2EELi4E23TrivialOffsetCalculatorILi1EjESA_NS0_6memory15LoadWithoutCastENSB_16StoreWithoutCastEEEviT_T0_T2_T3_T4_T5_
        .type           _ZN2at6native27unrolled_elementwise_kernelINS0_13AUnaryFunctorIiiiNS0_17BitwiseXorFunctorIiEEEESt5arrayIPcLm2EELi4E23TrivialOffsetCalculatorILi1EjESA_NS0_6memory15LoadWithoutCastENSB_16StoreWithoutCastEEEviT_T0_T2_T3_T4_T5_,@function
        .size           _ZN2at6native27unrolled_elementwise_kernelINS0_13AUnaryFunctorIiiiNS0_17BitwiseXorFunctorIiEEEESt5arrayIPcLm2EELi4E23TrivialOffsetCalculatorILi1EjESA_NS0_6memory15LoadWithoutCastENSB_16StoreWithoutCastEEEviT_T0_T2_T3_T4_T5_,(.L_x_25847 - _ZN2at6native27unrolled_elementwise_kernelINS0_13AUnaryFunctorIiiiNS0_17BitwiseXorFunctorIiEEEESt5arrayIPcLm2EELi4E23TrivialOffsetCalculatorILi1EjESA_NS0_6memory15LoadWithoutCastENSB_16StoreWithoutCastEEEviT_T0_T2_T3_T4_T5_)
        .other          _ZN2at6native27unrolled_elementwise_kernelINS0_13AUnaryFunctorIiiiNS0_17BitwiseXorFunctorIiEEEESt5arrayIPcLm2EELi4E23TrivialOffsetCalculatorILi1EjESA_NS0_6memory15LoadWithoutCastENSB_16StoreWithoutCastEEEviT_T0_T2_T3_T4_T5_,@"STO_CUDA_ENTRY STV_DEFAULT"
_ZN2at6native27unrolled_elementwise_kernelINS0_13AUnaryFunctorIiiiNS0_17BitwiseXorFunctorIiEEEESt5arrayIPcLm2EELi4E23TrivialOffsetCalculatorILi1EjESA_NS0_6memory15LoadWithoutCastENSB_16StoreWithoutCastEEEviT_T0_T2_T3_T4_T5_:
.text._ZN2at6native27unrolled_elementwise_kernelINS0_13AUnaryFunctorIiiiNS0_17BitwiseXorFunctorIiEEEESt5arrayIPcLm2EELi4E23TrivialOffsetCalculatorILi1EjESA_NS0_6memory15LoadWithoutCastENSB_16StoreWithoutCastEEEviT_T0_T2_T3_T4_T5_:
[----:B------:R-:W-:Y:S01]  /*0000*/  LDC R1, c[0x0][0x37c] ;  /* 0x0000df00ff017b82 */ /* 0x000fe20000000800 */
[----:B------:R-:W0:Y:S07]  /*0010*/  S2R R0, SR_CTAID.X ;  /* 0x0000000000007919 */ /* 0x000e2e0000002500 */
[----:B------:R-:W0:Y:S01]  /*0020*/  LDC R3, c[0x0][0x380] ;  /* 0x0000e000ff037b82 */ /* 0x000e220000000800 */
[----:B------:R-:W1:Y:S01]  /*0030*/  LDCU.64 UR4, c[0x0][0x358] ;  /* 0x00006b00ff0477ac */ /* 0x000e620008000a00 */
[----:B------:R-:W2:Y:S01]  /*0040*/  S2R R13, SR_TID.X ;  /* 0x00000000000d7919 */ /* 0x000ea20000002100 */
[----:B------:R-:W3:Y:S01]  /*0050*/  LDCU UR6, c[0x0][0x388] ;  /* 0x00007100ff0677ac */ /* 0x000ee20008000800 */
[----:B0-----:R-:W-:-:S02]  /*0060*/  IMAD R2, R0, -0x200, R3 ;  /* 0xfffffe0000027824 */ /* 0x001fc400078e0203 */
[----:B--2---:R-:W-:-:S03]  /*0070*/  IMAD.MOV.U32 R3, RZ, RZ, R13 ;  /* 0x000000ffff037224 */ /* 0x004fc600078e000d */
[----:B------:R-:W-:-:S13]  /*0080*/  ISETP.GE.AND P0, PT, R13, R2, PT ;  /* 0x000000020d00720c */ /* 0x000fda0003f06270 */
[----:B------:R-:W-:Y:S01]  /*0090*/  @!P0 VIADD R13, R3, 0x80 ;  /* 0x00000080030d8836 */ /* 0x000fe20000000000 */
[----:B------:R-:W0:Y:S01]  /*00a0*/  @!P0 LDC.64 R4, c[0x0][0x398] ;  /* 0x0000e600ff048b82 */ /* 0x000e220000000a00 */
[----:B------:R-:W-:-:S03]  /*00b0*/  @!P0 IMAD R15, R0, 0x200, R3 ;  /* 0x00000200000f8824 */ /* 0x000fc600078e0203 */
[----:B------:R-:W-:-:S13]  /*00c0*/  ISETP.GE.AND P1, PT, R13, R2, PT ;  /* 0x000000020d00720c */ /* 0x000fda0003f26270 */
[----:B------:R-:W-:Y:S01]  /*00d0*/  @!P1 LEA R17, R0, R13, 0x9 ;  /* 0x0000000d00119211 */ /* 0x000fe200078e48ff */
[----:B------:R-:W-:Y:S01]  /*00e0*/  @!P1 VIADD R13, R13, 0x80 ;  /* 0x000000800d0d9836 */ /* 0x000fe20000000000 */
[----:B------:R-:W2:Y:S04]  /*00f0*/  @!P1 LDC.64 R8, c[0x0][0x398] ;  /* 0x0000e600ff089b82 */ /* 0x000ea80000000a00 */
[----:B------:R-:W-:Y:S01]  /*0100*/  ISETP.GE.AND P3, PT, R13, R2, PT ;  /* 0x000000020d00720c */ /* 0x000fe20003f66270 */
[----:B0-----:R-:W-:Y:S01]  /*0110*/  @!P0 IMAD.WIDE.U32 R4, R15, 0x4, R4 ;  /* 0x000000040f048825 */ /* 0x001fe200078e0004 */
[----:B------:R-:W-:-:S11]  /*0120*/  CS2R R14, SRZ ;  /* 0x00000000000e7805 */ /* 0x000fd6000001ff00 */
[----:B------:R-:W-:Y:S01]  /*0130*/  @!P3 IMAD R19, R0, 0x200, R13 ;  /* 0x000002000013b824 */ /* 0x000fe200078e020d */
[----:B------:R-:W-:Y:S01]  /*0140*/  @!P3 IADD3 R13, PT, PT, R13, 0x80, RZ ;  /* 0x000000800d0db810 */ /* 0x000fe20007ffe0ff */
[----:B------:R-:W0:Y:S03]  /*0150*/  @!P3 LDC.64 R10, c[0x0][0x398] ;  /* 0x0000e600ff0abb82 */ /* 0x000e260000000a00 */
[----:B------:R-:W-:Y:S01]  /*0160*/  ISETP.GE.AND P2, PT, R13, R2, PT ;  /* 0x000000020d00720c */ /* 0x000fe20003f46270 */
[----:B--2---:R-:W-:-:S12]  /*0170*/  @!P1 IMAD.WIDE.U32 R8, R17, 0x4, R8 ;  /* 0x0000000411089825 */ /* 0x004fd800078e0008 */
[----:B------:R-:W2:Y:S01]  /*0180*/  @!P2 LDC.64 R6, c[0x0][0x398] ;  /* 0x0000e600ff06ab82 */ /* 0x000ea20000000a00 */
[----:B------:R-:W-:Y:S02]  /*0190*/  @!P2 IMAD R13, R0, 0x200, R13 ;  /* 0x00000200000da824 */ /* 0x000fe400078e020d */
[----:B0-----:R-:W-:-:S05]  /*01a0*/  @!P3 IMAD.WIDE.U32 R10, R19, 0x4, R10 ;  /* 0x00000004130ab825 */ /* 0x001fca00078e000a */
[----:B-1----:R-:W3:Y:S01]  /*01b0*/  @!P3 LDG.E R14, desc[UR4][R10.64] ;  /* 0x000000040a0eb981 */ /* 0x002ee2000c1e1900 */
[----:B--2---:R-:W-:Y:S01]  /*01c0*/  @!P2 IMAD.WIDE.U32 R6, R13, 0x4, R6 ;  /* 0x000000040d06a825 */ /* 0x004fe200078e0006 */
[----:B------:R-:W-:-:S04]  /*01d0*/  CS2R R12, SRZ ;  /* 0x00000000000c7805 */ /* 0x000fc8000001ff00 */
[----:B------:R-:W2:Y:S04]  /*01e0*/  @!P2 LDG.E R15, desc[UR4][R6.64] ;  /* 0x00000004060fa981 */ /* 0x000ea8000c1e1900 */
[----:B------:R-:W4:Y:S04]  /*01f0*/  @!P0 LDG.E R12, desc[UR4][R4.64] ;  /* 0x00000004040c8981 */ /* 0x000f28000c1e1900 */
[----:B------:R-:W5:Y:S01]  /*0200*/  @!P1 LDG.E R13, desc[UR4][R8.64] ;  /* 0x00000004080d9981 */ /* 0x000f62000c1e1900 */
        /* <DEDUP_REMOVED lines=9> */
[----:B------:R-:W-:Y:S01]  /*02a0*/  LEA R7, R0, R3, 0x9 ;  /* 0x0000000300077211 */ /* 0x000fe200078e48ff */
[----:B------:R-:W-:-:S05]  /*02b0*/  VIADD R3, R3, 0x80 ;  /* 0x0000008003037836 */ /* 0x000fca0000000000 */
[----:B------:R-:W-:-:S13]  /*02c0*/  ISETP.GE.AND P0, PT, R3, R2, PT ;  /* 0x000000020300720c */ /* 0x000fda0003f06270 */
[----:B------:R-:W-:Y:S05]  /*02d0*/  @P0 BREAK.RELIABLE B1 ;  /* 0x0000000000010942 */ /* 0x000fea0003800100 */
[----:B0-----:R-:W-:-:S05]  /*02e0*/  IMAD.WIDE.U32 R4, R7, 0x4, R4 ;  /* 0x0000000407047825 */ /* 0x001fca00078e0004 */
[----:B------:R0:W-:Y:S01]  /*02f0*/  STG.E desc[UR4][R4.64], R17 ;  /* 0x0000001104007986 */ /* 0x0001e2000c101904 */
[----:B------:R-:W-:Y:S05]  /*0300*/  @P0 BRA `(.L_x_4774) ;  /* 0x0000000000300947 */ /* 0x000fea0003800000 */
[----:B0-----:R-:W0:Y:S01]  /*0310*/  LDC.64 R4, c[0x0][0x390] ;  /* 0x0000e400ff047b82 */ /* 0x001e220000000a00 */
[----:B------:R-:W-:Y:S01]  /*0320*/  LEA R7, R0, R3, 0x9 ;  /* 0x0000000300077211 */ /* 0x000fe200078e48ff */
[----:B------:R-:W-:-:S04]  /*0330*/  VIADD R3, R3, 0x80 ;  /* 0x0000008003037836 */ /* 0x000fc80000000000 */
[----:B0-----:R-:W-:-:S05]  /*0340*/  IMAD.WIDE.U32 R4, R7, 0x4, R4 ;  /* 0x0000000407047825 */ /* 0x001fca00078e0004 */
[----:B------:R0:W-:Y:S02]  /*0350*/  STG.E desc[UR4][R4.64], R13 ;  /* 0x0000000d04007986 */ /* 0x0001e4000c101904 */
.L_x_4773:
[----:B------:R-:W-:Y:S05]  /*0360*/  BSYNC.RELIABLE B1 ;  /* 0x0000000000017941 */ /* 0x000fea0003800100 */
.L_x_4772:
[----:B------:R-:W-:-:S13]  /*0370*/  ISETP.GE.AND P0, PT, R3, R2, PT ;  /* 0x000000020300720c */ /* 0x000fda0003f06270 */
[----:B0-----:R-:W0:Y:S01]  /*0380*/  @!P0 LDC.64 R4, c[0x0][0x390] ;  /* 0x0000e400ff048b82 */ /* 0x001e220000000a00 */
[----:B------:R-:W-:Y:S01]  /*0390*/  @!P0 LEA R7, R0, R3, 0x9 ;  /* 0x0000000300078211 */ /* 0x000fe200078e48ff */
[----:B------:R-:W-:-:S04]  /*03a0*/  @!P0 VIADD R3, R3, 0x80 ;  /* 0x0000008003038836 */ /* 0x000fc80000000000 */
[----:B0-----:R-:W-:-:S05]  /*03b0*/  @!P0 IMAD.WIDE.U32 R4, R7, 0x4, R4 ;  /* 0x0000000407048825 */ /* 0x001fca00078e0004 */
[----:B------:R1:W-:Y:S02]  /*03c0*/  @!P0 STG.E desc[UR4][R4.64], R19 ;  /* 0x0000001304008986 */ /* 0x0003e4000c101904 */
.L_x_4774:
[----:B------:R-:W-:Y:S05]  /*03d0*/  BSYNC.RECONVERGENT B0 ;  /* 0x0000000000007941 */ /* 0x000fea0003800200 */
.L_x_4771:
[----:B------:R-:W-:Y:S05]  /*03e0*/  WARPSYNC.ALL ;  /* 0x0000000000007948 */ /* 0x000fea0003800000 */
[----:B------:R-:W-:-:S13]  /*03f0*/  ISETP.GE.AND P0, PT, R3, R2, PT ;  /* 0x000000020300720c */ /* 0x000fda0003f06270 */
[----:B------:R-:W-:Y:S05]  /*0400*/  @P0 EXIT ;  /* 0x000000000000094d */ /* 0x000fea0003800000 */
[----:B01----:R-:W0:Y:S01]  /*0410*/  LDC.64 R4, c[0x0][0x390] ;  /* 0x0000e400ff047b82 */ /* 0x003e220000000a00 */
[----:B------:R-:W-:-:S05]  /*0420*/  LEA R3, R0, R3, 0x9 ;  /* 0x0000000300037211 */ /* 0x000fca00078e48ff */
[----:B0-----:R-:W-:-:S05]  /*0430*/  IMAD.WIDE.U32 R2, R3, 0x4, R4 ;  /* 0x0000000403027825 */ /* 0x001fca00078e0004 */
[----:B------:R-:W-:Y:S01]  /*0440*/  STG.E desc[UR4][R2.64], R15 ;  /* 0x0000000f02007986 */ /* 0x000fe2000c101904 */
[----:B------:R-:W-:Y:S05]  /*0450*/  EXIT ;  /* 0x000000000000794d */ /* 0x000fea0003800000 */
.L_x_4775:
        /* <DEDUP_REMOVED lines=10> */
.L_x_25847:


//--------------------- .text._ZN2at6native29vectorized_elementwise_kernelILi2ENS0_13AUnaryFunctorIiiiNS0_17BitwiseXorFunctorIiEEEESt5arrayIPcLm2EEEEviT0_T1_ --------------------------
	.section	.text._ZN2at6native29vectorized_elementwise_kernelILi2ENS0_13AUnaryFunctorIiiiNS0_17BitwiseXorFunctorIiEEEESt5arrayIPcLm2EEEEviT0_T1_,"ax",@progbits
	.align	128
        .global         _ZN2at6native29vectorized_elementwise_kernelILi2ENS0_13AUnaryFunctorIiiiNS0_17BitwiseXorFunctorIiEEEESt5arrayIPcLm2EEEEviT0_T1_
        .type           _ZN2at6native29vectorized_elementwise_kernelILi2ENS0_13AUnaryFunctorIiiiNS0_17BitwiseXorFunctorIiEEEESt5arrayIPcLm2EEEEviT0_T1_,@function
        .size           _ZN2at6native29vectorized_elementwise_kernelILi2ENS0_13AUnaryFunctorIiiiNS0_17BitwiseXorFunctorIiEEEESt5arrayIPcLm2EEEEviT0_T1_,(.L_x_25848 - _ZN2at6native29vectorized_elementwise_kernelILi2ENS0_13AUnaryFunctorIiiiNS0_17BitwiseXorFunctorIiEEEESt5arrayIPcLm2EEEEviT0_T1_)
        .other          _ZN2at6native29vectorized_elementwise_kernelILi2ENS0_13AUnaryFunctorIiiiNS0_17BitwiseXorFunctorIiEEEESt5arrayIPcLm2EEEEviT0_T1_,@"STO_CUDA_ENTRY STV_DEFAULT"
_ZN2at6native29vectorized_elementwise_kernelILi2ENS0_13AUnaryFunctorIiiiNS0_17BitwiseXorFunctorIiEEEESt5arrayIPcLm2EEEEviT0_T1_:
.text._ZN2at6native29vectorized_elementwise_kernelILi2ENS0_13AUnaryFunctorIiiiNS0_17BitwiseXorFunctorIiEEEESt5arrayIPcLm2EEEEviT0_T1_:
        /* <DEDUP_REMOVED lines=9> */
[----:B------:R-:W-:Y:S02]  /*0090*/  HFMA2 R18, -RZ, RZ, 0, 0 ;  /* 0x00000000ff127431 */ /* 0x000fe400000001ff */
[----:B------:R-:W-:Y:S01]  /*00a0*/  IMAD.MOV.U32 R22, RZ, RZ, RZ ;  /* 0x000000ffff167224 */ /* 0x000fe200078e00ff */
[----:B------:R-:W1:Y:S01]  /*00b0*/  LDCU UR6, c[0x0][0x388] ;  /* 0x00007100ff0677ac */ /* 0x000e620008000800 */
[----:B0-----:R-:W-:Y:S01]  /*00c0*/  ISETP.GE.U32.AND P6, PT, R25, R16, PT ;  /* 0x000000101900720c */ /* 0x001fe20003fc6070 */
[----:B------:R-:W-:-:S12]  /*00d0*/  IMAD.MOV.U32 R17, RZ, RZ, R25 ;  /* 0x000000ffff117224 */ /* 0x000fd800078e0019 */
[----:B------:R-:W-:Y:S01]  /*00e0*/  @!P6 IADD3 R25, PT, PT, R17, 0x80, RZ ;  /* 0x000000801119e810 */ /* 0x000fe20007ffe0ff */
[----:B------:R-:W0:Y:S01]  /*00f0*/  @!P6 LDC.64 R2, c[0x0][0x398] ;  /* 0x0000e600ff02eb82 */ /* 0x000e220000000a00 */
[----:B------:R-:W-:Y:S02]  /*0100*/  @!P6 IMAD.IADD R5, R0, 0x1, R17 ;  /* 0x000000010005e824 */ /* 0x000fe400078e0211 */
[----:B------:R-:W-:-:S13]  /*0110*/  ISETP.GE.U32.AND P5, PT, R25, R16, PT ;  /* 0x000000101900720c */ /* 0x000fda0003fa6070 */
[----:B------:R-:W-:Y:S01]  /*0120*/  @!P5 IMAD.IADD R20, R0, 0x1, R25 ;  /* 0x000000010014d824 */ /* 0x000fe200078e0219 */
[----:B------:R-:W2:Y:S01]  /*0130*/  @!P5 LDC.64 R14, c[0x0][0x398] ;  /* 0x0000e600ff0edb82 */ /* 0x000ea20000000a00 */
[----:B------:R-:W-:-:S05]  /*0140*/  @!P5 VIADD R25, R25, 0x80 ;  /* 0x000000801919d836 */ /* 0x000fca0000000000 */
[----:B------:R-:W-:Y:S01]  /*0150*/  ISETP.GE.U32.AND P4, PT, R25, R16, PT ;  /* 0x000000101900720c */ /* 0x000fe20003f86070 */
[----:B0-----:R-:W-:-:S05]  /*0160*/  @!P6 IMAD.WIDE.U32 R2, R5, 0x4, R2 ;  /* 0x000000040502e825 */ /* 0x001fca00078e0002 */
[----:B------:R0:W1:Y:S07]  /*0170*/  @!P6 LDG.E R18, desc[UR4][R2.64] ;  /* 0x000000040212e981 */ /* 0x00006e000c1e1900 */
[----:B------:R-:W-:Y:S01]  /*0180*/  @!P4 IADD3 R29, PT, PT, R0, R25, RZ ;  /* 0x00000019001dc210 */ /* 0x000fe20007ffe0ff */
[----:B------:R-:W-:Y:S01]  /*0190*/  @!P4 VIADD R25, R25, 0x80 ;  /* 0x000000801919c836 */ /* 0x000fe20000000000 */
[----:B------:R-:W3:Y:S04]  /*01a0*/  @!P4 LDC.64 R12, c[0x0][0x398] ;  /* 0x0000e600ff0ccb82 */ /* 0x000ee80000000a00 */
[----:B------:R-:W-:-:S13]  /*01b0*/  ISETP.GE.U32.AND P3, PT, R25, R16, PT ;  /* 0x000000101900720c */ /* 0x000fda0003f66070 */
[----:B------:R-:W-:Y:S01]  /*01c0*/  @!P3 IMAD.IADD R27, R0, 0x1, R25 ;  /* 0x00000001001bb824 */ /* 0x000fe200078e0219 */
[----:B------:R-:W-:Y:S01]  /*01d0*/  @!P3 IADD3 R25, PT, PT, R25, 0x80, RZ ;  /* 0x000000801919b810 */ /* 0x000fe20007ffe0ff */
[----:B0-----:R-:W0:Y:S03]  /*01e0*/  @!P3 LDC.64 R2, c[0x0][0x398] ;  /* 0x0000e600ff02bb82 */ /* 0x001e260000000a00 */
[----:B------:R-:W-:-:S13]  /*01f0*/  ISETP.GE.U32.AND P2, PT, R25, R16, PT ;  /* 0x000000101900720c */ /* 0x000fda0003f46070 */
[----:B------:R-:W-:Y:S01]  /*0200*/  @!P2 IMAD.IADD R23, R0, 0x1, R25 ;  /* 0x000000010017a824 */ /* 0x000fe200078e0219 */
[----:B------:R-:W4:Y:S01]  /*0210*/  @!P2 LDC.64 R4, c[0x0][0x398] ;  /* 0x0000e600ff04ab82 */ /* 0x000f220000000a00 */
[----:B------:R-:W-:-:S05]  /*0220*/  @!P2 VIADD R25, R25, 0x80 ;  /* 0x000000801919a836 */ /* 0x000fca0000000000 */
[----:B------:R-:W-:-:S13]  /*0230*/  ISETP.GE.U32.AND P1, PT, R25, R16, PT ;  /* 0x000000101900720c */ /* 0x000fda0003f26070 */
[----:B------:R-:W-:Y:S01]  /*0240*/  @!P1 IADD3 R21, PT, PT, R0, R25, RZ ;  /* 0x0000001900159210 */ /* 0x000fe20007ffe0ff */
[----:B------:R-:W-:Y:S01]  /*0250*/  @!P1 VIADD R25, R25, 0x80 ;  /* 0x0000008019199836 */ /* 0x000fe20000000000 */
[----:B------:R-:W5:Y:S04]  /*0260*/  @!P1 LDC.64 R6, c[0x0][0x398] ;  /* 0x0000e600ff069b82 */ /* 0x000f680000000a00 */
[----:B------:R-:W-:-:S13]  /*0270*/  ISETP.GE.U32.AND P0, PT, R25, R16, PT ;  /* 0x000000101900720c */ /* 0x000fda0003f06070 */
[----:B------:R-:W-:Y:S01]  /*0280*/  @!P0 IMAD.IADD R19, R0, 0x1, R25 ;  /* 0x0000000100138824 */ /* 0x000fe200078e0219 */
[----:B------:R-:W0:Y:S01]  /*0290*/  @!P0 LDC.64 R8, c[0x0][0x398] ;  /* 0x0000e600ff088b82 */ /* 0x000e220000000a00 */
[----:B------:R-:W-:-:S05]  /*02a0*/  @!P0 VIADD R25, R25, 0x80 ;  /* 0x0000008019198836 */ /* 0x000fca0000000000 */
[----:B------:R-:W-:-:S13]  /*02b0*/  ISETP.GE.U32.AND P6, PT, R25, R16, PT ;  /* 0x000000101900720c */ /* 0x000fda0003fc6070 */
[----:B------:R-:W5:Y:S01]  /*02c0*/  @!P6 LDC.64 R10, c[0x0][0x398] ;  /* 0x0000e600ff0aeb82 */ /* 0x000f620000000a00 */
[----:B--2---:R-:W-:Y:S01]  /*02d0*/  @!P5 IMAD.WIDE.U32 R14, R20, 0x4, R14 ;  /* 0x00000004140ed825 */ /* 0x004fe200078e000e */
[----:B------:R-:W-:-:S03]  /*02e0*/  MOV R20, RZ ;  /* 0x000000ff00147202 */ /* 0x000fc60000000f00 */
[----:B---3--:R-:W-:-:S03]  /*02f0*/  @!P4 IMAD.WIDE.U32 R12, R29, 0x4, R12 ;  /* 0x000000041d0cc825 */ /* 0x008fc600078e000c */
[----:B------:R2:W3:Y:S01]  /*0300*/  @!P5 LDG.E R20, desc[UR4][R14.64] ;  /* 0x000000040e14d981 */ /* 0x0004e2000c1e1900 */
[----:B------:R-:W-:Y:S02]  /*0310*/  @!P6 IMAD.IADD R29, R0, 0x1, R25 ;  /* 0x00000001001de824 */ /* 0x000fe400078e0219 */
[----:B0-----:R-:W-:Y:S01]  /*0320*/  @!P0 IMAD.WIDE.U32 R24, R19, 0x4, R8 ;  /* 0x0000000413188825 */ /* 0x001fe200078e0008 */
[----:B------:R0:W3:Y:S01]  /*0330*/  @!P4 LDG.E R22, desc[UR4][R12.64] ;  /* 0x000000040c16c981 */ /* 0x0000e2000c1e1900 */
[----:B------:R-:W-:Y:S02]  /*0340*/  CS2R R8, SRZ ;  /* 0x0000000000087805 */ /* 0x000fe4000001ff00 */
[----:B------:R-:W-:Y:S02]  /*0350*/  HFMA2 R19, -RZ, RZ, 0, 0 ;  /* 0x00000000ff137431 */ /* 0x000fe400000001ff */
[----:B------:R-:W-:-:S04]  /*0360*/  @!P3 IMAD.WIDE.U32 R2, R27, 0x4, R2 ;  /* 0x000000041b02b825 */ /* 0x000fc800078e0002 */
[----:B--2---:R-:W-:Y:S01]  /*0370*/  IMAD.MOV.U32 R14, RZ, RZ, RZ ;  /* 0x000000ffff0e7224 */ /* 0x004fe200078e00ff */
[----:B------:R-:W2:Y:S01]  /*0380*/  @!P3 LDG.E R9, desc[UR4][R2.64] ;  /* 0x000000040209b981 */ /* 0x000ea2000c1e1900 */
[----:B----4-:R-:W-:-:S04]  /*0390*/  @!P2 IMAD.WIDE.U32 R4, R23, 0x4, R4 ;  /* 0x000000041704a825 */ /* 0x010fc800078e0004 */
[----:B0-----:R-:W-:Y:S01]  /*03a0*/  IMAD.MOV.U32 R12, RZ, RZ, RZ ;  /* 0x000000ffff0c7224 */ /* 0x001fe200078e00ff */
[----:B------:R-:W4:Y:S01]  /*03b0*/  @!P2 LDG.E R8, desc[UR4][R4.64] ;  /* 0x000000040408a981 */ /* 0x000f22000c1e1900 */
[----:B-----5:R-:W-:-:S03]  /*03c0*/  @!P1 IMAD.WIDE.U32 R6, R21, 0x4, R6 ;  /* 0x0000000415069825 */ /* 0x020fc600078e0006 */
[----:B------:R-:W5:Y:S01]  /*03d0*/  @!P0 LDG.E R14, desc[UR4][R24.64] ;  /* 0x00000004180e8981 */ /* 0x000f62000c1e1900 */
[----:B------:R-:W-:-:S03]  /*03e0*/  @!P6 IMAD.WIDE.U32 R10, R29, 0x4, R10 ;  /* 0x000000041d0ae825 */ /* 0x000fc600078e000a */
[----:B------:R-:W5:Y:S04]  /*03f0*/  @!P1 LDG.E R19, desc[UR4][R6.64] ;  /* 0x0000000406139981 */ /* 0x000f68000c1e1900 */
[----:B------:R-:W5:Y:S01]  /*0400*/  @!P6 LDG.E R12, desc[UR4][R10.64] ;  /* 0x000000040a0ce981 */ /* 0x000f62000c1e1900 */
[----:B------:R-:W-:Y:S01]  /*0410*/  ISETP.GE.U32.AND P0, PT, R17, R16, PT ;  /* 0x000000101100720c */ /* 0x000fe20003f06070 */
[----:B------:R-:W-:Y:S04]  /*0420*/  BSSY.RECONVERGENT B0, `(.L_x_4777) ;  /* 0x000003b000007945 */ /* 0x000fe80003800200 */
[----:B------:R-:W-:Y:S01]  /*0430*/  BSSY.RELIABLE B1, `(.L_x_4778) ;  /* 0x0000033000017945 */ /* 0x000fe20003800100 */
[----:B-1----:R-:W-:-:S02]  /*0440*/  LOP3.LUT R13, R18, UR6, RZ, 0x3c, !PT ;  /* 0x00000006120d7c12 */ /* 0x002fc4000f8e3cff */
[----:B---3--:R-:W-:Y:S02]  /*0450*/  LOP3.LUT R15, R20, UR6, RZ, 0x3c, !PT ;  /* 0x00000006140f7c12 */ /* 0x008fe4000f8e3cff */
[----:B------:R-:W-:Y:S02]  /*0460*/  LOP3.LUT R22, R22, UR6, RZ, 0x3c, !PT ;  /* 0x0000000616167c12 */ /* 0x000fe4000f8e3cff */
[----:B--2---:R-:W-:Y:S02]  /*0470*/  LOP3.LUT R9, R9, UR6, RZ, 0x3c, !PT ;  /* 0x0000000609097c12 */ /* 0x004fe4000f8e3cff */
[----:B----4-:R-:W-:Y:S02]  /*0480*/  LOP3.LUT R8, R8, UR6, RZ, 0x3c, !PT ;  /* 0x0000000608087c12 */ /* 0x010fe4000f8e3cff */
[----:B-----5:R-:W-:Y:S02]  /*0490*/  LOP3.LUT R3, R14, UR6, RZ, 0x3c, !PT ;  /* 0x000000060e037c12 */ /* 0x020fe4000f8e3cff */
[----:B------:R-:W-:-:S02]  /*04a0*/  LOP3.LUT R4, R19, UR6, RZ, 0x3c, !PT ;  /* 0x0000000613047c12 */ /* 0x000fc4000f8e3cff */
[----:B------:R-:W-:Y:S01]  /*04b0*/  LOP3.LUT R2, R12, UR6, RZ, 0x3c, !PT ;  /* 0x000000060c027c12 */ /* 0x000fe2000f8e3cff */
[----:B------:R-:W-:Y:S06]  /*04c0*/  @P0 BRA `(.L_x_4779) ;  /* 0x0000000000300947 */ /* 0x000fec0003800000 */
[----:B------:R-:W0:Y:S01]  /*04d0*/  LDC.64 R6, c[0x0][0x390] ;  /* 0x0000e400ff067b82 */ /* 0x000e220000000a00 */
[----:B------:R-:W-:Y:S01]  /*04e0*/  IADD3 R5, PT, PT, R0, R17, RZ ;  /* 0x0000001100057210 */ /* 0x000fe20007ffe0ff */
[----:B------:R-:W-:-:S05]  /*04f0*/  VIADD R17, R17, 0x80 ;  /* 0x0000008011117836 */ /* 0x000fca0000000000 */
[----:B------:R-:W-:Y:S01]  /*0500*/  ISETP.GE.U32.AND P0, PT, R17, R16, PT ;  /* 0x000000101100720c */ /* 0x000fe20003f06070 */
[----:B0-----:R-:W-:-:S05]  /*0510*/  IMAD.WIDE.U32 R6, R5, 0x4, R6 ;  /* 0x0000000405067825 */ /* 0x001fca00078e0006 */
[----:B------:R0:W-:Y:S07]  /*0520*/  STG.E desc[UR4][R6.64], R13 ;  /* 0x0000000d06007986 */ /* 0x0001ee000c101904 */
[----:B------:R-:W-:Y:S05]  /*0530*/  @P0 BRA `(.L_x_4780) ;  /* 0x0000000000300947 */ /* 0x000fea0003800000 */
[----:B0-----:R-:W0:Y:S01]  /*0540*/  LDC.64 R6, c[0x0][0x390] ;  /* 0x0000e400ff067b82 */ /* 0x001e220000000a00 */
[----:B------:R-:W-:Y:S01]  /*0550*/  IMAD.IADD R5, R0, 0x1, R17 ;  /* 0x0000000100057824 */ /* 0x000fe200078e0211 */
[----:B------:R-:W-:-:S03]  /*0560*/  IADD3 R17, PT, PT, R17, 0x80, RZ ;  /* 0x0000008011117810 */ /* 0x000fc60007ffe0ff */
[----:B0-----:R-:W-:-:S05]  /*0570*/  IMAD.WIDE.U32 R6, R5, 0x4, R6 ;  /* 0x0000000405067825 */ /* 0x001fca00078e0006 */
[----:B------:R0:W-:Y:S02]  /*0580*/  STG.E desc[UR4][R6.64], R15 ;  /* 0x0000000f06007986 */ /* 0x0001e4000c101904 */
.L_x_4779:
[----:B------:R-:W-:-:S13]  /*0590*/  ISETP.GE.U32.AND P0, PT, R17, R16, PT ;  /* 0x000000101100720c */ /* 0x000fda0003f06070 */
[----:B------:R-:W-:Y:S05]  /*05a0*/  @P0 BRA `(.L_x_4781) ;  /* 0x0000000000300947 */ /* 0x000fea0003800000 */
[----:B0-----:R-:W0:Y:S01]  /*05b0*/  LDC.64 R6, c[0x0][0x390] ;  /* 0x0000e400ff067b82 */ /* 0x001e220000000a00 */
[----:B------:R-:W-:Y:S02]  /*05c0*/  IMAD.IADD R5, R0, 0x1, R17 ;  /* 0x0000000100057824 */ /* 0x000fe400078e0211 */
[----:B------:R-:W-:Y:S02]  /*05d0*/  VIADD R17, R17, 0x80 ;  /* 0x0000008011117836 */ /* 0x000fe40000000000 */
[----:B0-----:R-:W-:-:S05]  /*05e0*/  IMAD.WIDE.U32 R6, R5, 0x4, R6 ;  /* 0x0000000405067825 */ /* 0x001fca00078e0006 */
[----:B------:R1:W-:Y:S02]  /*05f0*/  STG.E desc[UR4][R6.64], R22 ;  /* 0x0000001606007986 */ /* 0x0003e4000c101904 */
.L_x_4780:
[----:B------:R-:W-:-:S13]  /*0600*/  ISETP.GE.U32.AND P0, PT, R17, R16, PT ;  /* 0x000000101100720c */ /* 0x000fda0003f06070 */
[----:B------:R-:W-:Y:S05]  /*0610*/  @P0 BRA `(.L_x_4782) ;  /* 0x0000000000300947 */ /* 0x000fea0003800000 */
[----:B01----:R-:W0:Y:S01]  /*0620*/  LDC.64 R6, c[0x0][0x390] ;  /* 0x0000e400ff067b82 */ /* 0x003e220000000a00 */
[----:B------:R-:W-:Y:S01]  /*0630*/  IADD3 R5, PT, PT, R0, R17, RZ ;  /* 0x0000001100057210 */ /* 0x000fe20007ffe0ff */
[----:B------:R-:W-:-:S04]  /*0640*/  VIADD R17, R17, 0x80 ;  /* 0x0000008011117836 */ /* 0x000fc80000000000 */
[----:B0-----:R-:W-:-:S05]  /*0650*/  IMAD.WIDE.U32 R6, R5, 0x4, R6 ;  /* 0x0000000405067825 */ /* 0x001fca00078e0006 */
[----:B------:R1:W-:Y:S02]  /*0660*/  STG.E desc[UR4][R6.64], R9 ;  /* 0x0000000906007986 */ /* 0x0003e4000c101904 */
.L_x_4781:
[----:B------:R-:W-:-:S13]  /*0670*/  ISETP.GE.U32.AND P0, PT, R17, R16, PT ;  /* 0x000000101100720c */ /* 0x000fda0003f06070 */
[----:B------:R-:W-:Y:S05]  /*0680*/  @P0 BRA `(.L_x_4783) ;  /* 0x0000000000340947 */ /* 0x000fea0003800000 */
[----:B01----:R-:W0:Y:S01]  /*0690*/  LDC.64 R6, c[0x0][0x390] ;  /* 0x0000e400ff067b82 */ /* 0x003e220000000a00 */
[----:B------:R-:W-:Y:S01]  /*06a0*/  IMAD.IADD R5, R0, 0x1, R17 ;  /* 0x0000000100057824 */ /* 0x000fe200078e0211 */
[----:B------:R-:W-:-:S03]  /*06b0*/  IADD3 R17, PT, PT, R17, 0x80, RZ ;  /* 0x0000008011117810 */ /* 0x000fc60007ffe0ff */
[----:B0-----:R-:W-:-:S05]  /*06c0*/  IMAD.WIDE.U32 R6, R5, 0x4, R6 ;  /* 0x0000000405067825 */ /* 0x001fca00078e0006 */
[----:B------:R2:W-:Y:S02]  /*06d0*/  STG.E desc[UR4][R6.64], R8 ;  /* 0x0000000806007986 */ /* 0x0005e4000c101904 */
.L_x_4782:
[----:B------:R-:W-:-:S13]  /*06e0*/  ISETP.GE.U32.AND P0, PT, R17, R16, PT ;  /* 0x000000101100720c */ /* 0x000fda0003f06070 */
[----:B------:R-:W-:Y:S05]  /*06f0*/  @P0 BREAK.RELIABLE B1 ;  /* 0x0000000000010942 */ /* 0x000fea0003800100 */
[----:B------:R-:W-:Y:S05]  /*0700*/  @P0 BRA `(.L_x_4784) ;  /* 0x0000000000300947 */ /* 0x000fea0003800000 */
[----:B012---:R-:W0:Y:S01]  /*0710*/  LDC.64 R6, c[0x0][0x390] ;  /* 0x0000e400ff067b82 */ /* 0x007e220000000a00 */
[----:B------:R-:W-:Y:S02]  /*0720*/  IMAD.IADD R5, R0, 0x1, R17 ;  /* 0x0000000100057824 */ /* 0x000fe400078e0211 */
[----:B------:R-:W-:Y:S02]  /*0730*/  VIADD R17, R17, 0x80 ;  /* 0x0000008011117836 */ /* 0x000fe40000000000 */
[----:B0-----:R-:W-:-:S05]  /*0740*/  IMAD.WIDE.U32 R6, R5, 0x4, R6 ;  /* 0x0000000405067825 */ /* 0x001fca00078e0006 */
[----:B------:R2:W-:Y:S02]  /*0750*/  STG.E desc[UR4][R6.64], R4 ;  /* 0x0000000406007986 */ /* 0x0005e4000c101904 */
.L_x_4783:
[----:B------:R-:W-:Y:S05]  /*0760*/  BSYNC.RELIABLE B1 ;  /* 0x0000000000017941 */ /* 0x000fea0003800100 */
.L_x_4778:
[----:B------:R-:W-:-:S13]  /*0770*/  ISETP.GE.U32.AND P0, PT, R17, R16, PT ;  /* 0x000000101100720c */ /* 0x000fda0003f06070 */
[----:B--2---:R-:W2:Y:S01]  /*0780*/  @!P0 LDC.64 R4, c[0x0][0x390] ;  /* 0x0000e400ff048b82 */ /* 0x004ea20000000a00 */
[----:B01----:R-:W-:Y:S01]  /*0790*/  @!P0 IADD3 R7, PT, PT, R0, R17, RZ ;  /* 0x0000001100078210 */ /* 0x003fe20007ffe0ff */
[----:B------:R-:W-:-:S04]  /*07a0*/  @!P0 VIADD R17, R17, 0x80 ;  /* 0x0000008011118836 */ /* 0x000fc80000000000 */
[----:B--2---:R-:W-:-:S05]  /*07b0*/  @!P0 IMAD.WIDE.U32 R4, R7, 0x4, R4 ;  /* 0x0000000407048825 */ /* 0x004fca00078e0004 */
[----:B------:R3:W-:Y:S02]  /*07c0*/  @!P0 STG.E desc[UR4][R4.64], R3 ;  /* 0x0000000304008986 */ /* 0x0007e4000c101904 */
.L_x_4784:
[----:B------:R-:W-:Y:S05]  /*07d0*/  BSYNC.RECONVERGENT B0 ;  /* 0x0000000000007941 */ /* 0x000fea0003800200 */
.L_x_4777:
[----:B------:R-:W-:Y:S05]  /*07e0*/  WARPSYNC.ALL ;  /* 0x0000000000007948 */ /* 0x000fea0003800000 */
[----:B------:R-:W-:-:S13]  /*07f0*/  ISETP.GE.U32.AND P0, PT, R17, R16, PT ;  /* 0x000000101100720c */ /* 0x000fda0003f06070 */
[----:B------:R-:W-:Y:S05]  /*0800*/  @P0 EXIT ;  /* 0x000000000000094d */ /* 0x000fea0003800000 */
[----:B---3--:R-:W3:Y:S01]  /*0810*/  LDC.64 R4, c[0x0][0x390] ;  /* 0x0000e400ff047b82 */ /* 0x008ee20000000a00 */
[----:B------:R-:W-:-:S05]  /*0820*/  IADD3 R17, PT, PT, R0, R17, RZ ;  /* 0x0000001100117210 */ /* 0x000fca0007ffe0ff */
[----:B---3--:R-:W-:-:S05]  /*0830*/  IMAD.WIDE.U32 R4, R17, 0x4, R4 ;  /* 0x0000000411047825 */ /* 0x008fca00078e0004 */
[----:B------:R-:W-:Y:S01]  /*0840*/  STG.E desc[UR4][R4.64], R2 ;  /* 0x0000000204007986 */ /* 0x000fe2000c101904 */
[----:B------:R-:W-:Y:S05]  /*0850*/  EXIT ;  /* 0x000000000000794d */ /* 0x000fea0003800000 */
.L_x_4776:
[----:B------:R-:W0:Y:S01]  /*0860*/  S2R R15, SR_TID.X ;  /* 0x00000000000f7919 */ /* 0x000e220000002100 */
[----:B------:R-:W1:Y:S01]  /*0870*/  LDC.64 R2, c[0x0][0x398] ;  /* 0x0000e600ff027b82 */ /* 0x000e620000000a00 */
[----:B------:R-:W2:Y:S07]  /*0880*/  LDCU UR6, c[0x0][0x388] ;  /* 0x00007100ff0677ac */ /* 0x000eae0008000800 */
[----:B------:R-:W3:Y:S01]  /*0890*/  LDC.64 R4, c[0x0][0x390] ;  /* 0x0000e400ff047b82 */ /* 0x000ee20000000a00 */
[----:B-1----:R-:W-:-:S04]  /*08a0*/  IMAD.WIDE.U32 R2, R0, 0x4, R2 ;  /* 0x0000000400027825 */ /* 0x002fc800078e0002 */
[----:B0-----:R-:W-:-:S05]  /*08b0*/  IMAD.WIDE.U32 R2, R15, 0x8, R2 ;  /* 0x000000080f027825 */ /* 0x001fca00078e0002 */
[----:B------:R-:W2:Y:S04]  /*08c0*/  LDG.E.64 R6, desc[UR4][R2.64] ;  /* 0x0000000402067981 */ /* 0x000ea8000c1e1b00 */
[----:B------:R-:W4:Y:S04]  /*08d0*/  LDG.E.64 R8, desc[UR4][R2.64+0x400] ;  /* 0x0004000402087981 */ /* 0x000f28000c1e1b00 */
[----:B------:R-:W5:Y:S04]  /*08e0*/  LDG.E.64 R10, desc[UR4][R2.64+0x800] ;  /* 0x00080004020a7981 */ /* 0x000f68000c1e1b00 */
[----:B------:R-:W5:Y:S01]  /*08f0*/  LDG.E.64 R12, desc[UR4][R2.64+0xc00] ;  /* 0x000c0004020c7981 */ /* 0x000f62000c1e1b00 */
[----:B---3--:R-:W-:-:S04]  /*0900*/  IMAD.WIDE.U32 R4, R0, 0x4, R4 ;  /* 0x0000000400047825 */ /* 0x008fc800078e0004 */
[----:B------:R-:W-:Y:S01]  /*0910*/  IMAD.WIDE.U32 R4, R15, 0x8, R4 ;  /* 0x000000080f047825 */ /* 0x000fe200078e0004 */
[----:B--2---:R-:W-:Y:S02]  /*0920*/  LOP3.LUT R6, R6, UR6, RZ, 0x3c, !PT ;  /* 0x0000000606067c12 */ /* 0x004fe4000f8e3cff */
[----:B------:R-:W-:Y:S02]  /*0930*/  LOP3.LUT R7, R7, UR6, RZ, 0x3c, !PT ;  /* 0x0000000607077c12 */ /* 0x000fe4000f8e3cff */
[----:B----4-:R-:W-:Y:S02]  /*0940*/  LOP3.LUT R8, R8, UR6, RZ, 0x3c, !PT ;  /* 0x0000000608087c12 */ /* 0x010fe4000f8e3cff */
[----:B------:R-:W-:Y:S01]  /*0950*/  LOP3.LUT R9, R9, UR6, RZ, 0x3c, !PT ;  /* 0x0000000609097c12 */ /* 0x000fe2000f8e3cff */
[----:B------:R-:W-:Y:S01]  /*0960*/  STG.E.64 desc[UR4][R4.64], R6 ;  /* 0x0000000604007986 */ /* 0x000fe2000c101b04 */
[----:B-----5:R-:W-:Y:S02]  /*0970*/  LOP3.LUT R10, R10, UR6, RZ, 0x3c, !PT ;  /* 0x000000060a0a7c12 */ /* 0x020fe4000f8e3cff */
[----:B------:R-:W-:Y:S01]  /*0980*/  LOP3.LUT R11, R11, UR6, RZ, 0x3c, !PT ;  /* 0x000000060b0b7c12 */ /* 0x000fe2000f8e3cff */
[----:B------:R-:W-:Y:S01]  /*0990*/  STG.E.64 desc[UR4][R4.64+0x400], R8 ;  /* 0x0004000804007986 */ /* 0x000fe2000c101b04 */
[----:B------:R-:W-:-:S02]  /*09a0*/  LOP3.LUT R12, R12, UR6, RZ, 0x3c, !PT ;  /* 0x000000060c0c7c12 */ /* 0x000fc4000f8e3cff */
[----:B------:R-:W-:Y:S01]  /*09b0*/  LOP3.LUT R13, R13, UR6, RZ, 0x3c, !PT ;  /* 0x000000060d0d7c12 */ /* 0x000fe2000f8e3cff */
[----:B------:R-:W-:Y:S04]  /*09c0*/  STG.E.64 desc[UR4][R4.64+0x800], R10 ;  /* 0x0008000a04007986 */ /* 0x000fe8000c101b04 */
[----:B------:R-:W-:Y:S01]  /*09d0*/  STG.E.64 desc[UR4][R4.64+0xc00], R12 ;  /* 0x000c000c04007986 */ /* 0x000fe2000c101b04 */
[----:B------:R-:W-:Y:S05]  /*09e0*/  EXIT ;  /* 0x000000000000794d */ /* 0x000fea0003800000 */
.L_x_4785:
        /* <DEDUP_REMOVED lines=9> */
.L_x_25848:


//--------------------- .text._ZN2at6native29vectorized_elementwise_kernelILi4ENS0_13AUnaryFunctorIiiiNS0_17BitwiseXorFunctorIiEEEESt5arrayIPcLm2EEEEviT0_T1_ --------------------------
	.section	.text._ZN2at6native29vectorized_elementwise_kernelILi4ENS0_13AUnaryFunctorIiiiNS0_17BitwiseXorFunctorIiEEEESt5arrayIPcLm2EEEEviT0_T1_,"ax",@progbits
	.align	128
        .global         _ZN2at6native29vectorized_elementwise_kernelILi4ENS0_13AUnaryFunctorIiiiNS0_17BitwiseXorFunctorIiEEEESt5arrayIPcLm2EEEEviT0_T1_
        .type           _ZN2at6native29vectorized_elementwise_kernelILi4ENS0_13AUnaryFunctorIiiiNS0_17BitwiseXorFunctorIiEEEESt5arrayIPcLm2EEEEviT0_T1_,@function
        .size           _ZN2at6native29vectorized_elementwise_kernelILi4ENS0_13AUnaryFunctorIiiiNS0_17BitwiseXorFunctorIiEEEESt5arrayIPcLm2EEEEviT0_T1_,(.L_x_25849 - _ZN2at6native29vectorized_elementwise_kernelILi4ENS0_13AUnaryFunctorIiiiNS0_17BitwiseXorFunctorIiEEEESt5arrayIPcLm2EEEEviT0_T1_)
        .other          _ZN2at6native29vectorized_elementwise_kernelILi4ENS0_13AUnaryFunctorIiiiNS0_17BitwiseXorFunctorIiEEEESt5arrayIPcLm2EEEEviT0_T1_,@"STO_CUDA_ENTRY STV_DEFAULT"
_ZN2at6native29vectorized_elementwise_kernelILi4ENS0_13AUnaryFunctorIiiiNS0_17BitwiseXorFunctorIiEEEESt5arrayIPcLm2EEEEviT0_T1_:
.text._ZN2at6native29vectorized_elementwise_kernelILi4ENS0_13AUnaryFunctorIiiiNS0_17BitwiseXorFunctorIiEEEESt5arrayIPcLm2EEEEviT0_T1_:
        /* <DEDUP_REMOVED lines=89> */
.L_x_4789:
[----:B------:R-:W-:-:S13]  /*0590*/  ISETP.GE.U32.AND P0, PT, R17, R16, PT ;  /* 0x000000101100720c */ /* 0x000fda0003f06070 */
[----:B------:R-:W-:Y:S05]  /*05a0*/  @P0 BRA `(.L_x_4791) ;  /* 0x0000000000300947 */ /* 0x000fea0003800000 */
[----:B0-----:R-:W0:Y:S01]  /*05b0*/  LDC.64 R6, c[0x0][0x390] ;  /* 0x0000e400ff067b82 */ /* 0x001e220000000a00 */
[----:B------:R-:W-:Y:S02]  /*05c0*/  IMAD.IADD R5, R0, 0x1, R17 ;  /* 0x0000000100057824 */ /* 0x000fe400078e0211 */
[----:B------:R-:W-:Y:S02]  /*05d0*/  VIADD R17, R17, 0x80 ;  /* 0x0000008011117836 */ /* 0x000fe40000000000 */
[----:B0-----:R-:W-:-:S05]  /*05e0*/  IMAD.WIDE.U32 R6, R5, 0x4, R6 ;  /* 0x0000000405067825 */ /* 0x001fca00078e0006 */
[----:B------:R1:W-:Y:S02]  /*05f0*/  STG.E desc[UR4][R6.64], R22 ;  /* 0x0000001606007986 */ /* 0x0003e4000c101904 */
.L_x_4790:
[----:B------:R-:W-:-:S13]  /*0600*/  ISETP.GE.U32.AND P0, PT, R17, R16, PT ;  /* 0x000000101100720c */ /* 0x000fda0003f06070 */
[----:B------:R-:W-:Y:S05]  /*0610*/  @P0 BRA `(.L_x_4792) ;  /* 0x0000000000300947 */ /* 0x000fea0003800000 */
[----:B01----:R-:W0:Y:S01]  /*0620*/  LDC.64 R6, c[0x0][0x390] ;  /* 0x0000e400ff067b82 */ /* 0x003e220000000a00 */
[----:B------:R-:W-:Y:S01]  /*0630*/  IADD3 R5, PT, PT, R0, R17, RZ ;  /* 0x0000001100057210 */ /* 0x000fe20007ffe0ff */
[----:B------:R-:W-:-:S04]  /*0640*/  VIADD R17, R17, 0x80 ;  /* 0x0000008011117836 */ /* 0x000fc80000000000 */
[----:B0-----:R-:W-:-:S05]  /*0650*/  IMAD.WIDE.U32 R6, R5, 0x4, R6 ;  /* 0x0000000405067825 */ /* 0x001fca00078e0006 */
[----:B------:R1:W-:Y:S02]  /*0660*/  STG.E desc[UR4][R6.64], R9 ;  /* 0x0000000906007986 */ /* 0x0003e4000c101904 */
.L_x_4791:
[----:B------:R-:W-:-:S13]  /*0670*/  ISETP.GE.U32.AND P0, PT, R17, R16, PT ;  /* 0x000000101100720c */ /* 0x000fda0003f06070 */
[----:B------:R-:W-:Y:S05]  /*0680*/  @P0 BRA `(.L_x_4793) ;  /* 0x0000000000340947 */ /* 0x000fea0003800000 */
[----:B01----:R-:W0:Y:S01]  /*0690*/  LDC.64 R6, c[0x0][0x390] ;  /* 0x0000e400ff067b82 */ /* 0x003e220000000a00 */
[----:B------:R-:W-:Y:S01]  /*06a0*/  IMAD.IADD R5, R0, 0x1, R17 ;  /* 0x0000000100057824 */ /* 0x000fe200078e0211 */
[----:B------:R-:W-:-:S03]  /*06b0*/  IADD3 R17, PT, PT, R17, 0x80, RZ ;  /* 0x0000008011117810 */ /* 0x000fc60007ffe0ff */
[----:B0-----:R-:W-:-:S05]  /*06c0*/  IMAD.WIDE.U32 R6, R5, 0x4, R6 ;  /* 0x0000000405067825 */ /* 0x001fca00078e0006 */
[----:B------:R2:W-:Y:S02]  /*06d0*/  STG.E desc[UR4][R6.64], R8 ;  /* 0x0000000806007986 */ /* 0x0005e4000c101904 */
.L_x_4792:
        /* <DEDUP_REMOVED lines=8> */
.L_x_4793:
[----:B------:R-:W-:Y:S05]  /*0760*/  BSYNC.RELIABLE B1 ;  /* 0x0000000000017941 */ /* 0x000fea0003800100 */
.L_x_4788:
[----:B------:R-:W-:-:S13]  /*0770*/  ISETP.GE.U32.AND P0, PT, R17, R16, PT ;  /* 0x000000101100720c */ /* 0x000fda0003f06070 */
[----:B--2---:R-:W2:Y:S01]  /*0780*/  @!P0 LDC.64 R4, c[0x0][0x390] ;  /* 0x0000e400ff048b82 */ /* 0x004ea20000000a00 */
[----:B01----:R-:W-:Y:S01]  /*0790*/  @!P0 IADD3 R7, PT, PT, R0, R17, RZ ;  /* 0x0000001100078210 */ /* 0x003fe20007ffe0ff */
[----:B------:R-:W-:-:S04]  /*07a0*/  @!P0 VIADD R17, R17, 0x80 ;  /* 0x0000008011118836 */ /* 0x000fc80000000000 */
[----:B--2---:R-:W-:-:S05]  /*07b0*/  @!P0 IMAD.WIDE.U32 R4, R7, 0x4, R4 ;  /* 0x0000000407048825 */ /* 0x004fca00078e0004 */
[----:B------:R3:W-:Y:S02]  /*07c0*/  @!P0 STG.E desc[UR4][R4.64], R3 ;  /* 0x0000000304008986 */ /* 0x0007e4000c101904 */
.L_x_4794:
[----:B------:R-:W-:Y:S05]  /*07d0*/  BSYNC.RECONVERGENT B0 ;  /* 0x0000000000007941 */ /* 0x000fea0003800200 */
.L_x_4787:
        /* <DEDUP_REMOVED lines=8> */
.L_x_4786:
[----:B------:R-:W0:Y:S01]  /*0860*/  S2R R15, SR_TID.X ;  /* 0x00000000000f7919 */ /* 0x000e220000002100 */
[----:B------:R-:W1:Y:S01]  /*0870*/  LDC.64 R2, c[0x0][0x398] ;  /* 0x0000e600ff027b82 */ /* 0x000e620000000a00 */
[----:B------:R-:W2:Y:S07]  /*0880*/  LDCU UR6, c[0x0][0x388] ;  /* 0x00007100ff0677ac */ /* 0x000eae0008000800 */
[----:B------:R-:W3:Y:S01]  /*0890*/  LDC.64 R12, c[0x0][0x390] ;  /* 0x0000e400ff0c7b82 */ /* 0x000ee20000000a00 */
[----:B-1----:R-:W-:-:S04]  /*08a0*/  IMAD.WIDE.U32 R2, R0, 0x4, R2 ;  /* 0x0000000400027825 */ /* 0x002fc800078e0002 */
[----:B0-----:R-:W-:-:S05]  /*08b0*/  IMAD.WIDE.U32 R2, R15, 0x10, R2 ;  /* 0x000000100f027825 */ /* 0x001fca00078e0002 */
[----:B------:R-:W2:Y:S04]  /*08c0*/  LDG.E.128 R4, desc[UR4][R2.64] ;  /* 0x0000000402047981 */ /* 0x000ea8000c1e1d00 */
[----:B------:R-:W4:Y:S01]  /*08d0*/  LDG.E.128 R8, desc[UR4][R2.64+0x800] ;  /* 0x0008000402087981 */ /* 0x000f22000c1e1d00 */
[----:B---3--:R-:W-:-:S04]  /*08e0*/  IMAD.WIDE.U32 R12, R0, 0x4, R12 ;  /* 0x00000004000c7825 */ /* 0x008fc800078e000c */
[----:B------:R-:W-:Y:S01]  /*08f0*/  IMAD.WIDE.U32 R12, R15, 0x10, R12 ;  /* 0x000000100f0c7825 */ /* 0x000fe200078e000c */
[----:B--2---:R-:W-:Y:S02]  /*0900*/  LOP3.LUT R4, R4, UR6, RZ, 0x3c, !PT ;  /* 0x0000000604047c12 */ /* 0x004fe4000f8e3cff */
[----:B------:R-:W-:Y:S02]  /*0910*/  LOP3.LUT R5, R5, UR6, RZ, 0x3c, !PT ;  /* 0x0000000605057c12 */ /* 0x000fe4000f8e3cff */
[----:B------:R-:W-:Y:S02]  /*0920*/  LOP3.LUT R6, R6, UR6, RZ, 0x3c, !PT ;  /* 0x0000000606067c12 */ /* 0x000fe4000f8e3cff */
[----:B------:R-:W-:Y:S02]  /*0930*/  LOP3.LUT R7, R7, UR6, RZ, 0x3c, !PT ;  /* 0x0000000607077c12 */ /* 0x000fe4000f8e3cff */
[----:B----4-:R-:W-:Y:S02]  /*0940*/  LOP3.LUT R8, R8, UR6, RZ, 0x3c, !PT ;  /* 0x0000000608087c12 */ /* 0x010fe4000f8e3cff */
[----:B------:R-:W-:Y:S01]  /*0950*/  LOP3.LUT R9, R9, UR6, RZ, 0x3c, !PT ;  /* 0x0000000609097c12 */ /* 0x000fe2000f8e3cff */
[----:B------:R-:W-:Y:S01]  /*0960*/  STG.E.128 desc[UR4][R12.64], R4 ;  /* 0x000000040c007986 */ /* 0x000fe2000c101d04 */
[----:B------:R-:W-:-:S02]  /*0970*/  LOP3.LUT R10, R10, UR6, RZ, 0x3c, !PT ;  /* 0x000000060a0a7c12 */ /* 0x000fc4000f8e3cff */
[----:B------:R-:W-:-:S05]  /*0980*/  LOP3.LUT R11, R11, UR6, RZ, 0x3c, !PT ;  /* 0x000000060b0b7c12 */ /* 0x000fca000f8e3cff */
[----:B------:R-:W-:Y:S01]  /*0990*/  STG.E.128 desc[UR4][R12.64+0x800], R8 ;  /* 0x000800080c007986 */ /* 0x000fe2000c101d04 */
[----:B------:R-:W-:Y:S05]  /*09a0*/  EXIT ;  /* 0x000000000000794d */ /* 0x000fea0003800000 */
.L_x_4795:
        /* <DEDUP_REMOVED lines=13> */
.L_x_25849:


//--------------------- .text._ZN2at6native29vectorized_elementwise_kernelILi8ENS0_13AUnaryFunctorIiiiNS0_17BitwiseXorFunctorIiEEEESt5arrayIPcLm2EEEEviT0_T1_ --------------------------
	.section	.text._ZN2at6native29vectorized_elementwise_kernelILi8ENS0_13AUnaryFunctorIiiiNS0_17BitwiseXorFunctorIiEEEESt5arrayIPcLm2EEEEviT0_T1_,"ax",@progbits
	.align	128
        .global         _ZN2at6native29vectorized_elementwise_kernelILi8ENS0_13AUnaryFunctorIiiiNS0_17BitwiseXorFunctorIiEEEESt5arrayIPcLm2EEEEviT0_T1_
        .type           _ZN2at6native29vectorized_elementwise_kernelILi8ENS0_13AUnaryFunctorIiiiNS0_17BitwiseXorFunctorIiEEEESt5arrayIPcLm2EEEEviT0_T1_,@function
        .size           _ZN2at6native29vectorized_elementwise_kernelILi8ENS0_13AUnaryFunctorIiiiNS0_17BitwiseXorFunctorIiEEEESt5arrayIPcLm2EEEEviT0_T1_,(.L_x_25850 - _ZN2at6native29vectorized_elementwise_kernelILi8ENS0_13AUnaryFunctorIiiiNS0_17BitwiseXorFunctorIiEEEESt5arrayIPcLm2EEEEviT0_T1_)
        .other          _ZN2at6native29vectorized_elementwise_kernelILi8ENS0_13AUnaryFunctorIiiiNS0_17BitwiseXorFunctorIiEEEESt5arrayIPcLm2EEEEviT0_T1_,@"STO_CUDA_ENTRY STV_DEFAULT"
_ZN2at6native29vectorized_elementwise_kernelILi8ENS0_13AUnaryFunctorIiiiNS0_17BitwiseXorFunctorIiEEEESt5arrayIPcLm2EEEEviT0_T1_:
.text._ZN2at6native29vectorized_elementwise_kernelILi8ENS0_13AUnaryFunctorIiiiNS0_17BitwiseXorFunctorIiEEEESt5arrayIPcLm2EEEEviT0_T1_:
[----:B------:R-:W-:Y:S01]  /*0000*/  LDC R1, c[0x0][0x37c] ;  /* 0x0000df00ff017b82 */ /* 0x000fe20000000800 */
[----:B------:R-:W-:Y:S05]  /*0010*/  EXIT ;  /* 0x000000000000794d */ /* 0x000fea0003800000 */
.L_x_4796:
        /* <DEDUP_REMOVED lines=14> */
.L_x_25850:


//--------------------- .text._ZN2at6native18elementwise_kernelILi128ELi4EZNS0_15gpu_kernel_implINS0_13BinaryFunctorIiiiNS0_17BitwiseXorFunctorIiEEEEEEvRNS_18TensorIteratorBaseERKT_EUliE_EEviT1_ --------------------------
	.section	.text._ZN2at6native18elementwise_kernelILi128ELi4EZNS0_15gpu_kernel_implINS0_13BinaryFunctorIiiiNS0_17BitwiseXorFunctorIiEEEEEEvRNS_18TensorIteratorBaseERKT_EUliE_EEviT1_,"ax",@progbits
	.align	128
        .global         _ZN2at6native18elementwise_kernelILi128ELi4EZNS0_15gpu_kernel_implINS0_13BinaryFunctorIiiiNS0_17BitwiseXorFunctorIiEEEEEEvRNS_18TensorIteratorBaseERKT_EUliE_EEviT1_
        .type           _ZN2at6native18elementwise_kernelILi128ELi4EZNS0_15gpu_kernel_implINS0_13BinaryFunctorIiiiNS0_17BitwiseXorFunctorIiEEEEEEvRNS_18TensorIteratorBaseERKT_EUliE_EEviT1_,@function
        .size           _ZN2at6native18elementwise_kernelILi128ELi4EZNS0_15gpu_kernel_implINS0_13BinaryFunctorIiiiNS0_17BitwiseXorFunctorIiEEEEEEvRNS_18TensorIteratorBaseERKT_EUliE_EEviT1_,(.L_x_25851 - _ZN2at6native18elementwise_kernelILi128ELi4EZNS0_15gpu_kernel_implINS0_13BinaryFunctorIiiiNS0_17BitwiseXorFunctorIiEEEEEEvRNS_18TensorIteratorBaseERKT_EUliE_EEviT1_)
        .other          _ZN2at6native18elementwise_kernelILi128ELi4EZNS0_15gpu_kernel_implINS0_13BinaryFunctorIiiiNS0_17BitwiseXorFunctorIiEEEEEEvRNS_18TensorIteratorBaseERKT_EUliE_EEviT1_,@"STO_CUDA_ENTRY STV_DEFAULT"
_ZN2at6native18elementwise_kernelILi128ELi4EZNS0_15gpu_kernel_implINS0_13BinaryFunctorIiiiNS0_17BitwiseXorFunctorIiEEEEEEvRNS_18TensorIteratorBaseERKT_EUliE_EEviT1_:
.text._ZN2at6native18elementwise_kernelILi128ELi4EZNS0_15gpu_kernel_implINS0_13BinaryFunctorIiiiNS0_17BitwiseXorFunctorIiEEEEEEvRNS_18TensorIteratorBaseERKT_EUliE_EEviT1_:
        /* <DEDUP_REMOVED lines=371> */
.L_x_4799:
        /* <DEDUP_REMOVED lines=16> */
.L_x_4803:
[----:B------:R0:W5:Y:S01]  /*1830*/  LDG.E.U8 R19, desc[UR36][R2.64] ;  /* 0x0000002402137981 */ /* 0x000162000c1e1100 */
[----:B------:R-:W-:Y:S05]  /*1840*/  BRA `(.L_x_4805) ;  /* 0x0000000c002c7947 */ /* 0x000fea0003800000 */
.L_x_4802:
        /* <DEDUP_REMOVED lines=8> */
.L_x_4807:
[----:B------:R0:W5:Y:S01]  /*18d0*/  LDG.E R19, desc[UR36][R2.64] ;  /* 0x0000002402137981 */ /* 0x000162000c1e1900 */
[----:B------:R-:W-:Y:S05]  /*18e0*/  BRA `(.L_x_4805) ;  /* 0x0000000c00047947 */ /* 0x000fea0003800000 */
.L_x_4806:
[----:B------:R0:W5:Y:S01]  /*18f0*/  LDG.E.S16 R19, desc[UR36][R2.64] ;  /* 0x0000002402137981 */ /* 0x000162000c1e1700 */
[----:B------:R-:W-:Y:S05]  /*1900*/  BRA `(.L_x_4805) ;  /* 0x0000000800fc7947 */ /* 0x000fea0003800000 */
.L_x_4801:
        /* <DEDUP_REMOVED lines=9> */
.L_x_4809:
[----:B------:R-:W2:Y:S02]  /*19a0*/  LDG.E.U16 R2, desc[UR36][R2.64] ;  /* 0x0000002402027981 */ /* 0x000ea4000c1e1500 */
[----:B--2---:R-:W-:-:S06]  /*19b0*/  HADD2.F32 R19, -RZ, R2.H0_H0 ;  /* 0x20000002ff137230 */ /* 0x004fcc0000004100 */
[----:B------:R-:W0:Y:S01]  /*19c0*/  F2I.FTZ.TRUNC.NTZ R19, R19 ;  /* 0x0000001300137305 */ /* 0x000e22000021f100 */
[----:B------:R-:W-:Y:S05]  /*19d0*/  BRA `(.L_x_4805) ;  /* 0x0000000800c87947 */ /* 0x000fea0003800000 */
.L_x_4808:
        /* <DEDUP_REMOVED lines=9> */
.L_x_4811:
[----:B------:R-:W2:Y:S02]  /*1a70*/  LDG.E.U16 R2, desc[UR36][R2.64] ;  /* 0x0000002402027981 */ /* 0x000ea4000c1e1500 */
[----:B--2---:R-:W-:-:S06]  /*1a80*/  HADD2.F32 R19, -RZ, R2.H0_H0 ;  /* 0x20000002ff137230 */ /* 0x004fcc0000004100 */
[----:B------:R-:W0:Y:S01]  /*1a90*/  F2I.FTZ.TRUNC.NTZ R19, R19 ;  /* 0x0000001300137305 */ /* 0x000e22000021f100 */
[----:B------:R-:W-:Y:S05]  /*1aa0*/  BRA `(.L_x_4805) ;  /* 0x0000000800947947 */ /* 0x000fea0003800000 */
.L_x_4810:
[----:B------:R-:W2:Y:S02]  /*1ab0*/  LDG.E.64 R2, desc[UR36][R2.64] ;  /* 0x0000002402027981 */ /* 0x000ea4000c1e1b00 */
[----:B--2---:R0:W1:Y:S02]  /*1ac0*/  F2I.F64.TRUNC R19, R2 ;  /* 0x0000000200137311 */ /* 0x004064000030d100 */
[----:B01----:R-:W-:Y:S05]  /*1ad0*/  BRA `(.L_x_4805) ;  /* 0x0000000800887947 */ /* 0x003fea0003800000 */
.L_x_4800:
        /* <DEDUP_REMOVED lines=12> */
.L_x_4814:
[----:B------:R-:W2:Y:S02]  /*1ba0*/  LDG.E.64 R2, desc[UR36][R2.64] ;  /* 0x0000002402027981 */ /* 0x000ea4000c1e1b00 */
[----:B--2---:R0:W1:Y:S02]  /*1bb0*/  F2I.F64.TRUNC R19, R2 ;  /* 0x0000000200137311 */ /* 0x004064000030d100 */
[----:B01----:R-:W-:Y:S05]  /*1bc0*/  BRA `(.L_x_4805) ;  /* 0x00000008004c7947 */ /* 0x003fea0003800000 */
.L_x_4813:
        /* <DEDUP_REMOVED lines=26> */
.L_x_4816:
        /* <DEDUP_REMOVED lines=11> */
[----:B------:R0:W1:Y:S01]  /*1e20*/  F2I.FTZ.TRUNC.NTZ R19, R0 ;  /* 0x0000000000137305 */ /* 0x000062000021f100 */
[----:B------:R-:W-:Y:S05]  /*1e30*/  BRA `(.L_x_4805) ;  /* 0x0000000400b07947 */ /* 0x000fea0003800000 */
.L_x_4815:
[----:B------:R-:W2:Y:S02]  /*1e40*/  LDG.E.U16 R19, desc[UR36][R2.64] ;  /* 0x0000002402137981 */ /* 0x000ea4000c1e1500 */
[----:B--2---:R-:W-:-:S06]  /*1e50*/  SHF.L.U32 R19, R19, 0x10, RZ ;  /* 0x0000001013137819 */ /* 0x004fcc00000006ff */
[----:B------:R-:W0:Y:S01]  /*1e60*/  F2I.FTZ.TRUNC.NTZ R19, R19 ;  /* 0x0000001300137305 */ /* 0x000e22000021f100 */
[----:B------:R-:W-:Y:S05]  /*1e70*/  BRA `(.L_x_4805) ;  /* 0x0000000400a07947 */ /* 0x000fea0003800000 */
.L_x_4812:
        /* <DEDUP_REMOVED lines=10> */
.L_x_4819:
        /* <DEDUP_REMOVED lines=21> */
.L_x_4823:
[----:B------:R-:W-:Y:S05]  /*2070*/  BSYNC.RECONVERGENT B1 ;  /* 0x0000000000017941 */ /* 0x000fea0003800200 */
.L_x_4822:
[----:B------:R-:W-:Y:S01]  /*2080*/  IMAD.SHL.U32 R0, R0, 0x100000, RZ ;  /* 0x0010000000007824 */ /* 0x000fe200078e00ff */
[----:B------:R-:W-:-:S04]  /*2090*/  LEA R2, R2, 0x3b800000, 0x17 ;  /* 0x3b80000002027811 */ /* 0x000fc800078eb8ff */
[----:B------:R-:W-:-:S07]  /*20a0*/  LOP3.LUT R19, R2, R0, R19, 0xfe, !PT ;  /* 0x0000000002137212 */ /* 0x000fce00078efe13 */
.L_x_4821:
[----:B------:R-:W-:Y:S05]  /*20b0*/  BSYNC.RECONVERGENT B0 ;  /* 0x0000000000007941 */ /* 0x000fea0003800200 */
.L_x_4820:
[----:B------:R-:W1:Y:S01]  /*20c0*/  F2I.FTZ.TRUNC.NTZ R19, R19 ;  /* 0x0000001300137305 */ /* 0x000e62000021f100 */
[----:B------:R-:W-:Y:S05]  /*20d0*/  BRA `(.L_x_4805) ;  /* 0x0000000400087947 */ /* 0x000fea0003800000 */
.L_x_4818:
        /* <DEDUP_REMOVED lines=21> */
.L_x_4827:
[----:B------:R-:W-:Y:S05]  /*2230*/  BSYNC.RECONVERGENT B1 ;  /* 0x0000000000017941 */ /* 0x000fea0003800200 */
.L_x_4826:
[----:B------:R-:W-:Y:S01]  /*2240*/  IMAD.SHL.U32 R0, R0, 0x200000, RZ ;  /* 0x0020000000007824 */ /* 0x000fe200078e00ff */
[----:B------:R-:W-:-:S04]  /*2250*/  LEA R2, R2, 0x37800000, 0x17 ;  /* 0x3780000002027811 */ /* 0x000fc800078eb8ff */
[----:B------:R-:W-:-:S07]  /*2260*/  LOP3.LUT R19, R2, R0, R19, 0xfe, !PT ;  /* 0x0000000002137212 */ /* 0x000fce00078efe13 */
.L_x_4825:
[----:B------:R-:W-:Y:S05]  /*2270*/  BSYNC.RECONVERGENT B0 ;  /* 0x0000000000007941 */ /* 0x000fea0003800200 */
.L_x_4824:
[----:B------:R-:W2:Y:S01]  /*2280*/  F2I.FTZ.TRUNC.NTZ R19, R19 ;  /* 0x0000001300137305 */ /* 0x000ea2000021f100 */
[----:B------:R-:W-:Y:S05]  /*2290*/  BRA `(.L_x_4805) ;  /* 0x0000000000987947 */ /* 0x000fea0003800000 */
.L_x_4817:
[----:B------:R-:W-:-:S09]  /*22a0*/  UISETP.NE.AND UP0, UPT, UR4, 0x1c, UPT ;  /* 0x0000001c0400788c */ /* 0x000fd2000bf05270 */
[----:B------:R-:W-:Y:S05]  /*22b0*/  BRA.U !UP0, `(.L_x_4828) ;  /* 0x00000001088c7547 */ /* 0x000fea000b800000 */
[----:B------:R-:W-:-:S09]  /*22c0*/  UISETP.NE.AND UP0, UPT, UR4, 0x1d, UPT ;  /* 0x0000001d0400788c */ /* 0x000fd2000bf05270 */
[----:B------:R-:W-:Y:S05]  /*22d0*/  BRA.U !UP0, `(.L_x_4829) ;  /* 0x00000001087c7547 */ /* 0x000fea000b800000 */
[----:B------:R-:W-:-:S09]  /*22e0*/  UISETP.NE.AND UP0, UPT, UR4, 0x2c, UPT ;  /* 0x0000002c0400788c */ /* 0x000fd2000bf05270 */
[----:B------:R-:W-:Y:S05]  /*22f0*/  BRA.U !UP0, `(.L_x_4830) ;  /* 0x0000000108487547 */ /* 0x000fea000b800000 */
.L_x_4804:
        /* <DEDUP_REMOVED lines=16> */
.L_x_4831:
[----:B------:R-:W-:Y:S01]  /*2400*/  HFMA2 R19, -RZ, RZ, 0, 0 ;  /* 0x00000000ff137431 */ /* 0x000fe200000001ff */
[----:B------:R-:W-:Y:S06]  /*2410*/  BRA `(.L_x_4805) ;  /* 0x0000000000387947 */ /* 0x000fec0003800000 */
.L_x_4830:
        /* <DEDUP_REMOVED lines=8> */
.L_x_4833:
[----:B------:R-:W-:Y:S05]  /*24a0*/  BSYNC.RECONVERGENT B0 ;  /* 0x0000000000007941 */ /* 0x000fea0003800200 */
.L_x_4832:
[----:B------:R-:W4:Y:S01]  /*24b0*/  F2I.FTZ.TRUNC.NTZ R19, R19 ;  /* 0x0000001300137305 */ /* 0x000f22000021f100 */
[----:B------:R-:W-:Y:S05]  /*24c0*/  BRA `(.L_x_4805) ;  /* 0x00000000000c7947 */ /* 0x000fea0003800000 */
.L_x_4829:
[----:B------:R0:W5:Y:S01]  /*24d0*/  LDG.E R19, desc[UR36][R2.64] ;  /* 0x0000002402137981 */ /* 0x000162000c1e1900 */
[----:B------:R-:W-:Y:S05]  /*24e0*/  BRA `(.L_x_4805) ;  /* 0x0000000000047947 */ /* 0x000fea0003800000 */
.L_x_4828:
[----:B------:R3:W5:Y:S02]  /*24f0*/  LDG.E R19, desc[UR36][R2.64] ;  /* 0x0000002402137981 */ /* 0x000764000c1e1900 */
.L_x_4805:
[----:B------:R-:W0:Y:S01]  /*2500*/  LDCU.64 UR6, c[0x0][0x5f8] ;  /* 0x0000bf00ff0677ac */ /* 0x000e220008000a00 */
[----:B------:R-:W-:-:S04]  /*2510*/  UPRMT UR4, UR42, 0x9910, URZ ;  /* 0x000099102a047896 */ /* 0x000fc800080000ff */
[----:B------:R-:W-:Y:S01]  /*2520*/  UISETP.GT.AND UP0, UPT, UR4, 0x9, UPT ;  /* 0x000000090400788c */ /* 0x000fe2000bf04270 */
[----:B0--3--:R-:W-:-:S04]  /*2530*/  IADD3 R2, P0, PT, R18, UR6, RZ ;  /* 0x0000000612027c10 */ /* 0x009fc8000ff1e0ff */
        /* <DEDUP_REMOVED lines=12> */
.L_x_4837:
[----:B------:R0:W5:Y:S01]  /*2600*/  LDG.E.U8 R0, desc[UR36][R2.64] ;  /* 0x0000002402007981 */ /* 0x000162000c1e1100 */
[----:B------:R-:W-:Y:S05]  /*2610*/  BRA `(.L_x_4839) ;  /* 0x0000000c002c7947 */ /* 0x000fea0003800000 */
.L_x_4836:
        /* <DEDUP_REMOVED lines=8> */
.L_x_4841:
[----:B------:R3:W5:Y:S01]  /*26a0*/  LDG.E R0, desc[UR36][R2.64] ;  /* 0x0000002402007981 */ /* 0x000762000c1e1900 */
[----:B------:R-:W-:Y:S05]  /*26b0*/  BRA `(.L_x_4839) ;  /* 0x0000000c00047947 */ /* 0x000fea0003800000 */
.L_x_4840:
[----:B------:R0:W5:Y:S01]  /*26c0*/  LDG.E.S16 R0, desc[UR36][R2.64] ;  /* 0x0000002402007981 */ /* 0x000162000c1e1700 */
[----:B------:R-:W-:Y:S05]  /*26d0*/  BRA `(.L_x_4839) ;  /* 0x0000000800fc7947 */ /* 0x000fea0003800000 */
.L_x_4835:
[----:B------:R-:W-:-:S09]  /*26e0*/  UISETP.GT.AND UP0, UPT, UR4, 0x6, UPT ;  /* 0x000000060400788c */ /* 0x000fd2000bf04270 */
[----:B------:R-:W-:Y:S05]  /*26f0*/  BRA.U UP0, `(.L_x_4842) ;  /* 0x00000001002c7547 */ /* 0x000fea000b800000 */
[----:B------:R-:W-:-:S09]  /*2700*/  UISETP.NE.AND UP0, UPT, UR4, 0x5, UPT ;  /* 0x000000050400788c */ /* 0x000fd2000bf05270 */
[----:B------:R-:W-:Y:S05]  /*2710*/  BRA.U !UP0, `(.L_x_4843) ;  /* 0x0000000108147547 */ /* 0x000fea000b800000 */
[----:B------:R-:W-:-:S09]  /*2720*/  UISETP.NE.AND UP0, UPT, UR4, 0x6, UPT ;  /* 0x000000060400788c */ /* 0x000fd2000bf05270 */
[----:B------:R-:W-:Y:S05]  /*2730*/  BRA.U UP0, `(.L_x_4838) ;  /* 0x0000000900647547 */ /* 0x000fea000b800000 */
[----:B------:R-:W3:Y:S02]  /*2740*/  LDG.E R0, desc[UR36][R2.64] ;  /* 0x0000002402007981 */ /* 0x000ee4000c1e1900 */
[----:B---3--:R-:W0:Y:S01]  /*2750*/  F2I.FTZ.TRUNC.NTZ R0, R0 ;  /* 0x0000000000007305 */ /* 0x008e22000021f100 */
[----:B------:R-:W-:Y:S05]  /*2760*/  BRA `(.L_x_4839) ;  /* 0x0000000800d87947 */ /* 0x000fea0003800000 */
.L_x_4843:
[----:B------:R-:W3:Y:S02]  /*2770*/  LDG.E.U16 R2, desc[UR36][R2.64] ;  /* 0x0000002402027981 */ /* 0x000ee4000c1e1500 */
[----:B---3--:R-:W-:-:S06]  /*2780*/  HADD2.F32 R0, -RZ, R2.H0_H0 ;  /* 0x20000002ff007230 */ /* 0x008fcc0000004100 */
[----:B------:R-:W0:Y:S01]  /*2790*/  F2I.FTZ.TRUNC.NTZ R0, R0 ;  /* 0x0000000000007305 */ /* 0x000e22000021f100 */
[----:B------:R-:W-:Y:S05]  /*27a0*/  BRA `(.L_x_4839) ;  /* 0x0000000800c87947 */ /* 0x000fea0003800000 */
.L_x_4842:
[----:B------:R-:W-:-:S09]  /*27b0*/  UISETP.NE.AND UP0, UPT, UR4, 0x7, UPT ;  /* 0x000000070400788c */ /* 0x000fd2000bf05270 */
[----:B------:R-:W-:Y:S05]  /*27c0*/  BRA.U !UP0, `(.L_x_4844) ;  /* 0x00000001082c7547 */ /* 0x000fea000b800000 */
[----:B------:R-:W-:-:S09]  /*27d0*/  UISETP.NE.AND UP0, UPT, UR4, 0x8, UPT ;  /* 0x000000080400788c */ /* 0x000fd2000bf05270 */
[----:B------:R-:W-:Y:S05]  /*27e0*/  BRA.U !UP0, `(.L_x_4845) ;  /* 0x0000000108147547 */ /* 0x000fea000b800000 */
[----:B------:R-:W-:-:S09]  /*27f0*/  UISETP.NE.AND UP0, UPT, UR4, 0x9, UPT ;  /* 0x000000090400788c */ /* 0x000fd2000bf05270 */
[----:B------:R-:W-:Y:S05]  /*2800*/  BRA.U UP0, `(.L_x_4838) ;  /* 0x0000000900307547 */ /* 0x000fea000b800000 */
[----:B------:R-:W3:Y:S02]  /*2810*/  LDG.E R0, desc[UR36][R2.64] ;  /* 0x0000002402007981 */ /* 0x000ee4000c1e1900 */
[----:B---3--:R-:W0:Y:S01]  /*2820*/  F2I.FTZ.TRUNC.NTZ R0, R0 ;  /* 0x0000000000007305 */ /* 0x008e22000021f100 */
[----:B------:R-:W-:Y:S05]  /*2830*/  BRA `(.L_x_4839) ;  /* 0x0000000800a47947 */ /* 0x000fea0003800000 */
.L_x_4845:
[----:B------:R-:W3:Y:S02]  /*2840*/  LDG.E.U16 R2, desc[UR36][R2.64] ;  /* 0x0000002402027981 */ /* 0x000ee4000c1e1500 */
[----:B---3--:R-:W-:-:S06]  /*2850*/  HADD2.F32 R0, -RZ, R2.H0_H0 ;  /* 0x20000002ff007230 */ /* 0x008fcc0000004100 */
[----:B------:R-:W0:Y:S01]  /*2860*/  F2I.FTZ.TRUNC.NTZ R0, R0 ;  /* 0x0000000000007305 */ /* 0x000e22000021f100 */
[----:B------:R-:W-:Y:S05]  /*2870*/  BRA `(.L_x_4839) ;  /* 0x0000000800947947 */ /* 0x000fea0003800000 */
.L_x_4844:
[----:B------:R-:W3:Y:S02]  /*2880*/  LDG.E.64 R2, desc[UR36][R2.64] ;  /* 0x0000002402027981 */ /* 0x000ee4000c1e1b00 */
[----:B---3--:R0:W3:Y:S02]  /*2890*/  F2I.F64.TRUNC R0, R2 ;  /* 0x0000000200007311 */ /* 0x0080e4000030d100 */
[----:B0--3--:R-:W-:Y:S05]  /*28a0*/  BRA `(.L_x_4839) ;  /* 0x0000000800887947 */ /* 0x009fea0003800000 */
.L_x_4834:
        /* <DEDUP_REMOVED lines=9> */
[----:B---3--:R-:W-:-:S04]  /*2940*/  ISETP.NE.AND P0, PT, R2, RZ, PT ;  /* 0x000000ff0200720c */ /* 0x008fc80003f05270 */
[----:B------:R-:W-:Y:S01]  /*2950*/  SEL R0, RZ, 0x1, !P0 ;  /* 0x00000001ff007807 */ /* 0x000fe20004000000 */
[----:B------:R-:W-:Y:S08]  /*2960*/  BRA `(.L_x_4839) ;  /* 0x0000000800587947 */ /* 0x000ff00003800000 */
.L_x_4848:
[----:B------:R-:W3:Y:S02]  /*2970*/  LDG.E.64 R2, desc[UR36][R2.64] ;  /* 0x0000002402027981 */ /* 0x000ee4000c1e1b00 */
[----:B---3--:R0:W3:Y:S02]  /*2980*/  F2I.F64.TRUNC R0, R2 ;  /* 0x0000000200007311 */ /* 0x0080e4000030d100 */
[----:B0--3--:R-:W-:Y:S05]  /*2990*/  BRA `(.L_x_4839) ;  /* 0x00000008004c7947 */ /* 0x009fea0003800000 */
.L_x_4847:
[----:B------:R-:W-:-:S09]  /*29a0*/  UISETP.NE.AND UP0, UPT, UR4, 0xf, UPT ;  /* 0x0000000f0400788c */ /* 0x000fd2000bf05270 */
[----:B------:R-:W-:Y:S05]  /*29b0*/  BRA.U !UP0, `(.L_x_4849) ;  /* 0x0000000108947547 */ /* 0x000fea000b800000 */
[----:B------:R-:W-:-:S09]  /*29c0*/  UISETP.NE.AND UP0, UPT, UR4, 0x17, UPT ;  /* 0x000000170400788c */ /* 0x000fd2000bf05270 */
[----:B------:R-:W-:Y:S05]  /*29d0*/  BRA.U !UP0, `(.L_x_4850) ;  /* 0x0000000108587547 */ /* 0x000fea000b800000 */
[----:B------:R-:W-:-:S09]  /*29e0*/  UISETP.NE.AND UP0, UPT, UR4, 0x18, UPT ;  /* 0x000000180400788c */ /* 0x000fd2000bf05270 */
[----:B------:R-:W-:Y:S05]  /*29f0*/  BRA.U UP0, `(.L_x_4838) ;  /* 0x0000000500b47547 */ /* 0x000fea000b800000 */
[----:B------:R-:W3:Y:S01]  /*2a00*/  LDG.E.U8 R0, desc[UR36][R2.64] ;  /* 0x0000002402007981 */ /* 0x000ee2000c1e1100 */
[----:B------:R-:W-:Y:S02]  /*2a10*/  IMAD.MOV.U32 R6, RZ, RZ, 0x1f ;  /* 0x0000001fff067424 */ /* 0x000fe400078e00ff */
[----:B---3--:R-:W-:-:S05]  /*2a20*/  IMAD.SHL.U32 R0, R0, 0x1000000, RZ ;  /* 0x0100000000007824 */ /* 0x008fca00078e00ff */
        /* <DEDUP_REMOVED lines=17> */
.L_x_4850:
[----:B------:R-:W3:Y:S02]  /*2b40*/  LDG.E.U8 R2, desc[UR36][R2.64] ;  /* 0x0000002402027981 */ /* 0x000ee4000c1e1100 */
[C---:B---3--:R-:W-:Y:S01]  /*2b50*/  SHF.L.U32 R4, R2.reuse, 0x19, RZ ;  /* 0x0000001902047819 */ /* 0x048fe200000006ff */
        /* <DEDUP_REMOVED lines=11> */
.L_x_4849:
[----:B------:R-:W3:Y:S02]  /*2c10*/  LDG.E.U16 R0, desc[UR36][R2.64] ;  /* 0x0000002402007981 */ /* 0x000ee4000c1e1500 */
[----:B---3--:R-:W-:-:S06]  /*2c20*/  IMAD.U32 R0, R0, 0x10000, RZ ;  /* 0x0001000000007824 */ /* 0x008fcc00078e00ff */
[----:B------:R-:W0:Y:S01]  /*2c30*/  F2I.FTZ.TRUNC.NTZ R0, R0 ;  /* 0x0000000000007305 */ /* 0x000e22000021f100 */
[----:B------:R-:W-:Y:S05]  /*2c40*/  BRA `(.L_x_4839) ;  /* 0x0000000400a07947 */ /* 0x000fea0003800000 */
.L_x_4846:
        /* <DEDUP_REMOVED lines=10> */
.L_x_4853:
[----:B------:R-:W3:Y:S01]  /*2cf0*/  LDG.E.U8 R3, desc[UR36][R2.64] ;  /* 0x0000002402037981 */ /* 0x000ee2000c1e1100 */
[----:B------:R-:W-:Y:S01]  /*2d00*/  BSSY.RECONVERGENT B0, `(.L_x_4854) ;  /* 0x0000018000007945 */ /* 0x000fe20003800200 */
[----:B------:R-:W-:Y:S01]  /*2d10*/  IMAD.MOV.U32 R0, RZ, RZ, RZ ;  /* 0x000000ffff007224 */ /* 0x000fe200078e00ff */
[----:B---3--:R-:W-:-:S13]  /*2d20*/  ISETP.NE.AND P0, PT, R3, RZ, PT ;  /* 0x000000ff0300720c */ /* 0x008fda0003f05270 */
        /* <DEDUP_REMOVED lines=17> */
.L_x_4857:
[----:B------:R-:W-:Y:S05]  /*2e40*/  BSYNC.RECONVERGENT B1 ;  /* 0x0000000000017941 */ /* 0x000fea0003800200 */
.L_x_4856:
[----:B------:R-:W-:Y:S01]  /*2e50*/  IMAD.SHL.U32 R0, R0, 0x100000, RZ ;  /* 0x0010000000007824 */ /* 0x000fe200078e00ff */
[----:B------:R-:W-:-:S04]  /*2e60*/  LEA R2, R2, 0x3b800000, 0x17 ;  /* 0x3b80000002027811 */ /* 0x000fc800078eb8ff */
[----:B------:R-:W-:-:S07]  /*2e70*/  LOP3.LUT R0, R2, R0, R7, 0xfe, !PT ;  /* 0x0000000002007212 */ /* 0x000fce00078efe07 */
.L_x_4855:
[----:B------:R-:W-:Y:S05]  /*2e80*/  BSYNC.RECONVERGENT B0 ;  /* 0x0000000000007941 */ /* 0x000fea0003800200 */
.L_x_4854:
[----:B------:R-:W0:Y:S01]  /*2e90*/  F2I.FTZ.TRUNC.NTZ R0, R0 ;  /* 0x0000000000007305 */ /* 0x000e22000021f100 */
[----:B------:R-:W-:Y:S05]  /*2ea0*/  BRA `(.L_x_4839) ;  /* 0x0000000400087947 */ /* 0x000fea0003800000 */
.L_x_4852:
[----:B------:R-:W3:Y:S01]  /*2eb0*/  LDG.E.U8 R3, desc[UR36][R2.64] ;  /* 0x0000002402037981 */ /* 0x000ee2000c1e1100 */
[----:B------:R-:W-:Y:S01]  /*2ec0*/  BSSY.RECONVERGENT B0, `(.L_x_4858) ;  /* 0x0000018000007945 */ /* 0x000fe20003800200 */
[----:B------:R-:W-:Y:S01]  /*2ed0*/  HFMA2 R0, -RZ, RZ, 0, 0 ;  /* 0x00000000ff007431 */ /* 0x000fe200000001ff */
[----:B---3--:R-:W-:-:S13]  /*2ee0*/  ISETP.NE.AND P0, PT, R3, RZ, PT ;  /* 0x000000ff0300720c */ /* 0x008fda0003f05270 */
        /* <DEDUP_REMOVED lines=17> */
.L_x_4861:
[----:B------:R-:W-:Y:S05]  /*3000*/  BSYNC.RECONVERGENT B1 ;  /* 0x0000000000017941 */ /* 0x000fea0003800200 */
.L_x_4860:
[----:B------:R-:W-:Y:S02]  /*3010*/  SHF.L.U32 R0, R0, 0x15, RZ ;  /* 0x0000001500007819 */ /* 0x000fe400000006ff */
[----:B------:R-:W-:-:S04]  /*3020*/  LEA R2, R2, 0x37800000, 0x17 ;  /* 0x3780000002027811 */ /* 0x000fc800078eb8ff */
[----:B------:R-:W-:-:S07]  /*3030*/  LOP3.LUT R0, R2, R0, R7, 0xfe, !PT ;  /* 0x0000000002007212 */ /* 0x000fce00078efe07 */
.L_x_4859:
[----:B------:R-:W-:Y:S05]  /*3040*/  BSYNC.RECONVERGENT B0 ;  /* 0x0000000000007941 */ /* 0x000fea0003800200 */
.L_x_4858:
[----:B------:R-:W0:Y:S01]  /*3050*/  F2I.FTZ.TRUNC.NTZ R0, R0 ;  /* 0x0000000000007305 */ /* 0x000e22000021f100 */
[----:B------:R-:W-:Y:S05]  /*3060*/  BRA `(.L_x_4839) ;  /* 0x0000000000987947 */ /* 0x000fea0003800000 */
.L_x_4851:
[----:B------:R-:W-:-:S09]  /*3070*/  UISETP.NE.AND UP0, UPT, UR4, 0x1c, UPT ;  /* 0x0000001c0400788c */ /* 0x000fd2000bf05270 */
[----:B------:R-:W-:Y:S05]  /*3080*/  BRA.U !UP0, `(.L_x_4862) ;  /* 0x00000001088c7547 */ /* 0x000fea000b800000 */
[----:B------:R-:W-:-:S09]  /*3090*/  UISETP.NE.AND UP0, UPT, UR4, 0x1d, UPT ;  /* 0x0000001d0400788c */ /* 0x000fd2000bf05270 */
[----:B------:R-:W-:Y:S05]  /*30a0*/  BRA.U !UP0, `(.L_x_4863) ;  /* 0x00000001087c7547 */ /* 0x000fea000b800000 */
[----:B------:R-:W-:-:S09]  /*30b0*/  UISETP.NE.AND UP0, UPT, UR4, 0x2c, UPT ;  /* 0x0000002c0400788c */ /* 0x000fd2000bf05270 */
[----:B------:R-:W-:Y:S05]  /*30c0*/  BRA.U !UP0, `(.L_x_4864) ;  /* 0x0000000108487547 */ /* 0x000fea000b800000 */
.L_x_4838:
[----:B------:R-:W-:Y:S01]  /*30d0*/  MOV R2, 0x0 ;  /* 0x0000000000027802 */ /* 0x000fe20000000f00 */
[----:B------:R-:W0:Y:S01]  /*30e0*/  LDCU.64 UR4, c[0x4][0x148] ;  /* 0x01002900ff0477ac */ /* 0x000e220008000a00 */
[----:B------:R-:W-:Y:S02]  /*30f0*/  HFMA2 R12, -RZ, RZ, 0, 5.9604644775390625e-08 ;  /* 0x00000001ff0c7431 */ /* 0x000fe400000001ff */
[----:B------:R-:W-:Y:S01]  /*3100*/  IMAD.MOV.U32 R8, RZ, RZ, 0x4e ;  /* 0x0000004eff087424 */ /* 0x000fe200078e00ff */
[----:B------:R-:W3:Y:S01]  /*3110*/  LDCU.64 UR6, c[0x4][0x150] ;  /* 0x01002a00ff0677ac */ /* 0x000ee20008000a00 */
[----:B------:R-:W1:Y:S01]  /*3120*/  LDC.64 R2, c[0x4][R2] ;  /* 0x0100000002027b82 */ /* 0x000e620000000a00 */
[----:B------:R-:W-:Y:S01]  /*3130*/  IMAD.MOV.U32 R13, RZ, RZ, RZ ;  /* 0x000000ffff0d7224 */ /* 0x000fe200078e00ff */
[----:B------:R-:W2:Y:S01]  /*3140*/  LDCU.64 UR8, c[0x4][0x28] ;  /* 0x01000500ff0877ac */ /* 0x000ea20008000a00 */
[----:B0-----:R-:W-:Y:S02]  /*3150*/  IMAD.U32 R4, RZ, RZ, UR4 ;  /* 0x00000004ff047e24 */ /* 0x001fe4000f8e00ff */
[----:B------:R-:W-:-:S02]  /*3160*/  IMAD.U32 R5, RZ, RZ, UR5 ;  /* 0x00000005ff057e24 */ /* 0x000fc4000f8e00ff */
[----:B---3--:R-:W-:Y:S01]  /*3170*/  IMAD.U32 R6, RZ, RZ, UR6 ;  /* 0x00000006ff067e24 */ /* 0x008fe2000f8e00ff */
[----:B------:R-:W-:Y:S01]  /*3180*/  MOV R7, UR7 ;  /* 0x0000000700077c02 */ /* 0x000fe20008000f00 */
[----:B--2---:R-:W-:Y:S02]  /*3190*/  IMAD.U32 R10, RZ, RZ, UR8 ;  /* 0x00000008ff0a7e24 */ /* 0x004fe4000f8e00ff */
[----:B------:R-:W-:-:S07]  /*31a0*/  IMAD.U32 R11, RZ, RZ, UR9 ;  /* 0x00000009ff0b7e24 */ /* 0x000fce000f8e00ff */
[----:B------:R-:W-:-:S07]  /*31b0*/  LEPC R20, `(.L_x_4865) ;  /* 0x000000001014794e */ /* 0x000fce0000000000 */
[----:B-1--45:R-:W-:Y:S05]  /*31c0*/  CALL.ABS.NOINC R2 ;  /* 0x0000000002007343 */ /* 0x032fea0003c00000 */
.L_x_4865:
[----:B------:R-:W-:Y:S01]  /*31d0*/  IMAD.MOV.U32 R0, RZ, RZ, RZ ;  /* 0x000000ffff007224 */ /* 0x000fe200078e00ff */
[----:B------:R-:W-:Y:S06]  /*31e0*/  BRA `(.L_x_4839) ;  /* 0x0000000000387947 */ /* 0x000fec0003800000 */
.L_x_4864:
[----:B------:R-:W3:Y:S01]  /*31f0*/  LDG.E.U8 R2, desc[UR36][R2.64] ;  /* 0x0000002402027981 */ /* 0x000ee2000c1e1100 */
[----:B------:R-:W-:Y:S01]  /*3200*/  BSSY.RECONVERGENT B0, `(.L_x_4866) ;  /* 0x0000007000007945 */ /* 0x000fe20003800200 */
[----:B------:R-:W-:Y:S01]  /*3210*/  IMAD.MOV.U32 R0, RZ, RZ, 0x400000 ;  /* 0x00400000ff007424 */ /* 0x000fe200078e00ff */
[----:B---3--:R-:W-:-:S13]  /*3220*/  ISETP.NE.AND P0, PT, R2, RZ, PT ;  /* 0x000000ff0200720c */ /* 0x008fda0003f05270 */
[----:B------:R-:W-:Y:S05]  /*3230*/  @!P0 BRA `(.L_x_4867) ;  /* 0x00000000000c8947 */ /* 0x000fea0003800000 */
[----:B------:R-:W-:-:S13]  /*3240*/  ISETP.NE.AND P0, PT, R2, 0xff, PT ;  /* 0x000000ff0200780c */ /* 0x000fda0003f05270 */
[----:B------:R-:W-:Y:S01]  /*3250*/  @!P0 MOV R0, 0x7f800001 ;  /* 0x7f80000100008802 */ /* 0x000fe20000000f00 */
[----:B------:R-:W-:-:S07]  /*3260*/  @P0 IMAD.SHL.U32 R0, R2, 0x800000, RZ ;  /* 0x0080000002000824 */ /* 0x000fce00078e00ff */
.L_x_4867:
[----:B------:R-:W-:Y:S05]  /*3270*/  BSYNC.RECONVERGENT B0 ;  /* 0x0000000000007941 */ /* 0x000fea0003800200 */
.L_x_4866:
[----:B------:R-:W0:Y:S01]  /*3280*/  F2I.FTZ.TRUNC.NTZ R0, R0 ;  /* 0x0000000000007305 */ /* 0x000e22000021f100 */
[----:B------:R-:W-:Y:S05]  /*3290*/  BRA `(.L_x_4839) ;  /* 0x00000000000c7947 */ /* 0x000fea0003800000 */
.L_x_4863:
[----:B------:R0:W5:Y:S01]  /*32a0*/  LDG.E R0, desc[UR36][R2.64] ;  /* 0x0000002402007981 */ /* 0x000162000c1e1900 */
[----:B------:R-:W-:Y:S05]  /*32b0*/  BRA `(.L_x_4839) ;  /* 0x0000000000047947 */ /* 0x000fea0003800000 */
.L_x_4862:
[----:B------:R0:W5:Y:S02]  /*32c0*/  LDG.E R0, desc[UR36][R2.64] ;  /* 0x0000002402007981 */ /* 0x000164000c1e1900 */
.L_x_4839:
[----:B------:R-:W3:Y:S01]  /*32d0*/  LDCU.64 UR6, c[0x0][0x5e8] ;  /* 0x0000bd00ff0677ac */ /* 0x000ee20008000a00 */
[----:B012-45:R-:W-:Y:S01]  /*32e0*/  LOP3.LUT R4, R0, R19, RZ, 0x3c, !PT ;  /* 0x0000001300047212 */ /* 0x037fe200078e3cff */
[----:B------:R-:W-:-:S04]  /*32f0*/  UPRMT UR4, UR43, 0x9910, URZ ;  /* 0x000099102b047896 */ /* 0x000fc800080000ff */
[----:B------:R-:W-:Y:S01]  /*3300*/  UISETP.GT.AND UP0, UPT, UR4, 0x9, UPT ;  /* 0x000000090400788c */ /* 0x000fe2000bf04270 */
[----:B---3--:R-:W-:-:S05]  /*3310*/  IADD3 R2, P0, PT, R16, UR6, RZ ;  /* 0x0000000610027c10 */ /* 0x008fca000ff1e0ff */
        /* <DEDUP_REMOVED lines=12> */
.L_x_4871:
[----:B------:R1:W-:Y:S01]  /*33e0*/  STG.E.U8 desc[UR36][R2.64], R4 ;  /* 0x0000000402007986 */ /* 0x0003e2000c101124 */
[----:B------:R-:W-:Y:S05]  /*33f0*/  BRA `(.L_x_4873) ;  /* 0x0000000c003c7947 */ /* 0x000fea0003800000 */
.L_x_4870:
        /* <DEDUP_REMOVED lines=9> */
.L_x_4875:
[----:B------:R3:W-:Y:S01]  /*3490*/  STG.E desc[UR36][R2.64], R4 ;  /* 0x0000000402007986 */ /* 0x0007e2000c101924 */
[----:B------:R-:W-:Y:S05]  /*34a0*/  BRA `(.L_x_4873) ;  /* 0x0000000c00107947 */ /* 0x000fea0003800000 */
.L_x_4874:
[----:B------:R2:W-:Y:S01]  /*34b0*/  STG.E.U16 desc[UR36][R2.64], R4 ;  /* 0x0000000402007986 */ /* 0x0005e2000c101524 */
[----:B------:R-:W-:Y:S05]  /*34c0*/  BRA `(.L_x_4873) ;  /* 0x0000000c00087947 */ /* 0x000fea0003800000 */
.L_x_4869:
        /* <DEDUP_REMOVED lines=9> */
.L_x_4877:
[----:B------:R-:W-:-:S04]  /*3560*/  I2FP.F32.S32 R0, R4 ;  /* 0x0000000400007245 */ /* 0x000fc80000201400 */
[----:B------:R-:W-:-:S05]  /*3570*/  F2FP.F16.F32.PACK_AB R0, RZ, R0 ;  /* 0x00000000ff00723e */ /* 0x000fca00000000ff */
[----:B------:R0:W-:Y:S01]  /*3580*/  STG.E.U16 desc[UR36][R2.64], R0 ;  /* 0x0000000002007986 */ /* 0x0001e2000c101524 */
[----:B------:R-:W-:Y:S05]  /*3590*/  BRA `(.L_x_4873) ;  /* 0x0000000800d47947 */ /* 0x000fea0003800000 */
.L_x_4876:
        /* <DEDUP_REMOVED lines=10> */
.L_x_4879:
[----:B------:R-:W-:-:S04]  /*3640*/  I2FP.F32.S32 R4, R4 ;  /* 0x0000000400047245 */ /* 0x000fc80000201400 */
[----:B------:R-:W-:-:S04]  /*3650*/  F2FP.F16.F32.PACK_AB R5, RZ, R4 ;  /* 0x00000004ff05723e */ /* 0x000fc800000000ff */
[----:B------:R-:W-:-:S05]  /*3660*/  PRMT R5, R5, 0x5410, RZ ;  /* 0x0000541005057816 */ /* 0x000fca00000000ff */
[----:B------:R0:W-:Y:S01]  /*3670*/  STG.E desc[UR36][R2.64], R5 ;  /* 0x0000000502007986 */ /* 0x0001e2000c101924 */
[----:B------:R-:W-:Y:S05]  /*3680*/  BRA `(.L_x_4873) ;  /* 0x0000000800987947 */ /* 0x000fea0003800000 */
.L_x_4878:
[----:B------:R-:W0:Y:S02]  /*3690*/  I2F.F64 R4, R4 ;  /* 0x0000000400047312 */ /* 0x000e240000201c00 */
[----:B0-----:R0:W-:Y:S01]  /*36a0*/  STG.E.64 desc[UR36][R2.64], R4 ;  /* 0x0000000402007986 */ /* 0x0011e2000c101b24 */
[----:B------:R-:W-:Y:S05]  /*36b0*/  BRA `(.L_x_4873) ;  /* 0x00000008008c7947 */ /* 0x000fea0003800000 */
.L_x_4868:
        /* <DEDUP_REMOVED lines=8> */
[----:B------:R-:W-:-:S04]  /*3740*/  ISETP.NE.AND P0, PT, R19, R0, PT ;  /* 0x000000001300720c */ /* 0x000fc80003f05270 */
[----:B------:R-:W-:-:S05]  /*3750*/  SEL R5, RZ, 0x1, !P0 ;  /* 0x00000001ff057807 */ /* 0x000fca0004000000 */
[----:B------:R0:W-:Y:S01]  /*3760*/  STG.E.U8 desc[UR36][R2.64], R5 ;  /* 0x0000000502007986 */ /* 0x0001e2000c101124 */
[----:B------:R-:W-:Y:S05]  /*3770*/  BRA `(.L_x_4873) ;  /* 0x00000008005c7947 */ /* 0x000fea0003800000 */
.L_x_4882:
[----:B------:R-:W-:Y:S01]  /*3780*/  CS2R R6, SRZ ;  /* 0x0000000000067805 */ /* 0x000fe2000001ff00 */
[----:B------:R-:W0:Y:S04]  /*3790*/  I2F.F64 R4, R4 ;  /* 0x0000000400047312 */ /* 0x000e280000201c00 */
[----:B0-----:R0:W-:Y:S01]  /*37a0*/  STG.E.128 desc[UR36][R2.64], R4 ;  /* 0x0000000402007986 */ /* 0x0011e2000c101d24 */
[----:B------:R-:W-:Y:S05]  /*37b0*/  BRA `(.L_x_4873) ;  /* 0x00000008004c7947 */ /* 0x000fea0003800000 */
.L_x_4881:
        /* <DEDUP_REMOVED lines=8> */
[----:B------:R-:W-:Y:S02]  /*3840*/  HFMA2 R0, -RZ, RZ, 0, 7.569789886474609375e-06 ;  /* 0x0000007fff007431 */ /* 0x000fe400000001ff */
        /* <DEDUP_REMOVED lines=10> */
.L_x_4886:
[----:B------:R-:W-:Y:S05]  /*38f0*/  BSYNC.RECONVERGENT B0 ;  /* 0x0000000000007941 */ /* 0x000fea0003800200 */
.L_x_4885:
[----:B------:R-:W-:-:S05]  /*3900*/  LOP3.LUT R5, R0, 0x80, R5, 0xf8, !PT ;  /* 0x0000008000057812 */ /* 0x000fca00078ef805 */
[----:B------:R0:W-:Y:S01]  /*3910*/  STG.E.U8 desc[UR36][R2.64], R5 ;  /* 0x0000000502007986 */ /* 0x0001e2000c101124 */
[----:B------:R-:W-:Y:S05]  /*3920*/  BRA `(.L_x_4873) ;  /* 0x0000000400f07947 */ /* 0x000fea0003800000 */
.L_x_4884:
        /* <DEDUP_REMOVED lines=15> */
.L_x_4888:
[----:B------:R-:W-:Y:S05]  /*3a20*/  BSYNC.RECONVERGENT B0 ;  /* 0x0000000000007941 */ /* 0x000fea0003800200 */
.L_x_4887:
[----:B------:R-:W-:-:S05]  /*3a30*/  LOP3.LUT R5, R0, 0x80, R5, 0xf8, !PT ;  /* 0x0000008000057812 */ /* 0x000fca00078ef805 */
[----:B------:R0:W-:Y:S01]  /*3a40*/  STG.E.U8 desc[UR36][R2.64], R5 ;  /* 0x0000000502007986 */ /* 0x0001e2000c101124 */
[----:B------:R-:W-:Y:S05]  /*3a50*/  BRA `(.L_x_4873) ;  /* 0x0000000400a47947 */ /* 0x000fea0003800000 */
.L_x_4883:
[----:B------:R-:W-:-:S04]  /*3a60*/  I2FP.F32.S32 R0, R4 ;  /* 0x0000000400007245 */ /* 0x000fc80000201400 */
[----:B------:R-:W-:-:S05]  /*3a70*/  F2FP.BF16.F32.PACK_AB R0, RZ, R0 ;  /* 0x00000000ff00723e */ /* 0x000fca00000010ff */
[----:B------:R0:W-:Y:S01]  /*3a80*/  STG.E.U16 desc[UR36][R2.64], R0 ;  /* 0x0000000002007986 */ /* 0x0001e2000c101524 */
[----:B------:R-:W-:Y:S05]  /*3a90*/  BRA `(.L_x_4873) ;  /* 0x0000000400947947 */ /* 0x000fea0003800000 */
.L_x_4880:
        /* <DEDUP_REMOVED lines=10> */
.L_x_4891:
        /* <DEDUP_REMOVED lines=13> */
.L_x_4894:
[----:B------:R-:W-:-:S04]  /*3c10*/  SHF.R.U32.HI R0, RZ, 0x14, R5 ;  /* 0x00000014ff007819 */ /* 0x000fc80000011605 */
[----:B------:R-:W-:-:S04]  /*3c20*/  LOP3.LUT R0, R0, 0x1, RZ, 0xc0, !PT ;  /* 0x0000000100007812 */ /* 0x000fc800078ec0ff */
[----:B------:R-:W-:-:S04]  /*3c30*/  IADD3 R0, PT, PT, R5, 0x487ffff, R0 ;  /* 0x0487ffff05007810 */ /* 0x000fc80007ffe000 */
[----:B------:R-:W-:-:S04]  /*3c40*/  SHF.R.U32.HI R0, RZ, 0x14, R0 ;  /* 0x00000014ff007819 */ /* 0x000fc80000011600 */
[----:B------:R-:W-:-:S07]  /*3c50*/  LOP3.LUT R4, R0, 0xff, RZ, 0xc0, !PT ;  /* 0x000000ff00047812 */ /* 0x000fce00078ec0ff */
.L_x_4895:
[----:B------:R-:W-:-:S04]  /*3c60*/  SHF.R.U32.HI R5, RZ, 0x18, R5 ;  /* 0x00000018ff057819 */ /* 0x000fc80000011605 */
[----:B------:R-:W-:-:S04]  /*3c70*/  LOP3.LUT R4, R4, 0x80, R5, 0xf8, !PT ;  /* 0x0000008004047812 */ /* 0x000fc800078ef805 */
[----:B------:R-:W-:-:S07]  /*3c80*/  PRMT R0, R4, 0x7610, R0 ;  /* 0x0000761004007816 */ /* 0x000fce0000000000 */
.L_x_4893:
[----:B------:R-:W-:Y:S05]  /*3c90*/  BSYNC.RECONVERGENT B0 ;  /* 0x0000000000007941 */ /* 0x000fea0003800200 */
.L_x_4892:
[----:B------:R0:W-:Y:S01]  /*3ca0*/  STG.E.U8 desc[UR36][R2.64], R0 ;  /* 0x0000000002007986 */ /* 0x0001e2000c101124 */
[----:B------:R-:W-:Y:S05]  /*3cb0*/  BRA `(.L_x_4873) ;  /* 0x00000004000c7947 */ /* 0x000fea0003800000 */
.L_x_4890:
        /* <DEDUP_REMOVED lines=13> */
.L_x_4898:
[----:B------:R-:W-:-:S04]  /*3d90*/  SHF.R.U32.HI R0, RZ, 0x15, R5 ;  /* 0x00000015ff007819 */ /* 0x000fc80000011605 */
[----:B------:R-:W-:-:S04]  /*3da0*/  LOP3.LUT R0, R0, 0x1, RZ, 0xc0, !PT ;  /* 0x0000000100007812 */ /* 0x000fc800078ec0ff */
[----:B------:R-:W-:-:S04]  /*3db0*/  IADD3 R0, PT, PT, R5, 0x88fffff, R0 ;  /* 0x088fffff05007810 */ /* 0x000fc80007ffe000 */
[----:B------:R-:W-:-:S04]  /*3dc0*/  SHF.R.U32.HI R0, RZ, 0x15, R0 ;  /* 0x00000015ff007819 */ /* 0x000fc80000011600 */
[----:B------:R-:W-:-:S07]  /*3dd0*/  LOP3.LUT R4, R0, 0xff, RZ, 0xc0, !PT ;  /* 0x000000ff00047812 */ /* 0x000fce00078ec0ff */
.L_x_4899:
[----:B------:R-:W-:-:S04]  /*3de0*/  SHF.R.U32.HI R5, RZ, 0x18, R5 ;  /* 0x00000018ff057819 */ /* 0x000fc80000011605 */
[----:B------:R-:W-:-:S04]  /*3df0*/  LOP3.LUT R4, R4, 0x80, R5, 0xf8, !PT ;  /* 0x0000008004047812 */ /* 0x000fc800078ef805 */
[----:B------:R-:W-:-:S07]  /*3e00*/  PRMT R0, R4, 0x7610, R0 ;  /* 0x0000761004007816 */ /* 0x000fce0000000000 */
.L_x_4897:
[----:B------:R-:W-:Y:S05]  /*3e10*/  BSYNC.RECONVERGENT B0 ;  /* 0x0000000000007941 */ /* 0x000fea0003800200 */
.L_x_4896:
[----:B------:R0:W-:Y:S01]  /*3e20*/  STG.E.U8 desc[UR36][R2.64], R0 ;  /* 0x0000000002007986 */ /* 0x0001e2000c101124 */
[----:B------:R-:W-:Y:S05]  /*3e30*/  BRA `(.L_x_4873) ;  /* 0x0000000000ac7947 */ /* 0x000fea0003800000 */
.L_x_4889:
[----:B------:R-:W-:-:S09]  /*3e40*/  UISETP.NE.AND UP0, UPT, UR4, 0x1c, UPT ;  /* 0x0000001c0400788c */ /* 0x000fd2000bf05270 */
[----:B------:R-:W-:Y:S05]  /*3e50*/  BRA.U !UP0, `(.L_x_4900) ;  /* 0x0000000108a07547 */ /* 0x000fea000b800000 */
[----:B------:R-:W-:-:S09]  /*3e60*/  UISETP.NE.AND UP0, UPT, UR4, 0x1d, UPT ;  /* 0x0000001d0400788c */ /* 0x000fd2000bf05270 */
[----:B------:R-:W-:Y:S05]  /*3e70*/  BRA.U !UP0, `(.L_x_4901) ;  /* 0x00000001088c7547 */ /* 0x000fea000b800000 */
[----:B------:R-:W-:-:S09]  /*3e80*/  UISETP.NE.AND UP0, UPT, UR4, 0x2c, UPT ;  /* 0x0000002c0400788c */ /* 0x000fd2000bf05270 */
[----:B------:R-:W-:Y:S05]  /*3e90*/  BRA.U !UP0, `(.L_x_4902) ;  /* 0x0000000108447547 */ /* 0x000fea000b800000 */
.L_x_4872:
        /* <DEDUP_REMOVED lines=16> */
.L_x_4903:
[----:B------:R-:W-:Y:S05]  /*3fa0*/  BRA `(.L_x_4873) ;  /* 0x0000000000507947 */ /* 0x000fea0003800000 */
.L_x_4902:
        /* <DEDUP_REMOVED lines=16> */
.L_x_4901:
[----:B------:R-:W-:-:S05]  /*40b0*/  SHF.R.S32.HI R5, RZ, 0x1f, R4 ;  /* 0x0000001fff057819 */ /* 0x000fca0000011404 */
[----:B------:R0:W-:Y:S01]  /*40c0*/  STG.E.64 desc[UR36][R2.64], R4 ;  /* 0x0000000402007986 */ /* 0x0001e2000c101b24 */
[----:B------:R-:W-:Y:S05]  /*40d0*/  BRA `(.L_x_4873) ;  /* 0x0000000000047947 */ /* 0x000fea0003800000 */
.L_x_4900:
[----:B------:R0:W-:Y:S02]  /*40e0*/  STG.E desc[UR36][R2.64], R4 ;  /* 0x0000000402007986 */ /* 0x0001e4000c101924 */
.L_x_4873:
[----:B------:R-:W-:-:S07]  /*40f0*/  VIADD R17, R17, 0x80 ;  /* 0x0000008011117836 */ /* 0x000fce0000000000 */
.L_x_4798:
[----:B------:R-:W-:Y:S05]  /*4100*/  BSYNC.RECONVERGENT B6 ;  /* 0x0000000000067941 */ /* 0x000fea0003800200 */
.L_x_4797:
[----:B------:R-:W5:Y:S01]  /*4110*/  LDCU UR4, c[0x0][0x380] ;  /* 0x00007000ff0477ac */ /* 0x000f620008000800 */
[----:B------:R-:W-:Y:S01]  /*4120*/  BSSY.RECONVERGENT B6, `(.L_x_4904) ;  /* 0x0000401000067945 */ /* 0x000fe20003800200 */
[----:B-----5:R-:W-:-:S13]  /*4130*/  ISETP.GE.AND P0, PT, R17, UR4, PT ;  /* 0x0000000411007c0c */ /* 0x020fda000bf06270 */
[----:B------:R-:W-:Y:S05]  /*4140*/  @P0 BRA `(.L_x_4905) ;  /* 0x0000003c00f80947 */ /* 0x000fea0003800000 */
[----:B------:R-:W5:Y:S01]  /*4150*/  LDCU UR4, c[0x0][0x388] ;  /* 0x00007100ff0477ac */ /* 0x000f620008000800 */
[----:B------:R-:W-:Y:S02]  /*4160*/  HFMA2 R16, -RZ, RZ, 0, 0 ;  /* 0x00000000ff107431 */ /* 0x000fe400000001ff */
[----:B------:R-:W-:Y:S02]  /*4170*/  IMAD.MOV.U32 R18, RZ, RZ, RZ ;  /* 0x000000ffff127224 */ /* 0x000fe400078e00ff */
        /* <DEDUP_REMOVED lines=351> */
.L_x_4906:
        /* <DEDUP_REMOVED lines=16> */
.L_x_4910:
[----:B------:R0:W5:Y:S01]  /*5870*/  LDG.E.U8 R19, desc[UR36][R2.64] ;  /* 0x0000002402137981 */ /* 0x000162000c1e1100 */
[----:B------:R-:W-:Y:S05]  /*5880*/  BRA `(.L_x_4912) ;  /* 0x0000000c002c7947 */ /* 0x000fea0003800000 */
.L_x_4909:
        /* <DEDUP_REMOVED lines=8> */
.L_x_4914:
[----:B------:R0:W5:Y:S01]  /*5910*/  LDG.E R19, desc[UR36][R2.64] ;  /* 0x0000002402137981 */ /* 0x000162000c1e1900 */
[----:B------:R-:W-:Y:S05]  /*5920*/  BRA `(.L_x_4912) ;  /* 0x0000000c00047947 */ /* 0x000fea0003800000 */
.L_x_4913:
[----:B------:R0:W5:Y:S01]  /*5930*/  LDG.E.S16 R19, desc[UR36][R2.64] ;  /* 0x0000002402137981 */ /* 0x000162000c1e1700 */
[----:B------:R-:W-:Y:S05]  /*5940*/  BRA `(.L_x_4912) ;  /* 0x0000000800fc7947 */ /* 0x000fea0003800000 */
.L_x_4908:
        /* <DEDUP_REMOVED lines=9> */
.L_x_4916:
[----:B------:R-:W2:Y:S02]  /*59e0*/  LDG.E.U16 R2, desc[UR36][R2.64] ;  /* 0x0000002402027981 */ /* 0x000ea4000c1e1500 */
[----:B--2---:R-:W-:-:S06]  /*59f0*/  HADD2.F32 R19, -RZ, R2.H0_H0 ;  /* 0x20000002ff137230 */ /* 0x004fcc0000004100 */
[----:B------:R-:W0:Y:S01]  /*5a00*/  F2I.FTZ.TRUNC.NTZ R19, R19 ;  /* 0x0000001300137305 */ /* 0x000e22000021f100 */
[----:B------:R-:W-:Y:S05]  /*5a10*/  BRA `(.L_x_4912) ;  /* 0x0000000800c87947 */ /* 0x000fea0003800000 */
.L_x_4915:
        /* <DEDUP_REMOVED lines=9> */
.L_x_4918:
[----:B------:R-:W2:Y:S02]  /*5ab0*/  LDG.E.U16 R2, desc[UR36][R2.64] ;  /* 0x0000002402027981 */ /* 0x000ea4000c1e1500 */
[----:B--2---:R-:W-:-:S06]  /*5ac0*/  HADD2.F32 R19, -RZ, R2.H0_H0 ;  /* 0x20000002ff137230 */ /* 0x004fcc0000004100 */
[----:B------:R-:W0:Y:S01]  /*5ad0*/  F2I.FTZ.TRUNC.NTZ R19, R19 ;  /* 0x0000001300137305 */ /* 0x000e22000021f100 */
[----:B------:R-:W-:Y:S05]  /*5ae0*/  BRA `(.L_x_4912) ;  /* 0x0000000800947947 */ /* 0x000fea0003800000 */
.L_x_4917:
[----:B------:R-:W2:Y:S02]  /*5af0*/  LDG.E.64 R2, desc[UR36][R2.64] ;  /* 0x0000002402027981 */ /* 0x000ea4000c1e1b00 */
[----:B--2---:R0:W1:Y:S02]  /*5b00*/  F2I.F64.TRUNC R19, R2 ;  /* 0x0000000200137311 */ /* 0x004064000030d100 */
[----:B01----:R-:W-:Y:S05]  /*5b10*/  BRA `(.L_x_4912) ;  /* 0x0000000800887947 */ /* 0x003fea0003800000 */
.L_x_4907:
        /* <DEDUP_REMOVED lines=12> */
.L_x_4921:
[----:B------:R-:W2:Y:S02]  /*5be0*/  LDG.E.64 R2, desc[UR36][R2.64] ;  /* 0x0000002402027981 */ /* 0x000ea4000c1e1b00 */
[----:B--2---:R0:W1:Y:S02]  /*5bf0*/  F2I.F64.TRUNC R19, R2 ;  /* 0x0000000200137311 */ /* 0x004064000030d100 */
[----:B01----:R-:W-:Y:S05]  /*5c00*/  BRA `(.L_x_4912) ;  /* 0x00000008004c7947 */ /* 0x003fea0003800000 */
.L_x_4920:
        /* <DEDUP_REMOVED lines=26> */
.L_x_4923:
        /* <DEDUP_REMOVED lines=11> */
[----:B------:R0:W1:Y:S01]  /*5e60*/  F2I.FTZ.TRUNC.NTZ R19, R0 ;  /* 0x0000000000137305 */ /* 0x000062000021f100 */
[----:B------:R-:W-:Y:S05]  /*5e70*/  BRA `(.L_x_4912) ;  /* 0x0000000400b07947 */ /* 0x000fea0003800000 */
.L_x_4922:
[----:B------:R-:W2:Y:S02]  /*5e80*/  LDG.E.U16 R19, desc[UR36][R2.64] ;  /* 0x0000002402137981 */ /* 0x000ea4000c1e1500 */
[----:B--2---:R-:W-:-:S06]  /*5e90*/  IMAD.U32 R19, R19, 0x10000, RZ ;  /* 0x0001000013137824 */ /* 0x004fcc00078e00ff */
[----:B------:R-:W0:Y:S01]  /*5ea0*/  F2I.FTZ.TRUNC.NTZ R19, R19 ;  /* 0x0000001300137305 */ /* 0x000e22000021f100 */
[----:B------:R-:W-:Y:S05]  /*5eb0*/  BRA `(.L_x_4912) ;  /* 0x0000000400a07947 */ /* 0x000fea0003800000 */
.L_x_4919:
        /* <DEDUP_REMOVED lines=10> */
.L_x_4926:
        /* <DEDUP_REMOVED lines=21> */
.L_x_4930:
[----:B------:R-:W-:Y:S05]  /*60b0*/  BSYNC.RECONVERGENT B1 ;  /* 0x0000000000017941 */ /* 0x000fea0003800200 */
.L_x_4929:
[----:B------:R-:W-:Y:S01]  /*60c0*/  IMAD.SHL.U32 R0, R0, 0x100000, RZ ;  /* 0x0010000000007824 */ /* 0x000fe200078e00ff */
[----:B------:R-:W-:-:S04]  /*60d0*/  LEA R2, R2, 0x3b800000, 0x17 ;  /* 0x3b80000002027811 */ /* 0x000fc800078eb8ff */
[----:B------:R-:W-:-:S07]  /*60e0*/  LOP3.LUT R19, R2, R0, R19, 0xfe, !PT ;  /* 0x0000000002137212 */ /* 0x000fce00078efe13 */
.L_x_4928:
[----:B------:R-:W-:Y:S05]  /*60f0*/  BSYNC.RECONVERGENT B0 ;  /* 0x0000000000007941 */ /* 0x000fea0003800200 */
.L_x_4927:
[----:B------:R-:W1:Y:S01]  /*6100*/  F2I.FTZ.TRUNC.NTZ R19, R19 ;  /* 0x0000001300137305 */ /* 0x000e62000021f100 */
[----:B------:R-:W-:Y:S05]  /*6110*/  BRA `(.L_x_4912) ;  /* 0x0000000400087947 */ /* 0x000fea0003800000 */
.L_x_4925:
        /* <DEDUP_REMOVED lines=21> */
.L_x_4934:
[----:B------:R-:W-:Y:S05]  /*6270*/  BSYNC.RECONVERGENT B1 ;  /* 0x0000000000017941 */ /* 0x000fea0003800200 */
.L_x_4933:
[----:B------:R-:W-:Y:S01]  /*6280*/  IMAD.SHL.U32 R0, R0, 0x200000, RZ ;  /* 0x0020000000007824 */ /* 0x000fe200078e00ff */
[----:B------:R-:W-:-:S04]  /*6290*/  LEA R2, R2, 0x37800000, 0x17 ;  /* 0x3780000002027811 */ /* 0x000fc800078eb8ff */
[----:B------:R-:W-:-:S07]  /*62a0*/  LOP3.LUT R19, R2, R0, R19, 0xfe, !PT ;  /* 0x0000000002137212 */ /* 0x000fce00078efe13 */
.L_x_4932:
[----:B------:R-:W-:Y:S05]  /*62b0*/  BSYNC.RECONVERGENT B0 ;  /* 0x0000000000007941 */ /* 0x000fea0003800200 */
.L_x_4931:
[----:B------:R-:W2:Y:S01]  /*62c0*/  F2I.FTZ.TRUNC.NTZ R19, R19 ;  /* 0x0000001300137305 */ /* 0x000ea2000021f100 */
[----:B------:R-:W-:Y:S05]  /*62d0*/  BRA `(.L_x_4912) ;  /* 0x0000000000987947 */ /* 0x000fea0003800000 */
.L_x_4924:
        /* <DEDUP_REMOVED lines=14> */
.L_x_4938:
[----:B------:R-:W-:Y:S05]  /*63c0*/  BSYNC.RECONVERGENT B0 ;  /* 0x0000000000007941 */ /* 0x000fea0003800200 */
.L_x_4937:
[----:B------:R-:W4:Y:S01]  /*63d0*/  F2I.FTZ.TRUNC.NTZ R19, R19 ;  /* 0x0000001300137305 */ /* 0x000f22000021f100 */
[----:B------:R-:W-:Y:S05]  /*63e0*/  BRA `(.L_x_4912) ;  /* 0x0000000000547947 */ /* 0x000fea0003800000 */
.L_x_4911:
        /* <DEDUP_REMOVED lines=16> */
.L_x_4939:
[----:B------:R-:W-:Y:S01]  /*64f0*/  HFMA2 R19, -RZ, RZ, 0, 0 ;  /* 0x00000000ff137431 */ /* 0x000fe200000001ff */
[----:B------:R-:W-:Y:S06]  /*6500*/  BRA `(.L_x_4912) ;  /* 0x00000000000c7947 */ /* 0x000fec0003800000 */
.L_x_4936:
[----:B------:R3:W5:Y:S01]  /*6510*/  LDG.E R19, desc[UR36][R2.64] ;  /* 0x0000002402137981 */ /* 0x000762000c1e1900 */
[----:B------:R-:W-:Y:S05]  /*6520*/  BRA `(.L_x_4912) ;  /* 0x0000000000047947 */ /* 0x000fea0003800000 */
.L_x_4935:
[----:B------:R0:W5:Y:S02]  /*6530*/  LDG.E R19, desc[UR36][R2.64] ;  /* 0x0000002402137981 */ /* 0x000164000c1e1900 */
.L_x_4912:
[----:B------:R-:W0:Y:S01]  /*6540*/  LDCU.64 UR6, c[0x0][0x5f8] ;  /* 0x0000bf00ff0677ac */ /* 0x000e220008000a00 */
[----:B------:R-:W-:-:S04]  /*6550*/  UPRMT UR4, UR42, 0x9910, URZ ;  /* 0x000099102a047896 */ /* 0x000fc800080000ff */
[----:B------:R-:W-:Y:S01]  /*6560*/  UISETP.GT.AND UP0, UPT, UR4, 0x9, UPT ;  /* 0x000000090400788c */ /* 0x000fe2000bf04270 */
[----:B0--3--:R-:W-:-:S05]  /*6570*/  IADD3 R2, P0, PT, R18, UR6, RZ ;  /* 0x0000000612027c10 */ /* 0x009fca000ff1e0ff */
        /* <DEDUP_REMOVED lines=12> */
.L_x_4943:
[----:B------:R0:W5:Y:S01]  /*6640*/  LDG.E.U8 R0, desc[UR36][R2.64] ;  /* 0x0000002402007981 */ /* 0x000162000c1e1100 */
[----:B------:R-:W-:Y:S05]  /*6650*/  BRA `(.L_x_4945) ;  /* 0x0000000c002c7947 */ /* 0x000fea0003800000 */
.L_x_4942:
        /* <DEDUP_REMOVED lines=8> */
.L_x_4947:
[----:B------:R0:W5:Y:S01]  /*66e0*/  LDG.E R0, desc[UR36][R2.64] ;  /* 0x0000002402007981 */ /* 0x000162000c1e1900 */
[----:B------:R-:W-:Y:S05]  /*66f0*/  BRA `(.L_x_4945) ;  /* 0x0000000c00047947 */ /* 0x000fea0003800000 */
.L_x_4946:
[----:B------:R0:W5:Y:S01]  /*6700*/  LDG.E.S16 R0, desc[UR36][R2.64] ;  /* 0x0000002402007981 */ /* 0x000162000c1e1700 */
[----:B------:R-:W-:Y:S05]  /*6710*/  BRA `(.L_x_4945) ;  /* 0x0000000800fc7947 */ /* 0x000fea0003800000 */
.L_x_4941:
        /* <DEDUP_REMOVED lines=9> */
.L_x_4949:
[----:B------:R-:W3:Y:S02]  /*67b0*/  LDG.E.U16 R2, desc[UR36][R2.64] ;  /* 0x0000002402027981 */ /* 0x000ee4000c1e1500 */
[----:B---3--:R-:W-:-:S06]  /*67c0*/  HADD2.F32 R0, -RZ, R2.H0_H0 ;  /* 0x20000002ff007230 */ /* 0x008fcc0000004100 */
[----:B------:R-:W0:Y:S01]  /*67d0*/  F2I.FTZ.TRUNC.NTZ R0, R0 ;  /* 0x0000000000007305 */ /* 0x000e22000021f100 */
[----:B------:R-:W-:Y:S05]  /*67e0*/  BRA `(.L_x_4945) ;  /* 0x0000000800c87947 */ /* 0x000fea0003800000 */
.L_x_4948:
        /* <DEDUP_REMOVED lines=9> */
.L_x_4951:
[----:B------:R-:W3:Y:S02]  /*6880*/  LDG.E.U16 R2, desc[UR36][R2.64] ;  /* 0x0000002402027981 */ /* 0x000ee4000c1e1500 */
[----:B---3--:R-:W-:-:S06]  /*6890*/  HADD2.F32 R0, -RZ, R2.H0_H0 ;  /* 0x20000002ff007230 */ /* 0x008fcc0000004100 */
[----:B------:R-:W0:Y:S01]  /*68a0*/  F2I.FTZ.TRUNC.NTZ R0, R0 ;  /* 0x0000000000007305 */ /* 0x000e22000021f100 */
[----:B------:R-:W-:Y:S05]  /*68b0*/  BRA `(.L_x_4945) ;  /* 0x0000000800947947 */ /* 0x000fea0003800000 */
.L_x_4950:
[----:B------:R-:W3:Y:S02]  /*68c0*/  LDG.E.64 R2, desc[UR36][R2.64] ;  /* 0x0000002402027981 */ /* 0x000ee4000c1e1b00 */
[----:B---3--:R0:W3:Y:S02]  /*68d0*/  F2I.F64.TRUNC R0, R2 ;  /* 0x0000000200007311 */ /* 0x0080e4000030d100 */
[----:B0--3--:R-:W-:Y:S05]  /*68e0*/  BRA `(.L_x_4945) ;  /* 0x0000000800887947 */ /* 0x009fea0003800000 */
.L_x_4940:
        /* <DEDUP_REMOVED lines=12> */
.L_x_4954:
[----:B------:R-:W3:Y:S02]  /*69b0*/  LDG.E.64 R2, desc[UR36][R2.64] ;  /* 0x0000002402027981 */ /* 0x000ee4000c1e1b00 */
[----:B---3--:R0:W3:Y:S02]  /*69c0*/  F2I.F64.TRUNC R0, R2 ;  /* 0x0000000200007311 */ /* 0x0080e4000030d100 */
[----:B0--3--:R-:W-:Y:S05]  /*69d0*/  BRA `(.L_x_4945) ;  /* 0x00000008004c7947 */ /* 0x009fea0003800000 */
.L_x_4953:
        /* <DEDUP_REMOVED lines=26> */
.L_x_4956:
[----:B------:R-:W3:Y:S02]  /*6b80*/  LDG.E.U8 R2, desc[UR36][R2.64] ;  /* 0x0000002402027981 */ /* 0x000ee4000c1e1100 */
[C---:B---3--:R-:W-:Y:S02]  /*6b90*/  IMAD.SHL.U32 R0, R2.reuse, 0x2000000, RZ ;  /* 0x0200000002007824 */ /* 0x048fe400078e00ff */
        /* <DEDUP_REMOVED lines=11> */
.L_x_4955:
[----:B------:R-:W3:Y:S02]  /*6c50*/  LDG.E.U16 R0, desc[UR36][R2.64] ;  /* 0x0000002402007981 */ /* 0x000ee4000c1e1500 */
[----:B---3--:R-:W-:-:S06]  /*6c60*/  IMAD.U32 R0, R0, 0x10000, RZ ;  /* 0x0001000000007824 */ /* 0x008fcc00078e00ff */
[----:B------:R-:W0:Y:S01]  /*6c70*/  F2I.FTZ.TRUNC.NTZ R0, R0 ;  /* 0x0000000000007305 */ /* 0x000e22000021f100 */
[----:B------:R-:W-:Y:S05]  /*6c80*/  BRA `(.L_x_4945) ;  /* 0x0000000400a07947 */ /* 0x000fea0003800000 */
.L_x_4952:
        /* <DEDUP_REMOVED lines=10> */
.L_x_4959:
[----:B------:R-:W3:Y:S01]  /*6d30*/  LDG.E.U8 R3, desc[UR36][R2.64] ;  /* 0x0000002402037981 */ /* 0x000ee2000c1e1100 */
[----:B------:R-:W-:Y:S01]  /*6d40*/  BSSY.RECONVERGENT B0, `(.L_x_4960) ;  /* 0x0000018000007945 */ /* 0x000fe20003800200 */
[----:B------:R-:W-:Y:S02]  /*6d50*/  MOV R0, RZ ;  /* 0x000000ff00007202 */ /* 0x000fe40000000f00 */
        /* <DEDUP_REMOVED lines=18> */
.L_x_4963:
[----:B------:R-:W-:Y:S05]  /*6e80*/  BSYNC.RECONVERGENT B1 ;  /* 0x0000000000017941 */ /* 0x000fea0003800200 */
.L_x_4962:
[----:B------:R-:W-:Y:S02]  /*6e90*/  SHF.L.U32 R0, R0, 0x14, RZ ;  /* 0x0000001400007819 */ /* 0x000fe400000006ff */
[----:B------:R-:W-:-:S04]  /*6ea0*/  LEA R2, R2, 0x3b800000, 0x17 ;  /* 0x3b80000002027811 */ /* 0x000fc800078eb8ff */
[----:B------:R-:W-:-:S07]  /*6eb0*/  LOP3.LUT R0, R2, R0, R7, 0xfe, !PT ;  /* 0x0000000002007212 */ /* 0x000fce00078efe07 */
.L_x_4961:
[----:B------:R-:W-:Y:S05]  /*6ec0*/  BSYNC.RECONVERGENT B0 ;  /* 0x0000000000007941 */ /* 0x000fea0003800200 */
.L_x_4960:
[----:B------:R-:W0:Y:S01]  /*6ed0*/  F2I.FTZ.TRUNC.NTZ R0, R0 ;  /* 0x0000000000007305 */ /* 0x000e22000021f100 */
[----:B------:R-:W-:Y:S05]  /*6ee0*/  BRA `(.L_x_4945) ;  /* 0x0000000400087947 */ /* 0x000fea0003800000 */
.L_x_4958:
[----:B------:R-:W3:Y:S01]  /*6ef0*/  LDG.E.U8 R3, desc[UR36][R2.64] ;  /* 0x0000002402037981 */ /* 0x000ee2000c1e1100 */
[----:B------:R-:W-:Y:S01]  /*6f00*/  BSSY.RECONVERGENT B0, `(.L_x_4964) ;  /* 0x0000018000007945 */ /* 0x000fe20003800200 */
[----:B------:R-:W-:Y:S01]  /*6f10*/  IMAD.MOV.U32 R0, RZ, RZ, RZ ;  /* 0x000000ffff007224 */ /* 0x000fe200078e00ff */
        /* <DEDUP_REMOVED lines=18> */
.L_x_4967:
[----:B------:R-:W-:Y:S05]  /*7040*/  BSYNC.RECONVERGENT B1 ;  /* 0x0000000000017941 */ /* 0x000fea0003800200 */
.L_x_4966:
[----:B------:R-:W-:Y:S01]  /*7050*/  IMAD.SHL.U32 R0, R0, 0x200000, RZ ;  /* 0x0020000000007824 */ /* 0x000fe200078e00ff */
[----:B------:R-:W-:-:S04]  /*7060*/  LEA R2, R2, 0x37800000, 0x17 ;  /* 0x3780000002027811 */ /* 0x000fc800078eb8ff */
[----:B------:R-:W-:-:S07]  /*7070*/  LOP3.LUT R0, R2, R0, R7, 0xfe, !PT ;  /* 0x0000000002007212 */ /* 0x000fce00078efe07 */
.L_x_4965:
[----:B------:R-:W-:Y:S05]  /*7080*/  BSYNC.RECONVERGENT B0 ;  /* 0x0000000000007941 */ /* 0x000fea0003800200 */
.L_x_4964:
[----:B------:R-:W0:Y:S01]  /*7090*/  F2I.FTZ.TRUNC.NTZ R0, R0 ;  /* 0x0000000000007305 */ /* 0x000e22000021f100 */
[----:B------:R-:W-:Y:S05]  /*70a0*/  BRA `(.L_x_4945) ;  /* 0x0000000000987947 */ /* 0x000fea0003800000 */
.L_x_4957:
[----:B------:R-:W-:-:S09]  /*70b0*/  UISETP.NE.AND UP0, UPT, UR4, 0x1c, UPT ;  /* 0x0000001c0400788c */ /* 0x000fd2000bf05270 */
[----:B------:R-:W-:Y:S05]  /*70c0*/  BRA.U !UP0, `(.L_x_4968) ;  /* 0x00000001088c7547 */ /* 0x000fea000b800000 */
[----:B------:R-:W-:-:S09]  /*70d0*/  UISETP.NE.AND UP0, UPT, UR4, 0x1d, UPT ;  /* 0x0000001d0400788c */ /* 0x000fd2000bf05270 */
[----:B------:R-:W-:Y:S05]  /*70e0*/  BRA.U !UP0, `(.L_x_4969) ;  /* 0x00000001087c7547 */ /* 0x000fea000b800000 */
[----:B------:R-:W-:-:S09]  /*70f0*/  UISETP.NE.AND UP0, UPT, UR4, 0x2c, UPT ;  /* 0x0000002c0400788c */ /* 0x000fd2000bf05270 */
[----:B------:R-:W-:Y:S05]  /*7100*/  BRA.U UP0, `(.L_x_4944) ;  /* 0x00000001002c7547 */ /* 0x000fea000b800000 */
        /* <DEDUP_REMOVED lines=8> */
.L_x_4971:
[----:B------:R-:W-:Y:S05]  /*7190*/  BSYNC.RECONVERGENT B0 ;  /* 0x0000000000007941 */ /* 0x000fea0003800200 */
.L_x_4970:
[----:B------:R-:W0:Y:S01]  /*71a0*/  F2I.FTZ.TRUNC.NTZ R0, R0 ;  /* 0x0000000000007305 */ /* 0x000e22000021f100 */
[----:B------:R-:W-:Y:S05]  /*71b0*/  BRA `(.L_x_4945) ;  /* 0x0000000000547947 */ /* 0x000fea0003800000 */
.L_x_4944:
        /* <DEDUP_REMOVED lines=8> */
[----:B0-----:R-:W-:Y:S01]  /*7240*/  IMAD.U32 R4, RZ, RZ, UR4 ;  /* 0x00000004ff047e24 */ /* 0x001fe2000f8e00ff */
[----:B------:R-:W-:Y:S01]  /*7250*/  MOV R5, UR5 ;  /* 0x0000000500057c02 */ /* 0x000fe20008000f00 */
[----:B---3--:R-:W-:-:S02]  /*7260*/  IMAD.U32 R6, RZ, RZ, UR6 ;  /* 0x00000006ff067e24 */ /* 0x008fc4000f8e00ff */
[----:B------:R-:W-:Y:S01]  /*7270*/  IMAD.U32 R7, RZ, RZ, UR7 ;  /* 0x00000007ff077e24 */ /* 0x000fe2000f8e00ff */
[----:B--2---:R-:W-:Y:S01]  /*7280*/  MOV R10, UR8 ;  /* 0x00000008000a7c02 */ /* 0x004fe20008000f00 */
[----:B------:R-:W-:-:S07]  /*7290*/  IMAD.U32 R11, RZ, RZ, UR9 ;  /* 0x00000009ff0b7e24 */ /* 0x000fce000f8e00ff */
[----:B------:R-:W-:-:S07]  /*72a0*/  LEPC R20, `(.L_x_4972) ;  /* 0x000000001014794e */ /* 0x000fce0000000000 */
[----:B-1--45:R-:W-:Y:S05]  /*72b0*/  CALL.ABS.NOINC R2 ;  /* 0x0000000002007343 */ /* 0x032fea0003c00000 */
.L_x_4972:
[----:B------:R-:W-:Y:S01]  /*72c0*/  IMAD.MOV.U32 R0, RZ, RZ, RZ ;  /* 0x000000ffff007224 */ /* 0x000fe200078e00ff */
[----:B------:R-:W-:Y:S06]  /*72d0*/  BRA `(.L_x_4945) ;  /* 0x00000000000c7947 */ /* 0x000fec0003800000 */
.L_x_4969:
[----:B------:R0:W5:Y:S01]  /*72e0*/  LDG.E R0, desc[UR36][R2.64] ;  /* 0x0000002402007981 */ /* 0x000162000c1e1900 */
[----:B------:R-:W-:Y:S05]  /*72f0*/  BRA `(.L_x_4945) ;  /* 0x0000000000047947 */ /* 0x000fea0003800000 */
.L_x_4968:
[----:B------:R0:W5:Y:S02]  /*7300*/  LDG.E R0, desc[UR36][R2.64] ;  /* 0x0000002402007981 */ /* 0x000164000c1e1900 */
.L_x_4945:
[----:B------:R-:W3:Y:S01]  /*7310*/  LDCU.64 UR6, c[0x0][0x5e8] ;  /* 0x0000bd00ff0677ac */ /* 0x000ee20008000a00 */
[----:B012-45:R-:W-:Y:S01]  /*7320*/  LOP3.LUT R4, R0, R19, RZ, 0x3c, !PT ;  /* 0x0000001300047212 */ /* 0x037fe200078e3cff */
[----:B------:R-:W-:-:S04]  /*7330*/  UPRMT UR4, UR43, 0x9910, URZ ;  /* 0x000099102b047896 */ /* 0x000fc800080000ff */
[----:B------:R-:W-:Y:S01]  /*7340*/  UISETP.GT.AND UP0, UPT, UR4, 0x9, UPT ;  /* 0x000000090400788c */ /* 0x000fe2000bf04270 */
[----:B---3--:R-:W-:-:S04]  /*7350*/  IADD3 R2, P0, PT, R16, UR6, RZ ;  /* 0x0000000610027c10 */ /* 0x008fc8000ff1e0ff */
        /* <DEDUP_REMOVED lines=12> */
.L_x_4976:
[----:B------:R0:W-:Y:S01]  /*7420*/  STG.E.U8 desc[UR36][R2.64], R4 ;  /* 0x0000000402007986 */ /* 0x0001e2000c101124 */
[----:B------:R-:W-:Y:S05]  /*7430*/  BRA `(.L_x_4978) ;  /* 0x0000000c00387947 */ /* 0x000fea0003800000 */
.L_x_4975:
        /* <DEDUP_REMOVED lines=9> */
.L_x_4980:
[----:B------:R0:W-:Y:S01]  /*74d0*/  STG.E desc[UR36][R2.64], R4 ;  /* 0x0000000402007986 */ /* 0x0001e2000c101924 */
[----:B------:R-:W-:Y:S05]  /*74e0*/  BRA `(.L_x_4978) ;  /* 0x0000000c000c7947 */ /* 0x000fea0003800000 */
.L_x_4979:
[----:B------:R0:W-:Y:S01]  /*74f0*/  STG.E.U16 desc[UR36][R2.64], R4 ;  /* 0x0000000402007986 */ /* 0x0001e2000c101524 */
[----:B------:R-:W-:Y:S05]  /*7500*/  BRA `(.L_x_4978) ;  /* 0x0000000c00047947 */ /* 0x000fea0003800000 */
.L_x_4974:
        /* <DEDUP_REMOVED lines=9> */
.L_x_4982:
[----:B------:R-:W-:-:S04]  /*75a0*/  I2FP.F32.S32 R0, R4 ;  /* 0x0000000400007245 */ /* 0x000fc80000201400 */
[----:B------:R-:W-:-:S05]  /*75b0*/  F2FP.F16.F32.PACK_AB R0, RZ, R0 ;  /* 0x00000000ff00723e */ /* 0x000fca00000000ff */
[----:B------:R0:W-:Y:S01]  /*75c0*/  STG.E.U16 desc[UR36][R2.64], R0 ;  /* 0x0000000002007986 */ /* 0x0001e2000c101524 */
[----:B------:R-:W-:Y:S05]  /*75d0*/  BRA `(.L_x_4978) ;  /* 0x0000000800d07947 */ /* 0x000fea0003800000 */
.L_x_4981:
        /* <DEDUP_REMOVED lines=10> */
.L_x_4984:
[----:B------:R-:W-:-:S04]  /*7680*/  I2FP.F32.S32 R4, R4 ;  /* 0x0000000400047245 */ /* 0x000fc80000201400 */
[----:B------:R-:W-:-:S04]  /*7690*/  F2FP.F16.F32.PACK_AB R5, RZ, R4 ;  /* 0x00000004ff05723e */ /* 0x000fc800000000ff */
[----:B------:R-:W-:-:S05]  /*76a0*/  PRMT R5, R5, 0x5410, RZ ;  /* 0x0000541005057816 */ /* 0x000fca00000000ff */
[----:B------:R0:W-:Y:S01]  /*76b0*/  STG.E desc[UR36][R2.64], R5 ;  /* 0x0000000502007986 */ /* 0x0001e2000c101924 */
[----:B------:R-:W-:Y:S05]  /*76c0*/  BRA `(.L_x_4978) ;  /* 0x0000000800947947 */ /* 0x000fea0003800000 */
.L_x_4983:
[----:B------:R-:W0:Y:S02]  /*76d0*/  I2F.F64 R4, R4 ;  /* 0x0000000400047312 */ /* 0x000e240000201c00 */
[----:B0-----:R0:W-:Y:S01]  /*76e0*/  STG.E.64 desc[UR36][R2.64], R4 ;  /* 0x0000000402007986 */ /* 0x0011e2000c101b24 */
[----:B------:R-:W-:Y:S05]  /*76f0*/  BRA `(.L_x_4978) ;  /* 0x0000000800887947 */ /* 0x000fea0003800000 */
.L_x_4973:
        /* <DEDUP_REMOVED lines=12> */
.L_x_4988:
        /* <DEDUP_REMOVED lines=18> */
.L_x_4991:
[----:B------:R-:W-:-:S04]  /*78e0*/  SHF.R.U32.HI R5, RZ, 0x18, R5 ;  /* 0x00000018ff057819 */ /* 0x000fc80000011605 */
[----:B------:R-:W-:-:S07]  /*78f0*/  LOP3.LUT R0, R0, 0x80, R5, 0xf8, !PT ;  /* 0x0000008000007812 */ /* 0x000fce00078ef805 */
.L_x_4990:
[----:B------:R-:W-:Y:S05]  /*7900*/  BSYNC.RECONVERGENT B0 ;  /* 0x0000000000007941 */ /* 0x000fea0003800200 */
.L_x_4989:
[----:B------:R3:W-:Y:S01]  /*7910*/  STG.E.U8 desc[UR36][R2.64], R0 ;  /* 0x0000000002007986 */ /* 0x0007e2000c101124 */
[----:B------:R-:W-:Y:S05]  /*7920*/  BRA `(.L_x_4978) ;  /* 0x0000000400fc7947 */ /* 0x000fea0003800000 */
.L_x_4987:
        /* <DEDUP_REMOVED lines=18> */
.L_x_4994:
[----:B------:R-:W-:-:S04]  /*7a50*/  SHF.R.U32.HI R5, RZ, 0x18, R5 ;  /* 0x00000018ff057819 */ /* 0x000fc80000011605 */
[----:B------:R-:W-:-:S07]  /*7a60*/  LOP3.LUT R0, R0, 0x80, R5, 0xf8, !PT ;  /* 0x0000008000007812 */ /* 0x000fce00078ef805 */
.L_x_4993:
[----:B------:R-:W-:Y:S05]  /*7a70*/  BSYNC.RECONVERGENT B0 ;  /* 0x0000000000007941 */ /* 0x000fea0003800200 */
.L_x_4992:
[----:B------:R0:W-:Y:S01]  /*7a80*/  STG.E.U8 desc[UR36][R2.64], R0 ;  /* 0x0000000002007986 */ /* 0x0001e2000c101124 */
[----:B------:R-:W-:Y:S05]  /*7a90*/  BRA `(.L_x_4978) ;  /* 0x0000000400a07947 */ /* 0x000fea0003800000 */
.L_x_4986:
        /* <DEDUP_REMOVED lines=22> */
.L_x_4996:
[----:B------:R-:W-:-:S05]  /*7c00*/  SHF.R.S32.HI R5, RZ, 0x1f, R4 ;  /* 0x0000001fff057819 */ /* 0x000fca0000011404 */
[----:B------:R1:W-:Y:S01]  /*7c10*/  STG.E.64 desc[UR36][R2.64], R4 ;  /* 0x0000000402007986 */ /* 0x0003e2000c101b24 */
[----:B------:R-:W-:Y:S05]  /*7c20*/  BRA `(.L_x_4978) ;  /* 0x00000004003c7947 */ /* 0x000fea0003800000 */
.L_x_4995:
[----:B------:R0:W-:Y:S01]  /*7c30*/  STG.E desc[UR36][R2.64], R4 ;  /* 0x0000000402007986 */ /* 0x0001e2000c101924 */
[----:B------:R-:W-:Y:S05]  /*7c40*/  BRA `(.L_x_4978) ;  /* 0x0000000400347947 */ /* 0x000fea0003800000 */
.L_x_4985:
        /* <DEDUP_REMOVED lines=10> */
.L_x_4998:
[----:B------:R-:W-:Y:S01]  /*7cf0*/  CS2R R6, SRZ ;  /* 0x0000000000067805 */ /* 0x000fe2000001ff00 */
[----:B------:R-:W0:Y:S04]  /*7d00*/  I2F.F64 R4, R4 ;  /* 0x0000000400047312 */ /* 0x000e280000201c00 */
[----:B0-----:R0:W-:Y:S01]  /*7d10*/  STG.E.128 desc[UR36][R2.64], R4 ;  /* 0x0000000402007986 */ /* 0x0011e2000c101d24 */
[----:B------:R-:W-:Y:S05]  /*7d20*/  BRA `(.L_x_4978) ;  /* 0x0000000000fc7947 */ /* 0x000fea0003800000 */
.L_x_4997:
[----:B------:R-:W-:-:S09]  /*7d30*/  UISETP.NE.AND UP0, UPT, UR4, 0xf, UPT ;  /* 0x0000000f0400788c */ /* 0x000fd2000bf05270 */
[----:B------:R-:W-:Y:S05]  /*7d40*/  BRA.U !UP0, `(.L_x_4999) ;  /* 0x0000000108e87547 */ /* 0x000fea000b800000 */
[----:B------:R-:W-:-:S09]  /*7d50*/  UISETP.NE.AND UP0, UPT, UR4, 0x17, UPT ;  /* 0x000000170400788c */ /* 0x000fd2000bf05270 */
[----:B------:R-:W-:Y:S05]  /*7d60*/  BRA.U !UP0, `(.L_x_5000) ;  /* 0x0000000108907547 */ /* 0x000fea000b800000 */
[----:B------:R-:W-:-:S09]  /*7d70*/  UISETP.NE.AND UP0, UPT, UR4, 0x18, UPT ;  /* 0x000000180400788c */ /* 0x000fd2000bf05270 */
[----:B------:R-:W-:Y:S05]  /*7d80*/  BRA.U !UP0, `(.L_x_5001) ;  /* 0x0000000108447547 */ /* 0x000fea000b800000 */
.L_x_4977:
        /* <DEDUP_REMOVED lines=16> */
.L_x_5002:
[----:B------:R-:W-:Y:S05]  /*7e90*/  BRA `(.L_x_4978) ;  /* 0x0000000000a07947 */ /* 0x000fea0003800000 */
.L_x_5001:
        /* <DEDUP_REMOVED lines=13> */
.L_x_5004:
[----:B------:R-:W-:Y:S05]  /*7f70*/  BSYNC.RECONVERGENT B0 ;  /* 0x0000000000007941 */ /* 0x000fea0003800200 */
.L_x_5003:
[----:B------:R-:W-:-:S05]  /*7f80*/  LOP3.LUT R5, R0, 0x80, R5, 0xf8, !PT ;  /* 0x0000008000057812 */ /* 0x000fca00078ef805 */
[----:B------:R0:W-:Y:S01]  /*7f90*/  STG.E.U8 desc[UR36][R2.64], R5 ;  /* 0x0000000502007986 */ /* 0x0001e2000c101124 */
[----:B------:R-:W-:Y:S05]  /*7fa0*/  BRA `(.L_x_4978) ;  /* 0x00000000005c7947 */ /* 0x000fea0003800000 */
.L_x_5000:
        /* <DEDUP_REMOVED lines=12> */
.L_x_5006:
[----:B------:R-:W-:Y:S01]  /*8070*/  IMAD.MOV.U32 R0, RZ, RZ, 0x7f ;  /* 0x0000007fff007424 */ /* 0x000fe200078e00ff */
[----:B------:R-:W-:-:S04]  /*8080*/  ISETP.GT.U32.AND P0, PT, R4, 0x7f800000, PT ;  /* 0x7f8000000400780c */ /* 0x000fc80003f04070 */
[----:B------:R-:W-:-:S09]  /*8090*/  SEL R0, R0, 0x7c, P0 ;  /* 0x0000007c00007807 */ /* 0x000fd20000000000 */
.L_x_5007:
[----:B------:R-:W-:Y:S05]  /*80a0*/  BSYNC.RECONVERGENT B0 ;  /* 0x0000000000007941 */ /* 0x000fea0003800200 */
.L_x_5005:
[----:B------:R-:W-:-:S04]  /*80b0*/  SHF.R.U32.HI R5, RZ, 0x18, R5 ;  /* 0x00000018ff057819 */ /* 0x000fc80000011605 */
[----:B------:R-:W-:-:S05]  /*80c0*/  LOP3.LUT R5, R0, 0x80, R5, 0xf8, !PT ;  /* 0x0000008000057812 */ /* 0x000fca00078ef805 */
[----:B------:R0:W-:Y:S01]  /*80d0*/  STG.E.U8 desc[UR36][R2.64], R5 ;  /* 0x0000000502007986 */ /* 0x0001e2000c101124 */
[----:B------:R-:W-:Y:S05]  /*80e0*/  BRA `(.L_x_4978) ;  /* 0x00000000000c7947 */ /* 0x000fea0003800000 */
.L_x_4999:
[----:B------:R-:W-:-:S04]  /*80f0*/  I2FP.F32.S32 R0, R4 ;  /* 0x0000000400007245 */ /* 0x000fc80000201400 */
[----:B------:R-:W-:-:S05]  /*8100*/  F2FP.BF16.F32.PACK_AB R0, RZ, R0 ;  /* 0x00000000ff00723e */ /* 0x000fca00000010ff */
[----:B------:R0:W-:Y:S02]  /*8110*/  STG.E.U16 desc[UR36][R2.64], R0 ;  /* 0x0000000002007986 */ /* 0x0001e4000c101524 */
.L_x_4978:
[----:B------:R-:W-:-:S07]  /*8120*/  IADD3 R17, PT, PT, R17, 0x80, RZ ;  /* 0x0000008011117810 */ /* 0x000fce0007ffe0ff */
.L_x_4905:
[----:B------:R-:W-:Y:S05]  /*8130*/  BSYNC.RECONVERGENT B6 ;  /* 0x0000000000067941 */ /* 0x000fea0003800200 */
.L_x_4904:
[----:B------:R-:W5:Y:S01]  /*8140*/  LDCU UR4, c[0x0][0x380] ;  /* 0x00007000ff0477ac */ /* 0x000f620008000800 */
[----:B------:R-:W-:Y:S01]  /*8150*/  BSSY.RECONVERGENT B6, `(.L_x_5008) ;  /* 0x0000401000067945 */ /* 0x000fe20003800200 */
[----:B-----5:R-:W-:-:S13]  /*8160*/  ISETP.GE.AND P0, PT, R17, UR4, PT ;  /* 0x0000000411007c0c */ /* 0x020fda000bf06270 */
[----:B------:R-:W-:Y:S05]  /*8170*/  @P0 BRA `(.L_x_5009) ;  /* 0x0000003c00f80947 */ /* 0x000fea0003800000 */
[----:B------:R-:W5:Y:S01]  /*8180*/  LDCU UR4, c[0x0][0x388] ;  /* 0x00007100ff0477ac */ /* 0x000f620008000800 */
[----:B------:R-:W-:Y:S01]  /*8190*/  IMAD.MOV.U32 R18, RZ, RZ, RZ ;  /* 0x000000ffff127224 */ /* 0x000fe200078e00ff */
[----:B------:R-:W-:Y:S01]  /*81a0*/  MOV R16, RZ ;  /* 0x000000ff00107202 */ /* 0x000fe20000000f00 */
[----:B0--3--:R-:W-:Y:S01]  /*81b0*/  IMAD.MOV.U32 R0, RZ, RZ, RZ ;  /* 0x000000ffff007224 */ /* 0x009fe200078e00ff */
        /* <DEDUP_REMOVED lines=350> */
.L_x_5010:
[----:B------:R-:W1:Y:S01]  /*97a0*/  LDCU.64 UR6, c[0x0][0x5f0] ;  /* 0x0000be00ff0677ac */ /* 0x000e620008000a00 */
[----:B------:R-:W-:-:S04]  /*97b0*/  UPRMT UR4, UR39, 0x9910, URZ ;  /* 0x0000991027047896 */ /* 0x000fc800080000ff */
[----:B------:R-:W-:Y:S01]  /*97c0*/  UISETP.GT.AND UP0, UPT, UR4, 0x9, UPT ;  /* 0x000000090400788c */ /* 0x000fe2000bf04270 */
[----:B-12-4-:R-:W-:-:S04]  /*97d0*/  IADD3 R2, P0, PT, R0, UR6, RZ ;  /* 0x0000000600027c10 */ /* 0x016fc8000ff1e0ff */
        /* <DEDUP_REMOVED lines=12> */
.L_x_5014:
[----:B------:R4:W5:Y:S01]  /*98a0*/  LDG.E.U8 R19, desc[UR36][R2.64] ;  /* 0x0000002402137981 */ /* 0x000962000c1e1100 */
[----:B------:R-:W-:Y:S05]  /*98b0*/  BRA `(.L_x_5016) ;  /* 0x0000000c002c7947 */ /* 0x000fea0003800000 */
.L_x_5013:
        /* <DEDUP_REMOVED lines=8> */
.L_x_5018:
[----:B------:R2:W5:Y:S01]  /*9940*/  LDG.E R19, desc[UR36][R2.64] ;  /* 0x0000002402137981 */ /* 0x000562000c1e1900 */
[----:B------:R-:W-:Y:S05]  /*9950*/  BRA `(.L_x_5016) ;  /* 0x0000000c00047947 */ /* 0x000fea0003800000 */
.L_x_5017:
[----:B------:R0:W5:Y:S01]  /*9960*/  LDG.E.S16 R19, desc[UR36][R2.64] ;  /* 0x0000002402137981 */ /* 0x000162000c1e1700 */
[----:B------:R-:W-:Y:S05]  /*9970*/  BRA `(.L_x_5016) ;  /* 0x0000000800fc7947 */ /* 0x000fea0003800000 */
.L_x_5012:
        /* <DEDUP_REMOVED lines=9> */
.L_x_5020:
[----:B------:R-:W2:Y:S02]  /*9a10*/  LDG.E.U16 R2, desc[UR36][R2.64] ;  /* 0x0000002402027981 */ /* 0x000ea4000c1e1500 */
[----:B--2---:R-:W-:-:S06]  /*9a20*/  HADD2.F32 R19, -RZ, R2.H0_H0 ;  /* 0x20000002ff137230 */ /* 0x004fcc0000004100 */
[----:B------:R-:W0:Y:S01]  /*9a30*/  F2I.FTZ.TRUNC.NTZ R19, R19 ;  /* 0x0000001300137305 */ /* 0x000e22000021f100 */
[----:B------:R-:W-:Y:S05]  /*9a40*/  BRA `(.L_x_5016) ;  /* 0x0000000800c87947 */ /* 0x000fea0003800000 */
.L_x_5019:
        /* <DEDUP_REMOVED lines=9> */
.L_x_5022:
[----:B------:R-:W2:Y:S02]  /*9ae0*/  LDG.E.U16 R2, desc[UR36][R2.64] ;  /* 0x0000002402027981 */ /* 0x000ea4000c1e1500 */
[----:B--2---:R-:W-:-:S06]  /*9af0*/  HADD2.F32 R19, -RZ, R2.H0_H0 ;  /* 0x20000002ff137230 */ /* 0x004fcc0000004100 */
[----:B------:R-:W0:Y:S01]  /*9b00*/  F2I.FTZ.TRUNC.NTZ R19, R19 ;  /* 0x0000001300137305 */ /* 0x000e22000021f100 */
[----:B------:R-:W-:Y:S05]  /*9b10*/  BRA `(.L_x_5016) ;  /* 0x0000000800947947 */ /* 0x000fea0003800000 */
.L_x_5021:
[----:B------:R-:W2:Y:S02]  /*9b20*/  LDG.E.64 R2, desc[UR36][R2.64] ;  /* 0x0000002402027981 */ /* 0x000ea4000c1e1b00 */
[----:B--2---:R0:W1:Y:S02]  /*9b30*/  F2I.F64.TRUNC R19, R2 ;  /* 0x0000000200137311 */ /* 0x004064000030d100 */
[----:B01----:R-:W-:Y:S05]  /*9b40*/  BRA `(.L_x_5016) ;  /* 0x0000000800887947 */ /* 0x003fea0003800000 */
.L_x_5011:
        /* <DEDUP_REMOVED lines=12> */
.L_x_5025:
[----:B------:R-:W2:Y:S02]  /*9c10*/  LDG.E.64 R2, desc[UR36][R2.64] ;  /* 0x0000002402027981 */ /* 0x000ea4000c1e1b00 */
[----:B--2---:R0:W1:Y:S02]  /*9c20*/  F2I.F64.TRUNC R19, R2 ;  /* 0x0000000200137311 */ /* 0x004064000030d100 */
[----:B01----:R-:W-:Y:S05]  /*9c30*/  BRA `(.L_x_5016) ;  /* 0x00000008004c7947 */ /* 0x003fea0003800000 */
.L_x_5024:
        /* <DEDUP_REMOVED lines=26> */
.L_x_5027:
        /* <DEDUP_REMOVED lines=13> */
.L_x_5026:
[----:B------:R-:W2:Y:S02]  /*9eb0*/  LDG.E.U16 R19, desc[UR36][R2.64] ;  /* 0x0000002402137981 */ /* 0x000ea4000c1e1500 */
[----:B--2---:R-:W-:-:S06]  /*9ec0*/  IMAD.U32 R19, R19, 0x10000, RZ ;  /* 0x0001000013137824 */ /* 0x004fcc00078e00ff */
[----:B------:R-:W0:Y:S01]  /*9ed0*/  F2I.FTZ.TRUNC.NTZ R19, R19 ;  /* 0x0000001300137305 */ /* 0x000e22000021f100 */
[----:B------:R-:W-:Y:S05]  /*9ee0*/  BRA `(.L_x_5016) ;  /* 0x0000000400a07947 */ /* 0x000fea0003800000 */
.L_x_5023:
        /* <DEDUP_REMOVED lines=10> */
.L_x_5030:
        /* <DEDUP_REMOVED lines=21> */
.L_x_5034:
[----:B------:R-:W-:Y:S05]  /*a0e0*/  BSYNC.RECONVERGENT B1 ;  /* 0x0000000000017941 */ /* 0x000fea0003800200 */
.L_x_5033:
[----:B------:R-:W-:Y:S02]  /*a0f0*/  SHF.L.U32 R0, R0, 0x14, RZ ;  /* 0x0000001400007819 */ /* 0x000fe400000006ff */
[----:B------:R-:W-:-:S04]  /*a100*/  LEA R2, R2, 0x3b800000, 0x17 ;  /* 0x3b80000002027811 */ /* 0x000fc800078eb8ff */
[----:B------:R-:W-:-:S07]  /*a110*/  LOP3.LUT R19, R2, R0, R19, 0xfe, !PT ;  /* 0x0000000002137212 */ /* 0x000fce00078efe13 */
.L_x_5032:
[----:B------:R-:W-:Y:S05]  /*a120*/  BSYNC.RECONVERGENT B0 ;  /* 0x0000000000007941 */ /* 0x000fea0003800200 */
.L_x_5031:
[----:B------:R-:W0:Y:S01]  /*a130*/  F2I.FTZ.TRUNC.NTZ R19, R19 ;  /* 0x0000001300137305 */ /* 0x000e22000021f100 */
[----:B------:R-:W-:Y:S05]  /*a140*/  BRA `(.L_x_5016) ;  /* 0x0000000400087947 */ /* 0x000fea0003800000 */
.L_x_5029:
        /* <DEDUP_REMOVED lines=21> */
.L_x_5038:
[----:B------:R-:W-:Y:S05]  /*a2a0*/  BSYNC.RECONVERGENT B1 ;  /* 0x0000000000017941 */ /* 0x000fea0003800200 */
.L_x_5037:
[----:B------:R-:W-:Y:S01]  /*a2b0*/  IMAD.SHL.U32 R0, R0, 0x200000, RZ ;  /* 0x0020000000007824 */ /* 0x000fe200078e00ff */
[----:B------:R-:W-:-:S04]  /*a2c0*/  LEA R2, R2, 0x37800000, 0x17 ;  /* 0x3780000002027811 */ /* 0x000fc800078eb8ff */
[----:B------:R-:W-:-:S07]  /*a2d0*/  LOP3.LUT R19, R2, R0, R19, 0xfe, !PT ;  /* 0x0000000002137212 */ /* 0x000fce00078efe13 */
.L_x_5036:
[----:B------:R-:W-:Y:S05]  /*a2e0*/  BSYNC.RECONVERGENT B0 ;  /* 0x0000000000007941 */ /* 0x000fea0003800200 */
.L_x_5035:
[----:B------:R-:W0:Y:S01]  /*a2f0*/  F2I.FTZ.TRUNC.NTZ R19, R19 ;  /* 0x0000001300137305 */ /* 0x000e22000021f100 */
[----:B------:R-:W-:Y:S05]  /*a300*/  BRA `(.L_x_5016) ;  /* 0x0000000000987947 */ /* 0x000fea0003800000 */
.L_x_5028:
        /* <DEDUP_REMOVED lines=14> */
.L_x_5042:
[----:B------:R-:W-:Y:S05]  /*a3f0*/  BSYNC.RECONVERGENT B0 ;  /* 0x0000000000007941 */ /* 0x000fea0003800200 */
.L_x_5041:
[----:B------:R-:W0:Y:S01]  /*a400*/  F2I.FTZ.TRUNC.NTZ R19, R19 ;  /* 0x0000001300137305 */ /* 0x000e22000021f100 */
[----:B------:R-:W-:Y:S05]  /*a410*/  BRA `(.L_x_5016) ;  /* 0x0000000000547947 */ /* 0x000fea0003800000 */
.L_x_5015:
        /* <DEDUP_REMOVED lines=16> */
.L_x_5043:
[----:B------:R-:W-:Y:S01]  /*a520*/  MOV R19, RZ ;  /* 0x000000ff00137202 */ /* 0x000fe20000000f00 */
[----:B------:R-:W-:Y:S06]  /*a530*/  BRA `(.L_x_5016) ;  /* 0x00000000000c7947 */ /* 0x000fec0003800000 */
.L_x_5040:
[----:B------:R0:W5:Y:S01]  /*a540*/  LDG.E R19, desc[UR36][R2.64] ;  /* 0x0000002402137981 */ /* 0x000162000c1e1900 */
[----:B------:R-:W-:Y:S05]  /*a550*/  BRA `(.L_x_5016) ;  /* 0x0000000000047947 */ /* 0x000fea0003800000 */
.L_x_5039:
[----:B------:R0:W5:Y:S02]  /*a560*/  LDG.E R19, desc[UR36][R2.64] ;  /* 0x0000002402137981 */ /* 0x000164000c1e1900 */
.L_x_5016:
        /* <DEDUP_REMOVED lines=16> */
.L_x_5047:
[----:B------:R0:W5:Y:S01]  /*a670*/  LDG.E.U8 R0, desc[UR36][R2.64] ;  /* 0x0000002402007981 */ /* 0x000162000c1e1100 */
[----:B------:R-:W-:Y:S05]  /*a680*/  BRA `(.L_x_5049) ;  /* 0x0000000c002c7947 */ /* 0x000fea0003800000 */
.L_x_5046:
        /* <DEDUP_REMOVED lines=8> */
.L_x_5051:
[----:B------:R0:W5:Y:S01]  /*a710*/  LDG.E R0, desc[UR36][R2.64] ;  /* 0x0000002402007981 */ /* 0x000162000c1e1900 */
[----:B------:R-:W-:Y:S05]  /*a720*/  BRA `(.L_x_5049) ;  /* 0x0000000c00047947 */ /* 0x000fea0003800000 */
.L_x_5050:
[----:B------:R0:W5:Y:S01]  /*a730*/  LDG.E.S16 R0, desc[UR36][R2.64] ;  /* 0x0000002402007981 */ /* 0x000162000c1e1700 */
[----:B------:R-:W-:Y:S05]  /*a740*/  BRA `(.L_x_5049) ;  /* 0x0000000800fc7947 */ /* 0x000fea0003800000 */
.L_x_5045:
[----:B------:R-:W-:-:S09]  /*a750*/  UISETP.GT.AND UP0, UPT, UR4, 0x6, UPT ;  /* 0x000000060400788c */ /* 0x000fd2000bf04270 */
[----:B------:R-:W-:Y:S05]  /*a760*/  BRA.U UP0, `(.L_x_5052) ;  /* 0x00000001002c7547 */ /* 0x000fea000b800000 */
[----:B------:R-:W-:-:S09]  /*a770*/  UISETP.NE.AND UP0, UPT, UR4, 0x5, UPT ;  /* 0x000000050400788c */ /* 0x000fd2000bf05270 */
[----:B------:R-:W-:Y:S05]  /*a780*/  BRA.U !UP0, `(.L_x_5053) ;  /* 0x0000000108147547 */ /* 0x000fea000b800000 */
[----:B------:R-:W-:-:S09]  /*a790*/  UISETP.NE.AND UP0, UPT, UR4, 0x6, UPT ;  /* 0x000000060400788c */ /* 0x000fd2000bf05270 */
[----:B------:R-:W-:Y:S05]  /*a7a0*/  BRA.U UP0, `(.L_x_5048) ;  /* 0x0000000900907547 */ /* 0x000fea000b800000 */
[----:B------:R-:W2:Y:S02]  /*a7b0*/  LDG.E R0, desc[UR36][R2.64] ;  /* 0x0000002402007981 */ /* 0x000ea4000c1e1900 */
[----:B--2---:R-:W1:Y:S01]  /*a7c0*/  F2I.FTZ.TRUNC.NTZ R0, R0 ;  /* 0x0000000000007305 */ /* 0x004e62000021f100 */
[----:B------:R-:W-:Y:S05]  /*a7d0*/  BRA `(.L_x_5049) ;  /* 0x0000000800d87947 */ /* 0x000fea0003800000 */
.L_x_5053:
[----:B------:R-:W2:Y:S02]  /*a7e0*/  LDG.E.U16 R2, desc[UR36][R2.64] ;  /* 0x0000002402027981 */ /* 0x000ea4000c1e1500 */
[----:B--2---:R-:W-:-:S06]  /*a7f0*/  HADD2.F32 R0, -RZ, R2.H0_H0 ;  /* 0x20000002ff007230 */ /* 0x004fcc0000004100 */
[----:B------:R-:W0:Y:S01]  /*a800*/  F2I.FTZ.TRUNC.NTZ R0, R0 ;  /* 0x0000000000007305 */ /* 0x000e22000021f100 */
[----:B------:R-:W-:Y:S05]  /*a810*/  BRA `(.L_x_5049) ;  /* 0x0000000800c87947 */ /* 0x000fea0003800000 */
.L_x_5052:
[----:B------:R-:W-:-:S09]  /*a820*/  UISETP.NE.AND UP0, UPT, UR4, 0x7, UPT ;  /* 0x000000070400788c */ /* 0x000fd2000bf05270 */
[----:B------:R-:W-:Y:S05]  /*a830*/  BRA.U !UP0, `(.L_x_5054) ;  /* 0x00000001082c7547 */ /* 0x000fea000b800000 */
[----:B------:R-:W-:-:S09]  /*a840*/  UISETP.NE.AND UP0, UPT, UR4, 0x8, UPT ;  /* 0x000000080400788c */ /* 0x000fd2000bf05270 */
[----:B------:R-:W-:Y:S05]  /*a850*/  BRA.U !UP0, `(.L_x_5055) ;  /* 0x0000000108147547 */ /* 0x000fea000b800000 */
[----:B------:R-:W-:-:S09]  /*a860*/  UISETP.NE.AND UP0, UPT, UR4, 0x9, UPT ;  /* 0x000000090400788c */ /* 0x000fd2000bf05270 */
[----:B------:R-:W-:Y:S05]  /*a870*/  BRA.U UP0, `(.L_x_5048) ;  /* 0x00000009005c7547 */ /* 0x000fea000b800000 */
[----:B------:R-:W2:Y:S02]  /*a880*/  LDG.E R0, desc[UR36][R2.64] ;  /* 0x0000002402007981 */ /* 0x000ea4000c1e1900 */
[----:B--2---:R-:W2:Y:S01]  /*a890*/  F2I.FTZ.TRUNC.NTZ R0, R0 ;  /* 0x0000000000007305 */ /* 0x004ea2000021f100 */
[----:B------:R-:W-:Y:S05]  /*a8a0*/  BRA `(.L_x_5049) ;  /* 0x0000000800a47947 */ /* 0x000fea0003800000 */
.L_x_5055:
[----:B------:R-:W2:Y:S02]  /*a8b0*/  LDG.E.U16 R2, desc[UR36][R2.64] ;  /* 0x0000002402027981 */ /* 0x000ea4000c1e1500 */
[----:B--2---:R-:W-:-:S06]  /*a8c0*/  HADD2.F32 R0, -RZ, R2.H0_H0 ;  /* 0x20000002ff007230 */ /* 0x004fcc0000004100 */
[----:B------:R-:W3:Y:S01]  /*a8d0*/  F2I.FTZ.TRUNC.NTZ R0, R0 ;  /* 0x0000000000007305 */ /* 0x000ee2000021f100 */
[----:B------:R-:W-:Y:S05]  /*a8e0*/  BRA `(.L_x_5049) ;  /* 0x0000000800947947 */ /* 0x000fea0003800000 */
.L_x_5054:
[----:B------:R-:W2:Y:S02]  /*a8f0*/  LDG.E.64 R2, desc[UR36][R2.64] ;  /* 0x0000002402027981 */ /* 0x000ea4000c1e1b00 */
[----:B--2---:R4:W0:Y:S02]  /*a900*/  F2I.F64.TRUNC R0, R2 ;  /* 0x0000000200007311 */ /* 0x004824000030d100 */
[----:B0---4-:R-:W-:Y:S05]  /*a910*/  BRA `(.L_x_5049) ;  /* 0x0000000800887947 */ /* 0x011fea0003800000 */
.L_x_5044:
        /* <DEDUP_REMOVED lines=12> */
.L_x_5058:
[----:B------:R-:W2:Y:S02]  /*a9e0*/  LDG.E.64 R2, desc[UR36][R2.64] ;  /* 0x0000002402027981 */ /* 0x000ea4000c1e1b00 */
[----:B--2---:R0:W1:Y:S02]  /*a9f0*/  F2I.F64.TRUNC R0, R2 ;  /* 0x0000000200007311 */ /* 0x004064000030d100 */
[----:B01----:R-:W-:Y:S05]  /*aa00*/  BRA `(.L_x_5049) ;  /* 0x00000008004c7947 */ /* 0x003fea0003800000 */
.L_x_5057:
        /* <DEDUP_REMOVED lines=26> */
.L_x_5060:
        /* <DEDUP_REMOVED lines=13> */
.L_x_5059:
[----:B------:R-:W2:Y:S02]  /*ac80*/  LDG.E.U16 R0, desc[UR36][R2.64] ;  /* 0x0000002402007981 */ /* 0x000ea4000c1e1500 */
[----:B--2---:R-:W-:-:S06]  /*ac90*/  IMAD.U32 R0, R0, 0x10000, RZ ;  /* 0x0001000000007824 */ /* 0x004fcc00078e00ff */
[----:B------:R-:W0:Y:S01]  /*aca0*/  F2I.FTZ.TRUNC.NTZ R0, R0 ;  /* 0x0000000000007305 */ /* 0x000e22000021f100 */
[----:B------:R-:W-:Y:S05]  /*acb0*/  BRA `(.L_x_5049) ;  /* 0x0000000400a07947 */ /* 0x000fea0003800000 */
.L_x_5056:
        /* <DEDUP_REMOVED lines=10> */
.L_x_5063:
        /* <DEDUP_REMOVED lines=21> */
.L_x_5067:
[----:B------:R-:W-:Y:S05]  /*aeb0*/  BSYNC.RECONVERGENT B1 ;  /* 0x0000000000017941 */ /* 0x000fea0003800200 */
.L_x_5066:
[----:B------:R-:W-:Y:S01]  /*aec0*/  IMAD.SHL.U32 R0, R0, 0x100000, RZ ;  /* 0x0010000000007824 */ /* 0x000fe200078e00ff */
[----:B------:R-:W-:-:S04]  /*aed0*/  LEA R2, R2, 0x3b800000, 0x17 ;  /* 0x3b80000002027811 */ /* 0x000fc800078eb8ff */
[----:B------:R-:W-:-:S07]  /*aee0*/  LOP3.LUT R0, R2, R0, R7, 0xfe, !PT ;  /* 0x0000000002007212 */ /* 0x000fce00078efe07 */
.L_x_5065:
[----:B------:R-:W-:Y:S05]  /*aef0*/  BSYNC.RECONVERGENT B0 ;  /* 0x0000000000007941 */ /* 0x000fea0003800200 */
.L_x_5064:
[----:B------:R-:W0:Y:S01]  /*af00*/  F2I.FTZ.TRUNC.NTZ R0, R0 ;  /* 0x0000000000007305 */ /* 0x000e22000021f100 */
[----:B------:R-:W-:Y:S05]  /*af10*/  BRA `(.L_x_5049) ;  /* 0x0000000400087947 */ /* 0x000fea0003800000 */
.L_x_5062:
        /* <DEDUP_REMOVED lines=21> */
.L_x_5071:
[----:B------:R-:W-:Y:S05]  /*b070*/  BSYNC.RECONVERGENT B1 ;  /* 0x0000000000017941 */ /* 0x000fea0003800200 */
.L_x_5070:
[----:B------:R-:W-:Y:S02]  /*b080*/  SHF.L.U32 R0, R0, 0x15, RZ ;  /* 0x0000001500007819 */ /* 0x000fe400000006ff */
[----:B------:R-:W-:-:S04]  /*b090*/  LEA R2, R2, 0x37800000, 0x17 ;  /* 0x3780000002027811 */ /* 0x000fc800078eb8ff */
[----:B------:R-:W-:-:S07]  /*b0a0*/  LOP3.LUT R0, R2, R0, R7, 0xfe, !PT ;  /* 0x0000000002007212 */ /* 0x000fce00078efe07 */
.L_x_5069:
[----:B------:R-:W-:Y:S05]  /*b0b0*/  BSYNC.RECONVERGENT B0 ;  /* 0x0000000000007941 */ /* 0x000fea0003800200 */
.L_x_5068:
[----:B------:R-:W0:Y:S01]  /*b0c0*/  F2I.FTZ.TRUNC.NTZ R0, R0 ;  /* 0x0000000000007305 */ /* 0x000e22000021f100 */
[----:B------:R-:W-:Y:S05]  /*b0d0*/  BRA `(.L_x_5049) ;  /* 0x0000000000987947 */ /* 0x000fea0003800000 */
.L_x_5061:
        /* <DEDUP_REMOVED lines=14> */
.L_x_5075:
[----:B------:R-:W-:Y:S05]  /*b1c0*/  BSYNC.RECONVERGENT B0 ;  /* 0x0000000000007941 */ /* 0x000fea0003800200 */
.L_x_5074:
[----:B------:R-:W0:Y:S01]  /*b1d0*/  F2I.FTZ.TRUNC.NTZ R0, R0 ;  /* 0x0000000000007305 */ /* 0x000e22000021f100 */
[----:B------:R-:W-:Y:S05]  /*b1e0*/  BRA `(.L_x_5049) ;  /* 0x0000000000547947 */ /* 0x000fea0003800000 */
.L_x_5048:
        /* <DEDUP_REMOVED lines=15> */
[----:B--2--5:R-:W-:Y:S05]  /*b2e0*/  CALL.ABS.NOINC R2 ;  /* 0x0000000002007343 */ /* 0x024fea0003c00000 */
.L_x_5076:
[----:B------:R-:W-:Y:S01]  /*b2f0*/  IMAD.MOV.U32 R0, RZ, RZ, RZ ;  /* 0x000000ffff007224 */ /* 0x000fe200078e00ff */
[----:B------:R-:W-:Y:S06]  /*b300*/  BRA `(.L_x_5049) ;  /* 0x00000000000c7947 */ /* 0x000fec0003800000 */
.L_x_5073:
[----:B------:R0:W5:Y:S01]  /*b310*/  LDG.E R0, desc[UR36][R2.64] ;  /* 0x0000002402007981 */ /* 0x000162000c1e1900 */
[----:B------:R-:W-:Y:S05]  /*b320*/  BRA `(.L_x_5049) ;  /* 0x0000000000047947 */ /* 0x000fea0003800000 */
.L_x_5072:
[----:B------:R0:W5:Y:S02]  /*b330*/  LDG.E R0, desc[UR36][R2.64] ;  /* 0x0000002402007981 */ /* 0x000164000c1e1900 */
.L_x_5049:
[----:B------:R-:W4:Y:S01]  /*b340*/  LDCU.64 UR6, c[0x0][0x5e8] ;  /* 0x0000bd00ff0677ac */ /* 0x000f220008000a00 */
[----:B0123-5:R-:W-:Y:S01]  /*b350*/  LOP3.LUT R4, R0, R19, RZ, 0x3c, !PT ;  /* 0x0000001300047212 */ /* 0x02ffe200078e3cff */
[----:B------:R-:W-:-:S04]  /*b360*/  UPRMT UR4, UR43, 0x9910, URZ ;  /* 0x000099102b047896 */ /* 0x000fc800080000ff */
[----:B------:R-:W-:Y:S01]  /*b370*/  UISETP.GT.AND UP0, UPT, UR4, 0x9, UPT ;  /* 0x000000090400788c */ /* 0x000fe2000bf04270 */
[----:B----4-:R-:W-:-:S05]  /*b380*/  IADD3 R2, P0, PT, R16, UR6, RZ ;  /* 0x0000000610027c10 */ /* 0x010fca000ff1e0ff */
        /* <DEDUP_REMOVED lines=12> */
.L_x_5080:
[----:B------:R0:W-:Y:S01]  /*b450*/  STG.E.U8 desc[UR36][R2.64], R4 ;  /* 0x0000000402007986 */ /* 0x0001e2000c101124 */
[----:B------:R-:W-:Y:S05]  /*b460*/  BRA `(.L_x_5082) ;  /* 0x0000000c00387947 */ /* 0x000fea0003800000 */
.L_x_5079:
        /* <DEDUP_REMOVED lines=9> */
.L_x_5084:
[----:B------:R0:W-:Y:S01]  /*b500*/  STG.E desc[UR36][R2.64], R4 ;  /* 0x0000000402007986 */ /* 0x0001e2000c101924 */
[----:B------:R-:W-:Y:S05]  /*b510*/  BRA `(.L_x_5082) ;  /* 0x0000000c000c7947 */ /* 0x000fea0003800000 */
.L_x_5083:
[----:B------:R0:W-:Y:S01]  /*b520*/  STG.E.U16 desc[UR36][R2.64], R4 ;  /* 0x0000000402007986 */ /* 0x0001e2000c101524 */
[----:B------:R-:W-:Y:S05]  /*b530*/  BRA `(.L_x_5082) ;  /* 0x0000000c00047947 */ /* 0x000fea0003800000 */
.L_x_5078:
        /* <DEDUP_REMOVED lines=9> */
.L_x_5086:
[----:B------:R-:W-:-:S04]  /*b5d0*/  I2FP.F32.S32 R0, R4 ;  /* 0x0000000400007245 */ /* 0x000fc80000201400 */
[----:B------:R-:W-:-:S05]  /*b5e0*/  F2FP.F16.F32.PACK_AB R0, RZ, R0 ;  /* 0x00000000ff00723e */ /* 0x000fca00000000ff */
[----:B------:R0:W-:Y:S01]  /*b5f0*/  STG.E.U16 desc[UR36][R2.64], R0 ;  /* 0x0000000002007986 */ /* 0x0001e2000c101524 */
[----:B------:R-:W-:Y:S05]  /*b600*/  BRA `(.L_x_5082) ;  /* 0x0000000800d07947 */ /* 0x000fea0003800000 */
.L_x_5085:
[----:B------:R-:W-:-:S09]  /*b610*/  UISETP.NE.AND UP0, UPT, UR4, 0x7, UPT ;  /* 0x000000070400788c */ /* 0x000fd2000bf05270 */
[----:B------:R-:W-:Y:S05]  /*b620*/  BRA.U !UP0, `(.L_x_5087) ;  /* 0x0000000108347547 */ /* 0x000fea000b800000 */
[----:B------:R-:W-:-:S09]  /*b630*/  UISETP.NE.AND UP0, UPT, UR4, 0x8, UPT ;  /* 0x000000080400788c */ /* 0x000fd2000bf05270 */
[----:B------:R-:W-:Y:S05]  /*b640*/  BRA.U !UP0, `(.L_x_5088) ;  /* 0x0000000108187547 */ /* 0x000fea000b800000 */
[----:B------:R-:W-:-:S09]  /*b650*/  UISETP.NE.AND UP0, UPT, UR4, 0x9, UPT ;  /* 0x000000090400788c */ /* 0x000fd2000bf05270 */
[----:B------:R-:W-:Y:S05]  /*b660*/  BRA.U UP0, `(.L_x_5081) ;  /* 0x0000000500d47547 */ /* 0x000fea000b800000 */
[----:B------:R-:W-:Y:S02]  /*b670*/  I2FP.F32.S32 R4, R4 ;  /* 0x0000000400047245 */ /* 0x000fe40000201400 */
[----:B------:R-:W-:-:S05]  /*b680*/  MOV R5, RZ ;  /* 0x000000ff00057202 */ /* 0x000fca0000000f00 */
[----:B------:R0:W-:Y:S01]  /*b690*/  STG.E.64 desc[UR36][R2.64], R4 ;  /* 0x0000000402007986 */ /* 0x0001e2000c101b24 */
[----:B------:R-:W-:Y:S05]  /*b6a0*/  BRA `(.L_x_5082) ;  /* 0x0000000800a87947 */ /* 0x000fea0003800000 */
.L_x_5088:
[----:B------:R-:W-:-:S04]  /*b6b0*/  I2FP.F32.S32 R4, R4 ;  /* 0x0000000400047245 */ /* 0x000fc80000201400 */
[----:B------:R-:W-:-:S04]  /*b6c0*/  F2FP.F16.F32.PACK_AB R5, RZ, R4 ;  /* 0x00000004ff05723e */ /* 0x000fc800000000ff */
[----:B------:R-:W-:-:S05]  /*b6d0*/  PRMT R5, R5, 0x5410, RZ ;  /* 0x0000541005057816 */ /* 0x000fca00000000ff */
[----:B------:R0:W-:Y:S01]  /*b6e0*/  STG.E desc[UR36][R2.64], R5 ;  /* 0x0000000502007986 */ /* 0x0001e2000c101924 */
[----:B------:R-:W-:Y:S05]  /*b6f0*/  BRA `(.L_x_5082) ;  /* 0x0000000800947947 */ /* 0x000fea0003800000 */
.L_x_5087:
[----:B------:R-:W0:Y:S02]  /*b700*/  I2F.F64 R4, R4 ;  /* 0x0000000400047312 */ /* 0x000e240000201c00 */
[----:B0-----:R0:W-:Y:S01]  /*b710*/  STG.E.64 desc[UR36][R2.64], R4 ;  /* 0x0000000402007986 */ /* 0x0011e2000c101b24 */
[----:B------:R-:W-:Y:S05]  /*b720*/  BRA `(.L_x_5082) ;  /* 0x0000000800887947 */ /* 0x000fea0003800000 */
.L_x_5077:
        /* <DEDUP_REMOVED lines=12> */
.L_x_5092:
        /* <DEDUP_REMOVED lines=18> */
.L_x_5095:
[----:B------:R-:W-:-:S04]  /*b910*/  SHF.R.U32.HI R5, RZ, 0x18, R5 ;  /* 0x00000018ff057819 */ /* 0x000fc80000011605 */
[----:B------:R-:W-:-:S07]  /*b920*/  LOP3.LUT R0, R0, 0x80, R5, 0xf8, !PT ;  /* 0x0000008000007812 */ /* 0x000fce00078ef805 */
.L_x_5094:
[----:B------:R-:W-:Y:S05]  /*b930*/  BSYNC.RECONVERGENT B0 ;  /* 0x0000000000007941 */ /* 0x000fea0003800200 */
.L_x_5093:
[----:B------:R0:W-:Y:S01]  /*b940*/  STG.E.U8 desc[UR36][R2.64], R0 ;  /* 0x0000000002007986 */ /* 0x0001e2000c101124 */
[----:B------:R-:W-:Y:S05]  /*b950*/  BRA `(.L_x_5082) ;  /* 0x0000000400fc7947 */ /* 0x000fea0003800000 */
.L_x_5091:
        /* <DEDUP_REMOVED lines=18> */
.L_x_5098:
[----:B------:R-:W-:-:S04]  /*ba80*/  SHF.R.U32.HI R5, RZ, 0x18, R5 ;  /* 0x00000018ff057819 */ /* 0x000fc80000011605 */
[----:B------:R-:W-:-:S07]  /*ba90*/  LOP3.LUT R0, R0, 0x80, R5, 0xf8, !PT ;  /* 0x0000008000007812 */ /* 0x000fce00078ef805 */
.L_x_5097:
[----:B------:R-:W-:Y:S05]  /*baa0*/  BSYNC.RECONVERGENT B0 ;  /* 0x0000000000007941 */ /* 0x000fea0003800200 */
.L_x_5096:
[----:B------:R0:W-:Y:S01]  /*bab0*/  STG.E.U8 desc[UR36][R2.64], R0 ;  /* 0x0000000002007986 */ /* 0x0001e2000c101124 */
[----:B------:R-:W-:Y:S05]  /*bac0*/  BRA `(.L_x_5082) ;  /* 0x0000000400a07947 */ /* 0x000fea0003800000 */
.L_x_5090:
        /* <DEDUP_REMOVED lines=22> */
.L_x_5100:
[----:B------:R-:W-:-:S05]  /*bc30*/  SHF.R.S32.HI R5, RZ, 0x1f, R4 ;  /* 0x0000001fff057819 */ /* 0x000fca0000011404 */
[----:B------:R0:W-:Y:S01]  /*bc40*/  STG.E.64 desc[UR36][R2.64], R4 ;  /* 0x0000000402007986 */ /* 0x0001e2000c101b24 */
[----:B------:R-:W-:Y:S05]  /*bc50*/  BRA `(.L_x_5082) ;  /* 0x00000004003c7947 */ /* 0x000fea0003800000 */
.L_x_5099:
[----:B------:R0:W-:Y:S01]  /*bc60*/  STG.E desc[UR36][R2.64], R4 ;  /* 0x0000000402007986 */ /* 0x0001e2000c101924 */
[----:B------:R-:W-:Y:S05]  /*bc70*/  BRA `(.L_x_5082) ;  /* 0x0000000400347947 */ /* 0x000fea0003800000 */
.L_x_5089:
        /* <DEDUP_REMOVED lines=10> */
.L_x_5102:
[----:B------:R-:W-:Y:S01]  /*bd20*/  CS2R R6, SRZ ;  /* 0x0000000000067805 */ /* 0x000fe2000001ff00 */
[----:B------:R-:W0:Y:S04]  /*bd30*/  I2F.F64 R4, R4 ;  /* 0x0000000400047312 */ /* 0x000e280000201c00 */
[----:B0-----:R0:W-:Y:S01]  /*bd40*/  STG.E.128 desc[UR36][R2.64], R4 ;  /* 0x0000000402007986 */ /* 0x0011e2000c101d24 */
[----:B------:R-:W-:Y:S05]  /*bd50*/  BRA `(.L_x_5082) ;  /* 0x0000000000fc7947 */ /* 0x000fea0003800000 */
.L_x_5101:
[----:B------:R-:W-:-:S09]  /*bd60*/  UISETP.NE.AND UP0, UPT, UR4, 0xf, UPT ;  /* 0x0000000f0400788c */ /* 0x000fd2000bf05270 */
[----:B------:R-:W-:Y:S05]  /*bd70*/  BRA.U !UP0, `(.L_x_5103) ;  /* 0x0000000108e87547 */ /* 0x000fea000b800000 */
[----:B------:R-:W-:-:S09]  /*bd80*/  UISETP.NE.AND UP0, UPT, UR4, 0x17, UPT ;  /* 0x000000170400788c */ /* 0x000fd2000bf05270 */
[----:B------:R-:W-:Y:S05]  /*bd90*/  BRA.U !UP0, `(.L_x_5104) ;  /* 0x0000000108907547 */ /* 0x000fea000b800000 */
[----:B------:R-:W-:-:S09]  /*bda0*/  UISETP.NE.AND UP0, UPT, UR4, 0x18, UPT ;  /* 0x000000180400788c */ /* 0x000fd2000bf05270 */
[----:B------:R-:W-:Y:S05]  /*bdb0*/  BRA.U !UP0, `(.L_x_5105) ;  /* 0x0000000108447547 */ /* 0x000fea000b800000 */
.L_x_5081:
        /* <DEDUP_REMOVED lines=16> */
.L_x_5106:
[----:B------:R-:W-:Y:S05]  /*bec0*/  BRA `(.L_x_5082) ;  /* 0x0000000000a07947 */ /* 0x000fea0003800000 */
.L_x_5105:
        /* <DEDUP_REMOVED lines=13> */
.L_x_5108:
[----:B------:R-:W-:Y:S05]  /*bfa0*/  BSYNC.RECONVERGENT B0 ;  /* 0x0000000000007941 */ /* 0x000fea0003800200 */
.L_x_5107:
[----:B------:R-:W-:-:S05]  /*bfb0*/  LOP3.LUT R5, R0, 0x80, R5, 0xf8, !PT ;  /* 0x0000008000057812 */ /* 0x000fca00078ef805 */
[----:B------:R3:W-:Y:S01]  /*bfc0*/  STG.E.U8 desc[UR36][R2.64], R5 ;  /* 0x0000000502007986 */ /* 0x0007e2000c101124 */
[----:B------:R-:W-:Y:S05]  /*bfd0*/  BRA `(.L_x_5082) ;  /* 0x00000000005c7947 */ /* 0x000fea0003800000 */
.L_x_5104:
        /* <DEDUP_REMOVED lines=12> */
.L_x_5110:
[----:B------:R-:W-:Y:S01]  /*c0a0*/  IMAD.MOV.U32 R0, RZ, RZ, 0x7f ;  /* 0x0000007fff007424 */ /* 0x000fe200078e00ff */
[----:B------:R-:W-:-:S04]  /*c0b0*/  ISETP.GT.U32.AND P0, PT, R4, 0x7f800000, PT ;  /* 0x7f8000000400780c */ /* 0x000fc80003f04070 */
[----:B------:R-:W-:-:S09]  /*c0c0*/  SEL R0, R0, 0x7c, P0 ;  /* 0x0000007c00007807 */ /* 0x000fd20000000000 */
.L_x_5111:
[----:B------:R-:W-:Y:S05]  /*c0d0*/  BSYNC.RECONVERGENT B0 ;  /* 0x0000000000007941 */ /* 0x000fea0003800200 */
.L_x_5109:
[----:B------:R-:W-:-:S04]  /*c0e0*/  SHF.R.U32.HI R5, RZ, 0x18, R5 ;  /* 0x00000018ff057819 */ /* 0x000fc80000011605 */
[----:B------:R-:W-:-:S05]  /*c0f0*/  LOP3.LUT R5, R0, 0x80, R5, 0xf8, !PT ;  /* 0x0000008000057812 */ /* 0x000fca00078ef805 */
[----:B------:R2:W-:Y:S01]  /*c100*/  STG.E.U8 desc[UR36][R2.64], R5 ;  /* 0x0000000502007986 */ /* 0x0005e2000c101124 */
[----:B------:R-:W-:Y:S05]  /*c110*/  BRA `(.L_x_5082) ;  /* 0x00000000000c7947 */ /* 0x000fea0003800000 */
.L_x_5103:
[----:B------:R-:W-:-:S04]  /*c120*/  I2FP.F32.S32 R0, R4 ;  /* 0x0000000400007245 */ /* 0x000fc80000201400 */
[----:B------:R-:W-:-:S05]  /*c130*/  F2FP.BF16.F32.PACK_AB R0, RZ, R0 ;  /* 0x00000000ff00723e */ /* 0x000fca00000010ff */
[----:B------:R4:W-:Y:S02]  /*c140*/  STG.E.U16 desc[UR36][R2.64], R0 ;  /* 0x0000000002007986 */ /* 0x0009e4000c101524 */
.L_x_5082:
[----:B------:R-:W-:-:S07]  /*c150*/  VIADD R17, R17, 0x80 ;  /* 0x0000008011117836 */ /* 0x000fce0000000000 */
.L_x_5009:
[----:B------:R-:W-:Y:S05]  /*c160*/  BSYNC.RECONVERGENT B6 ;  /* 0x0000000000067941 */ /* 0x000fea0003800200 */
.L_x_5008:
[----:B------:R-:W5:Y:S02]  /*c170*/  LDCU UR4, c[0x0][0x380] ;  /* 0x00007000ff0477ac */ /* 0x000f640008000800 */
[----:B-----5:R-:W-:-:S13]  /*c180*/  ISETP.GE.AND P0, PT, R17, UR4, PT ;  /* 0x0000000411007c0c */ /* 0x020fda000bf06270 */
[----:B------:R-:W-:Y:S05]  /*c190*/  @P0 EXIT ;  /* 0x000000000000094d */ /* 0x000fea0003800000 */
[----:B------:R-:W5:Y:S01]  /*c1a0*/  LDCU UR4, c[0x0][0x388] ;  /* 0x00007100ff0477ac */ /* 0x000f620008000800 */
[----:B------:R-:W-:Y:S02]  /*c1b0*/  HFMA2 R18, -RZ, RZ, 0, 0 ;  /* 0x00000000ff127431 */ /* 0x000fe400000001ff */
        /* <DEDUP_REMOVED lines=352> */
.L_x_5112:
[----:B------:R-:W0:Y:S01]  /*d7c0*/  LDCU.64 UR6, c[0x0][0x5e8] ;  /* 0x0000bd00ff0677ac */ /* 0x000e220008000a00 */
[----:B------:R-:W1:Y:S01]  /*d7d0*/  LDCU.64 UR8, c[0x0][0x5f0] ;  /* 0x0000be00ff0877ac */ /* 0x000e620008000a00 */
[----:B------:R-:W-:-:S04]  /*d7e0*/  UPRMT UR4, UR39, 0x9910, URZ ;  /* 0x0000991027047896 */ /* 0x000fc800080000ff */
[----:B------:R-:W-:Y:S01]  /*d7f0*/  UISETP.GT.AND UP0, UPT, UR4, 0x9, UPT ;  /* 0x000000090400788c */ /* 0x000fe2000bf04270 */
[----:B0-----:R-:W-:Y:S02]  /*d800*/  IADD3 R16, P0, PT, R16, UR6, RZ ;  /* 0x0000000610107c10 */ /* 0x001fe4000ff1e0ff */
[----:B-12---:R-:W-:-:S03]  /*d810*/  IADD3 R2, P1, PT, R0, UR8, RZ ;  /* 0x0000000800027c10 */ /* 0x006fc6000ff3e0ff */
        /* <DEDUP_REMOVED lines=13> */
.L_x_5116:
[----:B------:R0:W5:Y:S01]  /*d8f0*/  LDG.E.U8 R19, desc[UR36][R2.64] ;  /* 0x0000002402137981 */ /* 0x000162000c1e1100 */
[----:B------:R-:W-:Y:S05]  /*d900*/  BRA `(.L_x_5118) ;  /* 0x0000000c002c7947 */ /* 0x000fea0003800000 */
.L_x_5115:
        /* <DEDUP_REMOVED lines=8> */
.L_x_5120:
[----:B------:R0:W5:Y:S01]  /*d990*/  LDG.E R19, desc[UR36][R2.64] ;  /* 0x0000002402137981 */ /* 0x000162000c1e1900 */
[----:B------:R-:W-:Y:S05]  /*d9a0*/  BRA `(.L_x_5118) ;  /* 0x0000000c00047947 */ /* 0x000fea0003800000 */
.L_x_5119:
[----:B------:R0:W5:Y:S01]  /*d9b0*/  LDG.E.S16 R19, desc[UR36][R2.64] ;  /* 0x0000002402137981 */ /* 0x000162000c1e1700 */
[----:B------:R-:W-:Y:S05]  /*d9c0*/  BRA `(.L_x_5118) ;  /* 0x0000000800fc7947 */ /* 0x000fea0003800000 */
.L_x_5114:
        /* <DEDUP_REMOVED lines=9> */
.L_x_5122:
[----:B------:R-:W2:Y:S02]  /*da60*/  LDG.E.U16 R2, desc[UR36][R2.64] ;  /* 0x0000002402027981 */ /* 0x000ea4000c1e1500 */
[----:B--2---:R-:W-:-:S06]  /*da70*/  HADD2.F32 R19, -RZ, R2.H0_H0 ;  /* 0x20000002ff137230 */ /* 0x004fcc0000004100 */
[----:B------:R-:W0:Y:S01]  /*da80*/  F2I.FTZ.TRUNC.NTZ R19, R19 ;  /* 0x0000001300137305 */ /* 0x000e22000021f100 */
[----:B------:R-:W-:Y:S05]  /*da90*/  BRA `(.L_x_5118) ;  /* 0x0000000800c87947 */ /* 0x000fea0003800000 */
.L_x_5121:
        /* <DEDUP_REMOVED lines=9> */
.L_x_5124:
[----:B------:R-:W2:Y:S02]  /*db30*/  LDG.E.U16 R2, desc[UR36][R2.64] ;  /* 0x0000002402027981 */ /* 0x000ea4000c1e1500 */
[----:B--2---:R-:W-:-:S06]  /*db40*/  HADD2.F32 R19, -RZ, R2.H0_H0 ;  /* 0x20000002ff137230 */ /* 0x004fcc0000004100 */
[----:B------:R-:W0:Y:S01]  /*db50*/  F2I.FTZ.TRUNC.NTZ R19, R19 ;  /* 0x0000001300137305 */ /* 0x000e22000021f100 */
[----:B------:R-:W-:Y:S05]  /*db60*/  BRA `(.L_x_5118) ;  /* 0x0000000800947947 */ /* 0x000fea0003800000 */
.L_x_5123:
[----:B------:R-:W2:Y:S02]  /*db70*/  LDG.E.64 R2, desc[UR36][R2.64] ;  /* 0x0000002402027981 */ /* 0x000ea4000c1e1b00 */
[----:B--2---:R0:W1:Y:S02]  /*db80*/  F2I.F64.TRUNC R19, R2 ;  /* 0x0000000200137311 */ /* 0x004064000030d100 */
[----:B01----:R-:W-:Y:S05]  /*db90*/  BRA `(.L_x_5118) ;  /* 0x0000000800887947 */ /* 0x003fea0003800000 */
.L_x_5113:
        /* <DEDUP_REMOVED lines=12> */
.L_x_5127:
[----:B------:R-:W2:Y:S02]  /*dc60*/  LDG.E.64 R2, desc[UR36][R2.64] ;  /* 0x0000002402027981 */ /* 0x000ea4000c1e1b00 */
[----:B--2---:R0:W1:Y:S02]  /*dc70*/  F2I.F64.TRUNC R19, R2 ;  /* 0x0000000200137311 */ /* 0x004064000030d100 */
[----:B01----:R-:W-:Y:S05]  /*dc80*/  BRA `(.L_x_5118) ;  /* 0x00000008004c7947 */ /* 0x003fea0003800000 */
.L_x_5126:
        /* <DEDUP_REMOVED lines=26> */
.L_x_5129:
        /* <DEDUP_REMOVED lines=11> */
[----:B------:R2:W3:Y:S01]  /*dee0*/  F2I.FTZ.TRUNC.NTZ R19, R0 ;  /* 0x0000000000137305 */ /* 0x0004e2000021f100 */
[----:B------:R-:W-:Y:S05]  /*def0*/  BRA `(.L_x_5118) ;  /* 0x0000000400b07947 */ /* 0x000fea0003800000 */
.L_x_5128:
[----:B------:R-:W2:Y:S02]  /*df00*/  LDG.E.U16 R19, desc[UR36][R2.64] ;  /* 0x0000002402137981 */ /* 0x000ea4000c1e1500 */
[----:B--2---:R-:W-:-:S06]  /*df10*/  IMAD.U32 R19, R19, 0x10000, RZ ;  /* 0x0001000013137824 */ /* 0x004fcc00078e00ff */
[----:B------:R-:W4:Y:S01]  /*df20*/  F2I.FTZ.TRUNC.NTZ R19, R19 ;  /* 0x0000001300137305 */ /* 0x000f22000021f100 */
[----:B------:R-:W-:Y:S05]  /*df30*/  BRA `(.L_x_5118) ;  /* 0x0000000400a07947 */ /* 0x000fea0003800000 */
.L_x_5125:
        /* <DEDUP_REMOVED lines=10> */
.L_x_5132:
        /* <DEDUP_REMOVED lines=21> */
.L_x_5136:
[----:B------:R-:W-:Y:S05]  /*e130*/  BSYNC.RECONVERGENT B1 ;  /* 0x0000000000017941 */ /* 0x000fea0003800200 */
.L_x_5135:
[----:B------:R-:W-:Y:S02]  /*e140*/  SHF.L.U32 R0, R0, 0x14, RZ ;  /* 0x0000001400007819 */ /* 0x000fe400000006ff */
[----:B------:R-:W-:-:S04]  /*e150*/  LEA R2, R2, 0x3b800000, 0x17 ;  /* 0x3b80000002027811 */ /* 0x000fc800078eb8ff */
[----:B------:R-:W-:-:S07]  /*e160*/  LOP3.LUT R19, R2, R0, R19, 0xfe, !PT ;  /* 0x0000000002137212 */ /* 0x000fce00078efe13 */
.L_x_5134:
[----:B------:R-:W-:Y:S05]  /*e170*/  BSYNC.RECONVERGENT B0 ;  /* 0x0000000000007941 */ /* 0x000fea0003800200 */
.L_x_5133:
[----:B------:R-:W0:Y:S01]  /*e180*/  F2I.FTZ.TRUNC.NTZ R19, R19 ;  /* 0x0000001300137305 */ /* 0x000e22000021f100 */
[----:B------:R-:W-:Y:S05]  /*e190*/  BRA `(.L_x_5118) ;  /* 0x0000000400087947 */ /* 0x000fea0003800000 */
.L_x_5131:
        /* <DEDUP_REMOVED lines=21> */
.L_x_5140:
[----:B------:R-:W-:Y:S05]  /*e2f0*/  BSYNC.RECONVERGENT B1 ;  /* 0x0000000000017941 */ /* 0x000fea0003800200 */
.L_x_5139:
[----:B------:R-:W-:Y:S01]  /*e300*/  IMAD.SHL.U32 R0, R0, 0x200000, RZ ;  /* 0x0020000000007824 */ /* 0x000fe200078e00ff */
[----:B------:R-:W-:-:S04]  /*e310*/  LEA R2, R2, 0x37800000, 0x17 ;  /* 0x3780000002027811 */ /* 0x000fc800078eb8ff */
[----:B------:R-:W-:-:S07]  /*e320*/  LOP3.LUT R19, R2, R0, R19, 0xfe, !PT ;  /* 0x0000000002137212 */ /* 0x000fce00078efe13 */
.L_x_5138:
[----:B------:R-:W-:Y:S05]  /*e330*/  BSYNC.RECONVERGENT B0 ;  /* 0x0000000000007941 */ /* 0x000fea0003800200 */
.L_x_5137:
[----:B------:R-:W0:Y:S01]  /*e340*/  F2I.FTZ.TRUNC.NTZ R19, R19 ;  /* 0x0000001300137305 */ /* 0x000e22000021f100 */
[----:B------:R-:W-:Y:S05]  /*e350*/  BRA `(.L_x_5118) ;  /* 0x0000000000987947 */ /* 0x000fea0003800000 */
.L_x_5130:
        /* <DEDUP_REMOVED lines=14> */
.L_x_5144:
[----:B------:R-:W-:Y:S05]  /*e440*/  BSYNC.RECONVERGENT B0 ;  /* 0x0000000000007941 */ /* 0x000fea0003800200 */
.L_x_5143:
[----:B------:R-:W0:Y:S01]  /*e450*/  F2I.FTZ.TRUNC.NTZ R19, R19 ;  /* 0x0000001300137305 */ /* 0x000e22000021f100 */
[----:B------:R-:W-:Y:S05]  /*e460*/  BRA `(.L_x_5118) ;  /* 0x0000000000547947 */ /* 0x000fea0003800000 */
.L_x_5117:
        /* <DEDUP_REMOVED lines=16> */
.L_x_5145:
[----:B------:R-:W-:Y:S01]  /*e570*/  MOV R19, RZ ;  /* 0x000000ff00137202 */ /* 0x000fe20000000f00 */
[----:B------:R-:W-:Y:S06]  /*e580*/  BRA `(.L_x_5118) ;  /* 0x00000000000c7947 */ /* 0x000fec0003800000 */
.L_x_5142:
[----:B------:R0:W5:Y:S01]  /*e590*/  LDG.E R19, desc[UR36][R2.64] ;  /* 0x0000002402137981 */ /* 0x000162000c1e1900 */
[----:B------:R-:W-:Y:S05]  /*e5a0*/  BRA `(.L_x_5118) ;  /* 0x0000000000047947 */ /* 0x000fea0003800000 */
.L_x_5141:
[----:B------:R0:W5:Y:S02]  /*e5b0*/  LDG.E R19, desc[UR36][R2.64] ;  /* 0x0000002402137981 */ /* 0x000164000c1e1900 */
.L_x_5118:
        /* <DEDUP_REMOVED lines=14> */
[----:B--2---:R0:W5:Y:S01]  /*e6a0*/  LDG.E.S8 R0, desc[UR36][R2.64] ;  /* 0x0000002402007981 */ /* 0x004162000c1e1300 */
[----:B------:R-:W-:Y:S05]  /*e6b0*/  BRA `(.L_x_5151) ;  /* 0x0000000c00347947 */ /* 0x000fea0003800000 */
.L_x_5149:
[----:B--2---:R2:W5:Y:S01]  /*e6c0*/  LDG.E.U8 R0, desc[UR36][R2.64] ;  /* 0x0000002402007981 */ /* 0x004562000c1e1100 */
[----:B------:R-:W-:Y:S05]  /*e6d0*/  BRA `(.L_x_5151) ;  /* 0x0000000c002c7947 */ /* 0x000fea0003800000 */
.L_x_5148:
[----:B------:R-:W-:-:S09]  /*e6e0*/  UISETP.NE.AND UP0, UPT, UR4, 0x2, UPT ;  /* 0x000000020400788c */ /* 0x000fd2000bf05270 */
[----:B------:R-:W-:Y:S05]  /*e6f0*/  BRA.U !UP0, `(.L_x_5152) ;  /* 0x0000000108207547 */ /* 0x000fea000b800000 */
[----:B------:R-:W-:-:S09]  /*e700*/  UISETP.NE.AND UP0, UPT, UR4, 0x3, UPT ;  /* 0x000000030400788c */ /* 0x000fd2000bf05270 */
[----:B------:R-:W-:Y:S05]  /*e710*/  BRA.U !UP0, `(.L_x_5153) ;  /* 0x0000000108107547 */ /* 0x000fea000b800000 */
[----:B------:R-:W-:-:S09]  /*e720*/  UISETP.NE.AND UP0, UPT, UR4, 0x4, UPT ;  /* 0x000000040400788c */ /* 0x000fd2000bf05270 */
[----:B------:R-:W-:Y:S05]  /*e730*/  BRA.U UP0, `(.L_x_5150) ;  /* 0x0000000900c07547 */ /* 0x000fea000b800000 */
[----:B--2---:R0:W5:Y:S01]  /*e740*/  LDG.E R0, desc[UR36][R2.64] ;  /* 0x0000002402007981 */ /* 0x004162000c1e1900 */
[----:B------:R-:W-:Y:S05]  /*e750*/  BRA `(.L_x_5151) ;  /* 0x0000000c000c7947 */ /* 0x000fea0003800000 */
.L_x_5153:
[----:B--2---:R0:W5:Y:S01]  /*e760*/  LDG.E R0, desc[UR36][R2.64] ;  /* 0x0000002402007981 */ /* 0x004162000c1e1900 */
[----:B------:R-:W-:Y:S05]  /*e770*/  BRA `(.L_x_5151) ;  /* 0x0000000c00047947 */ /* 0x000fea0003800000 */
.L_x_5152:
[----:B--2---:R0:W5:Y:S01]  /*e780*/  LDG.E.S16 R0, desc[UR36][R2.64] ;  /* 0x0000002402007981 */ /* 0x004162000c1e1700 */
[----:B------:R-:W-:Y:S05]  /*e790*/  BRA `(.L_x_5151) ;  /* 0x0000000800fc7947 */ /* 0x000fea0003800000 */
.L_x_5147:
[----:B------:R-:W-:-:S09]  /*e7a0*/  UISETP.GT.AND UP0, UPT, UR4, 0x6, UPT ;  /* 0x000000060400788c */ /* 0x000fd2000bf04270 */
[----:B------:R-:W-:Y:S05]  /*e7b0*/  BRA.U UP0, `(.L_x_5154) ;  /* 0x00000001002c7547 */ /* 0x000fea000b800000 */
[----:B------:R-:W-:-:S09]  /*e7c0*/  UISETP.NE.AND UP0, UPT, UR4, 0x5, UPT ;  /* 0x000000050400788c */ /* 0x000fd2000bf05270 */
[----:B------:R-:W-:Y:S05]  /*e7d0*/  BRA.U !UP0, `(.L_x_5155) ;  /* 0x0000000108147547 */ /* 0x000fea000b800000 */
[----:B------:R-:W-:-:S09]  /*e7e0*/  UISETP.NE.AND UP0, UPT, UR4, 0x6, UPT ;  /* 0x000000060400788c */ /* 0x000fd2000bf05270 */
[----:B------:R-:W-:Y:S05]  /*e7f0*/  BRA.U UP0, `(.L_x_5150) ;  /* 0x0000000900907547 */ /* 0x000fea000b800000 */
[----:B--2---:R-:W2:Y:S02]  /*e800*/  LDG.E R0, desc[UR36][R2.64] ;  /* 0x0000002402007981 */ /* 0x004ea4000c1e1900 */
[----:B--2---:R-:W0:Y:S01]  /*e810*/  F2I.FTZ.TRUNC.NTZ R0, R0 ;  /* 0x0000000000007305 */ /* 0x004e22000021f100 */
[----:B------:R-:W-:Y:S05]  /*e820*/  BRA `(.L_x_5151) ;  /* 0x0000000800d87947 */ /* 0x000fea0003800000 */
.L_x_5155:
[----:B------:R-:W2:Y:S02]  /*e830*/  LDG.E.U16 R2, desc[UR36][R2.64] ;  /* 0x0000002402027981 */ /* 0x000ea4000c1e1500 */
[----:B--2---:R-:W-:-:S06]  /*e840*/  HADD2.F32 R0, -RZ, R2.H0_H0 ;  /* 0x20000002ff007230 */ /* 0x004fcc0000004100 */
[----:B------:R-:W0:Y:S01]  /*e850*/  F2I.FTZ.TRUNC.NTZ R0, R0 ;  /* 0x0000000000007305 */ /* 0x000e22000021f100 */
[----:B------:R-:W-:Y:S05]  /*e860*/  BRA `(.L_x_5151) ;  /* 0x0000000800c87947 */ /* 0x000fea0003800000 */
.L_x_5154:
[----:B------:R-:W-:-:S09]  /*e870*/  UISETP.NE.AND UP0, UPT, UR4, 0x7, UPT ;  /* 0x000000070400788c */ /* 0x000fd2000bf05270 */
[----:B------:R-:W-:Y:S05]  /*e880*/  BRA.U !UP0, `(.L_x_5156) ;  /* 0x00000001082c7547 */ /* 0x000fea000b800000 */
[----:B------:R-:W-:-:S09]  /*e890*/  UISETP.NE.AND UP0, UPT, UR4, 0x8, UPT ;  /* 0x000000080400788c */ /* 0x000fd2000bf05270 */
[----:B------:R-:W-:Y:S05]  /*e8a0*/  BRA.U !UP0, `(.L_x_5157) ;  /* 0x0000000108147547 */ /* 0x000fea000b800000 */
[----:B------:R-:W-:-:S09]  /*e8b0*/  UISETP.NE.AND UP0, UPT, UR4, 0x9, UPT ;  /* 0x000000090400788c */ /* 0x000fd2000bf05270 */
[----:B------:R-:W-:Y:S05]  /*e8c0*/  BRA.U UP0, `(.L_x_5150) ;  /* 0x00000009005c7547 */ /* 0x000fea000b800000 */
[----:B--2---:R-:W2:Y:S02]  /*e8d0*/  LDG.E R0, desc[UR36][R2.64] ;  /* 0x0000002402007981 */ /* 0x004ea4000c1e1900 */
[----:B--2---:R-:W0:Y:S01]  /*e8e0*/  F2I.FTZ.TRUNC.NTZ R0, R0 ;  /* 0x0000000000007305 */ /* 0x004e22000021f100 */
[----:B------:R-:W-:Y:S05]  /*e8f0*/  BRA `(.L_x_5151) ;  /* 0x0000000800a47947 */ /* 0x000fea0003800000 */
.L_x_5157:
[----:B------:R-:W2:Y:S02]  /*e900*/  LDG.E.U16 R2, desc[UR36][R2.64] ;  /* 0x0000002402027981 */ /* 0x000ea4000c1e1500 */
[----:B--2---:R-:W-:-:S06]  /*e910*/  HADD2.F32 R0, -RZ, R2.H0_H0 ;  /* 0x20000002ff007230 */ /* 0x004fcc0000004100 */
[----:B------:R-:W0:Y:S01]  /*e920*/  F2I.FTZ.TRUNC.NTZ R0, R0 ;  /* 0x0000000000007305 */ /* 0x000e22000021f100 */
[----:B------:R-:W-:Y:S05]  /*e930*/  BRA `(.L_x_5151) ;  /* 0x0000000800947947 */ /* 0x000fea0003800000 */
.L_x_5156:
[----:B------:R-:W2:Y:S02]  /*e940*/  LDG.E.64 R2, desc[UR36][R2.64] ;  /* 0x0000002402027981 */ /* 0x000ea4000c1e1b00 */
[----:B--2---:R0:W2:Y:S02]  /*e950*/  F2I.F64.TRUNC R0, R2 ;  /* 0x0000000200007311 */ /* 0x0040a4000030d100 */
[----:B0-2---:R-:W-:Y:S05]  /*e960*/  BRA `(.L_x_5151) ;  /* 0x0000000800887947 */ /* 0x005fea0003800000 */
.L_x_5146:
        /* <DEDUP_REMOVED lines=12> */
.L_x_5160:
[----:B------:R-:W2:Y:S02]  /*ea30*/  LDG.E.64 R2, desc[UR36][R2.64] ;  /* 0x0000002402027981 */ /* 0x000ea4000c1e1b00 */
[----:B--2---:R0:W2:Y:S02]  /*ea40*/  F2I.F64.TRUNC R0, R2 ;  /* 0x0000000200007311 */ /* 0x0040a4000030d100 */
[----:B0-2---:R-:W-:Y:S05]  /*ea50*/  BRA `(.L_x_5151) ;  /* 0x00000008004c7947 */ /* 0x005fea0003800000 */
.L_x_5159:
[----:B------:R-:W-:-:S09]  /*ea60*/  UISETP.NE.AND UP0, UPT, UR4, 0xf, UPT ;  /* 0x0000000f0400788c */ /* 0x000fd2000bf05270 */
[----:B------:R-:W-:Y:S05]  /*ea70*/  BRA.U !UP0, `(.L_x_5161) ;  /* 0x0000000108947547 */ /* 0x000fea000b800000 */
[----:B------:R-:W-:-:S09]  /*ea80*/  UISETP.NE.AND UP0, UPT, UR4, 0x17, UPT ;  /* 0x000000170400788c */ /* 0x000fd2000bf05270 */
[----:B------:R-:W-:Y:S05]  /*ea90*/  BRA.U !UP0, `(.L_x_5162) ;  /* 0x0000000108587547 */ /* 0x000fea000b800000 */
[----:B------:R-:W-:-:S09]  /*eaa0*/  UISETP.NE.AND UP0, UPT, UR4, 0x18, UPT ;  /* 0x000000180400788c */ /* 0x000fd2000bf05270 */
[----:B------:R-:W-:Y:S05]  /*eab0*/  BRA.U UP0, `(.L_x_5150) ;  /* 0x0000000500e07547 */ /* 0x000fea000b800000 */
[----:B--2---:R-:W2:Y:S01]  /*eac0*/  LDG.E.U8 R0, desc[UR36][R2.64] ;  /* 0x0000002402007981 */ /* 0x004ea2000c1e1100 */
        /* <DEDUP_REMOVED lines=19> */
.L_x_5162:
        /* <DEDUP_REMOVED lines=13> */
.L_x_5161:
[----:B--2---:R-:W2:Y:S02]  /*ecd0*/  LDG.E.U16 R0, desc[UR36][R2.64] ;  /* 0x0000002402007981 */ /* 0x004ea4000c1e1500 */
[----:B--2---:R-:W-:-:S06]  /*ece0*/  IMAD.U32 R0, R0, 0x10000, RZ ;  /* 0x0001000000007824 */ /* 0x004fcc00078e00ff */
[----:B------:R-:W0:Y:S01]  /*ecf0*/  F2I.FTZ.TRUNC.NTZ R0, R0 ;  /* 0x0000000000007305 */ /* 0x000e22000021f100 */
[----:B------:R-:W-:Y:S05]  /*ed00*/  BRA `(.L_x_5151) ;  /* 0x0000000400a07947 */ /* 0x000fea0003800000 */
.L_x_5158:
        /* <DEDUP_REMOVED lines=8> */
[----:B--2---:R0:W5:Y:S01]  /*ed90*/  LDG.E.U16 R0, desc[UR36][R2.64] ;  /* 0x0000002402007981 */ /* 0x004162000c1e1500 */
[----:B------:R-:W-:Y:S05]  /*eda0*/  BRA `(.L_x_5151) ;  /* 0x0000000400787947 */ /* 0x000fea0003800000 */
.L_x_5165:
[----:B------:R-:W3:Y:S01]  /*edb0*/  LDG.E.U8 R3, desc[UR36][R2.64] ;  /* 0x0000002402037981 */ /* 0x000ee2000c1e1100 */
[----:B------:R-:W-:Y:S01]  /*edc0*/  BSSY.RECONVERGENT B0, `(.L_x_5166) ;  /* 0x0000018000007945 */ /* 0x000fe20003800200 */
[----:B--2---:R-:W-:Y:S02]  /*edd0*/  MOV R0, RZ ;  /* 0x000000ff00007202 */ /* 0x004fe40000000f00 */
        /* <DEDUP_REMOVED lines=18> */
.L_x_5169:
[----:B------:R-:W-:Y:S05]  /*ef00*/  BSYNC.RECONVERGENT B1 ;  /* 0x0000000000017941 */ /* 0x000fea0003800200 */
.L_x_5168:
[----:B------:R-:W-:Y:S01]  /*ef10*/  IMAD.SHL.U32 R0, R0, 0x100000, RZ ;  /* 0x0010000000007824 */ /* 0x000fe200078e00ff */
[----:B------:R-:W-:-:S04]  /*ef20*/  LEA R2, R2, 0x3b800000, 0x17 ;  /* 0x3b80000002027811 */ /* 0x000fc800078eb8ff */
[----:B------:R-:W-:-:S07]  /*ef30*/  LOP3.LUT R0, R2, R0, R7, 0xfe, !PT ;  /* 0x0000000002007212 */ /* 0x000fce00078efe07 */
.L_x_5167:
[----:B------:R-:W-:Y:S05]  /*ef40*/  BSYNC.RECONVERGENT B0 ;  /* 0x0000000000007941 */ /* 0x000fea0003800200 */
.L_x_5166:
[----:B------:R-:W0:Y:S01]  /*ef50*/  F2I.FTZ.TRUNC.NTZ R0, R0 ;  /* 0x0000000000007305 */ /* 0x000e22000021f100 */
[----:B------:R-:W-:Y:S05]  /*ef60*/  BRA `(.L_x_5151) ;  /* 0x0000000400087947 */ /* 0x000fea0003800000 */
.L_x_5164:
[----:B------:R-:W3:Y:S01]  /*ef70*/  LDG.E.U8 R3, desc[UR36][R2.64] ;  /* 0x0000002402037981 */ /* 0x000ee2000c1e1100 */
[----:B------:R-:W-:Y:S01]  /*ef80*/  BSSY.RECONVERGENT B0, `(.L_x_5170) ;  /* 0x0000018000007945 */ /* 0x000fe20003800200 */
[----:B--2---:R-:W-:Y:S01]  /*ef90*/  IMAD.MOV.U32 R0, RZ, RZ, RZ ;  /* 0x000000ffff007224 */ /* 0x004fe200078e00ff */
        /* <DEDUP_REMOVED lines=18> */
.L_x_5173:
[----:B------:R-:W-:Y:S05]  /*f0c0*/  BSYNC.RECONVERGENT B1 ;  /* 0x0000000000017941 */ /* 0x000fea0003800200 */
.L_x_5172:
[----:B------:R-:W-:Y:S02]  /*f0d0*/  SHF.L.U32 R0, R0, 0x15, RZ ;  /* 0x0000001500007819 */ /* 0x000fe400000006ff */
[----:B------:R-:W-:-:S04]  /*f0e0*/  LEA R2, R2, 0x37800000, 0x17 ;  /* 0x3780000002027811 */ /* 0x000fc800078eb8ff */
[----:B------:R-:W-:-:S07]  /*f0f0*/  LOP3.LUT R0, R2, R0, R7, 0xfe, !PT ;  /* 0x0000000002007212 */ /* 0x000fce00078efe07 */
.L_x_5171:
[----:B------:R-:W-:Y:S05]  /*f100*/  BSYNC.RECONVERGENT B0 ;  /* 0x0000000000007941 */ /* 0x000fea0003800200 */
.L_x_5170:
[----:B------:R-:W0:Y:S01]  /*f110*/  F2I.FTZ.TRUNC.NTZ R0, R0 ;  /* 0x0000000000007305 */ /* 0x000e22000021f100 */
[----:B------:R-:W-:Y:S05]  /*f120*/  BRA `(.L_x_5151) ;  /* 0x0000000000987947 */ /* 0x000fea0003800000 */
.L_x_5163:
        /* <DEDUP_REMOVED lines=8> */
[----:B--2---:R-:W-:Y:S01]  /*f1b0*/  IMAD.MOV.U32 R0, RZ, RZ, 0x400000 ;  /* 0x00400000ff007424 */ /* 0x004fe200078e00ff */
[----:B---3--:R-:W-:-:S13]  /*f1c0*/  ISETP.NE.AND P0, PT, R2, RZ, PT ;  /* 0x000000ff0200720c */ /* 0x008fda0003f05270 */
[----:B------:R-:W-:Y:S05]  /*f1d0*/  @!P0 BRA `(.L_x_5177) ;  /* 0x00000000000c8947 */ /* 0x000fea0003800000 */
[----:B------:R-:W-:-:S13]  /*f1e0*/  ISETP.NE.AND P0, PT, R2, 0xff, PT ;  /* 0x000000ff0200780c */ /* 0x000fda0003f05270 */
[----:B------:R-:W-:Y:S01]  /*f1f0*/  @!P0 IMAD.MOV.U32 R0, RZ, RZ, 0x7f800001 ;  /* 0x7f800001ff008424 */ /* 0x000fe200078e00ff */
[----:B------:R-:W-:-:S07]  /*f200*/  @P0 SHF.L.U32 R0, R2, 0x17, RZ ;  /* 0x0000001702000819 */ /* 0x000fce00000006ff */
.L_x_5177:
[----:B------:R-:W-:Y:S05]  /*f210*/  BSYNC.RECONVERGENT B0 ;  /* 0x0000000000007941 */ /* 0x000fea0003800200 */
.L_x_5176:
[----:B------:R-:W0:Y:S01]  /*f220*/  F2I.FTZ.TRUNC.NTZ R0, R0 ;  /* 0x0000000000007305 */ /* 0x000e22000021f100 */
[----:B------:R-:W-:Y:S05]  /*f230*/  BRA `(.L_x_5151) ;  /* 0x0000000000547947 */ /* 0x000fea0003800000 */
.L_x_5150:
        /* <DEDUP_REMOVED lines=15> */
[----:B--2-45:R-:W-:Y:S05]  /*f330*/  CALL.ABS.NOINC R2 ;  /* 0x0000000002007343 */ /* 0x034fea0003c00000 */
.L_x_5178:
[----:B------:R-:W-:Y:S01]  /*f340*/  IMAD.MOV.U32 R0, RZ, RZ, RZ ;  /* 0x000000ffff007224 */ /* 0x000fe200078e00ff */
[----:B------:R-:W-:Y:S06]  /*f350*/  BRA `(.L_x_5151) ;  /* 0x00000000000c7947 */ /* 0x000fec0003800000 */
.L_x_5175:
[----:B--2---:R0:W5:Y:S01]  /*f360*/  LDG.E R0, desc[UR36][R2.64] ;  /* 0x0000002402007981 */ /* 0x004162000c1e1900 */
[----:B------:R-:W-:Y:S05]  /*f370*/  BRA `(.L_x_5151) ;  /* 0x0000000000047947 */ /* 0x000fea0003800000 */
.L_x_5174:
[----:B--2---:R0:W5:Y:S02]  /*f380*/  LDG.E R0, desc[UR36][R2.64] ;  /* 0x0000002402007981 */ /* 0x004164000c1e1900 */
.L_x_5151:
[----:B------:R-:W-:Y:S01]  /*f390*/  UPRMT UR4, UR43, 0x9910, URZ ;  /* 0x000099102b047896 */ /* 0x000fe200080000ff */
[----:B012345:R-:W-:-:S03]  /*f3a0*/  LOP3.LUT R2, R0, R19, RZ, 0x3c, !PT ;  /* 0x0000001300027212 */ /* 0x03ffc600078e3cff */
        /* <DEDUP_REMOVED lines=12> */
.L_x_5182:
[----:B------:R-:W-:Y:S01]  /*f470*/  STG.E.U8 desc[UR36][R16.64], R2 ;  /* 0x0000000210007986 */ /* 0x000fe2000c101124 */
[----:B------:R-:W-:Y:S05]  /*f480*/  EXIT ;  /* 0x000000000000794d */ /* 0x000fea0003800000 */
.L_x_5181:
        /* <DEDUP_REMOVED lines=9> */
.L_x_5185:
[----:B------:R-:W-:Y:S01]  /*f520*/  STG.E desc[UR36][R16.64], R2 ;  /* 0x0000000210007986 */ /* 0x000fe2000c101924 */
[----:B------:R-:W-:Y:S05]  /*f530*/  EXIT ;  /* 0x000000000000794d */ /* 0x000fea0003800000 */
.L_x_5184:
[----:B------:R-:W-:Y:S01]  /*f540*/  STG.E.U16 desc[UR36][R16.64], R2 ;  /* 0x0000000210007986 */ /* 0x000fe2000c101524 */
[----:B------:R-:W-:Y:S05]  /*f550*/  EXIT ;  /* 0x000000000000794d */ /* 0x000fea0003800000 */
.L_x_5180:
        /* <DEDUP_REMOVED lines=9> */
.L_x_5187:
[----:B------:R-:W-:-:S04]  /*f5f0*/  I2FP.F32.S32 R0, R2 ;  /* 0x0000000200007245 */ /* 0x000fc80000201400 */
[----:B------:R-:W-:-:S05]  /*f600*/  F2FP.F16.F32.PACK_AB R0, RZ, R0 ;  /* 0x00000000ff00723e */ /* 0x000fca00000000ff */
[----:B------:R-:W-:Y:S01]  /*f610*/  STG.E.U16 desc[UR36][R16.64], R0 ;  /* 0x0000000010007986 */ /* 0x000fe2000c101524 */
[----:B------:R-:W-:Y:S05]  /*f620*/  EXIT ;  /* 0x000000000000794d */ /* 0x000fea0003800000 */
.L_x_5186:
        /* <DEDUP_REMOVED lines=10> */
.L_x_5189:
[----:B------:R-:W-:-:S04]  /*f6d0*/  I2FP.F32.S32 R2, R2 ;  /* 0x0000000200027245 */ /* 0x000fc80000201400 */
[----:B------:R-:W-:-:S04]  /*f6e0*/  F2FP.F16.F32.PACK_AB R3, RZ, R2 ;  /* 0x00000002ff03723e */ /* 0x000fc800000000ff */
[----:B------:R-:W-:-:S05]  /*f6f0*/  PRMT R3, R3, 0x5410, RZ ;  /* 0x0000541003037816 */ /* 0x000fca00000000ff */
[----:B------:R-:W-:Y:S01]  /*f700*/  STG.E desc[UR36][R16.64], R3 ;  /* 0x0000000310007986 */ /* 0x000fe2000c101924 */
[----:B------:R-:W-:Y:S05]  /*f710*/  EXIT ;  /* 0x000000000000794d */ /* 0x000fea0003800000 */
.L_x_5188:
[----:B------:R-:W0:Y:S02]  /*f720*/  I2F.F64 R2, R2 ;  /* 0x0000000200027312 */ /* 0x000e240000201c00 */
[----:B0-----:R-:W-:Y:S01]  /*f730*/  STG.E.64 desc[UR36][R16.64], R2 ;  /* 0x0000000210007986 */ /* 0x001fe2000c101b24 */
[----:B------:R-:W-:Y:S05]  /*f740*/  EXIT ;  /* 0x000000000000794d */ /* 0x000fea0003800000 */
.L_x_5179:
        /* <DEDUP_REMOVED lines=12> */
.L_x_5193:
        /* <DEDUP_REMOVED lines=17> */
.L_x_5196:
[----:B------:R-:W-:-:S04]  /*f920*/  SHF.R.U32.HI R3, RZ, 0x18, R3 ;  /* 0x00000018ff037819 */ /* 0x000fc80000011603 */
[----:B------:R-:W-:-:S04]  /*f930*/  LOP3.LUT R0, R0, 0x80, R3, 0xf8, !PT ;  /* 0x0000008000007812 */ /* 0x000fc800078ef803 */
[----:B------:R-:W-:-:S07]  /*f940*/  PRMT R8, R0, 0x7610, R8 ;  /* 0x0000761000087816 */ /* 0x000fce0000000008 */
.L_x_5195:
[----:B------:R-:W-:Y:S05]  /*f950*/  BSYNC.RECONVERGENT B0 ;  /* 0x0000000000007941 */ /* 0x000fea0003800200 */
.L_x_5194:
[----:B------:R-:W-:Y:S01]  /*f960*/  STG.E.U8 desc[UR36][R16.64], R8 ;  /* 0x0000000810007986 */ /* 0x000fe2000c101124 */
[----:B------:R-:W-:Y:S05]  /*f970*/  EXIT ;  /* 0x000000000000794d */ /* 0x000fea0003800000 */
.L_x_5192:
        /* <DEDUP_REMOVED lines=17> */
.L_x_5199:
[----:B------:R-:W-:-:S04]  /*fa90*/  SHF.R.U32.HI R3, RZ, 0x18, R3 ;  /* 0x00000018ff037819 */ /* 0x000fc80000011603 */
[----:B------:R-:W-:-:S04]  /*faa0*/  LOP3.LUT R0, R0, 0x80, R3, 0xf8, !PT ;  /* 0x0000008000007812 */ /* 0x000fc800078ef803 */
[----:B------:R-:W-:-:S07]  /*fab0*/  PRMT R8, R0, 0x7610, R8 ;  /* 0x0000761000087816 */ /* 0x000fce0000000008 */
.L_x_5198:
[----:B------:R-:W-:Y:S05]  /*fac0*/  BSYNC.RECONVERGENT B0 ;  /* 0x0000000000007941 */ /* 0x000fea0003800200 */
.L_x_5197:
[----:B------:R-:W-:Y:S01]  /*fad0*/  STG.E.U8 desc[UR36][R16.64], R8 ;  /* 0x0000000810007986 */ /* 0x000fe2000c101124 */
[----:B------:R-:W-:Y:S05]  /*fae0*/  EXIT ;  /* 0x000000000000794d */ /* 0x000fea0003800000 */
.L_x_5191:
        /* <DEDUP_REMOVED lines=22> */
.L_x_5201:
[----:B------:R-:W-:-:S05]  /*fc50*/  SHF.R.S32.HI R3, RZ, 0x1f, R2 ;  /* 0x0000001fff037819 */ /* 0x000fca0000011402 */
[----:B------:R-:W-:Y:S01]  /*fc60*/  STG.E.64 desc[UR36][R16.64], R2 ;  /* 0x0000000210007986 */ /* 0x000fe2000c101b24 */
[----:B------:R-:W-:Y:S05]  /*fc70*/  EXIT ;  /* 0x000000000000794d */ /* 0x000fea0003800000 */
.L_x_5200:
[----:B------:R-:W-:Y:S01]  /*fc80*/  STG.E desc[UR36][R16.64], R2 ;  /* 0x0000000210007986 */ /* 0x000fe2000c101924 */
[----:B------:R-:W-:Y:S05]  /*fc90*/  EXIT ;  /* 0x000000000000794d */ /* 0x000fea0003800000 */
.L_x_5190:
        /* <DEDUP_REMOVED lines=8> */
[----:B------:R-:W-:Y:S01]  /*fd20*/  STG.E.U8 desc[UR36][R16.64], R3 ;  /* 0x0000000310007986 */ /* 0x000fe2000c101124 */
[----:B------:R-:W-:Y:S05]  /*fd30*/  EXIT ;  /* 0x000000000000794d */ /* 0x000fea0003800000 */
.L_x_5203:
[----:B------:R-:W-:Y:S01]  /*fd40*/  CS2R R6, SRZ ;  /* 0x0000000000067805 */ /* 0x000fe2000001ff00 */
[----:B------:R-:W0:Y:S04]  /*fd50*/  I2F.F64 R4, R2 ;  /* 0x0000000200047312 */ /* 0x000e280000201c00 */
[----:B0-----:R-:W-:Y:S01]  /*fd60*/  STG.E.128 desc[UR36][R16.64], R4 ;  /* 0x0000000410007986 */ /* 0x001fe2000c101d24 */
[----:B------:R-:W-:Y:S05]  /*fd70*/  EXIT ;  /* 0x000000000000794d */ /* 0x000fea0003800000 */
.L_x_5202:
[----:B------:R-:W-:-:S09]  /*fd80*/  UISETP.NE.AND UP0, UPT, UR4, 0xf, UPT ;  /* 0x0000000f0400788c */ /* 0x000fd2000bf05270 */
[----:B------:R-:W-:Y:S05]  /*fd90*/  BRA.U !UP0, `(.L_x_5204) ;  /* 0x0000000108e87547 */ /* 0x000fea000b800000 */
[----:B------:R-:W-:-:S09]  /*fda0*/  UISETP.NE.AND UP0, UPT, UR4, 0x17, UPT ;  /* 0x000000170400788c */ /* 0x000fd2000bf05270 */
[----:B------:R-:W-:Y:S05]  /*fdb0*/  BRA.U !UP0, `(.L_x_5205) ;  /* 0x0000000108907547 */ /* 0x000fea000b800000 */
[----:B------:R-:W-:-:S09]  /*fdc0*/  UISETP.NE.AND UP0, UPT, UR4, 0x18, UPT ;  /* 0x000000180400788c */ /* 0x000fd2000bf05270 */
[----:B------:R-:W-:Y:S05]  /*fdd0*/  BRA.U !UP0, `(.L_x_5206) ;  /* 0x0000000108447547 */ /* 0x000fea000b800000 */
.L_x_5183:
        /* <DEDUP_REMOVED lines=16> */
.L_x_5207:
[----:B------:R-:W-:Y:S05]  /*fee0*/  EXIT ;  /* 0x000000000000794d */ /* 0x000fea0003800000 */
.L_x_5206:
        /* <DEDUP_REMOVED lines=13> */
.L_x_5209:
[----:B------:R-:W-:Y:S05]  /*ffc0*/  BSYNC.RECONVERGENT B0 ;  /* 0x0000000000007941 */ /* 0x000fea0003800200 */
.L_x_5208:
[----:B------:R-:W-:-:S05]  /*ffd0*/  LOP3.LUT R3, R0, 0x80, R3, 0xf8, !PT ;  /* 0x0000008000037812 */ /* 0x000fca00078ef803 */
[----:B------:R-:W-:Y:S01]  /*ffe0*/  STG.E.U8 desc[UR36][R16.64], R3 ;  /* 0x0000000310007986 */ /* 0x000fe2000c101124 */
[----:B------:R-:W-:Y:S05]  /*fff0*/  EXIT ;  /* 0x000000000000794d */ /* 0x000fea0003800000 */
.L_x_5205:
        /* <DEDUP_REMOVED lines=12> */
.L_x_5211:
[----:B------:R-:W-:Y:S01]  /*100c0*/  IMAD.MOV.U32 R0, RZ, RZ, 0x7f ;  /* 0x0000007fff007424 */ /* 0x000fe200078e00ff */
[----:B------:R-:W-:-:S04]  /*100d0*/  ISETP.GT.U32.AND P0, PT, R2, 0x7f800000, PT ;  /* 0x7f8000000200780c */ /* 0x000fc80003f04070 */
[----:B------:R-:W-:-:S09]  /*100e0*/  SEL R0, R0, 0x7c, P0 ;  /* 0x0000007c00007807 */ /* 0x000fd20000000000 */
.L_x_5212:
[----:B------:R-:W-:Y:S05]  /*100f0*/  BSYNC.RECONVERGENT B0 ;  /* 0x0000000000007941 */ /* 0x000fea0003800200 */
.L_x_5210:
[----:B------:R-:W-:-:S04]  /*10100*/  SHF.R.U32.HI R3, RZ, 0x18, R3 ;  /* 0x00000018ff037819 */ /* 0x000fc80000011603 */
[----:B------:R-:W-:-:S05]  /*10110*/  LOP3.LUT R3, R0, 0x80, R3, 0xf8, !PT ;  /* 0x0000008000037812 */ /* 0x000fca00078ef803 */
[----:B------:R-:W-:Y:S01]  /*10120*/  STG.E.U8 desc[UR36][R16.64], R3 ;  /* 0x0000000310007986 */ /* 0x000fe2000c101124 */
[----:B------:R-:W-:Y:S05]  /*10130*/  EXIT ;  /* 0x000000000000794d */ /* 0x000fea0003800000 */
.L_x_5204:
[----:B------:R-:W-:-:S04]  /*10140*/  I2FP.F32.S32 R0, R2 ;  /* 0x0000000200007245 */ /* 0x000fc80000201400 */
[----:B------:R-:W-:-:S05]  /*10150*/  F2FP.BF16.F32.PACK_AB R0, RZ, R0 ;  /* 0x00000000ff00723e */ /* 0x000fca00000010ff */
[----:B------:R-:W-:Y:S01]  /*10160*/  STG.E.U16 desc[UR36][R16.64], R0 ;  /* 0x0000000010007986 */ /* 0x000fe2000c101524 */
[----:B------:R-:W-:Y:S05]  /*10170*/  EXIT ;  /* 0x000000000000794d */ /* 0x000fea0003800000 */
.L_x_5213:
        /* <DEDUP_REMOVED lines=16> */
.L_x_25851:


//--------------------- .text._ZN2at6native27unrolled_elementwise_kernelINS0_13BinaryFunctorIiiiNS0_17BitwiseXorFunctorIiEEEESt5arrayIPcLm3EELi4E23TrivialOffsetCalculatorILi2EjES9_ILi1EjENS0_6memory12LoadWithCastILi2EEENSC_13StoreWithCastILi1EEEEEviT_T0_T2_T3_T4_T5_ --------------------------
	.section	.text._ZN2at6native27unrolled_elementwise_kernelINS0_13BinaryFunctorIiiiNS0_17BitwiseXorFunctorIiEEEESt5arrayIPcLm3EELi4E23TrivialOffsetCalculatorILi2EjES9_ILi1EjENS0_6memory12LoadWithCastILi2EEENSC_13StoreWithCastILi1EEEEEviT_T0_T2_T3_T4_T5_,"ax",@progbits
	.align	128
        .global         _ZN2at6native27unrolled_elementwise_kernelINS0_13BinaryFunctorIiiiNS0_17BitwiseXorFunctorIiEEEESt5arrayIPcLm3EELi4E23TrivialOffsetCalculatorILi2EjES9_ILi1EjENS0_6memory12LoadWithCastILi2EEENSC_13StoreWithCastILi1EEEEEviT_T0_T2_T3_T4_T5_
        .type           _ZN2at6native27unrolled_elementwise_kernelINS0_13BinaryFunctorIiiiNS0_17BitwiseXorFunctorIiEEEESt5arrayIPcLm3EELi4E23TrivialOffsetCalculatorILi2EjES9_ILi1EjENS0_6memory12LoadWithCastILi2EEENSC_13StoreWithCastILi1EEEEEviT_T0_T2_T3_T4_T5_,@function
        .size           _ZN2at6native27unrolled_elementwise_kernelINS0_13BinaryFunctorIiiiNS0_17BitwiseXorFunctorIiEEEESt5arrayIPcLm3EELi4E23TrivialOffsetCalculatorILi2EjES9_ILi1EjENS0_6memory12LoadWithCastILi2EEENSC_13StoreWithCastILi1EEEEEviT_T0_T2_T3_T4_T5_,(.L_x_25852 - _ZN2at6native27unrolled_elementwise_kernelINS0_13BinaryFunctorIiiiNS0_17BitwiseXorFunctorIiEEEESt5arrayIPcLm3EELi4E23TrivialOffsetCalculatorILi2EjES9_ILi1EjENS0_6memory12LoadWithCastILi2EEENSC_13StoreWithCastILi1EEEEEviT_T0_T2_T3_T4_T5_)
        .other          _ZN2at6native27unrolled_elementwise_kernelINS0_13BinaryFunctorIiiiNS0_17BitwiseXorFunctorIiEEEESt5arrayIPcLm3EELi4E23TrivialOffsetCalculatorILi2EjES9_ILi1EjENS0_6memory12LoadWithCastILi2EEENSC_13StoreWithCastILi1EEEEEviT_T0_T2_T3_T4_T5_,@"STO_CUDA_ENTRY STV_DEFAULT"
_ZN2at6native27unrolled_elementwise_kernelINS0_13BinaryFunctorIiiiNS0_17BitwiseXorFunctorIiEEEESt5arrayIPcLm3EELi4E23TrivialOffsetCalculatorILi2EjES9_ILi1EjENS0_6memory12LoadWithCastILi2EEENSC_13StoreWithCastILi1EEEEEviT_T0_T2_T3_T4_T5_:
.text._ZN2at6native27unrolled_elementwise_kernelINS0_13BinaryFunctorIiiiNS0_17BitwiseXorFunctorIiEEEESt5arrayIPcLm3EELi4E23TrivialOffsetCalculatorILi2EjES9_ILi1EjENS0_6memory12LoadWithCastILi2EEENSC_13StoreWithCastILi1EEEEEviT_T0_T2_T3_T4_T5_:
        /* <DEDUP_REMOVED lines=8> */
[----:B------:R-:W-:Y:S01]  /*0080*/  IMAD.MOV.U32 R25, RZ, RZ, RZ ;  /* 0x000000ffff197224 */ /* 0x000fe200078e00ff */
        /* <DEDUP_REMOVED lines=24> */
.L_x_5219:
[----:B------:R3:W5:Y:S01]  /*0210*/  LDG.E.U8 R28, desc[UR36][R4.64] ;  /* 0x00000024041c7981 */ /* 0x000762000c1e1100 */
[----:B------:R-:W-:Y:S05]  /*0220*/  BRA `(.L_x_5221) ;  /* 0x0000000c00307947 */ /* 0x000fea0003800000 */
.L_x_5218:
        /* <DEDUP_REMOVED lines=8> */
.L_x_5223:
[----:B------:R1:W5:Y:S01]  /*02b0*/  LDG.E R28, desc[UR36][R4.64] ;  /* 0x00000024041c7981 */ /* 0x000362000c1e1900 */
[----:B------:R-:W-:Y:S05]  /*02c0*/  BRA `(.L_x_5221) ;  /* 0x0000000c00087947 */ /* 0x000fea0003800000 */
.L_x_5222:
[----:B------:R2:W5:Y:S01]  /*02d0*/  LDG.E.S16 R28, desc[UR36][R4.64] ;  /* 0x00000024041c7981 */ /* 0x000562000c1e1700 */
[----:B------:R-:W-:Y:S05]  /*02e0*/  BRA `(.L_x_5221) ;  /* 0x0000000c00007947 */ /* 0x000fea0003800000 */
.L_x_5217:
        /* <DEDUP_REMOVED lines=9> */
.L_x_5225:
[----:B------:R-:W2:Y:S02]  /*0380*/  LDG.E.U16 R4, desc[UR36][R4.64] ;  /* 0x0000002404047981 */ /* 0x000ea4000c1e1500 */
[----:B--2---:R-:W-:-:S06]  /*0390*/  HADD2.F32 R28, -RZ, R4.H0_H0 ;  /* 0x20000004ff1c7230 */ /* 0x004fcc0000004100 */
[----:B------:R-:W0:Y:S01]  /*03a0*/  F2I.FTZ.TRUNC.NTZ R28, R28 ;  /* 0x0000001c001c7305 */ /* 0x000e22000021f100 */
[----:B------:R-:W-:Y:S05]  /*03b0*/  BRA `(.L_x_5221) ;  /* 0x0000000800cc7947 */ /* 0x000fea0003800000 */
.L_x_5224:
        /* <DEDUP_REMOVED lines=9> */
.L_x_5227:
[----:B------:R-:W2:Y:S02]  /*0450*/  LDG.E.U16 R4, desc[UR36][R4.64] ;  /* 0x0000002404047981 */ /* 0x000ea4000c1e1500 */
[----:B--2---:R-:W-:-:S06]  /*0460*/  HADD2.F32 R28, -RZ, R4.H0_H0 ;  /* 0x20000004ff1c7230 */ /* 0x004fcc0000004100 */
[----:B------:R-:W0:Y:S01]  /*0470*/  F2I.FTZ.TRUNC.NTZ R28, R28 ;  /* 0x0000001c001c7305 */ /* 0x000e22000021f100 */
[----:B------:R-:W-:Y:S05]  /*0480*/  BRA `(.L_x_5221) ;  /* 0x0000000800987947 */ /* 0x000fea0003800000 */
.L_x_5226:
[----:B------:R-:W2:Y:S02]  /*0490*/  LDG.E.64 R28, desc[UR36][R4.64] ;  /* 0x00000024041c7981 */ /* 0x000ea4000c1e1b00 */
[----:B--2---:R0:W1:Y:S02]  /*04a0*/  F2I.F64.TRUNC R28, R28 ;  /* 0x0000001c001c7311 */ /* 0x004064000030d100 */
[----:B01----:R-:W-:Y:S05]  /*04b0*/  BRA `(.L_x_5221) ;  /* 0x00000008008c7947 */ /* 0x003fea0003800000 */
.L_x_5216:
        /* <DEDUP_REMOVED lines=12> */
.L_x_5230:
[----:B------:R-:W2:Y:S02]  /*0580*/  LDG.E.64 R4, desc[UR36][R4.64] ;  /* 0x0000002404047981 */ /* 0x000ea4000c1e1b00 */
[----:B--2---:R0:W1:Y:S02]  /*0590*/  F2I.F64.TRUNC R28, R4 ;  /* 0x00000004001c7311 */ /* 0x004064000030d100 */
[----:B01----:R-:W-:Y:S05]  /*05a0*/  BRA `(.L_x_5221) ;  /* 0x0000000800507947 */ /* 0x003fea0003800000 */
.L_x_5229:
        /* <DEDUP_REMOVED lines=26> */
.L_x_5232:
        /* <DEDUP_REMOVED lines=14> */
.L_x_5231:
[----:B------:R-:W2:Y:S02]  /*0830*/  LDG.E.U16 R28, desc[UR36][R4.64] ;  /* 0x00000024041c7981 */ /* 0x000ea4000c1e1500 */
[----:B--2---:R-:W-:-:S06]  /*0840*/  IMAD.U32 R28, R28, 0x10000, RZ ;  /* 0x000100001c1c7824 */ /* 0x004fcc00078e00ff */
[----:B------:R-:W0:Y:S01]  /*0850*/  F2I.FTZ.TRUNC.NTZ R28, R28 ;  /* 0x0000001c001c7305 */ /* 0x000e22000021f100 */
[----:B------:R-:W-:Y:S05]  /*0860*/  BRA `(.L_x_5221) ;  /* 0x0000000400a07947 */ /* 0x000fea0003800000 */
.L_x_5228:
        /* <DEDUP_REMOVED lines=10> */
.L_x_5235:
        /* <DEDUP_REMOVED lines=21> */
.L_x_5239:
[----:B------:R-:W-:Y:S05]  /*0a60*/  BSYNC.RECONVERGENT B1 ;  /* 0x0000000000017941 */ /* 0x000fea0003800200 */
.L_x_5238:
[----:B------:R-:W-:Y:S01]  /*0a70*/  IMAD.SHL.U32 R0, R0, 0x100000, RZ ;  /* 0x0010000000007824 */ /* 0x000fe200078e00ff */
[----:B------:R-:W-:-:S04]  /*0a80*/  LEA R3, R3, 0x3b800000, 0x17 ;  /* 0x3b80000003037811 */ /* 0x000fc800078eb8ff */
[----:B------:R-:W-:-:S07]  /*0a90*/  LOP3.LUT R28, R3, R0, R7, 0xfe, !PT ;  /* 0x00000000031c7212 */ /* 0x000fce00078efe07 */
.L_x_5237:
[----:B------:R-:W-:Y:S05]  /*0aa0*/  BSYNC.RECONVERGENT B0 ;  /* 0x0000000000007941 */ /* 0x000fea0003800200 */
.L_x_5236:
[----:B------:R-:W0:Y:S01]  /*0ab0*/  F2I.FTZ.TRUNC.NTZ R28, R28 ;  /* 0x0000001c001c7305 */ /* 0x000e22000021f100 */
[----:B------:R-:W-:Y:S05]  /*0ac0*/  BRA `(.L_x_5221) ;  /* 0x0000000400087947 */ /* 0x000fea0003800000 */
.L_x_5234:
        /* <DEDUP_REMOVED lines=21> */
.L_x_5243:
[----:B------:R-:W-:Y:S05]  /*0c20*/  BSYNC.RECONVERGENT B1 ;  /* 0x0000000000017941 */ /* 0x000fea0003800200 */
.L_x_5242:
[----:B------:R-:W-:Y:S01]  /*0c30*/  IMAD.SHL.U32 R0, R0, 0x200000, RZ ;  /* 0x0020000000007824 */ /* 0x000fe200078e00ff */
[----:B------:R-:W-:-:S04]  /*0c40*/  LEA R3, R3, 0x37800000, 0x17 ;  /* 0x3780000003037811 */ /* 0x000fc800078eb8ff */
[----:B------:R-:W-:-:S07]  /*0c50*/  LOP3.LUT R28, R3, R0, R7, 0xfe, !PT ;  /* 0x00000000031c7212 */ /* 0x000fce00078efe07 */
.L_x_5241:
[----:B------:R-:W-:Y:S05]  /*0c60*/  BSYNC.RECONVERGENT B0 ;  /* 0x0000000000007941 */ /* 0x000fea0003800200 */
.L_x_5240:
[----:B------:R-:W0:Y:S01]  /*0c70*/  F2I.FTZ.TRUNC.NTZ R28, R28 ;  /* 0x0000001c001c7305 */ /* 0x000e22000021f100 */
[----:B------:R-:W-:Y:S05]  /*0c80*/  BRA `(.L_x_5221) ;  /* 0x0000000000987947 */ /* 0x000fea0003800000 */
.L_x_5233:
[----:B------:R-:W-:-:S09]  /*0c90*/  UISETP.NE.AND UP0, UPT, UR4, 0x1c, UPT ;  /* 0x0000001c0400788c */ /* 0x000fd2000bf05270 */
[----:B------:R-:W-:Y:S05]  /*0ca0*/  BRA.U !UP0, `(.L_x_5244) ;  /* 0x00000001088c7547 */ /* 0x000fea000b800000 */
[----:B------:R-:W-:-:S09]  /*0cb0*/  UISETP.NE.AND UP0, UPT, UR4, 0x1d, UPT ;  /* 0x0000001d0400788c */ /* 0x000fd2000bf05270 */
[----:B------:R-:W-:Y:S05]  /*0cc0*/  BRA.U !UP0, `(.L_x_5245) ;  /* 0x00000001087c7547 */ /* 0x000fea000b800000 */
[----:B------:R-:W-:-:S09]  /*0cd0*/  UISETP.NE.AND UP0, UPT, UR4, 0x2c, UPT ;  /* 0x0000002c0400788c */ /* 0x000fd2000bf05270 */
[----:B------:R-:W-:Y:S05]  /*0ce0*/  BRA.U !UP0, `(.L_x_5246) ;  /* 0x0000000108487547 */ /* 0x000fea000b800000 */
.L_x_5220:
        /* <DEDUP_REMOVED lines=16> */
.L_x_5247:
[----:B------:R-:W-:Y:S01]  /*0df0*/  IMAD.MOV.U32 R28, RZ, RZ, RZ ;  /* 0x000000ffff1c7224 */ /* 0x000fe200078e00ff */
[----:B------:R-:W-:Y:S06]  /*0e00*/  BRA `(.L_x_5221) ;  /* 0x0000000000387947 */ /* 0x000fec0003800000 */
.L_x_5246:
        /* <DEDUP_REMOVED lines=8> */
.L_x_5249:
[----:B------:R-:W-:Y:S05]  /*0e90*/  BSYNC.RECONVERGENT B0 ;  /* 0x0000000000007941 */ /* 0x000fea0003800200 */
.L_x_5248:
[----:B------:R-:W0:Y:S01]  /*0ea0*/  F2I.FTZ.TRUNC.NTZ R28, R28 ;  /* 0x0000001c001c7305 */ /* 0x000e22000021f100 */
[----:B------:R-:W-:Y:S05]  /*0eb0*/  BRA `(.L_x_5221) ;  /* 0x00000000000c7947 */ /* 0x000fea0003800000 */
.L_x_5245:
[----:B------:R0:W5:Y:S01]  /*0ec0*/  LDG.E R28, desc[UR36][R4.64] ;  /* 0x00000024041c7981 */ /* 0x000162000c1e1900 */
[----:B------:R-:W-:Y:S05]  /*0ed0*/  BRA `(.L_x_5221) ;  /* 0x0000000000047947 */ /* 0x000fea0003800000 */
.L_x_5244:
[----:B------:R0:W5:Y:S02]  /*0ee0*/  LDG.E R28, desc[UR36][R4.64] ;  /* 0x00000024041c7981 */ /* 0x000164000c1e1900 */
.L_x_5221:
        /* <DEDUP_REMOVED lines=18> */
.L_x_5253:
[----:B------:R1:W5:Y:S01]  /*1010*/  LDG.E.U8 R25, desc[UR36][R4.64] ;  /* 0x0000002404197981 */ /* 0x000362000c1e1100 */
[----:B------:R-:W-:Y:S05]  /*1020*/  BRA `(.L_x_5255) ;  /* 0x0000000c00307947 */ /* 0x000fea0003800000 */
.L_x_5252:
        /* <DEDUP_REMOVED lines=8> */
.L_x_5257:
[----:B------:R3:W5:Y:S01]  /*10b0*/  LDG.E R25, desc[UR36][R4.64] ;  /* 0x0000002404197981 */ /* 0x000762000c1e1900 */
[----:B------:R-:W-:Y:S05]  /*10c0*/  BRA `(.L_x_5255) ;  /* 0x0000000c00087947 */ /* 0x000fea0003800000 */
.L_x_5256:
[----:B------:R2:W5:Y:S01]  /*10d0*/  LDG.E.S16 R25, desc[UR36][R4.64] ;  /* 0x0000002404197981 */ /* 0x000562000c1e1700 */
[----:B------:R-:W-:Y:S05]  /*10e0*/  BRA `(.L_x_5255) ;  /* 0x0000000c00007947 */ /* 0x000fea0003800000 */
.L_x_5251:
        /* <DEDUP_REMOVED lines=9> */
.L_x_5259:
[----:B------:R-:W2:Y:S02]  /*1180*/  LDG.E.U16 R4, desc[UR36][R4.64] ;  /* 0x0000002404047981 */ /* 0x000ea4000c1e1500 */
[----:B--2---:R-:W-:-:S06]  /*1190*/  HADD2.F32 R25, -RZ, R4.H0_H0 ;  /* 0x20000004ff197230 */ /* 0x004fcc0000004100 */
[----:B------:R-:W0:Y:S01]  /*11a0*/  F2I.FTZ.TRUNC.NTZ R25, R25 ;  /* 0x0000001900197305 */ /* 0x000e22000021f100 */
[----:B------:R-:W-:Y:S05]  /*11b0*/  BRA `(.L_x_5255) ;  /* 0x0000000800cc7947 */ /* 0x000fea0003800000 */
.L_x_5258:
        /* <DEDUP_REMOVED lines=9> */
.L_x_5261:
[----:B------:R-:W2:Y:S02]  /*1250*/  LDG.E.U16 R4, desc[UR36][R4.64] ;  /* 0x0000002404047981 */ /* 0x000ea4000c1e1500 */
[----:B--2---:R-:W-:-:S06]  /*1260*/  HADD2.F32 R25, -RZ, R4.H0_H0 ;  /* 0x20000004ff197230 */ /* 0x004fcc0000004100 */
[----:B------:R-:W0:Y:S01]  /*1270*/  F2I.FTZ.TRUNC.NTZ R25, R25 ;  /* 0x0000001900197305 */ /* 0x000e22000021f100 */
[----:B------:R-:W-:Y:S05]  /*1280*/  BRA `(.L_x_5255) ;  /* 0x0000000800987947 */ /* 0x000fea0003800000 */
.L_x_5260:
[----:B------:R-:W2:Y:S02]  /*1290*/  LDG.E.64 R4, desc[UR36][R4.64] ;  /* 0x0000002404047981 */ /* 0x000ea4000c1e1b00 */
[----:B--2---:R0:W1:Y:S02]  /*12a0*/  F2I.F64.TRUNC R25, R4 ;  /* 0x0000000400197311 */ /* 0x004064000030d100 */
[----:B01----:R-:W-:Y:S05]  /*12b0*/  BRA `(.L_x_5255) ;  /* 0x00000008008c7947 */ /* 0x003fea0003800000 */
.L_x_5250:
        /* <DEDUP_REMOVED lines=12> */
.L_x_5264:
[----:B------:R-:W2:Y:S02]  /*1380*/  LDG.E.64 R4, desc[UR36][R4.64] ;  /* 0x0000002404047981 */ /* 0x000ea4000c1e1b00 */
[----:B--2---:R0:W1:Y:S02]  /*1390*/  F2I.F64.TRUNC R25, R4 ;  /* 0x0000000400197311 */ /* 0x004064000030d100 */
[----:B01----:R-:W-:Y:S05]  /*13a0*/  BRA `(.L_x_5255) ;  /* 0x0000000800507947 */ /* 0x003fea0003800000 */
.L_x_5263:
        /* <DEDUP_REMOVED lines=26> */
.L_x_5266:
        /* <DEDUP_REMOVED lines=14> */
.L_x_5265:
[----:B------:R-:W2:Y:S02]  /*1630*/  LDG.E.U16 R25, desc[UR36][R4.64] ;  /* 0x0000002404197981 */ /* 0x000ea4000c1e1500 */
[----:B--2---:R-:W-:-:S06]  /*1640*/  IMAD.U32 R25, R25, 0x10000, RZ ;  /* 0x0001000019197824 */ /* 0x004fcc00078e00ff */
[----:B------:R-:W0:Y:S01]  /*1650*/  F2I.FTZ.TRUNC.NTZ R25, R25 ;  /* 0x0000001900197305 */ /* 0x000e22000021f100 */
[----:B------:R-:W-:Y:S05]  /*1660*/  BRA `(.L_x_5255) ;  /* 0x0000000400a07947 */ /* 0x000fea0003800000 */
.L_x_5262:
        /* <DEDUP_REMOVED lines=10> */
.L_x_5269:
        /* <DEDUP_REMOVED lines=21> */
.L_x_5273:
[----:B------:R-:W-:Y:S05]  /*1860*/  BSYNC.RECONVERGENT B1 ;  /* 0x0000000000017941 */ /* 0x000fea0003800200 */
.L_x_5272:
[----:B------:R-:W-:Y:S01]  /*1870*/  IMAD.SHL.U32 R0, R0, 0x100000, RZ ;  /* 0x0010000000007824 */ /* 0x000fe200078e00ff */
[----:B------:R-:W-:-:S04]  /*1880*/  LEA R3, R3, 0x3b800000, 0x17 ;  /* 0x3b80000003037811 */ /* 0x000fc800078eb8ff */
[----:B------:R-:W-:-:S07]  /*1890*/  LOP3.LUT R25, R3, R0, R25, 0xfe, !PT ;  /* 0x0000000003197212 */ /* 0x000fce00078efe19 */
.L_x_5271:
[----:B------:R-:W-:Y:S05]  /*18a0*/  BSYNC.RECONVERGENT B0 ;  /* 0x0000000000007941 */ /* 0x000fea0003800200 */
.L_x_5270:
[----:B------:R-:W0:Y:S01]  /*18b0*/  F2I.FTZ.TRUNC.NTZ R25, R25 ;  /* 0x0000001900197305 */ /* 0x000e22000021f100 */
[----:B------:R-:W-:Y:S05]  /*18c0*/  BRA `(.L_x_5255) ;  /* 0x0000000400087947 */ /* 0x000fea0003800000 */
.L_x_5268:
        /* <DEDUP_REMOVED lines=21> */
.L_x_5277:
[----:B------:R-:W-:Y:S05]  /*1a20*/  BSYNC.RECONVERGENT B1 ;  /* 0x0000000000017941 */ /* 0x000fea0003800200 */
.L_x_5276:
[----:B------:R-:W-:Y:S01]  /*1a30*/  IMAD.SHL.U32 R0, R0, 0x200000, RZ ;  /* 0x0020000000007824 */ /* 0x000fe200078e00ff */
[----:B------:R-:W-:-:S04]  /*1a40*/  LEA R3, R3, 0x37800000, 0x17 ;  /* 0x3780000003037811 */ /* 0x000fc800078eb8ff */
[----:B------:R-:W-:-:S07]  /*1a50*/  LOP3.LUT R25, R3, R0, R25, 0xfe, !PT ;  /* 0x0000000003197212 */ /* 0x000fce00078efe19 */
.L_x_5275:
[----:B------:R-:W-:Y:S05]  /*1a60*/  BSYNC.RECONVERGENT B0 ;  /* 0x0000000000007941 */ /* 0x000fea0003800200 */
.L_x_5274:
[----:B------:R-:W0:Y:S01]  /*1a70*/  F2I.FTZ.TRUNC.NTZ R25, R25 ;  /* 0x0000001900197305 */ /* 0x000e22000021f100 */
[----:B------:R-:W-:Y:S05]  /*1a80*/  BRA `(.L_x_5255) ;  /* 0x0000000000987947 */ /* 0x000fea0003800000 */
.L_x_5267:
[----:B------:R-:W-:-:S09]  /*1a90*/  UISETP.NE.AND UP0, UPT, UR4, 0x1c, UPT ;  /* 0x0000001c0400788c */ /* 0x000fd2000bf05270 */
[----:B------:R-:W-:Y:S05]  /*1aa0*/  BRA.U !UP0, `(.L_x_5278) ;  /* 0x00000001088c7547 */ /* 0x000fea000b800000 */
[----:B------:R-:W-:-:S09]  /*1ab0*/  UISETP.NE.AND UP0, UPT, UR4, 0x1d, UPT ;  /* 0x0000001d0400788c */ /* 0x000fd2000bf05270 */
[----:B------:R-:W-:Y:S05]  /*1ac0*/  BRA.U !UP0, `(.L_x_5279) ;  /* 0x00000001087c7547 */ /* 0x000fea000b800000 */
[----:B------:R-:W-:-:S09]  /*1ad0*/  UISETP.NE.AND UP0, UPT, UR4, 0x2c, UPT ;  /* 0x0000002c0400788c */ /* 0x000fd2000bf05270 */
[----:B------:R-:W-:Y:S05]  /*1ae0*/  BRA.U !UP0, `(.L_x_5280) ;  /* 0x0000000108487547 */ /* 0x000fea000b800000 */
.L_x_5254:
        /* <DEDUP_REMOVED lines=16> */
.L_x_5281:
[----:B------:R-:W-:Y:S01]  /*1bf0*/  IMAD.MOV.U32 R25, RZ, RZ, RZ ;  /* 0x000000ffff197224 */ /* 0x000fe200078e00ff */
[----:B------:R-:W-:Y:S06]  /*1c00*/  BRA `(.L_x_5255) ;  /* 0x0000000000387947 */ /* 0x000fec0003800000 */
.L_x_5280:
        /* <DEDUP_REMOVED lines=8> */
.L_x_5283:
[----:B------:R-:W-:Y:S05]  /*1c90*/  BSYNC.RECONVERGENT B0 ;  /* 0x0000000000007941 */ /* 0x000fea0003800200 */
.L_x_5282:
[----:B------:R-:W0:Y:S01]  /*1ca0*/  F2I.FTZ.TRUNC.NTZ R25, R25 ;  /* 0x0000001900197305 */ /* 0x000e22000021f100 */
[----:B------:R-:W-:Y:S05]  /*1cb0*/  BRA `(.L_x_5255) ;  /* 0x00000000000c7947 */ /* 0x000fea0003800000 */
.L_x_5279:
[----:B------:R0:W5:Y:S01]  /*1cc0*/  LDG.E R25, desc[UR36][R4.64] ;  /* 0x0000002404197981 */ /* 0x000162000c1e1900 */
[----:B------:R-:W-:Y:S05]  /*1cd0*/  BRA `(.L_x_5255) ;  /* 0x0000000000047947 */ /* 0x000fea0003800000 */
.L_x_5278:
[----:B------:R0:W5:Y:S02]  /*1ce0*/  LDG.E R25, desc[UR36][R4.64] ;  /* 0x0000002404197981 */ /* 0x000164000c1e1900 */
.L_x_5255:
[----:B------:R-:W-:-:S07]  /*1cf0*/  VIADD R29, R17, 0x80 ;  /* 0x00000080111d7836 */ /* 0x000fce0000000000 */
.L_x_5215:
[----:B------:R-:W-:Y:S05]  /*1d00*/  BSYNC.RECONVERGENT B6 ;  /* 0x0000000000067941 */ /* 0x000fea0003800200 */
.L_x_5214:
        /* <DEDUP_REMOVED lines=23> */
.L_x_5289:
[----:B------:R0:W5:Y:S01]  /*1e80*/  LDG.E.U8 R26, desc[UR36][R4.64] ;  /* 0x00000024041a7981 */ /* 0x000162000c1e1100 */
[----:B------:R-:W-:Y:S05]  /*1e90*/  BRA `(.L_x_5291) ;  /* 0x0000000c00307947 */ /* 0x000fea0003800000 */
.L_x_5288:
        /* <DEDUP_REMOVED lines=8> */
.L_x_5293:
[----:B------:R0:W5:Y:S01]  /*1f20*/  LDG.E R26, desc[UR36][R4.64] ;  /* 0x00000024041a7981 */ /* 0x000162000c1e1900 */
[----:B------:R-:W-:Y:S05]  /*1f30*/  BRA `(.L_x_5291) ;  /* 0x0000000c00087947 */ /* 0x000fea0003800000 */
.L_x_5292:
[----:B------:R0:W5:Y:S01]  /*1f40*/  LDG.E.S16 R26, desc[UR36][R4.64] ;  /* 0x00000024041a7981 */ /* 0x000162000c1e1700 */
[----:B------:R-:W-:Y:S05]  /*1f50*/  BRA `(.L_x_5291) ;  /* 0x0000000c00007947 */ /* 0x000fea0003800000 */
.L_x_5287:
        /* <DEDUP_REMOVED lines=9> */
.L_x_5295:
[----:B------:R-:W2:Y:S02]  /*1ff0*/  LDG.E.U16 R4, desc[UR36][R4.64] ;  /* 0x0000002404047981 */ /* 0x000ea4000c1e1500 */
[----:B--2---:R-:W-:-:S06]  /*2000*/  HADD2.F32 R26, -RZ, R4.H0_H0 ;  /* 0x20000004ff1a7230 */ /* 0x004fcc0000004100 */
[----:B------:R-:W0:Y:S01]  /*2010*/  F2I.FTZ.TRUNC.NTZ R26, R26 ;  /* 0x0000001a001a7305 */ /* 0x000e22000021f100 */
[----:B------:R-:W-:Y:S05]  /*2020*/  BRA `(.L_x_5291) ;  /* 0x0000000800cc7947 */ /* 0x000fea0003800000 */
.L_x_5294:
        /* <DEDUP_REMOVED lines=9> */
.L_x_5297:
[----:B------:R-:W2:Y:S02]  /*20c0*/  LDG.E.U16 R4, desc[UR36][R4.64] ;  /* 0x0000002404047981 */ /* 0x000ea4000c1e1500 */
[----:B--2---:R-:W-:-:S06]  /*20d0*/  HADD2.F32 R26, -RZ, R4.H0_H0 ;  /* 0x20000004ff1a7230 */ /* 0x004fcc0000004100 */
[----:B------:R-:W0:Y:S01]  /*20e0*/  F2I.FTZ.TRUNC.NTZ R26, R26 ;  /* 0x0000001a001a7305 */ /* 0x000e22000021f100 */
[----:B------:R-:W-:Y:S05]  /*20f0*/  BRA `(.L_x_5291) ;  /* 0x0000000800987947 */ /* 0x000fea0003800000 */
.L_x_5296:
[----:B------:R-:W2:Y:S02]  /*2100*/  LDG.E.64 R26, desc[UR36][R4.64] ;  /* 0x00000024041a7981 */ /* 0x000ea4000c1e1b00 */
[----:B--2---:R0:W1:Y:S02]  /*2110*/  F2I.F64.TRUNC R26, R26 ;  /* 0x0000001a001a7311 */ /* 0x004064000030d100 */
[----:B01----:R-:W-:Y:S05]  /*2120*/  BRA `(.L_x_5291) ;  /* 0x00000008008c7947 */ /* 0x003fea0003800000 */
.L_x_5286:
        /* <DEDUP_REMOVED lines=12> */
.L_x_5300:
[----:B------:R-:W2:Y:S02]  /*21f0*/  LDG.E.64 R4, desc[UR36][R4.64] ;  /* 0x0000002404047981 */ /* 0x000ea4000c1e1b00 */
[----:B--2---:R0:W1:Y:S02]  /*2200*/  F2I.F64.TRUNC R26, R4 ;  /* 0x00000004001a7311 */ /* 0x004064000030d100 */
[----:B01----:R-:W-:Y:S05]  /*2210*/  BRA `(.L_x_5291) ;  /* 0x0000000800507947 */ /* 0x003fea0003800000 */
.L_x_5299:
        /* <DEDUP_REMOVED lines=24> */
[----:B------:R3:W4:Y:S01]  /*23a0*/  F2I.FTZ.TRUNC.NTZ R26, R3 ;  /* 0x00000003001a7305 */ /* 0x000722000021f100 */
[----:B------:R-:W-:Y:S05]  /*23b0*/  BRA `(.L_x_5291) ;  /* 0x0000000400e87947 */ /* 0x000fea0003800000 */
.L_x_5302:
        /* <DEDUP_REMOVED lines=12> */
[----:B------:R1:W2:Y:S01]  /*2480*/  F2I.FTZ.TRUNC.NTZ R26, R0 ;  /* 0x00000000001a7305 */ /* 0x0002a2000021f100 */
[----:B------:R-:W-:Y:S05]  /*2490*/  BRA `(.L_x_5291) ;  /* 0x0000000400b07947 */ /* 0x000fea0003800000 */
.L_x_5301:
[----:B------:R-:W2:Y:S02]  /*24a0*/  LDG.E.U16 R26, desc[UR36][R4.64] ;  /* 0x00000024041a7981 */ /* 0x000ea4000c1e1500 */
[----:B--2---:R-:W-:-:S06]  /*24b0*/  IMAD.U32 R26, R26, 0x10000, RZ ;  /* 0x000100001a1a7824 */ /* 0x004fcc00078e00ff */
[----:B------:R-:W0:Y:S01]  /*24c0*/  F2I.FTZ.TRUNC.NTZ R26, R26 ;  /* 0x0000001a001a7305 */ /* 0x000e22000021f100 */
[----:B------:R-:W-:Y:S05]  /*24d0*/  BRA `(.L_x_5291) ;  /* 0x0000000400a07947 */ /* 0x000fea0003800000 */
.L_x_5298:
        /* <DEDUP_REMOVED lines=10> */
.L_x_5305:
        /* <DEDUP_REMOVED lines=21> */
.L_x_5309:
[----:B------:R-:W-:Y:S05]  /*26d0*/  BSYNC.RECONVERGENT B1 ;  /* 0x0000000000017941 */ /* 0x000fea0003800200 */
.L_x_5308:
[----:B------:R-:W-:Y:S01]  /*26e0*/  IMAD.SHL.U32 R0, R0, 0x100000, RZ ;  /* 0x0010000000007824 */ /* 0x000fe200078e00ff */
[----:B------:R-:W-:-:S04]  /*26f0*/  LEA R3, R3, 0x3b800000, 0x17 ;  /* 0x3b80000003037811 */ /* 0x000fc800078eb8ff */
[----:B------:R-:W-:-:S07]  /*2700*/  LOP3.LUT R26, R3, R0, R7, 0xfe, !PT ;  /* 0x00000000031a7212 */ /* 0x000fce00078efe07 */
.L_x_5307:
[----:B------:R-:W-:Y:S05]  /*2710*/  BSYNC.RECONVERGENT B0 ;  /* 0x0000000000007941 */ /* 0x000fea0003800200 */
.L_x_5306:
[----:B------:R-:W0:Y:S01]  /*2720*/  F2I.FTZ.TRUNC.NTZ R26, R26 ;  /* 0x0000001a001a7305 */ /* 0x000e22000021f100 */
[----:B------:R-:W-:Y:S05]  /*2730*/  BRA `(.L_x_5291) ;  /* 0x0000000400087947 */ /* 0x000fea0003800000 */
.L_x_5304:
        /* <DEDUP_REMOVED lines=21> */
.L_x_5313:
[----:B------:R-:W-:Y:S05]  /*2890*/  BSYNC.RECONVERGENT B1 ;  /* 0x0000000000017941 */ /* 0x000fea0003800200 */
.L_x_5312:
[----:B------:R-:W-:Y:S01]  /*28a0*/  IMAD.SHL.U32 R0, R0, 0x200000, RZ ;  /* 0x0020000000007824 */ /* 0x000fe200078e00ff */
[----:B------:R-:W-:-:S04]  /*28b0*/  LEA R3, R3, 0x37800000, 0x17 ;  /* 0x3780000003037811 */ /* 0x000fc800078eb8ff */
[----:B------:R-:W-:-:S07]  /*28c0*/  LOP3.LUT R26, R3, R0, R7, 0xfe, !PT ;  /* 0x00000000031a7212 */ /* 0x000fce00078efe07 */
.L_x_5311:
[----:B------:R-:W-:Y:S05]  /*28d0*/  BSYNC.RECONVERGENT B0 ;  /* 0x0000000000007941 */ /* 0x000fea0003800200 */
.L_x_5310:
[----:B------:R-:W0:Y:S01]  /*28e0*/  F2I.FTZ.TRUNC.NTZ R26, R26 ;  /* 0x0000001a001a7305 */ /* 0x000e22000021f100 */
[----:B------:R-:W-:Y:S05]  /*28f0*/  BRA `(.L_x_5291) ;  /* 0x0000000000987947 */ /* 0x000fea0003800000 */
.L_x_5303:
        /* <DEDUP_REMOVED lines=14> */
.L_x_5317:
[----:B------:R-:W-:Y:S05]  /*29e0*/  BSYNC.RECONVERGENT B0 ;  /* 0x0000000000007941 */ /* 0x000fea0003800200 */
.L_x_5316:
[----:B------:R-:W0:Y:S01]  /*29f0*/  F2I.FTZ.TRUNC.NTZ R26, R26 ;  /* 0x0000001a001a7305 */ /* 0x000e22000021f100 */
[----:B------:R-:W-:Y:S05]  /*2a00*/  BRA `(.L_x_5291) ;  /* 0x0000000000547947 */ /* 0x000fea0003800000 */
.L_x_5290:
        /* <DEDUP_REMOVED lines=16> */
.L_x_5318:
[----:B------:R-:W-:Y:S01]  /*2b10*/  IMAD.MOV.U32 R26, RZ, RZ, RZ ;  /* 0x000000ffff1a7224 */ /* 0x000fe200078e00ff */
[----:B------:R-:W-:Y:S06]  /*2b20*/  BRA `(.L_x_5291) ;  /* 0x00000000000c7947 */ /* 0x000fec0003800000 */
.L_x_5315:
[----:B------:R0:W5:Y:S01]  /*2b30*/  LDG.E R26, desc[UR36][R4.64] ;  /* 0x00000024041a7981 */ /* 0x000162000c1e1900 */
[----:B------:R-:W-:Y:S05]  /*2b40*/  BRA `(.L_x_5291) ;  /* 0x0000000000047947 */ /* 0x000fea0003800000 */
.L_x_5314:
[----:B------:R0:W5:Y:S02]  /*2b50*/  LDG.E R26, desc[UR36][R4.64] ;  /* 0x00000024041a7981 */ /* 0x000164000c1e1900 */
.L_x_5291:
[----:B0-----:R-:W0:Y:S01]  /*2b60*/  LDC.64 R4, c[0x0][0x398] ;  /* 0x0000e600ff047b82 */ /* 0x001e220000000a00 */
[----:B------:R-:W3:Y:S01]  /*2b70*/  LDCU UR5, c[0x0][0x3ac] ;  /* 0x00007580ff0577ac */ /* 0x000ee20008000800 */
[----:B------:R-:W-:-:S04]  /*2b80*/  UPRMT UR4, UR39, 0x9910, URZ ;  /* 0x0000991027047896 */ /* 0x000fc800080000ff */
[----:B------:R-:W-:Y:S01]  /*2b90*/  UISETP.GT.AND UP0, UPT, UR4, 0x9, UPT ;  /* 0x000000090400788c */ /* 0x000fe2000bf04270 */
[----:B---3--:R-:W-:-:S05]  /*2ba0*/  IMAD R3, R18, UR5, RZ ;  /* 0x0000000512037c24 */ /* 0x008fca000f8e02ff */
        /* <DEDUP_REMOVED lines=13> */
.L_x_5322:
[----:B------:R0:W5:Y:S01]  /*2c80*/  LDG.E.U8 R27, desc[UR36][R4.64] ;  /* 0x00000024041b7981 */ /* 0x000162000c1e1100 */
[----:B------:R-:W-:Y:S05]  /*2c90*/  BRA `(.L_x_5324) ;  /* 0x0000000c00307947 */ /* 0x000fea0003800000 */
.L_x_5321:
        /* <DEDUP_REMOVED lines=8> */
.L_x_5326:
[----:B------:R0:W5:Y:S01]  /*2d20*/  LDG.E R27, desc[UR36][R4.64] ;  /* 0x00000024041b7981 */ /* 0x000162000c1e1900 */
[----:B------:R-:W-:Y:S05]  /*2d30*/  BRA `(.L_x_5324) ;  /* 0x0000000c00087947 */ /* 0x000fea0003800000 */
.L_x_5325:
[----:B------:R0:W5:Y:S01]  /*2d40*/  LDG.E.S16 R27, desc[UR36][R4.64] ;  /* 0x00000024041b7981 */ /* 0x000162000c1e1700 */
[----:B------:R-:W-:Y:S05]  /*2d50*/  BRA `(.L_x_5324) ;  /* 0x0000000c00007947 */ /* 0x000fea0003800000 */
.L_x_5320:
[----:B------:R-:W-:-:S09]  /*2d60*/  UISETP.GT.AND UP0, UPT, UR4, 0x6, UPT ;  /* 0x000000060400788c */ /* 0x000fd2000bf04270 */
[----:B------:R-:W-:Y:S05]  /*2d70*/  BRA.U UP0, `(.L_x_5327) ;  /* 0x00000001002c7547 */ /* 0x000fea000b800000 */
[----:B------:R-:W-:-:S09]  /*2d80*/  UISETP.NE.AND UP0, UPT, UR4, 0x5, UPT ;  /* 0x000000050400788c */ /* 0x000fd2000bf05270 */
[----:B------:R-:W-:Y:S05]  /*2d90*/  BRA.U !UP0, `(.L_x_5328) ;  /* 0x0000000108147547 */ /* 0x000fea000b800000 */
[----:B------:R-:W-:-:S09]  /*2da0*/  UISETP.NE.AND UP0, UPT, UR4, 0x6, UPT ;  /* 0x000000060400788c */ /* 0x000fd2000bf05270 */
[----:B------:R-:W-:Y:S05]  /*2db0*/  BRA.U UP0, `(.L_x_5323) ;  /* 0x0000000900947547 */ /* 0x000fea000b800000 */
[----:B------:R-:W3:Y:S02]  /*2dc0*/  LDG.E R4, desc[UR36][R4.64] ;  /* 0x0000002404047981 */ /* 0x000ee4000c1e1900 */
[----:B---3--:R0:W3:Y:S01]  /*2dd0*/  F2I.FTZ.TRUNC.NTZ R27, R4 ;  /* 0x00000004001b7305 */ /* 0x0080e2000021f100 */
[----:B------:R-:W-:Y:S05]  /*2de0*/  BRA `(.L_x_5324) ;  /* 0x0000000800dc7947 */ /* 0x000fea0003800000 */
.L_x_5328:
[----:B------:R-:W3:Y:S02]  /*2df0*/  LDG.E.U16 R4, desc[UR36][R4.64] ;  /* 0x0000002404047981 */ /* 0x000ee4000c1e1500 */
[----:B---3--:R-:W-:-:S06]  /*2e00*/  HADD2.F32 R27, -RZ, R4.H0_H0 ;  /* 0x20000004ff1b7230 */ /* 0x008fcc0000004100 */
[----:B------:R-:W0:Y:S01]  /*2e10*/  F2I.FTZ.TRUNC.NTZ R27, R27 ;  /* 0x0000001b001b7305 */ /* 0x000e22000021f100 */
[----:B------:R-:W-:Y:S05]  /*2e20*/  BRA `(.L_x_5324) ;  /* 0x0000000800cc7947 */ /* 0x000fea0003800000 */
.L_x_5327:
[----:B------:R-:W-:-:S09]  /*2e30*/  UISETP.NE.AND UP0, UPT, UR4, 0x7, UPT ;  /* 0x000000070400788c */ /* 0x000fd2000bf05270 */
[----:B------:R-:W-:Y:S05]  /*2e40*/  BRA.U !UP0, `(.L_x_5329) ;  /* 0x00000001082c7547 */ /* 0x000fea000b800000 */
[----:B------:R-:W-:-:S09]  /*2e50*/  UISETP.NE.AND UP0, UPT, UR4, 0x8, UPT ;  /* 0x000000080400788c */ /* 0x000fd2000bf05270 */
[----:B------:R-:W-:Y:S05]  /*2e60*/  BRA.U !UP0, `(.L_x_5330) ;  /* 0x0000000108147547 */ /* 0x000fea000b800000 */
[----:B------:R-:W-:-:S09]  /*2e70*/  UISETP.NE.AND UP0, UPT, UR4, 0x9, UPT ;  /* 0x000000090400788c */ /* 0x000fd2000bf05270 */
[----:B------:R-:W-:Y:S05]  /*2e80*/  BRA.U UP0, `(.L_x_5323) ;  /* 0x0000000900607547 */ /* 0x000fea000b800000 */
[----:B------:R-:W3:Y:S02]  /*2e90*/  LDG.E R4, desc[UR36][R4.64] ;  /* 0x0000002404047981 */ /* 0x000ee4000c1e1900 */
[----:B---3--:R0:W3:Y:S01]  /*2ea0*/  F2I.FTZ.TRUNC.NTZ R27, R4 ;  /* 0x00000004001b7305 */ /* 0x0080e2000021f100 */
[----:B------:R-:W-:Y:S05]  /*2eb0*/  BRA `(.L_x_5324) ;  /* 0x0000000800a87947 */ /* 0x000fea0003800000 */
.L_x_5330:
[----:B------:R-:W3:Y:S02]  /*2ec0*/  LDG.E.U16 R4, desc[UR36][R4.64] ;  /* 0x0000002404047981 */ /* 0x000ee4000c1e1500 */
[----:B---3--:R-:W-:-:S06]  /*2ed0*/  HADD2.F32 R27, -RZ, R4.H0_H0 ;  /* 0x20000004ff1b7230 */ /* 0x008fcc0000004100 */
[----:B------:R-:W0:Y:S01]  /*2ee0*/  F2I.FTZ.TRUNC.NTZ R27, R27 ;  /* 0x0000001b001b7305 */ /* 0x000e22000021f100 */
[----:B------:R-:W-:Y:S05]  /*2ef0*/  BRA `(.L_x_5324) ;  /* 0x0000000800987947 */ /* 0x000fea0003800000 */
.L_x_5329:
[----:B------:R-:W3:Y:S02]  /*2f00*/  LDG.E.64 R4, desc[UR36][R4.64] ;  /* 0x0000002404047981 */ /* 0x000ee4000c1e1b00 */
[----:B---3--:R0:W3:Y:S02]  /*2f10*/  F2I.F64.TRUNC R27, R4 ;  /* 0x00000004001b7311 */ /* 0x0080e4000030d100 */
[----:B0--3--:R-:W-:Y:S05]  /*2f20*/  BRA `(.L_x_5324) ;  /* 0x00000008008c7947 */ /* 0x009fea0003800000 */
.L_x_5319:
        /* <DEDUP_REMOVED lines=12> */
.L_x_5333:
[----:B------:R-:W3:Y:S02]  /*2ff0*/  LDG.E.64 R4, desc[UR36][R4.64] ;  /* 0x0000002404047981 */ /* 0x000ee4000c1e1b00 */
[----:B---3--:R0:W3:Y:S02]  /*3000*/  F2I.F64.TRUNC R27, R4 ;  /* 0x00000004001b7311 */ /* 0x0080e4000030d100 */
[----:B0--3--:R-:W-:Y:S05]  /*3010*/  BRA `(.L_x_5324) ;  /* 0x0000000800507947 */ /* 0x009fea0003800000 */
.L_x_5332:
[----:B------:R-:W-:-:S09]  /*3020*/  UISETP.NE.AND UP0, UPT, UR4, 0xf, UPT ;  /* 0x0000000f0400788c */ /* 0x000fd2000bf05270 */
[----:B------:R-:W-:Y:S05]  /*3030*/  BRA.U !UP0, `(.L_x_5334) ;  /* 0x0000000108987547 */ /* 0x000fea000b800000 */
[----:B------:R-:W-:-:S09]  /*3040*/  UISETP.NE.AND UP0, UPT, UR4, 0x17, UPT ;  /* 0x000000170400788c */ /* 0x000fd2000bf05270 */
[----:B------:R-:W-:Y:S05]  /*3050*/  BRA.U !UP0, `(.L_x_5335) ;  /* 0x0000000108587547 */ /* 0x000fea000b800000 */
[----:B------:R-:W-:-:S09]  /*3060*/  UISETP.NE.AND UP0, UPT, UR4, 0x18, UPT ;  /* 0x000000180400788c */ /* 0x000fd2000bf05270 */
[----:B------:R-:W-:Y:S05]  /*3070*/  BRA.U UP0, `(.L_x_5323) ;  /* 0x0000000500e47547 */ /* 0x000fea000b800000 */
[----:B-1----:R-:W3:Y:S01]  /*3080*/  LDG.E.U8 R0, desc[UR36][R4.64] ;  /* 0x0000002404007981 */ /* 0x002ee2000c1e1100 */
[----:B------:R-:W-:Y:S02]  /*3090*/  IMAD.MOV.U32 R7, RZ, RZ, 0x1f ;  /* 0x0000001fff077424 */ /* 0x000fe400078e00ff */
[----:B---3--:R-:W-:-:S05]  /*30a0*/  IMAD.SHL.U32 R0, R0, 0x1000000, RZ ;  /* 0x0100000000007824 */ /* 0x008fca00078e00ff */
        /* <DEDUP_REMOVED lines=17> */
.L_x_5335:
[----:B------:R-:W1:Y:S02]  /*31c0*/  LDG.E.U8 R4, desc[UR36][R4.64] ;  /* 0x0000002404047981 */ /* 0x000e64000c1e1100 */
[C---:B-1----:R-:W-:Y:S02]  /*31d0*/  IMAD.SHL.U32 R0, R4.reuse, 0x2000000, RZ ;  /* 0x0200000004007824 */ /* 0x042fe400078e00ff */
        /* <DEDUP_REMOVED lines=12> */
.L_x_5334:
[----:B------:R-:W3:Y:S02]  /*32a0*/  LDG.E.U16 R27, desc[UR36][R4.64] ;  /* 0x00000024041b7981 */ /* 0x000ee4000c1e1500 */
[----:B---3--:R-:W-:-:S06]  /*32b0*/  IMAD.U32 R27, R27, 0x10000, RZ ;  /* 0x000100001b1b7824 */ /* 0x008fcc00078e00ff */
[----:B------:R-:W0:Y:S01]  /*32c0*/  F2I.FTZ.TRUNC.NTZ R27, R27 ;  /* 0x0000001b001b7305 */ /* 0x000e22000021f100 */
[----:B------:R-:W-:Y:S05]  /*32d0*/  BRA `(.L_x_5324) ;  /* 0x0000000400a07947 */ /* 0x000fea0003800000 */
.L_x_5331:
        /* <DEDUP_REMOVED lines=10> */
.L_x_5338:
        /* <DEDUP_REMOVED lines=8> */
[--C-:B-1----:R-:W-:Y:S01]  /*3400*/  SHF.R.U32.HI R0, RZ, 0x3, R4.reuse ;  /* 0x00000003ff007819 */ /* 0x102fe20000011604 */
        /* <DEDUP_REMOVED lines=12> */
.L_x_5342:
[----:B------:R-:W-:Y:S05]  /*34d0*/  BSYNC.RECONVERGENT B1 ;  /* 0x0000000000017941 */ /* 0x000fea0003800200 */
.L_x_5341:
[----:B------:R-:W-:Y:S01]  /*34e0*/  IMAD.SHL.U32 R0, R0, 0x100000, RZ ;  /* 0x0010000000007824 */ /* 0x000fe200078e00ff */
[----:B------:R-:W-:-:S04]  /*34f0*/  LEA R3, R3, 0x3b800000, 0x17 ;  /* 0x3b80000003037811 */ /* 0x000fc800078eb8ff */
[----:B------:R-:W-:-:S07]  /*3500*/  LOP3.LUT R27, R3, R0, R27, 0xfe, !PT ;  /* 0x00000000031b7212 */ /* 0x000fce00078efe1b */
.L_x_5340:
[----:B------:R-:W-:Y:S05]  /*3510*/  BSYNC.RECONVERGENT B0 ;  /* 0x0000000000007941 */ /* 0x000fea0003800200 */
.L_x_5339:
[----:B------:R-:W3:Y:S01]  /*3520*/  F2I.FTZ.TRUNC.NTZ R27, R27 ;  /* 0x0000001b001b7305 */ /* 0x000ee2000021f100 */
[----:B------:R-:W-:Y:S05]  /*3530*/  BRA `(.L_x_5324) ;  /* 0x0000000400087947 */ /* 0x000fea0003800000 */
.L_x_5337:
        /* <DEDUP_REMOVED lines=21> */
.L_x_5346:
[----:B------:R-:W-:Y:S05]  /*3690*/  BSYNC.RECONVERGENT B1 ;  /* 0x0000000000017941 */ /* 0x000fea0003800200 */
.L_x_5345:
[----:B------:R-:W-:Y:S01]  /*36a0*/  IMAD.SHL.U32 R0, R0, 0x200000, RZ ;  /* 0x0020000000007824 */ /* 0x000fe200078e00ff */
[----:B------:R-:W-:-:S04]  /*36b0*/  LEA R3, R3, 0x37800000, 0x17 ;  /* 0x3780000003037811 */ /* 0x000fc800078eb8ff */
[----:B------:R-:W-:-:S07]  /*36c0*/  LOP3.LUT R27, R3, R0, R27, 0xfe, !PT ;  /* 0x00000000031b7212 */ /* 0x000fce00078efe1b */
.L_x_5344:
[----:B------:R-:W-:Y:S05]  /*36d0*/  BSYNC.RECONVERGENT B0 ;  /* 0x0000000000007941 */ /* 0x000fea0003800200 */
.L_x_5343:
[----:B------:R-:W0:Y:S01]  /*36e0*/  F2I.FTZ.TRUNC.NTZ R27, R27 ;  /* 0x0000001b001b7305 */ /* 0x000e22000021f100 */
[----:B------:R-:W-:Y:S05]  /*36f0*/  BRA `(.L_x_5324) ;  /* 0x0000000000987947 */ /* 0x000fea0003800000 */
.L_x_5336:
        /* <DEDUP_REMOVED lines=12> */
[----:B------:R-:W-:Y:S02]  /*37c0*/  @!P0 IMAD.MOV.U32 R27, RZ, RZ, 0x7f800001 ;  /* 0x7f800001ff1b8424 */ /* 0x000fe400078e00ff */
[----:B------:R-:W-:-:S07]  /*37d0*/  @P0 IMAD.SHL.U32 R27, R4, 0x800000, RZ ;  /* 0x00800000041b0824 */ /* 0x000fce00078e00ff */
.L_x_5350:
[----:B------:R-:W-:Y:S05]  /*37e0*/  BSYNC.RECONVERGENT B0 ;  /* 0x0000000000007941 */ /* 0x000fea0003800200 */
.L_x_5349:
[----:B------:R-:W0:Y:S01]  /*37f0*/  F2I.FTZ.TRUNC.NTZ R27, R27 ;  /* 0x0000001b001b7305 */ /* 0x000e22000021f100 */
[----:B------:R-:W-:Y:S05]  /*3800*/  BRA `(.L_x_5324) ;  /* 0x0000000000547947 */ /* 0x000fea0003800000 */
.L_x_5323:
[----:B------:R-:W-:Y:S01]  /*3810*/  MOV R14, 0x0 ;  /* 0x00000000000e7802 */ /* 0x000fe20000000f00 */
[----:B------:R-:W0:Y:S01]  /*3820*/  LDCU.64 UR4, c[0x4][0x148] ;  /* 0x01002900ff0477ac */ /* 0x000e220008000a00 */
[----:B------:R-:W-:Y:S02]  /*3830*/  IMAD.MOV.U32 R8, RZ, RZ, 0x4e ;  /* 0x0000004eff087424 */ /* 0x000fe400078e00ff */
[----:B------:R-:W-:Y:S01]  /*3840*/  IMAD.MOV.U32 R12, RZ, RZ, 0x1 ;  /* 0x00000001ff0c7424 */ /* 0x000fe200078e00ff */
[----:B------:R-:W3:Y:S01]  /*3850*/  LDCU.64 UR6, c[0x4][0x150] ;  /* 0x01002a00ff0677ac */ /* 0x000ee20008000a00 */
[----:B------:R-:W1:Y:S01]  /*3860*/  LDC.64 R14, c[0x4][R14] ;  /* 0x010000000e0e7b82 */ /* 0x000e620000000a00 */
[----:B------:R-:W-:Y:S01]  /*3870*/  IMAD.MOV.U32 R13, RZ, RZ, RZ ;  /* 0x000000ffff0d7224 */ /* 0x000fe200078e00ff */
[----:B------:R-:W2:Y:S01]  /*3880*/  LDCU.64 UR8, c[0x4][0x28] ;  /* 0x01000500ff0877ac */ /* 0x000ea20008000a00 */
[----:B0-----:R-:W-:Y:S02]  /*3890*/  IMAD.U32 R4, RZ, RZ, UR4 ;  /* 0x00000004ff047e24 */ /* 0x001fe4000f8e00ff */
[----:B------:R-:W-:-:S02]  /*38a0*/  IMAD.U32 R5, RZ, RZ, UR5 ;  /* 0x00000005ff057e24 */ /* 0x000fc4000f8e00ff */
[----:B---3--:R-:W-:Y:S02]  /*38b0*/  IMAD.U32 R6, RZ, RZ, UR6 ;  /* 0x00000006ff067e24 */ /* 0x008fe4000f8e00ff */
[----:B------:R-:W-:Y:S02]  /*38c0*/  IMAD.U32 R7, RZ, RZ, UR7 ;  /* 0x00000007ff077e24 */ /* 0x000fe4000f8e00ff */
[----:B--2---:R-:W-:Y:S02]  /*38d0*/  IMAD.U32 R10, RZ, RZ, UR8 ;  /* 0x00000008ff0a7e24 */ /* 0x004fe4000f8e00ff */
[----:B------:R-:W-:-:S07]  /*38e0*/  IMAD.U32 R11, RZ, RZ, UR9 ;  /* 0x00000009ff0b7e24 */ /* 0x000fce000f8e00ff */
[----:B------:R-:W-:-:S07]  /*38f0*/  LEPC R20, `(.L_x_5351) ;  /* 0x000000001014794e */ /* 0x000fce0000000000 */
[----:B-1--45:R-:W-:Y:S05]  /*3900*/  CALL.ABS.NOINC R14 ;  /* 0x000000000e007343 */ /* 0x032fea0003c00000 */
.L_x_5351:
[----:B------:R-:W-:Y:S01]  /*3910*/  IMAD.MOV.U32 R27, RZ, RZ, RZ ;  /* 0x000000ffff1b7224 */ /* 0x000fe200078e00ff */
[----:B------:R-:W-:Y:S06]  /*3920*/  BRA `(.L_x_5324) ;  /* 0x00000000000c7947 */ /* 0x000fec0003800000 */
.L_x_5348:
[----:B------:R0:W5:Y:S01]  /*3930*/  LDG.E R27, desc[UR36][R4.64] ;  /* 0x00000024041b7981 */ /* 0x000162000c1e1900 */
[----:B------:R-:W-:Y:S05]  /*3940*/  BRA `(.L_x_5324) ;  /* 0x0000000000047947 */ /* 0x000fea0003800000 */
.L_x_5347:
[----:B------:R0:W5:Y:S02]  /*3950*/  LDG.E R27, desc[UR36][R4.64] ;  /* 0x00000024041b7981 */ /* 0x000164000c1e1900 */
.L_x_5324:
[----:B------:R-:W-:-:S07]  /*3960*/  VIADD R29, R29, 0x80 ;  /* 0x000000801d1d7836 */ /* 0x000fce0000000000 */
.L_x_5285:
[----:B------:R-:W-:Y:S05]  /*3970*/  BSYNC.RECONVERGENT B6 ;  /* 0x0000000000067941 */ /* 0x000fea0003800200 */
.L_x_5284:
[----:B------:R-:W-:Y:S01]  /*3980*/  ISETP.GE.AND P0, PT, R29, R16, PT ;  /* 0x000000101d00720c */ /* 0x000fe20003f06270 */
[----:B------:R-:W-:Y:S01]  /*3990*/  BSSY.RECONVERGENT B6, `(.L_x_5352) ;  /* 0x00001c6000067945 */ /* 0x000fe20003800200 */
[----:B------:R-:W-:Y:S02]  /*39a0*/  IMAD.MOV.U32 R24, RZ, RZ, RZ ;  /* 0x000000ffff187224 */ /* 0x000fe400078e00ff */
[----:B------:R-:W-:-:S09]  /*39b0*/  IMAD.MOV.U32 R23, RZ, RZ, RZ ;  /* 0x000000ffff177224 */ /* 0x000fd200078e00ff */
        /* <DEDUP_REMOVED lines=20> */
.L_x_5357:
[----:B------:R0:W5:Y:S01]  /*3b00*/  LDG.E.U8 R24, desc[UR36][R4.64] ;  /* 0x0000002404187981 */ /* 0x000162000c1e1100 */
[----:B------:R-:W-:Y:S05]  /*3b10*/  BRA `(.L_x_5359) ;  /* 0x0000000c00307947 */ /* 0x000fea0003800000 */
.L_x_5356:
        /* <DEDUP_REMOVED lines=8> */
.L_x_5361:
[----:B------:R0:W5:Y:S01]  /*3ba0*/  LDG.E R24, desc[UR36][R4.64] ;  /* 0x0000002404187981 */ /* 0x000162000c1e1900 */
[----:B------:R-:W-:Y:S05]  /*3bb0*/  BRA `(.L_x_5359) ;  /* 0x0000000c00087947 */ /* 0x000fea0003800000 */
.L_x_5360:
[----:B------:R0:W5:Y:S01]  /*3bc0*/  LDG.E.S16 R24, desc[UR36][R4.64] ;  /* 0x0000002404187981 */ /* 0x000162000c1e1700 */
[----:B------:R-:W-:Y:S05]  /*3bd0*/  BRA `(.L_x_5359) ;  /* 0x0000000c00007947 */ /* 0x000fea0003800000 */
.L_x_5355:
        /* <DEDUP_REMOVED lines=9> */
.L_x_5363:
[----:B------:R-:W2:Y:S02]  /*3c70*/  LDG.E.U16 R4, desc[UR36][R4.64] ;  /* 0x0000002404047981 */ /* 0x000ea4000c1e1500 */
[----:B--2---:R-:W-:-:S06]  /*3c80*/  HADD2.F32 R24, -RZ, R4.H0_H0 ;  /* 0x20000004ff187230 */ /* 0x004fcc0000004100 */
[----:B------:R-:W0:Y:S01]  /*3c90*/  F2I.FTZ.TRUNC.NTZ R24, R24 ;  /* 0x0000001800187305 */ /* 0x000e22000021f100 */
[----:B------:R-:W-:Y:S05]  /*3ca0*/  BRA `(.L_x_5359) ;  /* 0x0000000800cc7947 */ /* 0x000fea0003800000 */
.L_x_5362:
        /* <DEDUP_REMOVED lines=9> */
.L_x_5365:
[----:B------:R-:W2:Y:S02]  /*3d40*/  LDG.E.U16 R4, desc[UR36][R4.64] ;  /* 0x0000002404047981 */ /* 0x000ea4000c1e1500 */
[----:B--2---:R-:W-:-:S06]  /*3d50*/  HADD2.F32 R24, -RZ, R4.H0_H0 ;  /* 0x20000004ff187230 */ /* 0x004fcc0000004100 */
[----:B------:R-:W0:Y:S01]  /*3d60*/  F2I.FTZ.TRUNC.NTZ R24, R24 ;  /* 0x0000001800187305 */ /* 0x000e22000021f100 */
[----:B------:R-:W-:Y:S05]  /*3d70*/  BRA `(.L_x_5359) ;  /* 0x0000000800987947 */ /* 0x000fea0003800000 */
.L_x_5364:
[----:B------:R-:W2:Y:S02]  /*3d80*/  LDG.E.64 R4, desc[UR36][R4.64] ;  /* 0x0000002404047981 */ /* 0x000ea4000c1e1b00 */
[----:B--2---:R0:W1:Y:S02]  /*3d90*/  F2I.F64.TRUNC R24, R4 ;  /* 0x0000000400187311 */ /* 0x004064000030d100 */
[----:B01----:R-:W-:Y:S05]  /*3da0*/  BRA `(.L_x_5359) ;  /* 0x00000008008c7947 */ /* 0x003fea0003800000 */
.L_x_5354:
        /* <DEDUP_REMOVED lines=12> */
.L_x_5368:
[----:B------:R-:W2:Y:S02]  /*3e70*/  LDG.E.64 R4, desc[UR36][R4.64] ;  /* 0x0000002404047981 */ /* 0x000ea4000c1e1b00 */
[----:B--2---:R0:W1:Y:S02]  /*3e80*/  F2I.F64.TRUNC R24, R4 ;  /* 0x0000000400187311 */ /* 0x004064000030d100 */
[----:B01----:R-:W-:Y:S05]  /*3e90*/  BRA `(.L_x_5359) ;  /* 0x0000000800507947 */ /* 0x003fea0003800000 */
.L_x_5367:
        /* <DEDUP_REMOVED lines=26> */
.L_x_5370:
        /* <DEDUP_REMOVED lines=14> */
.L_x_5369:
[----:B------:R-:W2:Y:S02]  /*4120*/  LDG.E.U16 R24, desc[UR36][R4.64] ;  /* 0x0000002404187981 */ /* 0x000ea4000c1e1500 */
[----:B--2---:R-:W-:-:S06]  /*4130*/  IMAD.U32 R24, R24, 0x10000, RZ ;  /* 0x0001000018187824 */ /* 0x004fcc00078e00ff */
[----:B------:R-:W0:Y:S01]  /*4140*/  F2I.FTZ.TRUNC.NTZ R24, R24 ;  /* 0x0000001800187305 */ /* 0x000e22000021f100 */
[----:B------:R-:W-:Y:S05]  /*4150*/  BRA `(.L_x_5359) ;  /* 0x0000000400a07947 */ /* 0x000fea0003800000 */
.L_x_5366:
        /* <DEDUP_REMOVED lines=10> */
.L_x_5373:
        /* <DEDUP_REMOVED lines=21> */
.L_x_5377:
[----:B------:R-:W-:Y:S05]  /*4350*/  BSYNC.RECONVERGENT B1 ;  /* 0x0000000000017941 */ /* 0x000fea0003800200 */
.L_x_5376:
[----:B------:R-:W-:Y:S01]  /*4360*/  IMAD.SHL.U32 R0, R0, 0x100000, RZ ;  /* 0x0010000000007824 */ /* 0x000fe200078e00ff */
[----:B------:R-:W-:-:S04]  /*4370*/  LEA R3, R3, 0x3b800000, 0x17 ;  /* 0x3b80000003037811 */ /* 0x000fc800078eb8ff */
[----:B------:R-:W-:-:S07]  /*4380*/  LOP3.LUT R24, R3, R0, R7, 0xfe, !PT ;  /* 0x0000000003187212 */ /* 0x000fce00078efe07 */
.L_x_5375:
[----:B------:R-:W-:Y:S05]  /*4390*/  BSYNC.RECONVERGENT B0 ;  /* 0x0000000000007941 */ /* 0x000fea0003800200 */
.L_x_5374:
[----:B------:R-:W0:Y:S01]  /*43a0*/  F2I.FTZ.TRUNC.NTZ R24, R24 ;  /* 0x0000001800187305 */ /* 0x000e22000021f100 */
[----:B------:R-:W-:Y:S05]  /*43b0*/  BRA `(.L_x_5359) ;  /* 0x0000000400087947 */ /* 0x000fea0003800000 */
.L_x_5372:
        /* <DEDUP_REMOVED lines=21> */
.L_x_5381:
[----:B------:R-:W-:Y:S05]  /*4510*/  BSYNC.RECONVERGENT B1 ;  /* 0x0000000000017941 */ /* 0x000fea0003800200 */
.L_x_5380:
[----:B------:R-:W-:Y:S01]  /*4520*/  IMAD.SHL.U32 R0, R0, 0x200000, RZ ;  /* 0x0020000000007824 */ /* 0x000fe200078e00ff */
[----:B------:R-:W-:-:S04]  /*4530*/  LEA R3, R3, 0x37800000, 0x17 ;  /* 0x3780000003037811 */ /* 0x000fc800078eb8ff */
[----:B------:R-:W-:-:S07]  /*4540*/  LOP3.LUT R24, R3, R0, R7, 0xfe, !PT ;  /* 0x0000000003187212 */ /* 0x000fce00078efe07 */
.L_x_5379:
[----:B------:R-:W-:Y:S05]  /*4550*/  BSYNC.RECONVERGENT B0 ;  /* 0x0000000000007941 */ /* 0x000fea0003800200 */
.L_x_5378:
[----:B------:R-:W0:Y:S01]  /*4560*/  F2I.FTZ.TRUNC.NTZ R24, R24 ;  /* 0x0000001800187305 */ /* 0x000e22000021f100 */
[----:B------:R-:W-:Y:S05]  /*4570*/  BRA `(.L_x_5359) ;  /* 0x0000000000987947 */ /* 0x000fea0003800000 */
.L_x_5371:
        /* <DEDUP_REMOVED lines=14> */
.L_x_5385:
[----:B------:R-:W-:Y:S05]  /*4660*/  BSYNC.RECONVERGENT B0 ;  /* 0x0000000000007941 */ /* 0x000fea0003800200 */
.L_x_5384:
[----:B------:R-:W0:Y:S01]  /*4670*/  F2I.FTZ.TRUNC.NTZ R24, R24 ;  /* 0x0000001800187305 */ /* 0x000e22000021f100 */
[----:B------:R-:W-:Y:S05]  /*4680*/  BRA `(.L_x_5359) ;  /* 0x0000000000547947 */ /* 0x000fea0003800000 */
.L_x_5358:
        /* <DEDUP_REMOVED lines=16> */
.L_x_5386:
[----:B------:R-:W-:Y:S01]  /*4790*/  IMAD.MOV.U32 R24, RZ, RZ, RZ ;  /* 0x000000ffff187224 */ /* 0x000fe200078e00ff */
[----:B------:R-:W-:Y:S06]  /*47a0*/  BRA `(.L_x_5359) ;  /* 0x00000000000c7947 */ /* 0x000fec0003800000 */
.L_x_5383:
[----:B------:R0:W5:Y:S01]  /*47b0*/  LDG.E R24, desc[UR36][R4.64] ;  /* 0x0000002404187981 */ /* 0x000162000c1e1900 */
[----:B------:R-:W-:Y:S05]  /*47c0*/  BRA `(.L_x_5359) ;  /* 0x0000000000047947 */ /* 0x000fea0003800000 */
.L_x_5382:
[----:B------:R0:W5:Y:S02]  /*47d0*/  LDG.E R24, desc[UR36][R4.64] ;  /* 0x0000002404187981 */ /* 0x000164000c1e1900 */
.L_x_5359:
        /* <DEDUP_REMOVED lines=18> */
.L_x_5390:
[----:B------:R0:W5:Y:S01]  /*4900*/  LDG.E.U8 R23, desc[UR36][R4.64] ;  /* 0x0000002404177981 */ /* 0x000162000c1e1100 */
[----:B------:R-:W-:Y:S05]  /*4910*/  BRA `(.L_x_5392) ;  /* 0x0000000c00307947 */ /* 0x000fea0003800000 */
.L_x_5389:
        /* <DEDUP_REMOVED lines=8> */
.L_x_5394:
[----:B------:R0:W5:Y:S01]  /*49a0*/  LDG.E R23, desc[UR36][R4.64] ;  /* 0x0000002404177981 */ /* 0x000162000c1e1900 */
[----:B------:R-:W-:Y:S05]  /*49b0*/  BRA `(.L_x_5392) ;  /* 0x0000000c00087947 */ /* 0x000fea0003800000 */
.L_x_5393:
[----:B------:R0:W5:Y:S01]  /*49c0*/  LDG.E.S16 R23, desc[UR36][R4.64] ;  /* 0x0000002404177981 */ /* 0x000162000c1e1700 */
[----:B------:R-:W-:Y:S05]  /*49d0*/  BRA `(.L_x_5392) ;  /* 0x0000000c00007947 */ /* 0x000fea0003800000 */
.L_x_5388:
        /* <DEDUP_REMOVED lines=9> */
.L_x_5396:
[----:B------:R-:W3:Y:S02]  /*4a70*/  LDG.E.U16 R4, desc[UR36][R4.64] ;  /* 0x0000002404047981 */ /* 0x000ee4000c1e1500 */
[----:B---3--:R-:W-:-:S06]  /*4a80*/  HADD2.F32 R23, -RZ, R4.H0_H0 ;  /* 0x20000004ff177230 */ /* 0x008fcc0000004100 */
[----:B------:R-:W0:Y:S01]  /*4a90*/  F2I.FTZ.TRUNC.NTZ R23, R23 ;  /* 0x0000001700177305 */ /* 0x000e22000021f100 */
[----:B------:R-:W-:Y:S05]  /*4aa0*/  BRA `(.L_x_5392) ;  /* 0x0000000800cc7947 */ /* 0x000fea0003800000 */
.L_x_5395:
        /* <DEDUP_REMOVED lines=9> */
.L_x_5398:
[----:B------:R-:W3:Y:S02]  /*4b40*/  LDG.E.U16 R4, desc[UR36][R4.64] ;  /* 0x0000002404047981 */ /* 0x000ee4000c1e1500 */
[----:B---3--:R-:W-:-:S06]  /*4b50*/  HADD2.F32 R23, -RZ, R4.H0_H0 ;  /* 0x20000004ff177230 */ /* 0x008fcc0000004100 */
[----:B------:R-:W0:Y:S01]  /*4b60*/  F2I.FTZ.TRUNC.NTZ R23, R23 ;  /* 0x0000001700177305 */ /* 0x000e22000021f100 */
[----:B------:R-:W-:Y:S05]  /*4b70*/  BRA `(.L_x_5392) ;  /* 0x0000000800987947 */ /* 0x000fea0003800000 */
.L_x_5397:
[----:B------:R-:W3:Y:S02]  /*4b80*/  LDG.E.64 R4, desc[UR36][R4.64] ;  /* 0x0000002404047981 */ /* 0x000ee4000c1e1b00 */
[----:B---3--:R0:W3:Y:S02]  /*4b90*/  F2I.F64.TRUNC R23, R4 ;  /* 0x0000000400177311 */ /* 0x0080e4000030d100 */
[----:B0--3--:R-:W-:Y:S05]  /*4ba0*/  BRA `(.L_x_5392) ;  /* 0x00000008008c7947 */ /* 0x009fea0003800000 */
.L_x_5387:
        /* <DEDUP_REMOVED lines=12> */
.L_x_5401:
[----:B------:R-:W3:Y:S02]  /*4c70*/  LDG.E.64 R4, desc[UR36][R4.64] ;  /* 0x0000002404047981 */ /* 0x000ee4000c1e1b00 */
[----:B---3--:R0:W3:Y:S02]  /*4c80*/  F2I.F64.TRUNC R23, R4 ;  /* 0x0000000400177311 */ /* 0x0080e4000030d100 */
[----:B0--3--:R-:W-:Y:S05]  /*4c90*/  BRA `(.L_x_5392) ;  /* 0x0000000800507947 */ /* 0x009fea0003800000 */
.L_x_5400:
        /* <DEDUP_REMOVED lines=26> */
.L_x_5403:
        /* <DEDUP_REMOVED lines=14> */
.L_x_5402:
[----:B------:R-:W3:Y:S02]  /*4f20*/  LDG.E.U16 R23, desc[UR36][R4.64] ;  /* 0x0000002404177981 */ /* 0x000ee4000c1e1500 */
[----:B---3--:R-:W-:-:S06]  /*4f30*/  IMAD.U32 R23, R23, 0x10000, RZ ;  /* 0x0001000017177824 */ /* 0x008fcc00078e00ff */
[----:B------:R-:W0:Y:S01]  /*4f40*/  F2I.FTZ.TRUNC.NTZ R23, R23 ;  /* 0x0000001700177305 */ /* 0x000e22000021f100 */
[----:B------:R-:W-:Y:S05]  /*4f50*/  BRA `(.L_x_5392) ;  /* 0x0000000400a07947 */ /* 0x000fea0003800000 */
.L_x_5399:
        /* <DEDUP_REMOVED lines=10> */
.L_x_5406:
        /* <DEDUP_REMOVED lines=21> */
.L_x_5410:
[----:B------:R-:W-:Y:S05]  /*5150*/  BSYNC.RECONVERGENT B1 ;  /* 0x0000000000017941 */ /* 0x000fea0003800200 */
.L_x_5409:
[----:B------:R-:W-:Y:S01]  /*5160*/  IMAD.SHL.U32 R0, R0, 0x100000, RZ ;  /* 0x0010000000007824 */ /* 0x000fe200078e00ff */
[----:B------:R-:W-:-:S04]  /*5170*/  LEA R3, R3, 0x3b800000, 0x17 ;  /* 0x3b80000003037811 */ /* 0x000fc800078eb8ff */
[----:B------:R-:W-:-:S07]  /*5180*/  LOP3.LUT R23, R3, R0, R23, 0xfe, !PT ;  /* 0x0000000003177212 */ /* 0x000fce00078efe17 */
.L_x_5408:
[----:B------:R-:W-:Y:S05]  /*5190*/  BSYNC.RECONVERGENT B0 ;  /* 0x0000000000007941 */ /* 0x000fea0003800200 */
.L_x_5407:
[----:B------:R-:W3:Y:S01]  /*51a0*/  F2I.FTZ.TRUNC.NTZ R23, R23 ;  /* 0x0000001700177305 */ /* 0x000ee2000021f100 */
[----:B------:R-:W-:Y:S05]  /*51b0*/  BRA `(.L_x_5392) ;  /* 0x0000000400087947 */ /* 0x000fea0003800000 */
.L_x_5405:
        /* <DEDUP_REMOVED lines=21> */
.L_x_5414:
[----:B------:R-:W-:Y:S05]  /*5310*/  BSYNC.RECONVERGENT B1 ;  /* 0x0000000000017941 */ /* 0x000fea0003800200 */
.L_x_5413:
[----:B------:R-:W-:Y:S01]  /*5320*/  IMAD.SHL.U32 R0, R0, 0x200000, RZ ;  /* 0x0020000000007824 */ /* 0x000fe200078e00ff */
[----:B------:R-:W-:-:S04]  /*5330*/  LEA R3, R3, 0x37800000, 0x17 ;  /* 0x3780000003037811 */ /* 0x000fc800078eb8ff */
[----:B------:R-:W-:-:S07]  /*5340*/  LOP3.LUT R23, R3, R0, R23, 0xfe, !PT ;  /* 0x0000000003177212 */ /* 0x000fce00078efe17 */
.L_x_5412:
[----:B------:R-:W-:Y:S05]  /*5350*/  BSYNC.RECONVERGENT B0 ;  /* 0x0000000000007941 */ /* 0x000fea0003800200 */
.L_x_5411:
[----:B------:R-:W0:Y:S01]  /*5360*/  F2I.FTZ.TRUNC.NTZ R23, R23 ;  /* 0x0000001700177305 */ /* 0x000e22000021f100 */
[----:B------:R-:W-:Y:S05]  /*5370*/  BRA `(.L_x_5392) ;  /* 0x0000000000987947 */ /* 0x000fea0003800000 */
.L_x_5404:
        /* <DEDUP_REMOVED lines=14> */
.L_x_5418:
[----:B------:R-:W-:Y:S05]  /*5460*/  BSYNC.RECONVERGENT B0 ;  /* 0x0000000000007941 */ /* 0x000fea0003800200 */
.L_x_5417:
[----:B------:R-:W0:Y:S01]  /*5470*/  F2I.FTZ.TRUNC.NTZ R23, R23 ;  /* 0x0000001700177305 */ /* 0x000e22000021f100 */
[----:B------:R-:W-:Y:S05]  /*5480*/  BRA `(.L_x_5392) ;  /* 0x0000000000547947 */ /* 0x000fea0003800000 */
.L_x_5391:
        /* <DEDUP_REMOVED lines=16> */
.L_x_5419:
[----:B------:R-:W-:Y:S01]  /*5590*/  IMAD.MOV.U32 R23, RZ, RZ, RZ ;  /* 0x000000ffff177224 */ /* 0x000fe200078e00ff */
[----:B------:R-:W-:Y:S06]  /*55a0*/  BRA `(.L_x_5392) ;  /* 0x00000000000c7947 */ /* 0x000fec0003800000 */
.L_x_5416:
[----:B------:R0:W5:Y:S01]  /*55b0*/  LDG.E R23, desc[UR36][R4.64] ;  /* 0x0000002404177981 */ /* 0x000162000c1e1900 */
[----:B------:R-:W-:Y:S05]  /*55c0*/  BRA `(.L_x_5392) ;  /* 0x0000000000047947 */ /* 0x000fea0003800000 */
.L_x_5415:
[----:B------:R0:W5:Y:S02]  /*55d0*/  LDG.E R23, desc[UR36][R4.64] ;  /* 0x0000002404177981 */ /* 0x000164000c1e1900 */
.L_x_5392:
[----:B------:R-:W-:-:S07]  /*55e0*/  VIADD R29, R29, 0x80 ;  /* 0x000000801d1d7836 */ /* 0x000fce0000000000 */
.L_x_5353:
[----:B------:R-:W-:Y:S05]  /*55f0*/  BSYNC.RECONVERGENT B6 ;  /* 0x0000000000067941 */ /* 0x000fea0003800200 */
.L_x_5352:
        /* <DEDUP_REMOVED lines=24> */
.L_x_5425:
[----:B------:R0:W5:Y:S01]  /*5780*/  LDG.E.U8 R19, desc[UR36][R4.64] ;  /* 0x0000002404137981 */ /* 0x000162000c1e1100 */
[----:B------:R-:W-:Y:S05]  /*5790*/  BRA `(.L_x_5427) ;  /* 0x0000000c00307947 */ /* 0x000fea0003800000 */
.L_x_5424:
        /* <DEDUP_REMOVED lines=8> */
.L_x_5429:
[----:B------:R3:W5:Y:S01]  /*5820*/  LDG.E R19, desc[UR36][R4.64] ;  /* 0x0000002404137981 */ /* 0x000762000c1e1900 */
[----:B------:R-:W-:Y:S05]  /*5830*/  BRA `(.L_x_5427) ;  /* 0x0000000c00087947 */ /* 0x000fea0003800000 */
.L_x_5428:
[----:B------:R2:W5:Y:S01]  /*5840*/  LDG.E.S16 R19, desc[UR36][R4.64] ;  /* 0x0000002404137981 */ /* 0x000562000c1e1700 */
[----:B------:R-:W-:Y:S05]  /*5850*/  BRA `(.L_x_5427) ;  /* 0x0000000c00007947 */ /* 0x000fea0003800000 */
.L_x_5423:
        /* <DEDUP_REMOVED lines=9> */
.L_x_5431:
[----:B------:R-:W2:Y:S02]  /*58f0*/  LDG.E.U16 R4, desc[UR36][R4.64] ;  /* 0x0000002404047981 */ /* 0x000ea4000c1e1500 */
[----:B--2---:R-:W-:-:S06]  /*5900*/  HADD2.F32 R19, -RZ, R4.H0_H0 ;  /* 0x20000004ff137230 */ /* 0x004fcc0000004100 */
[----:B------:R-:W0:Y:S01]  /*5910*/  F2I.FTZ.TRUNC.NTZ R19, R19 ;  /* 0x0000001300137305 */ /* 0x000e22000021f100 */
[----:B------:R-:W-:Y:S05]  /*5920*/  BRA `(.L_x_5427) ;  /* 0x0000000800cc7947 */ /* 0x000fea0003800000 */
.L_x_5430:
        /* <DEDUP_REMOVED lines=9> */
.L_x_5433:
[----:B------:R-:W2:Y:S02]  /*59c0*/  LDG.E.U16 R4, desc[UR36][R4.64] ;  /* 0x0000002404047981 */ /* 0x000ea4000c1e1500 */
[----:B--2---:R-:W-:-:S06]  /*59d0*/  HADD2.F32 R19, -RZ, R4.H0_H0 ;  /* 0x20000004ff137230 */ /* 0x004fcc0000004100 */
[----:B------:R-:W0:Y:S01]  /*59e0*/  F2I.FTZ.TRUNC.NTZ R19, R19 ;  /* 0x0000001300137305 */ /* 0x000e22000021f100 */
[----:B------:R-:W-:Y:S05]  /*59f0*/  BRA `(.L_x_5427) ;  /* 0x0000000800987947 */ /* 0x000fea0003800000 */
.L_x_5432:
[----:B------:R-:W2:Y:S02]  /*5a00*/  LDG.E.64 R4, desc[UR36][R4.64] ;  /* 0x0000002404047981 */ /* 0x000ea4000c1e1b00 */
[----:B--2---:R0:W1:Y:S02]  /*5a10*/  F2I.F64.TRUNC R19, R4 ;  /* 0x0000000400137311 */ /* 0x004064000030d100 */
[----:B01----:R-:W-:Y:S05]  /*5a20*/  BRA `(.L_x_5427) ;  /* 0x00000008008c7947 */ /* 0x003fea0003800000 */
.L_x_5422:
        /* <DEDUP_REMOVED lines=12> */
.L_x_5436:
[----:B------:R-:W2:Y:S02]  /*5af0*/  LDG.E.64 R4, desc[UR36][R4.64] ;  /* 0x0000002404047981 */ /* 0x000ea4000c1e1b00 */
[----:B--2---:R0:W1:Y:S02]  /*5b00*/  F2I.F64.TRUNC R19, R4 ;  /* 0x0000000400137311 */ /* 0x004064000030d100 */
[----:B01----:R-:W-:Y:S05]  /*5b10*/  BRA `(.L_x_5427) ;  /* 0x0000000800507947 */ /* 0x003fea0003800000 */
.L_x_5435:
        /* <DEDUP_REMOVED lines=26> */
.L_x_5438:
        /* <DEDUP_REMOVED lines=14> */
.L_x_5437:
[----:B------:R-:W2:Y:S02]  /*5da0*/  LDG.E.U16 R19, desc[UR36][R4.64] ;  /* 0x0000002404137981 */ /* 0x000ea4000c1e1500 */
[----:B--2---:R-:W-:-:S06]  /*5db0*/  IMAD.U32 R19, R19, 0x10000, RZ ;  /* 0x0001000013137824 */ /* 0x004fcc00078e00ff */
[----:B------:R-:W0:Y:S01]  /*5dc0*/  F2I.FTZ.TRUNC.NTZ R19, R19 ;  /* 0x0000001300137305 */ /* 0x000e22000021f100 */
[----:B------:R-:W-:Y:S05]  /*5dd0*/  BRA `(.L_x_5427) ;  /* 0x0000000400a07947 */ /* 0x000fea0003800000 */
.L_x_5434:
        /* <DEDUP_REMOVED lines=10> */
.L_x_5441:
        /* <DEDUP_REMOVED lines=21> */
.L_x_5445:
[----:B------:R-:W-:Y:S05]  /*5fd0*/  BSYNC.RECONVERGENT B1 ;  /* 0x0000000000017941 */ /* 0x000fea0003800200 */
.L_x_5444:
[----:B------:R-:W-:Y:S01]  /*5fe0*/  IMAD.SHL.U32 R0, R0, 0x100000, RZ ;  /* 0x0010000000007824 */ /* 0x000fe200078e00ff */
[----:B------:R-:W-:-:S04]  /*5ff0*/  LEA R3, R3, 0x3b800000, 0x17 ;  /* 0x3b80000003037811 */ /* 0x000fc800078eb8ff */
[----:B------:R-:W-:-:S07]  /*6000*/  LOP3.LUT R19, R3, R0, R19, 0xfe, !PT ;  /* 0x0000000003137212 */ /* 0x000fce00078efe13 */
.L_x_5443:
[----:B------:R-:W-:Y:S05]  /*6010*/  BSYNC.RECONVERGENT B0 ;  /* 0x0000000000007941 */ /* 0x000fea0003800200 */
.L_x_5442:
[----:B------:R-:W0:Y:S01]  /*6020*/  F2I.FTZ.TRUNC.NTZ R19, R19 ;  /* 0x0000001300137305 */ /* 0x000e22000021f100 */
[----:B------:R-:W-:Y:S05]  /*6030*/  BRA `(.L_x_5427) ;  /* 0x0000000400087947 */ /* 0x000fea0003800000 */
.L_x_5440:
        /* <DEDUP_REMOVED lines=21> */
.L_x_5449:
[----:B------:R-:W-:Y:S05]  /*6190*/  BSYNC.RECONVERGENT B1 ;  /* 0x0000000000017941 */ /* 0x000fea0003800200 */
.L_x_5448:
[----:B------:R-:W-:Y:S01]  /*61a0*/  IMAD.SHL.U32 R0, R0, 0x200000, RZ ;  /* 0x0020000000007824 */ /* 0x000fe200078e00ff */
[----:B------:R-:W-:-:S04]  /*61b0*/  LEA R3, R3, 0x37800000, 0x17 ;  /* 0x3780000003037811 */ /* 0x000fc800078eb8ff */
[----:B------:R-:W-:-:S07]  /*61c0*/  LOP3.LUT R19, R3, R0, R19, 0xfe, !PT ;  /* 0x0000000003137212 */ /* 0x000fce00078efe13 */
.L_x_5447:
[----:B------:R-:W-:Y:S05]  /*61d0*/  BSYNC.RECONVERGENT B0 ;  /* 0x0000000000007941 */ /* 0x000fea0003800200 */
.L_x_5446:
[----:B------:R-:W0:Y:S01]  /*61e0*/  F2I.FTZ.TRUNC.NTZ R19, R19 ;  /* 0x0000001300137305 */ /* 0x000e22000021f100 */
[----:B------:R-:W-:Y:S05]  /*61f0*/  BRA `(.L_x_5427) ;  /* 0x0000000000987947 */ /* 0x000fea0003800000 */
.L_x_5439:
        /* <DEDUP_REMOVED lines=14> */
.L_x_5453:
[----:B------:R-:W-:Y:S05]  /*62e0*/  BSYNC.RECONVERGENT B0 ;  /* 0x0000000000007941 */ /* 0x000fea0003800200 */
.L_x_5452:
[----:B------:R-:W0:Y:S01]  /*62f0*/  F2I.FTZ.TRUNC.NTZ R19, R19 ;  /* 0x0000001300137305 */ /* 0x000e22000021f100 */
[----:B------:R-:W-:Y:S05]  /*6300*/  BRA `(.L_x_5427) ;  /* 0x0000000000547947 */ /* 0x000fea0003800000 */
.L_x_5426:
        /* <DEDUP_REMOVED lines=16> */
.L_x_5454:
[----:B------:R-:W-:Y:S01]  /*6410*/  IMAD.MOV.U32 R19, RZ, RZ, RZ ;  /* 0x000000ffff137224 */ /* 0x000fe200078e00ff */
[----:B------:R-:W-:Y:S06]  /*6420*/  BRA `(.L_x_5427) ;  /* 0x00000000000c7947 */ /* 0x000fec0003800000 */
.L_x_5451:
[----:B------:R0:W5:Y:S01]  /*6430*/  LDG.E R19, desc[UR36][R4.64] ;  /* 0x0000002404137981 */ /* 0x000162000c1e1900 */
[----:B------:R-:W-:Y:S05]  /*6440*/  BRA `(.L_x_5427) ;  /* 0x0000000000047947 */ /* 0x000fea0003800000 */
.L_x_5450:
[----:B------:R0:W5:Y:S02]  /*6450*/  LDG.E R19, desc[UR36][R4.64] ;  /* 0x0000002404137981 */ /* 0x000164000c1e1900 */
.L_x_5427:
        /* <DEDUP_REMOVED lines=19> */
.L_x_5458:
[----:B------:R0:W5:Y:S01]  /*6590*/  LDG.E.U8 R22, desc[UR36][R4.64] ;  /* 0x0000002404167981 */ /* 0x000162000c1e1100 */
[----:B------:R-:W-:Y:S05]  /*65a0*/  BRA `(.L_x_5421) ;  /* 0x0000000c002c7947 */ /* 0x000fea0003800000 */
.L_x_5457:
        /* <DEDUP_REMOVED lines=8> */
.L_x_5461:
[----:B------:R0:W5:Y:S01]  /*6630*/  LDG.E R22, desc[UR36][R4.64] ;  /* 0x0000002404167981 */ /* 0x000162000c1e1900 */
[----:B------:R-:W-:Y:S05]  /*6640*/  BRA `(.L_x_5421) ;  /* 0x0000000c00047947 */ /* 0x000fea0003800000 */
.L_x_5460:
[----:B------:R0:W5:Y:S01]  /*6650*/  LDG.E.S16 R22, desc[UR36][R4.64] ;  /* 0x0000002404167981 */ /* 0x000162000c1e1700 */
[----:B------:R-:W-:Y:S05]  /*6660*/  BRA `(.L_x_5421) ;  /* 0x0000000800fc7947 */ /* 0x000fea0003800000 */
.L_x_5456:
        /* <DEDUP_REMOVED lines=9> */
.L_x_5463:
[----:B------:R-:W2:Y:S02]  /*6700*/  LDG.E.U16 R4, desc[UR36][R4.64] ;  /* 0x0000002404047981 */ /* 0x000ea4000c1e1500 */
[----:B--2---:R-:W-:-:S06]  /*6710*/  HADD2.F32 R22, -RZ, R4.H0_H0 ;  /* 0x20000004ff167230 */ /* 0x004fcc0000004100 */
[----:B------:R-:W0:Y:S01]  /*6720*/  F2I.FTZ.TRUNC.NTZ R22, R22 ;  /* 0x0000001600167305 */ /* 0x000e22000021f100 */
[----:B------:R-:W-:Y:S05]  /*6730*/  BRA `(.L_x_5421) ;  /* 0x0000000800c87947 */ /* 0x000fea0003800000 */
.L_x_5462:
        /* <DEDUP_REMOVED lines=9> */
.L_x_5465:
[----:B------:R-:W2:Y:S02]  /*67d0*/  LDG.E.U16 R4, desc[UR36][R4.64] ;  /* 0x0000002404047981 */ /* 0x000ea4000c1e1500 */
[----:B--2---:R-:W-:-:S06]  /*67e0*/  HADD2.F32 R22, -RZ, R4.H0_H0 ;  /* 0x20000004ff167230 */ /* 0x004fcc0000004100 */
[----:B------:R-:W0:Y:S01]  /*67f0*/  F2I.FTZ.TRUNC.NTZ R22, R22 ;  /* 0x0000001600167305 */ /* 0x000e22000021f100 */
[----:B------:R-:W-:Y:S05]  /*6800*/  BRA `(.L_x_5421) ;  /* 0x0000000800947947 */ /* 0x000fea0003800000 */
.L_x_5464:
[----:B------:R-:W2:Y:S02]  /*6810*/  LDG.E.64 R4, desc[UR36][R4.64] ;  /* 0x0000002404047981 */ /* 0x000ea4000c1e1b00 */
[----:B--2---:R0:W1:Y:S02]  /*6820*/  F2I.F64.TRUNC R22, R4 ;  /* 0x0000000400167311 */ /* 0x004064000030d100 */
[----:B01----:R-:W-:Y:S05]  /*6830*/  BRA `(.L_x_5421) ;  /* 0x0000000800887947 */ /* 0x003fea0003800000 */
.L_x_5455:
        /* <DEDUP_REMOVED lines=12> */
.L_x_5468:
[----:B------:R-:W2:Y:S02]  /*6900*/  LDG.E.64 R4, desc[UR36][R4.64] ;  /* 0x0000002404047981 */ /* 0x000ea4000c1e1b00 */
[----:B--2---:R0:W1:Y:S02]  /*6910*/  F2I.F64.TRUNC R22, R4 ;  /* 0x0000000400167311 */ /* 0x004064000030d100 */
[----:B01----:R-:W-:Y:S05]  /*6920*/  BRA `(.L_x_5421) ;  /* 0x00000008004c7947 */ /* 0x003fea0003800000 */
.L_x_5467:
        /* <DEDUP_REMOVED lines=26> */
.L_x_5470:
        /* <DEDUP_REMOVED lines=14> */
.L_x_5469:
[----:B------:R-:W2:Y:S02]  /*6bb0*/  LDG.E.U16 R22, desc[UR36][R4.64] ;  /* 0x0000002404167981 */ /* 0x000ea4000c1e1500 */
[----:B--2---:R-:W-:-:S06]  /*6bc0*/  IMAD.U32 R22, R22, 0x10000, RZ ;  /* 0x0001000016167824 */ /* 0x004fcc00078e00ff */
[----:B------:R-:W0:Y:S01]  /*6bd0*/  F2I.FTZ.TRUNC.NTZ R22, R22 ;  /* 0x0000001600167305 */ /* 0x000e22000021f100 */
[----:B------:R-:W-:Y:S05]  /*6be0*/  BRA `(.L_x_5421) ;  /* 0x00000004009c7947 */ /* 0x000fea0003800000 */
.L_x_5466:
        /* <DEDUP_REMOVED lines=10> */
.L_x_5473:
        /* <DEDUP_REMOVED lines=21> */
.L_x_5477:
[----:B------:R-:W-:Y:S05]  /*6de0*/  BSYNC.RECONVERGENT B1 ;  /* 0x0000000000017941 */ /* 0x000fea0003800200 */
.L_x_5476:
[----:B------:R-:W-:Y:S01]  /*6df0*/  IMAD.SHL.U32 R0, R0, 0x100000, RZ ;  /* 0x0010000000007824 */ /* 0x000fe200078e00ff */
[----:B------:R-:W-:-:S04]  /*6e00*/  LEA R3, R3, 0x3b800000, 0x17 ;  /* 0x3b80000003037811 */ /* 0x000fc800078eb8ff */
[----:B------:R-:W-:-:S07]  /*6e10*/  LOP3.LUT R22, R3, R0, R7, 0xfe, !PT ;  /* 0x0000000003167212 */ /* 0x000fce00078efe07 */
.L_x_5475:
[----:B------:R-:W-:Y:S05]  /*6e20*/  BSYNC.RECONVERGENT B0 ;  /* 0x0000000000007941 */ /* 0x000fea0003800200 */
.L_x_5474:
[----:B------:R-:W0:Y:S01]  /*6e30*/  F2I.FTZ.TRUNC.NTZ R22, R22 ;  /* 0x0000001600167305 */ /* 0x000e22000021f100 */
[----:B------:R-:W-:Y:S05]  /*6e40*/  BRA `(.L_x_5421) ;  /* 0x0000000400047947 */ /* 0x000fea0003800000 */
.L_x_5472:
        /* <DEDUP_REMOVED lines=21> */
.L_x_5481:
[----:B------:R-:W-:Y:S05]  /*6fa0*/  BSYNC.RECONVERGENT B1 ;  /* 0x0000000000017941 */ /* 0x000fea0003800200 */
.L_x_5480:
[----:B------:R-:W-:Y:S01]  /*6fb0*/  IMAD.SHL.U32 R0, R0, 0x200000, RZ ;  /* 0x0020000000007824 */ /* 0x000fe200078e00ff */
[----:B------:R-:W-:-:S04]  /*6fc0*/  LEA R3, R3, 0x37800000, 0x17 ;  /* 0x3780000003037811 */ /* 0x000fc800078eb8ff */
[----:B------:R-:W-:-:S07]  /*6fd0*/  LOP3.LUT R22, R3, R0, R7, 0xfe, !PT ;  /* 0x0000000003167212 */ /* 0x000fce00078efe07 */
.L_x_5479:
[----:B------:R-:W-:Y:S05]  /*6fe0*/  BSYNC.RECONVERGENT B0 ;  /* 0x0000000000007941 */ /* 0x000fea0003800200 */
.L_x_5478:
[----:B------:R-:W0:Y:S01]  /*6ff0*/  F2I.FTZ.TRUNC.NTZ R22, R22 ;  /* 0x0000001600167305 */ /* 0x000e22000021f100 */
[----:B------:R-:W-:Y:S05]  /*7000*/  BRA `(.L_x_5421) ;  /* 0x0000000000947947 */ /* 0x000fea0003800000 */
.L_x_5471:
        /* <DEDUP_REMOVED lines=14> */
.L_x_5485:
[----:B------:R-:W-:Y:S05]  /*70f0*/  BSYNC.RECONVERGENT B0 ;  /* 0x0000000000007941 */ /* 0x000fea0003800200 */
.L_x_5484:
[----:B------:R-:W0:Y:S01]  /*7100*/  F2I.FTZ.TRUNC.NTZ R22, R22 ;  /* 0x0000001600167305 */ /* 0x000e22000021f100 */
[----:B------:R-:W-:Y:S05]  /*7110*/  BRA `(.L_x_5421) ;  /* 0x0000000000507947 */ /* 0x000fea0003800000 */
.L_x_5459:
        /* <DEDUP_REMOVED lines=16> */
.L_x_5486:
[----:B------:R-:W-:Y:S05]  /*7220*/  BRA `(.L_x_5421) ;  /* 0x00000000000c7947 */ /* 0x000fea0003800000 */
.L_x_5483:
[----:B------:R0:W5:Y:S01]  /*7230*/  LDG.E R22, desc[UR36][R4.64] ;  /* 0x0000002404167981 */ /* 0x000162000c1e1900 */
[----:B------:R-:W-:Y:S05]  /*7240*/  BRA `(.L_x_5421) ;  /* 0x0000000000047947 */ /* 0x000fea0003800000 */
.L_x_5482:
[----:B------:R0:W5:Y:S02]  /*7250*/  LDG.E R22, desc[UR36][R4.64] ;  /* 0x0000002404167981 */ /* 0x000164000c1e1900 */
.L_x_5421:
[----:B------:R-:W-:Y:S05]  /*7260*/  BSYNC.RECONVERGENT B6 ;  /* 0x0000000000067941 */ /* 0x000fea0003800200 */
.L_x_5420:
[----:B------:R-:W0:Y:S01]  /*7270*/  LDC.U8 R18, c[0x0][0x3b0] ;  /* 0x0000ec00ff127b82 */ /* 0x000e220000000000 */
[----:B------:R-:W-:Y:S01]  /*7280*/  ISETP.GE.AND P0, PT, R17, R16, PT ;  /* 0x000000101100720c */ /* 0x000fe20003f06270 */
[----:B------:R-:W-:Y:S04]  /*7290*/  BSSY.RECONVERGENT B7, `(.L_x_5487) ;  /* 0x00002be000077945 */ /* 0x000fe80003800200 */
[----:B------:R-:W-:Y:S01]  /*72a0*/  BSSY.RELIABLE B6, `(.L_x_5488) ;  /* 0x00001d7000067945 */ /* 0x000fe20003800100 */
[----:B012345:R-:W-:Y:S02]  /*72b0*/  LOP3.LUT R4, R25, R28, RZ, 0x3c, !PT ;  /* 0x0000001c19047212 */ /* 0x03ffe400078e3cff */
[----:B------:R-:W-:Y:S02]  /*72c0*/  LOP3.LUT R26, R27, R26, RZ, 0x3c, !PT ;  /* 0x0000001a1b1a7212 */ /* 0x000fe400078e3cff */
[----:B------:R-:W-:-:S02]  /*72d0*/  LOP3.LUT R24, R23, R24, RZ, 0x3c, !PT ;  /* 0x0000001817187212 */ /* 0x000fc400078e3cff */
[----:B------:R-:W-:Y:S01]  /*72e0*/  LOP3.LUT R22, R22, R19, RZ, 0x3c, !PT ;  /* 0x0000001316167212 */ /* 0x000fe200078e3cff */
        /* <DEDUP_REMOVED lines=22> */
.L_x_5493:
[----:B------:R0:W-:Y:S01]  /*7450*/  STG.E.U8 desc[UR36][R8.64], R4 ;  /* 0x0000000408007986 */ /* 0x0001e2000c101124 */
[----:B------:R-:W-:Y:S05]  /*7460*/  BRA `(.L_x_5495) ;  /* 0x0000000c003c7947 */ /* 0x000fea0003800000 */
.L_x_5492:
        /* <DEDUP_REMOVED lines=9> */
.L_x_5497:
[----:B------:R0:W-:Y:S01]  /*7500*/  STG.E desc[UR36][R8.64], R4 ;  /* 0x0000000408007986 */ /* 0x0001e2000c101924 */
[----:B------:R-:W-:Y:S05]  /*7510*/  BRA `(.L_x_5495) ;  /* 0x0000000c00107947 */ /* 0x000fea0003800000 */
.L_x_5496:
[----:B------:R0:W-:Y:S01]  /*7520*/  STG.E.U16 desc[UR36][R8.64], R4 ;  /* 0x0000000408007986 */ /* 0x0001e2000c101524 */
[----:B------:R-:W-:Y:S05]  /*7530*/  BRA `(.L_x_5495) ;  /* 0x0000000c00087947 */ /* 0x000fea0003800000 */
.L_x_5491:
        /* <DEDUP_REMOVED lines=9> */
.L_x_5499:
[----:B------:R-:W-:-:S04]  /*75d0*/  I2FP.F32.S32 R0, R4 ;  /* 0x0000000400007245 */ /* 0x000fc80000201400 */
[----:B------:R-:W-:-:S05]  /*75e0*/  F2FP.F16.F32.PACK_AB R0, RZ, R0 ;  /* 0x00000000ff00723e */ /* 0x000fca00000000ff */
[----:B------:R0:W-:Y:S01]  /*75f0*/  STG.E.U16 desc[UR36][R8.64], R0 ;  /* 0x0000000008007986 */ /* 0x0001e2000c101524 */
[----:B------:R-:W-:Y:S05]  /*7600*/  BRA `(.L_x_5495) ;  /* 0x0000000800d47947 */ /* 0x000fea0003800000 */
.L_x_5498:
        /* <DEDUP_REMOVED lines=10> */
.L_x_5501:
[----:B------:R-:W-:-:S04]  /*76b0*/  I2FP.F32.S32 R4, R4 ;  /* 0x0000000400047245 */ /* 0x000fc80000201400 */
[----:B------:R-:W-:-:S04]  /*76c0*/  F2FP.F16.F32.PACK_AB R3, RZ, R4 ;  /* 0x00000004ff03723e */ /* 0x000fc800000000ff */
[----:B------:R-:W-:-:S05]  /*76d0*/  PRMT R3, R3, 0x5410, RZ ;  /* 0x0000541003037816 */ /* 0x000fca00000000ff */
[----:B------:R3:W-:Y:S01]  /*76e0*/  STG.E desc[UR36][R8.64], R3 ;  /* 0x0000000308007986 */ /* 0x0007e2000c101924 */
[----:B------:R-:W-:Y:S05]  /*76f0*/  BRA `(.L_x_5495) ;  /* 0x0000000800987947 */ /* 0x000fea0003800000 */
.L_x_5500:
[----:B------:R-:W0:Y:S02]  /*7700*/  I2F.F64 R4, R4 ;  /* 0x0000000400047312 */ /* 0x000e240000201c00 */
[----:B0-----:R4:W-:Y:S01]  /*7710*/  STG.E.64 desc[UR36][R8.64], R4 ;  /* 0x0000000408007986 */ /* 0x0019e2000c101b24 */
[----:B------:R-:W-:Y:S05]  /*7720*/  BRA `(.L_x_5495) ;  /* 0x00000008008c7947 */ /* 0x000fea0003800000 */
.L_x_5490:
        /* <DEDUP_REMOVED lines=12> */
.L_x_5504:
[----:B------:R-:W-:Y:S01]  /*77f0*/  CS2R R6, SRZ ;  /* 0x0000000000067805 */ /* 0x000fe2000001ff00 */
[----:B------:R-:W0:Y:S04]  /*7800*/  I2F.F64 R4, R4 ;  /* 0x0000000400047312 */ /* 0x000e280000201c00 */
[----:B0-----:R0:W-:Y:S01]  /*7810*/  STG.E.128 desc[UR36][R8.64], R4 ;  /* 0x0000000408007986 */ /* 0x0011e2000c101d24 */
[----:B------:R-:W-:Y:S05]  /*7820*/  BRA `(.L_x_5495) ;  /* 0x00000008004c7947 */ /* 0x000fea0003800000 */
.L_x_5503:
        /* <DEDUP_REMOVED lines=19> */
.L_x_5508:
[----:B------:R-:W-:Y:S05]  /*7960*/  BSYNC.RECONVERGENT B0 ;  /* 0x0000000000007941 */ /* 0x000fea0003800200 */
.L_x_5507:
[----:B------:R-:W-:-:S05]  /*7970*/  LOP3.LUT R5, R0, 0x80, R5, 0xf8, !PT ;  /* 0x0000008000057812 */ /* 0x000fca00078ef805 */
[----:B------:R0:W-:Y:S01]  /*7980*/  STG.E.U8 desc[UR36][R8.64], R5 ;  /* 0x0000000508007986 */ /* 0x0001e2000c101124 */
[----:B------:R-:W-:Y:S05]  /*7990*/  BRA `(.L_x_5495) ;  /* 0x0000000400f07947 */ /* 0x000fea0003800000 */
.L_x_5506:
        /* <DEDUP_REMOVED lines=15> */
.L_x_5510:
[----:B------:R-:W-:Y:S05]  /*7a90*/  BSYNC.RECONVERGENT B0 ;  /* 0x0000000000007941 */ /* 0x000fea0003800200 */
.L_x_5509:
[----:B------:R-:W-:-:S05]  /*7aa0*/  LOP3.LUT R5, R0, 0x80, R5, 0xf8, !PT ;  /* 0x0000008000057812 */ /* 0x000fca00078ef805 */
[----:B------:R0:W-:Y:S01]  /*7ab0*/  STG.E.U8 desc[UR36][R8.64], R5 ;  /* 0x0000000508007986 */ /* 0x0001e2000c101124 */
[----:B------:R-:W-:Y:S05]  /*7ac0*/  BRA `(.L_x_5495) ;  /* 0x0000000400a47947 */ /* 0x000fea0003800000 */
.L_x_5505:
[----:B------:R-:W-:-:S04]  /*7ad0*/  I2FP.F32.S32 R0, R4 ;  /* 0x0000000400007245 */ /* 0x000fc80000201400 */
[----:B------:R-:W-:-:S05]  /*7ae0*/  F2FP.BF16.F32.PACK_AB R0, RZ, R0 ;  /* 0x00000000ff00723e */ /* 0x000fca00000010ff */
[----:B------:R0:W-:Y:S01]  /*7af0*/  STG.E.U16 desc[UR36][R8.64], R0 ;  /* 0x0000000008007986 */ /* 0x0001e2000c101524 */
[----:B------:R-:W-:Y:S05]  /*7b00*/  BRA `(.L_x_5495) ;  /* 0x0000000400947947 */ /* 0x000fea0003800000 */
.L_x_5502:
        /* <DEDUP_REMOVED lines=10> */
.L_x_5513:
        /* <DEDUP_REMOVED lines=13> */
.L_x_5516:
[----:B------:R-:W-:-:S04]  /*7c80*/  SHF.R.U32.HI R0, RZ, 0x14, R3 ;  /* 0x00000014ff007819 */ /* 0x000fc80000011603 */
[----:B------:R-:W-:-:S04]  /*7c90*/  LOP3.LUT R0, R0, 0x1, RZ, 0xc0, !PT ;  /* 0x0000000100007812 */ /* 0x000fc800078ec0ff */
[----:B------:R-:W-:-:S04]  /*7ca0*/  IADD3 R0, PT, PT, R3, 0x487ffff, R0 ;  /* 0x0487ffff03007810 */ /* 0x000fc80007ffe000 */
[----:B------:R-:W-:-:S04]  /*7cb0*/  SHF.R.U32.HI R0, RZ, 0x14, R0 ;  /* 0x00000014ff007819 */ /* 0x000fc80000011600 */
[----:B------:R-:W-:-:S07]  /*7cc0*/  LOP3.LUT R0, R0, 0xff, RZ, 0xc0, !PT ;  /* 0x000000ff00007812 */ /* 0x000fce00078ec0ff */
.L_x_5517:
[----:B------:R-:W-:-:S04]  /*7cd0*/  SHF.R.U32.HI R3, RZ, 0x18, R3 ;  /* 0x00000018ff037819 */ /* 0x000fc80000011603 */
[----:B------:R-:W-:-:S04]  /*7ce0*/  LOP3.LUT R0, R0, 0x80, R3, 0xf8, !PT ;  /* 0x0000008000007812 */ /* 0x000fc800078ef803 */
[----:B------:R-:W-:-:S07]  /*7cf0*/  PRMT R4, R0, 0x7610, R4 ;  /* 0x0000761000047816 */ /* 0x000fce0000000004 */
.L_x_5515:
[----:B------:R-:W-:Y:S05]  /*7d00*/  BSYNC.RECONVERGENT B0 ;  /* 0x0000000000007941 */ /* 0x000fea0003800200 */
.L_x_5514:
[----:B------:R0:W-:Y:S01]  /*7d10*/  STG.E.U8 desc[UR36][R8.64], R4 ;  /* 0x0000000408007986 */ /* 0x0001e2000c101124 */
[----:B------:R-:W-:Y:S05]  /*7d20*/  BRA `(.L_x_5495) ;  /* 0x00000004000c7947 */ /* 0x000fea0003800000 */
.L_x_5512:
        /* <DEDUP_REMOVED lines=13> */
.L_x_5520:
[----:B------:R-:W-:-:S04]  /*7e00*/  SHF.R.U32.HI R0, RZ, 0x15, R3 ;  /* 0x00000015ff007819 */ /* 0x000fc80000011603 */
[----:B------:R-:W-:-:S04]  /*7e10*/  LOP3.LUT R0, R0, 0x1, RZ, 0xc0, !PT ;  /* 0x0000000100007812 */ /* 0x000fc800078ec0ff */
[----:B------:R-:W-:-:S04]  /*7e20*/  IADD3 R0, PT, PT, R3, 0x88fffff, R0 ;  /* 0x088fffff03007810 */ /* 0x000fc80007ffe000 */
[----:B------:R-:W-:-:S04]  /*7e30*/  SHF.R.U32.HI R0, RZ, 0x15, R0 ;  /* 0x00000015ff007819 */ /* 0x000fc80000011600 */
[----:B------:R-:W-:-:S07]  /*7e40*/  LOP3.LUT R0, R0, 0xff, RZ, 0xc0, !PT ;  /* 0x000000ff00007812 */ /* 0x000fce00078ec0ff */
.L_x_5521:
[----:B------:R-:W-:-:S04]  /*7e50*/  SHF.R.U32.HI R3, RZ, 0x18, R3 ;  /* 0x00000018ff037819 */ /* 0x000fc80000011603 */
[----:B------:R-:W-:-:S04]  /*7e60*/  LOP3.LUT R0, R0, 0x80, R3, 0xf8, !PT ;  /* 0x0000008000007812 */ /* 0x000fc800078ef803 */
[----:B------:R-:W-:-:S07]  /*7e70*/  PRMT R4, R0, 0x7610, R4 ;  /* 0x0000761000047816 */ /* 0x000fce0000000004 */
.L_x_5519:
[----:B------:R-:W-:Y:S05]  /*7e80*/  BSYNC.RECONVERGENT B0 ;  /* 0x0000000000007941 */ /* 0x000fea0003800200 */
.L_x_5518:
[----:B------:R0:W-:Y:S01]  /*7e90*/  STG.E.U8 desc[UR36][R8.64], R4 ;  /* 0x0000000408007986 */ /* 0x0001e2000c101124 */
[----:B------:R-:W-:Y:S05]  /*7ea0*/  BRA `(.L_x_5495) ;  /* 0x0000000000ac7947 */ /* 0x000fea0003800000 */
.L_x_5511:
[----:B------:R-:W-:-:S13]  /*7eb0*/  ISETP.NE.AND P0, PT, R0, 0x1c, PT ;  /* 0x0000001c0000780c */ /* 0x000fda0003f05270 */
[----:B------:R-:W-:Y:S05]  /*7ec0*/  @!P0 BRA `(.L_x_5522) ;  /* 0x0000000000a08947 */ /* 0x000fea0003800000 */
[----:B------:R-:W-:-:S13]  /*7ed0*/  ISETP.NE.AND P0, PT, R0, 0x1d, PT ;  /* 0x0000001d0000780c */ /* 0x000fda0003f05270 */
[----:B------:R-:W-:Y:S05]  /*7ee0*/  @!P0 BRA `(.L_x_5523) ;  /* 0x00000000008c8947 */ /* 0x000fea0003800000 */
[----:B------:R-:W-:-:S13]  /*7ef0*/  ISETP.NE.AND P0, PT, R0, 0x2c, PT ;  /* 0x0000002c0000780c */ /* 0x000fda0003f05270 */
[----:B------:R-:W-:Y:S05]  /*7f00*/  @!P0 BRA `(.L_x_5524) ;  /* 0x0000000000448947 */ /* 0x000fea0003800000 */
.L_x_5494:
        /* <DEDUP_REMOVED lines=16> */
.L_x_5525:
[----:B------:R-:W-:Y:S05]  /*8010*/  BRA `(.L_x_5495) ;  /* 0x0000000000507947 */ /* 0x000fea0003800000 */
.L_x_5524:
        /* <DEDUP_REMOVED lines=16> */
.L_x_5523:
[----:B------:R-:W-:-:S05]  /*8120*/  SHF.R.S32.HI R5, RZ, 0x1f, R4 ;  /* 0x0000001fff057819 */ /* 0x000fca0000011404 */
[----:B------:R0:W-:Y:S01]  /*8130*/  STG.E.64 desc[UR36][R8.64], R4 ;  /* 0x0000000408007986 */ /* 0x0001e2000c101b24 */
[----:B------:R-:W-:Y:S05]  /*8140*/  BRA `(.L_x_5495) ;  /* 0x0000000000047947 */ /* 0x000fea0003800000 */
.L_x_5522:
[----:B------:R0:W-:Y:S02]  /*8150*/  STG.E desc[UR36][R8.64], R4 ;  /* 0x0000000408007986 */ /* 0x0001e4000c101924 */
.L_x_5495:
        /* <DEDUP_REMOVED lines=23> */
.L_x_5530:
[----:B------:R4:W-:Y:S01]  /*82d0*/  STG.E.U8 desc[UR36][R8.64], R26 ;  /* 0x0000001a08007986 */ /* 0x0009e2000c101124 */
[----:B------:R-:W-:Y:S05]  /*82e0*/  BRA `(.L_x_5532) ;  /* 0x0000000c00387947 */ /* 0x000fea0003800000 */
.L_x_5529:
        /* <DEDUP_REMOVED lines=9> */
.L_x_5534:
[----:B------:R2:W-:Y:S01]  /*8380*/  STG.E desc[UR36][R8.64], R26 ;  /* 0x0000001a08007986 */ /* 0x0005e2000c101924 */
[----:B------:R-:W-:Y:S05]  /*8390*/  BRA `(.L_x_5532) ;  /* 0x0000000c000c7947 */ /* 0x000fea0003800000 */
.L_x_5533:
[----:B------:R0:W-:Y:S01]  /*83a0*/  STG.E.U16 desc[UR36][R8.64], R26 ;  /* 0x0000001a08007986 */ /* 0x0001e2000c101524 */
[----:B------:R-:W-:Y:S05]  /*83b0*/  BRA `(.L_x_5532) ;  /* 0x0000000c00047947 */ /* 0x000fea0003800000 */
.L_x_5528:
        /* <DEDUP_REMOVED lines=9> */
.L_x_5536:
[----:B------:R-:W-:-:S04]  /*8450*/  I2FP.F32.S32 R0, R26 ;  /* 0x0000001a00007245 */ /* 0x000fc80000201400 */
[----:B------:R-:W-:-:S05]  /*8460*/  F2FP.F16.F32.PACK_AB R0, RZ, R0 ;  /* 0x00000000ff00723e */ /* 0x000fca00000000ff */
[----:B------:R0:W-:Y:S01]  /*8470*/  STG.E.U16 desc[UR36][R8.64], R0 ;  /* 0x0000000008007986 */ /* 0x0001e2000c101524 */
[----:B------:R-:W-:Y:S05]  /*8480*/  BRA `(.L_x_5532) ;  /* 0x0000000800d07947 */ /* 0x000fea0003800000 */
.L_x_5535:
        /* <DEDUP_REMOVED lines=10> */
.L_x_5538:
[----:B------:R-:W-:-:S04]  /*8530*/  I2FP.F32.S32 R26, R26 ;  /* 0x0000001a001a7245 */ /* 0x000fc80000201400 */
[----:B------:R-:W-:-:S04]  /*8540*/  F2FP.F16.F32.PACK_AB R3, RZ, R26 ;  /* 0x0000001aff03723e */ /* 0x000fc800000000ff */
[----:B------:R-:W-:-:S05]  /*8550*/  PRMT R3, R3, 0x5410, RZ ;  /* 0x0000541003037816 */ /* 0x000fca00000000ff */
[----:B------:R0:W-:Y:S01]  /*8560*/  STG.E desc[UR36][R8.64], R3 ;  /* 0x0000000308007986 */ /* 0x0001e2000c101924 */
[----:B------:R-:W-:Y:S05]  /*8570*/  BRA `(.L_x_5532) ;  /* 0x0000000800947947 */ /* 0x000fea0003800000 */
.L_x_5537:
[----:B------:R-:W0:Y:S02]  /*8580*/  I2F.F64 R26, R26 ;  /* 0x0000001a001a7312 */ /* 0x000e240000201c00 */
[----:B0-----:R0:W-:Y:S01]  /*8590*/  STG.E.64 desc[UR36][R8.64], R26 ;  /* 0x0000001a08007986 */ /* 0x0011e2000c101b24 */
[----:B------:R-:W-:Y:S05]  /*85a0*/  BRA `(.L_x_5532) ;  /* 0x0000000800887947 */ /* 0x000fea0003800000 */
.L_x_5527:
        /* <DEDUP_REMOVED lines=12> */
.L_x_5542:
        /* <DEDUP_REMOVED lines=17> */
.L_x_5545:
[----:B------:R-:W-:-:S04]  /*8780*/  SHF.R.U32.HI R3, RZ, 0x18, R5 ;  /* 0x00000018ff037819 */ /* 0x000fc80000011605 */
[----:B------:R-:W-:-:S04]  /*8790*/  LOP3.LUT R0, R0, 0x80, R3, 0xf8, !PT ;  /* 0x0000008000007812 */ /* 0x000fc800078ef803 */
[----:B------:R-:W-:-:S07]  /*87a0*/  PRMT R4, R0, 0x7610, R4 ;  /* 0x0000761000047816 */ /* 0x000fce0000000004 */
.L_x_5544:
[----:B------:R-:W-:Y:S05]  /*87b0*/  BSYNC.RECONVERGENT B0 ;  /* 0x0000000000007941 */ /* 0x000fea0003800200 */
.L_x_5543:
[----:B------:R0:W-:Y:S01]  /*87c0*/  STG.E.U8 desc[UR36][R8.64], R4 ;  /* 0x0000000408007986 */ /* 0x0001e2000c101124 */
[----:B------:R-:W-:Y:S05]  /*87d0*/  BRA `(.L_x_5532) ;  /* 0x0000000400fc7947 */ /* 0x000fea0003800000 */
.L_x_5541:
        /* <DEDUP_REMOVED lines=17> */
.L_x_5548:
[----:B------:R-:W-:-:S04]  /*88f0*/  SHF.R.U32.HI R3, RZ, 0x18, R5 ;  /* 0x00000018ff037819 */ /* 0x000fc80000011605 */
[----:B------:R-:W-:-:S04]  /*8900*/  LOP3.LUT R0, R0, 0x80, R3, 0xf8, !PT ;  /* 0x0000008000007812 */ /* 0x000fc800078ef803 */
[----:B------:R-:W-:-:S07]  /*8910*/  PRMT R4, R0, 0x7610, R4 ;  /* 0x0000761000047816 */ /* 0x000fce0000000004 */
.L_x_5547:
[----:B------:R-:W-:Y:S05]  /*8920*/  BSYNC.RECONVERGENT B0 ;  /* 0x0000000000007941 */ /* 0x000fea0003800200 */
.L_x_5546:
[----:B------:R0:W-:Y:S01]  /*8930*/  STG.E.U8 desc[UR36][R8.64], R4 ;  /* 0x0000000408007986 */ /* 0x0001e2000c101124 */
[----:B------:R-:W-:Y:S05]  /*8940*/  BRA `(.L_x_5532) ;  /* 0x0000000400a07947 */ /* 0x000fea0003800000 */
.L_x_5540:
        /* <DEDUP_REMOVED lines=22> */
.L_x_5550:
[----:B------:R-:W-:-:S05]  /*8ab0*/  SHF.R.S32.HI R27, RZ, 0x1f, R26 ;  /* 0x0000001fff1b7819 */ /* 0x000fca000001141a */
[----:B------:R0:W-:Y:S01]  /*8ac0*/  STG.E.64 desc[UR36][R8.64], R26 ;  /* 0x0000001a08007986 */ /* 0x0001e2000c101b24 */
[----:B------:R-:W-:Y:S05]  /*8ad0*/  BRA `(.L_x_5532) ;  /* 0x00000004003c7947 */ /* 0x000fea0003800000 */
.L_x_5549:
[----:B------:R0:W-:Y:S01]  /*8ae0*/  STG.E desc[UR36][R8.64], R26 ;  /* 0x0000001a08007986 */ /* 0x0001e2000c101924 */
[----:B------:R-:W-:Y:S05]  /*8af0*/  BRA `(.L_x_5532) ;  /* 0x0000000400347947 */ /* 0x000fea0003800000 */
.L_x_5539:
        /* <DEDUP_REMOVED lines=10> */
.L_x_5552:
[----:B------:R-:W-:Y:S01]  /*8ba0*/  CS2R R6, SRZ ;  /* 0x0000000000067805 */ /* 0x000fe2000001ff00 */
[----:B------:R-:W0:Y:S04]  /*8bb0*/  I2F.F64 R4, R26 ;  /* 0x0000001a00047312 */ /* 0x000e280000201c00 */
[----:B0-----:R0:W-:Y:S01]  /*8bc0*/  STG.E.128 desc[UR36][R8.64], R4 ;  /* 0x0000000408007986 */ /* 0x0011e2000c101d24 */
[----:B------:R-:W-:Y:S05]  /*8bd0*/  BRA `(.L_x_5532) ;  /* 0x0000000000fc7947 */ /* 0x000fea0003800000 */
.L_x_5551:
[----:B------:R-:W-:-:S13]  /*8be0*/  ISETP.NE.AND P0, PT, R0, 0xf, PT ;  /* 0x0000000f0000780c */ /* 0x000fda0003f05270 */
[----:B------:R-:W-:Y:S05]  /*8bf0*/  @!P0 BRA `(.L_x_5553) ;  /* 0x0000000000e88947 */ /* 0x000fea0003800000 */
[----:B------:R-:W-:-:S13]  /*8c00*/  ISETP.NE.AND P0, PT, R0, 0x17, PT ;  /* 0x000000170000780c */ /* 0x000fda0003f05270 */
[----:B------:R-:W-:Y:S05]  /*8c10*/  @!P0 BRA `(.L_x_5554) ;  /* 0x0000000000908947 */ /* 0x000fea0003800000 */
[----:B------:R-:W-:-:S13]  /*8c20*/  ISETP.NE.AND P0, PT, R0, 0x18, PT ;  /* 0x000000180000780c */ /* 0x000fda0003f05270 */
[----:B------:R-:W-:Y:S05]  /*8c30*/  @!P0 BRA `(.L_x_5555) ;  /* 0x0000000000448947 */ /* 0x000fea0003800000 */
.L_x_5531:
        /* <DEDUP_REMOVED lines=16> */
.L_x_5556:
[----:B------:R-:W-:Y:S05]  /*8d40*/  BRA `(.L_x_5532) ;  /* 0x0000000000a07947 */ /* 0x000fea0003800000 */
.L_x_5555:
        /* <DEDUP_REMOVED lines=13> */
.L_x_5558:
[----:B------:R-:W-:Y:S05]  /*8e20*/  BSYNC.RECONVERGENT B0 ;  /* 0x0000000000007941 */ /* 0x000fea0003800200 */
.L_x_5557:
[----:B------:R-:W-:-:S05]  /*8e30*/  LOP3.LUT R3, R0, 0x80, R3, 0xf8, !PT ;  /* 0x0000008000037812 */ /* 0x000fca00078ef803 */
[----:B------:R0:W-:Y:S01]  /*8e40*/  STG.E.U8 desc[UR36][R8.64], R3 ;  /* 0x0000000308007986 */ /* 0x0001e2000c101124 */
[----:B------:R-:W-:Y:S05]  /*8e50*/  BRA `(.L_x_5532) ;  /* 0x00000000005c7947 */ /* 0x000fea0003800000 */
.L_x_5554:
        /* <DEDUP_REMOVED lines=12> */
.L_x_5560:
[----:B------:R-:W-:Y:S01]  /*8f20*/  IMAD.MOV.U32 R0, RZ, RZ, 0x7f ;  /* 0x0000007fff007424 */ /* 0x000fe200078e00ff */
[----:B------:R-:W-:-:S04]  /*8f30*/  ISETP.GT.U32.AND P0, PT, R4, 0x7f800000, PT ;  /* 0x7f8000000400780c */ /* 0x000fc80003f04070 */
[----:B------:R-:W-:-:S09]  /*8f40*/  SEL R0, R0, 0x7c, P0 ;  /* 0x0000007c00007807 */ /* 0x000fd20000000000 */
.L_x_5561:
[----:B------:R-:W-:Y:S05]  /*8f50*/  BSYNC.RECONVERGENT B0 ;  /* 0x0000000000007941 */ /* 0x000fea0003800200 */
.L_x_5559:
[----:B------:R-:W-:-:S04]  /*8f60*/  SHF.R.U32.HI R3, RZ, 0x18, R3 ;  /* 0x00000018ff037819 */ /* 0x000fc80000011603 */
[----:B------:R-:W-:-:S05]  /*8f70*/  LOP3.LUT R3, R0, 0x80, R3, 0xf8, !PT ;  /* 0x0000008000037812 */ /* 0x000fca00078ef803 */
[----:B------:R0:W-:Y:S01]  /*8f80*/  STG.E.U8 desc[UR36][R8.64], R3 ;  /* 0x0000000308007986 */ /* 0x0001e2000c101124 */
[----:B------:R-:W-:Y:S05]  /*8f90*/  BRA `(.L_x_5532) ;  /* 0x00000000000c7947 */ /* 0x000fea0003800000 */
.L_x_5553:
[----:B------:R-:W-:-:S04]  /*8fa0*/  I2FP.F32.S32 R0, R26 ;  /* 0x0000001a00007245 */ /* 0x000fc80000201400 */
[----:B------:R-:W-:-:S05]  /*8fb0*/  F2FP.BF16.F32.PACK_AB R0, RZ, R0 ;  /* 0x00000000ff00723e */ /* 0x000fca00000010ff */
[----:B------:R0:W-:Y:S02]  /*8fc0*/  STG.E.U16 desc[UR36][R8.64], R0 ;  /* 0x0000000008007986 */ /* 0x0001e4000c101524 */
.L_x_5532:
[----:B------:R-:W-:-:S07]  /*8fd0*/  VIADD R17, R17, 0x80 ;  /* 0x0000008011117836 */ /* 0x000fce0000000000 */
.L_x_5489:
[----:B------:R-:W-:-:S13]  /*8fe0*/  ISETP.GE.AND P0, PT, R17, R16, PT ;  /* 0x000000101100720c */ /* 0x000fda0003f06270 */
[----:B------:R-:W-:Y:S05]  /*8ff0*/  @P0 BREAK.RELIABLE B6 ;  /* 0x0000000000060942 */ /* 0x000fea0003800100 */
[----:B------:R-:W-:Y:S05]  /*9000*/  @P0 BRA `(.L_x_5526) ;  /* 0x0000000c00980947 */ /* 0x000fea0003800000 */
[----:B------:R-:W-:Y:S05]  /*9010*/  BSYNC.RELIABLE B6 ;  /* 0x0000000000067941 */ /* 0x000fea0003800100 */
.L_x_5488:
        /* <DEDUP_REMOVED lines=20> */
.L_x_5565:
[----:B------:R0:W-:Y:S01]  /*9160*/  STG.E.U8 desc[UR36][R8.64], R24 ;  /* 0x0000001808007986 */ /* 0x0001e2000c101124 */
[----:B------:R-:W-:Y:S05]  /*9170*/  BRA `(.L_x_5567) ;  /* 0x0000000c00387947 */ /* 0x000fea0003800000 */
.L_x_5564:
        /* <DEDUP_REMOVED lines=9> */
.L_x_5569:
[----:B------:R0:W-:Y:S01]  /*9210*/  STG.E desc[UR36][R8.64], R24 ;  /* 0x0000001808007986 */ /* 0x0001e2000c101924 */
[----:B------:R-:W-:Y:S05]  /*9220*/  BRA `(.L_x_5567) ;  /* 0x0000000c000c7947 */ /* 0x000fea0003800000 */
.L_x_5568:
[----:B------:R0:W-:Y:S01]  /*9230*/  STG.E.U16 desc[UR36][R8.64], R24 ;  /* 0x0000001808007986 */ /* 0x0001e2000c101524 */
[----:B------:R-:W-:Y:S05]  /*9240*/  BRA `(.L_x_5567) ;  /* 0x0000000c00047947 */ /* 0x000fea0003800000 */
.L_x_5563:
        /* <DEDUP_REMOVED lines=9> */
.L_x_5571:
[----:B------:R-:W-:-:S04]  /*92e0*/  I2FP.F32.S32 R0, R24 ;  /* 0x0000001800007245 */ /* 0x000fc80000201400 */
[----:B------:R-:W-:-:S05]  /*92f0*/  F2FP.F16.F32.PACK_AB R0, RZ, R0 ;  /* 0x00000000ff00723e */ /* 0x000fca00000000ff */
[----:B------:R0:W-:Y:S01]  /*9300*/  STG.E.U16 desc[UR36][R8.64], R0 ;  /* 0x0000000008007986 */ /* 0x0001e2000c101524 */
[----:B------:R-:W-:Y:S05]  /*9310*/  BRA `(.L_x_5567) ;  /* 0x0000000800d07947 */ /* 0x000fea0003800000 */
.L_x_5570:
        /* <DEDUP_REMOVED lines=10> */
.L_x_5573:
[----:B------:R-:W-:-:S04]  /*93c0*/  I2FP.F32.S32 R24, R24 ;  /* 0x0000001800187245 */ /* 0x000fc80000201400 */
[----:B------:R-:W-:-:S04]  /*93d0*/  F2FP.F16.F32.PACK_AB R3, RZ, R24 ;  /* 0x00000018ff03723e */ /* 0x000fc800000000ff */
[----:B------:R-:W-:-:S05]  /*93e0*/  PRMT R3, R3, 0x5410, RZ ;  /* 0x0000541003037816 */ /* 0x000fca00000000ff */
[----:B------:R2:W-:Y:S01]  /*93f0*/  STG.E desc[UR36][R8.64], R3 ;  /* 0x0000000308007986 */ /* 0x0005e2000c101924 */
[----:B------:R-:W-:Y:S05]  /*9400*/  BRA `(.L_x_5567) ;  /* 0x0000000800947947 */ /* 0x000fea0003800000 */
.L_x_5572:
[----:B------:R-:W0:Y:S02]  /*9410*/  I2F.F64 R24, R24 ;  /* 0x0000001800187312 */ /* 0x000e240000201c00 */
[----:B0-----:R4:W-:Y:S01]  /*9420*/  STG.E.64 desc[UR36][R8.64], R24 ;  /* 0x0000001808007986 */ /* 0x0019e2000c101b24 */
[----:B------:R-:W-:Y:S05]  /*9430*/  BRA `(.L_x_5567) ;  /* 0x0000000800887947 */ /* 0x000fea0003800000 */
.L_x_5562:
        /* <DEDUP_REMOVED lines=12> */
.L_x_5577:
        /* <DEDUP_REMOVED lines=17> */
.L_x_5580:
[----:B------:R-:W-:-:S04]  /*9610*/  SHF.R.U32.HI R3, RZ, 0x18, R5 ;  /* 0x00000018ff037819 */ /* 0x000fc80000011605 */
[----:B------:R-:W-:-:S04]  /*9620*/  LOP3.LUT R0, R0, 0x80, R3, 0xf8, !PT ;  /* 0x0000008000007812 */ /* 0x000fc800078ef803 */
[----:B------:R-:W-:-:S07]  /*9630*/  PRMT R4, R0, 0x7610, R4 ;  /* 0x0000761000047816 */ /* 0x000fce0000000004 */
.L_x_5579:
[----:B------:R-:W-:Y:S05]  /*9640*/  BSYNC.RECONVERGENT B0 ;  /* 0x0000000000007941 */ /* 0x000fea0003800200 */
.L_x_5578:
[----:B------:R0:W-:Y:S01]  /*9650*/  STG.E.U8 desc[UR36][R8.64], R4 ;  /* 0x0000000408007986 */ /* 0x0001e2000c101124 */
[----:B------:R-:W-:Y:S05]  /*9660*/  BRA `(.L_x_5567) ;  /* 0x0000000400fc7947 */ /* 0x000fea0003800000 */
.L_x_5576:
        /* <DEDUP_REMOVED lines=17> */
.L_x_5583:
[----:B------:R-:W-:-:S04]  /*9780*/  SHF.R.U32.HI R3, RZ, 0x18, R5 ;  /* 0x00000018ff037819 */ /* 0x000fc80000011605 */
[----:B------:R-:W-:-:S04]  /*9790*/  LOP3.LUT R0, R0, 0x80, R3, 0xf8, !PT ;  /* 0x0000008000007812 */ /* 0x000fc800078ef803 */
[----:B------:R-:W-:-:S07]  /*97a0*/  PRMT R4, R0, 0x7610, R4 ;  /* 0x0000761000047816 */ /* 0x000fce0000000004 */
.L_x_5582:
[----:B------:R-:W-:Y:S05]  /*97b0*/  BSYNC.RECONVERGENT B0 ;  /* 0x0000000000007941 */ /* 0x000fea0003800200 */
.L_x_5581:
[----:B------:R0:W-:Y:S01]  /*97c0*/  STG.E.U8 desc[UR36][R8.64], R4 ;  /* 0x0000000408007986 */ /* 0x0001e2000c101124 */
[----:B------:R-:W-:Y:S05]  /*97d0*/  BRA `(.L_x_5567) ;  /* 0x0000000400a07947 */ /* 0x000fea0003800000 */
.L_x_5575:
        /* <DEDUP_REMOVED lines=22> */
.L_x_5585:
[----:B------:R-:W-:-:S05]  /*9940*/  SHF.R.S32.HI R25, RZ, 0x1f, R24 ;  /* 0x0000001fff197819 */ /* 0x000fca0000011418 */
[----:B------:R0:W-:Y:S01]  /*9950*/  STG.E.64 desc[UR36][R8.64], R24 ;  /* 0x0000001808007986 */ /* 0x0001e2000c101b24 */
[----:B------:R-:W-:Y:S05]  /*9960*/  BRA `(.L_x_5567) ;  /* 0x00000004003c7947 */ /* 0x000fea0003800000 */
.L_x_5584:
[----:B------:R0:W-:Y:S01]  /*9970*/  STG.E desc[UR36][R8.64], R24 ;  /* 0x0000001808007986 */ /* 0x0001e2000c101924 */
[----:B------:R-:W-:Y:S05]  /*9980*/  BRA `(.L_x_5567) ;  /* 0x0000000400347947 */ /* 0x000fea0003800000 */
.L_x_5574:
        /* <DEDUP_REMOVED lines=10> */
.L_x_5587:
[----:B------:R-:W-:Y:S01]  /*9a30*/  CS2R R6, SRZ ;  /* 0x0000000000067805 */ /* 0x000fe2000001ff00 */
[----:B------:R-:W0:Y:S04]  /*9a40*/  I2F.F64 R4, R24 ;  /* 0x0000001800047312 */ /* 0x000e280000201c00 */
[----:B0-----:R0:W-:Y:S01]  /*9a50*/  STG.E.128 desc[UR36][R8.64], R4 ;  /* 0x0000000408007986 */ /* 0x0011e2000c101d24 */
[----:B------:R-:W-:Y:S05]  /*9a60*/  BRA `(.L_x_5567) ;  /* 0x0000000000fc7947 */ /* 0x000fea0003800000 */
.L_x_5586:
[----:B------:R-:W-:-:S13]  /*9a70*/  ISETP.NE.AND P0, PT, R0, 0xf, PT ;  /* 0x0000000f0000780c */ /* 0x000fda0003f05270 */
[----:B------:R-:W-:Y:S05]  /*9a80*/  @!P0 BRA `(.L_x_5588) ;  /* 0x0000000000e88947 */ /* 0x000fea0003800000 */
[----:B------:R-:W-:-:S13]  /*9a90*/  ISETP.NE.AND P0, PT, R0, 0x17, PT ;  /* 0x000000170000780c */ /* 0x000fda0003f05270 */
[----:B------:R-:W-:Y:S05]  /*9aa0*/  @!P0 BRA `(.L_x_5589) ;  /* 0x0000000000908947 */ /* 0x000fea0003800000 */
[----:B------:R-:W-:-:S13]  /*9ab0*/  ISETP.NE.AND P0, PT, R0, 0x18, PT ;  /* 0x000000180000780c */ /* 0x000fda0003f05270 */
[----:B------:R-:W-:Y:S05]  /*9ac0*/  @!P0 BRA `(.L_x_5590) ;  /* 0x0000000000448947 */ /* 0x000fea0003800000 */
.L_x_5566:
        /* <DEDUP_REMOVED lines=16> */
.L_x_5591:
[----:B------:R-:W-:Y:S05]  /*9bd0*/  BRA `(.L_x_5567) ;  /* 0x0000000000a07947 */ /* 0x000fea0003800000 */
.L_x_5590:
        /* <DEDUP_REMOVED lines=13> */
.L_x_5593:
[----:B------:R-:W-:Y:S05]  /*9cb0*/  BSYNC.RECONVERGENT B0 ;  /* 0x0000000000007941 */ /* 0x000fea0003800200 */
.L_x_5592:
[----:B------:R-:W-:-:S05]  /*9cc0*/  LOP3.LUT R3, R0, 0x80, R3, 0xf8, !PT ;  /* 0x0000008000037812 */ /* 0x000fca00078ef803 */
[----:B------:R0:W-:Y:S01]  /*9cd0*/  STG.E.U8 desc[UR36][R8.64], R3 ;  /* 0x0000000308007986 */ /* 0x0001e2000c101124 */
[----:B------:R-:W-:Y:S05]  /*9ce0*/  BRA `(.L_x_5567) ;  /* 0x00000000005c7947 */ /* 0x000fea0003800000 */
.L_x_5589:
        /* <DEDUP_REMOVED lines=12> */
.L_x_5595:
[----:B------:R-:W-:Y:S01]  /*9db0*/  IMAD.MOV.U32 R0, RZ, RZ, 0x7f ;  /* 0x0000007fff007424 */ /* 0x000fe200078e00ff */
[----:B------:R-:W-:-:S04]  /*9dc0*/  ISETP.GT.U32.AND P0, PT, R4, 0x7f800000, PT ;  /* 0x7f8000000400780c */ /* 0x000fc80003f04070 */
[----:B------:R-:W-:-:S09]  /*9dd0*/  SEL R0, R0, 0x7c, P0 ;  /* 0x0000007c00007807 */ /* 0x000fd20000000000 */
.L_x_5596:
[----:B------:R-:W-:Y:S05]  /*9de0*/  BSYNC.RECONVERGENT B0 ;  /* 0x0000000000007941 */ /* 0x000fea0003800200 */
.L_x_5594:
[----:B------:R-:W-:-:S04]  /*9df0*/  SHF.R.U32.HI R3, RZ, 0x18, R3 ;  /* 0x00000018ff037819 */ /* 0x000fc80000011603 */
[----:B------:R-:W-:-:S05]  /*9e00*/  LOP3.LUT R3, R0, 0x80, R3, 0xf8, !PT ;  /* 0x0000008000037812 */ /* 0x000fca00078ef803 */
[----:B------:R0:W-:Y:S01]  /*9e10*/  STG.E.U8 desc[UR36][R8.64], R3 ;  /* 0x0000000308007986 */ /* 0x0001e2000c101124 */
[----:B------:R-:W-:Y:S05]  /*9e20*/  BRA `(.L_x_5567) ;  /* 0x00000000000c7947 */ /* 0x000fea0003800000 */
.L_x_5588:
[----:B------:R-:W-:-:S04]  /*9e30*/  I2FP.F32.S32 R0, R24 ;  /* 0x0000001800007245 */ /* 0x000fc80000201400 */
[----:B------:R-:W-:-:S05]  /*9e40*/  F2FP.BF16.F32.PACK_AB R0, RZ, R0 ;  /* 0x00000000ff00723e */ /* 0x000fca00000010ff */
[----:B------:R0:W-:Y:S02]  /*9e50*/  STG.E.U16 desc[UR36][R8.64], R0 ;  /* 0x0000000008007986 */ /* 0x0001e4000c101524 */
.L_x_5567:
[----:B------:R-:W-:-:S07]  /*9e60*/  VIADD R17, R17, 0x80 ;  /* 0x0000008011117836 */ /* 0x000fce0000000000 */
.L_x_5526:
[----:B------:R-:W-:Y:S05]  /*9e70*/  BSYNC.RECONVERGENT B7 ;  /* 0x0000000000077941 */ /* 0x000fea0003800200 */
.L_x_5487:
[----:B------:R-:W-:-:S13]  /*9e80*/  ISETP.GE.AND P0, PT, R17, R16, PT ;  /* 0x000000101100720c */ /* 0x000fda0003f06270 */
[----:B------:R-:W-:Y:S05]  /*9e90*/  @P0 EXIT ;  /* 0x000000000000094d */ /* 0x000fea0003800000 */
[----:B0-2-4-:R-:W0:Y:S01]  /*9ea0*/  LDC.64 R4, c[0x0][0x388] ;  /* 0x0000e200ff047b82 */ /* 0x015e220000000a00 */
[----:B------:R-:W1:Y:S01]  /*9eb0*/  LDCU UR4, c[0x0][0x3b4] ;  /* 0x00007680ff0477ac */ /* 0x000e620008000800 */
[----:B------:R-:W-:Y:S01]  /*9ec0*/  PRMT R0, R18, 0x9910, RZ ;  /* 0x0000991012007816 */ /* 0x000fe200000000ff */
[----:B------:R-:W-:-:S03]  /*9ed0*/  IMAD R2, R2, 0x200, R17 ;  /* 0x0000020002027824 */ /* 0x000fc600078e0211 */
[----:B------:R-:W-:Y:S01]  /*9ee0*/  ISETP.GT.AND P1, PT, R0, 0x9, PT ;  /* 0x000000090000780c */ /* 0x000fe20003f24270 */
[----:B-1-3--:R-:W-:-:S05]  /*9ef0*/  IMAD R3, R2, UR4, RZ ;  /* 0x0000000402037c24 */ /* 0x00afca000f8e02ff */
        /* <DEDUP_REMOVED lines=13> */
.L_x_5600:
[----:B------:R-:W-:Y:S01]  /*9fd0*/  STG.E.U8 desc[UR36][R2.64], R22 ;  /* 0x0000001602007986 */ /* 0x000fe2000c101124 */
[----:B------:R-:W-:Y:S05]  /*9fe0*/  EXIT ;  /* 0x000000000000794d */ /* 0x000fea0003800000 */
.L_x_5599:
        /* <DEDUP_REMOVED lines=9> */
.L_x_5603:
[----:B------:R-:W-:Y:S01]  /*a080*/  STG.E desc[UR36][R2.64], R22 ;  /* 0x0000001602007986 */ /* 0x000fe2000c101924 */
[----:B------:R-:W-:Y:S05]  /*a090*/  EXIT ;  /* 0x000000000000794d */ /* 0x000fea0003800000 */
.L_x_5602:
[----:B------:R-:W-:Y:S01]  /*a0a0*/  STG.E.U16 desc[UR36][R2.64], R22 ;  /* 0x0000001602007986 */ /* 0x000fe2000c101524 */
[----:B------:R-:W-:Y:S05]  /*a0b0*/  EXIT ;  /* 0x000000000000794d */ /* 0x000fea0003800000 */
.L_x_5598:
        /* <DEDUP_REMOVED lines=9> */
.L_x_5605:
[----:B------:R-:W-:-:S04]  /*a150*/  I2FP.F32.S32 R0, R22 ;  /* 0x0000001600007245 */ /* 0x000fc80000201400 */
[----:B------:R-:W-:-:S05]  /*a160*/  F2FP.F16.F32.PACK_AB R0, RZ, R0 ;  /* 0x00000000ff00723e */ /* 0x000fca00000000ff */
[----:B------:R-:W-:Y:S01]  /*a170*/  STG.E.U16 desc[UR36][R2.64], R0 ;  /* 0x0000000002007986 */ /* 0x000fe2000c101524 */
[----:B------:R-:W-:Y:S05]  /*a180*/  EXIT ;  /* 0x000000000000794d */ /* 0x000fea0003800000 */
.L_x_5604:
        /* <DEDUP_REMOVED lines=10> */
.L_x_5607:
[----:B------:R-:W-:-:S04]  /*a230*/  I2FP.F32.S32 R22, R22 ;  /* 0x0000001600167245 */ /* 0x000fc80000201400 */
[----:B------:R-:W-:-:S04]  /*a240*/  F2FP.F16.F32.PACK_AB R5, RZ, R22 ;  /* 0x00000016ff05723e */ /* 0x000fc800000000ff */
[----:B------:R-:W-:-:S05]  /*a250*/  PRMT R5, R5, 0x5410, RZ ;  /* 0x0000541005057816 */ /* 0x000fca00000000ff */
[----:B------:R-:W-:Y:S01]  /*a260*/  STG.E desc[UR36][R2.64], R5 ;  /* 0x0000000502007986 */ /* 0x000fe2000c101924 */
[----:B------:R-:W-:Y:S05]  /*a270*/  EXIT ;  /* 0x000000000000794d */ /* 0x000fea0003800000 */
.L_x_5606:
[----:B------:R-:W0:Y:S02]  /*a280*/  I2F.F64 R22, R22 ;  /* 0x0000001600167312 */ /* 0x000e240000201c00 */
[----:B0-----:R-:W-:Y:S01]  /*a290*/  STG.E.64 desc[UR36][R2.64], R22 ;  /* 0x0000001602007986 */ /* 0x001fe2000c101b24 */
[----:B------:R-:W-:Y:S05]  /*a2a0*/  EXIT ;  /* 0x000000000000794d */ /* 0x000fea0003800000 */
.L_x_5597:
        /* <DEDUP_REMOVED lines=12> */
.L_x_5611:
        /* <DEDUP_REMOVED lines=18> */
.L_x_5614:
[----:B------:R-:W-:-:S04]  /*a490*/  SHF.R.U32.HI R5, RZ, 0x18, R5 ;  /* 0x00000018ff057819 */ /* 0x000fc80000011605 */
[----:B------:R-:W-:-:S07]  /*a4a0*/  LOP3.LUT R0, R0, 0x80, R5, 0xf8, !PT ;  /* 0x0000008000007812 */ /* 0x000fce00078ef805 */
.L_x_5613:
[----:B------:R-:W-:Y:S05]  /*a4b0*/  BSYNC.RECONVERGENT B0 ;  /* 0x0000000000007941 */ /* 0x000fea0003800200 */
.L_x_5612:
[----:B------:R-:W-:Y:S01]  /*a4c0*/  STG.E.U8 desc[UR36][R2.64], R0 ;  /* 0x0000000002007986 */ /* 0x000fe2000c101124 */
[----:B------:R-:W-:Y:S05]  /*a4d0*/  EXIT ;  /* 0x000000000000794d */ /* 0x000fea0003800000 */
.L_x_5610:
        /* <DEDUP_REMOVED lines=18> */
.L_x_5617:
[----:B------:R-:W-:-:S04]  /*a600*/  SHF.R.U32.HI R5, RZ, 0x18, R5 ;  /* 0x00000018ff057819 */ /* 0x000fc80000011605 */
[----:B------:R-:W-:-:S07]  /*a610*/  LOP3.LUT R0, R0, 0x80, R5, 0xf8, !PT ;  /* 0x0000008000007812 */ /* 0x000fce00078ef805 */
.L_x_5616:
[----:B------:R-:W-:Y:S05]  /*a620*/  BSYNC.RECONVERGENT B0 ;  /* 0x0000000000007941 */ /* 0x000fea0003800200 */
.L_x_5615:
[----:B------:R-:W-:Y:S01]  /*a630*/  STG.E.U8 desc[UR36][R2.64], R0 ;  /* 0x0000000002007986 */ /* 0x000fe2000c101124 */
[----:B------:R-:W-:Y:S05]  /*a640*/  EXIT ;  /* 0x000000000000794d */ /* 0x000fea0003800000 */
.L_x_5609:
        /* <DEDUP_REMOVED lines=22> */
.L_x_5619:
[----:B------:R-:W-:-:S05]  /*a7b0*/  SHF.R.S32.HI R23, RZ, 0x1f, R22 ;  /* 0x0000001fff177819 */ /* 0x000fca0000011416 */
[----:B------:R-:W-:Y:S01]  /*a7c0*/  STG.E.64 desc[UR36][R2.64], R22 ;  /* 0x0000001602007986 */ /* 0x000fe2000c101b24 */
[----:B------:R-:W-:Y:S05]  /*a7d0*/  EXIT ;  /* 0x000000000000794d */ /* 0x000fea0003800000 */
.L_x_5618:
[----:B------:R-:W-:Y:S01]  /*a7e0*/  STG.E desc[UR36][R2.64], R22 ;  /* 0x0000001602007986 */ /* 0x000fe2000c101924 */
[----:B------:R-:W-:Y:S05]  /*a7f0*/  EXIT ;  /* 0x000000000000794d */ /* 0x000fea0003800000 */
.L_x_5608:
        /* <DEDUP_REMOVED lines=10> */
.L_x_5621:
[----:B------:R-:W-:Y:S01]  /*a8a0*/  CS2R R6, SRZ ;  /* 0x0000000000067805 */ /* 0x000fe2000001ff00 */
[----:B------:R-:W0:Y:S04]  /*a8b0*/  I2F.F64 R4, R22 ;  /* 0x0000001600047312 */ /* 0x000e280000201c00 */
[----:B0-----:R-:W-:Y:S01]  /*a8c0*/  STG.E.128 desc[UR36][R2.64], R4 ;  /* 0x0000000402007986 */ /* 0x001fe2000c101d24 */
[----:B------:R-:W-:Y:S05]  /*a8d0*/  EXIT ;  /* 0x000000000000794d */ /* 0x000fea0003800000 */
.L_x_5620:
[----:B------:R-:W-:-:S13]  /*a8e0*/  ISETP.NE.AND P0, PT, R0, 0xf, PT ;  /* 0x0000000f0000780c */ /* 0x000fda0003f05270 */
[----:B------:R-:W-:Y:S05]  /*a8f0*/  @!P0 BRA `(.L_x_5622) ;  /* 0x0000000000e88947 */ /* 0x000fea0003800000 */
[----:B------:R-:W-:-:S13]  /*a900*/  ISETP.NE.AND P0, PT, R0, 0x17, PT ;  /* 0x000000170000780c */ /* 0x000fda0003f05270 */
[----:B------:R-:W-:Y:S05]  /*a910*/  @!P0 BRA `(.L_x_5623) ;  /* 0x0000000000908947 */ /* 0x000fea0003800000 */
[----:B------:R-:W-:-:S13]  /*a920*/  ISETP.NE.AND P0, PT, R0, 0x18, PT ;  /* 0x000000180000780c */ /* 0x000fda0003f05270 */
[----:B------:R-:W-:Y:S05]  /*a930*/  @!P0 BRA `(.L_x_5624) ;  /* 0x0000000000448947 */ /* 0x000fea0003800000 */
.L_x_5601:
        /* <DEDUP_REMOVED lines=16> */
.L_x_5625:
[----:B------:R-:W-:Y:S05]  /*aa40*/  EXIT ;  /* 0x000000000000794d */ /* 0x000fea0003800000 */
.L_x_5624:
        /* <DEDUP_REMOVED lines=13> */
.L_x_5627:
[----:B------:R-:W-:Y:S05]  /*ab20*/  BSYNC.RECONVERGENT B0 ;  /* 0x0000000000007941 */ /* 0x000fea0003800200 */
.L_x_5626:
[----:B------:R-:W-:-:S05]  /*ab30*/  LOP3.LUT R5, R0, 0x80, R5, 0xf8, !PT ;  /* 0x0000008000057812 */ /* 0x000fca00078ef805 */
[----:B------:R-:W-:Y:S01]  /*ab40*/  STG.E.U8 desc[UR36][R2.64], R5 ;  /* 0x0000000502007986 */ /* 0x000fe2000c101124 */
[----:B------:R-:W-:Y:S05]  /*ab50*/  EXIT ;  /* 0x000000000000794d */ /* 0x000fea0003800000 */
.L_x_5623:
        /* <DEDUP_REMOVED lines=12> */
.L_x_5629:
[----:B------:R-:W-:Y:S01]  /*ac20*/  IMAD.MOV.U32 R0, RZ, RZ, 0x7f ;  /* 0x0000007fff007424 */ /* 0x000fe200078e00ff */
[----:B------:R-:W-:-:S04]  /*ac30*/  ISETP.GT.U32.AND P0, PT, R4, 0x7f800000, PT ;  /* 0x7f8000000400780c */ /* 0x000fc80003f04070 */
[----:B------:R-:W-:-:S09]  /*ac40*/  SEL R0, R0, 0x7c, P0 ;  /* 0x0000007c00007807 */ /* 0x000fd20000000000 */
.L_x_5630:
[----:B------:R-:W-:Y:S05]  /*ac50*/  BSYNC.RECONVERGENT B0 ;  /* 0x0000000000007941 */ /* 0x000fea0003800200 */
.L_x_5628:
[----:B------:R-:W-:-:S04]  /*ac60*/  SHF.R.U32.HI R5, RZ, 0x18, R5 ;  /* 0x00000018ff057819 */ /* 0x000fc80000011605 */
[----:B------:R-:W-:-:S05]  /*ac70*/  LOP3.LUT R5, R0, 0x80, R5, 0xf8, !PT ;  /* 0x0000008000057812 */ /* 0x000fca00078ef805 */
[----:B------:R-:W-:Y:S01]  /*ac80*/  STG.E.U8 desc[UR36][R2.64], R5 ;  /* 0x0000000502007986 */ /* 0x000fe2000c101124 */
[----:B------:R-:W-:Y:S05]  /*ac90*/  EXIT ;  /* 0x000000000000794d */ /* 0x000fea0003800000 */
.L_x_5622:
[----:B------:R-:W-:-:S04]  /*aca0*/  I2FP.F32.S32 R0, R22 ;  /* 0x0000001600007245 */ /* 0x000fc80000201400 */
[----:B------:R-:W-:-:S05]  /*acb0*/  F2FP.BF16.F32.PACK_AB R0, RZ, R0 ;  /* 0x00000000ff00723e */ /* 0x000fca00000010ff */
[----:B------:R-:W-:Y:S01]  /*acc0*/  STG.E.U16 desc[UR36][R2.64], R0 ;  /* 0x0000000002007986 */ /* 0x000fe2000c101524 */
[----:B------:R-:W-:Y:S05]  /*acd0*/  EXIT ;  /* 0x000000000000794d */ /* 0x000fea0003800000 */
.L_x_5631:
        /* <DEDUP_REMOVED lines=10> */
.L_x_25852:


//--------------------- .text._ZN2at6native18elementwise_kernelILi128ELi2EZNS0_22gpu_kernel_impl_nocastINS0_13BinaryFunctorIiiiNS0_17BitwiseXorFunctorIiEEEEEEvRNS_18TensorIteratorBaseERKT_EUliE_EEviT1_ --------------------------
	.section	.text._ZN2at6native18elementwise_kernelILi128ELi2EZNS0_22gpu_kernel_impl_nocastINS0_13BinaryFunctorIiiiNS0_17BitwiseXorFunctorIiEEEEEEvRNS_18TensorIteratorBaseERKT_EUliE_EEviT1_,"ax",@progbits
	.align	128
        .global         _ZN2at6native18elementwise_kernelILi128ELi2EZNS0_22gpu_kernel_impl_nocastINS0_13BinaryFunctorIiiiNS0_17BitwiseXorFunctorIiEEEEEEvRNS_18TensorIteratorBaseERKT_EUliE_EEviT1_
        .type           _ZN2at6native18elementwise_kernelILi128ELi2EZNS0_22gpu_kernel_impl_nocastINS0_13BinaryFunctorIiiiNS0_17BitwiseXorFunctorIiEEEEEEvRNS_18TensorIteratorBaseERKT_EUliE_EEviT1_,@function
        .size           _ZN2at6native18elementwise_kernelILi128ELi2EZNS0_22gpu_kernel_impl_nocastINS0_13BinaryFunctorIiiiNS0_17BitwiseXorFunctorIiEEEEEEvRNS_18TensorIteratorBaseERKT_EUliE_EEviT1_,(.L_x_25853 - _ZN2at6native18elementwise_kernelILi128ELi2EZNS0_22gpu_kernel_impl_nocastINS0_13BinaryFunctorIiiiNS0_17BitwiseXorFunctorIiEEEEEEvRNS_18TensorIteratorBaseERKT_EUliE_EEviT1_)
        .other          _ZN2at6native18elementwise_kernelILi128ELi2EZNS0_22gpu_kernel_impl_nocastINS0_13BinaryFunctorIiiiNS0_17BitwiseXorFunctorIiEEEEEEvRNS_18TensorIteratorBaseERKT_EUliE_EEviT1_,@"STO_CUDA_ENTRY STV_DEFAULT"
_ZN2at6native18elementwise_kernelILi128ELi2EZNS0_22gpu_kernel_impl_nocastINS0_13BinaryFunctorIiiiNS0_17BitwiseXorFunctorIiEEEEEEvRNS_18TensorIteratorBaseERKT_EUliE_EEviT1_:
.text._ZN2at6native18elementwise_kernelILi128ELi2EZNS0_22gpu_kernel_impl_nocastINS0_13BinaryFunctorIiiiNS0_17BitwiseXorFunctorIiEEEEEEvRNS_18TensorIteratorBaseERKT_EUliE_EEviT1_:
        /* <DEDUP_REMOVED lines=15> */
[----:B0-----:R-:W2:Y:S04]  /*00f0*/  LDG.E R4, desc[UR6][R4.64] ;  /* 0x0000000604047981 */ /* 0x001ea8000c1e1900 */
[----:B-1----:R-:W2:Y:S03]  /*0100*/  LDG.E R7, desc[UR6][R6.64] ;  /* 0x0000000606077981 */ /* 0x002ea6000c1e1900 */
[----:B------:R-:W0:Y:S01]  /*0110*/  LDC.64 R8, c[0x0][0x5e8] ;  /* 0x00017a00ff087b82 */ /* 0x000e220000000a00 */
[----:B------:R-:W-:-:S02]  /*0120*/  IADD3 R3, PT, PT, R3, 0x80, RZ ;  /* 0x0000008003037810 */ /* 0x000fc40007ffe0ff */
[----:B--2---:R-:W-:-:S05]  /*0130*/  LOP3.LUT R11, R7, R4, RZ, 0x3c, !PT ;  /* 0x00000004070b7212 */ /* 0x004fca00078e3cff */
[----:B0-----:R0:W-:Y:S02]  /*0140*/  STG.E desc[UR6][R8.64], R11 ;  /* 0x0000000b08007986 */ /* 0x0011e4000c101906 */
.L_x_5634:
[----:B------:R-:W-:Y:S05]  /*0150*/  BSYNC.RECONVERGENT B0 ;  /* 0x0000000000007941 */ /* 0x000fea0003800200 */
.L_x_5633:
[----:B------:R-:W-:-:S13]  /*0160*/  ISETP.GE.AND P0, PT, R3, UR4, PT ;  /* 0x0000000403007c0c */ /* 0x000fda000bf06270 */
[----:B------:R-:W-:Y:S05]  /*0170*/  @P0 EXIT ;  /* 0x000000000000094d */ /* 0x000fea0003800000 */
[----:B------:R-:W1:Y:S08]  /*0180*/  LDC.64 R2, c[0x0][0x5f0] ;  /* 0x00017c00ff027b82 */ /* 0x000e700000000a00 */
[----:B------:R-:W2:Y:S01]  /*0190*/  LDC.64 R4, c[0x0][0x5f8] ;  /* 0x00017e00ff047b82 */ /* 0x000ea20000000a00 */
[----:B-1----:R-:W0:Y:S04]  /*01a0*/  LDG.E R2, desc[UR6][R2.64] ;  /* 0x0000000602027981 */ /* 0x002e28000c1e1900 */
[----:B--2---:R-:W0:Y:S03]  /*01b0*/  LDG.E R5, desc[UR6][R4.64] ;  /* 0x0000000604057981 */ /* 0x004e26000c1e1900 */
[----:B------:R-:W1:Y:S01]  /*01c0*/  LDC.64 R6, c[0x0][0x5e8] ;  /* 0x00017a00ff067b82 */ /* 0x000e620000000a00 */
[----:B0-----:R-:W-:-:S05]  /*01d0*/  LOP3.LUT R9, R5, R2, RZ, 0x3c, !PT ;  /* 0x0000000205097212 */ /* 0x001fca00078e3cff */
[----:B-1----:R-:W-:Y:S01]  /*01e0*/  STG.E desc[UR6][R6.64], R9 ;  /* 0x0000000906007986 */ /* 0x002fe2000c101906 */
[----:B------:R-:W-:Y:S05]  /*01f0*/  EXIT ;  /* 0x000000000000794d */ /* 0x000fea0003800000 */
.L_x_5632:
        /* <DEDUP_REMOVED lines=355> */
.L_x_5637:
[----:B------:R-:W0:Y:S02]  /*1830*/  LDCU.128 UR8, c[0x0][0x5f0] ;  /* 0x0000be00ff0877ac */ /* 0x000e240008000c00 */
[----:B0-----:R-:W-:Y:S02]  /*1840*/  IADD3 R8, P1, PT, R4, UR10, RZ ;  /* 0x0000000a04087c10 */ /* 0x001fe4000ff3e0ff */
[----:B------:R-:W-:Y:S02]  /*1850*/  IADD3 R6, P0, PT, R6, UR8, RZ ;  /* 0x0000000806067c10 */ /* 0x000fe4000ff1e0ff */
[----:B------:R-:W-:Y:S02]  /*1860*/  IADD3.X R9, PT, PT, RZ, UR11, RZ, P1, !PT ;  /* 0x0000000bff097c10 */ /* 0x000fe40008ffe4ff */
[----:B------:R-:W-:Y:S01]  /*1870*/  IADD3.X R7, PT, PT, RZ, UR9, RZ, P0, !PT ;  /* 0x00000009ff077c10 */ /* 0x000fe200087fe4ff */
[----:B------:R-:W0:Y:S03]  /*1880*/  LDCU.64 UR8, c[0x0][0x5e8] ;  /* 0x0000bd00ff0877ac */ /* 0x000e260008000a00 */
[----:B------:R-:W2:Y:S04]  /*1890*/  LDG.E R9, desc[UR6][R8.64] ;  /* 0x0000000608097981 */ /* 0x000ea8000c1e1900 */
[----:B------:R-:W2:Y:S01]  /*18a0*/  LDG.E R6, desc[UR6][R6.64] ;  /* 0x0000000606067981 */ /* 0x000ea2000c1e1900 */
[----:B0-----:R-:W-:-:S04]  /*18b0*/  IADD3 R4, P0, PT, R5, UR8, RZ ;  /* 0x0000000805047c10 */ /* 0x001fc8000ff1e0ff */
[----:B------:R-:W-:Y:S02]  /*18c0*/  IADD3.X R5, PT, PT, RZ, UR9, RZ, P0, !PT ;  /* 0x00000009ff057c10 */ /* 0x000fe400087fe4ff */
[----:B------:R-:W-:Y:S02]  /*18d0*/  IADD3 R3, PT, PT, R3, 0x80, RZ ;  /* 0x0000008003037810 */ /* 0x000fe40007ffe0ff */
[----:B--2---:R-:W-:-:S05]  /*18e0*/  LOP3.LUT R11, R9, R6, RZ, 0x3c, !PT ;  /* 0x00000006090b7212 */ /* 0x004fca00078e3cff */
[----:B------:R0:W-:Y:S02]  /*18f0*/  STG.E desc[UR6][R4.64], R11 ;  /* 0x0000000b04007986 */ /* 0x0001e4000c101906 */
.L_x_5636:
[----:B------:R-:W-:Y:S05]  /*1900*/  BSYNC.RECONVERGENT B0 ;  /* 0x0000000000007941 */ /* 0x000fea0003800200 */
.L_x_5635:
        /* <DEDUP_REMOVED lines=350> */
.L_x_5638:
[----:B------:R-:W0:Y:S01]  /*2ef0*/  LDCU.128 UR8, c[0x0][0x5f0] ;  /* 0x0000be00ff0877ac */ /* 0x000e220008000c00 */
[----:B------:R-:W1:Y:S01]  /*2f00*/  LDCU.64 UR4, c[0x0][0x5e8] ;  /* 0x0000bd00ff0477ac */ /* 0x000e620008000a00 */
[----:B0-----:R-:W-:Y:S02]  /*2f10*/  IADD3 R6, P1, PT, R2, UR10, RZ ;  /* 0x0000000a02067c10 */ /* 0x001fe4000ff3e0ff */
[----:B------:R-:W-:Y:S02]  /*2f20*/  IADD3 R4, P0, PT, R4, UR8, RZ ;  /* 0x0000000804047c10 */ /* 0x000fe4000ff1e0ff */
[----:B------:R-:W-:Y:S02]  /*2f30*/  IADD3.X R7, PT, PT, RZ, UR11, RZ, P1, !PT ;  /* 0x0000000bff077c10 */ /* 0x000fe40008ffe4ff */
[----:B------:R-:W-:-:S04]  /*2f40*/  IADD3.X R5, PT, PT, RZ, UR9, RZ, P0, !PT ;  /* 0x00000009ff057c10 */ /* 0x000fc800087fe4ff */
[----:B------:R-:W2:Y:S04]  /*2f50*/  LDG.E R7, desc[UR6][R6.64] ;  /* 0x0000000606077981 */ /* 0x000ea8000c1e1900 */
[----:B------:R-:W2:Y:S01]  /*2f60*/  LDG.E R4, desc[UR6][R4.64] ;  /* 0x0000000604047981 */ /* 0x000ea2000c1e1900 */
[----:B-1----:R-:W-:-:S04]  /*2f70*/  IADD3 R2, P0, PT, R3, UR4, RZ ;  /* 0x0000000403027c10 */ /* 0x002fc8000ff1e0ff */
[----:B------:R-:W-:Y:S02]  /*2f80*/  IADD3.X R3, PT, PT, RZ, UR5, RZ, P0, !PT ;  /* 0x00000005ff037c10 */ /* 0x000fe400087fe4ff */
[----:B--2---:R-:W-:-:S05]  /*2f90*/  LOP3.LUT R9, R7, R4, RZ, 0x3c, !PT ;  /* 0x0000000407097212 */ /* 0x004fca00078e3cff */
[----:B------:R-:W-:Y:S01]  /*2fa0*/  STG.E desc[UR6][R2.64], R9 ;  /* 0x0000000902007986 */ /* 0x000fe2000c101906 */
[----:B------:R-:W-:Y:S05]  /*2fb0*/  EXIT ;  /* 0x000000000000794d */ /* 0x000fea0003800000 */
.L_x_5639:
        /* <DEDUP_REMOVED lines=12> */
.L_x_25853:


//--------------------- .text._ZN2at6native27unrolled_elementwise_kernelINS0_13BinaryFunctorIiiiNS0_17BitwiseXorFunctorIiEEEESt5arrayIPcLm3EELi4E23TrivialOffsetCalculatorILi2EjES9_ILi1EjENS0_6memory15LoadWithoutCastENSC_16StoreWithoutCastEEEviT_T0_T2_T3_T4_T5_ --------------------------
	.section	.text._ZN2at6native27unrolled_elementwise_kernelINS0_13BinaryFunctorIiiiNS0_17BitwiseXorFunctorIiEEEESt5arrayIPcLm3EELi4E23TrivialOffsetCalculatorILi2EjES9_ILi1EjENS0_6memory15LoadWithoutCastENSC_16StoreWithoutCastEEEviT_T0_T2_T3_T4_T5_,"ax",@progbits
	.align	128
        .global         _ZN2at6native27unrolled_elementwise_kernelINS0_13BinaryFunctorIiiiNS0_17BitwiseXorFunctorIiEEEESt5arrayIPcLm3EELi4E23TrivialOffsetCalculatorILi2EjES9_ILi1EjENS0_6memory15LoadWithoutCastENSC_16StoreWithoutCastEEEviT_T0_T2_T3_T4_T5_
        .type           _ZN2at6native27unrolled_elementwise_kernelINS0_13BinaryFunctorIiiiNS0_17BitwiseXorFunctorIiEEEESt5arrayIPcLm3EELi4E23TrivialOffsetCalculatorILi2EjES9_ILi1EjENS0_6memory15LoadWithoutCastENSC_16StoreWithoutCastEEEviT_T0_T2_T3_T4_T5_,@function
        .size           _ZN2at6native27unrolled_elementwise_kernelINS0_13BinaryFunctorIiiiNS0_17BitwiseXorFunctorIiEEEESt5arrayIPcLm3EELi4E23TrivialOffsetCalculatorILi2EjES9_ILi1EjENS0_6memory15LoadWithoutCastENSC_16StoreWithoutCastEEEviT_T0_T2_T3_T4_T5_,(.L_x_25854 - _ZN2at6native27unrolled_elementwise_kernelINS0_13BinaryFunctorIiiiNS0_17BitwiseXorFunctorIiEEEESt5arrayIPcLm3EELi4E23TrivialOffsetCalculatorILi2EjES9_ILi1EjENS0_6memory15LoadWithoutCastENSC_16StoreWithoutCastEEEviT_T0_T2_T3_T4_T5_)
        .other          _ZN2at6native27unrolled_elementwise_kernelINS0_13BinaryFunctorIiiiNS0_17BitwiseXorFunctorIiEEEESt5arrayIPcLm3EELi4E23TrivialOffsetCalculatorILi2EjES9_ILi1EjENS0_6memory15LoadWithoutCastENSC_16StoreWithoutCastEEEviT_T0_T2_T3_T4_T5_,@"STO_CUDA_ENTRY STV_DEFAULT"
_ZN2at6native27unrolled_elementwise_kernelINS0_13BinaryFunctorIiiiNS0_17BitwiseXorFunctorIiEEEESt5arrayIPcLm3EELi4E23TrivialOffsetCalculatorILi2EjES9_ILi1EjENS0_6memory15LoadWithoutCastENSC_16StoreWithoutCastEEEviT_T0_T2_T3_T4_T5_:
.text._ZN2at6native27unrolled_elementwise_kernelINS0_13BinaryFunctorIiiiNS0_17BitwiseXorFunctorIiEEEESt5arrayIPcLm3EELi4E23TrivialOffsetCalculatorILi2EjES9_ILi1EjENS0_6memory15LoadWithoutCastENSC_16StoreWithoutCastEEEviT_T0_T2_T3_T4_T5_:
[----:B------:R-:W-:Y:S01]  /*0000*/  LDC R1, c[0x0][0x37c] ;  /* 0x0000df00ff017b82 */ /* 0x000fe20000000800 */
[----:B------:R-:W0:Y:S07]  /*0010*/  S2R R0, SR_CTAID.X ;  /* 0x0000000000007919 */ /* 0x000e2e0000002500 */
[----:B------:R-:W0:Y:S01]  /*0020*/  LDC R3, c[0x0][0x380] ;  /* 0x0000e000ff037b82 */ /* 0x000e220000000800 */
[----:B------:R-:W1:Y:S01]  /*0030*/  LDCU.64 UR4, c[0x0][0x358] ;  /* 0x00006b00ff0477ac */ /* 0x000e620008000a00 */
[----:B------:R-:W-:Y:S01]  /*0040*/  IMAD.MOV.U32 R20, RZ, RZ, RZ ;  /* 0x000000ffff147224 */ /* 0x000fe200078e00ff */
[----:B------:R-:W2:Y:S01]  /*0050*/  S2R R21, SR_TID.X ;  /* 0x0000000000157919 */ /* 0x000ea20000002100 */
[----:B------:R-:W-:-:S04]  /*0060*/  HFMA2 R22, -RZ, RZ, 0, 0 ;  /* 0x00000000ff167431 */ /* 0x000fc800000001ff */
        /* <DEDUP_REMOVED lines=8> */
[----:B------:R-:W2:Y:S01]  /*00f0*/  LDC.64 R2, c[0x0][0x398] ;  /* 0x0000e600ff027b82 */ /* 0x000ea20000000a00 */
[----:B------:R-:W-:Y:S01]  /*0100*/  @!P1 VIADD R21, R19, 0x80 ;  /* 0x0000008013159836 */ /* 0x000fe20000000000 */
[----:B------:R-:W-:-:S04]  /*0110*/  @!P1 LEA R25, R0, R19, 0x9 ;  /* 0x0000001300199211 */ /* 0x000fc800078e48ff */
[----:B------:R-:W-:Y:S01]  /*0120*/  ISETP.GE.AND P2, PT, R21, R18, PT ;  /* 0x000000121500720c */ /* 0x000fe20003f46270 */
[C---:B-----5:R-:W-:Y:S01]  /*0130*/  @!P1 IMAD.WIDE.U32 R14, R25.reuse, 0x4, R14 ;  /* 0x00000004190e9825 */ /* 0x060fe200078e000e */
[----:B------:R-:W5:Y:S03]  /*0140*/  LDC.64 R6, c[0x0][0x390] ;  /* 0x0000e400ff067b82 */ /* 0x000f660000000a00 */
[----:B0-----:R-:W-:Y:S01]  /*0150*/  @!P1 IMAD.WIDE.U32 R12, R25, 0x4, R12 ;  /* 0x00000004190c9825 */ /* 0x001fe200078e000c */
[----:B------:R-:W-:Y:S01]  /*0160*/  CS2R R24, SRZ ;  /* 0x0000000000187805 */ /* 0x000fe2000001ff00 */
[----:B-1----:R-:W5:Y:S03]  /*0170*/  @!P1 LDG.E R20, desc[UR4][R14.64] ;  /* 0x000000040e149981 */ /* 0x002f66000c1e1900 */
[----:B------:R-:W0:Y:S02]  /*0180*/  LDC.64 R8, c[0x0][0x398] ;  /* 0x0000e600ff087b82 */ /* 0x000e240000000a00 */
[----:B------:R1:W5:Y:S01]  /*0190*/  @!P1 LDG.E R25, desc[UR4][R12.64] ;  /* 0x000000040c199981 */ /* 0x000362000c1e1900 */
[----:B------:R-:W-:Y:S01]  /*01a0*/  @!P2 LEA R27, R0, R21, 0x9 ;  /* 0x00000015001ba211 */ /* 0x000fe200078e48ff */
[----:B------:R-:W-:-:S04]  /*01b0*/  @!P2 VIADD R21, R21, 0x80 ;  /* 0x000000801515a836 */ /* 0x000fc80000000000 */
[----:B---3--:R-:W-:Y:S01]  /*01c0*/  @!P2 IMAD.WIDE.U32 R16, R27, 0x4, R16 ;  /* 0x000000041b10a825 */ /* 0x008fe200078e0010 */
[----:B------:R-:W-:-:S03]  /*01d0*/  ISETP.GE.AND P3, PT, R21, R18, PT ;  /* 0x000000121500720c */ /* 0x000fc60003f66270 */
[----:B----4-:R-:W-:Y:S01]  /*01e0*/  @!P2 IMAD.WIDE.U32 R10, R27, 0x4, R10 ;  /* 0x000000041b0aa825 */ /* 0x010fe200078e000a */
[----:B------:R-:W3:Y:S09]  /*01f0*/  @!P2 LDG.E R22, desc[UR4][R16.64] ;  /* 0x000000041016a981 */ /* 0x000ef2000c1e1900 */
[----:B------:R-:W-:Y:S01]  /*0200*/  @!P3 IMAD R23, R0, 0x200, R21 ;  /* 0x000002000017b824 */ /* 0x000fe200078e0215 */
[----:B------:R-:W-:-:S04]  /*0210*/  @!P3 IADD3 R21, PT, PT, R21, 0x80, RZ ;  /* 0x000000801515b810 */ /* 0x000fc80007ffe0ff */
[----:B------:R-:W-:Y:S01]  /*0220*/  ISETP.GE.AND P0, PT, R21, R18, PT ;  /* 0x000000121500720c */ /* 0x000fe20003f06270 */
[----:B--2---:R-:W-:-:S04]  /*0230*/  @!P3 IMAD.WIDE.U32 R4, R23, 0x4, R4 ;  /* 0x000000041704b825 */ /* 0x004fc800078e0004 */
[----:B------:R-:W-:-:S04]  /*0240*/  @!P3 IMAD.WIDE.U32 R2, R23, 0x4, R2 ;  /* 0x000000041702b825 */ /* 0x000fc800078e0002 */
[----:B------:R-:W-:Y:S01]  /*0250*/  IMAD.MOV.U32 R23, RZ, RZ, RZ ;  /* 0x000000ffff177224 */ /* 0x000fe200078e00ff */
[----:B------:R-:W2:Y:S03]  /*0260*/  @!P3 LDG.E R24, desc[UR4][R2.64] ;  /* 0x000000040218b981 */ /* 0x000ea6000c1e1900 */
[----:B------:R-:W-:Y:S01]  /*0270*/  @!P0 IMAD R27, R0, 0x200, R21 ;  /* 0x00000200001b8824 */ /* 0x000fe200078e0215 */
[----:B------:R-:W-:Y:S01]  /*0280*/  MOV R21, RZ ;  /* 0x000000ff00157202 */ /* 0x000fe20000000f00 */
[----:B------:R-:W2:Y:S02]  /*0290*/  @!P3 LDG.E R23, desc[UR4][R4.64] ;  /* 0x000000040417b981 */ /* 0x000ea4000c1e1900 */
[----:B-----5:R-:W-:-:S03]  /*02a0*/  @!P0 IMAD.WIDE.U32 R6, R27, 0x4, R6 ;  /* 0x000000041b068825 */ /* 0x020fc600078e0006 */
[----:B------:R-:W3:Y:S01]  /*02b0*/  @!P2 LDG.E R21, desc[UR4][R10.64] ;  /* 0x000000040a15a981 */ /* 0x000ee2000c1e1900 */
[----:B0-----:R-:W-:-:S03]  /*02c0*/  @!P0 IMAD.WIDE.U32 R8, R27, 0x4, R8 ;  /* 0x000000041b088825 */ /* 0x001fc600078e0008 */
[----:B------:R-:W4:Y:S04]  /*02d0*/  @!P0 LDG.E R6, desc[UR4][R6.64] ;  /* 0x0000000406068981 */ /* 0x000f28000c1e1900 */
[----:B------:R-:W4:Y:S01]  /*02e0*/  @!P0 LDG.E R9, desc[UR4][R8.64] ;  /* 0x0000000408098981 */ /* 0x000f22000c1e1900 */
[----:B------:R-:W-:Y:S01]  /*02f0*/  ISETP.GE.AND P1, PT, R19, R18, PT ;  /* 0x000000121300720c */ /* 0x000fe20003f26270 */
[----:B------:R-:W-:Y:S04]  /*0300*/  BSSY.RECONVERGENT B0, `(.L_x_5640) ;  /* 0x000001c000007945 */ /* 0x000fe80003800200 */
[----:B------:R-:W-:Y:S01]  /*0310*/  BSSY.RELIABLE B1, `(.L_x_5641) ;  /* 0x0000014000017945 */ /* 0x000fe20003800100 */
[----:B-1----:R-:W-:Y:S01]  /*0320*/  HFMA2 R12, -RZ, RZ, 0, 0 ;  /* 0x00000000ff0c7431 */ /* 0x002fe200000001ff */
[----:B------:R-:W-:-:S02]  /*0330*/  LOP3.LUT R25, R25, R20, RZ, 0x3c, !PT ;  /* 0x0000001419197212 */ /* 0x000fc400078e3cff */
[----:B--2---:R-:W-:Y:S02]  /*0340*/  LOP3.LUT R23, R24, R23, RZ, 0x3c, !PT ;  /* 0x0000001718177212 */ /* 0x004fe400078e3cff */
[----:B---3--:R-:W-:Y:S02]  /*0350*/  LOP3.LUT R21, R21, R22, RZ, 0x3c, !PT ;  /* 0x0000001615157212 */ /* 0x008fe400078e3cff */
[----:B----4-:R-:W-:Y:S01]  /*0360*/  @!P0 LOP3.LUT R12, R9, R6, RZ, 0x3c, !PT ;  /* 0x00000006090c8212 */ /* 0x010fe200078e3cff */
[----:B------:R-:W-:Y:S06]  /*0370*/  @P1 BRA `(.L_x_5642) ;  /* 0x0000000000341947 */ /* 0x000fec0003800000 */
[----:B------:R-:W0:Y:S01]  /*0380*/  LDC.64 R2, c[0x0][0x388] ;  /* 0x0000e200ff027b82 */ /* 0x000e220000000a00 */
[----:B------:R-:W-:Y:S01]  /*0390*/  IMAD R5, R0, 0x200, R19 ;  /* 0x0000020000057824 */ /* 0x000fe200078e0213 */
[----:B------:R-:W-:-:S04]  /*03a0*/  IADD3 R19, PT, PT, R19, 0x80, RZ ;  /* 0x0000008013137810 */ /* 0x000fc80007ffe0ff */
[----:B------:R-:W-:-:S13]  /*03b0*/  ISETP.GE.AND P0, PT, R19, R18, PT ;  /* 0x000000121300720c */ /* 0x000fda0003f06270 */
[----:B------:R-:W-:Y:S05]  /*03c0*/  @P0 BREAK.RELIABLE B1 ;  /* 0x0000000000010942 */ /* 0x000fea0003800100 */
[----:B0-----:R-:W-:-:S05]  /*03d0*/  IMAD.WIDE.U32 R2, R5, 0x4, R2 ;  /* 0x0000000405027825 */ /* 0x001fca00078e0002 */
[----:B------:R0:W-:Y:S01]  /*03e0*/  STG.E desc[UR4][R2.64], R25 ;  /* 0x0000001902007986 */ /* 0x0001e2000c101904 */
[----:B------:R-:W-:Y:S05]  /*03f0*/  @P0 BRA `(.L_x_5643) ;  /* 0x0000000000300947 */ /* 0x000fea0003800000 */
[----:B0-----:R-:W0:Y:S01]  /*0400*/  LDC.64 R2, c[0x0][0x388] ;  /* 0x0000e200ff027b82 */ /* 0x001e220000000a00 */
[----:B------:R-:W-:Y:S01]  /*0410*/  IMAD R5, R0, 0x200, R19 ;  /* 0x0000020000057824 */ /* 0x000fe200078e0213 */
[----:B------:R-:W-:-:S03]  /*0420*/  IADD3 R19, PT, PT, R19, 0x80, RZ ;  /* 0x0000008013137810 */ /* 0x000fc60007ffe0ff */
[----:B0-----:R-:W-:-:S05]  /*0430*/  IMAD.WIDE.U32 R2, R5, 0x4, R2 ;  /* 0x0000000405027825 */ /* 0x001fca00078e0002 */
[----:B------:R0:W-:Y:S02]  /*0440*/  STG.E desc[UR4][R2.64], R21 ;  /* 0x0000001502007986 */ /* 0x0001e4000c101904 */
.L_x_5642:
[----:B------:R-:W-:Y:S05]  /*0450*/  BSYNC.RELIABLE B1 ;  /* 0x0000000000017941 */ /* 0x000fea0003800100 */
.L_x_5641:
[----:B------:R-:W-:-:S13]  /*0460*/  ISETP.GE.AND P0, PT, R19, R18, PT ;  /* 0x000000121300720c */ /* 0x000fda0003f06270 */
[----:B0-----:R-:W0:Y:S01]  /*0470*/  @!P0 LDC.64 R2, c[0x0][0x388] ;  /* 0x0000e200ff028b82 */ /* 0x001e220000000a00 */
[----:B------:R-:W-:Y:S01]  /*0480*/  @!P0 IMAD R5, R0, 0x200, R19 ;  /* 0x0000020000058824 */ /* 0x000fe200078e0213 */
[----:B------:R-:W-:-:S03]  /*0490*/  @!P0 IADD3 R19, PT, PT, R19, 0x80, RZ ;  /* 0x0000008013138810 */ /* 0x000fc60007ffe0ff */
[----:B0-----:R-:W-:-:S05]  /*04a0*/  @!P0 IMAD.WIDE.U32 R2, R5, 0x4, R2 ;  /* 0x0000000405028825 */ /* 0x001fca00078e0002 */
[----:B------:R1:W-:Y:S02]  /*04b0*/  @!P0 STG.E desc[UR4][R2.64], R23 ;  /* 0x0000001702008986 */ /* 0x0003e4000c101904 */
.L_x_5643:
[----:B------:R-:W-:Y:S05]  /*04c0*/  BSYNC.RECONVERGENT B0 ;  /* 0x0000000000007941 */ /* 0x000fea0003800200 */
.L_x_5640:
        /* <DEDUP_REMOVED lines=8> */
.L_x_5644:
        /* <DEDUP_REMOVED lines=11> */
.L_x_25854:


//--------------------- .text._ZN2at6native29vectorized_elementwise_kernelILi2ENS0_13BinaryFunctorIiiiNS0_17BitwiseXorFunctorIiEEEESt5arrayIPcLm3EEEEviT0_T1_ --------------------------
	.section	.text._ZN2at6native29vectorized_elementwise_kernelILi2ENS0_13BinaryFunctorIiiiNS0_17BitwiseXorFunctorIiEEEESt5arrayIPcLm3EEEEviT0_T1_,"ax",@progbits
	.align	128
        .global         _ZN2at6native29vectorized_elementwise_kernelILi2ENS0_13BinaryFunctorIiiiNS0_17BitwiseXorFunctorIiEEEESt5arrayIPcLm3EEEEviT0_T1_
        .type           _ZN2at6native29vectorized_elementwise_kernelILi2ENS0_13BinaryFunctorIiiiNS0_17BitwiseXorFunctorIiEEEESt5arrayIPcLm3EEEEviT0_T1_,@function
        .size           _ZN2at6native29vectorized_elementwise_kernelILi2ENS0_13BinaryFunctorIiiiNS0_17BitwiseXorFunctorIiEEEESt5arrayIPcLm3EEEEviT0_T1_,(.L_x_25855 - _ZN2at6native29vectorized_elementwise_kernelILi2ENS0_13BinaryFunctorIiiiNS0_17BitwiseXorFunctorIiEEEESt5arrayIPcLm3EEEEviT0_T1_)
        .other          _ZN2at6native29vectorized_elementwise_kernelILi2ENS0_13BinaryFunctorIiiiNS0_17BitwiseXorFunctorIiEEEESt5arrayIPcLm3EEEEviT0_T1_,@"STO_CUDA_ENTRY STV_DEFAULT"
_ZN2at6native29vectorized_elementwise_kernelILi2ENS0_13BinaryFunctorIiiiNS0_17BitwiseXorFunctorIiEEEESt5arrayIPcLm3EEEEviT0_T1_:
.text._ZN2at6native29vectorized_elementwise_kernelILi2ENS0_13BinaryFunctorIiiiNS0_17BitwiseXorFunctorIiEEEESt5arrayIPcLm3EEEEviT0_T1_:
        /* <DEDUP_REMOVED lines=10> */
[----:B------:R-:W-:-:S07]  /*00a0*/  HFMA2 R8, -RZ, RZ, 0, 0 ;  /* 0x00000000ff087431 */ /* 0x000fce00000001ff */
[----:B------:R-:W2:Y:S08]  /*00b0*/  LDC.64 R24, c[0x0][0x398] ;  /* 0x0000e600ff187b82 */ /* 0x000eb00000000a00 */
[----:B------:R-:W3:Y:S08]  /*00c0*/  LDC.64 R22, c[0x0][0x390] ;  /* 0x0000e400ff167b82 */ /* 0x000ef00000000a00 */
[----:B------:R-:W4:Y:S01]  /*00d0*/  LDC.64 R14, c[0x0][0x398] ;  /* 0x0000e600ff0e7b82 */ /* 0x000f220000000a00 */
[----:B0-----:R-:W-:Y:S01]  /*00e0*/  ISETP.GE.U32.AND P3, PT, R0, R5, PT ;  /* 0x000000050000720c */ /* 0x001fe20003f66070 */
[----:B------:R-:W-:-:S06]  /*00f0*/  IMAD.MOV.U32 R2, RZ, RZ, R0 ;  /* 0x000000ffff027224 */ /* 0x000fcc00078e0000 */
[----:B------:R-:W0:Y:S08]  /*0100*/  LDC.64 R12, c[0x0][0x390] ;  /* 0x0000e400ff0c7b82 */ /* 0x000e300000000a00 */
[----:B------:R-:W5:Y:S01]  /*0110*/  LDC.64 R26, c[0x0][0x398] ;  /* 0x0000e600ff1a7b82 */ /* 0x000f620000000a00 */
[----:B------:R-:W-:Y:S01]  /*0120*/  @!P3 IADD3 R0, PT, PT, R2, 0x80, RZ ;  /* 0x000000800200b810 */ /* 0x000fe20007ffe0ff */
[----:B------:R-:W-:-:S03]  /*0130*/  @!P3 IMAD.IADD R9, R3, 0x1, R2 ;  /* 0x000000010309b824 */ /* 0x000fc600078e0202 */
[----:B------:R-:W-:Y:S01]  /*0140*/  ISETP.GE.U32.AND P4, PT, R0, R5, PT ;  /* 0x000000050000720c */ /* 0x000fe20003f86070 */
[----:B-1----:R-:W-:Y:S02]  /*0150*/  @!P3 IMAD.WIDE.U32 R16, R9, 0x4, R16 ;  /* 0x000000040910b825 */ /* 0x002fe400078e0010 */
[----:B------:R-:W1:Y:S03]  /*0160*/  LDC.64 R18, c[0x0][0x390] ;  /* 0x0000e400ff127b82 */ /* 0x000e660000000a00 */
[----:B------:R2:W5:Y:S07]  /*0170*/  @!P3 LDG.E R8, desc[UR4][R16.64] ;  /* 0x000000041008b981 */ /* 0x00056e000c1e1900 */
[----:B------:R-:W-:-:S02]  /*0180*/  @!P4 IMAD.IADD R11, R3, 0x1, R0 ;  /* 0x00000001030bc824 */ /* 0x000fc400078e0200 */
[----:B------:R-:W-:Y:S01]  /*0190*/  @!P4 VIADD R0, R0, 0x80 ;  /* 0x000000800000c836 */ /* 0x000fe20000000000 */
[----:B--2---:R-:W2:Y:S04]  /*01a0*/  LDC.64 R16, c[0x0][0x398] ;  /* 0x0000e600ff107b82 */ /* 0x004ea80000000a00 */
[----:B------:R-:W-:-:S13]  /*01b0*/  ISETP.GE.U32.AND P2, PT, R0, R5, PT ;  /* 0x000000050000720c */ /* 0x000fda0003f46070 */
[----:B------:R-:W-:Y:S01]  /*01c0*/  @!P2 IADD3 R7, PT, PT, R3, R0, RZ ;  /* 0x000000000307a210 */ /* 0x000fe20007ffe0ff */
[----:B------:R-:W-:-:S05]  /*01d0*/  @!P2 VIADD R0, R0, 0x80 ;  /* 0x000000800000a836 */ /* 0x000fca0000000000 */
[----:B------:R-:W-:-:S13]  /*01e0*/  ISETP.GE.U32.AND P1, PT, R0, R5, PT ;  /* 0x000000050000720c */ /* 0x000fda0003f26070 */
[----:B------:R-:W-:Y:S01]  /*01f0*/  @!P1 IMAD.IADD R10, R3, 0x1, R0 ;  /* 0x00000001030a9824 */ /* 0x000fe200078e0200 */
[----:B------:R-:W-:-:S04]  /*0200*/  @!P1 IADD3 R0, PT, PT, R0, 0x80, RZ ;  /* 0x0000008000009810 */ /* 0x000fc80007ffe0ff */
[----:B------:R-:W-:Y:S02]  /*0210*/  ISETP.GE.U32.AND P0, PT, R0, R5, PT ;  /* 0x000000050000720c */ /* 0x000fe40003f06070 */
[----:B------:R-:W-:Y:S01]  /*0220*/  CS2R R20, SRZ ;  /* 0x0000000000147805 */ /* 0x000fe2000001ff00 */
[----:B------:R-:W-:-:S04]  /*0230*/  @!P3 IMAD.WIDE.U32 R24, R9, 0x4, R24 ;  /* 0x000000040918b825 */ /* 0x000fc800078e0018 */
[----:B------:R-:W-:Y:S01]  /*0240*/  IMAD.MOV.U32 R4, RZ, RZ, RZ ;  /* 0x000000ffff047224 */ /* 0x000fe200078e00ff */
[----:B------:R0:W2:Y:S01]  /*0250*/  @!P3 LDG.E R21, desc[UR4][R24.64] ;  /* 0x000000041815b981 */ /* 0x0000a2000c1e1900 */
[----:B---3--:R-:W-:-:S04]  /*0260*/  @!P4 IMAD.WIDE.U32 R22, R11, 0x4, R22 ;  /* 0x000000040b16c825 */ /* 0x008fc800078e0016 */
[----:B----4-:R-:W-:Y:S01]  /*0270*/  @!P4 IMAD.WIDE.U32 R14, R11, 0x4, R14 ;  /* 0x000000040b0ec825 */ /* 0x010fe200078e000e */
[----:B------:R-:W-:Y:S01]  /*0280*/  @!P0 IADD3 R29, PT, PT, R3, R0, RZ ;  /* 0x00000000031d8210 */ /* 0x000fe20007ffe0ff */
[----:B------:R3:W4:Y:S01]  /*0290*/  @!P4 LDG.E R4, desc[UR4][R22.64] ;  /* 0x000000041604c981 */ /* 0x000722000c1e1900 */
[----:B------:R-:W-:Y:S01]  /*02a0*/  MOV R11, RZ ;  /* 0x000000ff000b7202 */ /* 0x000fe20000000f00 */
[----:B------:R-:W-:Y:S01]  /*02b0*/  @!P0 VIADD R0, R0, 0x80 ;  /* 0x0000008000008836 */ /* 0x000fe20000000000 */
[----:B0-----:R-:W0:Y:S01]  /*02c0*/  LDC.64 R24, c[0x0][0x390] ;  /* 0x0000e400ff187b82 */ /* 0x001e220000000a00 */
[----:B------:R-:W-:Y:S02]  /*02d0*/  IMAD.MOV.U32 R6, RZ, RZ, RZ ;  /* 0x000000ffff067224 */ /* 0x000fe400078e00ff */
[----:B------:R-:W-:Y:S01]  /*02e0*/  @!P2 IMAD.WIDE.U32 R12, R7, 0x4, R12 ;  /* 0x00000004070ca825 */ /* 0x000fe200078e000c */
[----:B------:R-:W-:Y:S01]  /*02f0*/  ISETP.GE.U32.AND P3, PT, R0, R5, PT ;  /* 0x000000050000720c */ /* 0x000fe20003f66070 */
[----:B------:R1:W4:Y:S03]  /*0300*/  @!P4 LDG.E R11, desc[UR4][R14.64] ;  /* 0x000000040e0bc981 */ /* 0x000326000c1e1900 */
[----:B---3--:R-:W3:Y:S01]  /*0310*/  LDC.64 R22, c[0x0][0x398] ;  /* 0x0000e600ff167b82 */ /* 0x008ee20000000a00 */
[----:B------:R2:W4:Y:S01]  /*0320*/  @!P2 LDG.E R6, desc[UR4][R12.64] ;  /* 0x000000040c06a981 */ /* 0x000522000c1e1900 */
[----:B------:R-:W-:-:S02]  /*0330*/  HFMA2 R9, -RZ, RZ, 0, 0 ;  /* 0x00000000ff097431 */ /* 0x000fc400000001ff */
[----:B-----5:R-:W-:-:S04]  /*0340*/  @!P2 IMAD.WIDE.U32 R26, R7, 0x4, R26 ;  /* 0x00000004071aa825 */ /* 0x020fc800078e001a */
[----:B-1----:R-:W1:Y:S01]  /*0350*/  LDC.64 R14, c[0x0][0x390] ;  /* 0x0000e400ff0e7b82 */ /* 0x002e620000000a00 */
[C---:B------:R-:W-:Y:S01]  /*0360*/  @!P1 IMAD.WIDE.U32 R18, R10.reuse, 0x4, R18 ;  /* 0x000000040a129825 */ /* 0x040fe200078e0012 */
[----:B------:R5:W4:Y:S06]  /*0370*/  @!P2 LDG.E R9, desc[UR4][R26.64] ;  /* 0x000000041a09a981 */ /* 0x000b2c000c1e1900 */
[----:B--2---:R-:W2:Y:S01]  /*0380*/  LDC.64 R12, c[0x0][0x398] ;  /* 0x0000e600ff0c7b82 */ /* 0x004ea20000000a00 */
[----:B------:R-:W-:Y:S01]  /*0390*/  @!P1 IMAD.WIDE.U32 R16, R10, 0x4, R16 ;  /* 0x000000040a109825 */ /* 0x000fe200078e0010 */
[----:B------:R-:W-:-:S03]  /*03a0*/  MOV R10, RZ ;  /* 0x000000ff000a7202 */ /* 0x000fc60000000f00 */
[----:B------:R-:W-:Y:S02]  /*03b0*/  IMAD.MOV.U32 R7, RZ, RZ, RZ ;  /* 0x000000ffff077224 */ /* 0x000fe400078e00ff */
[----:B-----5:R-:W-:Y:S01]  /*03c0*/  @!P3 IMAD.IADD R27, R3, 0x1, R0 ;  /* 0x00000001031bb824 */ /* 0x020fe200078e0200 */
[----:B------:R-:W-:Y:S01]  /*03d0*/  @!P3 IADD3 R0, PT, PT, R0, 0x80, RZ ;  /* 0x000000800000b810 */ /* 0x000fe20007ffe0ff */
[----:B------:R5:W4:Y:S04]  /*03e0*/  @!P1 LDG.E R10, desc[UR4][R16.64] ;  /* 0x00000004100a9981 */ /* 0x000b28000c1e1900 */
[----:B------:R2:W4:Y:S01]  /*03f0*/  @!P1 LDG.E R7, desc[UR4][R18.64] ;  /* 0x0000000412079981 */ /* 0x000522000c1e1900 */
[----:B------:R-:W-:Y:S01]  /*0400*/  ISETP.GE.U32.AND P1, PT, R0, R5, PT ;  /* 0x000000050000720c */ /* 0x000fe20003f26070 */
[----:B0-----:R-:W-:-:S04]  /*0410*/  @!P3 IMAD.WIDE.U32 R24, R27, 0x4, R24 ;  /* 0x000000041b18b825 */ /* 0x001fc800078e0018 */
[----:B---3--:R-:W-:Y:S01]  /*0420*/  @!P3 IMAD.WIDE.U32 R22, R27, 0x4, R22 ;  /* 0x000000041b16b825 */ /* 0x008fe200078e0016 */
[----:B------:R-:W-:Y:S01]  /*0430*/  CS2R R26, SRZ ;  /* 0x00000000001a7805 */ /* 0x000fe2000001ff00 */
[----:B-----5:R-:W0:Y:S02]  /*0440*/  LDC.64 R16, c[0x0][0x390] ;  /* 0x0000e400ff107b82 */ /* 0x020e240000000a00 */
[----:B-1----:R-:W-:-:S03]  /*0450*/  @!P0 IMAD.WIDE.U32 R14, R29, 0x4, R14 ;  /* 0x000000041d0e8825 */ /* 0x002fc600078e000e */
[----:B------:R-:W3:Y:S01]  /*0460*/  @!P3 LDG.E R26, desc[UR4][R24.64] ;  /* 0x00000004181ab981 */ /* 0x000ee2000c1e1900 */
[----:B--2---:R-:W-:Y:S01]  /*0470*/  @!P0 IMAD.WIDE.U32 R12, R29, 0x4, R12 ;  /* 0x000000041d0c8825 */ /* 0x004fe200078e000c */
[----:B------:R-:W-:Y:S01]  /*0480*/  @!P1 IADD3 R28, PT, PT, R3, R0, RZ ;  /* 0x00000000031c9210 */ /* 0x000fe20007ffe0ff */
[----:B------:R-:W1:Y:S01]  /*0490*/  LDC.64 R18, c[0x0][0x398] ;  /* 0x0000e600ff127b82 */ /* 0x000e620000000a00 */
[----:B------:R2:W5:Y:S01]  /*04a0*/  @!P0 LDG.E R20, desc[UR4][R14.64] ;  /* 0x000000040e148981 */ /* 0x000562000c1e1900 */
[----:B------:R-:W-:-:S03]  /*04b0*/  @!P1 VIADD R0, R0, 0x80 ;  /* 0x0000008000009836 */ /* 0x000fc60000000000 */
[----:B------:R2:W5:Y:S02]  /*04c0*/  @!P0 LDG.E R27, desc[UR4][R12.64] ;  /* 0x000000040c1b8981 */ /* 0x000564000c1e1900 */
[----:B------:R-:W-:Y:S01]  /*04d0*/  ISETP.GE.U32.AND P0, PT, R0, R5, PT ;  /* 0x000000050000720c */ /* 0x000fe20003f06070 */
[----:B--2---:R-:W2:Y:S08]  /*04e0*/  LDC.64 R14, c[0x0][0x398] ;  /* 0x0000e600ff0e7b82 */ /* 0x004eb00000000a00 */
[----:B------:R-:W2:Y:S01]  /*04f0*/  LDC.64 R12, c[0x0][0x390] ;  /* 0x0000e400ff0c7b82 */ /* 0x000ea20000000a00 */
[----:B------:R-:W-:-:S03]  /*0500*/  IMAD.MOV.U32 R29, RZ, RZ, RZ ;  /* 0x000000ffff1d7224 */ /* 0x000fc600078e00ff */
[----:B------:R-:W-:-:S03]  /*0510*/  @!P0 IADD3 R0, PT, PT, R3, R0, RZ ;  /* 0x0000000003008210 */ /* 0x000fc60007ffe0ff */
[----:B------:R1:W3:Y:S02]  /*0520*/  @!P3 LDG.E R29, desc[UR4][R22.64] ;  /* 0x00000004161db981 */ /* 0x0002e4000c1e1900 */
[----:B0-----:R-:W-:-:S04]  /*0530*/  @!P0 IMAD.WIDE.U32 R16, R0, 0x4, R16 ;  /* 0x0000000400108825 */ /* 0x001fc800078e0010 */
[----:B-1----:R-:W-:Y:S02]  /*0540*/  @!P0 IMAD.WIDE.U32 R18, R0, 0x4, R18 ;  /* 0x0000000400128825 */ /* 0x002fe400078e0012 */
[----:B------:R-:W3:Y:S02]  /*0550*/  @!P0 LDG.E R16, desc[UR4][R16.64] ;  /* 0x0000000410108981 */ /* 0x000ee4000c1e1900 */
[----:B------:R-:W-:Y:S02]  /*0560*/  IMAD.MOV.U32 R0, RZ, RZ, RZ ;  /* 0x000000ffff007224 */ /* 0x000fe400078e00ff */
[----:B------:R-:W-:Y:S02]  /*0570*/  HFMA2 R23, -RZ, RZ, 0, 0 ;  /* 0x00000000ff177431 */ /* 0x000fe400000001ff */
[C---:B--2---:R-:W-:Y:S01]  /*0580*/  @!P1 IMAD.WIDE.U32 R14, R28.reuse, 0x4, R14 ;  /* 0x000000041c0e9825 */ /* 0x044fe200078e000e */
[----:B------:R-:W2:Y:S04]  /*0590*/  @!P0 LDG.E R19, desc[UR4][R18.64] ;  /* 0x0000000412138981 */ /* 0x000ea8000c1e1900 */
[----:B------:R-:W2:Y:S01]  /*05a0*/  @!P1 LDG.E R23, desc[UR4][R14.64] ;  /* 0x000000040e179981 */ /* 0x000ea2000c1e1900 */
[----:B------:R-:W-:-:S05]  /*05b0*/  @!P1 IMAD.WIDE.U32 R12, R28, 0x4, R12 ;  /* 0x000000041c0c9825 */ /* 0x000fca00078e000c */
[----:B------:R-:W2:Y:S01]  /*05c0*/  @!P1 LDG.E R0, desc[UR4][R12.64] ;  /* 0x000000040c009981 */ /* 0x000ea2000c1e1900 */
[----:B------:R-:W-:Y:S01]  /*05d0*/  ISETP.GE.U32.AND P1, PT, R2, R5, PT ;  /* 0x000000050200720c */ /* 0x000fe20003f26070 */
[----:B------:R-:W-:Y:S04]  /*05e0*/  BSSY.RECONVERGENT B0, `(.L_x_5646) ;  /* 0x000003c000007945 */ /* 0x000fe80003800200 */
[----:B------:R-:W-:Y:S01]  /*05f0*/  BSSY.RELIABLE B1, `(.L_x_5647) ;  /* 0x0000034000017945 */ /* 0x000fe20003800100 */
[----:B------:R-:W-:Y:S02]  /*0600*/  LOP3.LUT R8, R21, R8, RZ, 0x3c, !PT ;  /* 0x0000000815087212 */ /* 0x000fe400078e3cff */
[----:B----4-:R-:W-:Y:S01]  /*0610*/  LOP3.LUT R11, R11, R4, RZ, 0x3c, !PT ;  /* 0x000000040b0b7212 */ /* 0x010fe200078e3cff */
[----:B------:R-:W-:Y:S01]  /*0620*/  IMAD.MOV.U32 R4, RZ, RZ, RZ ;  /* 0x000000ffff047224 */ /* 0x000fe200078e00ff */
[----:B------:R-:W-:-:S02]  /*0630*/  LOP3.LUT R6, R9, R6, RZ, 0x3c, !PT ;  /* 0x0000000609067212 */ /* 0x000fc400078e3cff */
[----:B------:R-:W-:Y:S02]  /*0640*/  LOP3.LUT R7, R10, R7, RZ, 0x3c, !PT ;  /* 0x000000070a077212 */ /* 0x000fe400078e3cff */
[----:B-----5:R-:W-:Y:S02]  /*0650*/  LOP3.LUT R20, R27, R20, RZ, 0x3c, !PT ;  /* 0x000000141b147212 */ /* 0x020fe400078e3cff */
[----:B---3--:R-:W-:Y:S02]  /*0660*/  LOP3.LUT R26, R29, R26, RZ, 0x3c, !PT ;  /* 0x0000001a1d1a7212 */ /* 0x008fe400078e3cff */
[----:B--2---:R-:W-:Y:S02]  /*0670*/  @!P0 LOP3.LUT R4, R19, R16, RZ, 0x3c, !PT ;  /* 0x0000001013048212 */ /* 0x004fe400078e3cff */
[----:B------:R-:W-:Y:S01]  /*0680*/  LOP3.LUT R0, R23, R0, RZ, 0x3c, !PT ;  /* 0x0000000017007212 */ /* 0x000fe200078e3cff */
        /* <DEDUP_REMOVED lines=9> */
[----:B------:R-:W-:Y:S01]  /*0720*/  IADD3 R13, PT, PT, R3, R2, RZ ;  /* 0x00000002030d7210 */ /* 0x000fe20007ffe0ff */
[----:B------:R-:W-:-:S04]  /*0730*/  VIADD R2, R2, 0x80 ;  /* 0x0000008002027836 */ /* 0x000fc80000000000 */
[----:B0-----:R-:W-:-:S05]  /*0740*/  IMAD.WIDE.U32 R8, R13, 0x4, R8 ;  /* 0x000000040d087825 */ /* 0x001fca00078e0008 */
[----:B------:R0:W-:Y:S02]  /*0750*/  STG.E desc[UR4][R8.64], R11 ;  /* 0x0000000b08007986 */ /* 0x0001e4000c101904 */
.L_x_5648:
[----:B------:R-:W-:-:S13]  /*0760*/  ISETP.GE.U32.AND P0, PT, R2, R5, PT ;  /* 0x000000050200720c */ /* 0x000fda0003f06070 */
[----:B------:R-:W-:Y:S05]  /*0770*/  @P0 BRA `(.L_x_5650) ;  /* 0x0000000000300947 */ /* 0x000fea0003800000 */
[----:B0-----:R-:W0:Y:S01]  /*0780*/  LDC.64 R8, c[0x0][0x388] ;  /* 0x0000e200ff087b82 */ /* 0x001e220000000a00 */
[----:B------:R-:W-:Y:S01]  /*0790*/  IADD3 R11, PT, PT, R3, R2, RZ ;  /* 0x00000002030b7210 */ /* 0x000fe20007ffe0ff */
[----:B------:R-:W-:-:S04]  /*07a0*/  VIADD R2, R2, 0x80 ;  /* 0x0000008002027836 */ /* 0x000fc80000000000 */
[----:B0-----:R-:W-:-:S05]  /*07b0*/  IMAD.WIDE.U32 R8, R11, 0x4, R8 ;  /* 0x000000040b087825 */ /* 0x001fca00078e0008 */
[----:B------:R1:W-:Y:S02]  /*07c0*/  STG.E desc[UR4][R8.64], R6 ;  /* 0x0000000608007986 */ /* 0x0003e4000c101904 */
.L_x_5649:
[----:B------:R-:W-:-:S13]  /*07d0*/  ISETP.GE.U32.AND P0, PT, R2, R5, PT ;  /* 0x000000050200720c */ /* 0x000fda0003f06070 */
[----:B------:R-:W-:Y:S05]  /*07e0*/  @P0 BRA `(.L_x_5651) ;  /* 0x0000000000300947 */ /* 0x000fea0003800000 */
[----:B01----:R-:W0:Y:S01]  /*07f0*/  LDC.64 R8, c[0x0][0x388] ;  /* 0x0000e200ff087b82 */ /* 0x003e220000000a00 */
[----:B------:R-:W-:Y:S01]  /*0800*/  IADD3 R11, PT, PT, R3, R2, RZ ;  /* 0x00000002030b7210 */ /* 0x000fe20007ffe0ff */
[----:B------:R-:W-:-:S04]  /*0810*/  VIADD R2, R2, 0x80 ;  /* 0x0000008002027836 */ /* 0x000fc80000000000 */
[----:B0-----:R-:W-:-:S05]  /*0820*/  IMAD.WIDE.U32 R8, R11, 0x4, R8 ;  /* 0x000000040b087825 */ /* 0x001fca00078e0008 */
[----:B------:R1:W-:Y:S02]  /*0830*/  STG.E desc[UR4][R8.64], R7 ;  /* 0x0000000708007986 */ /* 0x0003e4000c101904 */
.L_x_5650:
[----:B------:R-:W-:-:S13]  /*0840*/  ISETP.GE.U32.AND P0, PT, R2, R5, PT ;  /* 0x000000050200720c */ /* 0x000fda0003f06070 */
[----:B------:R-:W-:Y:S05]  /*0850*/  @P0 BRA `(.L_x_5652) ;  /* 0x0000000000340947 */ /* 0x000fea0003800000 */
[----:B-1----:R-:W1:Y:S01]  /*0860*/  LDC.64 R6, c[0x0][0x388] ;  /* 0x0000e200ff067b82 */ /* 0x002e620000000a00 */
[----:B0-----:R-:W-:Y:S01]  /*0870*/  IADD3 R9, PT, PT, R3, R2, RZ ;  /* 0x0000000203097210 */ /* 0x001fe20007ffe0ff */
[----:B------:R-:W-:-:S04]  /*0880*/  VIADD R2, R2, 0x80 ;  /* 0x0000008002027836 */ /* 0x000fc80000000000 */
[----:B-1----:R-:W-:-:S05]  /*0890*/  IMAD.WIDE.U32 R6, R9, 0x4, R6 ;  /* 0x0000000409067825 */ /* 0x002fca00078e0006 */
[----:B------:R2:W-:Y:S02]  /*08a0*/  STG.E desc[UR4][R6.64], R20 ;  /* 0x0000001406007986 */ /* 0x0005e4000c101904 */
.L_x_5651:
[----:B------:R-:W-:-:S13]  /*08b0*/  ISETP.GE.U32.AND P0, PT, R2, R5, PT ;  /* 0x000000050200720c */ /* 0x000fda0003f06070 */
[----:B------:R-:W-:Y:S05]  /*08c0*/  @P0 BREAK.RELIABLE B1 ;  /* 0x0000000000010942 */ /* 0x000fea0003800100 */
[----:B------:R-:W-:Y:S05]  /*08d0*/  @P0 BRA `(.L_x_5653) ;  /* 0x0000000000300947 */ /* 0x000fea0003800000 */
[----:B-12---:R-:W1:Y:S01]  /*08e0*/  LDC.64 R6, c[0x0][0x388] ;  /* 0x0000e200ff067b82 */ /* 0x006e620000000a00 */
[----:B------:R-:W-:Y:S01]  /*08f0*/  IADD3 R9, PT, PT, R3, R2, RZ ;  /* 0x0000000203097210 */ /* 0x000fe20007ffe0ff */
[----:B------:R-:W-:-:S04]  /*0900*/  VIADD R2, R2, 0x80 ;  /* 0x0000008002027836 */ /* 0x000fc80000000000 */
[----:B-1----:R-:W-:-:S05]  /*0910*/  IMAD.WIDE.U32 R6, R9, 0x4, R6 ;  /* 0x0000000409067825 */ /* 0x002fca00078e0006 */
[----:B------:R2:W-:Y:S02]  /*0920*/  STG.E desc[UR4][R6.64], R26 ;  /* 0x0000001a06007986 */ /* 0x0005e4000c101904 */
.L_x_5652:
[----:B------:R-:W-:Y:S05]  /*0930*/  BSYNC.RELIABLE B1 ;  /* 0x0000000000017941 */ /* 0x000fea0003800100 */
.L_x_5647:
[----:B------:R-:W-:-:S13]  /*0940*/  ISETP.GE.U32.AND P0, PT, R2, R5, PT ;  /* 0x000000050200720c */ /* 0x000fda0003f06070 */
[----:B-12---:R-:W1:Y:S01]  /*0950*/  @!P0 LDC.64 R6, c[0x0][0x388] ;  /* 0x0000e200ff068b82 */ /* 0x006e620000000a00 */
[----:B0-----:R-:W-:Y:S01]  /*0960*/  @!P0 IADD3 R9, PT, PT, R3, R2, RZ ;  /* 0x0000000203098210 */ /* 0x001fe20007ffe0ff */
[----:B------:R-:W-:-:S04]  /*0970*/  @!P0 VIADD R2, R2, 0x80 ;  /* 0x0000008002028836 */ /* 0x000fc80000000000 */
[----:B-1----:R-:W-:-:S05]  /*0980*/  @!P0 IMAD.WIDE.U32 R6, R9, 0x4, R6 ;  /* 0x0000000409068825 */ /* 0x002fca00078e0006 */
[----:B------:R3:W-:Y:S02]  /*0990*/  @!P0 STG.E desc[UR4][R6.64], R0 ;  /* 0x0000000006008986 */ /* 0x0007e4000c101904 */
.L_x_5653:
[----:B------:R-:W-:Y:S05]  /*09a0*/  BSYNC.RECONVERGENT B0 ;  /* 0x0000000000007941 */ /* 0x000fea0003800200 */
.L_x_5646:
[----:B------:R-:W-:Y:S05]  /*09b0*/  WARPSYNC.ALL ;  /* 0x0000000000007948 */ /* 0x000fea0003800000 */
[----:B------:R-:W-:-:S13]  /*09c0*/  ISETP.GE.U32.AND P0, PT, R2, R5, PT ;  /* 0x000000050200720c */ /* 0x000fda0003f06070 */
[----:B------:R-:W-:Y:S05]  /*09d0*/  @P0 EXIT ;  /* 0x000000000000094d */ /* 0x000fea0003800000 */
[----:B-123--:R-:W1:Y:S01]  /*09e0*/  LDC.64 R6, c[0x0][0x388] ;  /* 0x0000e200ff067b82 */ /* 0x00ee620000000a00 */
[----:B------:R-:W-:-:S05]  /*09f0*/  IADD3 R3, PT, PT, R3, R2, RZ ;  /* 0x0000000203037210 */ /* 0x000fca0007ffe0ff */
[----:B-1----:R-:W-:-:S05]  /*0a00*/  IMAD.WIDE.U32 R2, R3, 0x4, R6 ;  /* 0x0000000403027825 */ /* 0x002fca00078e0006 */
[----:B------:R-:W-:Y:S01]  /*0a10*/  STG.E desc[UR4][R2.64], R4 ;  /* 0x0000000402007986 */ /* 0x000fe2000c101904 */
[----:B------:R-:W-:Y:S05]  /*0a20*/  EXIT ;  /* 0x000000000000794d */ /* 0x000fea0003800000 */
.L_x_5645:
        /* <DEDUP_REMOVED lines=9> */
[----:B------:R-:W-:-:S03]  /*0ac0*/  IMAD.WIDE.U32 R18, R0, 0x8, R6 ;  /* 0x0000000800127825 */ /* 0x000fc600078e0006 */
[----:B------:R-:W5:Y:S04]  /*0ad0*/  LDG.E.64 R4, desc[UR4][R16.64+0x800] ;  /* 0x0008000410047981 */ /* 0x000f68000c1e1b00 */
[----:B------:R-:W2:Y:S04]  /*0ae0*/  LDG.E.64 R24, desc[UR4][R18.64] ;  /* 0x0000000412187981 */ /* 0x000ea8000c1e1b00 */
[----:B------:R-:W4:Y:S04]  /*0af0*/  LDG.E.64 R12, desc[UR4][R18.64+0x400] ;  /* 0x00040004120c7981 */ /* 0x000f28000c1e1b00 */
[----:B------:R-:W5:Y:S04]  /*0b00*/  LDG.E.64 R6, desc[UR4][R18.64+0x800] ;  /* 0x0008000412067981 */ /* 0x000f68000c1e1b00 */
[----:B------:R-:W5:Y:S04]  /*0b10*/  LDG.E.64 R10, desc[UR4][R16.64+0xc00] ;  /* 0x000c0004100a7981 */ /* 0x000f68000c1e1b00 */
[----:B------:R-:W5:Y:S01]  /*0b20*/  LDG.E.64 R14, desc[UR4][R18.64+0xc00] ;  /* 0x000c0004120e7981 */ /* 0x000f62000c1e1b00 */
[----:B---3--:R-:W-:-:S04]  /*0b30*/  IMAD.WIDE.U32 R2, R3, 0x4, R20 ;  /* 0x0000000403027825 */ /* 0x008fc800078e0014 */
[----:B------:R-:W-:Y:S01]  /*0b40*/  IMAD.WIDE.U32 R2, R0, 0x8, R2 ;  /* 0x0000000800027825 */ /* 0x000fe200078e0002 */
[----:B--2---:R-:W-:Y:S02]  /*0b50*/  LOP3.LUT R22, R24, R22, RZ, 0x3c, !PT ;  /* 0x0000001618167212 */ /* 0x004fe400078e3cff */
[----:B------:R-:W-:Y:S02]  /*0b60*/  LOP3.LUT R23, R25, R23, RZ, 0x3c, !PT ;  /* 0x0000001719177212 */ /* 0x000fe400078e3cff */
[----:B----4-:R-:W-:Y:S02]  /*0b70*/  LOP3.LUT R8, R12, R8, RZ, 0x3c, !PT ;  /* 0x000000080c087212 */ /* 0x010fe400078e3cff */
[----:B------:R-:W-:Y:S02]  /*0b80*/  LOP3.LUT R9, R13, R9, RZ, 0x3c, !PT ;  /* 0x000000090d097212 */ /* 0x000fe400078e3cff */
[----:B-----5:R-:W-:Y:S02]  /*0b90*/  LOP3.LUT R4, R6, R4, RZ, 0x3c, !PT ;  /* 0x0000000406047212 */ /* 0x020fe400078e3cff */
[----:B------:R-:W-:Y:S01]  /*0ba0*/  LOP3.LUT R5, R7, R5, RZ, 0x3c, !PT ;  /* 0x0000000507057212 */ /* 0x000fe200078e3cff */
[----:B------:R-:W-:Y:S01]  /*0bb0*/  STG.E.64 desc[UR4][R2.64], R22 ;  /* 0x0000001602007986 */ /* 0x000fe2000c101b04 */
[----:B------:R-:W-:-:S02]  /*0bc0*/  LOP3.LUT R10, R14, R10, RZ, 0x3c, !PT ;  /* 0x0000000a0e0a7212 */ /* 0x000fc400078e3cff */
[----:B------:R-:W-:Y:S01]  /*0bd0*/  LOP3.LUT R11, R15, R11, RZ, 0x3c, !PT ;  /* 0x0000000b0f0b7212 */ /* 0x000fe200078e3cff */
[----:B------:R-:W-:Y:S04]  /*0be0*/  STG.E.64 desc[UR4][R2.64+0x400], R8 ;  /* 0x0004000802007986 */ /* 0x000fe8000c101b04 */
[----:B------:R-:W-:Y:S04]  /*0bf0*/  STG.E.64 desc[UR4][R2.64+0x800], R4 ;  /* 0x0008000402007986 */ /* 0x000fe8000c101b04 */
[----:B------:R-:W-:Y:S01]  /*0c00*/  STG.E.64 desc[UR4][R2.64+0xc00], R10 ;  /* 0x000c000a02007986 */ /* 0x000fe2000c101b04 */
[----:B------:R-:W-:Y:S05]  /*0c10*/  EXIT ;  /* 0x000000000000794d */ /* 0x000fea0003800000 */
.L_x_5654:
        /* <DEDUP_REMOVED lines=14> */
.L_x_25855:


//--------------------- .text._ZN2at6native29vectorized_elementwise_kernelILi4ENS0_13BinaryFunctorIiiiNS0_17BitwiseXorFunctorIiEEEESt5arrayIPcLm3EEEEviT0_T1_ --------------------------
	.section	.text._ZN2at6native29vectorized_elementwise_kernelILi4ENS0_13BinaryFunctorIiiiNS0_17BitwiseXorFunctorIiEEEESt5arrayIPcLm3EEEEviT0_T1_,"ax",@progbits
	.align	128
        .global         _ZN2at6native29vectorized_elementwise_kernelILi4ENS0_13BinaryFunctorIiiiNS0_17BitwiseXorFunctorIiEEEESt5arrayIPcLm3EEEEviT0_T1_
        .type           _ZN2at6native29vectorized_elementwise_kernelILi4ENS0_13BinaryFunctorIiiiNS0_17BitwiseXorFunctorIiEEEESt5arrayIPcLm3EEEEviT0_T1_,@function
        .size           _ZN2at6native29vectorized_elementwise_kernelILi4ENS0_13BinaryFunctorIiiiNS0_17BitwiseXorFunctorIiEEEESt5arrayIPcLm3EEEEviT0_T1_,(.L_x_25856 - _ZN2at6native29vectorized_elementwise_kernelILi4ENS0_13BinaryFunctorIiiiNS0_17BitwiseXorFunctorIiEEEESt5arrayIPcLm3EEEEviT0_T1_)
        .other          _ZN2at6native29vectorized_elementwise_kernelILi4ENS0_13BinaryFunctorIiiiNS0_17BitwiseXorFunctorIiEEEESt5arrayIPcLm3EEEEviT0_T1_,@"STO_CUDA_ENTRY STV_DEFAULT"
_ZN2at6native29vectorized_elementwise_kernelILi4ENS0_13BinaryFunctorIiiiNS0_17BitwiseXorFunctorIiEEEESt5arrayIPcLm3EEEEviT0_T1_:
.text._ZN2at6native29vectorized_elementwise_kernelILi4ENS0_13BinaryFunctorIiiiNS0_17BitwiseXorFunctorIiEEEESt5arrayIPcLm3EEEEviT0_T1_:
        /* <DEDUP_REMOVED lines=118> */
.L_x_5658:
[----:B------:R-:W-:-:S13]  /*0760*/  ISETP.GE.U32.AND P0, PT, R2, R5, PT ;  /* 0x000000050200720c */ /* 0x000fda0003f06070 */
[----:B------:R-:W-:Y:S05]  /*0770*/  @P0 BRA `(.L_x_5660) ;  /* 0x0000000000300947 */ /* 0x000fea0003800000 */
[----:B0-----:R-:W0:Y:S01]  /*0780*/  LDC.64 R8, c[0x0][0x388] ;  /* 0x0000e200ff087b82 */ /* 0x001e220000000a00 */
[----:B------:R-:W-:Y:S01]  /*0790*/  IADD3 R11, PT, PT, R3, R2, RZ ;  /* 0x00000002030b7210 */ /* 0x000fe20007ffe0ff */
[----:B------:R-:W-:-:S04]  /*07a0*/  VIADD R2, R2, 0x80 ;  /* 0x0000008002027836 */ /* 0x000fc80000000000 */
[----:B0-----:R-:W-:-:S05]  /*07b0*/  IMAD.WIDE.U32 R8, R11, 0x4, R8 ;  /* 0x000000040b087825 */ /* 0x001fca00078e0008 */
[----:B------:R1:W-:Y:S02]  /*07c0*/  STG.E desc[UR4][R8.64], R6 ;  /* 0x0000000608007986 */ /* 0x0003e4000c101904 */
.L_x_5659:
[----:B------:R-:W-:-:S13]  /*07d0*/  ISETP.GE.U32.AND P0, PT, R2, R5, PT ;  /* 0x000000050200720c */ /* 0x000fda0003f06070 */
[----:B------:R-:W-:Y:S05]  /*07e0*/  @P0 BRA `(.L_x_5661) ;  /* 0x0000000000300947 */ /* 0x000fea0003800000 */
[----:B01----:R-:W0:Y:S01]  /*07f0*/  LDC.64 R8, c[0x0][0x388] ;  /* 0x0000e200ff087b82 */ /* 0x003e220000000a00 */
[----:B------:R-:W-:Y:S01]  /*0800*/  IADD3 R11, PT, PT, R3, R2, RZ ;  /* 0x00000002030b7210 */ /* 0x000fe20007ffe0ff */
[----:B------:R-:W-:-:S04]  /*0810*/  VIADD R2, R2, 0x80 ;  /* 0x0000008002027836 */ /* 0x000fc80000000000 */
[----:B0-----:R-:W-:-:S05]  /*0820*/  IMAD.WIDE.U32 R8, R11, 0x4, R8 ;  /* 0x000000040b087825 */ /* 0x001fca00078e0008 */
[----:B------:R1:W-:Y:S02]  /*0830*/  STG.E desc[UR4][R8.64], R7 ;  /* 0x0000000708007986 */ /* 0x0003e4000c101904 */
.L_x_5660:
[----:B------:R-:W-:-:S13]  /*0840*/  ISETP.GE.U32.AND P0, PT, R2, R5, PT ;  /* 0x000000050200720c */ /* 0x000fda0003f06070 */
[----:B------:R-:W-:Y:S05]  /*0850*/  @P0 BRA `(.L_x_5662) ;  /* 0x0000000000340947 */ /* 0x000fea0003800000 */
[----:B-1----:R-:W1:Y:S01]  /*0860*/  LDC.64 R6, c[0x0][0x388] ;  /* 0x0000e200ff067b82 */ /* 0x002e620000000a00 */
[----:B0-----:R-:W-:Y:S01]  /*0870*/  IADD3 R9, PT, PT, R3, R2, RZ ;  /* 0x0000000203097210 */ /* 0x001fe20007ffe0ff */
[----:B------:R-:W-:-:S04]  /*0880*/  VIADD R2, R2, 0x80 ;  /* 0x0000008002027836 */ /* 0x000fc80000000000 */
[----:B-1----:R-:W-:-:S05]  /*0890*/  IMAD.WIDE.U32 R6, R9, 0x4, R6 ;  /* 0x0000000409067825 */ /* 0x002fca00078e0006 */
[----:B------:R2:W-:Y:S02]  /*08a0*/  STG.E desc[UR4][R6.64], R20 ;  /* 0x0000001406007986 */ /* 0x0005e4000c101904 */
.L_x_5661:
        /* <DEDUP_REMOVED lines=8> */
.L_x_5662:
[----:B------:R-:W-:Y:S05]  /*0930*/  BSYNC.RELIABLE B1 ;  /* 0x0000000000017941 */ /* 0x000fea0003800100 */
.L_x_5657:
[----:B------:R-:W-:-:S13]  /*0940*/  ISETP.GE.U32.AND P0, PT, R2, R5, PT ;  /* 0x000000050200720c */ /* 0x000fda0003f06070 */
[----:B-12---:R-:W1:Y:S01]  /*0950*/  @!P0 LDC.64 R6, c[0x0][0x388] ;  /* 0x0000e200ff068b82 */ /* 0x006e620000000a00 */
[----:B0-----:R-:W-:Y:S01]  /*0960*/  @!P0 IADD3 R9, PT, PT, R3, R2, RZ ;  /* 0x0000000203098210 */ /* 0x001fe20007ffe0ff */
[----:B------:R-:W-:-:S04]  /*0970*/  @!P0 VIADD R2, R2, 0x80 ;  /* 0x0000008002028836 */ /* 0x000fc80000000000 */
[----:B-1----:R-:W-:-:S05]  /*0980*/  @!P0 IMAD.WIDE.U32 R6, R9, 0x4, R6 ;  /* 0x0000000409068825 */ /* 0x002fca00078e0006 */
[----:B------:R3:W-:Y:S02]  /*0990*/  @!P0 STG.E desc[UR4][R6.64], R0 ;  /* 0x0000000006008986 */ /* 0x0007e4000c101904 */
.L_x_5663:
[----:B------:R-:W-:Y:S05]  /*09a0*/  BSYNC.RECONVERGENT B0 ;  /* 0x0000000000007941 */ /* 0x000fea0003800200 */
.L_x_5656:
        /* <DEDUP_REMOVED lines=8> */
.L_x_5655:
[----:B------:R-:W0:Y:S01]  /*0a30*/  S2R R0, SR_TID.X ;  /* 0x0000000000007919 */ /* 0x000e220000002100 */
[----:B------:R-:W1:Y:S08]  /*0a40*/  LDC.64 R4, c[0x0][0x390] ;  /* 0x0000e400ff047b82 */ /* 0x000e700000000a00 */
[----:B------:R-:W2:Y:S08]  /*0a50*/  LDC.64 R6, c[0x0][0x398] ;  /* 0x0000e600ff067b82 */ /* 0x000eb00000000a00 */
[----:B------:R-:W3:Y:S01]  /*0a60*/  LDC.64 R24, c[0x0][0x388] ;  /* 0x0000e200ff187b82 */ /* 0x000ee20000000a00 */
[----:B-1----:R-:W-:-:S04]  /*0a70*/  IMAD.WIDE.U32 R4, R3, 0x4, R4 ;  /* 0x0000000403047825 */ /* 0x002fc800078e0004 */
[----:B0-----:R-:W-:-:S04]  /*0a80*/  IMAD.WIDE.U32 R20, R0, 0x10, R4 ;  /* 0x0000001000147825 */ /* 0x001fc800078e0004 */
[C---:B--2---:R-:W-:Y:S01]  /*0a90*/  IMAD.WIDE.U32 R6, R3.reuse, 0x4, R6 ;  /* 0x0000000403067825 */ /* 0x044fe200078e0006 */
[----:B------:R-:W2:Y:S03]  /*0aa0*/  LDG.E.128 R12, desc[UR4][R20.64] ;  /* 0x00000004140c7981 */ /* 0x000ea6000c1e1d00 */
[----:B------:R-:W-:Y:S02]  /*0ab0*/  IMAD.WIDE.U32 R22, R0, 0x10, R6 ;  /* 0x0000001000167825 */ /* 0x000fe400078e0006 */
[----:B------:R-:W4:Y:S04]  /*0ac0*/  LDG.E.128 R4, desc[UR4][R20.64+0x800] ;  /* 0x0008000414047981 */ /* 0x000f28000c1e1d00 */
[----:B------:R-:W2:Y:S04]  /*0ad0*/  LDG.E.128 R16, desc[UR4][R22.64] ;  /* 0x0000000416107981 */ /* 0x000ea8000c1e1d00 */
[----:B------:R-:W4:Y:S01]  /*0ae0*/  LDG.E.128 R8, desc[UR4][R22.64+0x800] ;  /* 0x0008000416087981 */ /* 0x000f22000c1e1d00 */
[----:B---3--:R-:W-:-:S04]  /*0af0*/  IMAD.WIDE.U32 R2, R3, 0x4, R24 ;  /* 0x0000000403027825 */ /* 0x008fc800078e0018 */
[----:B------:R-:W-:Y:S01]  /*0b00*/  IMAD.WIDE.U32 R2, R0, 0x10, R2 ;  /* 0x0000001000027825 */ /* 0x000fe200078e0002 */
[----:B--2---:R-:W-:Y:S02]  /*0b10*/  LOP3.LUT R12, R16, R12, RZ, 0x3c, !PT ;  /* 0x0000000c100c7212 */ /* 0x004fe400078e3cff */
[----:B------:R-:W-:Y:S02]  /*0b20*/  LOP3.LUT R13, R17, R13, RZ, 0x3c, !PT ;  /* 0x0000000d110d7212 */ /* 0x000fe400078e3cff */
[----:B------:R-:W-:Y:S02]  /*0b30*/  LOP3.LUT R14, R18, R14, RZ, 0x3c, !PT ;  /* 0x0000000e120e7212 */ /* 0x000fe400078e3cff */
[----:B------:R-:W-:Y:S02]  /*0b40*/  LOP3.LUT R15, R19, R15, RZ, 0x3c, !PT ;  /* 0x0000000f130f7212 */ /* 0x000fe400078e3cff */
[----:B----4-:R-:W-:Y:S02]  /*0b50*/  LOP3.LUT R4, R8, R4, RZ, 0x3c, !PT ;  /* 0x0000000408047212 */ /* 0x010fe400078e3cff */
[----:B------:R-:W-:-:S02]  /*0b60*/  LOP3.LUT R5, R9, R5, RZ, 0x3c, !PT ;  /* 0x0000000509057212 */ /* 0x000fc400078e3cff */
[----:B------:R-:W-:Y:S02]  /*0b70*/  LOP3.LUT R6, R10, R6, RZ, 0x3c, !PT ;  /* 0x000000060a067212 */ /* 0x000fe400078e3cff */
[----:B------:R-:W-:Y:S01]  /*0b80*/  LOP3.LUT R7, R11, R7, RZ, 0x3c, !PT ;  /* 0x000000070b077212 */ /* 0x000fe200078e3cff */
[----:B------:R-:W-:Y:S04]  /*0b90*/  STG.E.128 desc[UR4][R2.64], R12 ;  /* 0x0000000c02007986 */ /* 0x000fe8000c101d04 */
[----:B------:R-:W-:Y:S01]  /*0ba0*/  STG.E.128 desc[UR4][R2.64+0x800], R4 ;  /* 0x0008000402007986 */ /* 0x000fe2000c101d04 */
[----:B------:R-:W-:Y:S05]  /*0bb0*/  EXIT ;  /* 0x000000000000794d */ /* 0x000fea0003800000 */
.L_x_5664:
        /* <DEDUP_REMOVED lines=12> */
.L_x_25856:


//--------------------- .text._ZN2at6native29vectorized_elementwise_kernelILi8ENS0_13BinaryFunctorIiiiNS0_17BitwiseXorFunctorIiEEEESt5arrayIPcLm3EEEEviT0_T1_ --------------------------
	.section	.text._ZN2at6native29vectorized_elementwise_kernelILi8ENS0_13BinaryFunctorIiiiNS0_17BitwiseXorFunctorIiEEEESt5arrayIPcLm3EEEEviT0_T1_,"ax",@progbits
	.align	128
        .global         _ZN2at6native29vectorized_elementwise_kernelILi8ENS0_13BinaryFunctorIiiiNS0_17BitwiseXorFunctorIiEEEESt5arrayIPcLm3EEEEviT0_T1_
        .type           _ZN2at6native29vectorized_elementwise_kernelILi8ENS0_13BinaryFunctorIiiiNS0_17BitwiseXorFunctorIiEEEESt5arrayIPcLm3EEEEviT0_T1_,@function
        .size           _ZN2at6native29vectorized_elementwise_kernelILi8ENS0_13BinaryFunctorIiiiNS0_17BitwiseXorFunctorIiEEEESt5arrayIPcLm3EEEEviT0_T1_,(.L_x_25857 - _ZN2at6native29vectorized_elementwise_kernelILi8ENS0_13BinaryFunctorIiiiNS0_17BitwiseXorFunctorIiEEEESt5arrayIPcLm3EEEEviT0_T1_)
        .other          _ZN2at6native29vectorized_elementwise_kernelILi8ENS0_13BinaryFunctorIiiiNS0_17BitwiseXorFunctorIiEEEESt5arrayIPcLm3EEEEviT0_T1_,@"STO_CUDA_ENTRY STV_DEFAULT"
_ZN2at6native29vectorized_elementwise_kernelILi8ENS0_13BinaryFunctorIiiiNS0_17BitwiseXorFunctorIiEEEESt5arrayIPcLm3EEEEviT0_T1_:
.text._ZN2at6native29vectorized_elementwise_kernelILi8ENS0_13BinaryFunctorIiiiNS0_17BitwiseXorFunctorIiEEEESt5arrayIPcLm3EEEEviT0_T1_:
[----:B------:R-:W-:Y:S01]  /*0000*/  LDC R1, c[0x0][0x37c] ;  /* 0x0000df00ff017b82 */ /* 0x000fe20000000800 */
[----:B------:R-:W-:Y:S05]  /*0010*/  EXIT ;  /* 0x000000000000794d */ /* 0x000fea0003800000 */
.L_x_5665:
        /* <DEDUP_REMOVED lines=14> */
.L_x_25857:


//--------------------- .text._ZN2at6native18elementwise_kernelILi128ELi4EZNS0_15gpu_kernel_implINS0_13AUnaryFunctorIaaaNS0_17BitwiseXorFunctorIaEEEEEEvRNS_18TensorIteratorBaseERKT_EUliE_EEviT1_ --------------------------
	.section	.text._ZN2at6native18elementwise_kernelILi128ELi4EZNS0_15gpu_kernel_implINS0_13AUnaryFunctorIaaaNS0_17BitwiseXorFunctorIaEEEEEEvRNS_18TensorIteratorBaseERKT_EUliE_EEviT1_,"ax",@progbits
	.align	128
        .global         _ZN2at6native18elementwise_kernelILi128ELi4EZNS0_15gpu_kernel_implINS0_13AUnaryFunctorIaaaNS0_17BitwiseXorFunctorIaEEEEEEvRNS_18TensorIteratorBaseERKT_EUliE_EEviT1_
        .type           _ZN2at6native18elementwise_kernelILi128ELi4EZNS0_15gpu_kernel_implINS0_13AUnaryFunctorIaaaNS0_17BitwiseXorFunctorIaEEEEEEvRNS_18TensorIteratorBaseERKT_EUliE_EEviT1_,@function
        .size           _ZN2at6native18elementwise_kernelILi128ELi4EZNS0_15gpu_kernel_implINS0_13AUnaryFunctorIaaaNS0_17BitwiseXorFunctorIaEEEEEEvRNS_18TensorIteratorBaseERKT_EUliE_EEviT1_,(.L_x_25858 - _ZN2at6native18elementwise_kernelILi128ELi4EZNS0_15gpu_kernel_implINS0_13AUnaryFunctorIaaaNS0_17BitwiseXorFunctorIaEEEEEEvRNS_18TensorIteratorBaseERKT_EUliE_EEviT1_)
        .other          _ZN2at6native18elementwise_kernelILi128ELi4EZNS0_15gpu_kernel_implINS0_13AUnaryFunctorIaaaNS0_17BitwiseXorFunctorIaEEEEEEvRNS_18TensorIteratorBaseERKT_EUliE_EEviT1_,@"STO_CUDA_ENTRY STV_DEFAULT"
_ZN2at6native18elementwise_kernelILi128ELi4EZNS0_15gpu_kernel_implINS0_13AUnaryFunctorIaaaNS0_17BitwiseXorFunctorIaEEEEEEvRNS_18TensorIteratorBaseERKT_EUliE_EEviT1_:
.text._ZN2at6native18elementwise_kernelILi128ELi4EZNS0_15gpu_kernel_implINS0_13AUnaryFunctorIaaaNS0_17BitwiseXorFunctorIaEEEEEEvRNS_18TensorIteratorBaseERKT_EUliE_EEviT1_:
        /* <DEDUP_REMOVED lines=320> */
.L_x_5668:
        /* <DEDUP_REMOVED lines=14> */
[----:B------:R0:W5:Y:S01]  /*14e0*/  LDG.E.U8 R0, desc[UR36][R2.64] ;  /* 0x0000002402007981 */ /* 0x000162000c1e1100 */
[----:B------:R-:W-:Y:S05]  /*14f0*/  BRA `(.L_x_5674) ;  /* 0x0000000c00547947 */ /* 0x000fea0003800000 */
.L_x_5672:
[----:B------:R0:W5:Y:S01]  /*1500*/  LDG.E.U8 R0, desc[UR36][R2.64] ;  /* 0x0000002402007981 */ /* 0x000162000c1e1100 */
[----:B------:R-:W-:Y:S05]  /*1510*/  BRA `(.L_x_5674) ;  /* 0x0000000c004c7947 */ /* 0x000fea0003800000 */
.L_x_5671:
[----:B------:R-:W-:-:S09]  /*1520*/  UISETP.NE.AND UP0, UPT, UR4, 0x2, UPT ;  /* 0x000000020400788c */ /* 0x000fd2000bf05270 */
[----:B------:R-:W-:Y:S05]  /*1530*/  BRA.U !UP0, `(.L_x_5675) ;  /* 0x0000000108207547 */ /* 0x000fea000b800000 */
[----:B------:R-:W-:-:S09]  /*1540*/  UISETP.NE.AND UP0, UPT, UR4, 0x3, UPT ;  /* 0x000000030400788c */ /* 0x000fd2000bf05270 */
[----:B------:R-:W-:Y:S05]  /*1550*/  BRA.U !UP0, `(.L_x_5676) ;  /* 0x0000000108107547 */ /* 0x000fea000b800000 */
[----:B------:R-:W-:-:S09]  /*1560*/  UISETP.NE.AND UP0, UPT, UR4, 0x4, UPT ;  /* 0x000000040400788c */ /* 0x000fd2000bf05270 */
[----:B------:R-:W-:Y:S05]  /*1570*/  BRA.U UP0, `(.L_x_5673) ;  /* 0x0000000900b07547 */ /* 0x000fea000b800000 */
[----:B------:R0:W5:Y:S01]  /*1580*/  LDG.E.U8 R0, desc[UR36][R2.64] ;  /* 0x0000002402007981 */ /* 0x000162000c1e1100 */
[----:B------:R-:W-:Y:S05]  /*1590*/  BRA `(.L_x_5674) ;  /* 0x0000000c002c7947 */ /* 0x000fea0003800000 */
.L_x_5676:
[----:B------:R0:W5:Y:S01]  /*15a0*/  LDG.E.U8 R0, desc[UR36][R2.64] ;  /* 0x0000002402007981 */ /* 0x000162000c1e1100 */
[----:B------:R-:W-:Y:S05]  /*15b0*/  BRA `(.L_x_5674) ;  /* 0x0000000c00247947 */ /* 0x000fea0003800000 */
.L_x_5675:
[----:B------:R0:W5:Y:S01]  /*15c0*/  LDG.E.U16 R0, desc[UR36][R2.64] ;  /* 0x0000002402007981 */ /* 0x000162000c1e1500 */
[----:B------:R-:W-:Y:S05]  /*15d0*/  BRA `(.L_x_5674) ;  /* 0x0000000c001c7947 */ /* 0x000fea0003800000 */
.L_x_5670:
        /* <DEDUP_REMOVED lines=9> */
.L_x_5678:
[----:B------:R-:W2:Y:S02]  /*1670*/  LDG.E.U16 R4, desc[UR36][R2.64] ;  /* 0x0000002402047981 */ /* 0x000ea4000c1e1500 */
[----:B--2---:R-:W-:-:S06]  /*1680*/  HADD2.F32 R4, -RZ, R4.H0_H0 ;  /* 0x20000004ff047230 */ /* 0x004fcc0000004100 */
[----:B------:R-:W0:Y:S02]  /*1690*/  F2I.FTZ.TRUNC.NTZ R4, R4 ;  /* 0x0000000400047305 */ /* 0x000e24000021f100 */
[----:B0-----:R-:W-:Y:S01]  /*16a0*/  PRMT R0, R4, 0x7610, R0 ;  /* 0x0000761004007816 */ /* 0x001fe20000000000 */
[----:B------:R-:W-:Y:S06]  /*16b0*/  BRA `(.L_x_5674) ;  /* 0x0000000800e47947 */ /* 0x000fec0003800000 */
.L_x_5677:
        /* <DEDUP_REMOVED lines=9> */
.L_x_5680:
[----:B------:R-:W2:Y:S02]  /*1750*/  LDG.E.U16 R2, desc[UR36][R2.64] ;  /* 0x0000002402027981 */ /* 0x000ea4000c1e1500 */
[----:B--2---:R-:W-:-:S06]  /*1760*/  HADD2.F32 R4, -RZ, R2.H0_H0 ;  /* 0x20000002ff047230 */ /* 0x004fcc0000004100 */
[----:B------:R-:W0:Y:S02]  /*1770*/  F2I.FTZ.TRUNC.NTZ R4, R4 ;  /* 0x0000000400047305 */ /* 0x000e24000021f100 */
[----:B0-----:R-:W-:Y:S01]  /*1780*/  PRMT R0, R4, 0x7610, R0 ;  /* 0x0000761004007816 */ /* 0x001fe20000000000 */
[----:B------:R-:W-:Y:S06]  /*1790*/  BRA `(.L_x_5674) ;  /* 0x0000000800ac7947 */ /* 0x000fec0003800000 */
.L_x_5679:
[----:B------:R-:W2:Y:S02]  /*17a0*/  LDG.E.64 R2, desc[UR36][R2.64] ;  /* 0x0000002402027981 */ /* 0x000ea4000c1e1b00 */
[----:B--2---:R0:W1:Y:S02]  /*17b0*/  F2I.F64.TRUNC R0, R2 ;  /* 0x0000000200007311 */ /* 0x004064000030d100 */
[----:B01----:R-:W-:Y:S05]  /*17c0*/  BRA `(.L_x_5674) ;  /* 0x0000000800a07947 */ /* 0x003fea0003800000 */
.L_x_5669:
        /* <DEDUP_REMOVED lines=12> */
.L_x_5683:
[----:B------:R-:W2:Y:S02]  /*1890*/  LDG.E.64 R2, desc[UR36][R2.64] ;  /* 0x0000002402027981 */ /* 0x000ea4000c1e1b00 */
[----:B--2---:R3:W4:Y:S02]  /*18a0*/  F2I.F64.TRUNC R0, R2 ;  /* 0x0000000200007311 */ /* 0x004724000030d100 */
[----:B---34-:R-:W-:Y:S05]  /*18b0*/  BRA `(.L_x_5674) ;  /* 0x0000000800647947 */ /* 0x018fea0003800000 */
.L_x_5682:
        /* <DEDUP_REMOVED lines=27> */
.L_x_5685:
        /* <DEDUP_REMOVED lines=14> */
.L_x_5684:
[----:B------:R-:W2:Y:S02]  /*1b50*/  LDG.E.U16 R4, desc[UR36][R2.64] ;  /* 0x0000002402047981 */ /* 0x000ea4000c1e1500 */
[----:B--2---:R-:W-:-:S06]  /*1b60*/  IMAD.U32 R4, R4, 0x10000, RZ ;  /* 0x0001000004047824 */ /* 0x004fcc00078e00ff */
[----:B------:R-:W0:Y:S02]  /*1b70*/  F2I.FTZ.TRUNC.NTZ R4, R4 ;  /* 0x0000000400047305 */ /* 0x000e24000021f100 */
[----:B0-----:R-:W-:Y:S01]  /*1b80*/  PRMT R0, R4, 0x7610, R0 ;  /* 0x0000761004007816 */ /* 0x001fe20000000000 */
[----:B------:R-:W-:Y:S06]  /*1b90*/  BRA `(.L_x_5674) ;  /* 0x0000000400ac7947 */ /* 0x000fec0003800000 */
.L_x_5681:
        /* <DEDUP_REMOVED lines=10> */
.L_x_5688:
        /* <DEDUP_REMOVED lines=21> */
.L_x_5692:
[----:B------:R-:W-:Y:S05]  /*1d90*/  BSYNC.RECONVERGENT B1 ;  /* 0x0000000000017941 */ /* 0x000fea0003800200 */
.L_x_5691:
[----:B------:R-:W-:Y:S01]  /*1da0*/  IMAD.SHL.U32 R0, R0, 0x100000, RZ ;  /* 0x0010000000007824 */ /* 0x000fe200078e00ff */
[----:B------:R-:W-:-:S04]  /*1db0*/  LEA R2, R2, 0x3b800000, 0x17 ;  /* 0x3b80000002027811 */ /* 0x000fc800078eb8ff */
[----:B------:R-:W-:-:S07]  /*1dc0*/  LOP3.LUT R4, R2, R0, R7, 0xfe, !PT ;  /* 0x0000000002047212 */ /* 0x000fce00078efe07 */
.L_x_5690:
[----:B------:R-:W-:Y:S05]  /*1dd0*/  BSYNC.RECONVERGENT B0 ;  /* 0x0000000000007941 */ /* 0x000fea0003800200 */
.L_x_5689:
[----:B------:R-:W0:Y:S02]  /*1de0*/  F2I.FTZ.TRUNC.NTZ R4, R4 ;  /* 0x0000000400047305 */ /* 0x000e24000021f100 */
[----:B0-----:R-:W-:Y:S01]  /*1df0*/  PRMT R0, R4, 0x7610, R0 ;  /* 0x0000761004007816 */ /* 0x001fe20000000000 */
[----:B------:R-:W-:Y:S06]  /*1e00*/  BRA `(.L_x_5674) ;  /* 0x0000000400107947 */ /* 0x000fec0003800000 */
.L_x_5687:
        /* <DEDUP_REMOVED lines=21> */
.L_x_5696:
[----:B------:R-:W-:Y:S05]  /*1f60*/  BSYNC.RECONVERGENT B1 ;  /* 0x0000000000017941 */ /* 0x000fea0003800200 */
.L_x_5695:
[----:B------:R-:W-:Y:S01]  /*1f70*/  IMAD.SHL.U32 R0, R0, 0x200000, RZ ;  /* 0x0020000000007824 */ /* 0x000fe200078e00ff */
[----:B------:R-:W-:-:S04]  /*1f80*/  LEA R2, R2, 0x37800000, 0x17 ;  /* 0x3780000002027811 */ /* 0x000fc800078eb8ff */
[----:B------:R-:W-:-:S07]  /*1f90*/  LOP3.LUT R4, R2, R0, R7, 0xfe, !PT ;  /* 0x0000000002047212 */ /* 0x000fce00078efe07 */
.L_x_5694:
[----:B------:R-:W-:Y:S05]  /*1fa0*/  BSYNC.RECONVERGENT B0 ;  /* 0x0000000000007941 */ /* 0x000fea0003800200 */
.L_x_5693:
[----:B------:R-:W0:Y:S02]  /*1fb0*/  F2I.FTZ.TRUNC.NTZ R4, R4 ;  /* 0x0000000400047305 */ /* 0x000e24000021f100 */
[----:B0-----:R-:W-:Y:S01]  /*1fc0*/  PRMT R0, R4, 0x7610, R0 ;  /* 0x0000761004007816 */ /* 0x001fe20000000000 */
[----:B------:R-:W-:Y:S06]  /*1fd0*/  BRA `(.L_x_5674) ;  /* 0x00000000009c7947 */ /* 0x000fec0003800000 */
.L_x_5686:
[----:B------:R-:W-:-:S09]  /*1fe0*/  UISETP.NE.AND UP0, UPT, UR4, 0x1c, UPT ;  /* 0x0000001c0400788c */ /* 0x000fd2000bf05270 */
[----:B------:R-:W-:Y:S05]  /*1ff0*/  BRA.U !UP0, `(.L_x_5697) ;  /* 0x0000000108907547 */ /* 0x000fea000b800000 */
[----:B------:R-:W-:-:S09]  /*2000*/  UISETP.NE.AND UP0, UPT, UR4, 0x1d, UPT ;  /* 0x0000001d0400788c */ /* 0x000fd2000bf05270 */
[----:B------:R-:W-:Y:S05]  /*2010*/  BRA.U !UP0, `(.L_x_5698) ;  /* 0x0000000108807547 */ /* 0x000fea000b800000 */
[----:B------:R-:W-:-:S09]  /*2020*/  UISETP.NE.AND UP0, UPT, UR4, 0x2c, UPT ;  /* 0x0000002c0400788c */ /* 0x000fd2000bf05270 */
[----:B------:R-:W-:Y:S05]  /*2030*/  BRA.U !UP0, `(.L_x_5699) ;  /* 0x0000000108487547 */ /* 0x000fea000b800000 */
.L_x_5673:
        /* <DEDUP_REMOVED lines=12> */
[----:B---3--:R-:W-:Y:S02]  /*2100*/  IMAD.U32 R10, RZ, RZ, UR8 ;  /* 0x00000008ff0a7e24 */ /* 0x008fe4000f8e00ff */
[----:B------:R-:W-:-:S07]  /*2110*/  IMAD.U32 R11, RZ, RZ, UR9 ;  /* 0x00000009ff0b7e24 */ /* 0x000fce000f8e00ff */
[----:B------:R-:W-:-:S07]  /*2120*/  LEPC R20, `(.L_x_5700) ;  /* 0x000000001014794e */ /* 0x000fce0000000000 */
[----:B--2---:R-:W-:Y:S05]  /*2130*/  CALL.ABS.NOINC R2 ;  /* 0x0000000002007343 */ /* 0x004fea0003c00000 */
.L_x_5700:
[----:B------:R-:W-:Y:S01]  /*2140*/  PRMT R0, RZ, 0x7610, R0 ;  /* 0x00007610ff007816 */ /* 0x000fe20000000000 */
[----:B------:R-:W-:Y:S06]  /*2150*/  BRA `(.L_x_5674) ;  /* 0x00000000003c7947 */ /* 0x000fec0003800000 */
.L_x_5699:
        /* <DEDUP_REMOVED lines=8> */
.L_x_5702:
[----:B------:R-:W-:Y:S05]  /*21e0*/  BSYNC.RECONVERGENT B0 ;  /* 0x0000000000007941 */ /* 0x000fea0003800200 */
.L_x_5701:
[----:B------:R-:W0:Y:S02]  /*21f0*/  F2I.FTZ.TRUNC.NTZ R4, R4 ;  /* 0x0000000400047305 */ /* 0x000e24000021f100 */
[----:B0-----:R-:W-:Y:S01]  /*2200*/  PRMT R0, R4, 0x7610, R0 ;  /* 0x0000761004007816 */ /* 0x001fe20000000000 */
[----:B------:R-:W-:Y:S06]  /*2210*/  BRA `(.L_x_5674) ;  /* 0x00000000000c7947 */ /* 0x000fec0003800000 */
.L_x_5698:
[----:B------:R2:W5:Y:S01]  /*2220*/  LDG.E.U8 R0, desc[UR36][R2.64] ;  /* 0x0000002402007981 */ /* 0x000562000c1e1100 */
[----:B------:R-:W-:Y:S05]  /*2230*/  BRA `(.L_x_5674) ;  /* 0x0000000000047947 */ /* 0x000fea0003800000 */
.L_x_5697:
[----:B------:R1:W5:Y:S02]  /*2240*/  LDG.E.U8 R0, desc[UR36][R2.64] ;  /* 0x0000002402007981 */ /* 0x000364000c1e1100 */
.L_x_5674:
        /* <DEDUP_REMOVED lines=17> */
.L_x_5706:
[----:B------:R3:W-:Y:S01]  /*2360*/  STG.E.U8 desc[UR36][R2.64], R7 ;  /* 0x0000000702007986 */ /* 0x0007e2000c101124 */
[----:B------:R-:W-:Y:S05]  /*2370*/  BRA `(.L_x_5708) ;  /* 0x0000000c008c7947 */ /* 0x000fea0003800000 */
.L_x_5705:
[----:B------:R-:W-:-:S09]  /*2380*/  UISETP.NE.AND UP0, UPT, UR4, 0x2, UPT ;  /* 0x000000020400788c */ /* 0x000fd2000bf05270 */
[----:B------:R-:W-:Y:S05]  /*2390*/  BRA.U !UP0, `(.L_x_5709) ;  /* 0x0000000108387547 */ /* 0x000fea000b800000 */
[----:B------:R-:W-:-:S09]  /*23a0*/  UISETP.NE.AND UP0, UPT, UR4, 0x3, UPT ;  /* 0x000000030400788c */ /* 0x000fd2000bf05270 */
[----:B------:R-:W-:Y:S05]  /*23b0*/  BRA.U !UP0, `(.L_x_5710) ;  /* 0x0000000108207547 */ /* 0x000fea000b800000 */
[----:B------:R-:W-:-:S09]  /*23c0*/  UISETP.NE.AND UP0, UPT, UR4, 0x4, UPT ;  /* 0x000000040400788c */ /* 0x000fd2000bf05270 */
[----:B------:R-:W-:Y:S05]  /*23d0*/  BRA.U UP0, `(.L_x_5707) ;  /* 0x0000000900cc7547 */ /* 0x000fea000b800000 */
[----:B------:R-:W-:-:S04]  /*23e0*/  LOP3.LUT R0, R7, 0xffff, RZ, 0xc0, !PT ;  /* 0x0000ffff07007812 */ /* 0x000fc800078ec0ff */
[----:B------:R-:W-:-:S05]  /*23f0*/  PRMT R0, R0, 0x8880, RZ ;  /* 0x0000888000007816 */ /* 0x000fca00000000ff */
[----:B------:R-:W-:-:S05]  /*2400*/  IMAD.MOV.U32 R4, RZ, RZ, R0 ;  /* 0x000000ffff047224 */ /* 0x000fca00078e0000 */
[----:B------:R-:W-:-:S05]  /*2410*/  SHF.R.S32.HI R5, RZ, 0x1f, R4 ;  /* 0x0000001fff057819 */ /* 0x000fca0000011404 */
[----:B------:R0:W-:Y:S01]  /*2420*/  STG.E.64 desc[UR36][R2.64], R4 ;  /* 0x0000000402007986 */ /* 0x0001e2000c101b24 */
[----:B------:R-:W-:Y:S05]  /*2430*/  BRA `(.L_x_5708) ;  /* 0x0000000c005c7947 */ /* 0x000fea0003800000 */
.L_x_5710:
[----:B------:R-:W-:-:S04]  /*2440*/  LOP3.LUT R7, R7, 0xffff, RZ, 0xc0, !PT ;  /* 0x0000ffff07077812 */ /* 0x000fc800078ec0ff */
[----:B------:R-:W-:-:S05]  /*2450*/  PRMT R5, R7, 0x8880, RZ ;  /* 0x0000888007057816 */ /* 0x000fca00000000ff */
[----:B------:R1:W-:Y:S01]  /*2460*/  STG.E desc[UR36][R2.64], R5 ;  /* 0x0000000502007986 */ /* 0x0003e2000c101924 */
[----:B------:R-:W-:Y:S05]  /*2470*/  BRA `(.L_x_5708) ;  /* 0x0000000c004c7947 */ /* 0x000fea0003800000 */
.L_x_5709:
[----:B------:R-:W-:-:S04]  /*2480*/  PRMT R5, R7, 0x8880, RZ ;  /* 0x0000888007057816 */ /* 0x000fc800000000ff */
[----:B------:R-:W-:-:S05]  /*2490*/  PRMT R5, R5, 0x7710, RZ ;  /* 0x0000771005057816 */ /* 0x000fca00000000ff */
[----:B------:R2:W-:Y:S01]  /*24a0*/  STG.E.U16 desc[UR36][R2.64], R5 ;  /* 0x0000000502007986 */ /* 0x0005e2000c101524 */
[----:B------:R-:W-:Y:S05]  /*24b0*/  BRA `(.L_x_5708) ;  /* 0x0000000c003c7947 */ /* 0x000fea0003800000 */
.L_x_5704:
[----:B------:R-:W-:-:S09]  /*24c0*/  UISETP.GT.AND UP0, UPT, UR4, 0x6, UPT ;  /* 0x000000060400788c */ /* 0x000fd2000bf04270 */
[----:B------:R-:W-:Y:S05]  /*24d0*/  BRA.U UP0, `(.L_x_5711) ;  /* 0x00000001002c7547 */ /* 0x000fea000b800000 */
[----:B------:R-:W-:-:S09]  /*24e0*/  UISETP.NE.AND UP0, UPT, UR4, 0x5, UPT ;  /* 0x000000050400788c */ /* 0x000fd2000bf05270 */
[----:B------:R-:W-:Y:S05]  /*24f0*/  BRA.U !UP0, `(.L_x_5712) ;  /* 0x0000000108147547 */ /* 0x000fea000b800000 */
[----:B------:R-:W-:-:S09]  /*2500*/  UISETP.NE.AND UP0, UPT, UR4, 0x6, UPT ;  /* 0x000000060400788c */ /* 0x000fd2000bf05270 */
[----:B------:R-:W-:Y:S05]  /*2510*/  BRA.U UP0, `(.L_x_5707) ;  /* 0x00000009007c7547 */ /* 0x000fea000b800000 */
[----:B------:R-:W0:Y:S02]  /*2520*/  I2F.S8 R5, R7 ;  /* 0x0000000700057306 */ /* 0x000e240000001400 */
[----:B0-----:R0:W-:Y:S01]  /*2530*/  STG.E desc[UR36][R2.64], R5 ;  /* 0x0000000502007986 */ /* 0x0011e2000c101924 */
[----:B------:R-:W-:Y:S05]  /*2540*/  BRA `(.L_x_5708) ;  /* 0x0000000c00187947 */ /* 0x000fea0003800000 */
.L_x_5712:
[----:B------:R-:W0:Y:S02]  /*2550*/  I2F.S8 R0, R7 ;  /* 0x0000000700007306 */ /* 0x000e240000001400 */
[----:B0-----:R-:W-:-:S05]  /*2560*/  F2FP.F16.F32.PACK_AB R0, RZ, R0 ;  /* 0x00000000ff00723e */ /* 0x001fca00000000ff */
[----:B------:R0:W-:Y:S01]  /*2570*/  STG.E.U16 desc[UR36][R2.64], R0 ;  /* 0x0000000002007986 */ /* 0x0001e2000c101524 */
[----:B------:R-:W-:Y:S05]  /*2580*/  BRA `(.L_x_5708) ;  /* 0x0000000c00087947 */ /* 0x000fea0003800000 */
.L_x_5711:
[----:B------:R-:W-:-:S09]  /*2590*/  UISETP.NE.AND UP0, UPT, UR4, 0x7, UPT ;  /* 0x000000070400788c */ /* 0x000fd2000bf05270 */
[----:B------:R-:W-:Y:S05]  /*25a0*/  BRA.U !UP0, `(.L_x_5713) ;  /* 0x0000000108347547 */ /* 0x000fea000b800000 */
[----:B------:R-:W-:-:S09]  /*25b0*/  UISETP.NE.AND UP0, UPT, UR4, 0x8, UPT ;  /* 0x000000080400788c */ /* 0x000fd2000bf05270 */
[----:B------:R-:W-:Y:S05]  /*25c0*/  BRA.U !UP0, `(.L_x_5714) ;  /* 0x0000000108187547 */ /* 0x000fea000b800000 */
[----:B------:R-:W-:-:S09]  /*25d0*/  UISETP.NE.AND UP0, UPT, UR4, 0x9, UPT ;  /* 0x000000090400788c */ /* 0x000fd2000bf05270 */
[----:B------:R-:W-:Y:S05]  /*25e0*/  BRA.U UP0, `(.L_x_5707) ;  /* 0x0000000900487547 */ /* 0x000fea000b800000 */
[----:B------:R-:W0:Y:S01]  /*25f0*/  I2F.S8 R4, R7 ;  /* 0x0000000700047306 */ /* 0x000e220000001400 */
[----:B------:R-:W-:-:S05]  /*2600*/  IMAD.MOV.U32 R5, RZ, RZ, RZ ;  /* 0x000000ffff057224 */ /* 0x000fca00078e00ff */
[----:B0-----:R0:W-:Y:S01]  /*2610*/  STG.E.64 desc[UR36][R2.64], R4 ;  /* 0x0000000402007986 */ /* 0x0011e2000c101b24 */
[----:B------:R-:W-:Y:S05]  /*2620*/  BRA `(.L_x_5708) ;  /* 0x0000000800e07947 */ /* 0x000fea0003800000 */
.L_x_5714:
[----:B------:R-:W0:Y:S02]  /*2630*/  I2F.S8 R7, R7 ;  /* 0x0000000700077306 */ /* 0x000e240000001400 */
[----:B0-----:R-:W-:-:S04]  /*2640*/  F2FP.F16.F32.PACK_AB R5, RZ, R7 ;  /* 0x00000007ff05723e */ /* 0x001fc800000000ff */
[----:B------:R-:W-:-:S05]  /*2650*/  PRMT R5, R5, 0x5410, RZ ;  /* 0x0000541005057816 */ /* 0x000fca00000000ff */
[----:B------:R0:W-:Y:S01]  /*2660*/  STG.E desc[UR36][R2.64], R5 ;  /* 0x0000000502007986 */ /* 0x0001e2000c101924 */
[----:B------:R-:W-:Y:S05]  /*2670*/  BRA `(.L_x_5708) ;  /* 0x0000000800cc7947 */ /* 0x000fea0003800000 */
.L_x_5713:
[----:B------:R-:W-:-:S04]  /*2680*/  PRMT R4, R7, 0x8880, RZ ;  /* 0x0000888007047816 */ /* 0x000fc800000000ff */
[----:B------:R-:W-:-:S06]  /*2690*/  PRMT R4, R4, 0x7710, RZ ;  /* 0x0000771004047816 */ /* 0x000fcc00000000ff */
[----:B------:R-:W0:Y:S02]  /*26a0*/  I2F.F64.S16 R4, R4 ;  /* 0x0000000400047312 */ /* 0x000e240000101c00 */
[----:B0-----:R0:W-:Y:S01]  /*26b0*/  STG.E.64 desc[UR36][R2.64], R4 ;  /* 0x0000000402007986 */ /* 0x0011e2000c101b24 */
[----:B------:R-:W-:Y:S05]  /*26c0*/  BRA `(.L_x_5708) ;  /* 0x0000000800b87947 */ /* 0x000fea0003800000 */
.L_x_5703:
        /* <DEDUP_REMOVED lines=9> */
[----:B------:R-:W-:-:S05]  /*2760*/  LOP3.LUT R0, R0, 0xff, RZ, 0xc0, !PT ;  /* 0x000000ff00007812 */ /* 0x000fca00078ec0ff */
[----:B------:R-:W-:-:S04]  /*2770*/  ISETP.NE.AND P0, PT, R0, UR4, PT ;  /* 0x0000000400007c0c */ /* 0x000fc8000bf05270 */
[----:B------:R-:W-:-:S05]  /*2780*/  SEL R5, RZ, 0x1, !P0 ;  /* 0x00000001ff057807 */ /* 0x000fca0004000000 */
[----:B------:R0:W-:Y:S01]  /*2790*/  STG.E.U8 desc[UR36][R2.64], R5 ;  /* 0x0000000502007986 */ /* 0x0001e2000c101124 */
[----:B------:R-:W-:Y:S05]  /*27a0*/  BRA `(.L_x_5708) ;  /* 0x0000000800807947 */ /* 0x000fea0003800000 */
.L_x_5717:
[----:B------:R-:W-:Y:S02]  /*27b0*/  PRMT R4, R7, 0x8880, RZ ;  /* 0x0000888007047816 */ /* 0x000fe400000000ff */
[----:B------:R-:W-:Y:S02]  /*27c0*/  CS2R R6, SRZ ;  /* 0x0000000000067805 */ /* 0x000fe4000001ff00 */
[----:B------:R-:W-:-:S06]  /*27d0*/  PRMT R4, R4, 0x7710, RZ ;  /* 0x0000771004047816 */ /* 0x000fcc00000000ff */
[----:B------:R-:W0:Y:S02]  /*27e0*/  I2F.F64.S16 R4, R4 ;  /* 0x0000000400047312 */ /* 0x000e240000101c00 */
[----:B0-----:R0:W-:Y:S01]  /*27f0*/  STG.E.128 desc[UR36][R2.64], R4 ;  /* 0x0000000402007986 */ /* 0x0011e2000c101d24 */
[----:B------:R-:W-:Y:S05]  /*2800*/  BRA `(.L_x_5708) ;  /* 0x0000000800687947 */ /* 0x000fea0003800000 */
.L_x_5716:
[----:B------:R-:W-:-:S09]  /*2810*/  UISETP.NE.AND UP0, UPT, UR4, 0xf, UPT ;  /* 0x0000000f0400788c */ /* 0x000fd2000bf05270 */
[----:B------:R-:W-:Y:S05]  /*2820*/  BRA.U !UP0, `(.L_x_5718) ;  /* 0x0000000108a07547 */ /* 0x000fea000b800000 */
[----:B------:R-:W-:-:S09]  /*2830*/  UISETP.NE.AND UP0, UPT, UR4, 0x17, UPT ;  /* 0x000000170400788c */ /* 0x000fd2000bf05270 */
[----:B------:R-:W-:Y:S05]  /*2840*/  BRA.U !UP0, `(.L_x_5719) ;  /* 0x00000001084c7547 */ /* 0x000fea000b800000 */
[----:B------:R-:W-:-:S09]  /*2850*/  UISETP.NE.AND UP0, UPT, UR4, 0x18, UPT ;  /* 0x000000180400788c */ /* 0x000fd2000bf05270 */
[----:B------:R-:W-:Y:S05]  /*2860*/  BRA.U UP0, `(.L_x_5707) ;  /* 0x0000000500a87547 */ /* 0x000fea000b800000 */
[----:B------:R-:W0:Y:S01]  /*2870*/  I2F.S8 R7, R7 ;  /* 0x0000000700077306 */ /* 0x000e220000001400 */
        /* <DEDUP_REMOVED lines=12> */
.L_x_5721:
[----:B------:R-:W-:Y:S05]  /*2940*/  BSYNC.RECONVERGENT B0 ;  /* 0x0000000000007941 */ /* 0x000fea0003800200 */
.L_x_5720:
[----:B------:R-:W-:-:S05]  /*2950*/  LOP3.LUT R5, R0, 0x80, R5, 0xf8, !PT ;  /* 0x0000008000057812 */ /* 0x000fca00078ef805 */
[----:B------:R0:W-:Y:S01]  /*2960*/  STG.E.U8 desc[UR36][R2.64], R5 ;  /* 0x0000000502007986 */ /* 0x0001e2000c101124 */
[----:B------:R-:W-:Y:S05]  /*2970*/  BRA `(.L_x_5708) ;  /* 0x00000008000c7947 */ /* 0x000fea0003800000 */
.L_x_5719:
[----:B------:R-:W0:Y:S01]  /*2980*/  I2F.S8 R7, R7 ;  /* 0x0000000700077306 */ /* 0x000e220000001400 */
[----:B------:R-:W-:Y:S01]  /*2990*/  BSSY.RECONVERGENT B0, `(.L_x_5722) ;  /* 0x000000e000007945 */ /* 0x000fe20003800200 */
[----:B0-----:R-:W-:Y:S02]  /*29a0*/  LOP3.LUT R6, R7, 0x7fffffff, RZ, 0xc0, !PT ;  /* 0x7fffffff07067812 */ /* 0x001fe400078ec0ff */
        /* <DEDUP_REMOVED lines=12> */
.L_x_5723:
[----:B------:R-:W-:Y:S05]  /*2a70*/  BSYNC.RECONVERGENT B0 ;  /* 0x0000000000007941 */ /* 0x000fea0003800200 */
.L_x_5722:
[----:B------:R-:W-:-:S05]  /*2a80*/  LOP3.LUT R5, R0, 0x80, R5, 0xf8, !PT ;  /* 0x0000008000057812 */ /* 0x000fca00078ef805 */
[----:B------:R0:W-:Y:S01]  /*2a90*/  STG.E.U8 desc[UR36][R2.64], R5 ;  /* 0x0000000502007986 */ /* 0x0001e2000c101124 */
[----:B------:R-:W-:Y:S05]  /*2aa0*/  BRA `(.L_x_5708) ;  /* 0x0000000400c07947 */ /* 0x000fea0003800000 */
.L_x_5718:
[----:B------:R-:W0:Y:S02]  /*2ab0*/  I2F.S8 R0, R7 ;  /* 0x0000000700007306 */ /* 0x000e240000001400 */
[----:B0-----:R-:W-:-:S05]  /*2ac0*/  F2FP.BF16.F32.PACK_AB R0, RZ, R0 ;  /* 0x00000000ff00723e */ /* 0x001fca00000010ff */
[----:B------:R0:W-:Y:S01]  /*2ad0*/  STG.E.U16 desc[UR36][R2.64], R0 ;  /* 0x0000000002007986 */ /* 0x0001e2000c101524 */
[----:B------:R-:W-:Y:S05]  /*2ae0*/  BRA `(.L_x_5708) ;  /* 0x0000000400b07947 */ /* 0x000fea0003800000 */
.L_x_5715:
        /* <DEDUP_REMOVED lines=8> */
[----:B------:R-:W-:-:S04]  /*2b70*/  PRMT R5, R7, 0x8880, RZ ;  /* 0x0000888007057816 */ /* 0x000fc800000000ff */
[----:B------:R-:W-:-:S05]  /*2b80*/  PRMT R5, R5, 0x7710, RZ ;  /* 0x0000771005057816 */ /* 0x000fca00000000ff */
[----:B------:R0:W-:Y:S01]  /*2b90*/  STG.E.U16 desc[UR36][R2.64], R5 ;  /* 0x0000000502007986 */ /* 0x0001e2000c101524 */
[----:B------:R-:W-:Y:S05]  /*2ba0*/  BRA `(.L_x_5708) ;  /* 0x0000000400807947 */ /* 0x000fea0003800000 */
.L_x_5726:
[----:B------:R-:W0:Y:S01]  /*2bb0*/  I2F.S8 R5, R7 ;  /* 0x0000000700057306 */ /* 0x000e220000001400 */
        /* <DEDUP_REMOVED lines=12> */
.L_x_5729:
[----:B------:R-:W-:-:S04]  /*2c80*/  SHF.R.U32.HI R0, RZ, 0x14, R5 ;  /* 0x00000014ff007819 */ /* 0x000fc80000011605 */
[----:B------:R-:W-:-:S04]  /*2c90*/  LOP3.LUT R0, R0, 0x1, RZ, 0xc0, !PT ;  /* 0x0000000100007812 */ /* 0x000fc800078ec0ff */
[----:B------:R-:W-:-:S04]  /*2ca0*/  IADD3 R0, PT, PT, R5, 0x487ffff, R0 ;  /* 0x0487ffff05007810 */ /* 0x000fc80007ffe000 */
[----:B------:R-:W-:-:S04]  /*2cb0*/  SHF.R.U32.HI R0, RZ, 0x14, R0 ;  /* 0x00000014ff007819 */ /* 0x000fc80000011600 */
[----:B------:R-:W-:-:S07]  /*2cc0*/  LOP3.LUT R4, R0, 0xff, RZ, 0xc0, !PT ;  /* 0x000000ff00047812 */ /* 0x000fce00078ec0ff */
.L_x_5730:
[----:B------:R-:W-:-:S04]  /*2cd0*/  SHF.R.U32.HI R5, RZ, 0x18, R5 ;  /* 0x00000018ff057819 */ /* 0x000fc80000011605 */
[----:B------:R-:W-:-:S04]  /*2ce0*/  LOP3.LUT R4, R4, 0x80, R5, 0xf8, !PT ;  /* 0x0000008004047812 */ /* 0x000fc800078ef805 */
[----:B------:R-:W-:-:S07]  /*2cf0*/  PRMT R0, R4, 0x7610, R0 ;  /* 0x0000761004007816 */ /* 0x000fce0000000000 */
.L_x_5728:
[----:B------:R-:W-:Y:S05]  /*2d00*/  BSYNC.RECONVERGENT B0 ;  /* 0x0000000000007941 */ /* 0x000fea0003800200 */
.L_x_5727:
[----:B------:R0:W-:Y:S01]  /*2d10*/  STG.E.U8 desc[UR36][R2.64], R0 ;  /* 0x0000000002007986 */ /* 0x0001e2000c101124 */
[----:B------:R-:W-:Y:S05]  /*2d20*/  BRA `(.L_x_5708) ;  /* 0x0000000400207947 */ /* 0x000fea0003800000 */
.L_x_5725:
        /* <DEDUP_REMOVED lines=13> */
.L_x_5733:
[----:B------:R-:W-:-:S04]  /*2e00*/  SHF.R.U32.HI R0, RZ, 0x15, R5 ;  /* 0x00000015ff007819 */ /* 0x000fc80000011605 */
[----:B------:R-:W-:-:S04]  /*2e10*/  LOP3.LUT R0, R0, 0x1, RZ, 0xc0, !PT ;  /* 0x0000000100007812 */ /* 0x000fc800078ec0ff */
[----:B------:R-:W-:-:S04]  /*2e20*/  IADD3 R0, PT, PT, R5, 0x88fffff, R0 ;  /* 0x088fffff05007810 */ /* 0x000fc80007ffe000 */
[----:B------:R-:W-:-:S04]  /*2e30*/  SHF.R.U32.HI R0, RZ, 0x15, R0 ;  /* 0x00000015ff007819 */ /* 0x000fc80000011600 */
[----:B------:R-:W-:-:S07]  /*2e40*/  LOP3.LUT R4, R0, 0xff, RZ, 0xc0, !PT ;  /* 0x000000ff00047812 */ /* 0x000fce00078ec0ff */
.L_x_5734:
[----:B------:R-:W-:-:S04]  /*2e50*/  SHF.R.U32.HI R5, RZ, 0x18, R5 ;  /* 0x00000018ff057819 */ /* 0x000fc80000011605 */
[----:B------:R-:W-:-:S04]  /*2e60*/  LOP3.LUT R4, R4, 0x80, R5, 0xf8, !PT ;  /* 0x0000008004047812 */ /* 0x000fc800078ef805 */
[----:B------:R-:W-:-:S07]  /*2e70*/  PRMT R0, R4, 0x7610, R0 ;  /* 0x0000761004007816 */ /* 0x000fce0000000000 */
.L_x_5732:
[----:B------:R-:W-:Y:S05]  /*2e80*/  BSYNC.RECONVERGENT B0 ;  /* 0x0000000000007941 */ /* 0x000fea0003800200 */
.L_x_5731:
[----:B------:R0:W-:Y:S01]  /*2e90*/  STG.E.U8 desc[UR36][R2.64], R0 ;  /* 0x0000000002007986 */ /* 0x0001e2000c101124 */
[----:B------:R-:W-:Y:S05]  /*2ea0*/  BRA `(.L_x_5708) ;  /* 0x0000000000c07947 */ /* 0x000fea0003800000 */
.L_x_5724:
[----:B------:R-:W-:-:S09]  /*2eb0*/  UISETP.NE.AND UP0, UPT, UR4, 0x1c, UPT ;  /* 0x0000001c0400788c */ /* 0x000fd2000bf05270 */
[----:B------:R-:W-:Y:S05]  /*2ec0*/  BRA.U !UP0, `(.L_x_5735) ;  /* 0x0000000108ac7547 */ /* 0x000fea000b800000 */
[----:B------:R-:W-:-:S09]  /*2ed0*/  UISETP.NE.AND UP0, UPT, UR4, 0x1d, UPT ;  /* 0x0000001d0400788c */ /* 0x000fd2000bf05270 */
[----:B------:R-:W-:Y:S05]  /*2ee0*/  BRA.U !UP0, `(.L_x_5736) ;  /* 0x00000001088c7547 */ /* 0x000fea000b800000 */
[----:B------:R-:W-:-:S09]  /*2ef0*/  UISETP.NE.AND UP0, UPT, UR4, 0x2c, UPT ;  /* 0x0000002c0400788c */ /* 0x000fd2000bf05270 */
[----:B------:R-:W-:Y:S05]  /*2f00*/  BRA.U !UP0, `(.L_x_5737) ;  /* 0x0000000108447547 */ /* 0x000fea000b800000 */
.L_x_5707:
        /* <DEDUP_REMOVED lines=9> */
[----:B------:R-:W-:Y:S01]  /*2fa0*/  IMAD.U32 R5, RZ, RZ, UR7 ;  /* 0x00000007ff057e24 */ /* 0x000fe2000f8e00ff */
[----:B---3--:R-:W-:Y:S01]  /*2fb0*/  MOV R6, UR8 ;  /* 0x0000000800067c02 */ /* 0x008fe20008000f00 */
[----:B------:R-:W-:-:S02]  /*2fc0*/  IMAD.U32 R7, RZ, RZ, UR9 ;  /* 0x00000009ff077e24 */ /* 0x000fc4000f8e00ff */
[----:B----4-:R-:W-:Y:S02]  /*2fd0*/  IMAD.U32 R10, RZ, RZ, UR4 ;  /* 0x00000004ff0a7e24 */ /* 0x010fe4000f8e00ff */
[----:B-1----:R-:W-:-:S07]  /*2fe0*/  IMAD.U32 R11, RZ, RZ, UR5 ;  /* 0x00000005ff0b7e24 */ /* 0x002fce000f8e00ff */
[----:B------:R-:W-:-:S07]  /*2ff0*/  LEPC R20, `(.L_x_5738) ;  /* 0x000000001014794e */ /* 0x000fce0000000000 */
[----:B--2---:R-:W-:Y:S05]  /*3000*/  CALL.ABS.NOINC R2 ;  /* 0x0000000002007343 */ /* 0x004fea0003c00000 */
.L_x_5738:
[----:B------:R-:W-:Y:S05]  /*3010*/  BRA `(.L_x_5708) ;  /* 0x0000000000647947 */ /* 0x000fea0003800000 */
.L_x_5737:
[----:B------:R-:W0:Y:S02]  /*3020*/  I2F.S8 R6, R7 ;  /* 0x0000000700067306 */ /* 0x000e240000001400 */
        /* <DEDUP_REMOVED lines=15> */
.L_x_5736:
[----:B------:R-:W-:-:S04]  /*3120*/  LOP3.LUT R7, R7, 0xffff, RZ, 0xc0, !PT ;  /* 0x0000ffff07077812 */ /* 0x000fc800078ec0ff */
[----:B------:R-:W-:-:S05]  /*3130*/  PRMT R7, R7, 0x8880, RZ ;  /* 0x0000888007077816 */ /* 0x000fca00000000ff */
[----:B------:R-:W-:-:S05]  /*3140*/  IMAD.MOV.U32 R4, RZ, RZ, R7 ;  /* 0x000000ffff047224 */ /* 0x000fca00078e0007 */
[----:B------:R-:W-:-:S05]  /*3150*/  SHF.R.S32.HI R5, RZ, 0x1f, R4 ;  /* 0x0000001fff057819 */ /* 0x000fca0000011404 */
[----:B------:R0:W-:Y:S01]  /*3160*/  STG.E.64 desc[UR36][R2.64], R4 ;  /* 0x0000000402007986 */ /* 0x0001e2000c101b24 */
[----:B------:R-:W-:Y:S05]  /*3170*/  BRA `(.L_x_5708) ;  /* 0x00000000000c7947 */ /* 0x000fea0003800000 */
.L_x_5735:
[----:B------:R-:W-:-:S04]  /*3180*/  LOP3.LUT R7, R7, 0xffff, RZ, 0xc0, !PT ;  /* 0x0000ffff07077812 */ /* 0x000fc800078ec0ff */
[----:B------:R-:W-:-:S05]  /*3190*/  PRMT R5, R7, 0x8880, RZ ;  /* 0x0000888007057816 */ /* 0x000fca00000000ff */
[----:B------:R0:W-:Y:S02]  /*31a0*/  STG.E desc[UR36][R2.64], R5 ;  /* 0x0000000502007986 */ /* 0x0001e4000c101924 */
.L_x_5708:
[----:B------:R-:W-:-:S07]  /*31b0*/  VIADD R17, R17, 0x80 ;  /* 0x0000008011117836 */ /* 0x000fce0000000000 */
.L_x_5667:
[----:B------:R-:W-:Y:S05]  /*31c0*/  BSYNC.RECONVERGENT B6 ;  /* 0x0000000000067941 */ /* 0x000fea0003800200 */
.L_x_5666:
        /* <DEDUP_REMOVED lines=307> */
.L_x_5741:
        /* <DEDUP_REMOVED lines=16> */
.L_x_5745:
[----:B------:R1:W5:Y:S01]  /*4600*/  LDG.E.U8 R0, desc[UR36][R2.64] ;  /* 0x0000002402007981 */ /* 0x000362000c1e1100 */
[----:B------:R-:W-:Y:S05]  /*4610*/  BRA `(.L_x_5747) ;  /* 0x0000000c004c7947 */ /* 0x000fea0003800000 */
.L_x_5744:
        /* <DEDUP_REMOVED lines=8> */
.L_x_5749:
[----:B------:R3:W5:Y:S01]  /*46a0*/  LDG.E.U8 R0, desc[UR36][R2.64] ;  /* 0x0000002402007981 */ /* 0x000762000c1e1100 */
[----:B------:R-:W-:Y:S05]  /*46b0*/  BRA `(.L_x_5747) ;  /* 0x0000000c00247947 */ /* 0x000fea0003800000 */
.L_x_5748:
[----:B------:R2:W5:Y:S01]  /*46c0*/  LDG.E.U16 R0, desc[UR36][R2.64] ;  /* 0x0000002402007981 */ /* 0x000562000c1e1500 */
[----:B------:R-:W-:Y:S05]  /*46d0*/  BRA `(.L_x_5747) ;  /* 0x0000000c001c7947 */ /* 0x000fea0003800000 */
.L_x_5743:
        /* <DEDUP_REMOVED lines=9> */
.L_x_5751:
[----:B------:R-:W2:Y:S02]  /*4770*/  LDG.E.U16 R4, desc[UR36][R2.64] ;  /* 0x0000002402047981 */ /* 0x000ea4000c1e1500 */
[----:B--2---:R-:W-:-:S06]  /*4780*/  HADD2.F32 R4, -RZ, R4.H0_H0 ;  /* 0x20000004ff047230 */ /* 0x004fcc0000004100 */
[----:B------:R-:W0:Y:S02]  /*4790*/  F2I.FTZ.TRUNC.NTZ R4, R4 ;  /* 0x0000000400047305 */ /* 0x000e24000021f100 */
[----:B0-----:R-:W-:Y:S01]  /*47a0*/  PRMT R0, R4, 0x7610, R0 ;  /* 0x0000761004007816 */ /* 0x001fe20000000000 */
[----:B------:R-:W-:Y:S06]  /*47b0*/  BRA `(.L_x_5747) ;  /* 0x0000000800e47947 */ /* 0x000fec0003800000 */
.L_x_5750:
        /* <DEDUP_REMOVED lines=9> */
.L_x_5753:
[----:B------:R-:W2:Y:S02]  /*4850*/  LDG.E.U16 R2, desc[UR36][R2.64] ;  /* 0x0000002402027981 */ /* 0x000ea4000c1e1500 */
[----:B--2---:R-:W-:-:S06]  /*4860*/  HADD2.F32 R4, -RZ, R2.H0_H0 ;  /* 0x20000002ff047230 */ /* 0x004fcc0000004100 */
[----:B------:R-:W0:Y:S02]  /*4870*/  F2I.FTZ.TRUNC.NTZ R4, R4 ;  /* 0x0000000400047305 */ /* 0x000e24000021f100 */
[----:B0-----:R-:W-:Y:S01]  /*4880*/  PRMT R0, R4, 0x7610, R0 ;  /* 0x0000761004007816 */ /* 0x001fe20000000000 */
[----:B------:R-:W-:Y:S06]  /*4890*/  BRA `(.L_x_5747) ;  /* 0x0000000800ac7947 */ /* 0x000fec0003800000 */
.L_x_5752:
[----:B------:R-:W2:Y:S02]  /*48a0*/  LDG.E.64 R2, desc[UR36][R2.64] ;  /* 0x0000002402027981 */ /* 0x000ea4000c1e1b00 */
[----:B--2---:R0:W1:Y:S02]  /*48b0*/  F2I.F64.TRUNC R0, R2 ;  /* 0x0000000200007311 */ /* 0x004064000030d100 */
[----:B01----:R-:W-:Y:S05]  /*48c0*/  BRA `(.L_x_5747) ;  /* 0x0000000800a07947 */ /* 0x003fea0003800000 */
.L_x_5742:
        /* <DEDUP_REMOVED lines=12> */
.L_x_5756:
[----:B------:R-:W2:Y:S02]  /*4990*/  LDG.E.64 R2, desc[UR36][R2.64] ;  /* 0x0000002402027981 */ /* 0x000ea4000c1e1b00 */
[----:B--2---:R0:W1:Y:S02]  /*49a0*/  F2I.F64.TRUNC R0, R2 ;  /* 0x0000000200007311 */ /* 0x004064000030d100 */
[----:B01----:R-:W-:Y:S05]  /*49b0*/  BRA `(.L_x_5747) ;  /* 0x0000000800647947 */ /* 0x003fea0003800000 */
.L_x_5755:
        /* <DEDUP_REMOVED lines=27> */
.L_x_5758:
        /* <DEDUP_REMOVED lines=14> */
.L_x_5757:
[----:B------:R-:W2:Y:S02]  /*4c50*/  LDG.E.U16 R4, desc[UR36][R2.64] ;  /* 0x0000002402047981 */ /* 0x000ea4000c1e1500 */
[----:B--2---:R-:W-:-:S06]  /*4c60*/  IMAD.U32 R4, R4, 0x10000, RZ ;  /* 0x0001000004047824 */ /* 0x004fcc00078e00ff */
[----:B------:R-:W0:Y:S02]  /*4c70*/  F2I.FTZ.TRUNC.NTZ R4, R4 ;  /* 0x0000000400047305 */ /* 0x000e24000021f100 */
[----:B0-----:R-:W-:Y:S01]  /*4c80*/  PRMT R0, R4, 0x7610, R0 ;  /* 0x0000761004007816 */ /* 0x001fe20000000000 */
[----:B------:R-:W-:Y:S06]  /*4c90*/  BRA `(.L_x_5747) ;  /* 0x0000000400ac7947 */ /* 0x000fec0003800000 */
.L_x_5754:
        /* <DEDUP_REMOVED lines=10> */
.L_x_5761:
        /* <DEDUP_REMOVED lines=21> */
.L_x_5765:
[----:B------:R-:W-:Y:S05]  /*4e90*/  BSYNC.RECONVERGENT B1 ;  /* 0x0000000000017941 */ /* 0x000fea0003800200 */
.L_x_5764:
[----:B------:R-:W-:Y:S01]  /*4ea0*/  IMAD.SHL.U32 R0, R0, 0x100000, RZ ;  /* 0x0010000000007824 */ /* 0x000fe200078e00ff */
[----:B------:R-:W-:-:S04]  /*4eb0*/  LEA R2, R2, 0x3b800000, 0x17 ;  /* 0x3b80000002027811 */ /* 0x000fc800078eb8ff */
[----:B------:R-:W-:-:S07]  /*4ec0*/  LOP3.LUT R4, R2, R0, R7, 0xfe, !PT ;  /* 0x0000000002047212 */ /* 0x000fce00078efe07 */
.L_x_5763:
[----:B------:R-:W-:Y:S05]  /*4ed0*/  BSYNC.RECONVERGENT B0 ;  /* 0x0000000000007941 */ /* 0x000fea0003800200 */
.L_x_5762:
[----:B------:R-:W0:Y:S02]  /*4ee0*/  F2I.FTZ.TRUNC.NTZ R4, R4 ;  /* 0x0000000400047305 */ /* 0x000e24000021f100 */
[----:B0-----:R-:W-:Y:S01]  /*4ef0*/  PRMT R0, R4, 0x7610, R0 ;  /* 0x0000761004007816 */ /* 0x001fe20000000000 */
[----:B------:R-:W-:Y:S06]  /*4f00*/  BRA `(.L_x_5747) ;  /* 0x0000000400107947 */ /* 0x000fec0003800000 */
.L_x_5760:
        /* <DEDUP_REMOVED lines=21> */
.L_x_5769:
[----:B------:R-:W-:Y:S05]  /*5060*/  BSYNC.RECONVERGENT B1 ;  /* 0x0000000000017941 */ /* 0x000fea0003800200 */
.L_x_5768:
[----:B------:R-:W-:Y:S01]  /*5070*/  IMAD.SHL.U32 R0, R0, 0x200000, RZ ;  /* 0x0020000000007824 */ /* 0x000fe200078e00ff */
[----:B------:R-:W-:-:S04]  /*5080*/  LEA R2, R2, 0x37800000, 0x17 ;  /* 0x3780000002027811 */ /* 0x000fc800078eb8ff */
[----:B------:R-:W-:-:S07]  /*5090*/  LOP3.LUT R4, R2, R0, R7, 0xfe, !PT ;  /* 0x0000000002047212 */ /* 0x000fce00078efe07 */
.L_x_5767:
[----:B------:R-:W-:Y:S05]  /*50a0*/  BSYNC.RECONVERGENT B0 ;  /* 0x0000000000007941 */ /* 0x000fea0003800200 */
.L_x_5766:
[----:B------:R-:W0:Y:S02]  /*50b0*/  F2I.FTZ.TRUNC.NTZ R4, R4 ;  /* 0x0000000400047305 */ /* 0x000e24000021f100 */
[----:B0-----:R-:W-:Y:S01]  /*50c0*/  PRMT R0, R4, 0x7610, R0 ;  /* 0x0000761004007816 */ /* 0x001fe20000000000 */
[----:B------:R-:W-:Y:S06]  /*50d0*/  BRA `(.L_x_5747) ;  /* 0x00000000009c7947 */ /* 0x000fec0003800000 */
.L_x_5759:
        /* <DEDUP_REMOVED lines=14> */
.L_x_5773:
[----:B------:R-:W-:Y:S05]  /*51c0*/  BSYNC.RECONVERGENT B0 ;  /* 0x0000000000007941 */ /* 0x000fea0003800200 */
.L_x_5772:
[----:B------:R-:W0:Y:S02]  /*51d0*/  F2I.FTZ.TRUNC.NTZ R4, R4 ;  /* 0x0000000400047305 */ /* 0x000e24000021f100 */
[----:B0-----:R-:W-:Y:S01]  /*51e0*/  PRMT R0, R4, 0x7610, R0 ;  /* 0x0000761004007816 */ /* 0x001fe20000000000 */
[----:B------:R-:W-:Y:S06]  /*51f0*/  BRA `(.L_x_5747) ;  /* 0x0000000000547947 */ /* 0x000fec0003800000 */
.L_x_5746:
        /* <DEDUP_REMOVED lines=16> */
.L_x_5774:
[----:B------:R-:W-:Y:S01]  /*5300*/  PRMT R0, RZ, 0x7610, R0 ;  /* 0x00007610ff007816 */ /* 0x000fe20000000000 */
[----:B------:R-:W-:Y:S06]  /*5310*/  BRA `(.L_x_5747) ;  /* 0x00000000000c7947 */ /* 0x000fec0003800000 */
.L_x_5771:
[----:B------:R0:W5:Y:S01]  /*5320*/  LDG.E.U8 R0, desc[UR36][R2.64] ;  /* 0x0000002402007981 */ /* 0x000162000c1e1100 */
[----:B------:R-:W-:Y:S05]  /*5330*/  BRA `(.L_x_5747) ;  /* 0x0000000000047947 */ /* 0x000fea0003800000 */
.L_x_5770:
[----:B------:R0:W5:Y:S02]  /*5340*/  LDG.E.U8 R0, desc[UR36][R2.64] ;  /* 0x0000002402007981 */ /* 0x000164000c1e1100 */
.L_x_5747:
[----:B------:R-:W0:Y:S01]  /*5350*/  LDCU.64 UR6, c[0x0][0x580] ;  /* 0x0000b000ff0677ac */ /* 0x000e220008000a00 */
[----:B-1---5:R-:W-:Y:S01]  /*5360*/  LOP3.LUT R7, R0, UR43, RZ, 0x3c, !PT ;  /* 0x0000002b00077c12 */ /* 0x022fe2000f8e3cff */
[----:B------:R-:W-:-:S04]  /*5370*/  UPRMT UR4, UR39, 0x9910, URZ ;  /* 0x0000991027047896 */ /* 0x000fc800080000ff */
        /* <DEDUP_REMOVED lines=14> */
.L_x_5778:
[----:B------:R0:W-:Y:S01]  /*5460*/  STG.E.U8 desc[UR36][R2.64], R7 ;  /* 0x0000000702007986 */ /* 0x0001e2000c101124 */
[----:B------:R-:W-:Y:S05]  /*5470*/  BRA `(.L_x_5780) ;  /* 0x0000000c00887947 */ /* 0x000fea0003800000 */
.L_x_5777:
        /* <DEDUP_REMOVED lines=12> */
.L_x_5782:
[----:B------:R-:W-:-:S04]  /*5540*/  LOP3.LUT R7, R7, 0xffff, RZ, 0xc0, !PT ;  /* 0x0000ffff07077812 */ /* 0x000fc800078ec0ff */
[----:B------:R-:W-:-:S05]  /*5550*/  PRMT R5, R7, 0x8880, RZ ;  /* 0x0000888007057816 */ /* 0x000fca00000000ff */
[----:B------:R0:W-:Y:S01]  /*5560*/  STG.E desc[UR36][R2.64], R5 ;  /* 0x0000000502007986 */ /* 0x0001e2000c101924 */
[----:B------:R-:W-:Y:S05]  /*5570*/  BRA `(.L_x_5780) ;  /* 0x0000000c00487947 */ /* 0x000fea0003800000 */
.L_x_5781:
[----:B------:R-:W-:-:S04]  /*5580*/  PRMT R5, R7, 0x8880, RZ ;  /* 0x0000888007057816 */ /* 0x000fc800000000ff */
[----:B------:R-:W-:-:S05]  /*5590*/  PRMT R5, R5, 0x7710, RZ ;  /* 0x0000771005057816 */ /* 0x000fca00000000ff */
[----:B------:R0:W-:Y:S01]  /*55a0*/  STG.E.U16 desc[UR36][R2.64], R5 ;  /* 0x0000000502007986 */ /* 0x0001e2000c101524 */
[----:B------:R-:W-:Y:S05]  /*55b0*/  BRA `(.L_x_5780) ;  /* 0x0000000c00387947 */ /* 0x000fea0003800000 */
.L_x_5776:
        /* <DEDUP_REMOVED lines=9> */
.L_x_5784:
[----:B------:R-:W0:Y:S02]  /*5650*/  I2F.S8 R0, R7 ;  /* 0x0000000700007306 */ /* 0x000e240000001400 */
[----:B0-----:R-:W-:-:S05]  /*5660*/  F2FP.F16.F32.PACK_AB R0, RZ, R0 ;  /* 0x00000000ff00723e */ /* 0x001fca00000000ff */
[----:B------:R0:W-:Y:S01]  /*5670*/  STG.E.U16 desc[UR36][R2.64], R0 ;  /* 0x0000000002007986 */ /* 0x0001e2000c101524 */
[----:B------:R-:W-:Y:S05]  /*5680*/  BRA `(.L_x_5780) ;  /* 0x0000000c00047947 */ /* 0x000fea0003800000 */
.L_x_5783:
        /* <DEDUP_REMOVED lines=10> */
.L_x_5786:
[----:B------:R-:W0:Y:S02]  /*5730*/  I2F.S8 R7, R7 ;  /* 0x0000000700077306 */ /* 0x000e240000001400 */
[----:B0-----:R-:W-:-:S04]  /*5740*/  F2FP.F16.F32.PACK_AB R5, RZ, R7 ;  /* 0x00000007ff05723e */ /* 0x001fc800000000ff */
[----:B------:R-:W-:-:S05]  /*5750*/  PRMT R5, R5, 0x5410, RZ ;  /* 0x0000541005057816 */ /* 0x000fca00000000ff */
[----:B------:R0:W-:Y:S01]  /*5760*/  STG.E desc[UR36][R2.64], R5 ;  /* 0x0000000502007986 */ /* 0x0001e2000c101924 */
[----:B------:R-:W-:Y:S05]  /*5770*/  BRA `(.L_x_5780) ;  /* 0x0000000800c87947 */ /* 0x000fea0003800000 */
.L_x_5785:
[----:B------:R-:W-:-:S04]  /*5780*/  PRMT R4, R7, 0x8880, RZ ;  /* 0x0000888007047816 */ /* 0x000fc800000000ff */
[----:B------:R-:W-:-:S06]  /*5790*/  PRMT R4, R4, 0x7710, RZ ;  /* 0x0000771004047816 */ /* 0x000fcc00000000ff */
[----:B------:R-:W0:Y:S02]  /*57a0*/  I2F.F64.S16 R4, R4 ;  /* 0x0000000400047312 */ /* 0x000e240000101c00 */
[----:B0-----:R0:W-:Y:S01]  /*57b0*/  STG.E.64 desc[UR36][R2.64], R4 ;  /* 0x0000000402007986 */ /* 0x0011e2000c101b24 */
[----:B------:R-:W-:Y:S05]  /*57c0*/  BRA `(.L_x_5780) ;  /* 0x0000000800b47947 */ /* 0x000fea0003800000 */
.L_x_5775:
        /* <DEDUP_REMOVED lines=14> */
.L_x_5790:
[----:B------:R-:W0:Y:S01]  /*58b0*/  I2F.S8 R5, R7 ;  /* 0x0000000700057306 */ /* 0x000e220000001400 */
        /* <DEDUP_REMOVED lines=17> */
.L_x_5793:
[----:B------:R-:W-:-:S04]  /*59d0*/  SHF.R.U32.HI R5, RZ, 0x18, R5 ;  /* 0x00000018ff057819 */ /* 0x000fc80000011605 */
[----:B------:R-:W-:-:S07]  /*59e0*/  LOP3.LUT R0, R0, 0x80, R5, 0xf8, !PT ;  /* 0x0000008000007812 */ /* 0x000fce00078ef805 */
.L_x_5792:
[----:B------:R-:W-:Y:S05]  /*59f0*/  BSYNC.RECONVERGENT B0 ;  /* 0x0000000000007941 */ /* 0x000fea0003800200 */
.L_x_5791:
[----:B------:R0:W-:Y:S01]  /*5a00*/  STG.E.U8 desc[UR36][R2.64], R0 ;  /* 0x0000000002007986 */ /* 0x0001e2000c101124 */
[----:B------:R-:W-:Y:S05]  /*5a10*/  BRA `(.L_x_5780) ;  /* 0x0000000800207947 */ /* 0x000fea0003800000 */
.L_x_5789:
        /* <DEDUP_REMOVED lines=18> */
.L_x_5796:
[----:B------:R-:W-:-:S04]  /*5b40*/  SHF.R.U32.HI R5, RZ, 0x18, R5 ;  /* 0x00000018ff057819 */ /* 0x000fc80000011605 */
[----:B------:R-:W-:-:S07]  /*5b50*/  LOP3.LUT R0, R0, 0x80, R5, 0xf8, !PT ;  /* 0x0000008000007812 */ /* 0x000fce00078ef805 */
.L_x_5795:
[----:B------:R-:W-:Y:S05]  /*5b60*/  BSYNC.RECONVERGENT B0 ;  /* 0x0000000000007941 */ /* 0x000fea0003800200 */
.L_x_5794:
[----:B------:R0:W-:Y:S01]  /*5b70*/  STG.E.U8 desc[UR36][R2.64], R0 ;  /* 0x0000000002007986 */ /* 0x0001e2000c101124 */
[----:B------:R-:W-:Y:S05]  /*5b80*/  BRA `(.L_x_5780) ;  /* 0x0000000400c47947 */ /* 0x000fea0003800000 */
.L_x_5788:
[----:B------:R-:W-:-:S09]  /*5b90*/  UISETP.NE.AND UP0, UPT, UR4, 0x1c, UPT ;  /* 0x0000001c0400788c */ /* 0x000fd2000bf05270 */
[----:B------:R-:W-:Y:S05]  /*5ba0*/  BRA.U !UP0, `(.L_x_5797) ;  /* 0x0000000108687547 */ /* 0x000fea000b800000 */
[----:B------:R-:W-:-:S09]  /*5bb0*/  UISETP.NE.AND UP0, UPT, UR4, 0x1d, UPT ;  /* 0x0000001d0400788c */ /* 0x000fd2000bf05270 */
[----:B------:R-:W-:Y:S05]  /*5bc0*/  BRA.U !UP0, `(.L_x_5798) ;  /* 0x0000000108487547 */ /* 0x000fea000b800000 */
[----:B------:R-:W-:-:S09]  /*5bd0*/  UISETP.NE.AND UP0, UPT, UR4, 0x2c, UPT ;  /* 0x0000002c0400788c */ /* 0x000fd2000bf05270 */
[----:B------:R-:W-:Y:S05]  /*5be0*/  BRA.U UP0, `(.L_x_5779) ;  /* 0x0000000100c87547 */ /* 0x000fea000b800000 */
        /* <DEDUP_REMOVED lines=16> */
.L_x_5798:
[----:B------:R-:W-:-:S04]  /*5cf0*/  LOP3.LUT R7, R7, 0xffff, RZ, 0xc0, !PT ;  /* 0x0000ffff07077812 */ /* 0x000fc800078ec0ff */
[----:B------:R-:W-:-:S05]  /*5d00*/  PRMT R7, R7, 0x8880, RZ ;  /* 0x0000888007077816 */ /* 0x000fca00000000ff */
[----:B------:R-:W-:-:S05]  /*5d10*/  IMAD.MOV.U32 R4, RZ, RZ, R7 ;  /* 0x000000ffff047224 */ /* 0x000fca00078e0007 */
[----:B------:R-:W-:-:S05]  /*5d20*/  SHF.R.S32.HI R5, RZ, 0x1f, R4 ;  /* 0x0000001fff057819 */ /* 0x000fca0000011404 */
[----:B------:R0:W-:Y:S01]  /*5d30*/  STG.E.64 desc[UR36][R2.64], R4 ;  /* 0x0000000402007986 */ /* 0x0001e2000c101b24 */
[----:B------:R-:W-:Y:S05]  /*5d40*/  BRA `(.L_x_5780) ;  /* 0x0000000400547947 */ /* 0x000fea0003800000 */
.L_x_5797:
[----:B------:R-:W-:-:S04]  /*5d50*/  LOP3.LUT R7, R7, 0xffff, RZ, 0xc0, !PT ;  /* 0x0000ffff07077812 */ /* 0x000fc800078ec0ff */
[----:B------:R-:W-:-:S05]  /*5d60*/  PRMT R5, R7, 0x8880, RZ ;  /* 0x0000888007057816 */ /* 0x000fca00000000ff */
[----:B------:R0:W-:Y:S01]  /*5d70*/  STG.E desc[UR36][R2.64], R5 ;  /* 0x0000000502007986 */ /* 0x0001e2000c101924 */
[----:B------:R-:W-:Y:S05]  /*5d80*/  BRA `(.L_x_5780) ;  /* 0x0000000400447947 */ /* 0x000fea0003800000 */
.L_x_5787:
        /* <DEDUP_REMOVED lines=12> */
.L_x_5800:
[----:B------:R-:W-:Y:S02]  /*5e50*/  PRMT R4, R7, 0x8880, RZ ;  /* 0x0000888007047816 */ /* 0x000fe400000000ff */
[----:B------:R-:W-:Y:S02]  /*5e60*/  CS2R R6, SRZ ;  /* 0x0000000000067805 */ /* 0x000fe4000001ff00 */
[----:B------:R-:W-:-:S06]  /*5e70*/  PRMT R4, R4, 0x7710, RZ ;  /* 0x0000771004047816 */ /* 0x000fcc00000000ff */
[----:B------:R-:W0:Y:S02]  /*5e80*/  I2F.F64.S16 R4, R4 ;  /* 0x0000000400047312 */ /* 0x000e240000101c00 */
[----:B0-----:R4:W-:Y:S01]  /*5e90*/  STG.E.128 desc[UR36][R2.64], R4 ;  /* 0x0000000402007986 */ /* 0x0019e2000c101d24 */
[----:B------:R-:W-:Y:S05]  /*5ea0*/  BRA `(.L_x_5780) ;  /* 0x0000000000fc7947 */ /* 0x000fea0003800000 */
.L_x_5799:
[----:B------:R-:W-:-:S09]  /*5eb0*/  UISETP.NE.AND UP0, UPT, UR4, 0xf, UPT ;  /* 0x0000000f0400788c */ /* 0x000fd2000bf05270 */
[----:B------:R-:W-:Y:S05]  /*5ec0*/  BRA.U !UP0, `(.L_x_5801) ;  /* 0x0000000108e87547 */ /* 0x000fea000b800000 */
[----:B------:R-:W-:-:S09]  /*5ed0*/  UISETP.NE.AND UP0, UPT, UR4, 0x17, UPT ;  /* 0x000000170400788c */ /* 0x000fd2000bf05270 */
[----:B------:R-:W-:Y:S05]  /*5ee0*/  BRA.U !UP0, `(.L_x_5802) ;  /* 0x0000000108907547 */ /* 0x000fea000b800000 */
[----:B------:R-:W-:-:S09]  /*5ef0*/  UISETP.NE.AND UP0, UPT, UR4, 0x18, UPT ;  /* 0x000000180400788c */ /* 0x000fd2000bf05270 */
[----:B------:R-:W-:Y:S05]  /*5f00*/  BRA.U !UP0, `(.L_x_5803) ;  /* 0x0000000108447547 */ /* 0x000fea000b800000 */
.L_x_5779:
        /* <DEDUP_REMOVED lines=16> */
.L_x_5804:
[----:B------:R-:W-:Y:S05]  /*6010*/  BRA `(.L_x_5780) ;  /* 0x0000000000a07947 */ /* 0x000fea0003800000 */
.L_x_5803:
[----:B------:R-:W0:Y:S01]  /*6020*/  I2F.S8 R7, R7 ;  /* 0x0000000700077306 */ /* 0x000e220000001400 */
        /* <DEDUP_REMOVED lines=12> */
.L_x_5806:
[----:B------:R-:W-:Y:S05]  /*60f0*/  BSYNC.RECONVERGENT B0 ;  /* 0x0000000000007941 */ /* 0x000fea0003800200 */
.L_x_5805:
[----:B------:R-:W-:-:S05]  /*6100*/  LOP3.LUT R5, R0, 0x80, R5, 0xf8, !PT ;  /* 0x0000008000057812 */ /* 0x000fca00078ef805 */
[----:B------:R2:W-:Y:S01]  /*6110*/  STG.E.U8 desc[UR36][R2.64], R5 ;  /* 0x0000000502007986 */ /* 0x0005e2000c101124 */
[----:B------:R-:W-:Y:S05]  /*6120*/  BRA `(.L_x_5780) ;  /* 0x00000000005c7947 */ /* 0x000fea0003800000 */
.L_x_5802:
[----:B------:R-:W0:Y:S01]  /*6130*/  I2F.S8 R5, R7 ;  /* 0x0000000700057306 */ /* 0x000e220000001400 */
        /* <DEDUP_REMOVED lines=11> */
.L_x_5808:
[----:B------:R-:W-:Y:S01]  /*61f0*/  IMAD.MOV.U32 R0, RZ, RZ, 0x7f ;  /* 0x0000007fff007424 */ /* 0x000fe200078e00ff */
[----:B------:R-:W-:-:S04]  /*6200*/  ISETP.GT.U32.AND P0, PT, R4, 0x7f800000, PT ;  /* 0x7f8000000400780c */ /* 0x000fc80003f04070 */
[----:B------:R-:W-:-:S09]  /*6210*/  SEL R0, R0, 0x7c, P0 ;  /* 0x0000007c00007807 */ /* 0x000fd20000000000 */
.L_x_5809:
[----:B------:R-:W-:Y:S05]  /*6220*/  BSYNC.RECONVERGENT B0 ;  /* 0x0000000000007941 */ /* 0x000fea0003800200 */
.L_x_5807:
[----:B------:R-:W-:-:S04]  /*6230*/  SHF.R.U32.HI R5, RZ, 0x18, R5 ;  /* 0x00000018ff057819 */ /* 0x000fc80000011605 */
[----:B------:R-:W-:-:S05]  /*6240*/  LOP3.LUT R5, R0, 0x80, R5, 0xf8, !PT ;  /* 0x0000008000057812 */ /* 0x000fca00078ef805 */
[----:B------:R1:W-:Y:S01]  /*6250*/  STG.E.U8 desc[UR36][R2.64], R5 ;  /* 0x0000000502007986 */ /* 0x0003e2000c101124 */
[----:B------:R-:W-:Y:S05]  /*6260*/  BRA `(.L_x_5780) ;  /* 0x00000000000c7947 */ /* 0x000fea0003800000 */
.L_x_5801:
[----:B------:R-:W0:Y:S02]  /*6270*/  I2F.S8 R0, R7 ;  /* 0x0000000700007306 */ /* 0x000e240000001400 */
[----:B0-----:R-:W-:-:S05]  /*6280*/  F2FP.BF16.F32.PACK_AB R0, RZ, R0 ;  /* 0x00000000ff00723e */ /* 0x001fca00000010ff */
[----:B------:R0:W-:Y:S02]  /*6290*/  STG.E.U16 desc[UR36][R2.64], R0 ;  /* 0x0000000002007986 */ /* 0x0001e4000c101524 */
.L_x_5780:
[----:B------:R-:W-:-:S07]  /*62a0*/  VIADD R17, R17, 0x80 ;  /* 0x0000008011117836 */ /* 0x000fce0000000000 */
.L_x_5740:
[----:B------:R-:W-:Y:S05]  /*62b0*/  BSYNC.RECONVERGENT B6 ;  /* 0x0000000000067941 */ /* 0x000fea0003800200 */
.L_x_5739:
[----:B------:R-:W5:Y:S01]  /*62c0*/  LDCU UR4, c[0x0][0x380] ;  /* 0x00007000ff0477ac */ /* 0x000f620008000800 */
[----:B------:R-:W-:Y:S01]  /*62d0*/  BSSY.RECONVERGENT B6, `(.L_x_5810) ;  /* 0x000030d000067945 */ /* 0x000fe20003800200 */
[----:B-----5:R-:W-:-:S13]  /*62e0*/  ISETP.GE.AND P0, PT, R17, UR4, PT ;  /* 0x0000000411007c0c */ /* 0x020fda000bf06270 */
[----:B------:R-:W-:Y:S05]  /*62f0*/  @P0 BRA `(.L_x_5811) ;  /* 0x0000003000280947 */ /* 0x000fea0003800000 */
[----:B------:R-:W5:Y:S01]  /*6300*/  LDCU UR4, c[0x0][0x388] ;  /* 0x00007100ff0477ac */ /* 0x000f620008000800 */
        /* <DEDUP_REMOVED lines=302> */
.L_x_5812:
        /* <DEDUP_REMOVED lines=16> */
.L_x_5816:
[----:B------:R0:W5:Y:S01]  /*76f0*/  LDG.E.U8 R0, desc[UR36][R2.64] ;  /* 0x0000002402007981 */ /* 0x000162000c1e1100 */
[----:B------:R-:W-:Y:S05]  /*7700*/  BRA `(.L_x_5818) ;  /* 0x0000000c004c7947 */ /* 0x000fea0003800000 */
.L_x_5815:
        /* <DEDUP_REMOVED lines=8> */
.L_x_5820:
[----:B------:R3:W5:Y:S01]  /*7790*/  LDG.E.U8 R0, desc[UR36][R2.64] ;  /* 0x0000002402007981 */ /* 0x000762000c1e1100 */
[----:B------:R-:W-:Y:S05]  /*77a0*/  BRA `(.L_x_5818) ;  /* 0x0000000c00247947 */ /* 0x000fea0003800000 */
.L_x_5819:
[----:B------:R0:W5:Y:S01]  /*77b0*/  LDG.E.U16 R0, desc[UR36][R2.64] ;  /* 0x0000002402007981 */ /* 0x000162000c1e1500 */
[----:B------:R-:W-:Y:S05]  /*77c0*/  BRA `(.L_x_5818) ;  /* 0x0000000c001c7947 */ /* 0x000fea0003800000 */
.L_x_5814:
        /* <DEDUP_REMOVED lines=9> */
.L_x_5822:
[----:B------:R-:W2:Y:S02]  /*7860*/  LDG.E.U16 R4, desc[UR36][R2.64] ;  /* 0x0000002402047981 */ /* 0x000ea4000c1e1500 */
[----:B--2---:R-:W-:-:S06]  /*7870*/  HADD2.F32 R4, -RZ, R4.H0_H0 ;  /* 0x20000004ff047230 */ /* 0x004fcc0000004100 */
[----:B------:R-:W0:Y:S02]  /*7880*/  F2I.FTZ.TRUNC.NTZ R4, R4 ;  /* 0x0000000400047305 */ /* 0x000e24000021f100 */
[----:B0-----:R-:W-:Y:S01]  /*7890*/  PRMT R0, R4, 0x7610, R0 ;  /* 0x0000761004007816 */ /* 0x001fe20000000000 */
[----:B------:R-:W-:Y:S06]  /*78a0*/  BRA `(.L_x_5818) ;  /* 0x0000000800e47947 */ /* 0x000fec0003800000 */
.L_x_5821:
        /* <DEDUP_REMOVED lines=9> */
.L_x_5824:
[----:B------:R-:W2:Y:S02]  /*7940*/  LDG.E.U16 R2, desc[UR36][R2.64] ;  /* 0x0000002402027981 */ /* 0x000ea4000c1e1500 */
[----:B--2---:R-:W-:-:S06]  /*7950*/  HADD2.F32 R4, -RZ, R2.H0_H0 ;  /* 0x20000002ff047230 */ /* 0x004fcc0000004100 */
[----:B------:R-:W0:Y:S02]  /*7960*/  F2I.FTZ.TRUNC.NTZ R4, R4 ;  /* 0x0000000400047305 */ /* 0x000e24000021f100 */
[----:B0-----:R-:W-:Y:S01]  /*7970*/  PRMT R0, R4, 0x7610, R0 ;  /* 0x0000761004007816 */ /* 0x001fe20000000000 */
[----:B------:R-:W-:Y:S06]  /*7980*/  BRA `(.L_x_5818) ;  /* 0x0000000800ac7947 */ /* 0x000fec0003800000 */
.L_x_5823:
[----:B------:R-:W2:Y:S02]  /*7990*/  LDG.E.64 R2, desc[UR36][R2.64] ;  /* 0x0000002402027981 */ /* 0x000ea4000c1e1b00 */
[----:B--2---:R0:W1:Y:S02]  /*79a0*/  F2I.F64.TRUNC R0, R2 ;  /* 0x0000000200007311 */ /* 0x004064000030d100 */
[----:B01----:R-:W-:Y:S05]  /*79b0*/  BRA `(.L_x_5818) ;  /* 0x0000000800a07947 */ /* 0x003fea0003800000 */
.L_x_5813:
        /* <DEDUP_REMOVED lines=12> */
.L_x_5827:
[----:B------:R-:W2:Y:S02]  /*7a80*/  LDG.E.64 R2, desc[UR36][R2.64] ;  /* 0x0000002402027981 */ /* 0x000ea4000c1e1b00 */
[----:B--2---:R0:W1:Y:S02]  /*7a90*/  F2I.F64.TRUNC R0, R2 ;  /* 0x0000000200007311 */ /* 0x004064000030d100 */
[----:B01----:R-:W-:Y:S05]  /*7aa0*/  BRA `(.L_x_5818) ;  /* 0x0000000800647947 */ /* 0x003fea0003800000 */
.L_x_5826:
        /* <DEDUP_REMOVED lines=27> */
.L_x_5829:
        /* <DEDUP_REMOVED lines=14> */
.L_x_5828:
[----:B------:R-:W2:Y:S02]  /*7d40*/  LDG.E.U16 R4, desc[UR36][R2.64] ;  /* 0x0000002402047981 */ /* 0x000ea4000c1e1500 */
[----:B--2---:R-:W-:-:S06]  /*7d50*/  IMAD.U32 R4, R4, 0x10000, RZ ;  /* 0x0001000004047824 */ /* 0x004fcc00078e00ff */
[----:B------:R-:W0:Y:S02]  /*7d60*/  F2I.FTZ.TRUNC.NTZ R4, R4 ;  /* 0x0000000400047305 */ /* 0x000e24000021f100 */
[----:B0-----:R-:W-:Y:S01]  /*7d70*/  PRMT R0, R4, 0x7610, R0 ;  /* 0x0000761004007816 */ /* 0x001fe20000000000 */
[----:B------:R-:W-:Y:S06]  /*7d80*/  BRA `(.L_x_5818) ;  /* 0x0000000400ac7947 */ /* 0x000fec0003800000 */
.L_x_5825:
        /* <DEDUP_REMOVED lines=10> */
.L_x_5832:
        /* <DEDUP_REMOVED lines=21> */
.L_x_5836:
[----:B------:R-:W-:Y:S05]  /*7f80*/  BSYNC.RECONVERGENT B1 ;  /* 0x0000000000017941 */ /* 0x000fea0003800200 */
.L_x_5835:
[----:B------:R-:W-:Y:S01]  /*7f90*/  IMAD.SHL.U32 R0, R0, 0x100000, RZ ;  /* 0x0010000000007824 */ /* 0x000fe200078e00ff */
[----:B------:R-:W-:-:S04]  /*7fa0*/  LEA R2, R2, 0x3b800000, 0x17 ;  /* 0x3b80000002027811 */ /* 0x000fc800078eb8ff */
[----:B------:R-:W-:-:S07]  /*7fb0*/  LOP3.LUT R4, R2, R0, R7, 0xfe, !PT ;  /* 0x0000000002047212 */ /* 0x000fce00078efe07 */
.L_x_5834:
[----:B------:R-:W-:Y:S05]  /*7fc0*/  BSYNC.RECONVERGENT B0 ;  /* 0x0000000000007941 */ /* 0x000fea0003800200 */
.L_x_5833:
[----:B------:R-:W0:Y:S02]  /*7fd0*/  F2I.FTZ.TRUNC.NTZ R4, R4 ;  /* 0x0000000400047305 */ /* 0x000e24000021f100 */
[----:B0-----:R-:W-:Y:S01]  /*7fe0*/  PRMT R0, R4, 0x7610, R0 ;  /* 0x0000761004007816 */ /* 0x001fe20000000000 */
[----:B------:R-:W-:Y:S06]  /*7ff0*/  BRA `(.L_x_5818) ;  /* 0x0000000400107947 */ /* 0x000fec0003800000 */
.L_x_5831:
        /* <DEDUP_REMOVED lines=21> */
.L_x_5840:
[----:B------:R-:W-:Y:S05]  /*8150*/  BSYNC.RECONVERGENT B1 ;  /* 0x0000000000017941 */ /* 0x000fea0003800200 */
.L_x_5839:
[----:B------:R-:W-:Y:S02]  /*8160*/  SHF.L.U32 R0, R0, 0x15, RZ ;  /* 0x0000001500007819 */ /* 0x000fe400000006ff */
[----:B------:R-:W-:-:S04]  /*8170*/  LEA R2, R2, 0x37800000, 0x17 ;  /* 0x3780000002027811 */ /* 0x000fc800078eb8ff */
[----:B------:R-:W-:-:S07]  /*8180*/  LOP3.LUT R4, R2, R0, R7, 0xfe, !PT ;  /* 0x0000000002047212 */ /* 0x000fce00078efe07 */
.L_x_5838:
[----:B------:R-:W-:Y:S05]  /*8190*/  BSYNC.RECONVERGENT B0 ;  /* 0x0000000000007941 */ /* 0x000fea0003800200 */
.L_x_5837:
[----:B------:R-:W0:Y:S02]  /*81a0*/  F2I.FTZ.TRUNC.NTZ R4, R4 ;  /* 0x0000000400047305 */ /* 0x000e24000021f100 */
[----:B0-----:R-:W-:Y:S01]  /*81b0*/  PRMT R0, R4, 0x7610, R0 ;  /* 0x0000761004007816 */ /* 0x001fe20000000000 */
[----:B------:R-:W-:Y:S06]  /*81c0*/  BRA `(.L_x_5818) ;  /* 0x00000000009c7947 */ /* 0x000fec0003800000 */
.L_x_5830:
        /* <DEDUP_REMOVED lines=14> */
.L_x_5844:
[----:B------:R-:W-:Y:S05]  /*82b0*/  BSYNC.RECONVERGENT B0 ;  /* 0x0000000000007941 */ /* 0x000fea0003800200 */
.L_x_5843:
[----:B------:R-:W0:Y:S02]  /*82c0*/  F2I.FTZ.TRUNC.NTZ R4, R4 ;  /* 0x0000000400047305 */ /* 0x000e24000021f100 */
[----:B0-----:R-:W-:Y:S01]  /*82d0*/  PRMT R0, R4, 0x7610, R0 ;  /* 0x0000761004007816 */ /* 0x001fe20000000000 */
[----:B------:R-:W-:Y:S06]  /*82e0*/  BRA `(.L_x_5818) ;  /* 0x0000000000547947 */ /* 0x000fec0003800000 */
.L_x_5817:
        /* <DEDUP_REMOVED lines=16> */
.L_x_5845:
[----:B------:R-:W-:Y:S01]  /*83f0*/  PRMT R0, RZ, 0x7610, R0 ;  /* 0x00007610ff007816 */ /* 0x000fe20000000000 */
[----:B------:R-:W-:Y:S06]  /*8400*/  BRA `(.L_x_5818) ;  /* 0x00000000000c7947 */ /* 0x000fec0003800000 */
.L_x_5842:
[----:B------:R1:W5:Y:S01]  /*8410*/  LDG.E.U8 R0, desc[UR36][R2.64] ;  /* 0x0000002402007981 */ /* 0x000362000c1e1100 */
[----:B------:R-:W-:Y:S05]  /*8420*/  BRA `(.L_x_5818) ;  /* 0x0000000000047947 */ /* 0x000fea0003800000 */
.L_x_5841:
[----:B------:R2:W5:Y:S02]  /*8430*/  LDG.E.U8 R0, desc[UR36][R2.64] ;  /* 0x0000002402007981 */ /* 0x000564000c1e1100 */
.L_x_5818:
        /* <DEDUP_REMOVED lines=17> */
.L_x_5849:
[----:B------:R4:W-:Y:S01]  /*8550*/  STG.E.U8 desc[UR36][R2.64], R7 ;  /* 0x0000000702007986 */ /* 0x0009e2000c101124 */
[----:B------:R-:W-:Y:S05]  /*8560*/  BRA `(.L_x_5851) ;  /* 0x0000000c00887947 */ /* 0x000fea0003800000 */
.L_x_5848:
        /* <DEDUP_REMOVED lines=12> */
.L_x_5853:
[----:B------:R-:W-:-:S04]  /*8630*/  LOP3.LUT R7, R7, 0xffff, RZ, 0xc0, !PT ;  /* 0x0000ffff07077812 */ /* 0x000fc800078ec0ff */
[----:B------:R-:W-:-:S05]  /*8640*/  PRMT R5, R7, 0x8880, RZ ;  /* 0x0000888007057816 */ /* 0x000fca00000000ff */
[----:B------:R2:W-:Y:S01]  /*8650*/  STG.E desc[UR36][R2.64], R5 ;  /* 0x0000000502007986 */ /* 0x0005e2000c101924 */
[----:B------:R-:W-:Y:S05]  /*8660*/  BRA `(.L_x_5851) ;  /* 0x0000000c00487947 */ /* 0x000fea0003800000 */
.L_x_5852:
[----:B------:R-:W-:-:S04]  /*8670*/  PRMT R5, R7, 0x8880, RZ ;  /* 0x0000888007057816 */ /* 0x000fc800000000ff */
[----:B------:R-:W-:-:S05]  /*8680*/  PRMT R5, R5, 0x7710, RZ ;  /* 0x0000771005057816 */ /* 0x000fca00000000ff */
[----:B------:R0:W-:Y:S01]  /*8690*/  STG.E.U16 desc[UR36][R2.64], R5 ;  /* 0x0000000502007986 */ /* 0x0001e2000c101524 */
[----:B------:R-:W-:Y:S05]  /*86a0*/  BRA `(.L_x_5851) ;  /* 0x0000000c00387947 */ /* 0x000fea0003800000 */
.L_x_5847:
        /* <DEDUP_REMOVED lines=9> */
.L_x_5855:
[----:B------:R-:W0:Y:S02]  /*8740*/  I2F.S8 R0, R7 ;  /* 0x0000000700007306 */ /* 0x000e240000001400 */
[----:B0-----:R-:W-:-:S05]  /*8750*/  F2FP.F16.F32.PACK_AB R0, RZ, R0 ;  /* 0x00000000ff00723e */ /* 0x001fca00000000ff */
[----:B------:R0:W-:Y:S01]  /*8760*/  STG.E.U16 desc[UR36][R2.64], R0 ;  /* 0x0000000002007986 */ /* 0x0001e2000c101524 */
[----:B------:R-:W-:Y:S05]  /*8770*/  BRA `(.L_x_5851) ;  /* 0x0000000c00047947 */ /* 0x000fea0003800000 */
.L_x_5854:
        /* <DEDUP_REMOVED lines=10> */
.L_x_5857:
[----:B------:R-:W0:Y:S02]  /*8820*/  I2F.S8 R7, R7 ;  /* 0x0000000700077306 */ /* 0x000e240000001400 */
[----:B0-----:R-:W-:-:S04]  /*8830*/  F2FP.F16.F32.PACK_AB R5, RZ, R7 ;  /* 0x00000007ff05723e */ /* 0x001fc800000000ff */
[----:B------:R-:W-:-:S05]  /*8840*/  PRMT R5, R5, 0x5410, RZ ;  /* 0x0000541005057816 */ /* 0x000fca00000000ff */
[----:B------:R0:W-:Y:S01]  /*8850*/  STG.E desc[UR36][R2.64], R5 ;  /* 0x0000000502007986 */ /* 0x0001e2000c101924 */
[----:B------:R-:W-:Y:S05]  /*8860*/  BRA `(.L_x_5851) ;  /* 0x0000000800c87947 */ /* 0x000fea0003800000 */
.L_x_5856:
[----:B------:R-:W-:-:S04]  /*8870*/  PRMT R4, R7, 0x8880, RZ ;  /* 0x0000888007047816 */ /* 0x000fc800000000ff */
[----:B------:R-:W-:-:S06]  /*8880*/  PRMT R4, R4, 0x7710, RZ ;  /* 0x0000771004047816 */ /* 0x000fcc00000000ff */
[----:B------:R-:W0:Y:S02]  /*8890*/  I2F.F64.S16 R4, R4 ;  /* 0x0000000400047312 */ /* 0x000e240000101c00 */
[----:B0-----:R0:W-:Y:S01]  /*88a0*/  STG.E.64 desc[UR36][R2.64], R4 ;  /* 0x0000000402007986 */ /* 0x0011e2000c101b24 */
[----:B------:R-:W-:Y:S05]  /*88b0*/  BRA `(.L_x_5851) ;  /* 0x0000000800b47947 */ /* 0x000fea0003800000 */
.L_x_5846:
        /* <DEDUP_REMOVED lines=14> */
.L_x_5861:
[----:B------:R-:W0:Y:S01]  /*89a0*/  I2F.S8 R5, R7 ;  /* 0x0000000700057306 */ /* 0x000e220000001400 */
        /* <DEDUP_REMOVED lines=17> */
.L_x_5864:
[----:B------:R-:W-:-:S04]  /*8ac0*/  SHF.R.U32.HI R5, RZ, 0x18, R5 ;  /* 0x00000018ff057819 */ /* 0x000fc80000011605 */
[----:B------:R-:W-:-:S07]  /*8ad0*/  LOP3.LUT R0, R0, 0x80, R5, 0xf8, !PT ;  /* 0x0000008000007812 */ /* 0x000fce00078ef805 */
.L_x_5863:
[----:B------:R-:W-:Y:S05]  /*8ae0*/  BSYNC.RECONVERGENT B0 ;  /* 0x0000000000007941 */ /* 0x000fea0003800200 */
.L_x_5862:
[----:B------:R0:W-:Y:S01]  /*8af0*/  STG.E.U8 desc[UR36][R2.64], R0 ;  /* 0x0000000002007986 */ /* 0x0001e2000c101124 */
[----:B------:R-:W-:Y:S05]  /*8b00*/  BRA `(.L_x_5851) ;  /* 0x0000000800207947 */ /* 0x000fea0003800000 */
.L_x_5860:
        /* <DEDUP_REMOVED lines=18> */
.L_x_5867:
[----:B------:R-:W-:-:S04]  /*8c30*/  SHF.R.U32.HI R5, RZ, 0x18, R5 ;  /* 0x00000018ff057819 */ /* 0x000fc80000011605 */
[----:B------:R-:W-:-:S07]  /*8c40*/  LOP3.LUT R0, R0, 0x80, R5, 0xf8, !PT ;  /* 0x0000008000007812 */ /* 0x000fce00078ef805 */
.L_x_5866:
[----:B------:R-:W-:Y:S05]  /*8c50*/  BSYNC.RECONVERGENT B0 ;  /* 0x0000000000007941 */ /* 0x000fea0003800200 */
.L_x_5865:
[----:B------:R0:W-:Y:S01]  /*8c60*/  STG.E.U8 desc[UR36][R2.64], R0 ;  /* 0x0000000002007986 */ /* 0x0001e2000c101124 */
[----:B------:R-:W-:Y:S05]  /*8c70*/  BRA `(.L_x_5851) ;  /* 0x0000000400c47947 */ /* 0x000fea0003800000 */
.L_x_5859:
        /* <DEDUP_REMOVED lines=22> */
.L_x_5869:
[----:B------:R-:W-:-:S04]  /*8de0*/  LOP3.LUT R7, R7, 0xffff, RZ, 0xc0, !PT ;  /* 0x0000ffff07077812 */ /* 0x000fc800078ec0ff */
[----:B------:R-:W-:-:S04]  /*8df0*/  PRMT R7, R7, 0x8880, RZ ;  /* 0x0000888007077816 */ /* 0x000fc800000000ff */
[----:B------:R-:W-:-:S04]  /*8e00*/  MOV R4, R7 ;  /* 0x0000000700047202 */ /* 0x000fc80000000f00 */
[----:B------:R-:W-:-:S05]  /*8e10*/  SHF.R.S32.HI R5, RZ, 0x1f, R4 ;  /* 0x0000001fff057819 */ /* 0x000fca0000011404 */
[----:B------:R0:W-:Y:S01]  /*8e20*/  STG.E.64 desc[UR36][R2.64], R4 ;  /* 0x0000000402007986 */ /* 0x0001e2000c101b24 */
[----:B------:R-:W-:Y:S05]  /*8e30*/  BRA `(.L_x_5851) ;  /* 0x0000000400547947 */ /* 0x000fea0003800000 */
.L_x_5868:
[----:B------:R-:W-:-:S04]  /*8e40*/  LOP3.LUT R7, R7, 0xffff, RZ, 0xc0, !PT ;  /* 0x0000ffff07077812 */ /* 0x000fc800078ec0ff */
[----:B------:R-:W-:-:S05]  /*8e50*/  PRMT R5, R7, 0x8880, RZ ;  /* 0x0000888007057816 */ /* 0x000fca00000000ff */
[----:B------:R0:W-:Y:S01]  /*8e60*/  STG.E desc[UR36][R2.64], R5 ;  /* 0x0000000502007986 */ /* 0x0001e2000c101924 */
[----:B------:R-:W-:Y:S05]  /*8e70*/  BRA `(.L_x_5851) ;  /* 0x0000000400447947 */ /* 0x000fea0003800000 */
.L_x_5858:
        /* <DEDUP_REMOVED lines=12> */
.L_x_5871:
[----:B------:R-:W-:Y:S02]  /*8f40*/  PRMT R4, R7, 0x8880, RZ ;  /* 0x0000888007047816 */ /* 0x000fe400000000ff */
[----:B------:R-:W-:Y:S02]  /*8f50*/  CS2R R6, SRZ ;  /* 0x0000000000067805 */ /* 0x000fe4000001ff00 */
[----:B------:R-:W-:-:S06]  /*8f60*/  PRMT R4, R4, 0x7710, RZ ;  /* 0x0000771004047816 */ /* 0x000fcc00000000ff */
[----:B------:R-:W0:Y:S02]  /*8f70*/  I2F.F64.S16 R4, R4 ;  /* 0x0000000400047312 */ /* 0x000e240000101c00 */
[----:B0-----:R0:W-:Y:S01]  /*8f80*/  STG.E.128 desc[UR36][R2.64], R4 ;  /* 0x0000000402007986 */ /* 0x0011e2000c101d24 */
[----:B------:R-:W-:Y:S05]  /*8f90*/  BRA `(.L_x_5851) ;  /* 0x0000000000fc7947 */ /* 0x000fea0003800000 */
.L_x_5870:
[----:B------:R-:W-:-:S09]  /*8fa0*/  UISETP.NE.AND UP0, UPT, UR4, 0xf, UPT ;  /* 0x0000000f0400788c */ /* 0x000fd2000bf05270 */
[----:B------:R-:W-:Y:S05]  /*8fb0*/  BRA.U !UP0, `(.L_x_5872) ;  /* 0x0000000108e87547 */ /* 0x000fea000b800000 */
[----:B------:R-:W-:-:S09]  /*8fc0*/  UISETP.NE.AND UP0, UPT, UR4, 0x17, UPT ;  /* 0x000000170400788c */ /* 0x000fd2000bf05270 */
[----:B------:R-:W-:Y:S05]  /*8fd0*/  BRA.U !UP0, `(.L_x_5873) ;  /* 0x0000000108907547 */ /* 0x000fea000b800000 */
[----:B------:R-:W-:-:S09]  /*8fe0*/  UISETP.NE.AND UP0, UPT, UR4, 0x18, UPT ;  /* 0x000000180400788c */ /* 0x000fd2000bf05270 */
[----:B------:R-:W-:Y:S05]  /*8ff0*/  BRA.U !UP0, `(.L_x_5874) ;  /* 0x0000000108447547 */ /* 0x000fea000b800000 */
.L_x_5850:
        /* <DEDUP_REMOVED lines=16> */
.L_x_5875:
[----:B------:R-:W-:Y:S05]  /*9100*/  BRA `(.L_x_5851) ;  /* 0x0000000000a07947 */ /* 0x000fea0003800000 */
.L_x_5874:
        /* <DEDUP_REMOVED lines=13> */
.L_x_5877:
[----:B------:R-:W-:Y:S05]  /*91e0*/  BSYNC.RECONVERGENT B0 ;  /* 0x0000000000007941 */ /* 0x000fea0003800200 */
.L_x_5876:
[----:B------:R-:W-:-:S05]  /*91f0*/  LOP3.LUT R5, R0, 0x80, R5, 0xf8, !PT ;  /* 0x0000008000057812 */ /* 0x000fca00078ef805 */
[----:B------:R0:W-:Y:S01]  /*9200*/  STG.E.U8 desc[UR36][R2.64], R5 ;  /* 0x0000000502007986 */ /* 0x0001e2000c101124 */
[----:B------:R-:W-:Y:S05]  /*9210*/  BRA `(.L_x_5851) ;  /* 0x00000000005c7947 */ /* 0x000fea0003800000 */
.L_x_5873:
        /* <DEDUP_REMOVED lines=12> */
.L_x_5879:
[----:B------:R-:W-:Y:S01]  /*92e0*/  IMAD.MOV.U32 R0, RZ, RZ, 0x7f ;  /* 0x0000007fff007424 */ /* 0x000fe200078e00ff */
[----:B------:R-:W-:-:S04]  /*92f0*/  ISETP.GT.U32.AND P0, PT, R4, 0x7f800000, PT ;  /* 0x7f8000000400780c */ /* 0x000fc80003f04070 */
[----:B------:R-:W-:-:S09]  /*9300*/  SEL R0, R0, 0x7c, P0 ;  /* 0x0000007c00007807 */ /* 0x000fd20000000000 */
.L_x_5880:
[----:B------:R-:W-:Y:S05]  /*9310*/  BSYNC.RECONVERGENT B0 ;  /* 0x0000000000007941 */ /* 0x000fea0003800200 */
.L_x_5878:
[----:B------:R-:W-:-:S04]  /*9320*/  SHF.R.U32.HI R5, RZ, 0x18, R5 ;  /* 0x00000018ff057819 */ /* 0x000fc80000011605 */
[----:B------:R-:W-:-:S05]  /*9330*/  LOP3.LUT R5, R0, 0x80, R5, 0xf8, !PT ;  /* 0x0000008000057812 */ /* 0x000fca00078ef805 */
[----:B------:R0:W-:Y:S01]  /*9340*/  STG.E.U8 desc[UR36][R2.64], R5 ;  /* 0x0000000502007986 */ /* 0x0001e2000c101124 */
[----:B------:R-:W-:Y:S05]  /*9350*/  BRA `(.L_x_5851) ;  /* 0x00000000000c7947 */ /* 0x000fea0003800000 */
.L_x_5872:
[----:B------:R-:W0:Y:S02]  /*9360*/  I2F.S8 R0, R7 ;  /* 0x0000000700007306 */ /* 0x000e240000001400 */
[----:B0-----:R-:W-:-:S05]  /*9370*/  F2FP.BF16.F32.PACK_AB R0, RZ, R0 ;  /* 0x00000000ff00723e */ /* 0x001fca00000010ff */
[----:B------:R0:W-:Y:S02]  /*9380*/  STG.E.U16 desc[UR36][R2.64], R0 ;  /* 0x0000000002007986 */ /* 0x0001e4000c101524 */
.L_x_5851:
[----:B------:R-:W-:-:S07]  /*9390*/  IADD3 R17, PT, PT, R17, 0x80, RZ ;  /* 0x0000008011117810 */ /* 0x000fce0007ffe0ff */
.L_x_5811:
[----:B------:R-:W-:Y:S05]  /*93a0*/  BSYNC.RECONVERGENT B6 ;  /* 0x0000000000067941 */ /* 0x000fea0003800200 */
.L_x_5810:
[----:B------:R-:W5:Y:S02]  /*93b0*/  LDCU UR4, c[0x0][0x380] ;  /* 0x00007000ff0477ac */ /* 0x000f640008000800 */
[----:B-----5:R-:W-:-:S13]  /*93c0*/  ISETP.GE.AND P0, PT, R17, UR4, PT ;  /* 0x0000000411007c0c */ /* 0x020fda000bf06270 */
[----:B------:R-:W-:Y:S05]  /*93d0*/  @P0 EXIT ;  /* 0x000000000000094d */ /* 0x000fea0003800000 */
        /* <DEDUP_REMOVED lines=303> */
.L_x_5881:
        /* <DEDUP_REMOVED lines=18> */
.L_x_5885:
[----:B------:R0:W5:Y:S01]  /*a7f0*/  LDG.E.U8 R0, desc[UR36][R2.64] ;  /* 0x0000002402007981 */ /* 0x000162000c1e1100 */
[----:B------:R-:W-:Y:S05]  /*a800*/  BRA `(.L_x_5887) ;  /* 0x0000000c004c7947 */ /* 0x000fea0003800000 */
.L_x_5884:
        /* <DEDUP_REMOVED lines=8> */
.L_x_5889:
[----:B------:R0:W5:Y:S01]  /*a890*/  LDG.E.U8 R0, desc[UR36][R2.64] ;  /* 0x0000002402007981 */ /* 0x000162000c1e1100 */
[----:B------:R-:W-:Y:S05]  /*a8a0*/  BRA `(.L_x_5887) ;  /* 0x0000000c00247947 */ /* 0x000fea0003800000 */
.L_x_5888:
[----:B------:R0:W5:Y:S01]  /*a8b0*/  LDG.E.U16 R0, desc[UR36][R2.64] ;  /* 0x0000002402007981 */ /* 0x000162000c1e1500 */
[----:B------:R-:W-:Y:S05]  /*a8c0*/  BRA `(.L_x_5887) ;  /* 0x0000000c001c7947 */ /* 0x000fea0003800000 */
.L_x_5883:
        /* <DEDUP_REMOVED lines=9> */
.L_x_5891:
[----:B------:R-:W2:Y:S02]  /*a960*/  LDG.E.U16 R4, desc[UR36][R2.64] ;  /* 0x0000002402047981 */ /* 0x000ea4000c1e1500 */
[----:B--2---:R-:W-:-:S06]  /*a970*/  HADD2.F32 R4, -RZ, R4.H0_H0 ;  /* 0x20000004ff047230 */ /* 0x004fcc0000004100 */
[----:B------:R-:W0:Y:S02]  /*a980*/  F2I.FTZ.TRUNC.NTZ R4, R4 ;  /* 0x0000000400047305 */ /* 0x000e24000021f100 */
[----:B0-----:R-:W-:Y:S01]  /*a990*/  PRMT R0, R4, 0x7610, R0 ;  /* 0x0000761004007816 */ /* 0x001fe20000000000 */
[----:B------:R-:W-:Y:S06]  /*a9a0*/  BRA `(.L_x_5887) ;  /* 0x0000000800e47947 */ /* 0x000fec0003800000 */
.L_x_5890:
        /* <DEDUP_REMOVED lines=9> */
.L_x_5893:
[----:B------:R-:W2:Y:S02]  /*aa40*/  LDG.E.U16 R2, desc[UR36][R2.64] ;  /* 0x0000002402027981 */ /* 0x000ea4000c1e1500 */
[----:B--2---:R-:W-:-:S06]  /*aa50*/  HADD2.F32 R4, -RZ, R2.H0_H0 ;  /* 0x20000002ff047230 */ /* 0x004fcc0000004100 */
[----:B------:R-:W0:Y:S02]  /*aa60*/  F2I.FTZ.TRUNC.NTZ R4, R4 ;  /* 0x0000000400047305 */ /* 0x000e24000021f100 */
[----:B0-----:R-:W-:Y:S01]  /*aa70*/  PRMT R0, R4, 0x7610, R0 ;  /* 0x0000761004007816 */ /* 0x001fe20000000000 */
[----:B------:R-:W-:Y:S06]  /*aa80*/  BRA `(.L_x_5887) ;  /* 0x0000000800ac7947 */ /* 0x000fec0003800000 */
.L_x_5892:
[----:B------:R-:W2:Y:S02]  /*aa90*/  LDG.E.64 R2, desc[UR36][R2.64] ;  /* 0x0000002402027981 */ /* 0x000ea4000c1e1b00 */
[----:B--2---:R0:W1:Y:S02]  /*aaa0*/  F2I.F64.TRUNC R0, R2 ;  /* 0x0000000200007311 */ /* 0x004064000030d100 */
[----:B01----:R-:W-:Y:S05]  /*aab0*/  BRA `(.L_x_5887) ;  /* 0x0000000800a07947 */ /* 0x003fea0003800000 */
.L_x_5882:
        /* <DEDUP_REMOVED lines=12> */
.L_x_5896:
[----:B------:R-:W2:Y:S02]  /*ab80*/  LDG.E.64 R2, desc[UR36][R2.64] ;  /* 0x0000002402027981 */ /* 0x000ea4000c1e1b00 */
[----:B--2---:R3:W4:Y:S02]  /*ab90*/  F2I.F64.TRUNC R0, R2 ;  /* 0x0000000200007311 */ /* 0x004724000030d100 */
[----:B---34-:R-:W-:Y:S05]  /*aba0*/  BRA `(.L_x_5887) ;  /* 0x0000000800647947 */ /* 0x018fea0003800000 */
.L_x_5895:
        /* <DEDUP_REMOVED lines=27> */
.L_x_5898:
        /* <DEDUP_REMOVED lines=14> */
.L_x_5897:
[----:B------:R-:W2:Y:S02]  /*ae40*/  LDG.E.U16 R4, desc[UR36][R2.64] ;  /* 0x0000002402047981 */ /* 0x000ea4000c1e1500 */
[----:B--2---:R-:W-:-:S06]  /*ae50*/  SHF.L.U32 R4, R4, 0x10, RZ ;  /* 0x0000001004047819 */ /* 0x004fcc00000006ff */
[----:B------:R-:W0:Y:S02]  /*ae60*/  F2I.FTZ.TRUNC.NTZ R4, R4 ;  /* 0x0000000400047305 */ /* 0x000e24000021f100 */
[----:B0-----:R-:W-:Y:S01]  /*ae70*/  PRMT R0, R4, 0x7610, R0 ;  /* 0x0000761004007816 */ /* 0x001fe20000000000 */
[----:B------:R-:W-:Y:S06]  /*ae80*/  BRA `(.L_x_5887) ;  /* 0x0000000400ac7947 */ /* 0x000fec0003800000 */
.L_x_5894:
        /* <DEDUP_REMOVED lines=10> */
.L_x_5901:
        /* <DEDUP_REMOVED lines=21> */
.L_x_5905:
[----:B------:R-:W-:Y:S05]  /*b080*/  BSYNC.RECONVERGENT B1 ;  /* 0x0000000000017941 */ /* 0x000fea0003800200 */
.L_x_5904:
[----:B------:R-:W-:Y:S01]  /*b090*/  IMAD.SHL.U32 R0, R0, 0x100000, RZ ;  /* 0x0010000000007824 */ /* 0x000fe200078e00ff */
[----:B------:R-:W-:-:S04]  /*b0a0*/  LEA R2, R2, 0x3b800000, 0x17 ;  /* 0x3b80000002027811 */ /* 0x000fc800078eb8ff */
[----:B------:R-:W-:-:S07]  /*b0b0*/  LOP3.LUT R4, R2, R0, R7, 0xfe, !PT ;  /* 0x0000000002047212 */ /* 0x000fce00078efe07 */
.L_x_5903:
[----:B------:R-:W-:Y:S05]  /*b0c0*/  BSYNC.RECONVERGENT B0 ;  /* 0x0000000000007941 */ /* 0x000fea0003800200 */
.L_x_5902:
[----:B------:R-:W0:Y:S02]  /*b0d0*/  F2I.FTZ.TRUNC.NTZ R4, R4 ;  /* 0x0000000400047305 */ /* 0x000e24000021f100 */
[----:B0-----:R-:W-:Y:S01]  /*b0e0*/  PRMT R0, R4, 0x7610, R0 ;  /* 0x0000761004007816 */ /* 0x001fe20000000000 */
[----:B------:R-:W-:Y:S06]  /*b0f0*/  BRA `(.L_x_5887) ;  /* 0x0000000400107947 */ /* 0x000fec0003800000 */
.L_x_5900:
        /* <DEDUP_REMOVED lines=21> */
.L_x_5909:
[----:B------:R-:W-:Y:S05]  /*b250*/  BSYNC.RECONVERGENT B1 ;  /* 0x0000000000017941 */ /* 0x000fea0003800200 */
.L_x_5908:
[----:B------:R-:W-:Y:S01]  /*b260*/  IMAD.SHL.U32 R0, R0, 0x200000, RZ ;  /* 0x0020000000007824 */ /* 0x000fe200078e00ff */
[----:B------:R-:W-:-:S04]  /*b270*/  LEA R2, R2, 0x37800000, 0x17 ;  /* 0x3780000002027811 */ /* 0x000fc800078eb8ff */
[----:B------:R-:W-:-:S07]  /*b280*/  LOP3.LUT R4, R2, R0, R7, 0xfe, !PT ;  /* 0x0000000002047212 */ /* 0x000fce00078efe07 */
.L_x_5907:
[----:B------:R-:W-:Y:S05]  /*b290*/  BSYNC.RECONVERGENT B0 ;  /* 0x0000000000007941 */ /* 0x000fea0003800200 */
.L_x_5906:
[----:B------:R-:W0:Y:S02]  /*b2a0*/  F2I.FTZ.TRUNC.NTZ R4, R4 ;  /* 0x0000000400047305 */ /* 0x000e24000021f100 */
[----:B0-----:R-:W-:Y:S01]  /*b2b0*/  PRMT R0, R4, 0x7610, R0 ;  /* 0x0000761004007816 */ /* 0x001fe20000000000 */
[----:B------:R-:W-:Y:S06]  /*b2c0*/  BRA `(.L_x_5887) ;  /* 0x00000000009c7947 */ /* 0x000fec0003800000 */
.L_x_5899:
        /* <DEDUP_REMOVED lines=14> */
.L_x_5913:
[----:B------:R-:W-:Y:S05]  /*b3b0*/  BSYNC.RECONVERGENT B0 ;  /* 0x0000000000007941 */ /* 0x000fea0003800200 */
.L_x_5912:
[----:B------:R-:W0:Y:S02]  /*b3c0*/  F2I.FTZ.TRUNC.NTZ R4, R4 ;  /* 0x0000000400047305 */ /* 0x000e24000021f100 */
[----:B0-----:R-:W-:Y:S01]  /*b3d0*/  PRMT R0, R4, 0x7610, R0 ;  /* 0x0000761004007816 */ /* 0x001fe20000000000 */
[----:B------:R-:W-:Y:S06]  /*b3e0*/  BRA `(.L_x_5887) ;  /* 0x0000000000547947 */ /* 0x000fec0003800000 */
.L_x_5886:
[----:B------:R-:W-:Y:S01]  /*b3f0*/  MOV R0, 0x0 ;  /* 0x0000000000007802 */ /* 0x000fe20000000f00 */
[----:B------:R-:W0:Y:S01]  /*b400*/  LDCU.64 UR4, c[0x4][0x148] ;  /* 0x01002900ff0477ac */ /* 0x000e220008000a00 */
[----:B------:R-:W-:Y:S02]  /*b410*/  HFMA2 R8, -RZ, RZ, 0, 4.64916229248046875e-06 ;  /* 0x0000004eff087431 */ /* 0x000fe400000001ff */
        /* <DEDUP_REMOVED lines=13> */
.L_x_5914:
[----:B------:R-:W-:Y:S01]  /*b4f0*/  PRMT R0, RZ, 0x7610, R0 ;  /* 0x00007610ff007816 */ /* 0x000fe20000000000 */
[----:B------:R-:W-:Y:S06]  /*b500*/  BRA `(.L_x_5887) ;  /* 0x00000000000c7947 */ /* 0x000fec0003800000 */
.L_x_5911:
[----:B------:R2:W5:Y:S01]  /*b510*/  LDG.E.U8 R0, desc[UR36][R2.64] ;  /* 0x0000002402007981 */ /* 0x000562000c1e1100 */
[----:B------:R-:W-:Y:S05]  /*b520*/  BRA `(.L_x_5887) ;  /* 0x0000000000047947 */ /* 0x000fea0003800000 */
.L_x_5910:
[----:B------:R1:W5:Y:S02]  /*b530*/  LDG.E.U8 R0, desc[UR36][R2.64] ;  /* 0x0000002402007981 */ /* 0x000364000c1e1100 */
.L_x_5887:
        /* <DEDUP_REMOVED lines=14> */
.L_x_5918:
[----:B------:R-:W-:Y:S01]  /*b620*/  STG.E.U8 desc[UR36][R16.64], R5 ;  /* 0x0000000510007986 */ /* 0x000fe2000c101124 */
[----:B------:R-:W-:Y:S05]  /*b630*/  EXIT ;  /* 0x000000000000794d */ /* 0x000fea0003800000 */
.L_x_5917:
        /* <DEDUP_REMOVED lines=8> */
[----:B0-23--:R-:W-:-:S05]  /*b6c0*/  IMAD.MOV.U32 R2, RZ, RZ, R0 ;  /* 0x000000ffff027224 */ /* 0x00dfca00078e0000 */
[----:B------:R-:W-:-:S05]  /*b6d0*/  SHF.R.S32.HI R3, RZ, 0x1f, R2 ;  /* 0x0000001fff037819 */ /* 0x000fca0000011402 */
[----:B------:R-:W-:Y:S01]  /*b6e0*/  STG.E.64 desc[UR36][R16.64], R2 ;  /* 0x0000000210007986 */ /* 0x000fe2000c101b24 */
[----:B------:R-:W-:Y:S05]  /*b6f0*/  EXIT ;  /* 0x000000000000794d */ /* 0x000fea0003800000 */
.L_x_5921:
[----:B------:R-:W-:-:S04]  /*b700*/  LOP3.LUT R5, R5, 0xffff, RZ, 0xc0, !PT ;  /* 0x0000ffff05057812 */ /* 0x000fc800078ec0ff */
[----:B0-2---:R-:W-:-:S05]  /*b710*/  PRMT R3, R5, 0x8880, RZ ;  /* 0x0000888005037816 */ /* 0x005fca00000000ff */
[----:B------:R-:W-:Y:S01]  /*b720*/  STG.E desc[UR36][R16.64], R3 ;  /* 0x0000000310007986 */ /* 0x000fe2000c101924 */
[----:B------:R-:W-:Y:S05]  /*b730*/  EXIT ;  /* 0x000000000000794d */ /* 0x000fea0003800000 */
.L_x_5920:
[----:B0-2---:R-:W-:-:S04]  /*b740*/  PRMT R3, R5, 0x8880, RZ ;  /* 0x0000888005037816 */ /* 0x005fc800000000ff */
[----:B------:R-:W-:-:S05]  /*b750*/  PRMT R3, R3, 0x7710, RZ ;  /* 0x0000771003037816 */ /* 0x000fca00000000ff */
[----:B------:R-:W-:Y:S01]  /*b760*/  STG.E.U16 desc[UR36][R16.64], R3 ;  /* 0x0000000310007986 */ /* 0x000fe2000c101524 */
[----:B------:R-:W-:Y:S05]  /*b770*/  EXIT ;  /* 0x000000000000794d */ /* 0x000fea0003800000 */
.L_x_5916:
[----:B------:R-:W-:-:S09]  /*b780*/  UISETP.GT.AND UP0, UPT, UR4, 0x6, UPT ;  /* 0x000000060400788c */ /* 0x000fd2000bf04270 */
[----:B------:R-:W-:Y:S05]  /*b790*/  BRA.U UP0, `(.L_x_5922) ;  /* 0x00000001002c7547 */ /* 0x000fea000b800000 */
[----:B------:R-:W-:-:S09]  /*b7a0*/  UISETP.NE.AND UP0, UPT, UR4, 0x5, UPT ;  /* 0x000000050400788c */ /* 0x000fd2000bf05270 */
[----:B------:R-:W-:Y:S05]  /*b7b0*/  BRA.U !UP0, `(.L_x_5923) ;  /* 0x0000000108147547 */ /* 0x000fea000b800000 */
[----:B------:R-:W-:-:S09]  /*b7c0*/  UISETP.NE.AND UP0, UPT, UR4, 0x6, UPT ;  /* 0x000000060400788c */ /* 0x000fd2000bf05270 */
[----:B------:R-:W-:Y:S05]  /*b7d0*/  BRA.U UP0, `(.L_x_5919) ;  /* 0x00000009003c7547 */ /* 0x000fea000b800000 */
[----:B0-2---:R-:W0:Y:S02]  /*b7e0*/  I2F.S8 R3, R5 ;  /* 0x0000000500037306 */ /* 0x005e240000001400 */
[----:B0-----:R-:W-:Y:S01]  /*b7f0*/  STG.E desc[UR36][R16.64], R3 ;  /* 0x0000000310007986 */ /* 0x001fe2000c101924 */
[----:B------:R-:W-:Y:S05]  /*b800*/  EXIT ;  /* 0x000000000000794d */ /* 0x000fea0003800000 */
.L_x_5923:
[----:B------:R-:W1:Y:S02]  /*b810*/  I2F.S8 R0, R5 ;  /* 0x0000000500007306 */ /* 0x000e640000001400 */
[----:B-1----:R-:W-:-:S05]  /*b820*/  F2FP.F16.F32.PACK_AB R0, RZ, R0 ;  /* 0x00000000ff00723e */ /* 0x002fca00000000ff */
[----:B------:R-:W-:Y:S01]  /*b830*/  STG.E.U16 desc[UR36][R16.64], R0 ;  /* 0x0000000010007986 */ /* 0x000fe2000c101524 */
[----:B------:R-:W-:Y:S05]  /*b840*/  EXIT ;  /* 0x000000000000794d */ /* 0x000fea0003800000 */
.L_x_5922:
[----:B------:R-:W-:-:S09]  /*b850*/  UISETP.NE.AND UP0, UPT, UR4, 0x7, UPT ;  /* 0x000000070400788c */ /* 0x000fd2000bf05270 */
[----:B------:R-:W-:Y:S05]  /*b860*/  BRA.U !UP0, `(.L_x_5924) ;  /* 0x0000000108347547 */ /* 0x000fea000b800000 */
[----:B------:R-:W-:-:S09]  /*b870*/  UISETP.NE.AND UP0, UPT, UR4, 0x8, UPT ;  /* 0x000000080400788c */ /* 0x000fd2000bf05270 */
[----:B------:R-:W-:Y:S05]  /*b880*/  BRA.U !UP0, `(.L_x_5925) ;  /* 0x0000000108187547 */ /* 0x000fea000b800000 */
[----:B------:R-:W-:-:S09]  /*b890*/  UISETP.NE.AND UP0, UPT, UR4, 0x9, UPT ;  /* 0x000000090400788c */ /* 0x000fd2000bf05270 */
[----:B------:R-:W-:Y:S05]  /*b8a0*/  BRA.U UP0, `(.L_x_5919) ;  /* 0x0000000900087547 */ /* 0x000fea000b800000 */
[----:B0-23--:R-:W0:Y:S01]  /*b8b0*/  I2F.S8 R2, R5 ;  /* 0x0000000500027306 */ /* 0x00de220000001400 */
[----:B------:R-:W-:-:S05]  /*b8c0*/  MOV R3, RZ ;  /* 0x000000ff00037202 */ /* 0x000fca0000000f00 */
[----:B0-----:R-:W-:Y:S01]  /*b8d0*/  STG.E.64 desc[UR36][R16.64], R2 ;  /* 0x0000000210007986 */ /* 0x001fe2000c101b24 */
[----:B------:R-:W-:Y:S05]  /*b8e0*/  EXIT ;  /* 0x000000000000794d */ /* 0x000fea0003800000 */
.L_x_5925:
[----:B------:R-:W0:Y:S02]  /*b8f0*/  I2F.S8 R5, R5 ;  /* 0x0000000500057306 */ /* 0x000e240000001400 */
[----:B0-2---:R-:W-:-:S04]  /*b900*/  F2FP.F16.F32.PACK_AB R3, RZ, R5 ;  /* 0x00000005ff03723e */ /* 0x005fc800000000ff */
[----:B------:R-:W-:-:S05]  /*b910*/  PRMT R3, R3, 0x5410, RZ ;  /* 0x0000541003037816 */ /* 0x000fca00000000ff */
[----:B------:R-:W-:Y:S01]  /*b920*/  STG.E desc[UR36][R16.64], R3 ;  /* 0x0000000310007986 */ /* 0x000fe2000c101924 */
[----:B------:R-:W-:Y:S05]  /*b930*/  EXIT ;  /* 0x000000000000794d */ /* 0x000fea0003800000 */
.L_x_5924:
[----:B0-23--:R-:W-:-:S04]  /*b940*/  PRMT R2, R5, 0x8880, RZ ;  /* 0x0000888005027816 */ /* 0x00dfc800000000ff */
[----:B------:R-:W-:-:S06]  /*b950*/  PRMT R2, R2, 0x7710, RZ ;  /* 0x0000771002027816 */ /* 0x000fcc00000000ff */
[----:B------:R-:W0:Y:S02]  /*b960*/  I2F.F64.S16 R2, R2 ;  /* 0x0000000200027312 */ /* 0x000e240000101c00 */
[----:B0-----:R-:W-:Y:S01]  /*b970*/  STG.E.64 desc[UR36][R16.64], R2 ;  /* 0x0000000210007986 */ /* 0x001fe2000c101b24 */
[----:B------:R-:W-:Y:S05]  /*b980*/  EXIT ;  /* 0x000000000000794d */ /* 0x000fea0003800000 */
.L_x_5915:
        /* <DEDUP_REMOVED lines=10> */
[----:B0-2---:R-:W-:-:S04]  /*ba30*/  PRMT R3, R5, 0x8880, RZ ;  /* 0x0000888005037816 */ /* 0x005fc800000000ff */
[----:B------:R-:W-:-:S05]  /*ba40*/  PRMT R3, R3, 0x7710, RZ ;  /* 0x0000771003037816 */ /* 0x000fca00000000ff */
[----:B------:R-:W-:Y:S01]  /*ba50*/  STG.E.U16 desc[UR36][R16.64], R3 ;  /* 0x0000000310007986 */ /* 0x000fe2000c101524 */
[----:B------:R-:W-:Y:S05]  /*ba60*/  EXIT ;  /* 0x000000000000794d */ /* 0x000fea0003800000 */
.L_x_5929:
[----:B0-2---:R-:W3:Y:S01]  /*ba70*/  I2F.S8 R3, R5 ;  /* 0x0000000500037306 */ /* 0x005ee20000001400 */
        /* <DEDUP_REMOVED lines=16> */
.L_x_5932:
[----:B------:R-:W-:-:S04]  /*bb80*/  SHF.R.U32.HI R3, RZ, 0x18, R3 ;  /* 0x00000018ff037819 */ /* 0x000fc80000011603 */
[----:B------:R-:W-:-:S04]  /*bb90*/  LOP3.LUT R0, R0, 0x80, R3, 0xf8, !PT ;  /* 0x0000008000007812 */ /* 0x000fc800078ef803 */
[----:B------:R-:W-:-:S07]  /*bba0*/  PRMT R8, R0, 0x7610, R8 ;  /* 0x0000761000087816 */ /* 0x000fce0000000008 */
.L_x_5931:
[----:B------:R-:W-:Y:S05]  /*bbb0*/  BSYNC.RECONVERGENT B0 ;  /* 0x0000000000007941 */ /* 0x000fea0003800200 */
.L_x_5930:
[----:B------:R-:W-:Y:S01]  /*bbc0*/  STG.E.U8 desc[UR36][R16.64], R8 ;  /* 0x0000000810007986 */ /* 0x000fe2000c101124 */
[----:B------:R-:W-:Y:S05]  /*bbd0*/  EXIT ;  /* 0x000000000000794d */ /* 0x000fea0003800000 */
.L_x_5928:
        /* <DEDUP_REMOVED lines=17> */
.L_x_5935:
[----:B------:R-:W-:-:S04]  /*bcf0*/  SHF.R.U32.HI R3, RZ, 0x18, R3 ;  /* 0x00000018ff037819 */ /* 0x000fc80000011603 */
[----:B------:R-:W-:-:S04]  /*bd00*/  LOP3.LUT R0, R0, 0x80, R3, 0xf8, !PT ;  /* 0x0000008000007812 */ /* 0x000fc800078ef803 */
[----:B------:R-:W-:-:S07]  /*bd10*/  PRMT R8, R0, 0x7610, R8 ;  /* 0x0000761000087816 */ /* 0x000fce0000000008 */
.L_x_5934:
[----:B------:R-:W-:Y:S05]  /*bd20*/  BSYNC.RECONVERGENT B0 ;  /* 0x0000000000007941 */ /* 0x000fea0003800200 */
.L_x_5933:
[----:B------:R-:W-:Y:S01]  /*bd30*/  STG.E.U8 desc[UR36][R16.64], R8 ;  /* 0x0000000810007986 */ /* 0x000fe2000c101124 */
[----:B------:R-:W-:Y:S05]  /*bd40*/  EXIT ;  /* 0x000000000000794d */ /* 0x000fea0003800000 */
.L_x_5927:
[----:B------:R-:W-:-:S09]  /*bd50*/  UISETP.NE.AND UP0, UPT, UR4, 0x1c, UPT ;  /* 0x0000001c0400788c */ /* 0x000fd2000bf05270 */
[----:B------:R-:W-:Y:S05]  /*bd60*/  BRA.U !UP0, `(.L_x_5936) ;  /* 0x0000000108687547 */ /* 0x000fea000b800000 */
[----:B------:R-:W-:-:S09]  /*bd70*/  UISETP.NE.AND UP0, UPT, UR4, 0x1d, UPT ;  /* 0x0000001d0400788c */ /* 0x000fd2000bf05270 */
[----:B------:R-:W-:Y:S05]  /*bd80*/  BRA.U !UP0, `(.L_x_5937) ;  /* 0x0000000108487547 */ /* 0x000fea000b800000 */
[----:B------:R-:W-:-:S09]  /*bd90*/  UISETP.NE.AND UP0, UPT, UR4, 0x2c, UPT ;  /* 0x0000002c0400788c */ /* 0x000fd2000bf05270 */
[----:B------:R-:W-:Y:S05]  /*bda0*/  BRA.U UP0, `(.L_x_5919) ;  /* 0x0000000100c87547 */ /* 0x000fea000b800000 */
[----:B------:R-:W0:Y:S02]  /*bdb0*/  I2F.S8 R4, R5 ;  /* 0x0000000500047306 */ /* 0x000e240000001400 */
        /* <DEDUP_REMOVED lines=15> */
.L_x_5937:
[----:B------:R-:W-:-:S04]  /*beb0*/  LOP3.LUT R5, R5, 0xffff, RZ, 0xc0, !PT ;  /* 0x0000ffff05057812 */ /* 0x000fc800078ec0ff */
[----:B------:R-:W-:-:S05]  /*bec0*/  PRMT R5, R5, 0x8880, RZ ;  /* 0x0000888005057816 */ /* 0x000fca00000000ff */
[----:B0-23--:R-:W-:-:S05]  /*bed0*/  IMAD.MOV.U32 R2, RZ, RZ, R5 ;  /* 0x000000ffff027224 */ /* 0x00dfca00078e0005 */
[----:B------:R-:W-:-:S05]  /*bee0*/  SHF.R.S32.HI R3, RZ, 0x1f, R2 ;  /* 0x0000001fff037819 */ /* 0x000fca0000011402 */
[----:B------:R-:W-:Y:S01]  /*bef0*/  STG.E.64 desc[UR36][R16.64], R2 ;  /* 0x0000000210007986 */ /* 0x000fe2000c101b24 */
[----:B------:R-:W-:Y:S05]  /*bf00*/  EXIT ;  /* 0x000000000000794d */ /* 0x000fea0003800000 */
.L_x_5936:
[----:B------:R-:W-:-:S04]  /*bf10*/  LOP3.LUT R5, R5, 0xffff, RZ, 0xc0, !PT ;  /* 0x0000ffff05057812 */ /* 0x000fc800078ec0ff */
[----:B0-2---:R-:W-:-:S05]  /*bf20*/  PRMT R3, R5, 0x8880, RZ ;  /* 0x0000888005037816 */ /* 0x005fca00000000ff */
[----:B------:R-:W-:Y:S01]  /*bf30*/  STG.E desc[UR36][R16.64], R3 ;  /* 0x0000000310007986 */ /* 0x000fe2000c101924 */
[----:B------:R-:W-:Y:S05]  /*bf40*/  EXIT ;  /* 0x000000000000794d */ /* 0x000fea0003800000 */
.L_x_5926:
        /* <DEDUP_REMOVED lines=9> */
[----:B0-2---:R-:W-:-:S05]  /*bfe0*/  SEL R3, RZ, 0x1, !P0 ;  /* 0x00000001ff037807 */ /* 0x005fca0004000000 */
[----:B------:R-:W-:Y:S01]  /*bff0*/  STG.E.U8 desc[UR36][R16.64], R3 ;  /* 0x0000000310007986 */ /* 0x000fe2000c101124 */
[----:B------:R-:W-:Y:S05]  /*c000*/  EXIT ;  /* 0x000000000000794d */ /* 0x000fea0003800000 */
.L_x_5939:
[----:B------:R-:W-:Y:S02]  /*c010*/  PRMT R4, R5, 0x8880, RZ ;  /* 0x0000888005047816 */ /* 0x000fe400000000ff */
[----:B------:R-:W-:Y:S02]  /*c020*/  CS2R R6, SRZ ;  /* 0x0000000000067805 */ /* 0x000fe4000001ff00 */
[----:B------:R-:W-:-:S06]  /*c030*/  PRMT R4, R4, 0x7710, RZ ;  /* 0x0000771004047816 */ /* 0x000fcc00000000ff */
[----:B------:R-:W1:Y:S02]  /*c040*/  I2F.F64.S16 R4, R4 ;  /* 0x0000000400047312 */ /* 0x000e640000101c00 */
[----:B-1----:R-:W-:Y:S01]  /*c050*/  STG.E.128 desc[UR36][R16.64], R4 ;  /* 0x0000000410007986 */ /* 0x002fe2000c101d24 */
[----:B------:R-:W-:Y:S05]  /*c060*/  EXIT ;  /* 0x000000000000794d */ /* 0x000fea0003800000 */
.L_x_5938:
[----:B------:R-:W-:-:S09]  /*c070*/  UISETP.NE.AND UP0, UPT, UR4, 0xf, UPT ;  /* 0x0000000f0400788c */ /* 0x000fd2000bf05270 */
[----:B------:R-:W-:Y:S05]  /*c080*/  BRA.U !UP0, `(.L_x_5940) ;  /* 0x0000000108e87547 */ /* 0x000fea000b800000 */
[----:B------:R-:W-:-:S09]  /*c090*/  UISETP.NE.AND UP0, UPT, UR4, 0x17, UPT ;  /* 0x000000170400788c */ /* 0x000fd2000bf05270 */
[----:B------:R-:W-:Y:S05]  /*c0a0*/  BRA.U !UP0, `(.L_x_5941) ;  /* 0x0000000108907547 */ /* 0x000fea000b800000 */
[----:B------:R-:W-:-:S09]  /*c0b0*/  UISETP.NE.AND UP0, UPT, UR4, 0x18, UPT ;  /* 0x000000180400788c */ /* 0x000fd2000bf05270 */
[----:B------:R-:W-:Y:S05]  /*c0c0*/  BRA.U !UP0, `(.L_x_5942) ;  /* 0x0000000108447547 */ /* 0x000fea000b800000 */
.L_x_5919:
        /* <DEDUP_REMOVED lines=16> */
.L_x_5943:
[----:B------:R-:W-:Y:S05]  /*c1d0*/  EXIT ;  /* 0x000000000000794d */ /* 0x000fea0003800000 */
.L_x_5942:
[----:B------:R-:W0:Y:S01]  /*c1e0*/  I2F.S8 R5, R5 ;  /* 0x0000000500057306 */ /* 0x000e220000001400 */
        /* <DEDUP_REMOVED lines=12> */
.L_x_5945:
[----:B------:R-:W-:Y:S05]  /*c2b0*/  BSYNC.RECONVERGENT B0 ;  /* 0x0000000000007941 */ /* 0x000fea0003800200 */
.L_x_5944:
[----:B------:R-:W-:-:S05]  /*c2c0*/  LOP3.LUT R3, R0, 0x80, R3, 0xf8, !PT ;  /* 0x0000008000037812 */ /* 0x000fca00078ef803 */
[----:B------:R-:W-:Y:S01]  /*c2d0*/  STG.E.U8 desc[UR36][R16.64], R3 ;  /* 0x0000000310007986 */ /* 0x000fe2000c101124 */
[----:B------:R-:W-:Y:S05]  /*c2e0*/  EXIT ;  /* 0x000000000000794d */ /* 0x000fea0003800000 */
.L_x_5941:
[----:B0-2---:R-:W3:Y:S01]  /*c2f0*/  I2F.S8 R3, R5 ;  /* 0x0000000500037306 */ /* 0x005ee20000001400 */
        /* <DEDUP_REMOVED lines=11> */
.L_x_5947:
[----:B------:R-:W-:Y:S01]  /*c3b0*/  IMAD.MOV.U32 R0, RZ, RZ, 0x7f ;  /* 0x0000007fff007424 */ /* 0x000fe200078e00ff */
[----:B------:R-:W-:-:S04]  /*c3c0*/  ISETP.GT.U32.AND P0, PT, R2, 0x7f800000, PT ;  /* 0x7f8000000200780c */ /* 0x000fc80003f04070 */
[----:B------:R-:W-:-:S09]  /*c3d0*/  SEL R0, R0, 0x7c, P0 ;  /* 0x0000007c00007807 */ /* 0x000fd20000000000 */
.L_x_5948:
[----:B------:R-:W-:Y:S05]  /*c3e0*/  BSYNC.RECONVERGENT B0 ;  /* 0x0000000000007941 */ /* 0x000fea0003800200 */
.L_x_5946:
[----:B------:R-:W-:-:S04]  /*c3f0*/  SHF.R.U32.HI R3, RZ, 0x18, R3 ;  /* 0x00000018ff037819 */ /* 0x000fc80000011603 */
[----:B------:R-:W-:-:S05]  /*c400*/  LOP3.LUT R3, R0, 0x80, R3, 0xf8, !PT ;  /* 0x0000008000037812 */ /* 0x000fca00078ef803 */
[----:B------:R-:W-:Y:S01]  /*c410*/  STG.E.U8 desc[UR36][R16.64], R3 ;  /* 0x0000000310007986 */ /* 0x000fe2000c101124 */
[----:B------:R-:W-:Y:S05]  /*c420*/  EXIT ;  /* 0x000000000000794d */ /* 0x000fea0003800000 */
.L_x_5940:
[----:B------:R-:W1:Y:S02]  /*c430*/  I2F.S8 R0, R5 ;  /* 0x0000000500007306 */ /* 0x000e640000001400 */
[----:B-1----:R-:W-:-:S05]  /*c440*/  F2FP.BF16.F32.PACK_AB R0, RZ, R0 ;  /* 0x00000000ff00723e */ /* 0x002fca00000010ff */
[----:B------:R-:W-:Y:S01]  /*c450*/  STG.E.U16 desc[UR36][R16.64], R0 ;  /* 0x0000000010007986 */ /* 0x000fe2000c101524 */
[----:B------:R-:W-:Y:S05]  /*c460*/  EXIT ;  /* 0x000000000000794d */ /* 0x000fea0003800000 */
.L_x_5949:
        /* <DEDUP_REMOVED lines=9> */
.L_x_25858:


//--------------------- .text._ZN2at6native27unrolled_elementwise_kernelINS0_13AUnaryFunctorIaaaNS0_17BitwiseXorFunctorIaEEEESt5arrayIPcLm2EELi4E23TrivialOffsetCalculatorILi1EjESA_NS0_6memory12LoadWithCastILi1EEENSB_13StoreWithCastILi1EEEEEviT_T0_T2_T3_T4_T5_ --------------------------
	.section	.text._ZN2at6native27unrolled_elementwise_kernelINS0_13AUnaryFunctorIaaaNS0_17BitwiseXorFunctorIaEEEESt5arrayIPcLm2EELi4E23TrivialOffsetCalculatorILi1EjESA_NS0_6memory12LoadWithCastILi1EEENSB_13StoreWithCastILi1EEEEEviT_T0_T2_T3_T4_T5_,"ax",@progbits
	.align	128
        .global         _ZN2at6native27unrolled_elementwise_kernelINS0_13AUnaryFunctorIaaaNS0_17BitwiseXorFunctorIaEEEESt5arrayIPcLm2EELi4E23TrivialOffsetCalculatorILi1EjESA_NS0_6memory12LoadWithCastILi1EEENSB_13StoreWithCastILi1EEEEEviT_T0_T2_T3_T4_T5_
        .type           _ZN2at6native27unrolled_elementwise_kernelINS0_13AUnaryFunctorIaaaNS0_17BitwiseXorFunctorIaEEEESt5arrayIPcLm2EELi4E23TrivialOffsetCalculatorILi1EjESA_NS0_6memory12LoadWithCastILi1EEENSB_13StoreWithCastILi1EEEEEviT_T0_T2_T3_T4_T5_,@function
        .size           _ZN2at6native27unrolled_elementwise_kernelINS0_13AUnaryFunctorIaaaNS0_17BitwiseXorFunctorIaEEEESt5arrayIPcLm2EELi4E23TrivialOffsetCalculatorILi1EjESA_NS0_6memory12LoadWithCastILi1EEENSB_13StoreWithCastILi1EEEEEviT_T0_T2_T3_T4_T5_,(.L_x_25859 - _ZN2at6native27unrolled_elementwise_kernelINS0_13AUnaryFunctorIaaaNS0_17BitwiseXorFunctorIaEEEESt5arrayIPcLm2EELi4E23TrivialOffsetCalculatorILi1EjESA_NS0_6memory12LoadWithCastILi1EEENSB_13StoreWithCastILi1EEEEEviT_T0_T2_T3_T4_T5_)
        .other          _ZN2at6native27unrolled_elementwise_kernelINS0_13AUnaryFunctorIaaaNS0_17BitwiseXorFunctorIaEEEESt5arrayIPcLm2EELi4E23TrivialOffsetCalculatorILi1EjESA_NS0_6memory12LoadWithCastILi1EEENSB_13StoreWithCastILi1EEEEEviT_T0_T2_T3_T4_T5_,@"STO_CUDA_ENTRY STV_DEFAULT"
_ZN2at6native27unrolled_elementwise_kernelINS0_13AUnaryFunctorIaaaNS0_17BitwiseXorFunctorIaEEEESt5arrayIPcLm2EELi4E23TrivialOffsetCalculatorILi1EjESA_NS0_6memory12LoadWithCastILi1EEENSB_13StoreWithCastILi1EEEEEviT_T0_T2_T3_T4_T5_:
.text._ZN2at6native27unrolled_elementwise_kernelINS0_13AUnaryFunctorIaaaNS0_17BitwiseXorFunctorIaEEEESt5arrayIPcLm2EELi4E23TrivialOffsetCalculatorILi1EjESA_NS0_6memory12LoadWithCastILi1EEENSB_13StoreWithCastILi1EEEEEviT_T0_T2_T3_T4_T5_:
        /* <DEDUP_REMOVED lines=31> */
.L_x_5955:
[----:B------:R3:W5:Y:S01]  /*01f0*/  LDG.E.U8 R18, desc[UR36][R4.64] ;  /* 0x0000002404127981 */ /* 0x000762000c1e1100 */
[----:B------:R-:W-:Y:S05]  /*0200*/  BRA `(.L_x_5957) ;  /* 0x0000000c00507947 */ /* 0x000fea0003800000 */
.L_x_5954:
        /* <DEDUP_REMOVED lines=8> */
.L_x_5959:
[----:B------:R1:W5:Y:S01]  /*0290*/  LDG.E.U8 R18, desc[UR36][R4.64] ;  /* 0x0000002404127981 */ /* 0x000362000c1e1100 */
[----:B------:R-:W-:Y:S05]  /*02a0*/  BRA `(.L_x_5957) ;  /* 0x0000000c00287947 */ /* 0x000fea0003800000 */
.L_x_5958:
[----:B------:R2:W5:Y:S01]  /*02b0*/  LDG.E.U16 R18, desc[UR36][R4.64] ;  /* 0x0000002404127981 */ /* 0x000562000c1e1500 */
[----:B------:R-:W-:Y:S05]  /*02c0*/  BRA `(.L_x_5957) ;  /* 0x0000000c00207947 */ /* 0x000fea0003800000 */
.L_x_5953:
        /* <DEDUP_REMOVED lines=9> */
.L_x_5961:
[----:B------:R-:W2:Y:S02]  /*0360*/  LDG.E.U16 R0, desc[UR36][R4.64] ;  /* 0x0000002404007981 */ /* 0x000ea4000c1e1500 */
[----:B--2---:R-:W-:-:S06]  /*0370*/  HADD2.F32 R0, -RZ, R0.H0_H0 ;  /* 0x20000000ff007230 */ /* 0x004fcc0000004100 */
[----:B------:R-:W0:Y:S02]  /*0380*/  F2I.FTZ.TRUNC.NTZ R0, R0 ;  /* 0x0000000000007305 */ /* 0x000e24000021f100 */
[----:B0-----:R-:W-:Y:S01]  /*0390*/  PRMT R18, R0, 0x7610, R18 ;  /* 0x0000761000127816 */ /* 0x001fe20000000012 */
[----:B------:R-:W-:Y:S06]  /*03a0*/  BRA `(.L_x_5957) ;  /* 0x0000000800e87947 */ /* 0x000fec0003800000 */
.L_x_5960:
        /* <DEDUP_REMOVED lines=9> */
.L_x_5963:
[----:B------:R-:W2:Y:S02]  /*0440*/  LDG.E.U16 R4, desc[UR36][R4.64] ;  /* 0x0000002404047981 */ /* 0x000ea4000c1e1500 */
[----:B--2---:R-:W-:-:S06]  /*0450*/  HADD2.F32 R0, -RZ, R4.H0_H0 ;  /* 0x20000004ff007230 */ /* 0x004fcc0000004100 */
[----:B------:R-:W0:Y:S02]  /*0460*/  F2I.FTZ.TRUNC.NTZ R0, R0 ;  /* 0x0000000000007305 */ /* 0x000e24000021f100 */
[----:B0-----:R-:W-:Y:S01]  /*0470*/  PRMT R18, R0, 0x7610, R18 ;  /* 0x0000761000127816 */ /* 0x001fe20000000012 */
[----:B------:R-:W-:Y:S06]  /*0480*/  BRA `(.L_x_5957) ;  /* 0x0000000800b07947 */ /* 0x000fec0003800000 */
.L_x_5962:
[----:B------:R-:W2:Y:S02]  /*0490*/  LDG.E.64 R4, desc[UR36][R4.64] ;  /* 0x0000002404047981 */ /* 0x000ea4000c1e1b00 */
[----:B--2---:R0:W1:Y:S02]  /*04a0*/  F2I.F64.TRUNC R18, R4 ;  /* 0x0000000400127311 */ /* 0x004064000030d100 */
[----:B01----:R-:W-:Y:S05]  /*04b0*/  BRA `(.L_x_5957) ;  /* 0x0000000800a47947 */ /* 0x003fea0003800000 */
.L_x_5952:
        /* <DEDUP_REMOVED lines=12> */
.L_x_5966:
[----:B------:R-:W2:Y:S02]  /*0580*/  LDG.E.64 R4, desc[UR36][R4.64] ;  /* 0x0000002404047981 */ /* 0x000ea4000c1e1b00 */
[----:B--2---:R0:W1:Y:S02]  /*0590*/  F2I.F64.TRUNC R18, R4 ;  /* 0x0000000400127311 */ /* 0x004064000030d100 */
[----:B01----:R-:W-:Y:S05]  /*05a0*/  BRA `(.L_x_5957) ;  /* 0x0000000800687947 */ /* 0x003fea0003800000 */
.L_x_5965:
        /* <DEDUP_REMOVED lines=27> */
.L_x_5968:
        /* <DEDUP_REMOVED lines=15> */
.L_x_5967:
[----:B------:R-:W2:Y:S02]  /*0850*/  LDG.E.U16 R0, desc[UR36][R4.64] ;  /* 0x0000002404007981 */ /* 0x000ea4000c1e1500 */
[----:B--2---:R-:W-:-:S06]  /*0860*/  IMAD.U32 R0, R0, 0x10000, RZ ;  /* 0x0001000000007824 */ /* 0x004fcc00078e00ff */
[----:B------:R-:W0:Y:S02]  /*0870*/  F2I.FTZ.TRUNC.NTZ R0, R0 ;  /* 0x0000000000007305 */ /* 0x000e24000021f100 */
[----:B0-----:R-:W-:Y:S01]  /*0880*/  PRMT R18, R0, 0x7610, R18 ;  /* 0x0000761000127816 */ /* 0x001fe20000000012 */
[----:B------:R-:W-:Y:S06]  /*0890*/  BRA `(.L_x_5957) ;  /* 0x0000000400ac7947 */ /* 0x000fec0003800000 */
.L_x_5964:
        /* <DEDUP_REMOVED lines=10> */
.L_x_5971:
        /* <DEDUP_REMOVED lines=21> */
.L_x_5975:
[----:B------:R-:W-:Y:S05]  /*0a90*/  BSYNC.RECONVERGENT B1 ;  /* 0x0000000000017941 */ /* 0x000fea0003800200 */
.L_x_5974:
[----:B------:R-:W-:Y:S01]  /*0aa0*/  IMAD.SHL.U32 R0, R0, 0x100000, RZ ;  /* 0x0010000000007824 */ /* 0x000fe200078e00ff */
[----:B------:R-:W-:-:S04]  /*0ab0*/  LEA R3, R3, 0x3b800000, 0x17 ;  /* 0x3b80000003037811 */ /* 0x000fc800078eb8ff */
[----:B------:R-:W-:-:S07]  /*0ac0*/  LOP3.LUT R0, R3, R0, R7, 0xfe, !PT ;  /* 0x0000000003007212 */ /* 0x000fce00078efe07 */
.L_x_5973:
[----:B------:R-:W-:Y:S05]  /*0ad0*/  BSYNC.RECONVERGENT B0 ;  /* 0x0000000000007941 */ /* 0x000fea0003800200 */
.L_x_5972:
[----:B------:R-:W0:Y:S02]  /*0ae0*/  F2I.FTZ.TRUNC.NTZ R0, R0 ;  /* 0x0000000000007305 */ /* 0x000e24000021f100 */
[----:B0-----:R-:W-:Y:S01]  /*0af0*/  PRMT R18, R0, 0x7610, R18 ;  /* 0x0000761000127816 */ /* 0x001fe20000000012 */
[----:B------:R-:W-:Y:S06]  /*0b00*/  BRA `(.L_x_5957) ;  /* 0x0000000400107947 */ /* 0x000fec0003800000 */
.L_x_5970:
        /* <DEDUP_REMOVED lines=21> */
.L_x_5979:
[----:B------:R-:W-:Y:S05]  /*0c60*/  BSYNC.RECONVERGENT B1 ;  /* 0x0000000000017941 */ /* 0x000fea0003800200 */
.L_x_5978:
[----:B------:R-:W-:Y:S01]  /*0c70*/  IMAD.SHL.U32 R0, R0, 0x200000, RZ ;  /* 0x0020000000007824 */ /* 0x000fe200078e00ff */
[----:B------:R-:W-:-:S04]  /*0c80*/  LEA R3, R3, 0x37800000, 0x17 ;  /* 0x3780000003037811 */ /* 0x000fc800078eb8ff */
[----:B------:R-:W-:-:S07]  /*0c90*/  LOP3.LUT R0, R3, R0, R7, 0xfe, !PT ;  /* 0x0000000003007212 */ /* 0x000fce00078efe07 */
.L_x_5977:
[----:B------:R-:W-:Y:S05]  /*0ca0*/  BSYNC.RECONVERGENT B0 ;  /* 0x0000000000007941 */ /* 0x000fea0003800200 */
.L_x_5976:
[----:B------:R-:W0:Y:S02]  /*0cb0*/  F2I.FTZ.TRUNC.NTZ R0, R0 ;  /* 0x0000000000007305 */ /* 0x000e24000021f100 */
[----:B0-----:R-:W-:Y:S01]  /*0cc0*/  PRMT R18, R0, 0x7610, R18 ;  /* 0x0000761000127816 */ /* 0x001fe20000000012 */
[----:B------:R-:W-:Y:S06]  /*0cd0*/  BRA `(.L_x_5957) ;  /* 0x00000000009c7947 */ /* 0x000fec0003800000 */
.L_x_5969:
[----:B------:R-:W-:-:S09]  /*0ce0*/  UISETP.NE.AND UP0, UPT, UR4, 0x1c, UPT ;  /* 0x0000001c0400788c */ /* 0x000fd2000bf05270 */
[----:B------:R-:W-:Y:S05]  /*0cf0*/  BRA.U !UP0, `(.L_x_5980) ;  /* 0x0000000108907547 */ /* 0x000fea000b800000 */
[----:B------:R-:W-:-:S09]  /*0d00*/  UISETP.NE.AND UP0, UPT, UR4, 0x1d, UPT ;  /* 0x0000001d0400788c */ /* 0x000fd2000bf05270 */
[----:B------:R-:W-:Y:S05]  /*0d10*/  BRA.U !UP0, `(.L_x_5981) ;  /* 0x0000000108807547 */ /* 0x000fea000b800000 */
[----:B------:R-:W-:-:S09]  /*0d20*/  UISETP.NE.AND UP0, UPT, UR4, 0x2c, UPT ;  /* 0x0000002c0400788c */ /* 0x000fd2000bf05270 */
[----:B------:R-:W-:Y:S05]  /*0d30*/  BRA.U !UP0, `(.L_x_5982) ;  /* 0x0000000108487547 */ /* 0x000fea000b800000 */
.L_x_5956:
        /* <DEDUP_REMOVED lines=16> */
.L_x_5983:
[----:B------:R-:W-:Y:S01]  /*0e40*/  PRMT R18, RZ, 0x7610, R18 ;  /* 0x00007610ff127816 */ /* 0x000fe20000000012 */
[----:B------:R-:W-:Y:S06]  /*0e50*/  BRA `(.L_x_5957) ;  /* 0x00000000003c7947 */ /* 0x000fec0003800000 */
.L_x_5982:
        /* <DEDUP_REMOVED lines=8> */
.L_x_5985:
[----:B------:R-:W-:Y:S05]  /*0ee0*/  BSYNC.RECONVERGENT B0 ;  /* 0x0000000000007941 */ /* 0x000fea0003800200 */
.L_x_5984:
[----:B------:R-:W0:Y:S02]  /*0ef0*/  F2I.FTZ.TRUNC.NTZ R0, R0 ;  /* 0x0000000000007305 */ /* 0x000e24000021f100 */
[----:B0-----:R-:W-:Y:S01]  /*0f00*/  PRMT R18, R0, 0x7610, R18 ;  /* 0x0000761000127816 */ /* 0x001fe20000000012 */
[----:B------:R-:W-:Y:S06]  /*0f10*/  BRA `(.L_x_5957) ;  /* 0x00000000000c7947 */ /* 0x000fec0003800000 */
.L_x_5981:
[----:B------:R0:W5:Y:S01]  /*0f20*/  LDG.E.U8 R18, desc[UR36][R4.64] ;  /* 0x0000002404127981 */ /* 0x000162000c1e1100 */
[----:B------:R-:W-:Y:S05]  /*0f30*/  BRA `(.L_x_5957) ;  /* 0x0000000000047947 */ /* 0x000fea0003800000 */
.L_x_5980:
[----:B------:R0:W5:Y:S02]  /*0f40*/  LDG.E.U8 R18, desc[UR36][R4.64] ;  /* 0x0000002404127981 */ /* 0x000164000c1e1100 */
.L_x_5957:
[----:B------:R-:W-:-:S07]  /*0f50*/  VIADD R19, R2, 0x80 ;  /* 0x0000008002137836 */ /* 0x000fce0000000000 */
.L_x_5951:
[----:B------:R-:W-:Y:S05]  /*0f60*/  BSYNC.RECONVERGENT B6 ;  /* 0x0000000000067941 */ /* 0x000fea0003800200 */
.L_x_5950:
        /* <DEDUP_REMOVED lines=23> */
.L_x_5991:
[----:B------:R0:W5:Y:S01]  /*10e0*/  LDG.E.U8 R24, desc[UR36][R4.64] ;  /* 0x0000002404187981 */ /* 0x000162000c1e1100 */
[----:B------:R-:W-:Y:S05]  /*10f0*/  BRA `(.L_x_5993) ;  /* 0x0000000c00507947 */ /* 0x000fea0003800000 */
.L_x_5990:
        /* <DEDUP_REMOVED lines=8> */
.L_x_5995:
[----:B------:R0:W5:Y:S01]  /*1180*/  LDG.E.U8 R24, desc[UR36][R4.64] ;  /* 0x0000002404187981 */ /* 0x000162000c1e1100 */
[----:B------:R-:W-:Y:S05]  /*1190*/  BRA `(.L_x_5993) ;  /* 0x0000000c00287947 */ /* 0x000fea0003800000 */
.L_x_5994:
[----:B------:R0:W5:Y:S01]  /*11a0*/  LDG.E.U16 R24, desc[UR36][R4.64] ;  /* 0x0000002404187981 */ /* 0x000162000c1e1500 */
[----:B------:R-:W-:Y:S05]  /*11b0*/  BRA `(.L_x_5993) ;  /* 0x0000000c00207947 */ /* 0x000fea0003800000 */
.L_x_5989:
        /* <DEDUP_REMOVED lines=9> */
.L_x_5997:
[----:B------:R-:W2:Y:S02]  /*1250*/  LDG.E.U16 R0, desc[UR36][R4.64] ;  /* 0x0000002404007981 */ /* 0x000ea4000c1e1500 */
[----:B--2---:R-:W-:-:S06]  /*1260*/  HADD2.F32 R0, -RZ, R0.H0_H0 ;  /* 0x20000000ff007230 */ /* 0x004fcc0000004100 */
[----:B------:R-:W0:Y:S02]  /*1270*/  F2I.FTZ.TRUNC.NTZ R0, R0 ;  /* 0x0000000000007305 */ /* 0x000e24000021f100 */
[----:B0-----:R-:W-:Y:S01]  /*1280*/  PRMT R24, R0, 0x7610, R24 ;  /* 0x0000761000187816 */ /* 0x001fe20000000018 */
[----:B------:R-:W-:Y:S06]  /*1290*/  BRA `(.L_x_5993) ;  /* 0x0000000800e87947 */ /* 0x000fec0003800000 */
.L_x_5996:
        /* <DEDUP_REMOVED lines=9> */
.L_x_5999:
[----:B------:R-:W2:Y:S02]  /*1330*/  LDG.E.U16 R4, desc[UR36][R4.64] ;  /* 0x0000002404047981 */ /* 0x000ea4000c1e1500 */
[----:B--2---:R-:W-:-:S06]  /*1340*/  HADD2.F32 R0, -RZ, R4.H0_H0 ;  /* 0x20000004ff007230 */ /* 0x004fcc0000004100 */
[----:B------:R-:W0:Y:S02]  /*1350*/  F2I.FTZ.TRUNC.NTZ R0, R0 ;  /* 0x0000000000007305 */ /* 0x000e24000021f100 */
[----:B0-----:R-:W-:Y:S01]  /*1360*/  PRMT R24, R0, 0x7610, R24 ;  /* 0x0000761000187816 */ /* 0x001fe20000000018 */
[----:B------:R-:W-:Y:S06]  /*1370*/  BRA `(.L_x_5993) ;  /* 0x0000000800b07947 */ /* 0x000fec0003800000 */
.L_x_5998:
[----:B------:R-:W2:Y:S02]  /*1380*/  LDG.E.64 R4, desc[UR36][R4.64] ;  /* 0x0000002404047981 */ /* 0x000ea4000c1e1b00 */
[----:B--2---:R0:W1:Y:S02]  /*1390*/  F2I.F64.TRUNC R24, R4 ;  /* 0x0000000400187311 */ /* 0x004064000030d100 */
[----:B01----:R-:W-:Y:S05]  /*13a0*/  BRA `(.L_x_5993) ;  /* 0x0000000800a47947 */ /* 0x003fea0003800000 */
.L_x_5988:
        /* <DEDUP_REMOVED lines=12> */
.L_x_6002:
[----:B------:R-:W2:Y:S02]  /*1470*/  LDG.E.64 R4, desc[UR36][R4.64] ;  /* 0x0000002404047981 */ /* 0x000ea4000c1e1b00 */
[----:B--2---:R0:W1:Y:S02]  /*1480*/  F2I.F64.TRUNC R24, R4 ;  /* 0x0000000400187311 */ /* 0x004064000030d100 */
[----:B01----:R-:W-:Y:S05]  /*1490*/  BRA `(.L_x_5993) ;  /* 0x0000000800687947 */ /* 0x003fea0003800000 */
.L_x_6001:
        /* <DEDUP_REMOVED lines=27> */
.L_x_6004:
        /* <DEDUP_REMOVED lines=15> */
.L_x_6003:
[----:B------:R-:W2:Y:S02]  /*1740*/  LDG.E.U16 R0, desc[UR36][R4.64] ;  /* 0x0000002404007981 */ /* 0x000ea4000c1e1500 */
[----:B--2---:R-:W-:-:S06]  /*1750*/  IMAD.U32 R0, R0, 0x10000, RZ ;  /* 0x0001000000007824 */ /* 0x004fcc00078e00ff */
[----:B------:R-:W0:Y:S02]  /*1760*/  F2I.FTZ.TRUNC.NTZ R0, R0 ;  /* 0x0000000000007305 */ /* 0x000e24000021f100 */
[----:B0-----:R-:W-:Y:S01]  /*1770*/  PRMT R24, R0, 0x7610, R24 ;  /* 0x0000761000187816 */ /* 0x001fe20000000018 */
[----:B------:R-:W-:Y:S06]  /*1780*/  BRA `(.L_x_5993) ;  /* 0x0000000400ac7947 */ /* 0x000fec0003800000 */
.L_x_6000:
        /* <DEDUP_REMOVED lines=10> */
.L_x_6007:
        /* <DEDUP_REMOVED lines=21> */
.L_x_6011:
[----:B------:R-:W-:Y:S05]  /*1980*/  BSYNC.RECONVERGENT B1 ;  /* 0x0000000000017941 */ /* 0x000fea0003800200 */
.L_x_6010:
[----:B------:R-:W-:Y:S01]  /*1990*/  IMAD.SHL.U32 R0, R0, 0x100000, RZ ;  /* 0x0010000000007824 */ /* 0x000fe200078e00ff */
[----:B------:R-:W-:-:S04]  /*19a0*/  LEA R3, R3, 0x3b800000, 0x17 ;  /* 0x3b80000003037811 */ /* 0x000fc800078eb8ff */
[----:B------:R-:W-:-:S07]  /*19b0*/  LOP3.LUT R0, R3, R0, R7, 0xfe, !PT ;  /* 0x0000000003007212 */ /* 0x000fce00078efe07 */
.L_x_6009:
[----:B------:R-:W-:Y:S05]  /*19c0*/  BSYNC.RECONVERGENT B0 ;  /* 0x0000000000007941 */ /* 0x000fea0003800200 */
.L_x_6008:
[----:B------:R-:W0:Y:S02]  /*19d0*/  F2I.FTZ.TRUNC.NTZ R0, R0 ;  /* 0x0000000000007305 */ /* 0x000e24000021f100 */
[----:B0-----:R-:W-:Y:S01]  /*19e0*/  PRMT R24, R0, 0x7610, R24 ;  /* 0x0000761000187816 */ /* 0x001fe20000000018 */
[----:B------:R-:W-:Y:S06]  /*19f0*/  BRA `(.L_x_5993) ;  /* 0x0000000400107947 */ /* 0x000fec0003800000 */
.L_x_6006:
        /* <DEDUP_REMOVED lines=21> */
.L_x_6015:
[----:B------:R-:W-:Y:S05]  /*1b50*/  BSYNC.RECONVERGENT B1 ;  /* 0x0000000000017941 */ /* 0x000fea0003800200 */
.L_x_6014:
[----:B------:R-:W-:Y:S01]  /*1b60*/  IMAD.SHL.U32 R0, R0, 0x200000, RZ ;  /* 0x0020000000007824 */ /* 0x000fe200078e00ff */
[----:B------:R-:W-:-:S04]  /*1b70*/  LEA R3, R3, 0x37800000, 0x17 ;  /* 0x3780000003037811 */ /* 0x000fc800078eb8ff */
[----:B------:R-:W-:-:S07]  /*1b80*/  LOP3.LUT R0, R3, R0, R7, 0xfe, !PT ;  /* 0x0000000003007212 */ /* 0x000fce00078efe07 */
.L_x_6013:
[----:B------:R-:W-:Y:S05]  /*1b90*/  BSYNC.RECONVERGENT B0 ;  /* 0x0000000000007941 */ /* 0x000fea0003800200 */
.L_x_6012:
[----:B------:R-:W0:Y:S02]  /*1ba0*/  F2I.FTZ.TRUNC.NTZ R0, R0 ;  /* 0x0000000000007305 */ /* 0x000e24000021f100 */
[----:B0-----:R-:W-:Y:S01]  /*1bb0*/  PRMT R24, R0, 0x7610, R24 ;  /* 0x0000761000187816 */ /* 0x001fe20000000018 */
[----:B------:R-:W-:Y:S06]  /*1bc0*/  BRA `(.L_x_5993) ;  /* 0x00000000009c7947 */ /* 0x000fec0003800000 */
.L_x_6005:
        /* <DEDUP_REMOVED lines=14> */
.L_x_6019:
[----:B------:R-:W-:Y:S05]  /*1cb0*/  BSYNC.RECONVERGENT B0 ;  /* 0x0000000000007941 */ /* 0x000fea0003800200 */
.L_x_6018:
[----:B------:R-:W0:Y:S02]  /*1cc0*/  F2I.FTZ.TRUNC.NTZ R0, R0 ;  /* 0x0000000000007305 */ /* 0x000e24000021f100 */
[----:B0-----:R-:W-:Y:S01]  /*1cd0*/  PRMT R24, R0, 0x7610, R24 ;  /* 0x0000761000187816 */ /* 0x001fe20000000018 */
[----:B------:R-:W-:Y:S06]  /*1ce0*/  BRA `(.L_x_5993) ;  /* 0x0000000000547947 */ /* 0x000fec0003800000 */
.L_x_5992:
        /* <DEDUP_REMOVED lines=16> */
.L_x_6020:
[----:B------:R-:W-:Y:S01]  /*1df0*/  PRMT R24, RZ, 0x7610, R24 ;  /* 0x00007610ff187816 */ /* 0x000fe20000000018 */
[----:B------:R-:W-:Y:S06]  /*1e00*/  BRA `(.L_x_5993) ;  /* 0x00000000000c7947 */ /* 0x000fec0003800000 */
.L_x_6017:
[----:B------:R1:W5:Y:S01]  /*1e10*/  LDG.E.U8 R24, desc[UR36][R4.64] ;  /* 0x0000002404187981 */ /* 0x000362000c1e1100 */
[----:B------:R-:W-:Y:S05]  /*1e20*/  BRA `(.L_x_5993) ;  /* 0x0000000000047947 */ /* 0x000fea0003800000 */
.L_x_6016:
[----:B------:R0:W5:Y:S02]  /*1e30*/  LDG.E.U8 R24, desc[UR36][R4.64] ;  /* 0x0000002404187981 */ /* 0x000164000c1e1100 */
.L_x_5993:
[----:B------:R-:W-:-:S07]  /*1e40*/  VIADD R19, R19, 0x80 ;  /* 0x0000008013137836 */ /* 0x000fce0000000000 */
.L_x_5987:
[----:B------:R-:W-:Y:S05]  /*1e50*/  BSYNC.RECONVERGENT B6 ;  /* 0x0000000000067941 */ /* 0x000fea0003800200 */
.L_x_5986:
        /* <DEDUP_REMOVED lines=23> */
.L_x_6026:
[----:B------:R0:W5:Y:S01]  /*1fd0*/  LDG.E.U8 R17, desc[UR36][R4.64] ;  /* 0x0000002404117981 */ /* 0x000162000c1e1100 */
[----:B------:R-:W-:Y:S05]  /*1fe0*/  BRA `(.L_x_6028) ;  /* 0x0000000c00507947 */ /* 0x000fea0003800000 */
.L_x_6025:
        /* <DEDUP_REMOVED lines=8> */
.L_x_6030:
[----:B------:R0:W5:Y:S01]  /*2070*/  LDG.E.U8 R17, desc[UR36][R4.64] ;  /* 0x0000002404117981 */ /* 0x000162000c1e1100 */
[----:B------:R-:W-:Y:S05]  /*2080*/  BRA `(.L_x_6028) ;  /* 0x0000000c00287947 */ /* 0x000fea0003800000 */
.L_x_6029:
[----:B------:R0:W5:Y:S01]  /*2090*/  LDG.E.U16 R17, desc[UR36][R4.64] ;  /* 0x0000002404117981 */ /* 0x000162000c1e1500 */
[----:B------:R-:W-:Y:S05]  /*20a0*/  BRA `(.L_x_6028) ;  /* 0x0000000c00207947 */ /* 0x000fea0003800000 */
.L_x_6024:
        /* <DEDUP_REMOVED lines=9> */
.L_x_6032:
[----:B------:R-:W2:Y:S02]  /*2140*/  LDG.E.U16 R0, desc[UR36][R4.64] ;  /* 0x0000002404007981 */ /* 0x000ea4000c1e1500 */
[----:B--2---:R-:W-:-:S06]  /*2150*/  HADD2.F32 R0, -RZ, R0.H0_H0 ;  /* 0x20000000ff007230 */ /* 0x004fcc0000004100 */
[----:B------:R-:W0:Y:S02]  /*2160*/  F2I.FTZ.TRUNC.NTZ R0, R0 ;  /* 0x0000000000007305 */ /* 0x000e24000021f100 */
[----:B0-----:R-:W-:Y:S01]  /*2170*/  PRMT R17, R0, 0x7610, R17 ;  /* 0x0000761000117816 */ /* 0x001fe20000000011 */
[----:B------:R-:W-:Y:S06]  /*2180*/  BRA `(.L_x_6028) ;  /* 0x0000000800e87947 */ /* 0x000fec0003800000 */
.L_x_6031:
        /* <DEDUP_REMOVED lines=9> */
.L_x_6034:
[----:B------:R-:W2:Y:S02]  /*2220*/  LDG.E.U16 R4, desc[UR36][R4.64] ;  /* 0x0000002404047981 */ /* 0x000ea4000c1e1500 */
[----:B--2---:R-:W-:-:S06]  /*2230*/  HADD2.F32 R0, -RZ, R4.H0_H0 ;  /* 0x20000004ff007230 */ /* 0x004fcc0000004100 */
[----:B------:R-:W0:Y:S02]  /*2240*/  F2I.FTZ.TRUNC.NTZ R0, R0 ;  /* 0x0000000000007305 */ /* 0x000e24000021f100 */
[----:B0-----:R-:W-:Y:S01]  /*2250*/  PRMT R17, R0, 0x7610, R17 ;  /* 0x0000761000117816 */ /* 0x001fe20000000011 */
[----:B------:R-:W-:Y:S06]  /*2260*/  BRA `(.L_x_6028) ;  /* 0x0000000800b07947 */ /* 0x000fec0003800000 */
.L_x_6033:
[----:B------:R-:W2:Y:S02]  /*2270*/  LDG.E.64 R4, desc[UR36][R4.64] ;  /* 0x0000002404047981 */ /* 0x000ea4000c1e1b00 */
[----:B--2---:R0:W1:Y:S02]  /*2280*/  F2I.F64.TRUNC R17, R4 ;  /* 0x0000000400117311 */ /* 0x004064000030d100 */
[----:B01----:R-:W-:Y:S05]  /*2290*/  BRA `(.L_x_6028) ;  /* 0x0000000800a47947 */ /* 0x003fea0003800000 */
.L_x_6023:
        /* <DEDUP_REMOVED lines=12> */
.L_x_6037:
[----:B------:R-:W2:Y:S02]  /*2360*/  LDG.E.64 R4, desc[UR36][R4.64] ;  /* 0x0000002404047981 */ /* 0x000ea4000c1e1b00 */
[----:B--2---:R3:W4:Y:S02]  /*2370*/  F2I.F64.TRUNC R17, R4 ;  /* 0x0000000400117311 */ /* 0x004724000030d100 */
[----:B---34-:R-:W-:Y:S05]  /*2380*/  BRA `(.L_x_6028) ;  /* 0x0000000800687947 */ /* 0x018fea0003800000 */
.L_x_6036:
        /* <DEDUP_REMOVED lines=27> */
.L_x_6039:
        /* <DEDUP_REMOVED lines=15> */
.L_x_6038:
[----:B------:R-:W2:Y:S02]  /*2630*/  LDG.E.U16 R0, desc[UR36][R4.64] ;  /* 0x0000002404007981 */ /* 0x000ea4000c1e1500 */
[----:B--2---:R-:W-:-:S06]  /*2640*/  IMAD.U32 R0, R0, 0x10000, RZ ;  /* 0x0001000000007824 */ /* 0x004fcc00078e00ff */
[----:B------:R-:W0:Y:S02]  /*2650*/  F2I.FTZ.TRUNC.NTZ R0, R0 ;  /* 0x0000000000007305 */ /* 0x000e24000021f100 */
[----:B0-----:R-:W-:Y:S01]  /*2660*/  PRMT R17, R0, 0x7610, R17 ;  /* 0x0000761000117816 */ /* 0x001fe20000000011 */
[----:B------:R-:W-:Y:S06]  /*2670*/  BRA `(.L_x_6028) ;  /* 0x0000000400ac7947 */ /* 0x000fec0003800000 */
.L_x_6035:
        /* <DEDUP_REMOVED lines=10> */
.L_x_6042:
        /* <DEDUP_REMOVED lines=21> */
.L_x_6046:
[----:B------:R-:W-:Y:S05]  /*2870*/  BSYNC.RECONVERGENT B1 ;  /* 0x0000000000017941 */ /* 0x000fea0003800200 */
.L_x_6045:
[----:B------:R-:W-:Y:S01]  /*2880*/  IMAD.SHL.U32 R0, R0, 0x100000, RZ ;  /* 0x0010000000007824 */ /* 0x000fe200078e00ff */
[----:B------:R-:W-:-:S04]  /*2890*/  LEA R3, R3, 0x3b800000, 0x17 ;  /* 0x3b80000003037811 */ /* 0x000fc800078eb8ff */
[----:B------:R-:W-:-:S07]  /*28a0*/  LOP3.LUT R0, R3, R0, R7, 0xfe, !PT ;  /* 0x0000000003007212 */ /* 0x000fce00078efe07 */
.L_x_6044:
[----:B------:R-:W-:Y:S05]  /*28b0*/  BSYNC.RECONVERGENT B0 ;  /* 0x0000000000007941 */ /* 0x000fea0003800200 */
.L_x_6043:
[----:B------:R-:W0:Y:S02]  /*28c0*/  F2I.FTZ.TRUNC.NTZ R0, R0 ;  /* 0x0000000000007305 */ /* 0x000e24000021f100 */
[----:B0-----:R-:W-:Y:S01]  /*28d0*/  PRMT R17, R0, 0x7610, R17 ;  /* 0x0000761000117816 */ /* 0x001fe20000000011 */
[----:B------:R-:W-:Y:S06]  /*28e0*/  BRA `(.L_x_6028) ;  /* 0x0000000400107947 */ /* 0x000fec0003800000 */
.L_x_6041:
        /* <DEDUP_REMOVED lines=21> */
.L_x_6050:
[----:B------:R-:W-:Y:S05]  /*2a40*/  BSYNC.RECONVERGENT B1 ;  /* 0x0000000000017941 */ /* 0x000fea0003800200 */
.L_x_6049:
[----:B------:R-:W-:Y:S01]  /*2a50*/  IMAD.SHL.U32 R0, R0, 0x200000, RZ ;  /* 0x0020000000007824 */ /* 0x000fe200078e00ff */
[----:B------:R-:W-:-:S04]  /*2a60*/  LEA R3, R3, 0x37800000, 0x17 ;  /* 0x3780000003037811 */ /* 0x000fc800078eb8ff */
[----:B------:R-:W-:-:S07]  /*2a70*/  LOP3.LUT R0, R3, R0, R7, 0xfe, !PT ;  /* 0x0000000003007212 */ /* 0x000fce00078efe07 */
.L_x_6048:
[----:B------:R-:W-:Y:S05]  /*2a80*/  BSYNC.RECONVERGENT B0 ;  /* 0x0000000000007941 */ /* 0x000fea0003800200 */
.L_x_6047:
[----:B------:R-:W0:Y:S02]  /*2a90*/  F2I.FTZ.TRUNC.NTZ R0, R0 ;  /* 0x0000000000007305 */ /* 0x000e24000021f100 */
[----:B0-----:R-:W-:Y:S01]  /*2aa0*/  PRMT R17, R0, 0x7610, R17 ;  /* 0x0000761000117816 */ /* 0x001fe20000000011 */
[----:B------:R-:W-:Y:S06]  /*2ab0*/  BRA `(.L_x_6028) ;  /* 0x00000000009c7947 */ /* 0x000fec0003800000 */
.L_x_6040:
        /* <DEDUP_REMOVED lines=14> */
.L_x_6054:
[----:B------:R-:W-:Y:S05]  /*2ba0*/  BSYNC.RECONVERGENT B0 ;  /* 0x0000000000007941 */ /* 0x000fea0003800200 */
.L_x_6053:
[----:B------:R-:W0:Y:S02]  /*2bb0*/  F2I.FTZ.TRUNC.NTZ R0, R0 ;  /* 0x0000000000007305 */ /* 0x000e24000021f100 */
[----:B0-----:R-:W-:Y:S01]  /*2bc0*/  PRMT R17, R0, 0x7610, R17 ;  /* 0x0000761000117816 */ /* 0x001fe20000000011 */
[----:B------:R-:W-:Y:S06]  /*2bd0*/  BRA `(.L_x_6028) ;  /* 0x0000000000547947 */ /* 0x000fec0003800000 */
.L_x_6027:
        /* <DEDUP_REMOVED lines=16> */
.L_x_6055:
[----:B------:R-:W-:Y:S01]  /*2ce0*/  PRMT R17, RZ, 0x7610, R17 ;  /* 0x00007610ff117816 */ /* 0x000fe20000000011 */
[----:B------:R-:W-:Y:S06]  /*2cf0*/  BRA `(.L_x_6028) ;  /* 0x00000000000c7947 */ /* 0x000fec0003800000 */
.L_x_6052:
[----:B------:R2:W5:Y:S01]  /*2d00*/  LDG.E.U8 R17, desc[UR36][R4.64] ;  /* 0x0000002404117981 */ /* 0x000562000c1e1100 */
[----:B------:R-:W-:Y:S05]  /*2d10*/  BRA `(.L_x_6028) ;  /* 0x0000000000047947 */ /* 0x000fea0003800000 */
.L_x_6051:
[----:B------:R1:W5:Y:S02]  /*2d20*/  LDG.E.U8 R17, desc[UR36][R4.64] ;  /* 0x0000002404117981 */ /* 0x000364000c1e1100 */
.L_x_6028:
[----:B------:R-:W-:-:S07]  /*2d30*/  VIADD R19, R19, 0x80 ;  /* 0x0000008013137836 */ /* 0x000fce0000000000 */
.L_x_6022:
[----:B------:R-:W-:Y:S05]  /*2d40*/  BSYNC.RECONVERGENT B6 ;  /* 0x0000000000067941 */ /* 0x000fea0003800200 */
.L_x_6021:
        /* <DEDUP_REMOVED lines=23> */
.L_x_6061:
[----:B------:R0:W5:Y:S01]  /*2ec0*/  LDG.E.U8 R16, desc[UR36][R4.64] ;  /* 0x0000002404107981 */ /* 0x000162000c1e1100 */
[----:B------:R-:W-:Y:S05]  /*2ed0*/  BRA `(.L_x_6057) ;  /* 0x0000000c004c7947 */ /* 0x000fea0003800000 */
.L_x_6060:
        /* <DEDUP_REMOVED lines=8> */
.L_x_6064:
[----:B------:R0:W5:Y:S01]  /*2f60*/  LDG.E.U8 R16, desc[UR36][R4.64] ;  /* 0x0000002404107981 */ /* 0x000162000c1e1100 */
[----:B------:R-:W-:Y:S05]  /*2f70*/  BRA `(.L_x_6057) ;  /* 0x0000000c00247947 */ /* 0x000fea0003800000 */
.L_x_6063:
[----:B------:R0:W5:Y:S01]  /*2f80*/  LDG.E.U16 R16, desc[UR36][R4.64] ;  /* 0x0000002404107981 */ /* 0x000162000c1e1500 */
[----:B------:R-:W-:Y:S05]  /*2f90*/  BRA `(.L_x_6057) ;  /* 0x0000000c001c7947 */ /* 0x000fea0003800000 */
.L_x_6059:
        /* <DEDUP_REMOVED lines=9> */
.L_x_6066:
[----:B------:R-:W2:Y:S02]  /*3030*/  LDG.E.U16 R0, desc[UR36][R4.64] ;  /* 0x0000002404007981 */ /* 0x000ea4000c1e1500 */
[----:B--2---:R-:W-:-:S06]  /*3040*/  HADD2.F32 R0, -RZ, R0.H0_H0 ;  /* 0x20000000ff007230 */ /* 0x004fcc0000004100 */
[----:B------:R-:W0:Y:S02]  /*3050*/  F2I.FTZ.TRUNC.NTZ R0, R0 ;  /* 0x0000000000007305 */ /* 0x000e24000021f100 */
[----:B0-----:R-:W-:Y:S01]  /*3060*/  PRMT R16, R0, 0x7610, R16 ;  /* 0x0000761000107816 */ /* 0x001fe20000000010 */
[----:B------:R-:W-:Y:S06]  /*3070*/  BRA `(.L_x_6057) ;  /* 0x0000000800e47947 */ /* 0x000fec0003800000 */
.L_x_6065:
        /* <DEDUP_REMOVED lines=9> */
.L_x_6068:
[----:B------:R-:W2:Y:S02]  /*3110*/  LDG.E.U16 R4, desc[UR36][R4.64] ;  /* 0x0000002404047981 */ /* 0x000ea4000c1e1500 */
[----:B--2---:R-:W-:-:S06]  /*3120*/  HADD2.F32 R0, -RZ, R4.H0_H0 ;  /* 0x20000004ff007230 */ /* 0x004fcc0000004100 */
[----:B------:R-:W0:Y:S02]  /*3130*/  F2I.FTZ.TRUNC.NTZ R0, R0 ;  /* 0x0000000000007305 */ /* 0x000e24000021f100 */
[----:B0-----:R-:W-:Y:S01]  /*3140*/  PRMT R16, R0, 0x7610, R16 ;  /* 0x0000761000107816 */ /* 0x001fe20000000010 */
[----:B------:R-:W-:Y:S06]  /*3150*/  BRA `(.L_x_6057) ;  /* 0x0000000800ac7947 */ /* 0x000fec0003800000 */
.L_x_6067:
[----:B------:R-:W2:Y:S02]  /*3160*/  LDG.E.64 R4, desc[UR36][R4.64] ;  /* 0x0000002404047981 */ /* 0x000ea4000c1e1b00 */
[----:B--2---:R0:W1:Y:S02]  /*3170*/  F2I.F64.TRUNC R16, R4 ;  /* 0x0000000400107311 */ /* 0x004064000030d100 */
[----:B01----:R-:W-:Y:S05]  /*3180*/  BRA `(.L_x_6057) ;  /* 0x0000000800a07947 */ /* 0x003fea0003800000 */
.L_x_6058:
        /* <DEDUP_REMOVED lines=12> */
.L_x_6071:
[----:B------:R-:W2:Y:S02]  /*3250*/  LDG.E.64 R4, desc[UR36][R4.64] ;  /* 0x0000002404047981 */ /* 0x000ea4000c1e1b00 */
[----:B--2---:R0:W1:Y:S02]  /*3260*/  F2I.F64.TRUNC R16, R4 ;  /* 0x0000000400107311 */ /* 0x004064000030d100 */
[----:B01----:R-:W-:Y:S05]  /*3270*/  BRA `(.L_x_6057) ;  /* 0x0000000800647947 */ /* 0x003fea0003800000 */
.L_x_6070:
        /* <DEDUP_REMOVED lines=27> */
.L_x_6073:
        /* <DEDUP_REMOVED lines=15> */
.L_x_6072:
[----:B------:R-:W2:Y:S02]  /*3520*/  LDG.E.U16 R0, desc[UR36][R4.64] ;  /* 0x0000002404007981 */ /* 0x000ea4000c1e1500 */
[----:B--2---:R-:W-:-:S06]  /*3530*/  IMAD.U32 R0, R0, 0x10000, RZ ;  /* 0x0001000000007824 */ /* 0x004fcc00078e00ff */
[----:B------:R-:W0:Y:S02]  /*3540*/  F2I.FTZ.TRUNC.NTZ R0, R0 ;  /* 0x0000000000007305 */ /* 0x000e24000021f100 */
[----:B0-----:R-:W-:Y:S01]  /*3550*/  PRMT R16, R0, 0x7610, R16 ;  /* 0x0000761000107816 */ /* 0x001fe20000000010 */
[----:B------:R-:W-:Y:S06]  /*3560*/  BRA `(.L_x_6057) ;  /* 0x0000000400a87947 */ /* 0x000fec0003800000 */
.L_x_6069:
        /* <DEDUP_REMOVED lines=10> */
.L_x_6076:
        /* <DEDUP_REMOVED lines=21> */
.L_x_6080:
[----:B------:R-:W-:Y:S05]  /*3760*/  BSYNC.RECONVERGENT B1 ;  /* 0x0000000000017941 */ /* 0x000fea0003800200 */
.L_x_6079:
[----:B------:R-:W-:Y:S01]  /*3770*/  IMAD.SHL.U32 R0, R0, 0x100000, RZ ;  /* 0x0010000000007824 */ /* 0x000fe200078e00ff */
[----:B------:R-:W-:-:S04]  /*3780*/  LEA R3, R3, 0x3b800000, 0x17 ;  /* 0x3b80000003037811 */ /* 0x000fc800078eb8ff */
[----:B------:R-:W-:-:S07]  /*3790*/  LOP3.LUT R0, R3, R0, R7, 0xfe, !PT ;  /* 0x0000000003007212 */ /* 0x000fce00078efe07 */
.L_x_6078:
[----:B------:R-:W-:Y:S05]  /*37a0*/  BSYNC.RECONVERGENT B0 ;  /* 0x0000000000007941 */ /* 0x000fea0003800200 */
.L_x_6077:
[----:B------:R-:W0:Y:S02]  /*37b0*/  F2I.FTZ.TRUNC.NTZ R0, R0 ;  /* 0x0000000000007305 */ /* 0x000e24000021f100 */
[----:B0-----:R-:W-:Y:S01]  /*37c0*/  PRMT R16, R0, 0x7610, R16 ;  /* 0x0000761000107816 */ /* 0x001fe20000000010 */
[----:B------:R-:W-:Y:S06]  /*37d0*/  BRA `(.L_x_6057) ;  /* 0x00000004000c7947 */ /* 0x000fec0003800000 */
.L_x_6075:
        /* <DEDUP_REMOVED lines=21> */
.L_x_6084:
[----:B------:R-:W-:Y:S05]  /*3930*/  BSYNC.RECONVERGENT B1 ;  /* 0x0000000000017941 */ /* 0x000fea0003800200 */
.L_x_6083:
[----:B------:R-:W-:Y:S01]  /*3940*/  IMAD.SHL.U32 R0, R0, 0x200000, RZ ;  /* 0x0020000000007824 */ /* 0x000fe200078e00ff */
[----:B------:R-:W-:-:S04]  /*3950*/  LEA R3, R3, 0x37800000, 0x17 ;  /* 0x3780000003037811 */ /* 0x000fc800078eb8ff */
[----:B------:R-:W-:-:S07]  /*3960*/  LOP3.LUT R0, R3, R0, R7, 0xfe, !PT ;  /* 0x0000000003007212 */ /* 0x000fce00078efe07 */
.L_x_6082:
[----:B------:R-:W-:Y:S05]  /*3970*/  BSYNC.RECONVERGENT B0 ;  /* 0x0000000000007941 */ /* 0x000fea0003800200 */
.L_x_6081:
[----:B------:R-:W0:Y:S02]  /*3980*/  F2I.FTZ.TRUNC.NTZ R0, R0 ;  /* 0x0000000000007305 */ /* 0x000e24000021f100 */
[----:B0-----:R-:W-:Y:S01]  /*3990*/  PRMT R16, R0, 0x7610, R16 ;  /* 0x0000761000107816 */ /* 0x001fe20000000010 */
[----:B------:R-:W-:Y:S06]  /*39a0*/  BRA `(.L_x_6057) ;  /* 0x0000000000987947 */ /* 0x000fec0003800000 */
.L_x_6074:
        /* <DEDUP_REMOVED lines=14> */
.L_x_6088:
[----:B------:R-:W-:Y:S05]  /*3a90*/  BSYNC.RECONVERGENT B0 ;  /* 0x0000000000007941 */ /* 0x000fea0003800200 */
.L_x_6087:
[----:B------:R-:W0:Y:S02]  /*3aa0*/  F2I.FTZ.TRUNC.NTZ R0, R0 ;  /* 0x0000000000007305 */ /* 0x000e24000021f100 */
[----:B0-----:R-:W-:Y:S01]  /*3ab0*/  PRMT R16, R0, 0x7610, R16 ;  /* 0x0000761000107816 */ /* 0x001fe20000000010 */
[----:B------:R-:W-:Y:S06]  /*3ac0*/  BRA `(.L_x_6057) ;  /* 0x0000000000507947 */ /* 0x000fec0003800000 */
.L_x_6062:
        /* <DEDUP_REMOVED lines=16> */
.L_x_6089:
[----:B------:R-:W-:Y:S05]  /*3bd0*/  BRA `(.L_x_6057) ;  /* 0x00000000000c7947 */ /* 0x000fea0003800000 */
.L_x_6086:
[----:B------:R0:W5:Y:S01]  /*3be0*/  LDG.E.U8 R16, desc[UR36][R4.64] ;  /* 0x0000002404107981 */ /* 0x000162000c1e1100 */
[----:B------:R-:W-:Y:S05]  /*3bf0*/  BRA `(.L_x_6057) ;  /* 0x0000000000047947 */ /* 0x000fea0003800000 */
.L_x_6085:
[----:B------:R0:W5:Y:S02]  /*3c00*/  LDG.E.U8 R16, desc[UR36][R4.64] ;  /* 0x0000002404107981 */ /* 0x000164000c1e1100 */
.L_x_6057:
[----:B------:R-:W-:Y:S05]  /*3c10*/  BSYNC.RECONVERGENT B6 ;  /* 0x0000000000067941 */ /* 0x000fea0003800200 */
.L_x_6056:
[----:B------:R-:W1:Y:S01]  /*3c20*/  LDCU.U8 UR4, c[0x0][0x385] ;  /* 0x000070a0ff0477ac */ /* 0x000e620008000000 */
        /* <DEDUP_REMOVED lines=30> */
.L_x_6096:
[----:B------:R0:W-:Y:S01]  /*3e10*/  STG.E.U8 desc[UR36][R8.64], R3 ;  /* 0x0000000308007986 */ /* 0x0001e2000c101124 */
[----:B------:R-:W-:Y:S05]  /*3e20*/  BRA `(.L_x_6098) ;  /* 0x0000000c00887947 */ /* 0x000fea0003800000 */
.L_x_6095:
[----:B------:R-:W-:-:S13]  /*3e30*/  ISETP.NE.AND P0, PT, R0, 0x2, PT ;  /* 0x000000020000780c */ /* 0x000fda0003f05270 */
[----:B------:R-:W-:Y:S05]  /*3e40*/  @!P0 BRA `(.L_x_6099) ;  /* 0x0000000000388947 */ /* 0x000fea0003800000 */
[----:B------:R-:W-:-:S13]  /*3e50*/  ISETP.NE.AND P0, PT, R0, 0x3, PT ;  /* 0x000000030000780c */ /* 0x000fda0003f05270 */
[----:B------:R-:W-:Y:S05]  /*3e60*/  @!P0 BRA `(.L_x_6100) ;  /* 0x0000000000208947 */ /* 0x000fea0003800000 */
[----:B------:R-:W-:-:S13]  /*3e70*/  ISETP.NE.AND P0, PT, R0, 0x4, PT ;  /* 0x000000040000780c */ /* 0x000fda0003f05270 */
[----:B------:R-:W-:Y:S05]  /*3e80*/  @P0 BRA `(.L_x_6097) ;  /* 0x0000000800c40947 */ /* 0x000fea0003800000 */
[----:B------:R-:W-:-:S04]  /*3e90*/  LOP3.LUT R0, R3, 0xffff, RZ, 0xc0, !PT ;  /* 0x0000ffff03007812 */ /* 0x000fc800078ec0ff */
[----:B------:R-:W-:-:S05]  /*3ea0*/  PRMT R0, R0, 0x8880, RZ ;  /* 0x0000888000007816 */ /* 0x000fca00000000ff */
[----:B------:R-:W-:-:S05]  /*3eb0*/  IMAD.MOV.U32 R4, RZ, RZ, R0 ;  /* 0x000000ffff047224 */ /* 0x000fca00078e0000 */
[----:B------:R-:W-:-:S05]  /*3ec0*/  SHF.R.S32.HI R5, RZ, 0x1f, R4 ;  /* 0x0000001fff057819 */ /* 0x000fca0000011404 */
[----:B------:R0:W-:Y:S01]  /*3ed0*/  STG.E.64 desc[UR36][R8.64], R4 ;  /* 0x0000000408007986 */ /* 0x0001e2000c101b24 */
[----:B------:R-:W-:Y:S05]  /*3ee0*/  BRA `(.L_x_6098) ;  /* 0x0000000c00587947 */ /* 0x000fea0003800000 */
.L_x_6100:
[----:B------:R-:W-:-:S04]  /*3ef0*/  LOP3.LUT R3, R3, 0xffff, RZ, 0xc0, !PT ;  /* 0x0000ffff03037812 */ /* 0x000fc800078ec0ff */
[----:B------:R-:W-:-:S05]  /*3f00*/  PRMT R3, R3, 0x8880, RZ ;  /* 0x0000888003037816 */ /* 0x000fca00000000ff */
[----:B------:R0:W-:Y:S01]  /*3f10*/  STG.E desc[UR36][R8.64], R3 ;  /* 0x0000000308007986 */ /* 0x0001e2000c101924 */
[----:B------:R-:W-:Y:S05]  /*3f20*/  BRA `(.L_x_6098) ;  /* 0x0000000c00487947 */ /* 0x000fea0003800000 */
.L_x_6099:
[----:B------:R-:W-:-:S04]  /*3f30*/  PRMT R3, R3, 0x8880, RZ ;  /* 0x0000888003037816 */ /* 0x000fc800000000ff */
[----:B------:R-:W-:-:S05]  /*3f40*/  PRMT R3, R3, 0x7710, RZ ;  /* 0x0000771003037816 */ /* 0x000fca00000000ff */
[----:B------:R0:W-:Y:S01]  /*3f50*/  STG.E.U16 desc[UR36][R8.64], R3 ;  /* 0x0000000308007986 */ /* 0x0001e2000c101524 */
[----:B------:R-:W-:Y:S05]  /*3f60*/  BRA `(.L_x_6098) ;  /* 0x0000000c00387947 */ /* 0x000fea0003800000 */
.L_x_6094:
[----:B------:R-:W-:-:S13]  /*3f70*/  ISETP.GT.AND P0, PT, R0, 0x6, PT ;  /* 0x000000060000780c */ /* 0x000fda0003f04270 */
[----:B------:R-:W-:Y:S05]  /*3f80*/  @P0 BRA `(.L_x_6101) ;  /* 0x00000000002c0947 */ /* 0x000fea0003800000 */
[----:B------:R-:W-:-:S13]  /*3f90*/  ISETP.NE.AND P0, PT, R0, 0x5, PT ;  /* 0x000000050000780c */ /* 0x000fda0003f05270 */
[----:B------:R-:W-:Y:S05]  /*3fa0*/  @!P0 BRA `(.L_x_6102) ;  /* 0x0000000000148947 */ /* 0x000fea0003800000 */
[----:B------:R-:W-:-:S13]  /*3fb0*/  ISETP.NE.AND P0, PT, R0, 0x6, PT ;  /* 0x000000060000780c */ /* 0x000fda0003f05270 */
[----:B------:R-:W-:Y:S05]  /*3fc0*/  @P0 BRA `(.L_x_6097) ;  /* 0x0000000800740947 */ /* 0x000fea0003800000 */
[----:B------:R-:W0:Y:S02]  /*3fd0*/  I2F.S8 R3, R3 ;  /* 0x0000000300037306 */ /* 0x000e240000001400 */
[----:B0-----:R0:W-:Y:S01]  /*3fe0*/  STG.E desc[UR36][R8.64], R3 ;  /* 0x0000000308007986 */ /* 0x0011e2000c101924 */
[----:B------:R-:W-:Y:S05]  /*3ff0*/  BRA `(.L_x_6098) ;  /* 0x0000000c00147947 */ /* 0x000fea0003800000 */
.L_x_6102:
[----:B------:R-:W0:Y:S02]  /*4000*/  I2F.S8 R0, R3 ;  /* 0x0000000300007306 */ /* 0x000e240000001400 */
[----:B0-----:R-:W-:-:S05]  /*4010*/  F2FP.F16.F32.PACK_AB R0, RZ, R0 ;  /* 0x00000000ff00723e */ /* 0x001fca00000000ff */
[----:B------:R0:W-:Y:S01]  /*4020*/  STG.E.U16 desc[UR36][R8.64], R0 ;  /* 0x0000000008007986 */ /* 0x0001e2000c101524 */
[----:B------:R-:W-:Y:S05]  /*4030*/  BRA `(.L_x_6098) ;  /* 0x0000000c00047947 */ /* 0x000fea0003800000 */
.L_x_6101:
[----:B------:R-:W-:-:S13]  /*4040*/  ISETP.NE.AND P0, PT, R0, 0x7, PT ;  /* 0x000000070000780c */ /* 0x000fda0003f05270 */
[----:B------:R-:W-:Y:S05]  /*4050*/  @!P0 BRA `(.L_x_6103) ;  /* 0x0000000000348947 */ /* 0x000fea0003800000 */
[----:B------:R-:W-:-:S13]  /*4060*/  ISETP.NE.AND P0, PT, R0, 0x8, PT ;  /* 0x000000080000780c */ /* 0x000fda0003f05270 */
[----:B------:R-:W-:Y:S05]  /*4070*/  @!P0 BRA `(.L_x_6104) ;  /* 0x0000000000188947 */ /* 0x000fea0003800000 */
[----:B------:R-:W-:-:S13]  /*4080*/  ISETP.NE.AND P0, PT, R0, 0x9, PT ;  /* 0x000000090000780c */ /* 0x000fda0003f05270 */
[----:B------:R-:W-:Y:S05]  /*4090*/  @P0 BRA `(.L_x_6097) ;  /* 0x0000000800400947 */ /* 0x000fea0003800000 */
[----:B------:R-:W0:Y:S01]  /*40a0*/  I2F.S8 R4, R3 ;  /* 0x0000000300047306 */ /* 0x000e220000001400 */
[----:B------:R-:W-:-:S05]  /*40b0*/  IMAD.MOV.U32 R5, RZ, RZ, RZ ;  /* 0x000000ffff057224 */ /* 0x000fca00078e00ff */
[----:B0-----:R0:W-:Y:S01]  /*40c0*/  STG.E.64 desc[UR36][R8.64], R4 ;  /* 0x0000000408007986 */ /* 0x0011e2000c101b24 */
[----:B------:R-:W-:Y:S05]  /*40d0*/  BRA `(.L_x_6098) ;  /* 0x0000000800dc7947 */ /* 0x000fea0003800000 */
.L_x_6104:
[----:B------:R-:W0:Y:S02]  /*40e0*/  I2F.S8 R3, R3 ;  /* 0x0000000300037306 */ /* 0x000e240000001400 */
[----:B0-----:R-:W-:-:S04]  /*40f0*/  F2FP.F16.F32.PACK_AB R3, RZ, R3 ;  /* 0x00000003ff03723e */ /* 0x001fc800000000ff */
[----:B------:R-:W-:-:S05]  /*4100*/  PRMT R3, R3, 0x5410, RZ ;  /* 0x0000541003037816 */ /* 0x000fca00000000ff */
[----:B------:R0:W-:Y:S01]  /*4110*/  STG.E desc[UR36][R8.64], R3 ;  /* 0x0000000308007986 */ /* 0x0001e2000c101924 */
[----:B------:R-:W-:Y:S05]  /*4120*/  BRA `(.L_x_6098) ;  /* 0x0000000800c87947 */ /* 0x000fea0003800000 */
.L_x_6103:
[----:B------:R-:W-:-:S04]  /*4130*/  PRMT R4, R3, 0x8880, RZ ;  /* 0x0000888003047816 */ /* 0x000fc800000000ff */
[----:B------:R-:W-:-:S06]  /*4140*/  PRMT R4, R4, 0x7710, RZ ;  /* 0x0000771004047816 */ /* 0x000fcc00000000ff */
[----:B------:R-:W0:Y:S02]  /*4150*/  I2F.F64.S16 R4, R4 ;  /* 0x0000000400047312 */ /* 0x000e240000101c00 */
[----:B0-----:R0:W-:Y:S01]  /*4160*/  STG.E.64 desc[UR36][R8.64], R4 ;  /* 0x0000000408007986 */ /* 0x0011e2000c101b24 */
[----:B------:R-:W-:Y:S05]  /*4170*/  BRA `(.L_x_6098) ;  /* 0x0000000800b47947 */ /* 0x000fea0003800000 */
.L_x_6093:
        /* <DEDUP_REMOVED lines=8> */
[----:B------:R-:W-:-:S04]  /*4200*/  LOP3.LUT P0, RZ, R3, 0xff, RZ, 0xc0, !PT ;  /* 0x000000ff03ff7812 */ /* 0x000fc8000780c0ff */
[----:B------:R-:W-:-:S05]  /*4210*/  SEL R3, RZ, 0x1, !P0 ;  /* 0x00000001ff037807 */ /* 0x000fca0004000000 */
[----:B------:R4:W-:Y:S01]  /*4220*/  STG.E.U8 desc[UR36][R8.64], R3 ;  /* 0x0000000308007986 */ /* 0x0009e2000c101124 */
[----:B------:R-:W-:Y:S05]  /*4230*/  BRA `(.L_x_6098) ;  /* 0x0000000800847947 */ /* 0x000fea0003800000 */
.L_x_6107:
[----:B------:R-:W-:Y:S02]  /*4240*/  PRMT R4, R3, 0x8880, RZ ;  /* 0x0000888003047816 */ /* 0x000fe400000000ff */
[----:B------:R-:W-:Y:S02]  /*4250*/  CS2R R6, SRZ ;  /* 0x0000000000067805 */ /* 0x000fe4000001ff00 */
[----:B------:R-:W-:-:S06]  /*4260*/  PRMT R4, R4, 0x7710, RZ ;  /* 0x0000771004047816 */ /* 0x000fcc00000000ff */
[----:B------:R-:W0:Y:S02]  /*4270*/  I2F.F64.S16 R4, R4 ;  /* 0x0000000400047312 */ /* 0x000e240000101c00 */
[----:B0-----:R3:W-:Y:S01]  /*4280*/  STG.E.128 desc[UR36][R8.64], R4 ;  /* 0x0000000408007986 */ /* 0x0017e2000c101d24 */
[----:B------:R-:W-:Y:S05]  /*4290*/  BRA `(.L_x_6098) ;  /* 0x00000008006c7947 */ /* 0x000fea0003800000 */
.L_x_6106:
[----:B------:R-:W-:-:S13]  /*42a0*/  ISETP.NE.AND P0, PT, R0, 0xf, PT ;  /* 0x0000000f0000780c */ /* 0x000fda0003f05270 */
[----:B------:R-:W-:Y:S05]  /*42b0*/  @!P0 BRA `(.L_x_6108) ;  /* 0x0000000000a08947 */ /* 0x000fea0003800000 */
[----:B------:R-:W-:-:S13]  /*42c0*/  ISETP.NE.AND P0, PT, R0, 0x17, PT ;  /* 0x000000170000780c */ /* 0x000fda0003f05270 */
[----:B------:R-:W-:Y:S05]  /*42d0*/  @!P0 BRA `(.L_x_6109) ;  /* 0x00000000004c8947 */ /* 0x000fea0003800000 */
[----:B------:R-:W-:-:S13]  /*42e0*/  ISETP.NE.AND P0, PT, R0, 0x18, PT ;  /* 0x000000180000780c */ /* 0x000fda0003f05270 */
[----:B------:R-:W-:Y:S05]  /*42f0*/  @P0 BRA `(.L_x_6097) ;  /* 0x0000000400a80947 */ /* 0x000fea0003800000 */
        /* <DEDUP_REMOVED lines=13> */
.L_x_6111:
[----:B------:R-:W-:Y:S05]  /*43d0*/  BSYNC.RECONVERGENT B0 ;  /* 0x0000000000007941 */ /* 0x000fea0003800200 */
.L_x_6110:
[----:B------:R-:W-:-:S05]  /*43e0*/  LOP3.LUT R5, R0, 0x80, R5, 0xf8, !PT ;  /* 0x0000008000057812 */ /* 0x000fca00078ef805 */
[----:B------:R2:W-:Y:S01]  /*43f0*/  STG.E.U8 desc[UR36][R8.64], R5 ;  /* 0x0000000508007986 */ /* 0x0005e2000c101124 */
[----:B------:R-:W-:Y:S05]  /*4400*/  BRA `(.L_x_6098) ;  /* 0x0000000800107947 */ /* 0x000fea0003800000 */
.L_x_6109:
[----:B------:R-:W0:Y:S01]  /*4410*/  I2F.S8 R6, R3 ;  /* 0x0000000300067306 */ /* 0x000e220000001400 */
        /* <DEDUP_REMOVED lines=14> */
.L_x_6113:
[----:B------:R-:W-:Y:S05]  /*4500*/  BSYNC.RECONVERGENT B0 ;  /* 0x0000000000007941 */ /* 0x000fea0003800200 */
.L_x_6112:
[----:B------:R-:W-:-:S05]  /*4510*/  LOP3.LUT R5, R0, 0x80, R5, 0xf8, !PT ;  /* 0x0000008000057812 */ /* 0x000fca00078ef805 */
[----:B------:R1:W-:Y:S01]  /*4520*/  STG.E.U8 desc[UR36][R8.64], R5 ;  /* 0x0000000508007986 */ /* 0x0003e2000c101124 */
[----:B------:R-:W-:Y:S05]  /*4530*/  BRA `(.L_x_6098) ;  /* 0x0000000400c47947 */ /* 0x000fea0003800000 */
.L_x_6108:
[----:B------:R-:W0:Y:S02]  /*4540*/  I2F.S8 R0, R3 ;  /* 0x0000000300007306 */ /* 0x000e240000001400 */
[----:B0-----:R-:W-:-:S05]  /*4550*/  F2FP.BF16.F32.PACK_AB R0, RZ, R0 ;  /* 0x00000000ff00723e */ /* 0x001fca00000010ff */
[----:B------:R0:W-:Y:S01]  /*4560*/  STG.E.U16 desc[UR36][R8.64], R0 ;  /* 0x0000000008007986 */ /* 0x0001e2000c101524 */
[----:B------:R-:W-:Y:S05]  /*4570*/  BRA `(.L_x_6098) ;  /* 0x0000000400b47947 */ /* 0x000fea0003800000 */
.L_x_6105:
        /* <DEDUP_REMOVED lines=8> */
[----:B------:R-:W-:-:S04]  /*4600*/  PRMT R3, R3, 0x8880, RZ ;  /* 0x0000888003037816 */ /* 0x000fc800000000ff */
[----:B------:R-:W-:-:S05]  /*4610*/  PRMT R3, R3, 0x7710, RZ ;  /* 0x0000771003037816 */ /* 0x000fca00000000ff */
[----:B------:R0:W-:Y:S01]  /*4620*/  STG.E.U16 desc[UR36][R8.64], R3 ;  /* 0x0000000308007986 */ /* 0x0001e2000c101524 */
[----:B------:R-:W-:Y:S05]  /*4630*/  BRA `(.L_x_6098) ;  /* 0x0000000400847947 */ /* 0x000fea0003800000 */
.L_x_6116:
        /* <DEDUP_REMOVED lines=13> */
.L_x_6119:
[----:B------:R-:W-:-:S04]  /*4710*/  SHF.R.U32.HI R0, RZ, 0x14, R3 ;  /* 0x00000014ff007819 */ /* 0x000fc80000011603 */
[----:B------:R-:W-:-:S04]  /*4720*/  LOP3.LUT R0, R0, 0x1, RZ, 0xc0, !PT ;  /* 0x0000000100007812 */ /* 0x000fc800078ec0ff */
[----:B------:R-:W-:-:S04]  /*4730*/  IADD3 R0, PT, PT, R3, 0x487ffff, R0 ;  /* 0x0487ffff03007810 */ /* 0x000fc80007ffe000 */
[----:B------:R-:W-:-:S04]  /*4740*/  SHF.R.U32.HI R0, RZ, 0x14, R0 ;  /* 0x00000014ff007819 */ /* 0x000fc80000011600 */
[----:B------:R-:W-:-:S07]  /*4750*/  LOP3.LUT R0, R0, 0xff, RZ, 0xc0, !PT ;  /* 0x000000ff00007812 */ /* 0x000fce00078ec0ff */
.L_x_6120:
[----:B------:R-:W-:-:S04]  /*4760*/  SHF.R.U32.HI R3, RZ, 0x18, R3 ;  /* 0x00000018ff037819 */ /* 0x000fc80000011603 */
[----:B------:R-:W-:-:S04]  /*4770*/  LOP3.LUT R0, R0, 0x80, R3, 0xf8, !PT ;  /* 0x0000008000007812 */ /* 0x000fc800078ef803 */
[----:B------:R-:W-:-:S07]  /*4780*/  PRMT R4, R0, 0x7610, R4 ;  /* 0x0000761000047816 */ /* 0x000fce0000000004 */
.L_x_6118:
[----:B------:R-:W-:Y:S05]  /*4790*/  BSYNC.RECONVERGENT B0 ;  /* 0x0000000000007941 */ /* 0x000fea0003800200 */
.L_x_6117:
[----:B------:R0:W-:Y:S01]  /*47a0*/  STG.E.U8 desc[UR36][R8.64], R4 ;  /* 0x0000000408007986 */ /* 0x0001e2000c101124 */
[----:B------:R-:W-:Y:S05]  /*47b0*/  BRA `(.L_x_6098) ;  /* 0x0000000400247947 */ /* 0x000fea0003800000 */
.L_x_6115:
        /* <DEDUP_REMOVED lines=13> */
.L_x_6123:
[----:B------:R-:W-:-:S04]  /*4890*/  SHF.R.U32.HI R0, RZ, 0x15, R3 ;  /* 0x00000015ff007819 */ /* 0x000fc80000011603 */
[----:B------:R-:W-:-:S04]  /*48a0*/  LOP3.LUT R0, R0, 0x1, RZ, 0xc0, !PT ;  /* 0x0000000100007812 */ /* 0x000fc800078ec0ff */
[----:B------:R-:W-:-:S04]  /*48b0*/  IADD3 R0, PT, PT, R3, 0x88fffff, R0 ;  /* 0x088fffff03007810 */ /* 0x000fc80007ffe000 */
[----:B------:R-:W-:-:S04]  /*48c0*/  SHF.R.U32.HI R0, RZ, 0x15, R0 ;  /* 0x00000015ff007819 */ /* 0x000fc80000011600 */
[----:B------:R-:W-:-:S07]  /*48d0*/  LOP3.LUT R0, R0, 0xff, RZ, 0xc0, !PT ;  /* 0x000000ff00007812 */ /* 0x000fce00078ec0ff */
.L_x_6124:
[----:B------:R-:W-:-:S04]  /*48e0*/  SHF.R.U32.HI R3, RZ, 0x18, R3 ;  /* 0x00000018ff037819 */ /* 0x000fc80000011603 */
[----:B------:R-:W-:-:S04]  /*48f0*/  LOP3.LUT R0, R0, 0x80, R3, 0xf8, !PT ;  /* 0x0000008000007812 */ /* 0x000fc800078ef803 */
[----:B------:R-:W-:-:S07]  /*4900*/  PRMT R4, R0, 0x7610, R4 ;  /* 0x0000761000047816 */ /* 0x000fce0000000004 */
.L_x_6122:
[----:B------:R-:W-:Y:S05]  /*4910*/  BSYNC.RECONVERGENT B0 ;  /* 0x0000000000007941 */ /* 0x000fea0003800200 */
.L_x_6121:
[----:B------:R0:W-:Y:S01]  /*4920*/  STG.E.U8 desc[UR36][R8.64], R4 ;  /* 0x0000000408007986 */ /* 0x0001e2000c101124 */
[----:B------:R-:W-:Y:S05]  /*4930*/  BRA `(.L_x_6098) ;  /* 0x0000000000c47947 */ /* 0x000fea0003800000 */
.L_x_6114:
[----:B------:R-:W-:-:S13]  /*4940*/  ISETP.NE.AND P0, PT, R0, 0x1c, PT ;  /* 0x0000001c0000780c */ /* 0x000fda0003f05270 */
[----:B------:R-:W-:Y:S05]  /*4950*/  @!P0 BRA `(.L_x_6125) ;  /* 0x0000000000b08947 */ /* 0x000fea0003800000 */
[----:B------:R-:W-:-:S13]  /*4960*/  ISETP.NE.AND P0, PT, R0, 0x1d, PT ;  /* 0x0000001d0000780c */ /* 0x000fda0003f05270 */
[----:B------:R-:W-:Y:S05]  /*4970*/  @!P0 BRA `(.L_x_6126) ;  /* 0x0000000000908947 */ /* 0x000fea0003800000 */
[----:B------:R-:W-:-:S13]  /*4980*/  ISETP.NE.AND P0, PT, R0, 0x2c, PT ;  /* 0x0000002c0000780c */ /* 0x000fda0003f05270 */
[----:B------:R-:W-:Y:S05]  /*4990*/  @!P0 BRA `(.L_x_6127) ;  /* 0x0000000000448947 */ /* 0x000fea0003800000 */
.L_x_6097:
        /* <DEDUP_REMOVED lines=16> */
.L_x_6128:
[----:B------:R-:W-:Y:S05]  /*4aa0*/  BRA `(.L_x_6098) ;  /* 0x0000000000687947 */ /* 0x000fea0003800000 */
.L_x_6127:
[----:B------:R-:W0:Y:S02]  /*4ab0*/  I2F.S8 R6, R3 ;  /* 0x0000000300067306 */ /* 0x000e240000001400 */
        /* <DEDUP_REMOVED lines=16> */
.L_x_6126:
[----:B------:R-:W-:-:S04]  /*4bc0*/  LOP3.LUT R3, R3, 0xffff, RZ, 0xc0, !PT ;  /* 0x0000ffff03037812 */ /* 0x000fc800078ec0ff */
[----:B------:R-:W-:-:S05]  /*4bd0*/  PRMT R3, R3, 0x8880, RZ ;  /* 0x0000888003037816 */ /* 0x000fca00000000ff */
[----:B------:R-:W-:-:S05]  /*4be0*/  IMAD.MOV.U32 R4, RZ, RZ, R3 ;  /* 0x000000ffff047224 */ /* 0x000fca00078e0003 */
[----:B------:R-:W-:-:S05]  /*4bf0*/  SHF.R.S32.HI R5, RZ, 0x1f, R4 ;  /* 0x0000001fff057819 */ /* 0x000fca0000011404 */
[----:B------:R0:W-:Y:S01]  /*4c00*/  STG.E.64 desc[UR36][R8.64], R4 ;  /* 0x0000000408007986 */ /* 0x0001e2000c101b24 */
[----:B------:R-:W-:Y:S05]  /*4c10*/  BRA `(.L_x_6098) ;  /* 0x00000000000c7947 */ /* 0x000fea0003800000 */
.L_x_6125:
[----:B------:R-:W-:-:S04]  /*4c20*/  LOP3.LUT R3, R3, 0xffff, RZ, 0xc0, !PT ;  /* 0x0000ffff03037812 */ /* 0x000fc800078ec0ff */
[----:B------:R-:W-:-:S05]  /*4c30*/  PRMT R3, R3, 0x8880, RZ ;  /* 0x0000888003037816 */ /* 0x000fca00000000ff */
[----:B------:R0:W-:Y:S02]  /*4c40*/  STG.E desc[UR36][R8.64], R3 ;  /* 0x0000000308007986 */ /* 0x0001e4000c101924 */
.L_x_6098:
        /* <DEDUP_REMOVED lines=23> */
.L_x_6133:
[----:B------:R0:W-:Y:S01]  /*4dc0*/  STG.E.U8 desc[UR36][R8.64], R18 ;  /* 0x0000001208007986 */ /* 0x0001e2000c101124 */
[----:B------:R-:W-:Y:S05]  /*4dd0*/  BRA `(.L_x_6135) ;  /* 0x0000000c00807947 */ /* 0x000fea0003800000 */
.L_x_6132:
        /* <DEDUP_REMOVED lines=12> */
.L_x_6137:
[----:B------:R-:W-:-:S04]  /*4ea0*/  LOP3.LUT R18, R18, 0xffff, RZ, 0xc0, !PT ;  /* 0x0000ffff12127812 */ /* 0x000fc800078ec0ff */
[----:B------:R-:W-:-:S05]  /*4eb0*/  PRMT R3, R18, 0x8880, RZ ;  /* 0x0000888012037816 */ /* 0x000fca00000000ff */
[----:B------:R3:W-:Y:S01]  /*4ec0*/  STG.E desc[UR36][R8.64], R3 ;  /* 0x0000000308007986 */ /* 0x0007e2000c101924 */
[----:B------:R-:W-:Y:S05]  /*4ed0*/  BRA `(.L_x_6135) ;  /* 0x0000000c00407947 */ /* 0x000fea0003800000 */
.L_x_6136:
[----:B------:R-:W-:-:S04]  /*4ee0*/  PRMT R3, R18, 0x8880, RZ ;  /* 0x0000888012037816 */ /* 0x000fc800000000ff */
[----:B------:R-:W-:-:S05]  /*4ef0*/  PRMT R3, R3, 0x7710, RZ ;  /* 0x0000771003037816 */ /* 0x000fca00000000ff */
[----:B------:R2:W-:Y:S01]  /*4f00*/  STG.E.U16 desc[UR36][R8.64], R3 ;  /* 0x0000000308007986 */ /* 0x0005e2000c101524 */
[----:B------:R-:W-:Y:S05]  /*4f10*/  BRA `(.L_x_6135) ;  /* 0x0000000c00307947 */ /* 0x000fea0003800000 */
.L_x_6131:
        /* <DEDUP_REMOVED lines=9> */
.L_x_6139:
[----:B------:R-:W0:Y:S02]  /*4fb0*/  I2F.S8 R0, R18 ;  /* 0x0000001200007306 */ /* 0x000e240000001400 */
[----:B0-----:R-:W-:-:S05]  /*4fc0*/  F2FP.F16.F32.PACK_AB R0, RZ, R0 ;  /* 0x00000000ff00723e */ /* 0x001fca00000000ff */
[----:B------:R0:W-:Y:S01]  /*4fd0*/  STG.E.U16 desc[UR36][R8.64], R0 ;  /* 0x0000000008007986 */ /* 0x0001e2000c101524 */
[----:B------:R-:W-:Y:S05]  /*4fe0*/  BRA `(.L_x_6135) ;  /* 0x0000000800fc7947 */ /* 0x000fea0003800000 */
.L_x_6138:
        /* <DEDUP_REMOVED lines=10> */
.L_x_6141:
[----:B------:R-:W0:Y:S02]  /*5090*/  I2F.S8 R18, R18 ;  /* 0x0000001200127306 */ /* 0x000e240000001400 */
[----:B0-----:R-:W-:-:S04]  /*50a0*/  F2FP.F16.F32.PACK_AB R3, RZ, R18 ;  /* 0x00000012ff03723e */ /* 0x001fc800000000ff */
[----:B------:R-:W-:-:S05]  /*50b0*/  PRMT R3, R3, 0x5410, RZ ;  /* 0x0000541003037816 */ /* 0x000fca00000000ff */
[----:B------:R0:W-:Y:S01]  /*50c0*/  STG.E desc[UR36][R8.64], R3 ;  /* 0x0000000308007986 */ /* 0x0001e2000c101924 */
[----:B------:R-:W-:Y:S05]  /*50d0*/  BRA `(.L_x_6135) ;  /* 0x0000000800c07947 */ /* 0x000fea0003800000 */
.L_x_6140:
[----:B------:R-:W-:-:S04]  /*50e0*/  PRMT R4, R18, 0x8880, RZ ;  /* 0x0000888012047816 */ /* 0x000fc800000000ff */
[----:B------:R-:W-:-:S06]  /*50f0*/  PRMT R4, R4, 0x7710, RZ ;  /* 0x0000771004047816 */ /* 0x000fcc00000000ff */
[----:B------:R-:W0:Y:S02]  /*5100*/  I2F.F64.S16 R4, R4 ;  /* 0x0000000400047312 */ /* 0x000e240000101c00 */
[----:B0-----:R0:W-:Y:S01]  /*5110*/  STG.E.64 desc[UR36][R8.64], R4 ;  /* 0x0000000408007986 */ /* 0x0011e2000c101b24 */
[----:B------:R-:W-:Y:S05]  /*5120*/  BRA `(.L_x_6135) ;  /* 0x0000000800ac7947 */ /* 0x000fea0003800000 */
.L_x_6130:
        /* <DEDUP_REMOVED lines=14> */
.L_x_6145:
        /* <DEDUP_REMOVED lines=17> */
.L_x_6148:
[----:B------:R-:W-:-:S04]  /*5320*/  SHF.R.U32.HI R3, RZ, 0x18, R5 ;  /* 0x00000018ff037819 */ /* 0x000fc80000011605 */
[----:B------:R-:W-:-:S04]  /*5330*/  LOP3.LUT R0, R0, 0x80, R3, 0xf8, !PT ;  /* 0x0000008000007812 */ /* 0x000fc800078ef803 */
[----:B------:R-:W-:-:S07]  /*5340*/  PRMT R4, R0, 0x7610, R4 ;  /* 0x0000761000047816 */ /* 0x000fce0000000004 */
.L_x_6147:
[----:B------:R-:W-:Y:S05]  /*5350*/  BSYNC.RECONVERGENT B0 ;  /* 0x0000000000007941 */ /* 0x000fea0003800200 */
.L_x_6146:
[----:B------:R0:W-:Y:S01]  /*5360*/  STG.E.U8 desc[UR36][R8.64], R4 ;  /* 0x0000000408007986 */ /* 0x0001e2000c101124 */
[----:B------:R-:W-:Y:S05]  /*5370*/  BRA `(.L_x_6135) ;  /* 0x0000000800187947 */ /* 0x000fea0003800000 */
.L_x_6144:
        /* <DEDUP_REMOVED lines=17> */
.L_x_6151:
[----:B------:R-:W-:-:S04]  /*5490*/  SHF.R.U32.HI R3, RZ, 0x18, R5 ;  /* 0x00000018ff037819 */ /* 0x000fc80000011605 */
[----:B------:R-:W-:-:S04]  /*54a0*/  LOP3.LUT R0, R0, 0x80, R3, 0xf8, !PT ;  /* 0x0000008000007812 */ /* 0x000fc800078ef803 */
[----:B------:R-:W-:-:S07]  /*54b0*/  PRMT R4, R0, 0x7610, R4 ;  /* 0x0000761000047816 */ /* 0x000fce0000000004 */
.L_x_6150:
[----:B------:R-:W-:Y:S05]  /*54c0*/  BSYNC.RECONVERGENT B0 ;  /* 0x0000000000007941 */ /* 0x000fea0003800200 */
.L_x_6149:
[----:B------:R0:W-:Y:S01]  /*54d0*/  STG.E.U8 desc[UR36][R8.64], R4 ;  /* 0x0000000408007986 */ /* 0x0001e2000c101124 */
[----:B------:R-:W-:Y:S05]  /*54e0*/  BRA `(.L_x_6135) ;  /* 0x0000000400bc7947 */ /* 0x000fea0003800000 */
.L_x_6143:
[----:B------:R-:W-:-:S13]  /*54f0*/  ISETP.NE.AND P0, PT, R0, 0x1c, PT ;  /* 0x0000001c0000780c */ /* 0x000fda0003f05270 */
[----:B------:R-:W-:Y:S05]  /*5500*/  @!P0 BRA `(.L_x_6152) ;  /* 0x0000000000688947 */ /* 0x000fea0003800000 */
[----:B------:R-:W-:-:S13]  /*5510*/  ISETP.NE.AND P0, PT, R0, 0x1d, PT ;  /* 0x0000001d0000780c */ /* 0x000fda0003f05270 */
[----:B------:R-:W-:Y:S05]  /*5520*/  @!P0 BRA `(.L_x_6153) ;  /* 0x0000000000488947 */ /* 0x000fea0003800000 */
[----:B------:R-:W-:-:S13]  /*5530*/  ISETP.NE.AND P0, PT, R0, 0x2c, PT ;  /* 0x0000002c0000780c */ /* 0x000fda0003f05270 */
[----:B------:R-:W-:Y:S05]  /*5540*/  @P0 BRA `(.L_x_6134) ;  /* 0x0000000000c00947 */ /* 0x000fea0003800000 */
        /* <DEDUP_REMOVED lines=16> */
.L_x_6153:
[----:B------:R-:W-:-:S04]  /*5650*/  LOP3.LUT R18, R18, 0xffff, RZ, 0xc0, !PT ;  /* 0x0000ffff12127812 */ /* 0x000fc800078ec0ff */
[----:B------:R-:W-:-:S05]  /*5660*/  PRMT R18, R18, 0x8880, RZ ;  /* 0x0000888012127816 */ /* 0x000fca00000000ff */
[----:B------:R-:W-:-:S05]  /*5670*/  IMAD.MOV.U32 R4, RZ, RZ, R18 ;  /* 0x000000ffff047224 */ /* 0x000fca00078e0012 */
[----:B------:R-:W-:-:S05]  /*5680*/  SHF.R.S32.HI R5, RZ, 0x1f, R4 ;  /* 0x0000001fff057819 */ /* 0x000fca0000011404 */
[----:B------:R0:W-:Y:S01]  /*5690*/  STG.E.64 desc[UR36][R8.64], R4 ;  /* 0x0000000408007986 */ /* 0x0001e2000c101b24 */
[----:B------:R-:W-:Y:S05]  /*56a0*/  BRA `(.L_x_6135) ;  /* 0x00000004004c7947 */ /* 0x000fea0003800000 */
.L_x_6152:
[----:B------:R-:W-:-:S04]  /*56b0*/  LOP3.LUT R18, R18, 0xffff, RZ, 0xc0, !PT ;  /* 0x0000ffff12127812 */ /* 0x000fc800078ec0ff */
[----:B------:R-:W-:-:S05]  /*56c0*/  PRMT R3, R18, 0x8880, RZ ;  /* 0x0000888012037816 */ /* 0x000fca00000000ff */
[----:B------:R0:W-:Y:S01]  /*56d0*/  STG.E desc[UR36][R8.64], R3 ;  /* 0x0000000308007986 */ /* 0x0001e2000c101924 */
[----:B------:R-:W-:Y:S05]  /*56e0*/  BRA `(.L_x_6135) ;  /* 0x00000004003c7947 */ /* 0x000fea0003800000 */
.L_x_6142:
        /* <DEDUP_REMOVED lines=10> */
.L_x_6155:
[----:B------:R-:W-:Y:S02]  /*5790*/  PRMT R4, R18, 0x8880, RZ ;  /* 0x0000888012047816 */ /* 0x000fe400000000ff */
[----:B------:R-:W-:Y:S02]  /*57a0*/  CS2R R6, SRZ ;  /* 0x0000000000067805 */ /* 0x000fe4000001ff00 */
[----:B------:R-:W-:-:S06]  /*57b0*/  PRMT R4, R4, 0x7710, RZ ;  /* 0x0000771004047816 */ /* 0x000fcc00000000ff */
[----:B------:R-:W0:Y:S02]  /*57c0*/  I2F.F64.S16 R4, R4 ;  /* 0x0000000400047312 */ /* 0x000e240000101c00 */
[----:B0-----:R0:W-:Y:S01]  /*57d0*/  STG.E.128 desc[UR36][R8.64], R4 ;  /* 0x0000000408007986 */ /* 0x0011e2000c101d24 */
[----:B------:R-:W-:Y:S05]  /*57e0*/  BRA `(.L_x_6135) ;  /* 0x0000000000fc7947 */ /* 0x000fea0003800000 */
.L_x_6154:
[----:B------:R-:W-:-:S13]  /*57f0*/  ISETP.NE.AND P0, PT, R0, 0xf, PT ;  /* 0x0000000f0000780c */ /* 0x000fda0003f05270 */
[----:B------:R-:W-:Y:S05]  /*5800*/  @!P0 BRA `(.L_x_6156) ;  /* 0x0000000000e88947 */ /* 0x000fea0003800000 */
[----:B------:R-:W-:-:S13]  /*5810*/  ISETP.NE.AND P0, PT, R0, 0x17, PT ;  /* 0x000000170000780c */ /* 0x000fda0003f05270 */
[----:B------:R-:W-:Y:S05]  /*5820*/  @!P0 BRA `(.L_x_6157) ;  /* 0x0000000000908947 */ /* 0x000fea0003800000 */
[----:B------:R-:W-:-:S13]  /*5830*/  ISETP.NE.AND P0, PT, R0, 0x18, PT ;  /* 0x000000180000780c */ /* 0x000fda0003f05270 */
[----:B------:R-:W-:Y:S05]  /*5840*/  @!P0 BRA `(.L_x_6158) ;  /* 0x0000000000448947 */ /* 0x000fea0003800000 */
.L_x_6134:
        /* <DEDUP_REMOVED lines=16> */
.L_x_6159:
[----:B------:R-:W-:Y:S05]  /*5950*/  BRA `(.L_x_6135) ;  /* 0x0000000000a07947 */ /* 0x000fea0003800000 */
.L_x_6158:
        /* <DEDUP_REMOVED lines=13> */
.L_x_6161:
[----:B------:R-:W-:Y:S05]  /*5a30*/  BSYNC.RECONVERGENT B0 ;  /* 0x0000000000007941 */ /* 0x000fea0003800200 */
.L_x_6160:
[----:B------:R-:W-:-:S05]  /*5a40*/  LOP3.LUT R3, R0, 0x80, R3, 0xf8, !PT ;  /* 0x0000008000037812 */ /* 0x000fca00078ef803 */
[----:B------:R0:W-:Y:S01]  /*5a50*/  STG.E.U8 desc[UR36][R8.64], R3 ;  /* 0x0000000308007986 */ /* 0x0001e2000c101124 */
[----:B------:R-:W-:Y:S05]  /*5a60*/  BRA `(.L_x_6135) ;  /* 0x00000000005c7947 */ /* 0x000fea0003800000 */
.L_x_6157:
        /* <DEDUP_REMOVED lines=12> */
.L_x_6163:
[----:B------:R-:W-:Y:S01]  /*5b30*/  IMAD.MOV.U32 R0, RZ, RZ, 0x7f ;  /* 0x0000007fff007424 */ /* 0x000fe200078e00ff */
[----:B------:R-:W-:-:S04]  /*5b40*/  ISETP.GT.U32.AND P0, PT, R3, 0x7f800000, PT ;  /* 0x7f8000000300780c */ /* 0x000fc80003f04070 */
[----:B------:R-:W-:-:S09]  /*5b50*/  SEL R0, R0, 0x7c, P0 ;  /* 0x0000007c00007807 */ /* 0x000fd20000000000 */
.L_x_6164:
[----:B------:R-:W-:Y:S05]  /*5b60*/  BSYNC.RECONVERGENT B0 ;  /* 0x0000000000007941 */ /* 0x000fea0003800200 */
.L_x_6162:
[----:B------:R-:W-:-:S04]  /*5b70*/  SHF.R.U32.HI R3, RZ, 0x18, R5 ;  /* 0x00000018ff037819 */ /* 0x000fc80000011605 */
[----:B------:R-:W-:-:S05]  /*5b80*/  LOP3.LUT R3, R0, 0x80, R3, 0xf8, !PT ;  /* 0x0000008000037812 */ /* 0x000fca00078ef803 */
[----:B------:R0:W-:Y:S01]  /*5b90*/  STG.E.U8 desc[UR36][R8.64], R3 ;  /* 0x0000000308007986 */ /* 0x0001e2000c101124 */
[----:B------:R-:W-:Y:S05]  /*5ba0*/  BRA `(.L_x_6135) ;  /* 0x00000000000c7947 */ /* 0x000fea0003800000 */
.L_x_6156:
[----:B------:R-:W0:Y:S02]  /*5bb0*/  I2F.S8 R0, R18 ;  /* 0x0000001200007306 */ /* 0x000e240000001400 */
[----:B0-----:R-:W-:-:S05]  /*5bc0*/  F2FP.BF16.F32.PACK_AB R0, RZ, R0 ;  /* 0x00000000ff00723e */ /* 0x001fca00000010ff */
[----:B------:R0:W-:Y:S02]  /*5bd0*/  STG.E.U16 desc[UR36][R8.64], R0 ;  /* 0x0000000008007986 */ /* 0x0001e4000c101524 */
.L_x_6135:
[----:B------:R-:W-:-:S07]  /*5be0*/  VIADD R2, R2, 0x80 ;  /* 0x0000008002027836 */ /* 0x000fce0000000000 */
.L_x_6092:
[----:B------:R-:W-:-:S13]  /*5bf0*/  ISETP.GE.AND P0, PT, R2, R22, PT ;  /* 0x000000160200720c */ /* 0x000fda0003f06270 */
[----:B------:R-:W-:Y:S05]  /*5c00*/  @P0 BREAK.RELIABLE B6 ;  /* 0x0000000000060942 */ /* 0x000fea0003800100 */
[----:B------:R-:W-:Y:S05]  /*5c10*/  @P0 BRA `(.L_x_6129) ;  /* 0x0000000c00e00947 */ /* 0x000fea0003800000 */
[----:B------:R-:W-:Y:S05]  /*5c20*/  BSYNC.RELIABLE B6 ;  /* 0x0000000000067941 */ /* 0x000fea0003800100 */
.L_x_6091:
        /* <DEDUP_REMOVED lines=20> */
.L_x_6168:
[----:B------:R0:W-:Y:S01]  /*5d70*/  STG.E.U8 desc[UR36][R8.64], R17 ;  /* 0x0000001108007986 */ /* 0x0001e2000c101124 */
[----:B------:R-:W-:Y:S05]  /*5d80*/  BRA `(.L_x_6170) ;  /* 0x0000000c00807947 */ /* 0x000fea0003800000 */
.L_x_6167:
        /* <DEDUP_REMOVED lines=12> */
.L_x_6172:
[----:B------:R-:W-:-:S04]  /*5e50*/  LOP3.LUT R17, R17, 0xffff, RZ, 0xc0, !PT ;  /* 0x0000ffff11117812 */ /* 0x000fc800078ec0ff */
[----:B------:R-:W-:-:S05]  /*5e60*/  PRMT R3, R17, 0x8880, RZ ;  /* 0x0000888011037816 */ /* 0x000fca00000000ff */
[----:B------:R0:W-:Y:S01]  /*5e70*/  STG.E desc[UR36][R8.64], R3 ;  /* 0x0000000308007986 */ /* 0x0001e2000c101924 */
[----:B------:R-:W-:Y:S05]  /*5e80*/  BRA `(.L_x_6170) ;  /* 0x0000000c00407947 */ /* 0x000fea0003800000 */
.L_x_6171:
[----:B------:R-:W-:-:S04]  /*5e90*/  PRMT R3, R17, 0x8880, RZ ;  /* 0x0000888011037816 */ /* 0x000fc800000000ff */
[----:B------:R-:W-:-:S05]  /*5ea0*/  PRMT R3, R3, 0x7710, RZ ;  /* 0x0000771003037816 */ /* 0x000fca00000000ff */
[----:B------:R0:W-:Y:S01]  /*5eb0*/  STG.E.U16 desc[UR36][R8.64], R3 ;  /* 0x0000000308007986 */ /* 0x0001e2000c101524 */
[----:B------:R-:W-:Y:S05]  /*5ec0*/  BRA `(.L_x_6170) ;  /* 0x0000000c00307947 */ /* 0x000fea0003800000 */
.L_x_6166:
        /* <DEDUP_REMOVED lines=9> */
.L_x_6174:
[----:B------:R-:W0:Y:S02]  /*5f60*/  I2F.S8 R0, R17 ;  /* 0x0000001100007306 */ /* 0x000e240000001400 */
[----:B0-----:R-:W-:-:S05]  /*5f70*/  F2FP.F16.F32.PACK_AB R0, RZ, R0 ;  /* 0x00000000ff00723e */ /* 0x001fca00000000ff */
[----:B------:R0:W-:Y:S01]  /*5f80*/  STG.E.U16 desc[UR36][R8.64], R0 ;  /* 0x0000000008007986 */ /* 0x0001e2000c101524 */
[----:B------:R-:W-:Y:S05]  /*5f90*/  BRA `(.L_x_6170) ;  /* 0x0000000800fc7947 */ /* 0x000fea0003800000 */
.L_x_6173:
        /* <DEDUP_REMOVED lines=10> */
.L_x_6176:
[----:B------:R-:W0:Y:S02]  /*6040*/  I2F.S8 R17, R17 ;  /* 0x0000001100117306 */ /* 0x000e240000001400 */
[----:B0-----:R-:W-:-:S04]  /*6050*/  F2FP.F16.F32.PACK_AB R3, RZ, R17 ;  /* 0x00000011ff03723e */ /* 0x001fc800000000ff */
[----:B------:R-:W-:-:S05]  /*6060*/  PRMT R3, R3, 0x5410, RZ ;  /* 0x0000541003037816 */ /* 0x000fca00000000ff */
[----:B------:R0:W-:Y:S01]  /*6070*/  STG.E desc[UR36][R8.64], R3 ;  /* 0x0000000308007986 */ /* 0x0001e2000c101924 */
[----:B------:R-:W-:Y:S05]  /*6080*/  BRA `(.L_x_6170) ;  /* 0x0000000800c07947 */ /* 0x000fea0003800000 */
.L_x_6175:
[----:B------:R-:W-:-:S04]  /*6090*/  PRMT R4, R17, 0x8880, RZ ;  /* 0x0000888011047816 */ /* 0x000fc800000000ff */
[----:B------:R-:W-:-:S06]  /*60a0*/  PRMT R4, R4, 0x7710, RZ ;  /* 0x0000771004047816 */ /* 0x000fcc00000000ff */
[----:B------:R-:W0:Y:S02]  /*60b0*/  I2F.F64.S16 R4, R4 ;  /* 0x0000000400047312 */ /* 0x000e240000101c00 */
[----:B0-----:R0:W-:Y:S01]  /*60c0*/  STG.E.64 desc[UR36][R8.64], R4 ;  /* 0x0000000408007986 */ /* 0x0011e2000c101b24 */
[----:B------:R-:W-:Y:S05]  /*60d0*/  BRA `(.L_x_6170) ;  /* 0x0000000800ac7947 */ /* 0x000fea0003800000 */
.L_x_6165:
        /* <DEDUP_REMOVED lines=14> */
.L_x_6180:
        /* <DEDUP_REMOVED lines=17> */
.L_x_6183:
[----:B------:R-:W-:-:S04]  /*62d0*/  SHF.R.U32.HI R3, RZ, 0x18, R17 ;  /* 0x00000018ff037819 */ /* 0x000fc80000011611 */
[----:B------:R-:W-:-:S04]  /*62e0*/  LOP3.LUT R0, R0, 0x80, R3, 0xf8, !PT ;  /* 0x0000008000007812 */ /* 0x000fc800078ef803 */
[----:B------:R-:W-:-:S07]  /*62f0*/  PRMT R4, R0, 0x7610, R4 ;  /* 0x0000761000047816 */ /* 0x000fce0000000004 */
.L_x_6182:
[----:B------:R-:W-:Y:S05]  /*6300*/  BSYNC.RECONVERGENT B0 ;  /* 0x0000000000007941 */ /* 0x000fea0003800200 */
.L_x_6181:
[----:B------:R0:W-:Y:S01]  /*6310*/  STG.E.U8 desc[UR36][R8.64], R4 ;  /* 0x0000000408007986 */ /* 0x0001e2000c101124 */
[----:B------:R-:W-:Y:S05]  /*6320*/  BRA `(.L_x_6170) ;  /* 0x0000000800187947 */ /* 0x000fea0003800000 */
.L_x_6179:
        /* <DEDUP_REMOVED lines=17> */
.L_x_6186:
[----:B------:R-:W-:-:S04]  /*6440*/  SHF.R.U32.HI R3, RZ, 0x18, R17 ;  /* 0x00000018ff037819 */ /* 0x000fc80000011611 */
[----:B------:R-:W-:-:S04]  /*6450*/  LOP3.LUT R0, R0, 0x80, R3, 0xf8, !PT ;  /* 0x0000008000007812 */ /* 0x000fc800078ef803 */
[----:B------:R-:W-:-:S07]  /*6460*/  PRMT R4, R0, 0x7610, R4 ;  /* 0x0000761000047816 */ /* 0x000fce0000000004 */
.L_x_6185:
[----:B------:R-:W-:Y:S05]  /*6470*/  BSYNC.RECONVERGENT B0 ;  /* 0x0000000000007941 */ /* 0x000fea0003800200 */
.L_x_6184:
[----:B------:R0:W-:Y:S01]  /*6480*/  STG.E.U8 desc[UR36][R8.64], R4 ;  /* 0x0000000408007986 */ /* 0x0001e2000c101124 */
[----:B------:R-:W-:Y:S05]  /*6490*/  BRA `(.L_x_6170) ;  /* 0x0000000400bc7947 */ /* 0x000fea0003800000 */
.L_x_6178:
        /* <DEDUP_REMOVED lines=22> */
.L_x_6188:
[----:B------:R-:W-:-:S04]  /*6600*/  LOP3.LUT R17, R17, 0xffff, RZ, 0xc0, !PT ;  /* 0x0000ffff11117812 */ /* 0x000fc800078ec0ff */
[----:B------:R-:W-:-:S05]  /*6610*/  PRMT R17, R17, 0x8880, RZ ;  /* 0x0000888011117816 */ /* 0x000fca00000000ff */
[----:B------:R-:W-:-:S05]  /*6620*/  IMAD.MOV.U32 R4, RZ, RZ, R17 ;  /* 0x000000ffff047224 */ /* 0x000fca00078e0011 */
[----:B------:R-:W-:-:S05]  /*6630*/  SHF.R.S32.HI R5, RZ, 0x1f, R4 ;  /* 0x0000001fff057819 */ /* 0x000fca0000011404 */
[----:B------:R0:W-:Y:S01]  /*6640*/  STG.E.64 desc[UR36][R8.64], R4 ;  /* 0x0000000408007986 */ /* 0x0001e2000c101b24 */
[----:B------:R-:W-:Y:S05]  /*6650*/  BRA `(.L_x_6170) ;  /* 0x00000004004c7947 */ /* 0x000fea0003800000 */
.L_x_6187:
[----:B------:R-:W-:-:S04]  /*6660*/  LOP3.LUT R17, R17, 0xffff, RZ, 0xc0, !PT ;  /* 0x0000ffff11117812 */ /* 0x000fc800078ec0ff */
[----:B------:R-:W-:-:S05]  /*6670*/  PRMT R3, R17, 0x8880, RZ ;  /* 0x0000888011037816 */ /* 0x000fca00000000ff */
[----:B------:R0:W-:Y:S01]  /*6680*/  STG.E desc[UR36][R8.64], R3 ;  /* 0x0000000308007986 */ /* 0x0001e2000c101924 */
[----:B------:R-:W-:Y:S05]  /*6690*/  BRA `(.L_x_6170) ;  /* 0x00000004003c7947 */ /* 0x000fea0003800000 */
.L_x_6177:
        /* <DEDUP_REMOVED lines=10> */
.L_x_6190:
[----:B------:R-:W-:Y:S02]  /*6740*/  PRMT R4, R17, 0x8880, RZ ;  /* 0x0000888011047816 */ /* 0x000fe400000000ff */
[----:B------:R-:W-:Y:S02]  /*6750*/  CS2R R6, SRZ ;  /* 0x0000000000067805 */ /* 0x000fe4000001ff00 */
[----:B------:R-:W-:-:S06]  /*6760*/  PRMT R4, R4, 0x7710, RZ ;  /* 0x0000771004047816 */ /* 0x000fcc00000000ff */
[----:B------:R-:W0:Y:S02]  /*6770*/  I2F.F64.S16 R4, R4 ;  /* 0x0000000400047312 */ /* 0x000e240000101c00 */
[----:B0-----:R4:W-:Y:S01]  /*6780*/  STG.E.128 desc[UR36][R8.64], R4 ;  /* 0x0000000408007986 */ /* 0x0019e2000c101d24 */
[----:B------:R-:W-:Y:S05]  /*6790*/  BRA `(.L_x_6170) ;  /* 0x0000000000fc7947 */ /* 0x000fea0003800000 */
.L_x_6189:
[----:B------:R-:W-:-:S13]  /*67a0*/  ISETP.NE.AND P0, PT, R0, 0xf, PT ;  /* 0x0000000f0000780c */ /* 0x000fda0003f05270 */
[----:B------:R-:W-:Y:S05]  /*67b0*/  @!P0 BRA `(.L_x_6191) ;  /* 0x0000000000e88947 */ /* 0x000fea0003800000 */
[----:B------:R-:W-:-:S13]  /*67c0*/  ISETP.NE.AND P0, PT, R0, 0x17, PT ;  /* 0x000000170000780c */ /* 0x000fda0003f05270 */
[----:B------:R-:W-:Y:S05]  /*67d0*/  @!P0 BRA `(.L_x_6192) ;  /* 0x0000000000908947 */ /* 0x000fea0003800000 */
[----:B------:R-:W-:-:S13]  /*67e0*/  ISETP.NE.AND P0, PT, R0, 0x18, PT ;  /* 0x000000180000780c */ /* 0x000fda0003f05270 */
[----:B------:R-:W-:Y:S05]  /*67f0*/  @!P0 BRA `(.L_x_6193) ;  /* 0x0000000000448947 */ /* 0x000fea0003800000 */
.L_x_6169:
        /* <DEDUP_REMOVED lines=16> */
.L_x_6194:
[----:B------:R-:W-:Y:S05]  /*6900*/  BRA `(.L_x_6170) ;  /* 0x0000000000a07947 */ /* 0x000fea0003800000 */
.L_x_6193:
        /* <DEDUP_REMOVED lines=13> */
.L_x_6196:
[----:B------:R-:W-:Y:S05]  /*69e0*/  BSYNC.RECONVERGENT B0 ;  /* 0x0000000000007941 */ /* 0x000fea0003800200 */
.L_x_6195:
[----:B------:R-:W-:-:S05]  /*69f0*/  LOP3.LUT R3, R0, 0x80, R3, 0xf8, !PT ;  /* 0x0000008000037812 */ /* 0x000fca00078ef803 */
[----:B------:R2:W-:Y:S01]  /*6a00*/  STG.E.U8 desc[UR36][R8.64], R3 ;  /* 0x0000000308007986 */ /* 0x0005e2000c101124 */
[----:B------:R-:W-:Y:S05]  /*6a10*/  BRA `(.L_x_6170) ;  /* 0x00000000005c7947 */ /* 0x000fea0003800000 */
.L_x_6192:
        /* <DEDUP_REMOVED lines=12> */
.L_x_6198:
[----:B------:R-:W-:Y:S01]  /*6ae0*/  IMAD.MOV.U32 R0, RZ, RZ, 0x7f ;  /* 0x0000007fff007424 */ /* 0x000fe200078e00ff */
[----:B------:R-:W-:-:S04]  /*6af0*/  ISETP.GT.U32.AND P0, PT, R3, 0x7f800000, PT ;  /* 0x7f8000000300780c */ /* 0x000fc80003f04070 */
[----:B------:R-:W-:-:S09]  /*6b00*/  SEL R0, R0, 0x7c, P0 ;  /* 0x0000007c00007807 */ /* 0x000fd20000000000 */
.L_x_6199:
[----:B------:R-:W-:Y:S05]  /*6b10*/  BSYNC.RECONVERGENT B0 ;  /* 0x0000000000007941 */ /* 0x000fea0003800200 */
.L_x_6197:
[----:B------:R-:W-:-:S04]  /*6b20*/  SHF.R.U32.HI R3, RZ, 0x18, R17 ;  /* 0x00000018ff037819 */ /* 0x000fc80000011611 */
[----:B------:R-:W-:-:S05]  /*6b30*/  LOP3.LUT R3, R0, 0x80, R3, 0xf8, !PT ;  /* 0x0000008000037812 */ /* 0x000fca00078ef803 */
[----:B------:R1:W-:Y:S01]  /*6b40*/  STG.E.U8 desc[UR36][R8.64], R3 ;  /* 0x0000000308007986 */ /* 0x0003e2000c101124 */
[----:B------:R-:W-:Y:S05]  /*6b50*/  BRA `(.L_x_6170) ;  /* 0x00000000000c7947 */ /* 0x000fea0003800000 */
.L_x_6191:
[----:B------:R-:W0:Y:S02]  /*6b60*/  I2F.S8 R0, R17 ;  /* 0x0000001100007306 */ /* 0x000e240000001400 */
[----:B0-----:R-:W-:-:S05]  /*6b70*/  F2FP.BF16.F32.PACK_AB R0, RZ, R0 ;  /* 0x00000000ff00723e */ /* 0x001fca00000010ff */
[----:B------:R0:W-:Y:S02]  /*6b80*/  STG.E.U16 desc[UR36][R8.64], R0 ;  /* 0x0000000008007986 */ /* 0x0001e4000c101524 */
.L_x_6170:
[----:B------:R-:W-:-:S07]  /*6b90*/  VIADD R2, R2, 0x80 ;  /* 0x0000008002027836 */ /* 0x000fce0000000000 */
.L_x_6129:
[----:B------:R-:W-:Y:S05]  /*6ba0*/  BSYNC.RECONVERGENT B7 ;  /* 0x0000000000077941 */ /* 0x000fea0003800200 */
.L_x_6090:
        /* <DEDUP_REMOVED lines=21> */
.L_x_6203:
[----:B------:R-:W-:Y:S01]  /*6d00*/  STG.E.U8 desc[UR36][R2.64], R16 ;  /* 0x0000001002007986 */ /* 0x000fe2000c101124 */
[----:B------:R-:W-:Y:S05]  /*6d10*/  EXIT ;  /* 0x000000000000794d */ /* 0x000fea0003800000 */
.L_x_6202:
        /* <DEDUP_REMOVED lines=10> */
[----:B------:R-:W-:Y:S01]  /*6dc0*/  STG.E.64 desc[UR36][R2.64], R4 ;  /* 0x0000000402007986 */ /* 0x000fe2000c101b24 */
[----:B------:R-:W-:Y:S05]  /*6dd0*/  EXIT ;  /* 0x000000000000794d */ /* 0x000fea0003800000 */
.L_x_6206:
[----:B------:R-:W-:-:S04]  /*6de0*/  LOP3.LUT R16, R16, 0xffff, RZ, 0xc0, !PT ;  /* 0x0000ffff10107812 */ /* 0x000fc800078ec0ff */
[----:B------:R-:W-:-:S05]  /*6df0*/  PRMT R5, R16, 0x8880, RZ ;  /* 0x0000888010057816 */ /* 0x000fca00000000ff */
[----:B------:R-:W-:Y:S01]  /*6e00*/  STG.E desc[UR36][R2.64], R5 ;  /* 0x0000000502007986 */ /* 0x000fe2000c101924 */
[----:B------:R-:W-:Y:S05]  /*6e10*/  EXIT ;  /* 0x000000000000794d */ /* 0x000fea0003800000 */
.L_x_6205:
[----:B------:R-:W-:-:S04]  /*6e20*/  PRMT R5, R16, 0x8880, RZ ;  /* 0x0000888010057816 */ /* 0x000fc800000000ff */
[----:B------:R-:W-:-:S05]  /*6e30*/  PRMT R5, R5, 0x7710, RZ ;  /* 0x0000771005057816 */ /* 0x000fca00000000ff */
[----:B------:R-:W-:Y:S01]  /*6e40*/  STG.E.U16 desc[UR36][R2.64], R5 ;  /* 0x0000000502007986 */ /* 0x000fe2000c101524 */
[----:B------:R-:W-:Y:S05]  /*6e50*/  EXIT ;  /* 0x000000000000794d */ /* 0x000fea0003800000 */
.L_x_6201:
[----:B------:R-:W-:-:S13]  /*6e60*/  ISETP.GT.AND P0, PT, R0, 0x6, PT ;  /* 0x000000060000780c */ /* 0x000fda0003f04270 */
[----:B------:R-:W-:Y:S05]  /*6e70*/  @P0 BRA `(.L_x_6207) ;  /* 0x00000000002c0947 */ /* 0x000fea0003800000 */
[----:B------:R-:W-:-:S13]  /*6e80*/  ISETP.NE.AND P0, PT, R0, 0x5, PT ;  /* 0x000000050000780c */ /* 0x000fda0003f05270 */
[----:B------:R-:W-:Y:S05]  /*6e90*/  @!P0 BRA `(.L_x_6208) ;  /* 0x0000000000148947 */ /* 0x000fea0003800000 */
[----:B------:R-:W-:-:S13]  /*6ea0*/  ISETP.NE.AND P0, PT, R0, 0x6, PT ;  /* 0x000000060000780c */ /* 0x000fda0003f05270 */
[----:B------:R-:W-:Y:S05]  /*6eb0*/  @P0 BRA `(.L_x_6204) ;  /* 0x0000000800340947 */ /* 0x000fea0003800000 */
[----:B------:R-:W0:Y:S02]  /*6ec0*/  I2F.S8 R5, R16 ;  /* 0x0000001000057306 */ /* 0x000e240000001400 */
[----:B0-----:R-:W-:Y:S01]  /*6ed0*/  STG.E desc[UR36][R2.64], R5 ;  /* 0x0000000502007986 */ /* 0x001fe2000c101924 */
[----:B------:R-:W-:Y:S05]  /*6ee0*/  EXIT ;  /* 0x000000000000794d */ /* 0x000fea0003800000 */
.L_x_6208:
[----:B------:R-:W0:Y:S02]  /*6ef0*/  I2F.S8 R0, R16 ;  /* 0x0000001000007306 */ /* 0x000e240000001400 */
[----:B0-----:R-:W-:-:S05]  /*6f00*/  F2FP.F16.F32.PACK_AB R0, RZ, R0 ;  /* 0x00000000ff00723e */ /* 0x001fca00000000ff */
[----:B------:R-:W-:Y:S01]  /*6f10*/  STG.E.U16 desc[UR36][R2.64], R0 ;  /* 0x0000000002007986 */ /* 0x000fe2000c101524 */
[----:B------:R-:W-:Y:S05]  /*6f20*/  EXIT ;  /* 0x000000000000794d */ /* 0x000fea0003800000 */
.L_x_6207:
        /* <DEDUP_REMOVED lines=8> */
[----:B0-----:R-:W-:Y:S01]  /*6fb0*/  STG.E.64 desc[UR36][R2.64], R16 ;  /* 0x0000001002007986 */ /* 0x001fe2000c101b24 */
[----:B------:R-:W-:Y:S05]  /*6fc0*/  EXIT ;  /* 0x000000000000794d */ /* 0x000fea0003800000 */
.L_x_6210:
[----:B------:R-:W0:Y:S02]  /*6fd0*/  I2F.S8 R16, R16 ;  /* 0x0000001000107306 */ /* 0x000e240000001400 */
[----:B0-----:R-:W-:-:S04]  /*6fe0*/  F2FP.F16.F32.PACK_AB R5, RZ, R16 ;  /* 0x00000010ff05723e */ /* 0x001fc800000000ff */
[----:B------:R-:W-:-:S05]  /*6ff0*/  PRMT R5, R5, 0x5410, RZ ;  /* 0x0000541005057816 */ /* 0x000fca00000000ff */
[----:B------:R-:W-:Y:S01]  /*7000*/  STG.E desc[UR36][R2.64], R5 ;  /* 0x0000000502007986 */ /* 0x000fe2000c101924 */
[----:B------:R-:W-:Y:S05]  /*7010*/  EXIT ;  /* 0x000000000000794d */ /* 0x000fea0003800000 */
.L_x_6209:
[----:B------:R-:W-:-:S04]  /*7020*/  PRMT R4, R16, 0x8880, RZ ;  /* 0x0000888010047816 */ /* 0x000fc800000000ff */
[----:B------:R-:W-:-:S06]  /*7030*/  PRMT R4, R4, 0x7710, RZ ;  /* 0x0000771004047816 */ /* 0x000fcc00000000ff */
[----:B------:R-:W0:Y:S02]  /*7040*/  I2F.F64.S16 R4, R4 ;  /* 0x0000000400047312 */ /* 0x000e240000101c00 */
[----:B0-----:R-:W-:Y:S01]  /*7050*/  STG.E.64 desc[UR36][R2.64], R4 ;  /* 0x0000000402007986 */ /* 0x001fe2000c101b24 */
[----:B------:R-:W-:Y:S05]  /*7060*/  EXIT ;  /* 0x000000000000794d */ /* 0x000fea0003800000 */
.L_x_6200:
        /* <DEDUP_REMOVED lines=12> */
[----:B------:R-:W-:Y:S01]  /*7130*/  STG.E.U16 desc[UR36][R2.64], R5 ;  /* 0x0000000502007986 */ /* 0x000fe2000c101524 */
[----:B------:R-:W-:Y:S05]  /*7140*/  EXIT ;  /* 0x000000000000794d */ /* 0x000fea0003800000 */
.L_x_6214:
        /* <DEDUP_REMOVED lines=18> */
.L_x_6217:
[----:B------:R-:W-:-:S04]  /*7270*/  SHF.R.U32.HI R5, RZ, 0x18, R5 ;  /* 0x00000018ff057819 */ /* 0x000fc80000011605 */
[----:B------:R-:W-:-:S07]  /*7280*/  LOP3.LUT R0, R0, 0x80, R5, 0xf8, !PT ;  /* 0x0000008000007812 */ /* 0x000fce00078ef805 */
.L_x_6216:
[----:B------:R-:W-:Y:S05]  /*7290*/  BSYNC.RECONVERGENT B0 ;  /* 0x0000000000007941 */ /* 0x000fea0003800200 */
.L_x_6215:
[----:B------:R-:W-:Y:S01]  /*72a0*/  STG.E.U8 desc[UR36][R2.64], R0 ;  /* 0x0000000002007986 */ /* 0x000fe2000c101124 */
[----:B------:R-:W-:Y:S05]  /*72b0*/  EXIT ;  /* 0x000000000000794d */ /* 0x000fea0003800000 */
.L_x_6213:
        /* <DEDUP_REMOVED lines=18> */
.L_x_6220:
[----:B------:R-:W-:-:S04]  /*73e0*/  SHF.R.U32.HI R5, RZ, 0x18, R5 ;  /* 0x00000018ff057819 */ /* 0x000fc80000011605 */
[----:B------:R-:W-:-:S07]  /*73f0*/  LOP3.LUT R0, R0, 0x80, R5, 0xf8, !PT ;  /* 0x0000008000007812 */ /* 0x000fce00078ef805 */
.L_x_6219:
[----:B------:R-:W-:Y:S05]  /*7400*/  BSYNC.RECONVERGENT B0 ;  /* 0x0000000000007941 */ /* 0x000fea0003800200 */
.L_x_6218:
[----:B------:R-:W-:Y:S01]  /*7410*/  STG.E.U8 desc[UR36][R2.64], R0 ;  /* 0x0000000002007986 */ /* 0x000fe2000c101124 */
[----:B------:R-:W-:Y:S05]  /*7420*/  EXIT ;  /* 0x000000000000794d */ /* 0x000fea0003800000 */
.L_x_6212:
        /* <DEDUP_REMOVED lines=22> */
.L_x_6222:
[----:B------:R-:W-:-:S04]  /*7590*/  LOP3.LUT R16, R16, 0xffff, RZ, 0xc0, !PT ;  /* 0x0000ffff10107812 */ /* 0x000fc800078ec0ff */
[----:B------:R-:W-:-:S05]  /*75a0*/  PRMT R16, R16, 0x8880, RZ ;  /* 0x0000888010107816 */ /* 0x000fca00000000ff */
[----:B------:R-:W-:-:S05]  /*75b0*/  IMAD.MOV.U32 R4, RZ, RZ, R16 ;  /* 0x000000ffff047224 */ /* 0x000fca00078e0010 */
[----:B------:R-:W-:-:S05]  /*75c0*/  SHF.R.S32.HI R5, RZ, 0x1f, R4 ;  /* 0x0000001fff057819 */ /* 0x000fca0000011404 */
[----:B------:R-:W-:Y:S01]  /*75d0*/  STG.E.64 desc[UR36][R2.64], R4 ;  /* 0x0000000402007986 */ /* 0x000fe2000c101b24 */
[----:B------:R-:W-:Y:S05]  /*75e0*/  EXIT ;  /* 0x000000000000794d */ /* 0x000fea0003800000 */
.L_x_6221:
[----:B------:R-:W-:-:S04]  /*75f0*/  LOP3.LUT R16, R16, 0xffff, RZ, 0xc0, !PT ;  /* 0x0000ffff10107812 */ /* 0x000fc800078ec0ff */
[----:B------:R-:W-:-:S05]  /*7600*/  PRMT R5, R16, 0x8880, RZ ;  /* 0x0000888010057816 */ /* 0x000fca00000000ff */
[----:B------:R-:W-:Y:S01]  /*7610*/  STG.E desc[UR36][R2.64], R5 ;  /* 0x0000000502007986 */ /* 0x000fe2000c101924 */
[----:B------:R-:W-:Y:S05]  /*7620*/  EXIT ;  /* 0x000000000000794d */ /* 0x000fea0003800000 */
.L_x_6211:
        /* <DEDUP_REMOVED lines=8> */
[----:B------:R-:W-:Y:S01]  /*76b0*/  STG.E.U8 desc[UR36][R2.64], R5 ;  /* 0x0000000502007986 */ /* 0x000fe2000c101124 */
[----:B------:R-:W-:Y:S05]  /*76c0*/  EXIT ;  /* 0x000000000000794d */ /* 0x000fea0003800000 */
.L_x_6224:
[----:B------:R-:W-:Y:S02]  /*76d0*/  PRMT R4, R16, 0x8880, RZ ;  /* 0x0000888010047816 */ /* 0x000fe400000000ff */
[----:B------:R-:W-:Y:S02]  /*76e0*/  CS2R R6, SRZ ;  /* 0x0000000000067805 */ /* 0x000fe4000001ff00 */
[----:B------:R-:W-:-:S06]  /*76f0*/  PRMT R4, R4, 0x7710, RZ ;  /* 0x0000771004047816 */ /* 0x000fcc00000000ff */
[----:B------:R-:W0:Y:S02]  /*7700*/  I2F.F64.S16 R4, R4 ;  /* 0x0000000400047312 */ /* 0x000e240000101c00 */
[----:B0-----:R-:W-:Y:S01]  /*7710*/  STG.E.128 desc[UR36][R2.64], R4 ;  /* 0x0000000402007986 */ /* 0x001fe2000c101d24 */
[----:B------:R-:W-:Y:S05]  /*7720*/  EXIT ;  /* 0x000000000000794d */ /* 0x000fea0003800000 */
.L_x_6223:
[----:B------:R-:W-:-:S13]  /*7730*/  ISETP.NE.AND P0, PT, R0, 0xf, PT ;  /* 0x0000000f0000780c */ /* 0x000fda0003f05270 */
[----:B------:R-:W-:Y:S05]  /*7740*/  @!P0 BRA `(.L_x_6225) ;  /* 0x0000000000e88947 */ /* 0x000fea0003800000 */
[----:B------:R-:W-:-:S13]  /*7750*/  ISETP.NE.AND P0, PT, R0, 0x17, PT ;  /* 0x000000170000780c */ /* 0x000fda0003f05270 */
[----:B------:R-:W-:Y:S05]  /*7760*/  @!P0 BRA `(.L_x_6226) ;  /* 0x0000000000908947 */ /* 0x000fea0003800000 */
[----:B------:R-:W-:-:S13]  /*7770*/  ISETP.NE.AND P0, PT, R0, 0x18, PT ;  /* 0x000000180000780c */ /* 0x000fda0003f05270 */
[----:B------:R-:W-:Y:S05]  /*7780*/  @!P0 BRA `(.L_x_6227) ;  /* 0x0000000000448947 */ /* 0x000fea0003800000 */
.L_x_6204:
        /* <DEDUP_REMOVED lines=16> */
.L_x_6228:
[----:B------:R-:W-:Y:S05]  /*7890*/  EXIT ;  /* 0x000000000000794d */ /* 0x000fea0003800000 */
.L_x_6227:
        /* <DEDUP_REMOVED lines=13> */
.L_x_6230:
[----:B------:R-:W-:Y:S05]  /*7970*/  BSYNC.RECONVERGENT B0 ;  /* 0x0000000000007941 */ /* 0x000fea0003800200 */
.L_x_6229:
[----:B------:R-:W-:-:S05]  /*7980*/  LOP3.LUT R5, R0, 0x80, R5, 0xf8, !PT ;  /* 0x0000008000057812 */ /* 0x000fca00078ef805 */
[----:B------:R-:W-:Y:S01]  /*7990*/  STG.E.U8 desc[UR36][R2.64], R5 ;  /* 0x0000000502007986 */ /* 0x000fe2000c101124 */
[----:B------:R-:W-:Y:S05]  /*79a0*/  EXIT ;  /* 0x000000000000794d */ /* 0x000fea0003800000 */
.L_x_6226:
        /* <DEDUP_REMOVED lines=12> */
.L_x_6232:
[----:B------:R-:W-:Y:S01]  /*7a70*/  IMAD.MOV.U32 R0, RZ, RZ, 0x7f ;  /* 0x0000007fff007424 */ /* 0x000fe200078e00ff */
[----:B------:R-:W-:-:S04]  /*7a80*/  ISETP.GT.U32.AND P0, PT, R4, 0x7f800000, PT ;  /* 0x7f8000000400780c */ /* 0x000fc80003f04070 */
[----:B------:R-:W-:-:S09]  /*7a90*/  SEL R0, R0, 0x7c, P0 ;  /* 0x0000007c00007807 */ /* 0x000fd20000000000 */
.L_x_6233:
[----:B------:R-:W-:Y:S05]  /*7aa0*/  BSYNC.RECONVERGENT B0 ;  /* 0x0000000000007941 */ /* 0x000fea0003800200 */
.L_x_6231:
[----:B------:R-:W-:-:S04]  /*7ab0*/  SHF.R.U32.HI R5, RZ, 0x18, R5 ;  /* 0x00000018ff057819 */ /* 0x000fc80000011605 */
[----:B------:R-:W-:-:S05]  /*7ac0*/  LOP3.LUT R5, R0, 0x80, R5, 0xf8, !PT ;  /* 0x0000008000057812 */ /* 0x000fca00078ef805 */
[----:B------:R-:W-:Y:S01]  /*7ad0*/  STG.E.U8 desc[UR36][R2.64], R5 ;  /* 0x0000000502007986 */ /* 0x000fe2000c101124 */
[----:B------:R-:W-:Y:S05]  /*7ae0*/  EXIT ;  /* 0x000000000000794d */ /* 0x000fea0003800000 */
.L_x_6225:
[----:B------:R-:W0:Y:S02]  /*7af0*/  I2F.S8 R0, R16 ;  /* 0x0000001000007306 */ /* 0x000e240000001400 */
[----:B0-----:R-:W-:-:S05]  /*7b00*/  F2FP.BF16.F32.PACK_AB R0, RZ, R0 ;  /* 0x00000000ff00723e */ /* 0x001fca00000010ff */
[----:B------:R-:W-:Y:S01]  /*7b10*/  STG.E.U16 desc[UR36][R2.64], R0 ;  /* 0x0000000002007986 */ /* 0x000fe2000c101524 */
[----:B------:R-:W-:Y:S05]  /*7b20*/  EXIT ;  /* 0x000000000000794d */ /* 0x000fea0003800000 */
.L_x_6234:
        /* <DEDUP_REMOVED lines=13> */
.L_x_25859:


//--------------------- .text._ZN2at6native18elementwise_kernelILi128ELi4EZNS0_22gpu_kernel_impl_nocastINS0_13AUnaryFunctorIaaaNS0_17BitwiseXorFunctorIaEEEEEEvRNS_18TensorIteratorBaseERKT_EUliE_EEviT1_ --------------------------
	.section	.text._ZN2at6native18elementwise_kernelILi128ELi4EZNS0_22gpu_kernel_impl_nocastINS0_13AUnaryFunctorIaaaNS0_17BitwiseXorFunctorIaEEEEEEvRNS_18TensorIteratorBaseERKT_EUliE_EEviT1_,"ax",@progbits
	.align	128
        .global         _ZN2at6native18elementwise_kernelILi128ELi4EZNS0_22gpu_kernel_impl_nocastINS0_13AUnaryFunctorIaaaNS0_17BitwiseXorFunctorIaEEEEEEvRNS_18TensorIteratorBaseERKT_EUliE_EEviT1_
        .type           _ZN2at6native18elementwise_kernelILi128ELi4EZNS0_22gpu_kernel_impl_nocastINS0_13AUnaryFunctorIaaaNS0_17BitwiseXorFunctorIaEEEEEEvRNS_18TensorIteratorBaseERKT_EUliE_EEviT1_,@function
        .size           _ZN2at6native18elementwise_kernelILi128ELi4EZNS0_22gpu_kernel_impl_nocastINS0_13AUnaryFunctorIaaaNS0_17BitwiseXorFunctorIaEEEEEEvRNS_18TensorIteratorBaseERKT_EUliE_EEviT1_,(.L_x_25860 - _ZN2at6native18elementwise_kernelILi128ELi4EZNS0_22gpu_kernel_impl_nocastINS0_13AUnaryFunctorIaaaNS0_17BitwiseXorFunctorIaEEEEEEvRNS_18TensorIteratorBaseERKT_EUliE_EEviT1_)
        .other          _ZN2at6native18elementwise_kernelILi128ELi4EZNS0_22gpu_kernel_impl_nocastINS0_13AUnaryFunctorIaaaNS0_17BitwiseXorFunctorIaEEEEEEvRNS_18TensorIteratorBaseERKT_EUliE_EEviT1_,@"STO_CUDA_ENTRY STV_DEFAULT"
_ZN2at6native18elementwise_kernelILi128ELi4EZNS0_22gpu_kernel_impl_nocastINS0_13AUnaryFunctorIaaaNS0_17BitwiseXorFunctorIaEEEEEEvRNS_18TensorIteratorBaseERKT_EUliE_EEviT1_:
.text._ZN2at6native18elementwise_kernelILi128ELi4EZNS0_22gpu_kernel_impl_nocastINS0_13AUnaryFunctorIaaaNS0_17BitwiseXorFunctorIaEEEEEEvRNS_18TensorIteratorBaseERKT_EUliE_EEviT1_:
        /* <DEDUP_REMOVED lines=18> */
[----:B------:R-:W-:-:S04]  /*0120*/  IADD3 R3, PT, PT, R3, 0x80, RZ ;  /* 0x0000008003037810 */ /* 0x000fc80007ffe0ff */
[----:B------:R-:W-:-:S13]  /*0130*/  ISETP.GE.AND P0, PT, R3, UR4, PT ;  /* 0x0000000403007c0c */ /* 0x000fda000bf06270 */
[----:B------:R-:W-:Y:S05]  /*0140*/  @P0 BREAK.RELIABLE B1 ;  /* 0x0000000000010942 */ /* 0x000fea0003800100 */
[----:B--2---:R-:W-:-:S05]  /*0150*/  LOP3.LUT R9, R4, UR5, RZ, 0x3c, !PT ;  /* 0x0000000504097c12 */ /* 0x004fca000f8e3cff */
[----:B0-----:R0:W-:Y:S01]  /*0160*/  STG.E.U8 desc[UR6][R6.64], R9 ;  /* 0x0000000906007986 */ /* 0x0011e2000c101106 */
[----:B------:R-:W-:Y:S05]  /*0170*/  @P0 BRA `(.L_x_6239) ;  /* 0x0000000000400947 */ /* 0x000fea0003800000 */
[----:B------:R-:W1:Y:S02]  /*0180*/  LDC.64 R4, c[0x0][0x588] ;  /* 0x00016200ff047b82 */ /* 0x000e640000000a00 */
[----:B-1----:R-:W2:Y:S06]  /*0190*/  LDG.E.U8 R4, desc[UR6][R4.64] ;  /* 0x0000000604047981 */ /* 0x002eac000c1e1100 */
[----:B0-----:R-:W0:Y:S01]  /*01a0*/  LDC.64 R6, c[0x0][0x580] ;  /* 0x00016000ff067b82 */ /* 0x001e220000000a00 */
[----:B------:R-:W-:Y:S02]  /*01b0*/  IADD3 R3, PT, PT, R3, 0x80, RZ ;  /* 0x0000008003037810 */ /* 0x000fe40007ffe0ff */
[----:B--2---:R-:W-:-:S05]  /*01c0*/  LOP3.LUT R9, R4, UR5, RZ, 0x3c, !PT ;  /* 0x0000000504097c12 */ /* 0x004fca000f8e3cff */
[----:B0-----:R0:W-:Y:S02]  /*01d0*/  STG.E.U8 desc[UR6][R6.64], R9 ;  /* 0x0000000906007986 */ /* 0x0011e4000c101106 */
.L_x_6238:
[----:B------:R-:W-:-:S13]  /*01e0*/  ISETP.GE.AND P0, PT, R3, UR4, PT ;  /* 0x0000000403007c0c */ /* 0x000fda000bf06270 */
[----:B------:R-:W-:Y:S05]  /*01f0*/  @P0 BREAK.RELIABLE B1 ;  /* 0x0000000000010942 */ /* 0x000fea0003800100 */
[----:B------:R-:W-:Y:S05]  /*0200*/  @P0 BRA `(.L_x_6239) ;  /* 0x00000000001c0947 */ /* 0x000fea0003800000 */
[----:B------:R-:W-:Y:S05]  /*0210*/  BSYNC.RELIABLE B1 ;  /* 0x0000000000017941 */ /* 0x000fea0003800100 */
.L_x_6237:
[----:B------:R-:W1:Y:S02]  /*0220*/  LDC.64 R4, c[0x0][0x588] ;  /* 0x00016200ff047b82 */ /* 0x000e640000000a00 */
[----:B-1----:R-:W2:Y:S06]  /*0230*/  LDG.E.U8 R4, desc[UR6][R4.64] ;  /* 0x0000000604047981 */ /* 0x002eac000c1e1100 */
[----:B0-----:R-:W0:Y:S01]  /*0240*/  LDC.64 R6, c[0x0][0x580] ;  /* 0x00016000ff067b82 */ /* 0x001e220000000a00 */
[----:B------:R-:W-:Y:S02]  /*0250*/  IADD3 R3, PT, PT, R3, 0x80, RZ ;  /* 0x0000008003037810 */ /* 0x000fe40007ffe0ff */
[----:B--2---:R-:W-:-:S05]  /*0260*/  LOP3.LUT R9, R4, UR5, RZ, 0x3c, !PT ;  /* 0x0000000504097c12 */ /* 0x004fca000f8e3cff */
[----:B0-----:R1:W-:Y:S02]  /*0270*/  STG.E.U8 desc[UR6][R6.64], R9 ;  /* 0x0000000906007986 */ /* 0x0013e4000c101106 */
.L_x_6239:
[----:B------:R-:W-:Y:S05]  /*0280*/  BSYNC.RECONVERGENT B0 ;  /* 0x0000000000007941 */ /* 0x000fea0003800200 */
.L_x_6236:
[----:B------:R-:W-:Y:S05]  /*0290*/  WARPSYNC.ALL ;  /* 0x0000000000007948 */ /* 0x000fea0003800000 */
[----:B------:R-:W-:-:S13]  /*02a0*/  ISETP.GE.AND P0, PT, R3, UR4, PT ;  /* 0x0000000403007c0c */ /* 0x000fda000bf06270 */
[----:B------:R-:W-:Y:S05]  /*02b0*/  @P0 EXIT ;  /* 0x000000000000094d */ /* 0x000fea0003800000 */
[----:B------:R-:W2:Y:S02]  /*02c0*/  LDC.64 R2, c[0x0][0x588] ;  /* 0x00016200ff027b82 */ /* 0x000ea40000000a00 */
[----:B--2---:R-:W0:Y:S06]  /*02d0*/  LDG.E.U8 R2, desc[UR6][R2.64] ;  /* 0x0000000602027981 */ /* 0x004e2c000c1e1100 */
[----:B------:R-:W2:Y:S01]  /*02e0*/  LDC.64 R4, c[0x0][0x580] ;  /* 0x00016000ff047b82 */ /* 0x000ea20000000a00 */
[----:B01----:R-:W-:-:S05]  /*02f0*/  LOP3.LUT R7, R2, UR5, RZ, 0x3c, !PT ;  /* 0x0000000502077c12 */ /* 0x003fca000f8e3cff */
[----:B--2---:R-:W-:Y:S01]  /*0300*/  STG.E.U8 desc[UR6][R4.64], R7 ;  /* 0x0000000704007986 */ /* 0x004fe2000c101106 */
[----:B------:R-:W-:Y:S05]  /*0310*/  EXIT ;  /* 0x000000000000794d */ /* 0x000fea0003800000 */
.L_x_6235:
        /* <DEDUP_REMOVED lines=306> */
.L_x_6243:
[----:B------:R-:W0:Y:S02]  /*1640*/  LDCU.128 UR8, c[0x0][0x580] ;  /* 0x0000b000ff0877ac */ /* 0x000e240008000c00 */
[----:B0-----:R-:W-:-:S04]  /*1650*/  IADD3 R6, P0, PT, R4, UR10, RZ ;  /* 0x0000000a04067c10 */ /* 0x001fc8000ff1e0ff */
[----:B------:R-:W-:-:S05]  /*1660*/  IADD3.X R7, PT, PT, RZ, UR11, RZ, P0, !PT ;  /* 0x0000000bff077c10 */ /* 0x000fca00087fe4ff */
[----:B------:R-:W2:Y:S01]  /*1670*/  LDG.E.U8 R6, desc[UR6][R6.64] ;  /* 0x0000000606067981 */ /* 0x000ea2000c1e1100 */
[----:B------:R-:W-:Y:S02]  /*1680*/  IADD3 R4, P0, PT, R5, UR8, RZ ;  /* 0x0000000805047c10 */ /* 0x000fe4000ff1e0ff */
[----:B------:R-:W-:Y:S02]  /*1690*/  IADD3 R3, PT, PT, R3, 0x80, RZ ;  /* 0x0000008003037810 */ /* 0x000fe40007ffe0ff */
[----:B------:R-:W-:Y:S02]  /*16a0*/  IADD3.X R5, PT, PT, RZ, UR9, RZ, P0, !PT ;  /* 0x00000009ff057c10 */ /* 0x000fe400087fe4ff */
[----:B------:R-:W-:-:S13]  /*16b0*/  ISETP.GE.AND P0, PT, R3, UR4, PT ;  /* 0x0000000403007c0c */ /* 0x000fda000bf06270 */
[----:B------:R-:W-:Y:S05]  /*16c0*/  @P0 BREAK.RELIABLE B1 ;  /* 0x0000000000010942 */ /* 0x000fea0003800100 */
[----:B--2---:R-:W-:-:S05]  /*16d0*/  LOP3.LUT R9, R6, UR5, RZ, 0x3c, !PT ;  /* 0x0000000506097c12 */ /* 0x004fca000f8e3cff */
[----:B------:R0:W-:Y:S01]  /*16e0*/  STG.E.U8 desc[UR6][R4.64], R9 ;  /* 0x0000000904007986 */ /* 0x0001e2000c101106 */
        /* <DEDUP_REMOVED lines=299> */
.L_x_6245:
[----:B------:R-:W0:Y:S02]  /*29a0*/  LDCU.128 UR8, c[0x0][0x580] ;  /* 0x0000b000ff0877ac */ /* 0x000e240008000c00 */
[----:B0-----:R-:W-:-:S04]  /*29b0*/  IADD3 R6, P0, PT, R4, UR10, RZ ;  /* 0x0000000a04067c10 */ /* 0x001fc8000ff1e0ff */
[----:B------:R-:W-:-:S05]  /*29c0*/  IADD3.X R7, PT, PT, RZ, UR11, RZ, P0, !PT ;  /* 0x0000000bff077c10 */ /* 0x000fca00087fe4ff */
[----:B------:R-:W2:Y:S01]  /*29d0*/  LDG.E.U8 R6, desc[UR6][R6.64] ;  /* 0x0000000606067981 */ /* 0x000ea2000c1e1100 */
[----:B------:R-:W-:Y:S02]  /*29e0*/  IADD3 R4, P0, PT, R5, UR8, RZ ;  /* 0x0000000805047c10 */ /* 0x000fe4000ff1e0ff */
[----:B------:R-:W-:Y:S02]  /*29f0*/  IADD3 R3, PT, PT, R3, 0x80, RZ ;  /* 0x0000008003037810 */ /* 0x000fe40007ffe0ff */
[----:B------:R-:W-:Y:S02]  /*2a00*/  IADD3.X R5, PT, PT, RZ, UR9, RZ, P0, !PT ;  /* 0x00000009ff057c10 */ /* 0x000fe400087fe4ff */
[----:B--2---:R-:W-:-:S05]  /*2a10*/  LOP3.LUT R9, R6, UR5, RZ, 0x3c, !PT ;  /* 0x0000000506097c12 */ /* 0x004fca000f8e3cff */
[----:B------:R0:W-:Y:S02]  /*2a20*/  STG.E.U8 desc[UR6][R4.64], R9 ;  /* 0x0000000904007986 */ /* 0x0001e4000c101106 */
.L_x_6242:
[----:B------:R-:W-:-:S13]  /*2a30*/  ISETP.GE.AND P0, PT, R3, UR4, PT ;  /* 0x0000000403007c0c */ /* 0x000fda000bf06270 */
[----:B------:R-:W-:Y:S05]  /*2a40*/  @P0 BREAK.RELIABLE B1 ;  /* 0x0000000000010942 */ /* 0x000fea0003800100 */
[----:B------:R-:W-:Y:S05]  /*2a50*/  @P0 BRA `(.L_x_6244) ;  /* 0x0000001000d00947 */ /* 0x000fea0003800000 */
[----:B------:R-:W-:Y:S05]  /*2a60*/  BSYNC.RELIABLE B1 ;  /* 0x0000000000017941 */ /* 0x000fea0003800100 */
.L_x_6241:
        /* <DEDUP_REMOVED lines=298> */
.L_x_6246:
        /* <DEDUP_REMOVED lines=9> */
.L_x_6244:
[----:B------:R-:W-:Y:S05]  /*3da0*/  BSYNC.RECONVERGENT B0 ;  /* 0x0000000000007941 */ /* 0x000fea0003800200 */
.L_x_6240:
        /* <DEDUP_REMOVED lines=301> */
.L_x_6247:
[----:B------:R-:W0:Y:S02]  /*5080*/  LDCU.128 UR8, c[0x0][0x580] ;  /* 0x0000b000ff0877ac */ /* 0x000e240008000c00 */
[----:B0-----:R-:W-:-:S04]  /*5090*/  IADD3 R4, P0, PT, R2, UR10, RZ ;  /* 0x0000000a02047c10 */ /* 0x001fc8000ff1e0ff */
[----:B------:R-:W-:-:S05]  /*50a0*/  IADD3.X R5, PT, PT, RZ, UR11, RZ, P0, !PT ;  /* 0x0000000bff057c10 */ /* 0x000fca00087fe4ff */
[----:B------:R-:W2:Y:S01]  /*50b0*/  LDG.E.U8 R4, desc[UR6][R4.64] ;  /* 0x0000000604047981 */ /* 0x000ea2000c1e1100 */
[----:B------:R-:W-:-:S04]  /*50c0*/  IADD3 R2, P0, PT, R3, UR8, RZ ;  /* 0x0000000803027c10 */ /* 0x000fc8000ff1e0ff */
[----:B------:R-:W-:Y:S02]  /*50d0*/  IADD3.X R3, PT, PT, RZ, UR9, RZ, P0, !PT ;  /* 0x00000009ff037c10 */ /* 0x000fe400087fe4ff */
[----:B--2---:R-:W-:-:S05]  /*50e0*/  LOP3.LUT R7, R4, UR5, RZ, 0x3c, !PT ;  /* 0x0000000504077c12 */ /* 0x004fca000f8e3cff */
[----:B------:R-:W-:Y:S01]  /*50f0*/  STG.E.U8 desc[UR6][R2.64], R7 ;  /* 0x0000000702007986 */ /* 0x000fe2000c101106 */
[----:B------:R-:W-:Y:S05]  /*5100*/  EXIT ;  /* 0x000000000000794d */ /* 0x000fea0003800000 */
.L_x_6248:
        /* <DEDUP_REMOVED lines=15> */
.L_x_25860:


//--------------------- .text._ZN2at6native27unrolled_elementwise_kernelINS0_13AUnaryFunctorIaaaNS0_17BitwiseXorFunctorIaEEEESt5arrayIPcLm2EELi4E23TrivialOffsetCalculatorILi1EjESA_NS0_6memory15LoadWithoutCastENSB_16StoreWithoutCastEEEviT_T0_T2_T3_T4_T5_ --------------------------
	.section	.text._ZN2at6native27unrolled_elementwise_kernelINS0_13AUnaryFunctorIaaaNS0_17BitwiseXorFunctorIaEEEESt5arrayIPcLm2EELi4E23TrivialOffsetCalculatorILi1EjESA_NS0_6memory15LoadWithoutCastENSB_16StoreWithoutCastEEEviT_T0_T2_T3_T4_T5_,"ax",@progbits
	.align	128
        .global         _ZN2at6native27unrolled_elementwise_kernelINS0_13AUnaryFunctorIaaaNS0_17BitwiseXorFunctorIaEEEESt5arrayIPcLm2EELi4E23TrivialOffsetCalculatorILi1EjESA_NS0_6memory15LoadWithoutCastENSB_16StoreWithoutCastEEEviT_T0_T2_T3_T4_T5_
        .type           _ZN2at6native27unrolled_elementwise_kernelINS0_13AUnaryFunctorIaaaNS0_17BitwiseXorFunctorIaEEEESt5arrayIPcLm2EELi4E23TrivialOffsetCalculatorILi1EjESA_NS0_6memory15LoadWithoutCastENSB_16StoreWithoutCastEEEviT_T0_T2_T3_T4_T5_,@function
        .size           _ZN2at6native27unrolled_elementwise_kernelINS0_13AUnaryFunctorIaaaNS0_17BitwiseXorFunctorIaEEEESt5arrayIPcLm2EELi4E23TrivialOffsetCalculatorILi1EjESA_NS0_6memory15LoadWithoutCastENSB_16StoreWithoutCastEEEviT_T0_T2_T3_T4_T5_,(.L_x_25861 - _ZN2at6native27unrolled_elementwise_kernelINS0_13AUnaryFunctorIaaaNS0_17BitwiseXorFunctorIaEEEESt5arrayIPcLm2EELi4E23TrivialOffsetCalculatorILi1EjESA_NS0_6memory15LoadWithoutCastENSB_16StoreWithoutCastEEEviT_T0_T2_T3_T4_T5_)
        .other          _ZN2at6native27unrolled_elementwise_kernelINS0_13AUnaryFunctorIaaaNS0_17BitwiseXorFunctorIaEEEESt5arrayIPcLm2EELi4E23TrivialOffsetCalculatorILi1EjESA_NS0_6memory15LoadWithoutCastENSB_16StoreWithoutCastEEEviT_T0_T2_T3_T4_T5_,@"STO_CUDA_ENTRY STV_DEFAULT"
_ZN2at6native27unrolled_elementwise_kernelINS0_13AUnaryFunctorIaaaNS0_17BitwiseXorFunctorIaEEEESt5arrayIPcLm2EELi4E23TrivialOffsetCalculatorILi1EjESA_NS0_6memory15LoadWithoutCastENSB_16StoreWithoutCastEEEviT_T0_T2_T3_T4_T5_:
.text._ZN2at6native27unrolled_elementwise_kernelINS0_13AUnaryFunctorIaaaNS0_17BitwiseXorFunctorIaEEEESt5arrayIPcLm2EELi4E23TrivialOffsetCalculatorILi1EjESA_NS0_6memory15LoadWithoutCastENSB_16StoreWithoutCastEEEviT_T0_T2_T3_T4_T5_:
[----:B------:R-:W-:Y:S01]  /*0000*/  LDC R1, c[0x0][0x37c] ;  /* 0x0000df00ff017b82 */ /* 0x000fe20000000800 */
[----:B------:R-:W0:Y:S07]  /*0010*/  S2R R0, SR_CTAID.X ;  /* 0x0000000000007919 */ /* 0x000e2e0000002500 */
[----:B------:R-:W0:Y:S01]  /*0020*/  LDC R3, c[0x0][0x380] ;  /* 0x0000e000ff037b82 */ /* 0x000e220000000800 */
[----:B------:R-:W1:Y:S01]  /*0030*/  LDCU.64 UR4, c[0x0][0x358] ;  /* 0x00006b00ff0477ac */ /* 0x000e620008000a00 */
[----:B------:R-:W-:Y:S01]  /*0040*/  PRMT R12, RZ, 0x7610, R12 ;  /* 0x00007610ff0c7816 */ /* 0x000fe2000000000c */
        /* <DEDUP_REMOVED lines=19> */
[----:B------:R-:W-:-:S13]  /*0180*/  ISETP.GE.AND P0, PT, R13, R4, PT ;  /* 0x000000040d00720c */ /* 0x000fda0003f06270 */
[----:B------:R-:W1:Y:S01]  /*0190*/  @!P0 LDC.64 R2, c[0x0][0x390] ;  /* 0x0000e400ff028b82 */ /* 0x000e620000000a00 */
[----:B------:R-:W-:Y:S01]  /*01a0*/  @!P0 IMAD R13, R0, 0x200, R13 ;  /* 0x00000200000d8824 */ /* 0x000fe200078e020d */
[----:B0-----:R-:W-:Y:S01]  /*01b0*/  @!P1 IADD3 R8, P4, PT, R19, R8, RZ ;  /* 0x0000000813089210 */ /* 0x001fe20007f9e0ff */
[----:B------:R-:W-:Y:S01]  /*01c0*/  @!P2 IMAD.X R7, RZ, RZ, R7, P5 ;  /* 0x000000ffff07a224 */ /* 0x000fe200028e0607 */
[----:B------:R-:W-:Y:S02]  /*01d0*/  PRMT R14, RZ, 0x7610, R14 ;  /* 0x00007610ff0e7816 */ /* 0x000fe4000000000e */
[----:B------:R-:W-:Y:S01]  /*01e0*/  PRMT R15, RZ, 0x7610, R15 ;  /* 0x00007610ff0f7816 */ /* 0x000fe2000000000f */
[----:B------:R-:W-:-:S05]  /*01f0*/  @!P1 IMAD.X R9, RZ, RZ, R9, P4 ;  /* 0x000000ffff099224 */ /* 0x000fca00020e0609 */
[----:B------:R-:W2:Y:S01]  /*0200*/  @!P1 LDG.E.U8 R14, desc[UR4][R8.64] ;  /* 0x00000004080e9981 */ /* 0x000ea2000c1e1100 */
[----:B-1----:R-:W-:Y:S02]  /*0210*/  @!P0 IADD3 R2, P3, PT, R13, R2, RZ ;  /* 0x000000020d028210 */ /* 0x002fe40007f7e0ff */
[----:B------:R-:W-:-:S03]  /*0220*/  PRMT R13, RZ, 0x7610, R13 ;  /* 0x00007610ff0d7816 */ /* 0x000fc6000000000d */
[----:B------:R-:W-:-:S03]  /*0230*/  @!P0 IMAD.X R3, RZ, RZ, R3, P3 ;  /* 0x000000ffff038224 */ /* 0x000fc600018e0603 */
[----:B------:R-:W4:Y:S04]  /*0240*/  @!P2 LDG.E.U8 R13, desc[UR4][R6.64] ;  /* 0x00000004060da981 */ /* 0x000f28000c1e1100 */
[----:B------:R-:W5:Y:S01]  /*0250*/  @!P0 LDG.E.U8 R15, desc[UR4][R2.64] ;  /* 0x00000004020f8981 */ /* 0x000f62000c1e1100 */
[----:B------:R-:W3:Y:S01]  /*0260*/  LDCU.U8 UR6, c[0x0][0x385] ;  /* 0x000070a0ff0677ac */ /* 0x000ee20008000000 */
        /* <DEDUP_REMOVED lines=23> */
.L_x_6251:
[----:B------:R-:W-:Y:S05]  /*03e0*/  BSYNC.RELIABLE B1 ;  /* 0x0000000000017941 */ /* 0x000fea0003800100 */
.L_x_6250:
[----:B------:R-:W-:-:S13]  /*03f0*/  ISETP.GE.AND P0, PT, R5, R4, PT ;  /* 0x000000040500720c */ /* 0x000fda0003f06270 */
[----:B------:R-:W1:Y:S01]  /*0400*/  @!P0 LDC.64 R6, c[0x0][0x388] ;  /* 0x0000e200ff068b82 */ /* 0x000e620000000a00 */
[----:B0-----:R-:W-:Y:S02]  /*0410*/  @!P0 IMAD R3, R0, 0x200, R5 ;  /* 0x0000020000038824 */ /* 0x001fe400078e0205 */
[----:B------:R-:W-:-:S03]  /*0420*/  @!P0 VIADD R5, R5, 0x80 ;  /* 0x0000008005058836 */ /* 0x000fc60000000000 */
[----:B-1----:R-:W-:-:S05]  /*0430*/  @!P0 IADD3 R2, P1, PT, R3, R6, RZ ;  /* 0x0000000603028210 */ /* 0x002fca0007f3e0ff */
[----:B------:R-:W-:-:S05]  /*0440*/  @!P0 IMAD.X R3, RZ, RZ, R7, P1 ;  /* 0x000000ffff038224 */ /* 0x000fca00008e0607 */
[----:B------:R1:W-:Y:S03]  /*0450*/  @!P0 STG.E.U8 desc[UR4][R2.64], R17 ;  /* 0x0000001102008986 */ /* 0x0003e6000c101104 */
.L_x_6252:
[----:B------:R-:W-:Y:S05]  /*0460*/  BSYNC.RECONVERGENT B0 ;  /* 0x0000000000007941 */ /* 0x000fea0003800200 */
.L_x_6249:
        /* <DEDUP_REMOVED lines=9> */
.L_x_6253:
        /* <DEDUP_REMOVED lines=16> */
.L_x_25861:


//--------------------- .text._ZN2at6native29vectorized_elementwise_kernelILi2ENS0_13AUnaryFunctorIaaaNS0_17BitwiseXorFunctorIaEEEESt5arrayIPcLm2EEEEviT0_T1_ --------------------------
	.section	.text._ZN2at6native29vectorized_elementwise_kernelILi2ENS0_13AUnaryFunctorIaaaNS0_17BitwiseXorFunctorIaEEEESt5arrayIPcLm2EEEEviT0_T1_,"ax",@progbits
	.align	128
        .global         _ZN2at6native29vectorized_elementwise_kernelILi2ENS0_13AUnaryFunctorIaaaNS0_17BitwiseXorFunctorIaEEEESt5arrayIPcLm2EEEEviT0_T1_
        .type           _ZN2at6native29vectorized_elementwise_kernelILi2ENS0_13AUnaryFunctorIaaaNS0_17BitwiseXorFunctorIaEEEESt5arrayIPcLm2EEEEviT0_T1_,@function
        .size           _ZN2at6native29vectorized_elementwise_kernelILi2ENS0_13AUnaryFunctorIaaaNS0_17BitwiseXorFunctorIaEEEESt5arrayIPcLm2EEEEviT0_T1_,(.L_x_25862 - _ZN2at6native29vectorized_elementwise_kernelILi2ENS0_13AUnaryFunctorIaaaNS0_17BitwiseXorFunctorIaEEEESt5arrayIPcLm2EEEEviT0_T1_)
        .other          _ZN2at6native29vectorized_elementwise_kernelILi2ENS0_13AUnaryFunctorIaaaNS0_17BitwiseXorFunctorIaEEEESt5arrayIPcLm2EEEEviT0_T1_,@"STO_CUDA_ENTRY STV_DEFAULT"
_ZN2at6native29vectorized_elementwise_kernelILi2ENS0_13AUnaryFunctorIaaaNS0_17BitwiseXorFunctorIaEEEESt5arrayIPcLm2EEEEviT0_T1_:
.text._ZN2at6native29vectorized_elementwise_kernelILi2ENS0_13AUnaryFunctorIaaaNS0_17BitwiseXorFunctorIaEEEESt5arrayIPcLm2EEEEviT0_T1_:
        /* <DEDUP_REMOVED lines=9> */
[----:B------:R-:W0:Y:S01]  /*0090*/  S2R R16, SR_TID.X ;  /* 0x0000000000107919 */ /* 0x000e220000002100 */
[----:B------:R-:W-:Y:S02]  /*00a0*/  PRMT R15, RZ, 0x7610, R15 ;  /* 0x00007610ff0f7816 */ /* 0x000fe4000000000f */
[----:B0-----:R-:W-:Y:S01]  /*00b0*/  ISETP.GE.U32.AND P6, PT, R16, UR5, PT ;  /* 0x0000000510007c0c */ /* 0x001fe2000bfc6070 */
[----:B------:R-:W-:-:S12]  /*00c0*/  IMAD.MOV.U32 R0, RZ, RZ, R16 ;  /* 0x000000ffff007224 */ /* 0x000fd800078e0010 */
[C---:B------:R-:W-:Y:S01]  /*00d0*/  @!P6 VIADD R16, R0.reuse, 0x80 ;  /* 0x000000800010e836 */ /* 0x040fe20000000000 */
[----:B------:R-:W0:Y:S01]  /*00e0*/  @!P6 LDC.64 R4, c[0x0][0x390] ;  /* 0x0000e400ff04eb82 */ /* 0x000e220000000a00 */
[----:B------:R-:W-:-:S03]  /*00f0*/  @!P6 VIADD R9, R0, UR4 ;  /* 0x000000040009ec36 */ /* 0x000fc60008000000 */
[----:B------:R-:W-:-:S13]  /*0100*/  ISETP.GE.U32.AND P5, PT, R16, UR5, PT ;  /* 0x0000000510007c0c */ /* 0x000fda000bfa6070 */
[C---:B------:R-:W-:Y:S01]  /*0110*/  @!P5 VIADD R3, R16.reuse, UR4 ;  /* 0x000000041003dc36 */ /* 0x040fe20008000000 */
[----:B------:R-:W1:Y:S01]  /*0120*/  @!P5 LDC.64 R20, c[0x0][0x390] ;  /* 0x0000e400ff14db82 */ /* 0x000e620000000a00 */
[----:B------:R-:W-:-:S05]  /*0130*/  @!P5 VIADD R16, R16, 0x80 ;  /* 0x000000801010d836 */ /* 0x000fca0000000000 */
[----:B------:R-:W-:Y:S02]  /*0140*/  ISETP.GE.U32.AND P4, PT, R16, UR5, PT ;  /* 0x0000000510007c0c */ /* 0x000fe4000bf86070 */
[----:B0-----:R-:W-:-:S05]  /*0150*/  @!P6 IADD3 R8, P0, PT, R9, R4, RZ ;  /* 0x000000040908e210 */ /* 0x001fca0007f1e0ff */
[----:B------:R-:W-:-:S05]  /*0160*/  @!P6 IMAD.X R9, RZ, RZ, R5, P0 ;  /* 0x000000ffff09e224 */ /* 0x000fca00000e0605 */
[----:B------:R0:W2:Y:S01]  /*0170*/  @!P6 LDG.E.U8 R15, desc[UR8][R8.64] ;  /* 0x00000008080fe981 */ /* 0x0000a2000c1e1100 */
[C---:B------:R-:W-:Y:S01]  /*0180*/  @!P4 VIADD R27, R16.reuse, UR4 ;  /* 0x00000004101bcc36 */ /* 0x040fe20008000000 */
[----:B------:R-:W3:Y:S01]  /*0190*/  @!P4 LDC.64 R12, c[0x0][0x390] ;  /* 0x0000e400ff0ccb82 */ /* 0x000ee20000000a00 */
[----:B------:R-:W-:-:S05]  /*01a0*/  @!P4 VIADD R16, R16, 0x80 ;  /* 0x000000801010c836 */ /* 0x000fca0000000000 */
[----:B------:R-:W-:-:S13]  /*01b0*/  ISETP.GE.U32.AND P3, PT, R16, UR5, PT ;  /* 0x0000000510007c0c */ /* 0x000fda000bf66070 */
[C---:B------:R-:W-:Y:S01]  /*01c0*/  @!P3 VIADD R25, R16.reuse, UR4 ;  /* 0x000000041019bc36 */ /* 0x040fe20008000000 */
[----:B-1----:R-:W-:Y:S01]  /*01d0*/  @!P5 IADD3 R20, P6, PT, R3, R20, RZ ;  /* 0x000000140314d210 */ /* 0x002fe20007fde0ff */
[----:B------:R-:W-:Y:S01]  /*01e0*/  @!P3 VIADD R16, R16, 0x80 ;  /* 0x000000801010b836 */ /* 0x000fe20000000000 */
[----:B------:R-:W1:Y:S04]  /*01f0*/  @!P3 LDC.64 R10, c[0x0][0x390] ;  /* 0x0000e400ff0abb82 */ /* 0x000e680000000a00 */
[----:B------:R-:W-:-:S13]  /*0200*/  ISETP.GE.U32.AND P2, PT, R16, UR5, PT ;  /* 0x0000000510007c0c */ /* 0x000fda000bf46070 */
[C---:B------:R-:W-:Y:S01]  /*0210*/  @!P2 VIADD R23, R16.reuse, UR4 ;  /* 0x000000041017ac36 */ /* 0x040fe20008000000 */
[----:B------:R-:W4:Y:S01]  /*0220*/  @!P2 LDC.64 R2, c[0x0][0x390] ;  /* 0x0000e400ff02ab82 */ /* 0x000f220000000a00 */
[----:B------:R-:W-:-:S05]  /*0230*/  @!P2 VIADD R16, R16, 0x80 ;  /* 0x000000801010a836 */ /* 0x000fca0000000000 */
[----:B------:R-:W-:-:S13]  /*0240*/  ISETP.GE.U32.AND P1, PT, R16, UR5, PT ;  /* 0x0000000510007c0c */ /* 0x000fda000bf26070 */
[C---:B------:R-:W-:Y:S01]  /*0250*/  @!P1 VIADD R19, R16.reuse, UR4 ;  /* 0x0000000410139c36 */ /* 0x040fe20008000000 */
[----:B------:R-:W-:Y:S01]  /*0260*/  PRMT R14, RZ, 0x7610, R14 ;  /* 0x00007610ff0e7816 */ /* 0x000fe2000000000e */
[----:B------:R-:W-:Y:S01]  /*0270*/  @!P1 VIADD R16, R16, 0x80 ;  /* 0x0000008010109836 */ /* 0x000fe20000000000 */
[----:B------:R-:W5:Y:S04]  /*0280*/  @!P1 LDC.64 R4, c[0x0][0x390] ;  /* 0x0000e400ff049b82 */ /* 0x000f680000000a00 */
[----:B------:R-:W-:Y:S01]  /*0290*/  ISETP.GE.U32.AND P0, PT, R16, UR5, PT ;  /* 0x0000000510007c0c */ /* 0x000fe2000bf06070 */
[----:B------:R-:W-:-:S05]  /*02a0*/  @!P5 IMAD.X R21, RZ, RZ, R21, P6 ;  /* 0x000000ffff15d224 */ /* 0x000fca00030e0615 */
[----:B------:R4:W2:Y:S07]  /*02b0*/  @!P5 LDG.E.U8 R14, desc[UR8][R20.64] ;  /* 0x00000008140ed981 */ /* 0x0008ae000c1e1100 */
[C---:B------:R-:W-:Y:S01]  /*02c0*/  @!P0 VIADD R17, R16.reuse, UR4 ;  /* 0x0000000410118c36 */ /* 0x040fe20008000000 */
[----:B------:R-:W5:Y:S01]  /*02d0*/  @!P0 LDC.64 R6, c[0x0][0x390] ;  /* 0x0000e400ff068b82 */ /* 0x000f620000000a00 */
[----:B------:R-:W-:-:S05]  /*02e0*/  @!P0 VIADD R16, R16, 0x80 ;  /* 0x0000008010108836 */ /* 0x000fca0000000000 */
[----:B------:R-:W-:Y:S02]  /*02f0*/  ISETP.GE.U32.AND P6, PT, R16, UR5, PT ;  /* 0x0000000510007c0c */ /* 0x000fe4000bfc6070 */
[----:B---3--:R-:W-:Y:S02]  /*0300*/  @!P4 IADD3 R12, P5, PT, R27, R12, RZ ;  /* 0x0000000c1b0cc210 */ /* 0x008fe40007fbe0ff */
[----:B------:R-:W-:-:S03]  /*0310*/  PRMT R18, RZ, 0x7610, R18 ;  /* 0x00007610ff127816 */ /* 0x000fc60000000012 */
[----:B------:R-:W-:-:S06]  /*0320*/  @!P4 IMAD.X R13, RZ, RZ, R13, P5 ;  /* 0x000000ffff0dc224 */ /* 0x000fcc00028e060d */
[----:B0-----:R-:W0:Y:S01]  /*0330*/  @!P6 LDC.64 R8, c[0x0][0x390] ;  /* 0x0000e400ff08eb82 */ /* 0x001e220000000a00 */
[----:B-1----:R-:W-:Y:S01]  /*0340*/  @!P3 IADD3 R10, P5, PT, R25, R10, RZ ;  /* 0x0000000a190ab210 */ /* 0x002fe20007fbe0ff */
[----:B------:R1:W3:Y:S01]  /*0350*/  @!P4 LDG.E.U8 R18, desc[UR8][R12.64] ;  /* 0x000000080c12c981 */ /* 0x0002e2000c1e1100 */
[----:B------:R-:W-:Y:S02]  /*0360*/  PRMT R22, RZ, 0x7610, R22 ;  /* 0x00007610ff167816 */ /* 0x000fe40000000016 */
[----:B----4-:R-:W-:Y:S01]  /*0370*/  @!P2 IADD3 R2, P4, PT, R23, R2, RZ ;  /* 0x000000021702a210 */ /* 0x010fe20007f9e0ff */
[----:B------:R-:W-:Y:S01]  /*0380*/  @!P3 IMAD.X R11, RZ, RZ, R11, P5 ;  /* 0x000000ffff0bb224 */ /* 0x000fe200028e060b */
[----:B------:R-:W-:-:S03]  /*0390*/  PRMT R20, RZ, 0x7610, R20 ;  /* 0x00007610ff147816 */ /* 0x000fc60000000014 */
[----:B------:R-:W-:Y:S01]  /*03a0*/  @!P2 IMAD.X R3, RZ, RZ, R3, P4 ;  /* 0x000000ffff03a224 */ /* 0x000fe200020e0603 */
[----:B------:R4:W3:Y:S01]  /*03b0*/  @!P3 LDG.E.U8 R22, desc[UR8][R10.64] ;  /* 0x000000080a16b981 */ /* 0x0008e2000c1e1100 */
[----:B-----5:R-:W-:Y:S01]  /*03c0*/  @!P1 IADD3 R4, P3, PT, R19, R4, RZ ;  /* 0x0000000413049210 */ /* 0x020fe20007f7e0ff */
[----:B------:R-:W-:Y:S01]  /*03d0*/  @!P6 VIADD R19, R16, UR4 ;  /* 0x000000041013ec36 */ /* 0x000fe20008000000 */
[----:B------:R-:W-:Y:S01]  /*03e0*/  @!P0 IADD3 R6, P4, PT, R17, R6, RZ ;  /* 0x0000000611068210 */ /* 0x000fe20007f9e0ff */
[----:B------:R-:W5:Y:S01]  /*03f0*/  @!P2 LDG.E.U8 R20, desc[UR8][R2.64] ;  /* 0x000000080214a981 */ /* 0x000f62000c1e1100 */
[----:B-1----:R-:W-:Y:S01]  /*0400*/  PRMT R12, RZ, 0x7610, R12 ;  /* 0x00007610ff0c7816 */ /* 0x002fe2000000000c */
[----:B------:R-:W-:Y:S01]  /*0410*/  @!P1 IMAD.X R5, RZ, RZ, R5, P3 ;  /* 0x000000ffff059224 */ /* 0x000fe200018e0605 */
[----:B------:R-:W-:Y:S01]  /*0420*/  PRMT R13, RZ, 0x7610, R13 ;  /* 0x00007610ff0d7816 */ /* 0x000fe2000000000d */
[----:B------:R-:W-:Y:S01]  /*0430*/  @!P0 IMAD.X R7, RZ, RZ, R7, P4 ;  /* 0x000000ffff078224 */ /* 0x000fe200020e0607 */
[----:B----4-:R-:W-:-:S02]  /*0440*/  PRMT R11, RZ, 0x7610, R11 ;  /* 0x00007610ff0b7816 */ /* 0x010fc4000000000b */
[----:B------:R-:W4:Y:S01]  /*0450*/  @!P1 LDG.E.U8 R12, desc[UR8][R4.64] ;  /* 0x00000008040c9981 */ /* 0x000f22000c1e1100 */
[----:B0-----:R-:W-:-:S03]  /*0460*/  @!P6 IADD3 R8, P2, PT, R19, R8, RZ ;  /* 0x000000081308e210 */ /* 0x001fc60007f5e0ff */
[----:B------:R-:W4:Y:S02]  /*0470*/  @!P0 LDG.E.U8 R11, desc[UR8][R6.64] ;  /* 0x00000008060b8981 */ /* 0x000f24000c1e1100 */
[----:B------:R-:W-:-:S05]  /*0480*/  @!P6 IMAD.X R9, RZ, RZ, R9, P2 ;  /* 0x000000ffff09e224 */ /* 0x000fca00010e0609 */
[----:B------:R-:W4:Y:S01]  /*0490*/  @!P6 LDG.E.U8 R13, desc[UR8][R8.64] ;  /* 0x00000008080de981 */ /* 0x000f22000c1e1100 */
[----:B------:R-:W-:Y:S01]  /*04a0*/  ISETP.GE.U32.AND P0, PT, R0, UR5, PT ;  /* 0x0000000500007c0c */ /* 0x000fe2000bf06070 */
[----:B------:R-:W-:Y:S04]  /*04b0*/  BSSY.RECONVERGENT B0, `(.L_x_6255) ;  /* 0x0000042000007945 */ /* 0x000fe80003800200 */
[----:B------:R-:W-:Y:S01]  /*04c0*/  BSSY.RELIABLE B1, `(.L_x_6256) ;  /* 0x0000039000017945 */ /* 0x000fe20003800100 */
[----:B--2---:R-:W-:Y:S02]  /*04d0*/  LOP3.LUT R15, R15, UR10, RZ, 0x3c, !PT ;  /* 0x0000000a0f0f7c12 */ /* 0x004fe4000f8e3cff */
[----:B------:R-:W-:Y:S02]  /*04e0*/  LOP3.LUT R17, R14, UR10, RZ, 0x3c, !PT ;  /* 0x0000000a0e117c12 */ /* 0x000fe4000f8e3cff */
[----:B---3--:R-:W-:-:S02]  /*04f0*/  LOP3.LUT R19, R18, UR10, RZ, 0x3c, !PT ;  /* 0x0000000a12137c12 */ /* 0x008fc4000f8e3cff */
[----:B------:R-:W-:Y:S02]  /*0500*/  LOP3.LUT R21, R22, UR10, RZ, 0x3c, !PT ;  /* 0x0000000a16157c12 */ /* 0x000fe4000f8e3cff */
[----:B-----5:R-:W-:Y:S02]  /*0510*/  LOP3.LUT R23, R20, UR10, RZ, 0x3c, !PT ;  /* 0x0000000a14177c12 */ /* 0x020fe4000f8e3cff */
[----:B----4-:R-:W-:Y:S02]  /*0520*/  LOP3.LUT R10, R12, UR10, RZ, 0x3c, !PT ;  /* 0x0000000a0c0a7c12 */ /* 0x010fe4000f8e3cff */
[----:B------:R-:W-:Y:S02]  /*0530*/  LOP3.LUT R3, R11, UR10, RZ, 0x3c, !PT ;  /* 0x0000000a0b037c12 */ /* 0x000fe4000f8e3cff */
[----:B------:R-:W-:Y:S01]  /*0540*/  LOP3.LUT R2, R13, UR10, RZ, 0x3c, !PT ;  /* 0x0000000a0d027c12 */ /* 0x000fe2000f8e3cff */
        /* <DEDUP_REMOVED lines=15> */
.L_x_6257:
        /* <DEDUP_REMOVED lines=8> */
.L_x_6258:
        /* <DEDUP_REMOVED lines=8> */
.L_x_6259:
        /* <DEDUP_REMOVED lines=8> */
.L_x_6260:
        /* <DEDUP_REMOVED lines=9> */
.L_x_6261:
[----:B------:R-:W-:Y:S05]  /*0850*/  BSYNC.RELIABLE B1 ;  /* 0x0000000000017941 */ /* 0x000fea0003800100 */
.L_x_6256:
[----:B------:R-:W-:-:S13]  /*0860*/  ISETP.GE.U32.AND P0, PT, R0, UR5, PT ;  /* 0x0000000500007c0c */ /* 0x000fda000bf06070 */
[----:B------:R-:W3:Y:S01]  /*0870*/  @!P0 LDC.64 R6, c[0x0][0x388] ;  /* 0x0000e200ff068b82 */ /* 0x000ee20000000a00 */
[C---:B012---:R-:W-:Y:S02]  /*0880*/  @!P0 VIADD R5, R0.reuse, UR4 ;  /* 0x0000000400058c36 */ /* 0x047fe40008000000 */
[----:B------:R-:W-:-:S03]  /*0890*/  @!P0 VIADD R0, R0, 0x80 ;  /* 0x0000008000008836 */ /* 0x000fc60000000000 */
[----:B---3--:R-:W-:-:S05]  /*08a0*/  @!P0 IADD3 R4, P1, PT, R5, R6, RZ ;  /* 0x0000000605048210 */ /* 0x008fca0007f3e0ff */
[----:B------:R-:W-:-:S05]  /*08b0*/  @!P0 IMAD.X R5, RZ, RZ, R7, P1 ;  /* 0x000000ffff058224 */ /* 0x000fca00008e0607 */
[----:B------:R3:W-:Y:S03]  /*08c0*/  @!P0 STG.E.U8 desc[UR8][R4.64], R3 ;  /* 0x0000000304008986 */ /* 0x0007e6000c101108 */
.L_x_6262:
[----:B------:R-:W-:Y:S05]  /*08d0*/  BSYNC.RECONVERGENT B0 ;  /* 0x0000000000007941 */ /* 0x000fea0003800200 */
.L_x_6255:
        /* <DEDUP_REMOVED lines=9> */
.L_x_6254:
        /* <DEDUP_REMOVED lines=14> */
[----:B------:R-:W-:-:S04]  /*0a50*/  IMAD.U32 R2, RZ, RZ, UR6 ;  /* 0x00000006ff027e24 */ /* 0x000fc8000f8e00ff */
[----:B------:R-:W-:Y:S02]  /*0a60*/  IMAD.U32 R3, RZ, RZ, UR7 ;  /* 0x00000007ff037e24 */ /* 0x000fe4000f8e00ff */
[----:B------:R-:W-:Y:S01]  /*0a70*/  IMAD.WIDE.U32 R2, R7, 0x2, R2 ;  /* 0x0000000207027825 */ /* 0x000fe200078e0002 */
[C---:B--2---:R-:W-:Y:S02]  /*0a80*/  PRMT R4, R9.reuse, 0x7770, RZ ;  /* 0x0000777009047816 */ /* 0x044fe400000000ff */
[----:B------:R-:W-:Y:S02]  /*0a90*/  PRMT R5, R9, 0x7771, RZ ;  /* 0x0000777109057816 */ /* 0x000fe400000000ff */
[C---:B---3--:R-:W-:Y:S02]  /*0aa0*/  PRMT R0, R6.reuse, 0x7770, RZ ;  /* 0x0000777006007816 */ /* 0x048fe400000000ff */
[----:B------:R-:W-:Y:S02]  /*0ab0*/  PRMT R6, R6, 0x7771, RZ ;  /* 0x0000777106067816 */ /* 0x000fe400000000ff */
[----:B----4-:R-:W-:-:S02]  /*0ac0*/  PRMT R7, R8, 0x7770, RZ ;  /* 0x0000777008077816 */ /* 0x010fc400000000ff */
[----:B------:R-:W-:Y:S02]  /*0ad0*/  PRMT R8, R8, 0x7771, RZ ;  /* 0x0000777108087816 */ /* 0x000fe400000000ff */
[C---:B-----5:R-:W-:Y:S02]  /*0ae0*/  PRMT R9, R10.reuse, 0x7770, RZ ;  /* 0x000077700a097816 */ /* 0x060fe400000000ff */
[----:B------:R-:W-:Y:S02]  /*0af0*/  PRMT R10, R10, 0x7771, RZ ;  /* 0x000077710a0a7816 */ /* 0x000fe400000000ff */
[----:B------:R-:W-:Y:S02]  /*0b00*/  LOP3.LUT R0, R0, UR10, RZ, 0x3c, !PT ;  /* 0x0000000a00007c12 */ /* 0x000fe4000f8e3cff */
[----:B------:R-:W-:Y:S02]  /*0b10*/  LOP3.LUT R11, R6, UR10, RZ, 0x3c, !PT ;  /* 0x0000000a060b7c12 */ /* 0x000fe4000f8e3cff */
[----:B------:R-:W-:-:S02]  /*0b20*/  LOP3.LUT R7, R7, UR10, RZ, 0x3c, !PT ;  /* 0x0000000a07077c12 */ /* 0x000fc4000f8e3cff */
[----:B------:R-:W-:Y:S02]  /*0b30*/  LOP3.LUT R8, R8, UR10, RZ, 0x3c, !PT ;  /* 0x0000000a08087c12 */ /* 0x000fe4000f8e3cff */
[----:B------:R-:W-:Y:S02]  /*0b40*/  LOP3.LUT R4, R4, UR10, RZ, 0x3c, !PT ;  /* 0x0000000a04047c12 */ /* 0x000fe4000f8e3cff */
[----:B------:R-:W-:Y:S02]  /*0b50*/  LOP3.LUT R5, R5, UR10, RZ, 0x3c, !PT ;  /* 0x0000000a05057c12 */ /* 0x000fe4000f8e3cff */
[----:B------:R-:W-:Y:S02]  /*0b60*/  LOP3.LUT R9, R9, UR10, RZ, 0x3c, !PT ;  /* 0x0000000a09097c12 */ /* 0x000fe4000f8e3cff */
[----:B------:R-:W-:Y:S02]  /*0b70*/  LOP3.LUT R10, R10, UR10, RZ, 0x3c, !PT ;  /* 0x0000000a0a0a7c12 */ /* 0x000fe4000f8e3cff */
        /* <DEDUP_REMOVED lines=9> */
.L_x_6263:
        /* <DEDUP_REMOVED lines=15> */
.L_x_25862:


//--------------------- .text._ZN2at6native29vectorized_elementwise_kernelILi4ENS0_13AUnaryFunctorIaaaNS0_17BitwiseXorFunctorIaEEEESt5arrayIPcLm2EEEEviT0_T1_ --------------------------
	.section	.text._ZN2at6native29vectorized_elementwise_kernelILi4ENS0_13AUnaryFunctorIaaaNS0_17BitwiseXorFunctorIaEEEESt5arrayIPcLm2EEEEviT0_T1_,"ax",@progbits
	.align	128
        .global         _ZN2at6native29vectorized_elementwise_kernelILi4ENS0_13AUnaryFunctorIaaaNS0_17BitwiseXorFunctorIaEEEESt5arrayIPcLm2EEEEviT0_T1_
        .type           _ZN2at6native29vectorized_elementwise_kernelILi4ENS0_13AUnaryFunctorIaaaNS0_17BitwiseXorFunctorIaEEEESt5arrayIPcLm2EEEEviT0_T1_,@function
        .size           _ZN2at6native29vectorized_elementwise_kernelILi4ENS0_13AUnaryFunctorIaaaNS0_17BitwiseXorFunctorIaEEEESt5arrayIPcLm2EEEEviT0_T1_,(.L_x_25863 - _ZN2at6native29vectorized_elementwise_kernelILi4ENS0_13AUnaryFunctorIaaaNS0_17BitwiseXorFunctorIaEEEESt5arrayIPcLm2EEEEviT0_T1_)
        .other          _ZN2at6native29vectorized_elementwise_kernelILi4ENS0_13AUnaryFunctorIaaaNS0_17BitwiseXorFunctorIaEEEESt5arrayIPcLm2EEEEviT0_T1_,@"STO_CUDA_ENTRY STV_DEFAULT"
_ZN2at6native29vectorized_elementwise_kernelILi4ENS0_13AUnaryFunctorIaaaNS0_17BitwiseXorFunctorIaEEEESt5arrayIPcLm2EEEEviT0_T1_:
.text._ZN2at6native29vectorized_elementwise_kernelILi4ENS0_13AUnaryFunctorIaaaNS0_17BitwiseXorFunctorIaEEEESt5arrayIPcLm2EEEEviT0_T1_:
[----:B------:R-:W-:Y:S08]  /*0000*/  LDC R1, c[0x0][0x37c] ;  /* 0x0000df00ff017b82 */ /* 0x000ff00000000800 */
[----:B------:R-:W0:Y:S01]  /*0010*/  S2UR UR4, SR_CTAID.X ;  /* 0x00000000000479c3 */ /* 0x000e220000002500 */
[----:B------:R-:W1:Y:S01]  /*0020*/  LDCU UR5, c[0x0][0x380] ;  /* 0x00007000ff0577ac */ /* 0x000e620008000800 */
[----:B------:R-:W2:Y:S06]  /*0030*/  LDCU.64 UR8, c[0x0][0x358] ;  /* 0x00006b00ff0877ac */ /* 0x000eac0008000a00 */
[----:B------:R-:W3:Y:S01]  /*0040*/  LDC.U8 R15, c[0x0][0x385] ;  /* 0x0000e140ff0f7b82 */ /* 0x000ee20000000000 */
[----:B0-----:R-:W-:-:S04]  /*0050*/  USHF.L.U32 UR4, UR4, 0xa, URZ ;  /* 0x0000000a04047899 */ /* 0x001fc800080006ff */
[----:B-1----:R-:W-:-:S04]  /*0060*/  UIADD3 UR5, UPT, UPT, -UR4, UR5, URZ ;  /* 0x0000000504057290 */ /* 0x002fc8000fffe1ff */
[----:B------:R-:W-:-:S09]  /*0070*/  UISETP.GT.U32.AND UP0, UPT, UR5, 0x3ff, UPT ;  /* 0x000003ff0500788c */ /* 0x000fd2000bf04070 */
[----:B--2---:R-:W-:Y:S05]  /*0080*/  BRA.U UP0, `(.L_x_6264) ;  /* 0x0000000900387547 */ /* 0x004fea000b800000 */
        /* <DEDUP_REMOVED lines=14> */
[----:B------:R-:W3:Y:S01]  /*0170*/  @!P6 LDG.E.U8 R18, desc[UR8][R26.64] ;  /* 0x000000081a12e981 */ /* 0x000ee2000c1e1100 */
[C---:B------:R-:W-:Y:S01]  /*0180*/  @!P4 VIADD R13, R16.reuse, UR4 ;  /* 0x00000004100dcc36 */ /* 0x040fe20008000000 */
[----:B------:R-:W0:Y:S01]  /*0190*/  @!P4 LDC.64 R10, c[0x0][0x390] ;  /* 0x0000e400ff0acb82 */ /* 0x000e220000000a00 */
[----:B------:R-:W-:-:S05]  /*01a0*/  @!P4 VIADD R16, R16, 0x80 ;  /* 0x000000801010c836 */ /* 0x000fca0000000000 */
[----:B------:R-:W-:-:S13]  /*01b0*/  ISETP.GE.U32.AND P3, PT, R16, UR5, PT ;  /* 0x0000000510007c0c */ /* 0x000fda000bf66070 */
[C---:B------:R-:W-:Y:S02]  /*01c0*/  @!P3 VIADD R25, R16.reuse, UR4 ;  /* 0x000000041019bc36 */ /* 0x040fe40008000000 */
[----:B------:R-:W-:-:S05]  /*01d0*/  @!P3 VIADD R16, R16, 0x80 ;  /* 0x000000801010b836 */ /* 0x000fca0000000000 */
[----:B------:R-:W-:-:S13]  /*01e0*/  ISETP.GE.U32.AND P2, PT, R16, UR5, PT ;  /* 0x0000000510007c0c */ /* 0x000fda000bf46070 */
[C---:B------:R-:W-:Y:S01]  /*01f0*/  @!P2 VIADD R23, R16.reuse, UR4 ;  /* 0x000000041017ac36 */ /* 0x040fe20008000000 */
[----:B-1----:R-:W-:Y:S01]  /*0200*/  @!P5 IADD3 R20, P6, PT, R3, R20, RZ ;  /* 0x000000140314d210 */ /* 0x002fe20007fde0ff */
[----:B------:R-:W-:Y:S01]  /*0210*/  @!P2 VIADD R16, R16, 0x80 ;  /* 0x000000801010a836 */ /* 0x000fe20000000000 */
[----:B------:R-:W1:Y:S04]  /*0220*/  @!P3 LDC.64 R2, c[0x0][0x390] ;  /* 0x0000e400ff02bb82 */ /* 0x000e680000000a00 */
[----:B------:R-:W-:-:S04]  /*0230*/  ISETP.GE.U32.AND P1, PT, R16, UR5, PT ;  /* 0x0000000510007c0c */ /* 0x000fc8000bf26070 */
[----:B------:R-:W2:Y:S09]  /*0240*/  @!P2 LDC.64 R4, c[0x0][0x390] ;  /* 0x0000e400ff04ab82 */ /* 0x000eb20000000a00 */
[C---:B------:R-:W-:Y:S01]  /*0250*/  @!P1 VIADD R19, R16.reuse, UR4 ;  /* 0x0000000410139c36 */ /* 0x040fe20008000000 */
[----:B------:R-:W-:Y:S01]  /*0260*/  PRMT R14, RZ, 0x7610, R14 ;  /* 0x00007610ff0e7816 */ /* 0x000fe2000000000e */
[----:B------:R-:W-:Y:S01]  /*0270*/  @!P1 VIADD R16, R16, 0x80 ;  /* 0x0000008010109836 */ /* 0x000fe20000000000 */
[----:B------:R-:W4:Y:S04]  /*0280*/  @!P1 LDC.64 R6, c[0x0][0x390] ;  /* 0x0000e400ff069b82 */ /* 0x000f280000000a00 */
[----:B------:R-:W-:Y:S01]  /*0290*/  ISETP.GE.U32.AND P0, PT, R16, UR5, PT ;  /* 0x0000000510007c0c */ /* 0x000fe2000bf06070 */
[----:B------:R-:W-:-:S05]  /*02a0*/  @!P5 IMAD.X R21, RZ, RZ, R21, P6 ;  /* 0x000000ffff15d224 */ /* 0x000fca00030e0615 */
[----:B------:R5:W3:Y:S07]  /*02b0*/  @!P5 LDG.E.U8 R14, desc[UR8][R20.64] ;  /* 0x00000008140ed981 */ /* 0x000aee000c1e1100 */
[C---:B------:R-:W-:Y:S01]  /*02c0*/  @!P0 VIADD R17, R16.reuse, UR4 ;  /* 0x0000000410118c36 */ /* 0x040fe20008000000 */
[----:B------:R-:W4:Y:S01]  /*02d0*/  @!P0 LDC.64 R8, c[0x0][0x390] ;  /* 0x0000e400ff088b82 */ /* 0x000f220000000a00 */
[----:B------:R-:W-:-:S05]  /*02e0*/  @!P0 VIADD R16, R16, 0x80 ;  /* 0x0000008010108836 */ /* 0x000fca0000000000 */
[----:B------:R-:W-:Y:S02]  /*02f0*/  ISETP.GE.U32.AND P6, PT, R16, UR5, PT ;  /* 0x0000000510007c0c */ /* 0x000fe4000bfc6070 */
[----:B0-----:R-:W-:Y:S02]  /*0300*/  @!P4 IADD3 R10, P5, PT, R13, R10, RZ ;  /* 0x0000000a0d0ac210 */ /* 0x001fe40007fbe0ff */
[----:B------:R-:W-:-:S03]  /*0310*/  PRMT R22, RZ, 0x7610, R22 ;  /* 0x00007610ff167816 */ /* 0x000fc60000000016 */
[----:B------:R-:W-:-:S06]  /*0320*/  @!P4 IMAD.X R11, RZ, RZ, R11, P5 ;  /* 0x000000ffff0bc224 */ /* 0x000fcc00028e060b */
[----:B------:R-:W0:Y:S01]  /*0330*/  @!P6 LDC.64 R12, c[0x0][0x390] ;  /* 0x0000e400ff0ceb82 */ /* 0x000e220000000a00 */
[----:B-1----:R-:W-:Y:S01]  /*0340*/  @!P3 IADD3 R2, P5, PT, R25, R2, RZ ;  /* 0x000000021902b210 */ /* 0x002fe20007fbe0ff */
[----:B------:R1:W3:Y:S01]  /*0350*/  @!P4 LDG.E.U8 R22, desc[UR8][R10.64] ;  /* 0x000000080a16c981 */ /* 0x0002e2000c1e1100 */
[----:B------:R-:W-:Y:S02]  /*0360*/  PRMT R24, RZ, 0x7610, R24 ;  /* 0x00007610ff187816 */ /* 0x000fe40000000018 */
[----:B--2---:R-:W-:Y:S01]  /*0370*/  @!P2 IADD3 R4, P4, PT, R23, R4, RZ ;  /* 0x000000041704a210 */ /* 0x004fe20007f9e0ff */
[----:B------:R-:W-:Y:S01]  /*0380*/  @!P3 IMAD.X R3, RZ, RZ, R3, P5 ;  /* 0x000000ffff03b224 */ /* 0x000fe200028e0603 */
[----:B-----5:R-:W-:-:S03]  /*0390*/  PRMT R20, RZ, 0x7610, R20 ;  /* 0x00007610ff147816 */ /* 0x020fc60000000014 */
[----:B------:R-:W-:Y:S01]  /*03a0*/  @!P2 IMAD.X R5, RZ, RZ, R5, P4 ;  /* 0x000000ffff05a224 */ /* 0x000fe200020e0605 */
[----:B------:R2:W5:Y:S01]  /*03b0*/  @!P3 LDG.E.U8 R24, desc[UR8][R2.64] ;  /* 0x000000080218b981 */ /* 0x000562000c1e1100 */
[----:B----4-:R-:W-:Y:S01]  /*03c0*/  @!P1 IADD3 R6, P3, PT, R19, R6, RZ ;  /* 0x0000000613069210 */ /* 0x010fe20007f7e0ff */
[----:B------:R-:W-:Y:S01]  /*03d0*/  @!P6 VIADD R19, R16, UR4 ;  /* 0x000000041013ec36 */ /* 0x000fe20008000000 */
[----:B------:R-:W-:Y:S01]  /*03e0*/  @!P0 IADD3 R8, P4, PT, R17, R8, RZ ;  /* 0x0000000811088210 */ /* 0x000fe20007f9e0ff */
[----:B------:R-:W4:Y:S01]  /*03f0*/  @!P2 LDG.E.U8 R20, desc[UR8][R4.64] ;  /* 0x000000080414a981 */ /* 0x000f22000c1e1100 */
[----:B-1----:R-:W-:Y:S01]  /*0400*/  PRMT R10, RZ, 0x7610, R10 ;  /* 0x00007610ff0a7816 */ /* 0x002fe2000000000a */
[----:B------:R-:W-:Y:S01]  /*0410*/  @!P1 IMAD.X R7, RZ, RZ, R7, P3 ;  /* 0x000000ffff079224 */ /* 0x000fe200018e0607 */
[----:B------:R-:W-:Y:S01]  /*0420*/  PRMT R16, RZ, 0x7610, R16 ;  /* 0x00007610ff107816 */ /* 0x000fe20000000010 */
[----:B------:R-:W-:Y:S01]  /*0430*/  @!P0 IMAD.X R9, RZ, RZ, R9, P4 ;  /* 0x000000ffff098224 */ /* 0x000fe200020e0609 */
[----:B--2---:R-:W-:-:S02]  /*0440*/  PRMT R2, RZ, 0x7610, R2 ;  /* 0x00007610ff027816 */ /* 0x004fc40000000002 */
[----:B------:R-:W2:Y:S01]  /*0450*/  @!P1 LDG.E.U8 R10, desc[UR8][R6.64] ;  /* 0x00000008060a9981 */ /* 0x000ea2000c1e1100 */
[----:B0-----:R-:W-:-:S03]  /*0460*/  @!P6 IADD3 R12, P2, PT, R19, R12, RZ ;  /* 0x0000000c130ce210 */ /* 0x001fc60007f5e0ff */
[----:B------:R-:W2:Y:S02]  /*0470*/  @!P0 LDG.E.U8 R2, desc[UR8][R8.64] ;  /* 0x0000000808028981 */ /* 0x000ea4000c1e1100 */
[----:B------:R-:W-:-:S05]  /*0480*/  @!P6 IMAD.X R13, RZ, RZ, R13, P2 ;  /* 0x000000ffff0de224 */ /* 0x000fca00010e060d */
[----:B------:R-:W2:Y:S01]  /*0490*/  @!P6 LDG.E.U8 R16, desc[UR8][R12.64] ;  /* 0x000000080c10e981 */ /* 0x000ea2000c1e1100 */
[----:B------:R-:W-:Y:S01]  /*04a0*/  ISETP.GE.U32.AND P0, PT, R0, UR5, PT ;  /* 0x0000000500007c0c */ /* 0x000fe2000bf06070 */
[----:B------:R-:W-:Y:S04]  /*04b0*/  BSSY.RECONVERGENT B0, `(.L_x_6265) ;  /* 0x0000042000007945 */ /* 0x000fe80003800200 */
[----:B------:R-:W-:Y:S01]  /*04c0*/  BSSY.RELIABLE B1, `(.L_x_6266) ;  /* 0x0000039000017945 */ /* 0x000fe20003800100 */
[-C--:B---3--:R-:W-:Y:S02]  /*04d0*/  LOP3.LUT R11, R18, R15.reuse, RZ, 0x3c, !PT ;  /* 0x0000000f120b7212 */ /* 0x088fe400078e3cff */
[-C--:B------:R-:W-:Y:S02]  /*04e0*/  LOP3.LUT R17, R14, R15.reuse, RZ, 0x3c, !PT ;  /* 0x0000000f0e117212 */ /* 0x080fe400078e3cff */
[----:B------:R-:W-:-:S02]  /*04f0*/  LOP3.LUT R19, R22, R15, RZ, 0x3c, !PT ;  /* 0x0000000f16137212 */ /* 0x000fc400078e3cff */
[-C--:B-----5:R-:W-:Y:S02]  /*0500*/  LOP3.LUT R21, R24, R15.reuse, RZ, 0x3c, !PT ;  /* 0x0000000f18157212 */ /* 0x0a0fe400078e3cff */
[-C--:B----4-:R-:W-:Y:S02]  /*0510*/  LOP3.LUT R23, R20, R15.reuse, RZ, 0x3c, !PT ;  /* 0x0000000f14177212 */ /* 0x090fe400078e3cff */
[-C--:B--2---:R-:W-:Y:S02]  /*0520*/  LOP3.LUT R3, R10, R15.reuse, RZ, 0x3c, !PT ;  /* 0x0000000f0a037212 */ /* 0x084fe400078e3cff */
[-C--:B------:R-:W-:Y:S02]  /*0530*/  LOP3.LUT R2, R2, R15.reuse, RZ, 0x3c, !PT ;  /* 0x0000000f02027212 */ /* 0x080fe400078e3cff */
[----:B------:R-:W-:Y:S01]  /*0540*/  LOP3.LUT R15, R16, R15, RZ, 0x3c, !PT ;  /* 0x0000000f100f7212 */ /* 0x000fe200078e3cff */
        /* <DEDUP_REMOVED lines=15> */
.L_x_6267:
        /* <DEDUP_REMOVED lines=8> */
.L_x_6268:
        /* <DEDUP_REMOVED lines=8> */
.L_x_6269:
        /* <DEDUP_REMOVED lines=8> */
.L_x_6270:
        /* <DEDUP_REMOVED lines=9> */
.L_x_6271:
[----:B------:R-:W-:Y:S05]  /*0850*/  BSYNC.RELIABLE B1 ;  /* 0x0000000000017941 */ /* 0x000fea0003800100 */
.L_x_6266:
[----:B------:R-:W-:-:S13]  /*0860*/  ISETP.GE.U32.AND P0, PT, R0, UR5, PT ;  /* 0x0000000500007c0c */ /* 0x000fda000bf06070 */
[----:B------:R-:W3:Y:S01]  /*0870*/  @!P0 LDC.64 R6, c[0x0][0x388] ;  /* 0x0000e200ff068b82 */ /* 0x000ee20000000a00 */
[C---:B012---:R-:W-:Y:S02]  /*0880*/  @!P0 VIADD R5, R0.reuse, UR4 ;  /* 0x0000000400058c36 */ /* 0x047fe40008000000 */
[----:B------:R-:W-:-:S03]  /*0890*/  @!P0 VIADD R0, R0, 0x80 ;  /* 0x0000008000008836 */ /* 0x000fc60000000000 */
[----:B---3--:R-:W-:-:S05]  /*08a0*/  @!P0 IADD3 R4, P1, PT, R5, R6, RZ ;  /* 0x0000000605048210 */ /* 0x008fca0007f3e0ff */
[----:B------:R-:W-:-:S05]  /*08b0*/  @!P0 IMAD.X R5, RZ, RZ, R7, P1 ;  /* 0x000000ffff058224 */ /* 0x000fca00008e0607 */
[----:B------:R3:W-:Y:S03]  /*08c0*/  @!P0 STG.E.U8 desc[UR8][R4.64], R2 ;  /* 0x0000000204008986 */ /* 0x0007e6000c101108 */
.L_x_6272:
[----:B------:R-:W-:Y:S05]  /*08d0*/  BSYNC.RECONVERGENT B0 ;  /* 0x0000000000007941 */ /* 0x000fea0003800200 */
.L_x_6265:
[----:B------:R-:W-:Y:S05]  /*08e0*/  WARPSYNC.ALL ;  /* 0x0000000000007948 */ /* 0x000fea0003800000 */
[----:B------:R-:W-:-:S13]  /*08f0*/  ISETP.GE.U32.AND P0, PT, R0, UR5, PT ;  /* 0x0000000500007c0c */ /* 0x000fda000bf06070 */
[----:B------:R-:W-:Y:S05]  /*0900*/  @P0 EXIT ;  /* 0x000000000000094d */ /* 0x000fea0003800000 */
[----:B------:R-:W3:Y:S01]  /*0910*/  LDCU.64 UR6, c[0x0][0x388] ;  /* 0x00007100ff0677ac */ /* 0x000ee20008000a00 */
[----:B------:R-:W-:-:S05]  /*0920*/  VIADD R0, R0, UR4 ;  /* 0x0000000400007c36 */ /* 0x000fca0008000000 */
[----:B---3--:R-:W-:-:S05]  /*0930*/  IADD3 R2, P0, PT, R0, UR6, RZ ;  /* 0x0000000600027c10 */ /* 0x008fca000ff1e0ff */
[----:B------:R-:W-:-:S05]  /*0940*/  IMAD.X R3, RZ, RZ, UR7, P0 ;  /* 0x00000007ff037e24 */ /* 0x000fca00080e06ff */
[----:B------:R-:W-:Y:S01]  /*0950*/  STG.E.U8 desc[UR8][R2.64], R15 ;  /* 0x0000000f02007986 */ /* 0x000fe2000c101108 */
[----:B------:R-:W-:Y:S05]  /*0960*/  EXIT ;  /* 0x000000000000794d */ /* 0x000fea0003800000 */
.L_x_6264:
        /* <DEDUP_REMOVED lines=8> */
[----:B------:R-:W2:Y:S04]  /*09f0*/  LDG.E R4, desc[UR8][R2.64] ;  /* 0x0000000802047981 */ /* 0x000ea8000c1e1900 */
[----:B------:R1:W4:Y:S01]  /*0a00*/  LDG.E R5, desc[UR8][R2.64+0x200] ;  /* 0x0002000802057981 */ /* 0x000322000c1e1900 */
[----:B0-----:R-:W-:-:S04]  /*0a10*/  UIADD3 UR6, UP0, UPT, UR4, UR6, URZ ;  /* 0x0000000604067290 */ /* 0x001fc8000ff1e0ff */
[----:B------:R-:W-:-:S06]  /*0a20*/  UIADD3.X UR7, UPT, UPT, URZ, UR7, URZ, UP0, !UPT ;  /* 0x00000007ff077290 */ /* 0x000fcc00087fe4ff */
[----:B-1----:R-:W-:Y:S01]  /*0a30*/  IMAD.U32 R3, RZ, RZ, UR7 ;  /* 0x00000007ff037e24 */ /* 0x002fe2000f8e00ff */
[C---:B--2---:R-:W-:Y:S02]  /*0a40*/  PRMT R6, R4.reuse, 0x7770, RZ ;  /* 0x0000777004067816 */ /* 0x044fe400000000ff */
[C---:B------:R-:W-:Y:S02]  /*0a50*/  PRMT R8, R4.reuse, 0x7771, RZ ;  /* 0x0000777104087816 */ /* 0x040fe400000000ff */
[C---:B------:R-:W-:Y:S02]  /*0a60*/  PRMT R10, R4.reuse, 0x7772, RZ ;  /* 0x00007772040a7816 */ /* 0x040fe400000000ff */
[----:B------:R-:W-:Y:S02]  /*0a70*/  PRMT R4, R4, 0x7773, RZ ;  /* 0x0000777304047816 */ /* 0x000fe400000000ff */
[C---:B----4-:R-:W-:Y:S02]  /*0a80*/  PRMT R14, R5.reuse, 0x7771, RZ ;  /* 0x00007771050e7816 */ /* 0x050fe400000000ff */
[----:B------:R-:W-:-:S02]  /*0a90*/  PRMT R16, R5, 0x7772, RZ ;  /* 0x0000777205107816 */ /* 0x000fc400000000ff */
[C---:B------:R-:W-:Y:S02]  /*0aa0*/  PRMT R2, R5.reuse, 0x7773, RZ ;  /* 0x0000777305027816 */ /* 0x040fe400000000ff */
[----:B------:R-:W-:Y:S02]  /*0ab0*/  PRMT R12, R5, 0x7770, RZ ;  /* 0x00007770050c7816 */ /* 0x000fe400000000ff */
[--C-:B---3--:R-:W-:Y:S02]  /*0ac0*/  LOP3.LUT R7, R6, 0xffff, R15.reuse, 0x48, !PT ;  /* 0x0000ffff06077812 */ /* 0x108fe400078e480f */
[--C-:B------:R-:W-:Y:S02]  /*0ad0*/  LOP3.LUT R8, R8, 0xffff, R15.reuse, 0x48, !PT ;  /* 0x0000ffff08087812 */ /* 0x100fe400078e480f */
[--C-:B------:R-:W-:Y:S02]  /*0ae0*/  LOP3.LUT R4, R4, 0xffff, R15.reuse, 0x48, !PT ;  /* 0x0000ffff04047812 */ /* 0x100fe400078e480f */
[----:B------:R-:W-:-:S02]  /*0af0*/  LOP3.LUT R5, R10, 0xffff, R15, 0x48, !PT ;  /* 0x0000ffff0a057812 */ /* 0x000fc400078e480f */
[--C-:B------:R-:W-:Y:S02]  /*0b00*/  LOP3.LUT R14, R14, 0xffff, R15.reuse, 0x48, !PT ;  /* 0x0000ffff0e0e7812 */ /* 0x100fe400078e480f */
[--C-:B------:R-:W-:Y:S01]  /*0b10*/  LOP3.LUT R6, R2, 0xffff, R15.reuse, 0x48, !PT ;  /* 0x0000ffff02067812 */ /* 0x100fe200078e480f */
[----:B------:R-:W-:Y:S01]  /*0b20*/  IMAD.U32 R2, RZ, RZ, UR6 ;  /* 0x00000006ff027e24 */ /* 0x000fe2000f8e00ff */
[--C-:B------:R-:W-:Y:S02]  /*0b30*/  LOP3.LUT R9, R16, 0xffff, R15.reuse, 0x48, !PT ;  /* 0x0000ffff10097812 */ /* 0x100fe400078e480f */
[----:B------:R-:W-:Y:S01]  /*0b40*/  LOP3.LUT R15, R12, 0xffff, R15, 0x48, !PT ;  /* 0x0000ffff0c0f7812 */ /* 0x000fe200078e480f */
[----:B------:R-:W-:Y:S01]  /*0b50*/  IMAD.WIDE.U32 R2, R0, 0x4, R2 ;  /* 0x0000000400027825 */ /* 0x000fe200078e0002 */
        /* <DEDUP_REMOVED lines=9> */
.L_x_6273:
        /* <DEDUP_REMOVED lines=9> */
.L_x_25863:


//--------------------- .text._ZN2at6native29vectorized_elementwise_kernelILi8ENS0_13AUnaryFunctorIaaaNS0_17BitwiseXorFunctorIaEEEESt5arrayIPcLm2EEEEviT0_T1_ --------------------------
	.section	.text._ZN2at6native29vectorized_elementwise_kernelILi8ENS0_13AUnaryFunctorIaaaNS0_17BitwiseXorFunctorIaEEEESt5arrayIPcLm2EEEEviT0_T1_,"ax",@progbits
	.align	128
        .global         _ZN2at6native29vectorized_elementwise_kernelILi8ENS0_13AUnaryFunctorIaaaNS0_17BitwiseXorFunctorIaEEEESt5arrayIPcLm2EEEEviT0_T1_
        .type           _ZN2at6native29vectorized_elementwise_kernelILi8ENS0_13AUnaryFunctorIaaaNS0_17BitwiseXorFunctorIaEEEESt5arrayIPcLm2EEEEviT0_T1_,@function
        .size           _ZN2at6native29vectorized_elementwise_kernelILi8ENS0_13AUnaryFunctorIaaaNS0_17BitwiseXorFunctorIaEEEESt5arrayIPcLm2EEEEviT0_T1_,(.L_x_25864 - _ZN2at6native29vectorized_elementwise_kernelILi8ENS0_13AUnaryFunctorIaaaNS0_17BitwiseXorFunctorIaEEEESt5arrayIPcLm2EEEEviT0_T1_)
        .other          _ZN2at6native29vectorized_elementwise_kernelILi8ENS0_13AUnaryFunctorIaaaNS0_17BitwiseXorFunctorIaEEEESt5arrayIPcLm2EEEEviT0_T1_,@"STO_CUDA_ENTRY STV_DEFAULT"
_ZN2at6native29vectorized_elementwise_kernelILi8ENS0_13AUnaryFunctorIaaaNS0_17BitwiseXorFunctorIaEEEESt5arrayIPcLm2EEEEviT0_T1_:
.text._ZN2at6native29vectorized_elementwise_kernelILi8ENS0_13AUnaryFunctorIaaaNS0_17BitwiseXorFunctorIaEEEESt5arrayIPcLm2EEEEviT0_T1_:
[----:B------:R-:W-:Y:S01]  /*0000*/  LDC R1, c[0x0][0x37c] ;  /* 0x0000df00ff017b82 */ /* 0x000fe20000000800 */
[----:B------:R-:W-:Y:S05]  /*0010*/  EXIT ;  /* 0x000000000000794d */ /* 0x000fea0003800000 */
.L_x_6274:
        /* <DEDUP_REMOVED lines=14> */
.L_x_25864:


//--------------------- .text._ZN2at6native18elementwise_kernelILi128ELi4EZNS0_15gpu_kernel_implINS0_13BinaryFunctorIaaaNS0_17BitwiseXorFunctorIaEEEEEEvRNS_18TensorIteratorBaseERKT_EUliE_EEviT1_ --------------------------
	.section	.text._ZN2at6native18elementwise_kernelILi128ELi4EZNS0_15gpu_kernel_implINS0_13BinaryFunctorIaaaNS0_17BitwiseXorFunctorIaEEEEEEvRNS_18TensorIteratorBaseERKT_EUliE_EEviT1_,"ax",@progbits
	.align	128
        .global         _ZN2at6native18elementwise_kernelILi128ELi4EZNS0_15gpu_kernel_implINS0_13BinaryFunctorIaaaNS0_17BitwiseXorFunctorIaEEEEEEvRNS_18TensorIteratorBaseERKT_EUliE_EEviT1_
        .type           _ZN2at6native18elementwise_kernelILi128ELi4EZNS0_15gpu_kernel_implINS0_13BinaryFunctorIaaaNS0_17BitwiseXorFunctorIaEEEEEEvRNS_18TensorIteratorBaseERKT_EUliE_EEviT1_,@function
        .size           _ZN2at6native18elementwise_kernelILi128ELi4EZNS0_15gpu_kernel_implINS0_13BinaryFunctorIaaaNS0_17BitwiseXorFunctorIaEEEEEEvRNS_18TensorIteratorBaseERKT_EUliE_EEviT1_,(.L_x_25865 - _ZN2at6native18elementwise_kernelILi128ELi4EZNS0_15gpu_kernel_implINS0_13BinaryFunctorIaaaNS0_17BitwiseXorFunctorIaEEEEEEvRNS_18TensorIteratorBaseERKT_EUliE_EEviT1_)
        .other          _ZN2at6native18elementwise_kernelILi128ELi4EZNS0_15gpu_kernel_implINS0_13BinaryFunctorIaaaNS0_17BitwiseXorFunctorIaEEEEEEvRNS_18TensorIteratorBaseERKT_EUliE_EEviT1_,@"STO_CUDA_ENTRY STV_DEFAULT"
_ZN2at6native18elementwise_kernelILi128ELi4EZNS0_15gpu_kernel_implINS0_13BinaryFunctorIaaaNS0_17BitwiseXorFunctorIaEEEEEEvRNS_18TensorIteratorBaseERKT_EUliE_EEviT1_:
.text._ZN2at6native18elementwise_kernelILi128ELi4EZNS0_15gpu_kernel_implINS0_13BinaryFunctorIaaaNS0_17BitwiseXorFunctorIaEEEEEEvRNS_18TensorIteratorBaseERKT_EUliE_EEviT1_:
        /* <DEDUP_REMOVED lines=371> */
.L_x_6277:
        /* <DEDUP_REMOVED lines=16> */
.L_x_6281:
[----:B------:R0:W5:Y:S01]  /*1830*/  LDG.E.U8 R19, desc[UR36][R2.64] ;  /* 0x0000002402137981 */ /* 0x000162000c1e1100 */
[----:B------:R-:W-:Y:S05]  /*1840*/  BRA `(.L_x_6283) ;  /* 0x0000000c004c7947 */ /* 0x000fea0003800000 */
.L_x_6280:
        /* <DEDUP_REMOVED lines=8> */
.L_x_6285:
[----:B------:R0:W5:Y:S01]  /*18d0*/  LDG.E.U8 R19, desc[UR36][R2.64] ;  /* 0x0000002402137981 */ /* 0x000162000c1e1100 */
[----:B------:R-:W-:Y:S05]  /*18e0*/  BRA `(.L_x_6283) ;  /* 0x0000000c00247947 */ /* 0x000fea0003800000 */
.L_x_6284:
[----:B------:R0:W5:Y:S01]  /*18f0*/  LDG.E.U16 R19, desc[UR36][R2.64] ;  /* 0x0000002402137981 */ /* 0x000162000c1e1500 */
[----:B------:R-:W-:Y:S05]  /*1900*/  BRA `(.L_x_6283) ;  /* 0x0000000c001c7947 */ /* 0x000fea0003800000 */
.L_x_6279:
        /* <DEDUP_REMOVED lines=9> */
.L_x_6287:
[----:B------:R-:W2:Y:S02]  /*19a0*/  LDG.E.U16 R0, desc[UR36][R2.64] ;  /* 0x0000002402007981 */ /* 0x000ea4000c1e1500 */
[----:B--2---:R-:W-:-:S06]  /*19b0*/  HADD2.F32 R0, -RZ, R0.H0_H0 ;  /* 0x20000000ff007230 */ /* 0x004fcc0000004100 */
[----:B------:R-:W0:Y:S02]  /*19c0*/  F2I.FTZ.TRUNC.NTZ R0, R0 ;  /* 0x0000000000007305 */ /* 0x000e24000021f100 */
[----:B0-----:R-:W-:Y:S01]  /*19d0*/  PRMT R19, R0, 0x7610, R19 ;  /* 0x0000761000137816 */ /* 0x001fe20000000013 */
[----:B------:R-:W-:Y:S06]  /*19e0*/  BRA `(.L_x_6283) ;  /* 0x0000000800e47947 */ /* 0x000fec0003800000 */
.L_x_6286:
        /* <DEDUP_REMOVED lines=9> */
.L_x_6289:
[----:B------:R-:W2:Y:S02]  /*1a80*/  LDG.E.U16 R2, desc[UR36][R2.64] ;  /* 0x0000002402027981 */ /* 0x000ea4000c1e1500 */
[----:B--2---:R-:W-:-:S06]  /*1a90*/  HADD2.F32 R0, -RZ, R2.H0_H0 ;  /* 0x20000002ff007230 */ /* 0x004fcc0000004100 */
[----:B------:R-:W0:Y:S02]  /*1aa0*/  F2I.FTZ.TRUNC.NTZ R0, R0 ;  /* 0x0000000000007305 */ /* 0x000e24000021f100 */
[----:B0-----:R-:W-:Y:S01]  /*1ab0*/  PRMT R19, R0, 0x7610, R19 ;  /* 0x0000761000137816 */ /* 0x001fe20000000013 */
[----:B------:R-:W-:Y:S06]  /*1ac0*/  BRA `(.L_x_6283) ;  /* 0x0000000800ac7947 */ /* 0x000fec0003800000 */
.L_x_6288:
[----:B------:R-:W2:Y:S02]  /*1ad0*/  LDG.E.64 R2, desc[UR36][R2.64] ;  /* 0x0000002402027981 */ /* 0x000ea4000c1e1b00 */
[----:B--2---:R0:W1:Y:S02]  /*1ae0*/  F2I.F64.TRUNC R19, R2 ;  /* 0x0000000200137311 */ /* 0x004064000030d100 */
[----:B01----:R-:W-:Y:S05]  /*1af0*/  BRA `(.L_x_6283) ;  /* 0x0000000800a07947 */ /* 0x003fea0003800000 */
.L_x_6278:
        /* <DEDUP_REMOVED lines=12> */
.L_x_6292:
[----:B------:R-:W2:Y:S02]  /*1bc0*/  LDG.E.64 R2, desc[UR36][R2.64] ;  /* 0x0000002402027981 */ /* 0x000ea4000c1e1b00 */
[----:B--2---:R3:W4:Y:S02]  /*1bd0*/  F2I.F64.TRUNC R19, R2 ;  /* 0x0000000200137311 */ /* 0x004724000030d100 */
[----:B---34-:R-:W-:Y:S05]  /*1be0*/  BRA `(.L_x_6283) ;  /* 0x0000000800647947 */ /* 0x018fea0003800000 */
.L_x_6291:
        /* <DEDUP_REMOVED lines=27> */
.L_x_6294:
        /* <DEDUP_REMOVED lines=14> */
.L_x_6293:
[----:B------:R-:W2:Y:S02]  /*1e80*/  LDG.E.U16 R0, desc[UR36][R2.64] ;  /* 0x0000002402007981 */ /* 0x000ea4000c1e1500 */
[----:B--2---:R-:W-:-:S06]  /*1e90*/  IMAD.U32 R0, R0, 0x10000, RZ ;  /* 0x0001000000007824 */ /* 0x004fcc00078e00ff */
[----:B------:R-:W0:Y:S02]  /*1ea0*/  F2I.FTZ.TRUNC.NTZ R0, R0 ;  /* 0x0000000000007305 */ /* 0x000e24000021f100 */
[----:B0-----:R-:W-:Y:S01]  /*1eb0*/  PRMT R19, R0, 0x7610, R19 ;  /* 0x0000761000137816 */ /* 0x001fe20000000013 */
[----:B------:R-:W-:Y:S06]  /*1ec0*/  BRA `(.L_x_6283) ;  /* 0x0000000400ac7947 */ /* 0x000fec0003800000 */
.L_x_6290:
        /* <DEDUP_REMOVED lines=10> */
.L_x_6297:
        /* <DEDUP_REMOVED lines=21> */
.L_x_6301:
[----:B------:R-:W-:Y:S05]  /*20c0*/  BSYNC.RECONVERGENT B1 ;  /* 0x0000000000017941 */ /* 0x000fea0003800200 */
.L_x_6300:
[----:B------:R-:W-:Y:S01]  /*20d0*/  IMAD.SHL.U32 R0, R0, 0x100000, RZ ;  /* 0x0010000000007824 */ /* 0x000fe200078e00ff */
[----:B------:R-:W-:-:S04]  /*20e0*/  LEA R2, R2, 0x3b800000, 0x17 ;  /* 0x3b80000002027811 */ /* 0x000fc800078eb8ff */
[----:B------:R-:W-:-:S07]  /*20f0*/  LOP3.LUT R0, R2, R0, R7, 0xfe, !PT ;  /* 0x0000000002007212 */ /* 0x000fce00078efe07 */
.L_x_6299:
[----:B------:R-:W-:Y:S05]  /*2100*/  BSYNC.RECONVERGENT B0 ;  /* 0x0000000000007941 */ /* 0x000fea0003800200 */
.L_x_6298:
[----:B------:R-:W0:Y:S02]  /*2110*/  F2I.FTZ.TRUNC.NTZ R0, R0 ;  /* 0x0000000000007305 */ /* 0x000e24000021f100 */
[----:B0-----:R-:W-:Y:S01]  /*2120*/  PRMT R19, R0, 0x7610, R19 ;  /* 0x0000761000137816 */ /* 0x001fe20000000013 */
[----:B------:R-:W-:Y:S06]  /*2130*/  BRA `(.L_x_6283) ;  /* 0x0000000400107947 */ /* 0x000fec0003800000 */
.L_x_6296:
        /* <DEDUP_REMOVED lines=21> */
.L_x_6305:
[----:B------:R-:W-:Y:S05]  /*2290*/  BSYNC.RECONVERGENT B1 ;  /* 0x0000000000017941 */ /* 0x000fea0003800200 */
.L_x_6304:
[----:B------:R-:W-:Y:S01]  /*22a0*/  IMAD.SHL.U32 R0, R0, 0x200000, RZ ;  /* 0x0020000000007824 */ /* 0x000fe200078e00ff */
[----:B------:R-:W-:-:S04]  /*22b0*/  LEA R2, R2, 0x37800000, 0x17 ;  /* 0x3780000002027811 */ /* 0x000fc800078eb8ff */
[----:B------:R-:W-:-:S07]  /*22c0*/  LOP3.LUT R0, R2, R0, R7, 0xfe, !PT ;  /* 0x0000000002007212 */ /* 0x000fce00078efe07 */
.L_x_6303:
[----:B------:R-:W-:Y:S05]  /*22d0*/  BSYNC.RECONVERGENT B0 ;  /* 0x0000000000007941 */ /* 0x000fea0003800200 */
.L_x_6302:
[----:B------:R-:W0:Y:S02]  /*22e0*/  F2I.FTZ.TRUNC.NTZ R0, R0 ;  /* 0x0000000000007305 */ /* 0x000e24000021f100 */
[----:B0-----:R-:W-:Y:S01]  /*22f0*/  PRMT R19, R0, 0x7610, R19 ;  /* 0x0000761000137816 */ /* 0x001fe20000000013 */
[----:B------:R-:W-:Y:S06]  /*2300*/  BRA `(.L_x_6283) ;  /* 0x00000000009c7947 */ /* 0x000fec0003800000 */
.L_x_6295:
[----:B------:R-:W-:-:S09]  /*2310*/  UISETP.NE.AND UP0, UPT, UR4, 0x1c, UPT ;  /* 0x0000001c0400788c */ /* 0x000fd2000bf05270 */
[----:B------:R-:W-:Y:S05]  /*2320*/  BRA.U !UP0, `(.L_x_6306) ;  /* 0x0000000108907547 */ /* 0x000fea000b800000 */
[----:B------:R-:W-:-:S09]  /*2330*/  UISETP.NE.AND UP0, UPT, UR4, 0x1d, UPT ;  /* 0x0000001d0400788c */ /* 0x000fd2000bf05270 */
[----:B------:R-:W-:Y:S05]  /*2340*/  BRA.U !UP0, `(.L_x_6307) ;  /* 0x0000000108807547 */ /* 0x000fea000b800000 */
[----:B------:R-:W-:-:S09]  /*2350*/  UISETP.NE.AND UP0, UPT, UR4, 0x2c, UPT ;  /* 0x0000002c0400788c */ /* 0x000fd2000bf05270 */
[----:B------:R-:W-:Y:S05]  /*2360*/  BRA.U !UP0, `(.L_x_6308) ;  /* 0x0000000108487547 */ /* 0x000fea000b800000 */
.L_x_6282:
        /* <DEDUP_REMOVED lines=8> */
[----:B0-----:R-:W-:Y:S01]  /*23f0*/  MOV R4, UR4 ;  /* 0x0000000400047c02 */ /* 0x001fe20008000f00 */
[----:B------:R-:W-:-:S02]  /*2400*/  IMAD.U32 R5, RZ, RZ, UR5 ;  /* 0x00000005ff057e24 */ /* 0x000fc4000f8e00ff */
[----:B-1----:R-:W-:Y:S02]  /*2410*/  IMAD.U32 R6, RZ, RZ, UR6 ;  /* 0x00000006ff067e24 */ /* 0x002fe4000f8e00ff */
[----:B------:R-:W-:Y:S02]  /*2420*/  IMAD.U32 R7, RZ, RZ, UR7 ;  /* 0x00000007ff077e24 */ /* 0x000fe4000f8e00ff */
[----:B---3--:R-:W-:Y:S01]  /*2430*/  IMAD.U32 R10, RZ, RZ, UR8 ;  /* 0x00000008ff0a7e24 */ /* 0x008fe2000f8e00ff */
[----:B------:R-:W-:-:S07]  /*2440*/  MOV R11, UR9 ;  /* 0x00000009000b7c02 */ /* 0x000fce0008000f00 */
[----:B------:R-:W-:-:S07]  /*2450*/  LEPC R20, `(.L_x_6309) ;  /* 0x000000001014794e */ /* 0x000fce0000000000 */
[----:B--2---:R-:W-:Y:S05]  /*2460*/  CALL.ABS.NOINC R2 ;  /* 0x0000000002007343 */ /* 0x004fea0003c00000 */
.L_x_6309:
[----:B------:R-:W-:Y:S01]  /*2470*/  PRMT R19, RZ, 0x7610, R19 ;  /* 0x00007610ff137816 */ /* 0x000fe20000000013 */
[----:B------:R-:W-:Y:S06]  /*2480*/  BRA `(.L_x_6283) ;  /* 0x00000000003c7947 */ /* 0x000fec0003800000 */
.L_x_6308:
        /* <DEDUP_REMOVED lines=8> */
.L_x_6311:
[----:B------:R-:W-:Y:S05]  /*2510*/  BSYNC.RECONVERGENT B0 ;  /* 0x0000000000007941 */ /* 0x000fea0003800200 */
.L_x_6310:
[----:B------:R-:W0:Y:S02]  /*2520*/  F2I.FTZ.TRUNC.NTZ R0, R0 ;  /* 0x0000000000007305 */ /* 0x000e24000021f100 */
[----:B0-----:R-:W-:Y:S01]  /*2530*/  PRMT R19, R0, 0x7610, R19 ;  /* 0x0000761000137816 */ /* 0x001fe20000000013 */
[----:B------:R-:W-:Y:S06]  /*2540*/  BRA `(.L_x_6283) ;  /* 0x00000000000c7947 */ /* 0x000fec0003800000 */
.L_x_6307:
[----:B------:R2:W5:Y:S01]  /*2550*/  LDG.E.U8 R19, desc[UR36][R2.64] ;  /* 0x0000002402137981 */ /* 0x000562000c1e1100 */
[----:B------:R-:W-:Y:S05]  /*2560*/  BRA `(.L_x_6283) ;  /* 0x0000000000047947 */ /* 0x000fea0003800000 */
.L_x_6306:
[----:B------:R1:W5:Y:S02]  /*2570*/  LDG.E.U8 R19, desc[UR36][R2.64] ;  /* 0x0000002402137981 */ /* 0x000364000c1e1100 */
.L_x_6283:
        /* <DEDUP_REMOVED lines=16> */
.L_x_6315:
[----:B------:R3:W5:Y:S01]  /*2680*/  LDG.E.U8 R0, desc[UR36][R2.64] ;  /* 0x0000002402007981 */ /* 0x000762000c1e1100 */
[----:B------:R-:W-:Y:S05]  /*2690*/  BRA `(.L_x_6317) ;  /* 0x0000000c004c7947 */ /* 0x000fea0003800000 */
.L_x_6314:
        /* <DEDUP_REMOVED lines=8> */
.L_x_6319:
[----:B------:R1:W5:Y:S01]  /*2720*/  LDG.E.U8 R0, desc[UR36][R2.64] ;  /* 0x0000002402007981 */ /* 0x000362000c1e1100 */
[----:B------:R-:W-:Y:S05]  /*2730*/  BRA `(.L_x_6317) ;  /* 0x0000000c00247947 */ /* 0x000fea0003800000 */
.L_x_6318:
[----:B------:R2:W5:Y:S01]  /*2740*/  LDG.E.U16 R0, desc[UR36][R2.64] ;  /* 0x0000002402007981 */ /* 0x000562000c1e1500 */
[----:B------:R-:W-:Y:S05]  /*2750*/  BRA `(.L_x_6317) ;  /* 0x0000000c001c7947 */ /* 0x000fea0003800000 */
.L_x_6313:
        /* <DEDUP_REMOVED lines=9> */
.L_x_6321:
[----:B------:R-:W2:Y:S02]  /*27f0*/  LDG.E.U16 R4, desc[UR36][R2.64] ;  /* 0x0000002402047981 */ /* 0x000ea4000c1e1500 */
[----:B--2---:R-:W-:-:S06]  /*2800*/  HADD2.F32 R4, -RZ, R4.H0_H0 ;  /* 0x20000004ff047230 */ /* 0x004fcc0000004100 */
[----:B------:R-:W0:Y:S02]  /*2810*/  F2I.FTZ.TRUNC.NTZ R4, R4 ;  /* 0x0000000400047305 */ /* 0x000e24000021f100 */
[----:B0-----:R-:W-:Y:S01]  /*2820*/  PRMT R0, R4, 0x7610, R0 ;  /* 0x0000761004007816 */ /* 0x001fe20000000000 */
[----:B------:R-:W-:Y:S06]  /*2830*/  BRA `(.L_x_6317) ;  /* 0x0000000800e47947 */ /* 0x000fec0003800000 */
.L_x_6320:
        /* <DEDUP_REMOVED lines=9> */
.L_x_6323:
[----:B------:R-:W2:Y:S02]  /*28d0*/  LDG.E.U16 R2, desc[UR36][R2.64] ;  /* 0x0000002402027981 */ /* 0x000ea4000c1e1500 */
[----:B--2---:R-:W-:-:S06]  /*28e0*/  HADD2.F32 R4, -RZ, R2.H0_H0 ;  /* 0x20000002ff047230 */ /* 0x004fcc0000004100 */
[----:B------:R-:W0:Y:S02]  /*28f0*/  F2I.FTZ.TRUNC.NTZ R4, R4 ;  /* 0x0000000400047305 */ /* 0x000e24000021f100 */
[----:B0-----:R-:W-:Y:S01]  /*2900*/  PRMT R0, R4, 0x7610, R0 ;  /* 0x0000761004007816 */ /* 0x001fe20000000000 */
[----:B------:R-:W-:Y:S06]  /*2910*/  BRA `(.L_x_6317) ;  /* 0x0000000800ac7947 */ /* 0x000fec0003800000 */
.L_x_6322:
[----:B------:R-:W2:Y:S02]  /*2920*/  LDG.E.64 R2, desc[UR36][R2.64] ;  /* 0x0000002402027981 */ /* 0x000ea4000c1e1b00 */
[----:B--2---:R0:W1:Y:S02]  /*2930*/  F2I.F64.TRUNC R0, R2 ;  /* 0x0000000200007311 */ /* 0x004064000030d100 */
[----:B01----:R-:W-:Y:S05]  /*2940*/  BRA `(.L_x_6317) ;  /* 0x0000000800a07947 */ /* 0x003fea0003800000 */
.L_x_6312:
        /* <DEDUP_REMOVED lines=12> */
.L_x_6326:
[----:B------:R-:W2:Y:S02]  /*2a10*/  LDG.E.64 R2, desc[UR36][R2.64] ;  /* 0x0000002402027981 */ /* 0x000ea4000c1e1b00 */
[----:B--2---:R0:W1:Y:S02]  /*2a20*/  F2I.F64.TRUNC R0, R2 ;  /* 0x0000000200007311 */ /* 0x004064000030d100 */
[----:B01----:R-:W-:Y:S05]  /*2a30*/  BRA `(.L_x_6317) ;  /* 0x0000000800647947 */ /* 0x003fea0003800000 */
.L_x_6325:
        /* <DEDUP_REMOVED lines=27> */
.L_x_6328:
        /* <DEDUP_REMOVED lines=14> */
.L_x_6327:
[----:B------:R-:W2:Y:S02]  /*2cd0*/  LDG.E.U16 R4, desc[UR36][R2.64] ;  /* 0x0000002402047981 */ /* 0x000ea4000c1e1500 */
[----:B--2---:R-:W-:-:S06]  /*2ce0*/  IMAD.U32 R4, R4, 0x10000, RZ ;  /* 0x0001000004047824 */ /* 0x004fcc00078e00ff */
[----:B------:R-:W0:Y:S02]  /*2cf0*/  F2I.FTZ.TRUNC.NTZ R4, R4 ;  /* 0x0000000400047305 */ /* 0x000e24000021f100 */
[----:B0-----:R-:W-:Y:S01]  /*2d00*/  PRMT R0, R4, 0x7610, R0 ;  /* 0x0000761004007816 */ /* 0x001fe20000000000 */
[----:B------:R-:W-:Y:S06]  /*2d10*/  BRA `(.L_x_6317) ;  /* 0x0000000400ac7947 */ /* 0x000fec0003800000 */
.L_x_6324:
        /* <DEDUP_REMOVED lines=10> */
.L_x_6331:
        /* <DEDUP_REMOVED lines=21> */
.L_x_6335:
[----:B------:R-:W-:Y:S05]  /*2f10*/  BSYNC.RECONVERGENT B1 ;  /* 0x0000000000017941 */ /* 0x000fea0003800200 */
.L_x_6334:
[----:B------:R-:W-:Y:S01]  /*2f20*/  IMAD.SHL.U32 R0, R0, 0x100000, RZ ;  /* 0x0010000000007824 */ /* 0x000fe200078e00ff */
[----:B------:R-:W-:-:S04]  /*2f30*/  LEA R2, R2, 0x3b800000, 0x17 ;  /* 0x3b80000002027811 */ /* 0x000fc800078eb8ff */
[----:B------:R-:W-:-:S07]  /*2f40*/  LOP3.LUT R4, R2, R0, R7, 0xfe, !PT ;  /* 0x0000000002047212 */ /* 0x000fce00078efe07 */
.L_x_6333:
[----:B------:R-:W-:Y:S05]  /*2f50*/  BSYNC.RECONVERGENT B0 ;  /* 0x0000000000007941 */ /* 0x000fea0003800200 */
.L_x_6332:
[----:B------:R-:W0:Y:S02]  /*2f60*/  F2I.FTZ.TRUNC.NTZ R4, R4 ;  /* 0x0000000400047305 */ /* 0x000e24000021f100 */
[----:B0-----:R-:W-:Y:S01]  /*2f70*/  PRMT R0, R4, 0x7610, R0 ;  /* 0x0000761004007816 */ /* 0x001fe20000000000 */
[----:B------:R-:W-:Y:S06]  /*2f80*/  BRA `(.L_x_6317) ;  /* 0x0000000400107947 */ /* 0x000fec0003800000 */
.L_x_6330:
        /* <DEDUP_REMOVED lines=21> */
.L_x_6339:
[----:B------:R-:W-:Y:S05]  /*30e0*/  BSYNC.RECONVERGENT B1 ;  /* 0x0000000000017941 */ /* 0x000fea0003800200 */
.L_x_6338:
[----:B------:R-:W-:Y:S01]  /*30f0*/  IMAD.SHL.U32 R0, R0, 0x200000, RZ ;  /* 0x0020000000007824 */ /* 0x000fe200078e00ff */
[----:B------:R-:W-:-:S04]  /*3100*/  LEA R2, R2, 0x37800000, 0x17 ;  /* 0x3780000002027811 */ /* 0x000fc800078eb8ff */
[----:B------:R-:W-:-:S07]  /*3110*/  LOP3.LUT R4, R2, R0, R7, 0xfe, !PT ;  /* 0x0000000002047212 */ /* 0x000fce00078efe07 */
.L_x_6337:
[----:B------:R-:W-:Y:S05]  /*3120*/  BSYNC.RECONVERGENT B0 ;  /* 0x0000000000007941 */ /* 0x000fea0003800200 */
.L_x_6336:
[----:B------:R-:W0:Y:S02]  /*3130*/  F2I.FTZ.TRUNC.NTZ R4, R4 ;  /* 0x0000000400047305 */ /* 0x000e24000021f100 */
[----:B0-----:R-:W-:Y:S01]  /*3140*/  PRMT R0, R4, 0x7610, R0 ;  /* 0x0000761004007816 */ /* 0x001fe20000000000 */
[----:B------:R-:W-:Y:S06]  /*3150*/  BRA `(.L_x_6317) ;  /* 0x00000000009c7947 */ /* 0x000fec0003800000 */
.L_x_6329:
[----:B------:R-:W-:-:S09]  /*3160*/  UISETP.NE.AND UP0, UPT, UR4, 0x1c, UPT ;  /* 0x0000001c0400788c */ /* 0x000fd2000bf05270 */
[----:B------:R-:W-:Y:S05]  /*3170*/  BRA.U !UP0, `(.L_x_6340) ;  /* 0x0000000108907547 */ /* 0x000fea000b800000 */
[----:B------:R-:W-:-:S09]  /*3180*/  UISETP.NE.AND UP0, UPT, UR4, 0x1d, UPT ;  /* 0x0000001d0400788c */ /* 0x000fd2000bf05270 */
[----:B------:R-:W-:Y:S05]  /*3190*/  BRA.U !UP0, `(.L_x_6341) ;  /* 0x0000000108807547 */ /* 0x000fea000b800000 */
[----:B------:R-:W-:-:S09]  /*31a0*/  UISETP.NE.AND UP0, UPT, UR4, 0x2c, UPT ;  /* 0x0000002c0400788c */ /* 0x000fd2000bf05270 */
[----:B------:R-:W-:Y:S05]  /*31b0*/  BRA.U !UP0, `(.L_x_6342) ;  /* 0x0000000108487547 */ /* 0x000fea000b800000 */
.L_x_6316:
        /* <DEDUP_REMOVED lines=15> */
[----:B--2-45:R-:W-:Y:S05]  /*32b0*/  CALL.ABS.NOINC R2 ;  /* 0x0000000002007343 */ /* 0x034fea0003c00000 */
.L_x_6343:
[----:B------:R-:W-:Y:S01]  /*32c0*/  PRMT R0, RZ, 0x7610, R0 ;  /* 0x00007610ff007816 */ /* 0x000fe20000000000 */
[----:B------:R-:W-:Y:S06]  /*32d0*/  BRA `(.L_x_6317) ;  /* 0x00000000003c7947 */ /* 0x000fec0003800000 */
.L_x_6342:
        /* <DEDUP_REMOVED lines=8> */
.L_x_6345:
[----:B------:R-:W-:Y:S05]  /*3360*/  BSYNC.RECONVERGENT B0 ;  /* 0x0000000000007941 */ /* 0x000fea0003800200 */
.L_x_6344:
[----:B------:R-:W0:Y:S02]  /*3370*/  F2I.FTZ.TRUNC.NTZ R4, R4 ;  /* 0x0000000400047305 */ /* 0x000e24000021f100 */
[----:B0-----:R-:W-:Y:S01]  /*3380*/  PRMT R0, R4, 0x7610, R0 ;  /* 0x0000761004007816 */ /* 0x001fe20000000000 */
[----:B------:R-:W-:Y:S06]  /*3390*/  BRA `(.L_x_6317) ;  /* 0x00000000000c7947 */ /* 0x000fec0003800000 */
.L_x_6341:
[----:B------:R0:W5:Y:S01]  /*33a0*/  LDG.E.U8 R0, desc[UR36][R2.64] ;  /* 0x0000002402007981 */ /* 0x000162000c1e1100 */
[----:B------:R-:W-:Y:S05]  /*33b0*/  BRA `(.L_x_6317) ;  /* 0x0000000000047947 */ /* 0x000fea0003800000 */
.L_x_6340:
[----:B------:R0:W5:Y:S02]  /*33c0*/  LDG.E.U8 R0, desc[UR36][R2.64] ;  /* 0x0000002402007981 */ /* 0x000164000c1e1100 */
.L_x_6317:
[----:B------:R-:W0:Y:S01]  /*33d0*/  LDCU.64 UR6, c[0x0][0x5e8] ;  /* 0x0000bd00ff0677ac */ /* 0x000e220008000a00 */
[----:B-1--45:R-:W-:Y:S01]  /*33e0*/  LOP3.LUT R7, R0, R19, RZ, 0x3c, !PT ;  /* 0x0000001300077212 */ /* 0x032fe200078e3cff */
[----:B------:R-:W-:-:S04]  /*33f0*/  UPRMT UR4, UR43, 0x9910, URZ ;  /* 0x000099102b047896 */ /* 0x000fc800080000ff */
[----:B------:R-:W-:Y:S01]  /*3400*/  UISETP.GT.AND UP0, UPT, UR4, 0x9, UPT ;  /* 0x000000090400788c */ /* 0x000fe2000bf04270 */
[----:B0-23--:R-:W-:-:S04]  /*3410*/  IADD3 R2, P0, PT, R16, UR6, RZ ;  /* 0x0000000610027c10 */ /* 0x00dfc8000ff1e0ff */
        /* <DEDUP_REMOVED lines=12> */
.L_x_6349:
[----:B------:R1:W-:Y:S01]  /*34e0*/  STG.E.U8 desc[UR36][R2.64], R7 ;  /* 0x0000000702007986 */ /* 0x0003e2000c101124 */
[----:B------:R-:W-:Y:S05]  /*34f0*/  BRA `(.L_x_6351) ;  /* 0x0000000c008c7947 */ /* 0x000fea0003800000 */
.L_x_6348:
        /* <DEDUP_REMOVED lines=12> */
.L_x_6353:
[----:B------:R-:W-:-:S04]  /*35c0*/  LOP3.LUT R7, R7, 0xffff, RZ, 0xc0, !PT ;  /* 0x0000ffff07077812 */ /* 0x000fc800078ec0ff */
[----:B------:R-:W-:-:S05]  /*35d0*/  PRMT R5, R7, 0x8880, RZ ;  /* 0x0000888007057816 */ /* 0x000fca00000000ff */
[----:B------:R3:W-:Y:S01]  /*35e0*/  STG.E desc[UR36][R2.64], R5 ;  /* 0x0000000502007986 */ /* 0x0007e2000c101924 */
[----:B------:R-:W-:Y:S05]  /*35f0*/  BRA `(.L_x_6351) ;  /* 0x0000000c004c7947 */ /* 0x000fea0003800000 */
.L_x_6352:
[----:B------:R-:W-:-:S04]  /*3600*/  PRMT R5, R7, 0x8880, RZ ;  /* 0x0000888007057816 */ /* 0x000fc800000000ff */
[----:B------:R-:W-:-:S05]  /*3610*/  PRMT R5, R5, 0x7710, RZ ;  /* 0x0000771005057816 */ /* 0x000fca00000000ff */
[----:B------:R2:W-:Y:S01]  /*3620*/  STG.E.U16 desc[UR36][R2.64], R5 ;  /* 0x0000000502007986 */ /* 0x0005e2000c101524 */
[----:B------:R-:W-:Y:S05]  /*3630*/  BRA `(.L_x_6351) ;  /* 0x0000000c003c7947 */ /* 0x000fea0003800000 */
.L_x_6347:
        /* <DEDUP_REMOVED lines=9> */
.L_x_6355:
[----:B------:R-:W0:Y:S02]  /*36d0*/  I2F.S8 R0, R7 ;  /* 0x0000000700007306 */ /* 0x000e240000001400 */
[----:B0-----:R-:W-:-:S05]  /*36e0*/  F2FP.F16.F32.PACK_AB R0, RZ, R0 ;  /* 0x00000000ff00723e */ /* 0x001fca00000000ff */
[----:B------:R0:W-:Y:S01]  /*36f0*/  STG.E.U16 desc[UR36][R2.64], R0 ;  /* 0x0000000002007986 */ /* 0x0001e2000c101524 */
[----:B------:R-:W-:Y:S05]  /*3700*/  BRA `(.L_x_6351) ;  /* 0x0000000c00087947 */ /* 0x000fea0003800000 */
.L_x_6354:
        /* <DEDUP_REMOVED lines=10> */
.L_x_6357:
[----:B------:R-:W0:Y:S02]  /*37b0*/  I2F.S8 R7, R7 ;  /* 0x0000000700077306 */ /* 0x000e240000001400 */
[----:B0-----:R-:W-:-:S04]  /*37c0*/  F2FP.F16.F32.PACK_AB R5, RZ, R7 ;  /* 0x00000007ff05723e */ /* 0x001fc800000000ff */
[----:B------:R-:W-:-:S05]  /*37d0*/  PRMT R5, R5, 0x5410, RZ ;  /* 0x0000541005057816 */ /* 0x000fca00000000ff */
[----:B------:R0:W-:Y:S01]  /*37e0*/  STG.E desc[UR36][R2.64], R5 ;  /* 0x0000000502007986 */ /* 0x0001e2000c101924 */
[----:B------:R-:W-:Y:S05]  /*37f0*/  BRA `(.L_x_6351) ;  /* 0x0000000800cc7947 */ /* 0x000fea0003800000 */
.L_x_6356:
[----:B------:R-:W-:-:S04]  /*3800*/  PRMT R4, R7, 0x8880, RZ ;  /* 0x0000888007047816 */ /* 0x000fc800000000ff */
[----:B------:R-:W-:-:S06]  /*3810*/  PRMT R4, R4, 0x7710, RZ ;  /* 0x0000771004047816 */ /* 0x000fcc00000000ff */
[----:B------:R-:W0:Y:S02]  /*3820*/  I2F.F64.S16 R4, R4 ;  /* 0x0000000400047312 */ /* 0x000e240000101c00 */
[----:B0-----:R0:W-:Y:S01]  /*3830*/  STG.E.64 desc[UR36][R2.64], R4 ;  /* 0x0000000402007986 */ /* 0x0011e2000c101b24 */
[----:B------:R-:W-:Y:S05]  /*3840*/  BRA `(.L_x_6351) ;  /* 0x0000000800b87947 */ /* 0x000fea0003800000 */
.L_x_6346:
        /* <DEDUP_REMOVED lines=8> */
[----:B------:R-:W-:Y:S02]  /*38d0*/  LOP3.LUT R0, R0, 0xff, RZ, 0xc0, !PT ;  /* 0x000000ff00007812 */ /* 0x000fe400078ec0ff */
[----:B------:R-:W-:-:S04]  /*38e0*/  LOP3.LUT R19, R19, 0xff, RZ, 0xc0, !PT ;  /* 0x000000ff13137812 */ /* 0x000fc800078ec0ff */
[----:B------:R-:W-:-:S04]  /*38f0*/  ISETP.NE.AND P0, PT, R19, R0, PT ;  /* 0x000000001300720c */ /* 0x000fc80003f05270 */
[----:B------:R-:W-:-:S05]  /*3900*/  SEL R5, RZ, 0x1, !P0 ;  /* 0x00000001ff057807 */ /* 0x000fca0004000000 */
[----:B------:R0:W-:Y:S01]  /*3910*/  STG.E.U8 desc[UR36][R2.64], R5 ;  /* 0x0000000502007986 */ /* 0x0001e2000c101124 */
[----:B------:R-:W-:Y:S05]  /*3920*/  BRA `(.L_x_6351) ;  /* 0x0000000800807947 */ /* 0x000fea0003800000 */
.L_x_6360:
[----:B------:R-:W-:Y:S02]  /*3930*/  PRMT R4, R7, 0x8880, RZ ;  /* 0x0000888007047816 */ /* 0x000fe400000000ff */
[----:B------:R-:W-:Y:S02]  /*3940*/  CS2R R6, SRZ ;  /* 0x0000000000067805 */ /* 0x000fe4000001ff00 */
[----:B------:R-:W-:-:S06]  /*3950*/  PRMT R4, R4, 0x7710, RZ ;  /* 0x0000771004047816 */ /* 0x000fcc00000000ff */
[----:B------:R-:W0:Y:S02]  /*3960*/  I2F.F64.S16 R4, R4 ;  /* 0x0000000400047312 */ /* 0x000e240000101c00 */
[----:B0-----:R0:W-:Y:S01]  /*3970*/  STG.E.128 desc[UR36][R2.64], R4 ;  /* 0x0000000402007986 */ /* 0x0011e2000c101d24 */
[----:B------:R-:W-:Y:S05]  /*3980*/  BRA `(.L_x_6351) ;  /* 0x0000000800687947 */ /* 0x000fea0003800000 */
.L_x_6359:
        /* <DEDUP_REMOVED lines=19> */
.L_x_6364:
[----:B------:R-:W-:Y:S05]  /*3ac0*/  BSYNC.RECONVERGENT B0 ;  /* 0x0000000000007941 */ /* 0x000fea0003800200 */
.L_x_6363:
[----:B------:R-:W-:-:S05]  /*3ad0*/  LOP3.LUT R5, R0, 0x80, R5, 0xf8, !PT ;  /* 0x0000008000057812 */ /* 0x000fca00078ef805 */
[----:B------:R0:W-:Y:S01]  /*3ae0*/  STG.E.U8 desc[UR36][R2.64], R5 ;  /* 0x0000000502007986 */ /* 0x0001e2000c101124 */
[----:B------:R-:W-:Y:S05]  /*3af0*/  BRA `(.L_x_6351) ;  /* 0x00000008000c7947 */ /* 0x000fea0003800000 */
.L_x_6362:
        /* <DEDUP_REMOVED lines=15> */
.L_x_6366:
[----:B------:R-:W-:Y:S05]  /*3bf0*/  BSYNC.RECONVERGENT B0 ;  /* 0x0000000000007941 */ /* 0x000fea0003800200 */
.L_x_6365:
[----:B------:R-:W-:-:S05]  /*3c00*/  LOP3.LUT R5, R0, 0x80, R5, 0xf8, !PT ;  /* 0x0000008000057812 */ /* 0x000fca00078ef805 */
[----:B------:R0:W-:Y:S01]  /*3c10*/  STG.E.U8 desc[UR36][R2.64], R5 ;  /* 0x0000000502007986 */ /* 0x0001e2000c101124 */
[----:B------:R-:W-:Y:S05]  /*3c20*/  BRA `(.L_x_6351) ;  /* 0x0000000400c07947 */ /* 0x000fea0003800000 */
.L_x_6361:
[----:B------:R-:W0:Y:S02]  /*3c30*/  I2F.S8 R0, R7 ;  /* 0x0000000700007306 */ /* 0x000e240000001400 */
[----:B0-----:R-:W-:-:S05]  /*3c40*/  F2FP.BF16.F32.PACK_AB R0, RZ, R0 ;  /* 0x00000000ff00723e */ /* 0x001fca00000010ff */
[----:B------:R0:W-:Y:S01]  /*3c50*/  STG.E.U16 desc[UR36][R2.64], R0 ;  /* 0x0000000002007986 */ /* 0x0001e2000c101524 */
[----:B------:R-:W-:Y:S05]  /*3c60*/  BRA `(.L_x_6351) ;  /* 0x0000000400b07947 */ /* 0x000fea0003800000 */
.L_x_6358:
        /* <DEDUP_REMOVED lines=12> */
.L_x_6369:
[----:B------:R-:W0:Y:S01]  /*3d30*/  I2F.S8 R5, R7 ;  /* 0x0000000700057306 */ /* 0x000e220000001400 */
[----:B------:R-:W-:Y:S01]  /*3d40*/  BSSY.RECONVERGENT B0, `(.L_x_6370) ;  /* 0x0000014000007945 */ /* 0x000fe20003800200 */
[----:B------:R-:W-:Y:S02]  /*3d50*/  MOV R0, 0x80 ;  /* 0x0000008000007802 */ /* 0x000fe40000000f00 */
        /* <DEDUP_REMOVED lines=10> */
.L_x_6372:
[----:B------:R-:W-:-:S04]  /*3e00*/  SHF.R.U32.HI R0, RZ, 0x14, R5 ;  /* 0x00000014ff007819 */ /* 0x000fc80000011605 */
[----:B------:R-:W-:-:S04]  /*3e10*/  LOP3.LUT R0, R0, 0x1, RZ, 0xc0, !PT ;  /* 0x0000000100007812 */ /* 0x000fc800078ec0ff */
[----:B------:R-:W-:-:S04]  /*3e20*/  IADD3 R0, PT, PT, R5, 0x487ffff, R0 ;  /* 0x0487ffff05007810 */ /* 0x000fc80007ffe000 */
[----:B------:R-:W-:-:S04]  /*3e30*/  SHF.R.U32.HI R0, RZ, 0x14, R0 ;  /* 0x00000014ff007819 */ /* 0x000fc80000011600 */
[----:B------:R-:W-:-:S07]  /*3e40*/  LOP3.LUT R4, R0, 0xff, RZ, 0xc0, !PT ;  /* 0x000000ff00047812 */ /* 0x000fce00078ec0ff */
.L_x_6373:
[----:B------:R-:W-:-:S04]  /*3e50*/  SHF.R.U32.HI R5, RZ, 0x18, R5 ;  /* 0x00000018ff057819 */ /* 0x000fc80000011605 */
[----:B------:R-:W-:-:S04]  /*3e60*/  LOP3.LUT R4, R4, 0x80, R5, 0xf8, !PT ;  /* 0x0000008004047812 */ /* 0x000fc800078ef805 */
[----:B------:R-:W-:-:S07]  /*3e70*/  PRMT R0, R4, 0x7610, R0 ;  /* 0x0000761004007816 */ /* 0x000fce0000000000 */
.L_x_6371:
[----:B------:R-:W-:Y:S05]  /*3e80*/  BSYNC.RECONVERGENT B0 ;  /* 0x0000000000007941 */ /* 0x000fea0003800200 */
.L_x_6370:
[----:B------:R0:W-:Y:S01]  /*3e90*/  STG.E.U8 desc[UR36][R2.64], R0 ;  /* 0x0000000002007986 */ /* 0x0001e2000c101124 */
[----:B------:R-:W-:Y:S05]  /*3ea0*/  BRA `(.L_x_6351) ;  /* 0x0000000400207947 */ /* 0x000fea0003800000 */
.L_x_6368:
        /* <DEDUP_REMOVED lines=13> */
.L_x_6376:
[----:B------:R-:W-:-:S04]  /*3f80*/  SHF.R.U32.HI R0, RZ, 0x15, R5 ;  /* 0x00000015ff007819 */ /* 0x000fc80000011605 */
[----:B------:R-:W-:-:S04]  /*3f90*/  LOP3.LUT R0, R0, 0x1, RZ, 0xc0, !PT ;  /* 0x0000000100007812 */ /* 0x000fc800078ec0ff */
[----:B------:R-:W-:-:S04]  /*3fa0*/  IADD3 R0, PT, PT, R5, 0x88fffff, R0 ;  /* 0x088fffff05007810 */ /* 0x000fc80007ffe000 */
[----:B------:R-:W-:-:S04]  /*3fb0*/  SHF.R.U32.HI R0, RZ, 0x15, R0 ;  /* 0x00000015ff007819 */ /* 0x000fc80000011600 */
[----:B------:R-:W-:-:S07]  /*3fc0*/  LOP3.LUT R4, R0, 0xff, RZ, 0xc0, !PT ;  /* 0x000000ff00047812 */ /* 0x000fce00078ec0ff */
.L_x_6377:
[----:B------:R-:W-:-:S04]  /*3fd0*/  SHF.R.U32.HI R5, RZ, 0x18, R5 ;  /* 0x00000018ff057819 */ /* 0x000fc80000011605 */
[----:B------:R-:W-:-:S04]  /*3fe0*/  LOP3.LUT R4, R4, 0x80, R5, 0xf8, !PT ;  /* 0x0000008004047812 */ /* 0x000fc800078ef805 */
[----:B------:R-:W-:-:S07]  /*3ff0*/  PRMT R0, R4, 0x7610, R0 ;  /* 0x0000761004007816 */ /* 0x000fce0000000000 */
.L_x_6375:
[----:B------:R-:W-:Y:S05]  /*4000*/  BSYNC.RECONVERGENT B0 ;  /* 0x0000000000007941 */ /* 0x000fea0003800200 */
.L_x_6374:
[----:B------:R0:W-:Y:S01]  /*4010*/  STG.E.U8 desc[UR36][R2.64], R0 ;  /* 0x0000000002007986 */ /* 0x0001e2000c101124 */
[----:B------:R-:W-:Y:S05]  /*4020*/  BRA `(.L_x_6351) ;  /* 0x0000000000c07947 */ /* 0x000fea0003800000 */
.L_x_6367:
[----:B------:R-:W-:-:S09]  /*4030*/  UISETP.NE.AND UP0, UPT, UR4, 0x1c, UPT ;  /* 0x0000001c0400788c */ /* 0x000fd2000bf05270 */
[----:B------:R-:W-:Y:S05]  /*4040*/  BRA.U !UP0, `(.L_x_6378) ;  /* 0x0000000108ac7547 */ /* 0x000fea000b800000 */
[----:B------:R-:W-:-:S09]  /*4050*/  UISETP.NE.AND UP0, UPT, UR4, 0x1d, UPT ;  /* 0x0000001d0400788c */ /* 0x000fd2000bf05270 */
[----:B------:R-:W-:Y:S05]  /*4060*/  BRA.U !UP0, `(.L_x_6379) ;  /* 0x00000001088c7547 */ /* 0x000fea000b800000 */
[----:B------:R-:W-:-:S09]  /*4070*/  UISETP.NE.AND UP0, UPT, UR4, 0x2c, UPT ;  /* 0x0000002c0400788c */ /* 0x000fd2000bf05270 */
[----:B------:R-:W-:Y:S05]  /*4080*/  BRA.U !UP0, `(.L_x_6380) ;  /* 0x0000000108447547 */ /* 0x000fea000b800000 */
.L_x_6350:
        /* <DEDUP_REMOVED lines=16> */
.L_x_6381:
[----:B------:R-:W-:Y:S05]  /*4190*/  BRA `(.L_x_6351) ;  /* 0x0000000000647947 */ /* 0x000fea0003800000 */
.L_x_6380:
        /* <DEDUP_REMOVED lines=16> */
.L_x_6379:
[----:B------:R-:W-:-:S04]  /*42a0*/  LOP3.LUT R7, R7, 0xffff, RZ, 0xc0, !PT ;  /* 0x0000ffff07077812 */ /* 0x000fc800078ec0ff */
[----:B------:R-:W-:-:S04]  /*42b0*/  PRMT R7, R7, 0x8880, RZ ;  /* 0x0000888007077816 */ /* 0x000fc800000000ff */
[----:B------:R-:W-:-:S04]  /*42c0*/  MOV R4, R7 ;  /* 0x0000000700047202 */ /* 0x000fc80000000f00 */
[----:B------:R-:W-:-:S05]  /*42d0*/  SHF.R.S32.HI R5, RZ, 0x1f, R4 ;  /* 0x0000001fff057819 */ /* 0x000fca0000011404 */
[----:B------:R0:W-:Y:S01]  /*42e0*/  STG.E.64 desc[UR36][R2.64], R4 ;  /* 0x0000000402007986 */ /* 0x0001e2000c101b24 */
[----:B------:R-:W-:Y:S05]  /*42f0*/  BRA `(.L_x_6351) ;  /* 0x00000000000c7947 */ /* 0x000fea0003800000 */
.L_x_6378:
[----:B------:R-:W-:-:S04]  /*4300*/  LOP3.LUT R7, R7, 0xffff, RZ, 0xc0, !PT ;  /* 0x0000ffff07077812 */ /* 0x000fc800078ec0ff */
[----:B------:R-:W-:-:S05]  /*4310*/  PRMT R5, R7, 0x8880, RZ ;  /* 0x0000888007057816 */ /* 0x000fca00000000ff */
[----:B------:R0:W-:Y:S02]  /*4320*/  STG.E desc[UR36][R2.64], R5 ;  /* 0x0000000502007986 */ /* 0x0001e4000c101924 */
.L_x_6351:
[----:B------:R-:W-:-:S07]  /*4330*/  VIADD R17, R17, 0x80 ;  /* 0x0000008011117836 */ /* 0x000fce0000000000 */
.L_x_6276:
[----:B------:R-:W-:Y:S05]  /*4340*/  BSYNC.RECONVERGENT B6 ;  /* 0x0000000000067941 */ /* 0x000fea0003800200 */
.L_x_6275:
[----:B------:R-:W5:Y:S01]  /*4350*/  LDCU UR4, c[0x0][0x380] ;  /* 0x00007000ff0477ac */ /* 0x000f620008000800 */
[----:B------:R-:W-:Y:S01]  /*4360*/  BSSY.RECONVERGENT B6, `(.L_x_6382) ;  /* 0x0000425000067945 */ /* 0x000fe20003800200 */
[----:B-----5:R-:W-:-:S13]  /*4370*/  ISETP.GE.AND P0, PT, R17, UR4, PT ;  /* 0x0000000411007c0c */ /* 0x020fda000bf06270 */
[----:B------:R-:W-:Y:S05]  /*4380*/  @P0 BRA `(.L_x_6383) ;  /* 0x0000004000880947 */ /* 0x000fea0003800000 */
[----:B------:R-:W5:Y:S01]  /*4390*/  LDCU UR4, c[0x0][0x388] ;  /* 0x00007100ff0477ac */ /* 0x000f620008000800 */
[----:B------:R-:W-:Y:S02]  /*43a0*/  IMAD.MOV.U32 R18, RZ, RZ, RZ ;  /* 0x000000ffff127224 */ /* 0x000fe400078e00ff */
        /* <DEDUP_REMOVED lines=352> */
.L_x_6384:
        /* <DEDUP_REMOVED lines=16> */
.L_x_6388:
[----:B------:R0:W5:Y:S01]  /*5ab0*/  LDG.E.U8 R19, desc[UR36][R2.64] ;  /* 0x0000002402137981 */ /* 0x000162000c1e1100 */
[----:B------:R-:W-:Y:S05]  /*5ac0*/  BRA `(.L_x_6390) ;  /* 0x0000000c004c7947 */ /* 0x000fea0003800000 */
.L_x_6387:
        /* <DEDUP_REMOVED lines=8> */
.L_x_6392:
[----:B------:R4:W5:Y:S01]  /*5b50*/  LDG.E.U8 R19, desc[UR36][R2.64] ;  /* 0x0000002402137981 */ /* 0x000962000c1e1100 */
[----:B------:R-:W-:Y:S05]  /*5b60*/  BRA `(.L_x_6390) ;  /* 0x0000000c00247947 */ /* 0x000fea0003800000 */
.L_x_6391:
[----:B------:R3:W5:Y:S01]  /*5b70*/  LDG.E.U16 R19, desc[UR36][R2.64] ;  /* 0x0000002402137981 */ /* 0x000762000c1e1500 */
[----:B------:R-:W-:Y:S05]  /*5b80*/  BRA `(.L_x_6390) ;  /* 0x0000000c001c7947 */ /* 0x000fea0003800000 */
.L_x_6386:
        /* <DEDUP_REMOVED lines=9> */
.L_x_6394:
[----:B------:R-:W2:Y:S02]  /*5c20*/  LDG.E.U16 R0, desc[UR36][R2.64] ;  /* 0x0000002402007981 */ /* 0x000ea4000c1e1500 */
[----:B--2---:R-:W-:-:S06]  /*5c30*/  HADD2.F32 R0, -RZ, R0.H0_H0 ;  /* 0x20000000ff007230 */ /* 0x004fcc0000004100 */
[----:B------:R-:W0:Y:S02]  /*5c40*/  F2I.FTZ.TRUNC.NTZ R0, R0 ;  /* 0x0000000000007305 */ /* 0x000e24000021f100 */
[----:B0-----:R-:W-:Y:S01]  /*5c50*/  PRMT R19, R0, 0x7610, R19 ;  /* 0x0000761000137816 */ /* 0x001fe20000000013 */
[----:B------:R-:W-:Y:S06]  /*5c60*/  BRA `(.L_x_6390) ;  /* 0x0000000800e47947 */ /* 0x000fec0003800000 */
.L_x_6393:
        /* <DEDUP_REMOVED lines=9> */
.L_x_6396:
[----:B------:R-:W2:Y:S02]  /*5d00*/  LDG.E.U16 R2, desc[UR36][R2.64] ;  /* 0x0000002402027981 */ /* 0x000ea4000c1e1500 */
[----:B--2---:R-:W-:-:S06]  /*5d10*/  HADD2.F32 R0, -RZ, R2.H0_H0 ;  /* 0x20000002ff007230 */ /* 0x004fcc0000004100 */
[----:B------:R-:W0:Y:S02]  /*5d20*/  F2I.FTZ.TRUNC.NTZ R0, R0 ;  /* 0x0000000000007305 */ /* 0x000e24000021f100 */
[----:B0-----:R-:W-:Y:S01]  /*5d30*/  PRMT R19, R0, 0x7610, R19 ;  /* 0x0000761000137816 */ /* 0x001fe20000000013 */
[----:B------:R-:W-:Y:S06]  /*5d40*/  BRA `(.L_x_6390) ;  /* 0x0000000800ac7947 */ /* 0x000fec0003800000 */
.L_x_6395:
[----:B------:R-:W2:Y:S02]  /*5d50*/  LDG.E.64 R2, desc[UR36][R2.64] ;  /* 0x0000002402027981 */ /* 0x000ea4000c1e1b00 */
[----:B--2---:R0:W1:Y:S02]  /*5d60*/  F2I.F64.TRUNC R19, R2 ;  /* 0x0000000200137311 */ /* 0x004064000030d100 */
[----:B01----:R-:W-:Y:S05]  /*5d70*/  BRA `(.L_x_6390) ;  /* 0x0000000800a07947 */ /* 0x003fea0003800000 */
.L_x_6385:
        /* <DEDUP_REMOVED lines=12> */
.L_x_6399:
[----:B------:R-:W2:Y:S02]  /*5e40*/  LDG.E.64 R2, desc[UR36][R2.64] ;  /* 0x0000002402027981 */ /* 0x000ea4000c1e1b00 */
[----:B--2---:R3:W4:Y:S02]  /*5e50*/  F2I.F64.TRUNC R19, R2 ;  /* 0x0000000200137311 */ /* 0x004724000030d100 */
[----:B---34-:R-:W-:Y:S05]  /*5e60*/  BRA `(.L_x_6390) ;  /* 0x0000000800647947 */ /* 0x018fea0003800000 */
.L_x_6398:
        /* <DEDUP_REMOVED lines=27> */
.L_x_6401:
        /* <DEDUP_REMOVED lines=14> */
.L_x_6400:
[----:B------:R-:W2:Y:S02]  /*6100*/  LDG.E.U16 R0, desc[UR36][R2.64] ;  /* 0x0000002402007981 */ /* 0x000ea4000c1e1500 */
[----:B--2---:R-:W-:-:S06]  /*6110*/  SHF.L.U32 R0, R0, 0x10, RZ ;  /* 0x0000001000007819 */ /* 0x004fcc00000006ff */
[----:B------:R-:W0:Y:S02]  /*6120*/  F2I.FTZ.TRUNC.NTZ R0, R0 ;  /* 0x0000000000007305 */ /* 0x000e24000021f100 */
[----:B0-----:R-:W-:Y:S01]  /*6130*/  PRMT R19, R0, 0x7610, R19 ;  /* 0x0000761000137816 */ /* 0x001fe20000000013 */
[----:B------:R-:W-:Y:S06]  /*6140*/  BRA `(.L_x_6390) ;  /* 0x0000000400ac7947 */ /* 0x000fec0003800000 */
.L_x_6397:
        /* <DEDUP_REMOVED lines=10> */
.L_x_6404:
        /* <DEDUP_REMOVED lines=21> */
.L_x_6408:
[----:B------:R-:W-:Y:S05]  /*6340*/  BSYNC.RECONVERGENT B1 ;  /* 0x0000000000017941 */ /* 0x000fea0003800200 */
.L_x_6407:
[----:B------:R-:W-:Y:S02]  /*6350*/  SHF.L.U32 R0, R0, 0x14, RZ ;  /* 0x0000001400007819 */ /* 0x000fe400000006ff */
[----:B------:R-:W-:-:S04]  /*6360*/  LEA R2, R2, 0x3b800000, 0x17 ;  /* 0x3b80000002027811 */ /* 0x000fc800078eb8ff */
[----:B------:R-:W-:-:S07]  /*6370*/  LOP3.LUT R0, R2, R0, R7, 0xfe, !PT ;  /* 0x0000000002007212 */ /* 0x000fce00078efe07 */
.L_x_6406:
[----:B------:R-:W-:Y:S05]  /*6380*/  BSYNC.RECONVERGENT B0 ;  /* 0x0000000000007941 */ /* 0x000fea0003800200 */
.L_x_6405:
[----:B------:R-:W0:Y:S02]  /*6390*/  F2I.FTZ.TRUNC.NTZ R0, R0 ;  /* 0x0000000000007305 */ /* 0x000e24000021f100 */
[----:B0-----:R-:W-:Y:S01]  /*63a0*/  PRMT R19, R0, 0x7610, R19 ;  /* 0x0000761000137816 */ /* 0x001fe20000000013 */
[----:B------:R-:W-:Y:S06]  /*63b0*/  BRA `(.L_x_6390) ;  /* 0x0000000400107947 */ /* 0x000fec0003800000 */
.L_x_6403:
        /* <DEDUP_REMOVED lines=21> */
.L_x_6412:
[----:B------:R-:W-:Y:S05]  /*6510*/  BSYNC.RECONVERGENT B1 ;  /* 0x0000000000017941 */ /* 0x000fea0003800200 */
.L_x_6411:
[----:B------:R-:W-:Y:S02]  /*6520*/  SHF.L.U32 R0, R0, 0x15, RZ ;  /* 0x0000001500007819 */ /* 0x000fe400000006ff */
[----:B------:R-:W-:-:S04]  /*6530*/  LEA R2, R2, 0x37800000, 0x17 ;  /* 0x3780000002027811 */ /* 0x000fc800078eb8ff */
[----:B------:R-:W-:-:S07]  /*6540*/  LOP3.LUT R0, R2, R0, R7, 0xfe, !PT ;  /* 0x0000000002007212 */ /* 0x000fce00078efe07 */
.L_x_6410:
[----:B------:R-:W-:Y:S05]  /*6550*/  BSYNC.RECONVERGENT B0 ;  /* 0x0000000000007941 */ /* 0x000fea0003800200 */
.L_x_6409:
[----:B------:R-:W0:Y:S02]  /*6560*/  F2I.FTZ.TRUNC.NTZ R0, R0 ;  /* 0x0000000000007305 */ /* 0x000e24000021f100 */
[----:B0-----:R-:W-:Y:S01]  /*6570*/  PRMT R19, R0, 0x7610, R19 ;  /* 0x0000761000137816 */ /* 0x001fe20000000013 */
[----:B------:R-:W-:Y:S06]  /*6580*/  BRA `(.L_x_6390) ;  /* 0x00000000009c7947 */ /* 0x000fec0003800000 */
.L_x_6402:
        /* <DEDUP_REMOVED lines=14> */
.L_x_6416:
[----:B------:R-:W-:Y:S05]  /*6670*/  BSYNC.RECONVERGENT B0 ;  /* 0x0000000000007941 */ /* 0x000fea0003800200 */
.L_x_6415:
[----:B------:R-:W0:Y:S02]  /*6680*/  F2I.FTZ.TRUNC.NTZ R0, R0 ;  /* 0x0000000000007305 */ /* 0x000e24000021f100 */
[----:B0-----:R-:W-:Y:S01]  /*6690*/  PRMT R19, R0, 0x7610, R19 ;  /* 0x0000761000137816 */ /* 0x001fe20000000013 */
[----:B------:R-:W-:Y:S06]  /*66a0*/  BRA `(.L_x_6390) ;  /* 0x0000000000547947 */ /* 0x000fec0003800000 */
.L_x_6389:
        /* <DEDUP_REMOVED lines=16> */
.L_x_6417:
[----:B------:R-:W-:Y:S01]  /*67b0*/  PRMT R19, RZ, 0x7610, R19 ;  /* 0x00007610ff137816 */ /* 0x000fe20000000013 */
[----:B------:R-:W-:Y:S06]  /*67c0*/  BRA `(.L_x_6390) ;  /* 0x00000000000c7947 */ /* 0x000fec0003800000 */
.L_x_6414:
[----:B------:R1:W5:Y:S01]  /*67d0*/  LDG.E.U8 R19, desc[UR36][R2.64] ;  /* 0x0000002402137981 */ /* 0x000362000c1e1100 */
[----:B------:R-:W-:Y:S05]  /*67e0*/  BRA `(.L_x_6390) ;  /* 0x0000000000047947 */ /* 0x000fea0003800000 */
.L_x_6413:
[----:B------:R2:W5:Y:S02]  /*67f0*/  LDG.E.U8 R19, desc[UR36][R2.64] ;  /* 0x0000002402137981 */ /* 0x000564000c1e1100 */
.L_x_6390:
        /* <DEDUP_REMOVED lines=16> */
.L_x_6421:
[----:B------:R3:W5:Y:S01]  /*6900*/  LDG.E.U8 R0, desc[UR36][R2.64] ;  /* 0x0000002402007981 */ /* 0x000762000c1e1100 */
[----:B------:R-:W-:Y:S05]  /*6910*/  BRA `(.L_x_6423) ;  /* 0x0000000c004c7947 */ /* 0x000fea0003800000 */
.L_x_6420:
        /* <DEDUP_REMOVED lines=8> */
.L_x_6425:
[----:B------:R2:W5:Y:S01]  /*69a0*/  LDG.E.U8 R0, desc[UR36][R2.64] ;  /* 0x0000002402007981 */ /* 0x000562000c1e1100 */
[----:B------:R-:W-:Y:S05]  /*69b0*/  BRA `(.L_x_6423) ;  /* 0x0000000c00247947 */ /* 0x000fea0003800000 */
.L_x_6424:
[----:B------:R0:W5:Y:S01]  /*69c0*/  LDG.E.U16 R0, desc[UR36][R2.64] ;  /* 0x0000002402007981 */ /* 0x000162000c1e1500 */
[----:B------:R-:W-:Y:S05]  /*69d0*/  BRA `(.L_x_6423) ;  /* 0x0000000c001c7947 */ /* 0x000fea0003800000 */
.L_x_6419:
        /* <DEDUP_REMOVED lines=9> */
.L_x_6427:
[----:B------:R-:W2:Y:S02]  /*6a70*/  LDG.E.U16 R4, desc[UR36][R2.64] ;  /* 0x0000002402047981 */ /* 0x000ea4000c1e1500 */
[----:B--2---:R-:W-:-:S06]  /*6a80*/  HADD2.F32 R4, -RZ, R4.H0_H0 ;  /* 0x20000004ff047230 */ /* 0x004fcc0000004100 */
[----:B------:R-:W0:Y:S02]  /*6a90*/  F2I.FTZ.TRUNC.NTZ R4, R4 ;  /* 0x0000000400047305 */ /* 0x000e24000021f100 */
[----:B0-----:R-:W-:Y:S01]  /*6aa0*/  PRMT R0, R4, 0x7610, R0 ;  /* 0x0000761004007816 */ /* 0x001fe20000000000 */
[----:B------:R-:W-:Y:S06]  /*6ab0*/  BRA `(.L_x_6423) ;  /* 0x0000000800e47947 */ /* 0x000fec0003800000 */
.L_x_6426:
        /* <DEDUP_REMOVED lines=9> */
.L_x_6429:
[----:B------:R-:W2:Y:S02]  /*6b50*/  LDG.E.U16 R2, desc[UR36][R2.64] ;  /* 0x0000002402027981 */ /* 0x000ea4000c1e1500 */
[----:B--2---:R-:W-:-:S06]  /*6b60*/  HADD2.F32 R4, -RZ, R2.H0_H0 ;  /* 0x20000002ff047230 */ /* 0x004fcc0000004100 */
[----:B------:R-:W0:Y:S02]  /*6b70*/  F2I.FTZ.TRUNC.NTZ R4, R4 ;  /* 0x0000000400047305 */ /* 0x000e24000021f100 */
[----:B0-----:R-:W-:Y:S01]  /*6b80*/  PRMT R0, R4, 0x7610, R0 ;  /* 0x0000761004007816 */ /* 0x001fe20000000000 */
[----:B------:R-:W-:Y:S06]  /*6b90*/  BRA `(.L_x_6423) ;  /* 0x0000000800ac7947 */ /* 0x000fec0003800000 */
.L_x_6428:
[----:B------:R-:W2:Y:S02]  /*6ba0*/  LDG.E.64 R2, desc[UR36][R2.64] ;  /* 0x0000002402027981 */ /* 0x000ea4000c1e1b00 */
[----:B--2---:R0:W1:Y:S02]  /*6bb0*/  F2I.F64.TRUNC R0, R2 ;  /* 0x0000000200007311 */ /* 0x004064000030d100 */
[----:B01----:R-:W-:Y:S05]  /*6bc0*/  BRA `(.L_x_6423) ;  /* 0x0000000800a07947 */ /* 0x003fea0003800000 */
.L_x_6418:
        /* <DEDUP_REMOVED lines=12> */
.L_x_6432:
[----:B------:R-:W2:Y:S02]  /*6c90*/  LDG.E.64 R2, desc[UR36][R2.64] ;  /* 0x0000002402027981 */ /* 0x000ea4000c1e1b00 */
[----:B--2---:R0:W1:Y:S02]  /*6ca0*/  F2I.F64.TRUNC R0, R2 ;  /* 0x0000000200007311 */ /* 0x004064000030d100 */
[----:B01----:R-:W-:Y:S05]  /*6cb0*/  BRA `(.L_x_6423) ;  /* 0x0000000800647947 */ /* 0x003fea0003800000 */
.L_x_6431:
        /* <DEDUP_REMOVED lines=27> */
.L_x_6434:
        /* <DEDUP_REMOVED lines=14> */
.L_x_6433:
[----:B------:R-:W2:Y:S02]  /*6f50*/  LDG.E.U16 R4, desc[UR36][R2.64] ;  /* 0x0000002402047981 */ /* 0x000ea4000c1e1500 */
[----:B--2---:R-:W-:-:S06]  /*6f60*/  IMAD.U32 R4, R4, 0x10000, RZ ;  /* 0x0001000004047824 */ /* 0x004fcc00078e00ff */
[----:B------:R-:W0:Y:S02]  /*6f70*/  F2I.FTZ.TRUNC.NTZ R4, R4 ;  /* 0x0000000400047305 */ /* 0x000e24000021f100 */
[----:B0-----:R-:W-:Y:S01]  /*6f80*/  PRMT R0, R4, 0x7610, R0 ;  /* 0x0000761004007816 */ /* 0x001fe20000000000 */
[----:B------:R-:W-:Y:S06]  /*6f90*/  BRA `(.L_x_6423) ;  /* 0x0000000400ac7947 */ /* 0x000fec0003800000 */
.L_x_6430:
        /* <DEDUP_REMOVED lines=10> */
.L_x_6437:
        /* <DEDUP_REMOVED lines=21> */
.L_x_6441:
[----:B------:R-:W-:Y:S05]  /*7190*/  BSYNC.RECONVERGENT B1 ;  /* 0x0000000000017941 */ /* 0x000fea0003800200 */
.L_x_6440:
[----:B------:R-:W-:Y:S01]  /*71a0*/  IMAD.SHL.U32 R0, R0, 0x100000, RZ ;  /* 0x0010000000007824 */ /* 0x000fe200078e00ff */
[----:B------:R-:W-:-:S04]  /*71b0*/  LEA R2, R2, 0x3b800000, 0x17 ;  /* 0x3b80000002027811 */ /* 0x000fc800078eb8ff */
[----:B------:R-:W-:-:S07]  /*71c0*/  LOP3.LUT R4, R2, R0, R7, 0xfe, !PT ;  /* 0x0000000002047212 */ /* 0x000fce00078efe07 */
.L_x_6439:
[----:B------:R-:W-:Y:S05]  /*71d0*/  BSYNC.RECONVERGENT B0 ;  /* 0x0000000000007941 */ /* 0x000fea0003800200 */
.L_x_6438:
[----:B------:R-:W0:Y:S02]  /*71e0*/  F2I.FTZ.TRUNC.NTZ R4, R4 ;  /* 0x0000000400047305 */ /* 0x000e24000021f100 */
[----:B0-----:R-:W-:Y:S01]  /*71f0*/  PRMT R0, R4, 0x7610, R0 ;  /* 0x0000761004007816 */ /* 0x001fe20000000000 */
[----:B------:R-:W-:Y:S06]  /*7200*/  BRA `(.L_x_6423) ;  /* 0x0000000400107947 */ /* 0x000fec0003800000 */
.L_x_6436:
        /* <DEDUP_REMOVED lines=21> */
.L_x_6445:
[----:B------:R-:W-:Y:S05]  /*7360*/  BSYNC.RECONVERGENT B1 ;  /* 0x0000000000017941 */ /* 0x000fea0003800200 */
.L_x_6444:
[----:B------:R-:W-:Y:S01]  /*7370*/  IMAD.SHL.U32 R0, R0, 0x200000, RZ ;  /* 0x0020000000007824 */ /* 0x000fe200078e00ff */
[----:B------:R-:W-:-:S04]  /*7380*/  LEA R2, R2, 0x37800000, 0x17 ;  /* 0x3780000002027811 */ /* 0x000fc800078eb8ff */
[----:B------:R-:W-:-:S07]  /*7390*/  LOP3.LUT R4, R2, R0, R7, 0xfe, !PT ;  /* 0x0000000002047212 */ /* 0x000fce00078efe07 */
.L_x_6443:
[----:B------:R-:W-:Y:S05]  /*73a0*/  BSYNC.RECONVERGENT B0 ;  /* 0x0000000000007941 */ /* 0x000fea0003800200 */
.L_x_6442:
[----:B------:R-:W0:Y:S02]  /*73b0*/  F2I.FTZ.TRUNC.NTZ R4, R4 ;  /* 0x0000000400047305 */ /* 0x000e24000021f100 */
[----:B0-----:R-:W-:Y:S01]  /*73c0*/  PRMT R0, R4, 0x7610, R0 ;  /* 0x0000761004007816 */ /* 0x001fe20000000000 */
[----:B------:R-:W-:Y:S06]  /*73d0*/  BRA `(.L_x_6423) ;  /* 0x00000000009c7947 */ /* 0x000fec0003800000 */
.L_x_6435:
        /* <DEDUP_REMOVED lines=14> */
.L_x_6449:
[----:B------:R-:W-:Y:S05]  /*74c0*/  BSYNC.RECONVERGENT B0 ;  /* 0x0000000000007941 */ /* 0x000fea0003800200 */
.L_x_6448:
[----:B------:R-:W0:Y:S02]  /*74d0*/  F2I.FTZ.TRUNC.NTZ R4, R4 ;  /* 0x0000000400047305 */ /* 0x000e24000021f100 */
[----:B0-----:R-:W-:Y:S01]  /*74e0*/  PRMT R0, R4, 0x7610, R0 ;  /* 0x0000761004007816 */ /* 0x001fe20000000000 */
[----:B------:R-:W-:Y:S06]  /*74f0*/  BRA `(.L_x_6423) ;  /* 0x0000000000547947 */ /* 0x000fec0003800000 */
.L_x_6422:
        /* <DEDUP_REMOVED lines=16> */
.L_x_6450:
[----:B------:R-:W-:Y:S01]  /*7600*/  PRMT R0, RZ, 0x7610, R0 ;  /* 0x00007610ff007816 */ /* 0x000fe20000000000 */
[----:B------:R-:W-:Y:S06]  /*7610*/  BRA `(.L_x_6423) ;  /* 0x00000000000c7947 */ /* 0x000fec0003800000 */
.L_x_6447:
[----:B------:R0:W5:Y:S01]  /*7620*/  LDG.E.U8 R0, desc[UR36][R2.64] ;  /* 0x0000002402007981 */ /* 0x000162000c1e1100 */
[----:B------:R-:W-:Y:S05]  /*7630*/  BRA `(.L_x_6423) ;  /* 0x0000000000047947 */ /* 0x000fea0003800000 */
.L_x_6446:
[----:B------:R0:W5:Y:S02]  /*7640*/  LDG.E.U8 R0, desc[UR36][R2.64] ;  /* 0x0000002402007981 */ /* 0x000164000c1e1100 */
.L_x_6423:
        /* <DEDUP_REMOVED lines=17> */
.L_x_6454:
[----:B------:R0:W-:Y:S01]  /*7760*/  STG.E.U8 desc[UR36][R2.64], R7 ;  /* 0x0000000702007986 */ /* 0x0001e2000c101124 */
[----:B------:R-:W-:Y:S05]  /*7770*/  BRA `(.L_x_6456) ;  /* 0x0000000c00887947 */ /* 0x000fea0003800000 */
.L_x_6453:
        /* <DEDUP_REMOVED lines=12> */
.L_x_6458:
[----:B------:R-:W-:-:S04]  /*7840*/  LOP3.LUT R7, R7, 0xffff, RZ, 0xc0, !PT ;  /* 0x0000ffff07077812 */ /* 0x000fc800078ec0ff */
[----:B------:R-:W-:-:S05]  /*7850*/  PRMT R5, R7, 0x8880, RZ ;  /* 0x0000888007057816 */ /* 0x000fca00000000ff */
[----:B------:R0:W-:Y:S01]  /*7860*/  STG.E desc[UR36][R2.64], R5 ;  /* 0x0000000502007986 */ /* 0x0001e2000c101924 */
[----:B------:R-:W-:Y:S05]  /*7870*/  BRA `(.L_x_6456) ;  /* 0x0000000c00487947 */ /* 0x000fea0003800000 */
.L_x_6457:
[----:B------:R-:W-:-:S04]  /*7880*/  PRMT R5, R7, 0x8880, RZ ;  /* 0x0000888007057816 */ /* 0x000fc800000000ff */
[----:B------:R-:W-:-:S05]  /*7890*/  PRMT R5, R5, 0x7710, RZ ;  /* 0x0000771005057816 */ /* 0x000fca00000000ff */
[----:B------:R0:W-:Y:S01]  /*78a0*/  STG.E.U16 desc[UR36][R2.64], R5 ;  /* 0x0000000502007986 */ /* 0x0001e2000c101524 */
[----:B------:R-:W-:Y:S05]  /*78b0*/  BRA `(.L_x_6456) ;  /* 0x0000000c00387947 */ /* 0x000fea0003800000 */
.L_x_6452:
        /* <DEDUP_REMOVED lines=9> */
.L_x_6460:
[----:B------:R-:W0:Y:S02]  /*7950*/  I2F.S8 R0, R7 ;  /* 0x0000000700007306 */ /* 0x000e240000001400 */
[----:B0-----:R-:W-:-:S05]  /*7960*/  F2FP.F16.F32.PACK_AB R0, RZ, R0 ;  /* 0x00000000ff00723e */ /* 0x001fca00000000ff */
[----:B------:R0:W-:Y:S01]  /*7970*/  STG.E.U16 desc[UR36][R2.64], R0 ;  /* 0x0000000002007986 */ /* 0x0001e2000c101524 */
[----:B------:R-:W-:Y:S05]  /*7980*/  BRA `(.L_x_6456) ;  /* 0x0000000c00047947 */ /* 0x000fea0003800000 */
.L_x_6459:
        /* <DEDUP_REMOVED lines=10> */
.L_x_6462:
[----:B------:R-:W0:Y:S02]  /*7a30*/  I2F.S8 R7, R7 ;  /* 0x0000000700077306 */ /* 0x000e240000001400 */
[----:B0-----:R-:W-:-:S04]  /*7a40*/  F2FP.F16.F32.PACK_AB R5, RZ, R7 ;  /* 0x00000007ff05723e */ /* 0x001fc800000000ff */
[----:B------:R-:W-:-:S05]  /*7a50*/  PRMT R5, R5, 0x5410, RZ ;  /* 0x0000541005057816 */ /* 0x000fca00000000ff */
[----:B------:R0:W-:Y:S01]  /*7a60*/  STG.E desc[UR36][R2.64], R5 ;  /* 0x0000000502007986 */ /* 0x0001e2000c101924 */
[----:B------:R-:W-:Y:S05]  /*7a70*/  BRA `(.L_x_6456) ;  /* 0x0000000800c87947 */ /* 0x000fea0003800000 */
.L_x_6461:
[----:B------:R-:W-:-:S04]  /*7a80*/  PRMT R4, R7, 0x8880, RZ ;  /* 0x0000888007047816 */ /* 0x000fc800000000ff */
[----:B------:R-:W-:-:S06]  /*7a90*/  PRMT R4, R4, 0x7710, RZ ;  /* 0x0000771004047816 */ /* 0x000fcc00000000ff */
[----:B------:R-:W0:Y:S02]  /*7aa0*/  I2F.F64.S16 R4, R4 ;  /* 0x0000000400047312 */ /* 0x000e240000101c00 */
[----:B0-----:R0:W-:Y:S01]  /*7ab0*/  STG.E.64 desc[UR36][R2.64], R4 ;  /* 0x0000000402007986 */ /* 0x0011e2000c101b24 */
[----:B------:R-:W-:Y:S05]  /*7ac0*/  BRA `(.L_x_6456) ;  /* 0x0000000800b47947 */ /* 0x000fea0003800000 */
.L_x_6451:
        /* <DEDUP_REMOVED lines=14> */
.L_x_6466:
        /* <DEDUP_REMOVED lines=18> */
.L_x_6469:
[----:B------:R-:W-:-:S04]  /*7cd0*/  SHF.R.U32.HI R5, RZ, 0x18, R5 ;  /* 0x00000018ff057819 */ /* 0x000fc80000011605 */
[----:B------:R-:W-:-:S07]  /*7ce0*/  LOP3.LUT R0, R0, 0x80, R5, 0xf8, !PT ;  /* 0x0000008000007812 */ /* 0x000fce00078ef805 */
.L_x_6468:
[----:B------:R-:W-:Y:S05]  /*7cf0*/  BSYNC.RECONVERGENT B0 ;  /* 0x0000000000007941 */ /* 0x000fea0003800200 */
.L_x_6467:
[----:B------:R3:W-:Y:S01]  /*7d00*/  STG.E.U8 desc[UR36][R2.64], R0 ;  /* 0x0000000002007986 */ /* 0x0007e2000c101124 */
[----:B------:R-:W-:Y:S05]  /*7d10*/  BRA `(.L_x_6456) ;  /* 0x0000000800207947 */ /* 0x000fea0003800000 */
.L_x_6465:
        /* <DEDUP_REMOVED lines=18> */
.L_x_6472:
[----:B------:R-:W-:-:S04]  /*7e40*/  SHF.R.U32.HI R5, RZ, 0x18, R5 ;  /* 0x00000018ff057819 */ /* 0x000fc80000011605 */
[----:B------:R-:W-:-:S07]  /*7e50*/  LOP3.LUT R0, R0, 0x80, R5, 0xf8, !PT ;  /* 0x0000008000007812 */ /* 0x000fce00078ef805 */
.L_x_6471:
[----:B------:R-:W-:Y:S05]  /*7e60*/  BSYNC.RECONVERGENT B0 ;  /* 0x0000000000007941 */ /* 0x000fea0003800200 */
.L_x_6470:
[----:B------:R0:W-:Y:S01]  /*7e70*/  STG.E.U8 desc[UR36][R2.64], R0 ;  /* 0x0000000002007986 */ /* 0x0001e2000c101124 */
[----:B------:R-:W-:Y:S05]  /*7e80*/  BRA `(.L_x_6456) ;  /* 0x0000000400c47947 */ /* 0x000fea0003800000 */
.L_x_6464:
        /* <DEDUP_REMOVED lines=22> */
.L_x_6474:
[----:B------:R-:W-:-:S04]  /*7ff0*/  LOP3.LUT R7, R7, 0xffff, RZ, 0xc0, !PT ;  /* 0x0000ffff07077812 */ /* 0x000fc800078ec0ff */
[----:B------:R-:W-:-:S05]  /*8000*/  PRMT R7, R7, 0x8880, RZ ;  /* 0x0000888007077816 */ /* 0x000fca00000000ff */
[----:B------:R-:W-:-:S05]  /*8010*/  IMAD.MOV.U32 R4, RZ, RZ, R7 ;  /* 0x000000ffff047224 */ /* 0x000fca00078e0007 */
[----:B------:R-:W-:-:S05]  /*8020*/  SHF.R.S32.HI R5, RZ, 0x1f, R4 ;  /* 0x0000001fff057819 */ /* 0x000fca0000011404 */
[----:B------:R1:W-:Y:S01]  /*8030*/  STG.E.64 desc[UR36][R2.64], R4 ;  /* 0x0000000402007986 */ /* 0x0003e2000c101b24 */
[----:B------:R-:W-:Y:S05]  /*8040*/  BRA `(.L_x_6456) ;  /* 0x0000000400547947 */ /* 0x000fea0003800000 */
.L_x_6473:
[----:B------:R-:W-:-:S04]  /*8050*/  LOP3.LUT R7, R7, 0xffff, RZ, 0xc0, !PT ;  /* 0x0000ffff07077812 */ /* 0x000fc800078ec0ff */
[----:B------:R-:W-:-:S05]  /*8060*/  PRMT R5, R7, 0x8880, RZ ;  /* 0x0000888007057816 */ /* 0x000fca00000000ff */
[----:B------:R0:W-:Y:S01]  /*8070*/  STG.E desc[UR36][R2.64], R5 ;  /* 0x0000000502007986 */ /* 0x0001e2000c101924 */
[----:B------:R-:W-:Y:S05]  /*8080*/  BRA `(.L_x_6456) ;  /* 0x0000000400447947 */ /* 0x000fea0003800000 */
.L_x_6463:
        /* <DEDUP_REMOVED lines=12> */
.L_x_6476:
[----:B------:R-:W-:Y:S02]  /*8150*/  PRMT R4, R7, 0x8880, RZ ;  /* 0x0000888007047816 */ /* 0x000fe400000000ff */
[----:B------:R-:W-:Y:S02]  /*8160*/  CS2R R6, SRZ ;  /* 0x0000000000067805 */ /* 0x000fe4000001ff00 */
[----:B------:R-:W-:-:S06]  /*8170*/  PRMT R4, R4, 0x7710, RZ ;  /* 0x0000771004047816 */ /* 0x000fcc00000000ff */
[----:B------:R-:W0:Y:S02]  /*8180*/  I2F.F64.S16 R4, R4 ;  /* 0x0000000400047312 */ /* 0x000e240000101c00 */
[----:B0-----:R0:W-:Y:S01]  /*8190*/  STG.E.128 desc[UR36][R2.64], R4 ;  /* 0x0000000402007986 */ /* 0x0011e2000c101d24 */
[----:B------:R-:W-:Y:S05]  /*81a0*/  BRA `(.L_x_6456) ;  /* 0x0000000000fc7947 */ /* 0x000fea0003800000 */
.L_x_6475:
[----:B------:R-:W-:-:S09]  /*81b0*/  UISETP.NE.AND UP0, UPT, UR4, 0xf, UPT ;  /* 0x0000000f0400788c */ /* 0x000fd2000bf05270 */
[----:B------:R-:W-:Y:S05]  /*81c0*/  BRA.U !UP0, `(.L_x_6477) ;  /* 0x0000000108e87547 */ /* 0x000fea000b800000 */
[----:B------:R-:W-:-:S09]  /*81d0*/  UISETP.NE.AND UP0, UPT, UR4, 0x17, UPT ;  /* 0x000000170400788c */ /* 0x000fd2000bf05270 */
[----:B------:R-:W-:Y:S05]  /*81e0*/  BRA.U !UP0, `(.L_x_6478) ;  /* 0x0000000108907547 */ /* 0x000fea000b800000 */
[----:B------:R-:W-:-:S09]  /*81f0*/  UISETP.NE.AND UP0, UPT, UR4, 0x18, UPT ;  /* 0x000000180400788c */ /* 0x000fd2000bf05270 */
[----:B------:R-:W-:Y:S05]  /*8200*/  BRA.U !UP0, `(.L_x_6479) ;  /* 0x0000000108447547 */ /* 0x000fea000b800000 */
.L_x_6455:
        /* <DEDUP_REMOVED lines=16> */
.L_x_6480:
[----:B------:R-:W-:Y:S05]  /*8310*/  BRA `(.L_x_6456) ;  /* 0x0000000000a07947 */ /* 0x000fea0003800000 */
.L_x_6479:
        /* <DEDUP_REMOVED lines=13> */
.L_x_6482:
[----:B------:R-:W-:Y:S05]  /*83f0*/  BSYNC.RECONVERGENT B0 ;  /* 0x0000000000007941 */ /* 0x000fea0003800200 */
.L_x_6481:
[----:B------:R-:W-:-:S05]  /*8400*/  LOP3.LUT R5, R0, 0x80, R5, 0xf8, !PT ;  /* 0x0000008000057812 */ /* 0x000fca00078ef805 */
[----:B------:R0:W-:Y:S01]  /*8410*/  STG.E.U8 desc[UR36][R2.64], R5 ;  /* 0x0000000502007986 */ /* 0x0001e2000c101124 */
[----:B------:R-:W-:Y:S05]  /*8420*/  BRA `(.L_x_6456) ;  /* 0x00000000005c7947 */ /* 0x000fea0003800000 */
.L_x_6478:
        /* <DEDUP_REMOVED lines=12> */
.L_x_6484:
[----:B------:R-:W-:Y:S01]  /*84f0*/  IMAD.MOV.U32 R0, RZ, RZ, 0x7f ;  /* 0x0000007fff007424 */ /* 0x000fe200078e00ff */
[----:B------:R-:W-:-:S04]  /*8500*/  ISETP.GT.U32.AND P0, PT, R4, 0x7f800000, PT ;  /* 0x7f8000000400780c */ /* 0x000fc80003f04070 */
[----:B------:R-:W-:-:S09]  /*8510*/  SEL R0, R0, 0x7c, P0 ;  /* 0x0000007c00007807 */ /* 0x000fd20000000000 */
.L_x_6485:
[----:B------:R-:W-:Y:S05]  /*8520*/  BSYNC.RECONVERGENT B0 ;  /* 0x0000000000007941 */ /* 0x000fea0003800200 */
.L_x_6483:
[----:B------:R-:W-:-:S04]  /*8530*/  SHF.R.U32.HI R5, RZ, 0x18, R5 ;  /* 0x00000018ff057819 */ /* 0x000fc80000011605 */
[----:B------:R-:W-:-:S05]  /*8540*/  LOP3.LUT R5, R0, 0x80, R5, 0xf8, !PT ;  /* 0x0000008000057812 */ /* 0x000fca00078ef805 */
[----:B------:R0:W-:Y:S01]  /*8550*/  STG.E.U8 desc[UR36][R2.64], R5 ;  /* 0x0000000502007986 */ /* 0x0001e2000c101124 */
[----:B------:R-:W-:Y:S05]  /*8560*/  BRA `(.L_x_6456) ;  /* 0x00000000000c7947 */ /* 0x000fea0003800000 */
.L_x_6477:
[----:B------:R-:W0:Y:S02]  /*8570*/  I2F.S8 R0, R7 ;  /* 0x0000000700007306 */ /* 0x000e240000001400 */
[----:B0-----:R-:W-:-:S05]  /*8580*/  F2FP.BF16.F32.PACK_AB R0, RZ, R0 ;  /* 0x00000000ff00723e */ /* 0x001fca00000010ff */
[----:B------:R0:W-:Y:S02]  /*8590*/  STG.E.U16 desc[UR36][R2.64], R0 ;  /* 0x0000000002007986 */ /* 0x0001e4000c101524 */
.L_x_6456:
[----:B------:R-:W-:-:S07]  /*85a0*/  VIADD R17, R17, 0x80 ;  /* 0x0000008011117836 */ /* 0x000fce0000000000 */
.L_x_6383:
[----:B------:R-:W-:Y:S05]  /*85b0*/  BSYNC.RECONVERGENT B6 ;  /* 0x0000000000067941 */ /* 0x000fea0003800200 */
.L_x_6382:
        /* <DEDUP_REMOVED lines=358> */
.L_x_6488:
        /* <DEDUP_REMOVED lines=16> */
.L_x_6492:
[----:B------:R4:W5:Y:S01]  /*9d20*/  LDG.E.U8 R19, desc[UR36][R2.64] ;  /* 0x0000002402137981 */ /* 0x000962000c1e1100 */
[----:B------:R-:W-:Y:S05]  /*9d30*/  BRA `(.L_x_6494) ;  /* 0x0000000c004c7947 */ /* 0x000fea0003800000 */
.L_x_6491:
        /* <DEDUP_REMOVED lines=8> */
.L_x_6496:
[----:B------:R2:W5:Y:S01]  /*9dc0*/  LDG.E.U8 R19, desc[UR36][R2.64] ;  /* 0x0000002402137981 */ /* 0x000562000c1e1100 */
[----:B------:R-:W-:Y:S05]  /*9dd0*/  BRA `(.L_x_6494) ;  /* 0x0000000c00247947 */ /* 0x000fea0003800000 */
.L_x_6495:
[----:B------:R0:W5:Y:S01]  /*9de0*/  LDG.E.U16 R19, desc[UR36][R2.64] ;  /* 0x0000002402137981 */ /* 0x000162000c1e1500 */
[----:B------:R-:W-:Y:S05]  /*9df0*/  BRA `(.L_x_6494) ;  /* 0x0000000c001c7947 */ /* 0x000fea0003800000 */
.L_x_6490:
        /* <DEDUP_REMOVED lines=9> */
.L_x_6498:
[----:B------:R-:W2:Y:S02]  /*9e90*/  LDG.E.U16 R0, desc[UR36][R2.64] ;  /* 0x0000002402007981 */ /* 0x000ea4000c1e1500 */
[----:B--2---:R-:W-:-:S06]  /*9ea0*/  HADD2.F32 R0, -RZ, R0.H0_H0 ;  /* 0x20000000ff007230 */ /* 0x004fcc0000004100 */
[----:B------:R-:W0:Y:S02]  /*9eb0*/  F2I.FTZ.TRUNC.NTZ R0, R0 ;  /* 0x0000000000007305 */ /* 0x000e24000021f100 */
[----:B0-----:R-:W-:Y:S01]  /*9ec0*/  PRMT R19, R0, 0x7610, R19 ;  /* 0x0000761000137816 */ /* 0x001fe20000000013 */
[----:B------:R-:W-:Y:S06]  /*9ed0*/  BRA `(.L_x_6494) ;  /* 0x0000000800e47947 */ /* 0x000fec0003800000 */
.L_x_6497:
        /* <DEDUP_REMOVED lines=9> */
.L_x_6500:
[----:B------:R-:W2:Y:S02]  /*9f70*/  LDG.E.U16 R2, desc[UR36][R2.64] ;  /* 0x0000002402027981 */ /* 0x000ea4000c1e1500 */
[----:B--2---:R-:W-:-:S06]  /*9f80*/  HADD2.F32 R0, -RZ, R2.H0_H0 ;  /* 0x20000002ff007230 */ /* 0x004fcc0000004100 */
[----:B------:R-:W0:Y:S02]  /*9f90*/  F2I.FTZ.TRUNC.NTZ R0, R0 ;  /* 0x0000000000007305 */ /* 0x000e24000021f100 */
[----:B0-----:R-:W-:Y:S01]  /*9fa0*/  PRMT R19, R0, 0x7610, R19 ;  /* 0x0000761000137816 */ /* 0x001fe20000000013 */
[----:B------:R-:W-:Y:S06]  /*9fb0*/  BRA `(.L_x_6494) ;  /* 0x0000000800ac7947 */ /* 0x000fec0003800000 */
.L_x_6499:
[----:B------:R-:W2:Y:S02]  /*9fc0*/  LDG.E.64 R2, desc[UR36][R2.64] ;  /* 0x0000002402027981 */ /* 0x000ea4000c1e1b00 */
[----:B--2---:R0:W1:Y:S02]  /*9fd0*/  F2I.F64.TRUNC R19, R2 ;  /* 0x0000000200137311 */ /* 0x004064000030d100 */
[----:B01----:R-:W-:Y:S05]  /*9fe0*/  BRA `(.L_x_6494) ;  /* 0x0000000800a07947 */ /* 0x003fea0003800000 */
.L_x_6489:
        /* <DEDUP_REMOVED lines=12> */
.L_x_6503:
[----:B------:R-:W2:Y:S02]  /*a0b0*/  LDG.E.64 R2, desc[UR36][R2.64] ;  /* 0x0000002402027981 */ /* 0x000ea4000c1e1b00 */
[----:B--2---:R0:W1:Y:S02]  /*a0c0*/  F2I.F64.TRUNC R19, R2 ;  /* 0x0000000200137311 */ /* 0x004064000030d100 */
[----:B01----:R-:W-:Y:S05]  /*a0d0*/  BRA `(.L_x_6494) ;  /* 0x0000000800647947 */ /* 0x003fea0003800000 */
.L_x_6502:
        /* <DEDUP_REMOVED lines=27> */
.L_x_6505:
        /* <DEDUP_REMOVED lines=14> */
.L_x_6504:
[----:B------:R-:W2:Y:S02]  /*a370*/  LDG.E.U16 R0, desc[UR36][R2.64] ;  /* 0x0000002402007981 */ /* 0x000ea4000c1e1500 */
[----:B--2---:R-:W-:-:S06]  /*a380*/  IMAD.U32 R0, R0, 0x10000, RZ ;  /* 0x0001000000007824 */ /* 0x004fcc00078e00ff */
[----:B------:R-:W0:Y:S02]  /*a390*/  F2I.FTZ.TRUNC.NTZ R0, R0 ;  /* 0x0000000000007305 */ /* 0x000e24000021f100 */
[----:B0-----:R-:W-:Y:S01]  /*a3a0*/  PRMT R19, R0, 0x7610, R19 ;  /* 0x0000761000137816 */ /* 0x001fe20000000013 */
[----:B------:R-:W-:Y:S06]  /*a3b0*/  BRA `(.L_x_6494) ;  /* 0x0000000400ac7947 */ /* 0x000fec0003800000 */
.L_x_6501:
        /* <DEDUP_REMOVED lines=10> */
.L_x_6508:
        /* <DEDUP_REMOVED lines=21> */
.L_x_6512:
[----:B------:R-:W-:Y:S05]  /*a5b0*/  BSYNC.RECONVERGENT B1 ;  /* 0x0000000000017941 */ /* 0x000fea0003800200 */
.L_x_6511:
[----:B------:R-:W-:Y:S01]  /*a5c0*/  IMAD.SHL.U32 R0, R0, 0x100000, RZ ;  /* 0x0010000000007824 */ /* 0x000fe200078e00ff */
[----:B------:R-:W-:-:S04]  /*a5d0*/  LEA R2, R2, 0x3b800000, 0x17 ;  /* 0x3b80000002027811 */ /* 0x000fc800078eb8ff */
[----:B------:R-:W-:-:S07]  /*a5e0*/  LOP3.LUT R0, R2, R0, R7, 0xfe, !PT ;  /* 0x0000000002007212 */ /* 0x000fce00078efe07 */
.L_x_6510:
[----:B------:R-:W-:Y:S05]  /*a5f0*/  BSYNC.RECONVERGENT B0 ;  /* 0x0000000000007941 */ /* 0x000fea0003800200 */
.L_x_6509:
[----:B------:R-:W0:Y:S02]  /*a600*/  F2I.FTZ.TRUNC.NTZ R0, R0 ;  /* 0x0000000000007305 */ /* 0x000e24000021f100 */
[----:B0-----:R-:W-:Y:S01]  /*a610*/  PRMT R19, R0, 0x7610, R19 ;  /* 0x0000761000137816 */ /* 0x001fe20000000013 */
[----:B------:R-:W-:Y:S06]  /*a620*/  BRA `(.L_x_6494) ;  /* 0x0000000400107947 */ /* 0x000fec0003800000 */
.L_x_6507:
        /* <DEDUP_REMOVED lines=21> */
.L_x_6516:
[----:B------:R-:W-:Y:S05]  /*a780*/  BSYNC.RECONVERGENT B1 ;  /* 0x0000000000017941 */ /* 0x000fea0003800200 */
.L_x_6515:
[----:B------:R-:W-:Y:S01]  /*a790*/  IMAD.SHL.U32 R0, R0, 0x200000, RZ ;  /* 0x0020000000007824 */ /* 0x000fe200078e00ff */
[----:B------:R-:W-:-:S04]  /*a7a0*/  LEA R2, R2, 0x37800000, 0x17 ;  /* 0x3780000002027811 */ /* 0x000fc800078eb8ff */
[----:B------:R-:W-:-:S07]  /*a7b0*/  LOP3.LUT R0, R2, R0, R7, 0xfe, !PT ;  /* 0x0000000002007212 */ /* 0x000fce00078efe07 */
.L_x_6514:
[----:B------:R-:W-:Y:S05]  /*a7c0*/  BSYNC.RECONVERGENT B0 ;  /* 0x0000000000007941 */ /* 0x000fea0003800200 */
.L_x_6513:
[----:B------:R-:W0:Y:S02]  /*a7d0*/  F2I.FTZ.TRUNC.NTZ R0, R0 ;  /* 0x0000000000007305 */ /* 0x000e24000021f100 */
[----:B0-----:R-:W-:Y:S01]  /*a7e0*/  PRMT R19, R0, 0x7610, R19 ;  /* 0x0000761000137816 */ /* 0x001fe20000000013 */
[----:B------:R-:W-:Y:S06]  /*a7f0*/  BRA `(.L_x_6494) ;  /* 0x00000000009c7947 */ /* 0x000fec0003800000 */
.L_x_6506:
        /* <DEDUP_REMOVED lines=14> */
.L_x_6520:
[----:B------:R-:W-:Y:S05]  /*a8e0*/  BSYNC.RECONVERGENT B0 ;  /* 0x0000000000007941 */ /* 0x000fea0003800200 */
.L_x_6519:
[----:B------:R-:W0:Y:S02]  /*a8f0*/  F2I.FTZ.TRUNC.NTZ R0, R0 ;  /* 0x0000000000007305 */ /* 0x000e24000021f100 */
[----:B0-----:R-:W-:Y:S01]  /*a900*/  PRMT R19, R0, 0x7610, R19 ;  /* 0x0000761000137816 */ /* 0x001fe20000000013 */
[----:B------:R-:W-:Y:S06]  /*a910*/  BRA `(.L_x_6494) ;  /* 0x0000000000547947 */ /* 0x000fec0003800000 */
.L_x_6493:
        /* <DEDUP_REMOVED lines=16> */
.L_x_6521:
[----:B------:R-:W-:Y:S01]  /*aa20*/  PRMT R19, RZ, 0x7610, R19 ;  /* 0x00007610ff137816 */ /* 0x000fe20000000013 */
[----:B------:R-:W-:Y:S06]  /*aa30*/  BRA `(.L_x_6494) ;  /* 0x00000000000c7947 */ /* 0x000fec0003800000 */
.L_x_6518:
[----:B------:R0:W5:Y:S01]  /*aa40*/  LDG.E.U8 R19, desc[UR36][R2.64] ;  /* 0x0000002402137981 */ /* 0x000162000c1e1100 */
[----:B------:R-:W-:Y:S05]  /*aa50*/  BRA `(.L_x_6494) ;  /* 0x0000000000047947 */ /* 0x000fea0003800000 */
.L_x_6517:
[----:B------:R0:W5:Y:S02]  /*aa60*/  LDG.E.U8 R19, desc[UR36][R2.64] ;  /* 0x0000002402137981 */ /* 0x000164000c1e1100 */
.L_x_6494:
        /* <DEDUP_REMOVED lines=16> */
.L_x_6525:
[----:B------:R0:W5:Y:S01]  /*ab70*/  LDG.E.U8 R0, desc[UR36][R2.64] ;  /* 0x0000002402007981 */ /* 0x000162000c1e1100 */
[----:B------:R-:W-:Y:S05]  /*ab80*/  BRA `(.L_x_6527) ;  /* 0x0000000c004c7947 */ /* 0x000fea0003800000 */
.L_x_6524:
        /* <DEDUP_REMOVED lines=8> */
.L_x_6529:
[----:B------:R0:W5:Y:S01]  /*ac10*/  LDG.E.U8 R0, desc[UR36][R2.64] ;  /* 0x0000002402007981 */ /* 0x000162000c1e1100 */
[----:B------:R-:W-:Y:S05]  /*ac20*/  BRA `(.L_x_6527) ;  /* 0x0000000c00247947 */ /* 0x000fea0003800000 */
.L_x_6528:
[----:B------:R0:W5:Y:S01]  /*ac30*/  LDG.E.U16 R0, desc[UR36][R2.64] ;  /* 0x0000002402007981 */ /* 0x000162000c1e1500 */
[----:B------:R-:W-:Y:S05]  /*ac40*/  BRA `(.L_x_6527) ;  /* 0x0000000c001c7947 */ /* 0x000fea0003800000 */
.L_x_6523:
        /* <DEDUP_REMOVED lines=9> */
.L_x_6531:
[----:B------:R-:W2:Y:S02]  /*ace0*/  LDG.E.U16 R4, desc[UR36][R2.64] ;  /* 0x0000002402047981 */ /* 0x000ea4000c1e1500 */
[----:B--2---:R-:W-:-:S06]  /*acf0*/  HADD2.F32 R4, -RZ, R4.H0_H0 ;  /* 0x20000004ff047230 */ /* 0x004fcc0000004100 */
[----:B------:R-:W0:Y:S02]  /*ad00*/  F2I.FTZ.TRUNC.NTZ R4, R4 ;  /* 0x0000000400047305 */ /* 0x000e24000021f100 */
[----:B0-----:R-:W-:Y:S01]  /*ad10*/  PRMT R0, R4, 0x7610, R0 ;  /* 0x0000761004007816 */ /* 0x001fe20000000000 */
[----:B------:R-:W-:Y:S06]  /*ad20*/  BRA `(.L_x_6527) ;  /* 0x0000000800e47947 */ /* 0x000fec0003800000 */
.L_x_6530:
        /* <DEDUP_REMOVED lines=9> */
.L_x_6533:
[----:B------:R-:W2:Y:S02]  /*adc0*/  LDG.E.U16 R2, desc[UR36][R2.64] ;  /* 0x0000002402027981 */ /* 0x000ea4000c1e1500 */
[----:B--2---:R-:W-:-:S06]  /*add0*/  HADD2.F32 R4, -RZ, R2.H0_H0 ;  /* 0x20000002ff047230 */ /* 0x004fcc0000004100 */
[----:B------:R-:W0:Y:S02]  /*ade0*/  F2I.FTZ.TRUNC.NTZ R4, R4 ;  /* 0x0000000400047305 */ /* 0x000e24000021f100 */
[----:B0-----:R-:W-:Y:S01]  /*adf0*/  PRMT R0, R4, 0x7610, R0 ;  /* 0x0000761004007816 */ /* 0x001fe20000000000 */
[----:B------:R-:W-:Y:S06]  /*ae00*/  BRA `(.L_x_6527) ;  /* 0x0000000800ac7947 */ /* 0x000fec0003800000 */
.L_x_6532:
[----:B------:R-:W2:Y:S02]  /*ae10*/  LDG.E.64 R2, desc[UR36][R2.64] ;  /* 0x0000002402027981 */ /* 0x000ea4000c1e1b00 */
[----:B--2---:R4:W0:Y:S02]  /*ae20*/  F2I.F64.TRUNC R0, R2 ;  /* 0x0000000200007311 */ /* 0x004824000030d100 */
[----:B0---4-:R-:W-:Y:S05]  /*ae30*/  BRA `(.L_x_6527) ;  /* 0x0000000800a07947 */ /* 0x011fea0003800000 */
.L_x_6522:
        /* <DEDUP_REMOVED lines=12> */
.L_x_6536:
[----:B------:R-:W2:Y:S02]  /*af00*/  LDG.E.64 R2, desc[UR36][R2.64] ;  /* 0x0000002402027981 */ /* 0x000ea4000c1e1b00 */
[----:B--2---:R0:W1:Y:S02]  /*af10*/  F2I.F64.TRUNC R0, R2 ;  /* 0x0000000200007311 */ /* 0x004064000030d100 */
[----:B01----:R-:W-:Y:S05]  /*af20*/  BRA `(.L_x_6527) ;  /* 0x0000000800647947 */ /* 0x003fea0003800000 */
.L_x_6535:
        /* <DEDUP_REMOVED lines=27> */
.L_x_6538:
        /* <DEDUP_REMOVED lines=14> */
.L_x_6537:
[----:B------:R-:W2:Y:S02]  /*b1c0*/  LDG.E.U16 R4, desc[UR36][R2.64] ;  /* 0x0000002402047981 */ /* 0x000ea4000c1e1500 */
[----:B--2---:R-:W-:-:S06]  /*b1d0*/  IMAD.U32 R4, R4, 0x10000, RZ ;  /* 0x0001000004047824 */ /* 0x004fcc00078e00ff */
[----:B------:R-:W0:Y:S02]  /*b1e0*/  F2I.FTZ.TRUNC.NTZ R4, R4 ;  /* 0x0000000400047305 */ /* 0x000e24000021f100 */
[----:B0-----:R-:W-:Y:S01]  /*b1f0*/  PRMT R0, R4, 0x7610, R0 ;  /* 0x0000761004007816 */ /* 0x001fe20000000000 */
[----:B------:R-:W-:Y:S06]  /*b200*/  BRA `(.L_x_6527) ;  /* 0x0000000400ac7947 */ /* 0x000fec0003800000 */
.L_x_6534:
        /* <DEDUP_REMOVED lines=10> */
.L_x_6541:
        /* <DEDUP_REMOVED lines=21> */
.L_x_6545:
[----:B------:R-:W-:Y:S05]  /*b400*/  BSYNC.RECONVERGENT B1 ;  /* 0x0000000000017941 */ /* 0x000fea0003800200 */
.L_x_6544:
[----:B------:R-:W-:Y:S01]  /*b410*/  IMAD.SHL.U32 R0, R0, 0x100000, RZ ;  /* 0x0010000000007824 */ /* 0x000fe200078e00ff */
[----:B------:R-:W-:-:S04]  /*b420*/  LEA R2, R2, 0x3b800000, 0x17 ;  /* 0x3b80000002027811 */ /* 0x000fc800078eb8ff */
[----:B------:R-:W-:-:S07]  /*b430*/  LOP3.LUT R4, R2, R0, R7, 0xfe, !PT ;  /* 0x0000000002047212 */ /* 0x000fce00078efe07 */
.L_x_6543:
[----:B------:R-:W-:Y:S05]  /*b440*/  BSYNC.RECONVERGENT B0 ;  /* 0x0000000000007941 */ /* 0x000fea0003800200 */
.L_x_6542:
[----:B------:R-:W0:Y:S02]  /*b450*/  F2I.FTZ.TRUNC.NTZ R4, R4 ;  /* 0x0000000400047305 */ /* 0x000e24000021f100 */
[----:B0-----:R-:W-:Y:S01]  /*b460*/  PRMT R0, R4, 0x7610, R0 ;  /* 0x0000761004007816 */ /* 0x001fe20000000000 */
[----:B------:R-:W-:Y:S06]  /*b470*/  BRA `(.L_x_6527) ;  /* 0x0000000400107947 */ /* 0x000fec0003800000 */
.L_x_6540:
        /* <DEDUP_REMOVED lines=21> */
.L_x_6549:
[----:B------:R-:W-:Y:S05]  /*b5d0*/  BSYNC.RECONVERGENT B1 ;  /* 0x0000000000017941 */ /* 0x000fea0003800200 */
.L_x_6548:
[----:B------:R-:W-:Y:S01]  /*b5e0*/  IMAD.SHL.U32 R0, R0, 0x200000, RZ ;  /* 0x0020000000007824 */ /* 0x000fe200078e00ff */
[----:B------:R-:W-:-:S04]  /*b5f0*/  LEA R2, R2, 0x37800000, 0x17 ;  /* 0x3780000002027811 */ /* 0x000fc800078eb8ff */
[----:B------:R-:W-:-:S07]  /*b600*/  LOP3.LUT R4, R2, R0, R7, 0xfe, !PT ;  /* 0x0000000002047212 */ /* 0x000fce00078efe07 */
.L_x_6547:
[----:B------:R-:W-:Y:S05]  /*b610*/  BSYNC.RECONVERGENT B0 ;  /* 0x0000000000007941 */ /* 0x000fea0003800200 */
.L_x_6546:
[----:B------:R-:W0:Y:S02]  /*b620*/  F2I.FTZ.TRUNC.NTZ R4, R4 ;  /* 0x0000000400047305 */ /* 0x000e24000021f100 */
[----:B0-----:R-:W-:Y:S01]  /*b630*/  PRMT R0, R4, 0x7610, R0 ;  /* 0x0000761004007816 */ /* 0x001fe20000000000 */
[----:B------:R-:W-:Y:S06]  /*b640*/  BRA `(.L_x_6527) ;  /* 0x00000000009c7947 */ /* 0x000fec0003800000 */
.L_x_6539:
        /* <DEDUP_REMOVED lines=14> */
.L_x_6553:
[----:B------:R-:W-:Y:S05]  /*b730*/  BSYNC.RECONVERGENT B0 ;  /* 0x0000000000007941 */ /* 0x000fea0003800200 */
.L_x_6552:
[----:B------:R-:W0:Y:S02]  /*b740*/  F2I.FTZ.TRUNC.NTZ R4, R4 ;  /* 0x0000000400047305 */ /* 0x000e24000021f100 */
[----:B0-----:R-:W-:Y:S01]  /*b750*/  PRMT R0, R4, 0x7610, R0 ;  /* 0x0000761004007816 */ /* 0x001fe20000000000 */
[----:B------:R-:W-:Y:S06]  /*b760*/  BRA `(.L_x_6527) ;  /* 0x0000000000547947 */ /* 0x000fec0003800000 */
.L_x_6526:
        /* <DEDUP_REMOVED lines=15> */
[----:B--2--5:R-:W-:Y:S05]  /*b860*/  CALL.ABS.NOINC R2 ;  /* 0x0000000002007343 */ /* 0x024fea0003c00000 */
.L_x_6554:
[----:B------:R-:W-:Y:S01]  /*b870*/  PRMT R0, RZ, 0x7610, R0 ;  /* 0x00007610ff007816 */ /* 0x000fe20000000000 */
[----:B------:R-:W-:Y:S06]  /*b880*/  BRA `(.L_x_6527) ;  /* 0x00000000000c7947 */ /* 0x000fec0003800000 */
.L_x_6551:
[----:B------:R0:W5:Y:S01]  /*b890*/  LDG.E.U8 R0, desc[UR36][R2.64] ;  /* 0x0000002402007981 */ /* 0x000162000c1e1100 */
[----:B------:R-:W-:Y:S05]  /*b8a0*/  BRA `(.L_x_6527) ;  /* 0x0000000000047947 */ /* 0x000fea0003800000 */
.L_x_6550:
[----:B------:R0:W5:Y:S02]  /*b8b0*/  LDG.E.U8 R0, desc[UR36][R2.64] ;  /* 0x0000002402007981 */ /* 0x000164000c1e1100 */
.L_x_6527:
        /* <DEDUP_REMOVED lines=17> */
.L_x_6558:
[----:B------:R0:W-:Y:S01]  /*b9d0*/  STG.E.U8 desc[UR36][R2.64], R7 ;  /* 0x0000000702007986 */ /* 0x0001e2000c101124 */
[----:B------:R-:W-:Y:S05]  /*b9e0*/  BRA `(.L_x_6560) ;  /* 0x0000000c00887947 */ /* 0x000fea0003800000 */
.L_x_6557:
[----:B------:R-:W-:-:S09]  /*b9f0*/  UISETP.NE.AND UP0, UPT, UR4, 0x2, UPT ;  /* 0x000000020400788c */ /* 0x000fd2000bf05270 */
[----:B------:R-:W-:Y:S05]  /*ba00*/  BRA.U !UP0, `(.L_x_6561) ;  /* 0x0000000108387547 */ /* 0x000fea000b800000 */
[----:B------:R-:W-:-:S09]  /*ba10*/  UISETP.NE.AND UP0, UPT, UR4, 0x3, UPT ;  /* 0x000000030400788c */ /* 0x000fd2000bf05270 */
[----:B------:R-:W-:Y:S05]  /*ba20*/  BRA.U !UP0, `(.L_x_6562) ;  /* 0x0000000108207547 */ /* 0x000fea000b800000 */
[----:B------:R-:W-:-:S09]  /*ba30*/  UISETP.NE.AND UP0, UPT, UR4, 0x4, UPT ;  /* 0x000000040400788c */ /* 0x000fd2000bf05270 */
[----:B------:R-:W-:Y:S05]  /*ba40*/  BRA.U UP0, `(.L_x_6559) ;  /* 0x00000009008c7547 */ /* 0x000fea000b800000 */
[----:B------:R-:W-:-:S04]  /*ba50*/  LOP3.LUT R0, R7, 0xffff, RZ, 0xc0, !PT ;  /* 0x0000ffff07007812 */ /* 0x000fc800078ec0ff */
[----:B------:R-:W-:-:S04]  /*ba60*/  PRMT R0, R0, 0x8880, RZ ;  /* 0x0000888000007816 */ /* 0x000fc800000000ff */
[----:B------:R-:W-:-:S04]  /*ba70*/  MOV R4, R0 ;  /* 0x0000000000047202 */ /* 0x000fc80000000f00 */
[----:B------:R-:W-:-:S05]  /*ba80*/  SHF.R.S32.HI R5, RZ, 0x1f, R4 ;  /* 0x0000001fff057819 */ /* 0x000fca0000011404 */
[----:B------:R0:W-:Y:S01]  /*ba90*/  STG.E.64 desc[UR36][R2.64], R4 ;  /* 0x0000000402007986 */ /* 0x0001e2000c101b24 */
[----:B------:R-:W-:Y:S05]  /*baa0*/  BRA `(.L_x_6560) ;  /* 0x0000000c00587947 */ /* 0x000fea0003800000 */
.L_x_6562:
[----:B------:R-:W-:-:S04]  /*bab0*/  LOP3.LUT R7, R7, 0xffff, RZ, 0xc0, !PT ;  /* 0x0000ffff07077812 */ /* 0x000fc800078ec0ff */
[----:B------:R-:W-:-:S05]  /*bac0*/  PRMT R5, R7, 0x8880, RZ ;  /* 0x0000888007057816 */ /* 0x000fca00000000ff */
[----:B------:R0:W-:Y:S01]  /*bad0*/  STG.E desc[UR36][R2.64], R5 ;  /* 0x0000000502007986 */ /* 0x0001e2000c101924 */
[----:B------:R-:W-:Y:S05]  /*bae0*/  BRA `(.L_x_6560) ;  /* 0x0000000c00487947 */ /* 0x000fea0003800000 */
.L_x_6561:
[----:B------:R-:W-:-:S04]  /*baf0*/  PRMT R5, R7, 0x8880, RZ ;  /* 0x0000888007057816 */ /* 0x000fc800000000ff */
[----:B------:R-:W-:-:S05]  /*bb00*/  PRMT R5, R5, 0x7710, RZ ;  /* 0x0000771005057816 */ /* 0x000fca00000000ff */
[----:B------:R0:W-:Y:S01]  /*bb10*/  STG.E.U16 desc[UR36][R2.64], R5 ;  /* 0x0000000502007986 */ /* 0x0001e2000c101524 */
[----:B------:R-:W-:Y:S05]  /*bb20*/  BRA `(.L_x_6560) ;  /* 0x0000000c00387947 */ /* 0x000fea0003800000 */
.L_x_6556:
        /* <DEDUP_REMOVED lines=9> */
.L_x_6564:
[----:B------:R-:W0:Y:S02]  /*bbc0*/  I2F.S8 R0, R7 ;  /* 0x0000000700007306 */ /* 0x000e240000001400 */
[----:B0-----:R-:W-:-:S05]  /*bbd0*/  F2FP.F16.F32.PACK_AB R0, RZ, R0 ;  /* 0x00000000ff00723e */ /* 0x001fca00000000ff */
[----:B------:R0:W-:Y:S01]  /*bbe0*/  STG.E.U16 desc[UR36][R2.64], R0 ;  /* 0x0000000002007986 */ /* 0x0001e2000c101524 */
[----:B------:R-:W-:Y:S05]  /*bbf0*/  BRA `(.L_x_6560) ;  /* 0x0000000c00047947 */ /* 0x000fea0003800000 */
.L_x_6563:
        /* <DEDUP_REMOVED lines=10> */
.L_x_6566:
[----:B------:R-:W0:Y:S02]  /*bca0*/  I2F.S8 R7, R7 ;  /* 0x0000000700077306 */ /* 0x000e240000001400 */
[----:B0-----:R-:W-:-:S04]  /*bcb0*/  F2FP.F16.F32.PACK_AB R5, RZ, R7 ;  /* 0x00000007ff05723e */ /* 0x001fc800000000ff */
[----:B------:R-:W-:-:S05]  /*bcc0*/  PRMT R5, R5, 0x5410, RZ ;  /* 0x0000541005057816 */ /* 0x000fca00000000ff */
[----:B------:R0:W-:Y:S01]  /*bcd0*/  STG.E desc[UR36][R2.64], R5 ;  /* 0x0000000502007986 */ /* 0x0001e2000c101924 */
[----:B------:R-:W-:Y:S05]  /*bce0*/  BRA `(.L_x_6560) ;  /* 0x0000000800c87947 */ /* 0x000fea0003800000 */
.L_x_6565:
[----:B------:R-:W-:-:S04]  /*bcf0*/  PRMT R4, R7, 0x8880, RZ ;  /* 0x0000888007047816 */ /* 0x000fc800000000ff */
[----:B------:R-:W-:-:S06]  /*bd00*/  PRMT R4, R4, 0x7710, RZ ;  /* 0x0000771004047816 */ /* 0x000fcc00000000ff */
[----:B------:R-:W0:Y:S02]  /*bd10*/  I2F.F64.S16 R4, R4 ;  /* 0x0000000400047312 */ /* 0x000e240000101c00 */
[----:B0-----:R0:W-:Y:S01]  /*bd20*/  STG.E.64 desc[UR36][R2.64], R4 ;  /* 0x0000000402007986 */ /* 0x0011e2000c101b24 */
[----:B------:R-:W-:Y:S05]  /*bd30*/  BRA `(.L_x_6560) ;  /* 0x0000000800b47947 */ /* 0x000fea0003800000 */
.L_x_6555:
        /* <DEDUP_REMOVED lines=14> */
.L_x_6570:
        /* <DEDUP_REMOVED lines=18> */
.L_x_6573:
[----:B------:R-:W-:-:S04]  /*bf40*/  SHF.R.U32.HI R5, RZ, 0x18, R5 ;  /* 0x00000018ff057819 */ /* 0x000fc80000011605 */
[----:B------:R-:W-:-:S07]  /*bf50*/  LOP3.LUT R0, R0, 0x80, R5, 0xf8, !PT ;  /* 0x0000008000007812 */ /* 0x000fce00078ef805 */
.L_x_6572:
[----:B------:R-:W-:Y:S05]  /*bf60*/  BSYNC.RECONVERGENT B0 ;  /* 0x0000000000007941 */ /* 0x000fea0003800200 */
.L_x_6571:
[----:B------:R0:W-:Y:S01]  /*bf70*/  STG.E.U8 desc[UR36][R2.64], R0 ;  /* 0x0000000002007986 */ /* 0x0001e2000c101124 */
[----:B------:R-:W-:Y:S05]  /*bf80*/  BRA `(.L_x_6560) ;  /* 0x0000000800207947 */ /* 0x000fea0003800000 */
.L_x_6569:
        /* <DEDUP_REMOVED lines=18> */
.L_x_6576:
[----:B------:R-:W-:-:S04]  /*c0b0*/  SHF.R.U32.HI R5, RZ, 0x18, R5 ;  /* 0x00000018ff057819 */ /* 0x000fc80000011605 */
[----:B------:R-:W-:-:S07]  /*c0c0*/  LOP3.LUT R0, R0, 0x80, R5, 0xf8, !PT ;  /* 0x0000008000007812 */ /* 0x000fce00078ef805 */
.L_x_6575:
[----:B------:R-:W-:Y:S05]  /*c0d0*/  BSYNC.RECONVERGENT B0 ;  /* 0x0000000000007941 */ /* 0x000fea0003800200 */
.L_x_6574:
[----:B------:R0:W-:Y:S01]  /*c0e0*/  STG.E.U8 desc[UR36][R2.64], R0 ;  /* 0x0000000002007986 */ /* 0x0001e2000c101124 */
[----:B------:R-:W-:Y:S05]  /*c0f0*/  BRA `(.L_x_6560) ;  /* 0x0000000400c47947 */ /* 0x000fea0003800000 */
.L_x_6568:
        /* <DEDUP_REMOVED lines=22> */
.L_x_6578:
[----:B------:R-:W-:-:S04]  /*c260*/  LOP3.LUT R7, R7, 0xffff, RZ, 0xc0, !PT ;  /* 0x0000ffff07077812 */ /* 0x000fc800078ec0ff */
[----:B------:R-:W-:-:S04]  /*c270*/  PRMT R7, R7, 0x8880, RZ ;  /* 0x0000888007077816 */ /* 0x000fc800000000ff */
[----:B------:R-:W-:-:S04]  /*c280*/  MOV R4, R7 ;  /* 0x0000000700047202 */ /* 0x000fc80000000f00 */
[----:B------:R-:W-:-:S05]  /*c290*/  SHF.R.S32.HI R5, RZ, 0x1f, R4 ;  /* 0x0000001fff057819 */ /* 0x000fca0000011404 */
[----:B------:R0:W-:Y:S01]  /*c2a0*/  STG.E.64 desc[UR36][R2.64], R4 ;  /* 0x0000000402007986 */ /* 0x0001e2000c101b24 */
[----:B------:R-:W-:Y:S05]  /*c2b0*/  BRA `(.L_x_6560) ;  /* 0x0000000400547947 */ /* 0x000fea0003800000 */
.L_x_6577:
[----:B------:R-:W-:-:S04]  /*c2c0*/  LOP3.LUT R7, R7, 0xffff, RZ, 0xc0, !PT ;  /* 0x0000ffff07077812 */ /* 0x000fc800078ec0ff */
[----:B------:R-:W-:-:S05]  /*c2d0*/  PRMT R5, R7, 0x8880, RZ ;  /* 0x0000888007057816 */ /* 0x000fca00000000ff */
[----:B------:R0:W-:Y:S01]  /*c2e0*/  STG.E desc[UR36][R2.64], R5 ;  /* 0x0000000502007986 */ /* 0x0001e2000c101924 */
[----:B------:R-:W-:Y:S05]  /*c2f0*/  BRA `(.L_x_6560) ;  /* 0x0000000400447947 */ /* 0x000fea0003800000 */
.L_x_6567:
        /* <DEDUP_REMOVED lines=12> */
.L_x_6580:
[----:B------:R-:W-:Y:S02]  /*c3c0*/  PRMT R4, R7, 0x8880, RZ ;  /* 0x0000888007047816 */ /* 0x000fe400000000ff */
[----:B------:R-:W-:Y:S02]  /*c3d0*/  CS2R R6, SRZ ;  /* 0x0000000000067805 */ /* 0x000fe4000001ff00 */
[----:B------:R-:W-:-:S06]  /*c3e0*/  PRMT R4, R4, 0x7710, RZ ;  /* 0x0000771004047816 */ /* 0x000fcc00000000ff */
[----:B------:R-:W0:Y:S02]  /*c3f0*/  I2F.F64.S16 R4, R4 ;  /* 0x0000000400047312 */ /* 0x000e240000101c00 */
[----:B0-----:R0:W-:Y:S01]  /*c400*/  STG.E.128 desc[UR36][R2.64], R4 ;  /* 0x0000000402007986 */ /* 0x0011e2000c101d24 */
[----:B------:R-:W-:Y:S05]  /*c410*/  BRA `(.L_x_6560) ;  /* 0x0000000000fc7947 */ /* 0x000fea0003800000 */
.L_x_6579:
[----:B------:R-:W-:-:S09]  /*c420*/  UISETP.NE.AND UP0, UPT, UR4, 0xf, UPT ;  /* 0x0000000f0400788c */ /* 0x000fd2000bf05270 */
[----:B------:R-:W-:Y:S05]  /*c430*/  BRA.U !UP0, `(.L_x_6581) ;  /* 0x0000000108e87547 */ /* 0x000fea000b800000 */
[----:B------:R-:W-:-:S09]  /*c440*/  UISETP.NE.AND UP0, UPT, UR4, 0x17, UPT ;  /* 0x000000170400788c */ /* 0x000fd2000bf05270 */
[----:B------:R-:W-:Y:S05]  /*c450*/  BRA.U !UP0, `(.L_x_6582) ;  /* 0x0000000108907547 */ /* 0x000fea000b800000 */
[----:B------:R-:W-:-:S09]  /*c460*/  UISETP.NE.AND UP0, UPT, UR4, 0x18, UPT ;  /* 0x000000180400788c */ /* 0x000fd2000bf05270 */
[----:B------:R-:W-:Y:S05]  /*c470*/  BRA.U !UP0, `(.L_x_6583) ;  /* 0x0000000108447547 */ /* 0x000fea000b800000 */
.L_x_6559:
        /* <DEDUP_REMOVED lines=11> */
[----:B------:R-:W-:Y:S01]  /*c530*/  IMAD.U32 R7, RZ, RZ, UR7 ;  /* 0x00000007ff077e24 */ /* 0x000fe2000f8e00ff */
[----:B----4-:R-:W-:Y:S01]  /*c540*/  MOV R10, UR8 ;  /* 0x00000008000a7c02 */ /* 0x010fe20008000f00 */
[----:B-1----:R-:W-:-:S07]  /*c550*/  IMAD.U32 R11, RZ, RZ, UR9 ;  /* 0x00000009ff0b7e24 */ /* 0x002fce000f8e00ff */
[----:B------:R-:W-:-:S07]  /*c560*/  LEPC R20, `(.L_x_6584) ;  /* 0x000000001014794e */ /* 0x000fce0000000000 */
[----:B--2---:R-:W-:Y:S05]  /*c570*/  CALL.ABS.NOINC R2 ;  /* 0x0000000002007343 */ /* 0x004fea0003c00000 */
.L_x_6584:
[----:B------:R-:W-:Y:S05]  /*c580*/  BRA `(.L_x_6560) ;  /* 0x0000000000a07947 */ /* 0x000fea0003800000 */
.L_x_6583:
[----:B------:R-:W0:Y:S01]  /*c590*/  I2F.S8 R7, R7 ;  /* 0x0000000700077306 */ /* 0x000e220000001400 */
[----:B------:R-:W-:Y:S01]  /*c5a0*/  BSSY.RECONVERGENT B0, `(.L_x_6585) ;  /* 0x000000c000007945 */ /* 0x000fe20003800200 */
[----:B------:R-:W-:Y:S01]  /*c5b0*/  HFMA2 R0, -RZ, RZ, 0, 7.569789886474609375e-06 ;  /* 0x0000007fff007431 */ /* 0x000fe200000001ff */
        /* <DEDUP_REMOVED lines=10> */
.L_x_6586:
[----:B------:R-:W-:Y:S05]  /*c660*/  BSYNC.RECONVERGENT B0 ;  /* 0x0000000000007941 */ /* 0x000fea0003800200 */
.L_x_6585:
[----:B------:R-:W-:-:S05]  /*c670*/  LOP3.LUT R5, R0, 0x80, R5, 0xf8, !PT ;  /* 0x0000008000057812 */ /* 0x000fca00078ef805 */
[----:B------:R3:W-:Y:S01]  /*c680*/  STG.E.U8 desc[UR36][R2.64], R5 ;  /* 0x0000000502007986 */ /* 0x0007e2000c101124 */
[----:B------:R-:W-:Y:S05]  /*c690*/  BRA `(.L_x_6560) ;  /* 0x00000000005c7947 */ /* 0x000fea0003800000 */
.L_x_6582:
        /* <DEDUP_REMOVED lines=12> */
.L_x_6588:
[----:B------:R-:W-:Y:S01]  /*c760*/  IMAD.MOV.U32 R0, RZ, RZ, 0x7f ;  /* 0x0000007fff007424 */ /* 0x000fe200078e00ff */
[----:B------:R-:W-:-:S04]  /*c770*/  ISETP.GT.U32.AND P0, PT, R4, 0x7f800000, PT ;  /* 0x7f8000000400780c */ /* 0x000fc80003f04070 */
[----:B------:R-:W-:-:S09]  /*c780*/  SEL R0, R0, 0x7c, P0 ;  /* 0x0000007c00007807 */ /* 0x000fd20000000000 */
.L_x_6589:
[----:B------:R-:W-:Y:S05]  /*c790*/  BSYNC.RECONVERGENT B0 ;  /* 0x0000000000007941 */ /* 0x000fea0003800200 */
.L_x_6587:
[----:B------:R-:W-:-:S04]  /*c7a0*/  SHF.R.U32.HI R5, RZ, 0x18, R5 ;  /* 0x00000018ff057819 */ /* 0x000fc80000011605 */
[----:B------:R-:W-:-:S05]  /*c7b0*/  LOP3.LUT R5, R0, 0x80, R5, 0xf8, !PT ;  /* 0x0000008000057812 */ /* 0x000fca00078ef805 */
[----:B------:R2:W-:Y:S01]  /*c7c0*/  STG.E.U8 desc[UR36][R2.64], R5 ;  /* 0x0000000502007986 */ /* 0x0005e2000c101124 */
[----:B------:R-:W-:Y:S05]  /*c7d0*/  BRA `(.L_x_6560) ;  /* 0x00000000000c7947 */ /* 0x000fea0003800000 */
.L_x_6581:
[----:B------:R-:W0:Y:S02]  /*c7e0*/  I2F.S8 R0, R7 ;  /* 0x0000000700007306 */ /* 0x000e240000001400 */
[----:B0-----:R-:W-:-:S05]  /*c7f0*/  F2FP.BF16.F32.PACK_AB R0, RZ, R0 ;  /* 0x00000000ff00723e */ /* 0x001fca00000010ff */
[----:B------:R4:W-:Y:S02]  /*c800*/  STG.E.U16 desc[UR36][R2.64], R0 ;  /* 0x0000000002007986 */ /* 0x0009e4000c101524 */
.L_x_6560:
[----:B------:R-:W-:-:S07]  /*c810*/  VIADD R17, R17, 0x80 ;  /* 0x0000008011117836 */ /* 0x000fce0000000000 */
.L_x_6487:
[----:B------:R-:W-:Y:S05]  /*c820*/  BSYNC.RECONVERGENT B6 ;  /* 0x0000000000067941 */ /* 0x000fea0003800200 */
.L_x_6486:
[----:B------:R-:W5:Y:S02]  /*c830*/  LDCU UR4, c[0x0][0x380] ;  /* 0x00007000ff0477ac */ /* 0x000f640008000800 */
[----:B-----5:R-:W-:-:S13]  /*c840*/  ISETP.GE.AND P0, PT, R17, UR4, PT ;  /* 0x0000000411007c0c */ /* 0x020fda000bf06270 */
[----:B------:R-:W-:Y:S05]  /*c850*/  @P0 EXIT ;  /* 0x000000000000094d */ /* 0x000fea0003800000 */
[----:B------:R-:W5:Y:S01]  /*c860*/  LDCU UR4, c[0x0][0x388] ;  /* 0x00007100ff0477ac */ /* 0x000f620008000800 */
[----:B------:R-:W-:Y:S01]  /*c870*/  IMAD.MOV.U32 R18, RZ, RZ, RZ ;  /* 0x000000ffff127224 */ /* 0x000fe200078e00ff */
[----:B------:R-:W-:Y:S01]  /*c880*/  MOV R16, RZ ;  /* 0x000000ff00107202 */ /* 0x000fe20000000f00 */
[----:B0--34-:R-:W-:Y:S01]  /*c890*/  IMAD.MOV.U32 R0, RZ, RZ, RZ ;  /* 0x000000ffff007224 */ /* 0x019fe200078e00ff */
[----:B-----5:R-:W-:-:S09]  /*c8a0*/  UISETP.NE.AND UP0, UPT, UR4, URZ, UPT ;  /* 0x000000ff0400728c */ /* 0x020fd2000bf05270 */
[----:B------:R-:W-:Y:S05]  /*c8b0*/  BRA.U !UP0, `(.L_x_6590) ;  /* 0x0000001508707547 */ /* 0x000fea000b800000 */
[----:B------:R-:W1:Y:S01]  /*c8c0*/  LDCU.64 UR4, c[0x0][0x390] ;  /* 0x00007200ff0477ac */ /* 0x000e620008000a00 */
[----:B------:R-:W-:Y:S01]  /*c8d0*/  IMAD.MOV.U32 R16, RZ, RZ, RZ ;  /* 0x000000ffff107224 */ /* 0x000fe200078e00ff */
[----:B------:R-:W0:Y:S01]  /*c8e0*/  LDCU UR6, c[0x0][0x38c] ;  /* 0x00007180ff0677ac */ /* 0x000e220008000800 */
[----:B------:R-:W3:Y:S01]  /*c8f0*/  LDCU.64 UR8, c[0x0][0x4b8] ;  /* 0x00009700ff0877ac */ /* 0x000ee20008000a00 */
[----:B------:R-:W-:Y:S01]  /*c900*/  UISETP.NE.AND UP0, UPT, UR41, URZ, UPT ;  /* 0x000000ff2900728c */ /* 0x000fe2000bf05270 */
        /* <DEDUP_REMOVED lines=343> */
.L_x_6590:
        /* <DEDUP_REMOVED lines=19> */
.L_x_6594:
[----:B------:R0:W5:Y:S01]  /*dfb0*/  LDG.E.U8 R19, desc[UR36][R2.64] ;  /* 0x0000002402137981 */ /* 0x000162000c1e1100 */
[----:B------:R-:W-:Y:S05]  /*dfc0*/  BRA `(.L_x_6596) ;  /* 0x0000000c004c7947 */ /* 0x000fea0003800000 */
.L_x_6593:
        /* <DEDUP_REMOVED lines=8> */
.L_x_6598:
[----:B------:R0:W5:Y:S01]  /*e050*/  LDG.E.U8 R19, desc[UR36][R2.64] ;  /* 0x0000002402137981 */ /* 0x000162000c1e1100 */
[----:B------:R-:W-:Y:S05]  /*e060*/  BRA `(.L_x_6596) ;  /* 0x0000000c00247947 */ /* 0x000fea0003800000 */
.L_x_6597:
[----:B------:R0:W5:Y:S01]  /*e070*/  LDG.E.U16 R19, desc[UR36][R2.64] ;  /* 0x0000002402137981 */ /* 0x000162000c1e1500 */
[----:B------:R-:W-:Y:S05]  /*e080*/  BRA `(.L_x_6596) ;  /* 0x0000000c001c7947 */ /* 0x000fea0003800000 */
.L_x_6592:
        /* <DEDUP_REMOVED lines=9> */
.L_x_6600:
[----:B------:R-:W2:Y:S02]  /*e120*/  LDG.E.U16 R0, desc[UR36][R2.64] ;  /* 0x0000002402007981 */ /* 0x000ea4000c1e1500 */
[----:B--2---:R-:W-:-:S06]  /*e130*/  HADD2.F32 R0, -RZ, R0.H0_H0 ;  /* 0x20000000ff007230 */ /* 0x004fcc0000004100 */
[----:B------:R-:W0:Y:S02]  /*e140*/  F2I.FTZ.TRUNC.NTZ R0, R0 ;  /* 0x0000000000007305 */ /* 0x000e24000021f100 */
[----:B0-----:R-:W-:Y:S01]  /*e150*/  PRMT R19, R0, 0x7610, R19 ;  /* 0x0000761000137816 */ /* 0x001fe20000000013 */
[----:B------:R-:W-:Y:S06]  /*e160*/  BRA `(.L_x_6596) ;  /* 0x0000000800e47947 */ /* 0x000fec0003800000 */
.L_x_6599:
        /* <DEDUP_REMOVED lines=9> */
.L_x_6602:
[----:B------:R-:W2:Y:S02]  /*e200*/  LDG.E.U16 R2, desc[UR36][R2.64] ;  /* 0x0000002402027981 */ /* 0x000ea4000c1e1500 */
[----:B--2---:R-:W-:-:S06]  /*e210*/  HADD2.F32 R0, -RZ, R2.H0_H0 ;  /* 0x20000002ff007230 */ /* 0x004fcc0000004100 */
[----:B------:R-:W0:Y:S02]  /*e220*/  F2I.FTZ.TRUNC.NTZ R0, R0 ;  /* 0x0000000000007305 */ /* 0x000e24000021f100 */
[----:B0-----:R-:W-:Y:S01]  /*e230*/  PRMT R19, R0, 0x7610, R19 ;  /* 0x0000761000137816 */ /* 0x001fe20000000013 */
[----:B------:R-:W-:Y:S06]  /*e240*/  BRA `(.L_x_6596) ;  /* 0x0000000800ac7947 */ /* 0x000fec0003800000 */
.L_x_6601:
[----:B------:R-:W2:Y:S02]  /*e250*/  LDG.E.64 R2, desc[UR36][R2.64] ;  /* 0x0000002402027981 */ /* 0x000ea4000c1e1b00 */
[----:B--2---:R0:W1:Y:S02]  /*e260*/  F2I.F64.TRUNC R19, R2 ;  /* 0x0000000200137311 */ /* 0x004064000030d100 */
[----:B01----:R-:W-:Y:S05]  /*e270*/  BRA `(.L_x_6596) ;  /* 0x0000000800a07947 */ /* 0x003fea0003800000 */
.L_x_6591:
        /* <DEDUP_REMOVED lines=12> */
.L_x_6605:
[----:B------:R-:W2:Y:S02]  /*e340*/  LDG.E.64 R2, desc[UR36][R2.64] ;  /* 0x0000002402027981 */ /* 0x000ea4000c1e1b00 */
[----:B--2---:R0:W1:Y:S02]  /*e350*/  F2I.F64.TRUNC R19, R2 ;  /* 0x0000000200137311 */ /* 0x004064000030d100 */
[----:B01----:R-:W-:Y:S05]  /*e360*/  BRA `(.L_x_6596) ;  /* 0x0000000800647947 */ /* 0x003fea0003800000 */
.L_x_6604:
        /* <DEDUP_REMOVED lines=27> */
.L_x_6607:
        /* <DEDUP_REMOVED lines=14> */
.L_x_6606:
[----:B------:R-:W2:Y:S02]  /*e600*/  LDG.E.U16 R0, desc[UR36][R2.64] ;  /* 0x0000002402007981 */ /* 0x000ea4000c1e1500 */
[----:B--2---:R-:W-:-:S06]  /*e610*/  IMAD.U32 R0, R0, 0x10000, RZ ;  /* 0x0001000000007824 */ /* 0x004fcc00078e00ff */
[----:B------:R-:W0:Y:S02]  /*e620*/  F2I.FTZ.TRUNC.NTZ R0, R0 ;  /* 0x0000000000007305 */ /* 0x000e24000021f100 */
[----:B0-----:R-:W-:Y:S01]  /*e630*/  PRMT R19, R0, 0x7610, R19 ;  /* 0x0000761000137816 */ /* 0x001fe20000000013 */
[----:B------:R-:W-:Y:S06]  /*e640*/  BRA `(.L_x_6596) ;  /* 0x0000000400ac7947 */ /* 0x000fec0003800000 */
.L_x_6603:
        /* <DEDUP_REMOVED lines=10> */
.L_x_6610:
        /* <DEDUP_REMOVED lines=21> */
.L_x_6614:
[----:B------:R-:W-:Y:S05]  /*e840*/  BSYNC.RECONVERGENT B1 ;  /* 0x0000000000017941 */ /* 0x000fea0003800200 */
.L_x_6613:
[----:B------:R-:W-:Y:S01]  /*e850*/  IMAD.SHL.U32 R0, R0, 0x100000, RZ ;  /* 0x0010000000007824 */ /* 0x000fe200078e00ff */
[----:B------:R-:W-:-:S04]  /*e860*/  LEA R2, R2, 0x3b800000, 0x17 ;  /* 0x3b80000002027811 */ /* 0x000fc800078eb8ff */
[----:B------:R-:W-:-:S07]  /*e870*/  LOP3.LUT R0, R2, R0, R7, 0xfe, !PT ;  /* 0x0000000002007212 */ /* 0x000fce00078efe07 */
.L_x_6612:
[----:B------:R-:W-:Y:S05]  /*e880*/  BSYNC.RECONVERGENT B0 ;  /* 0x0000000000007941 */ /* 0x000fea0003800200 */
.L_x_6611:
[----:B------:R-:W0:Y:S02]  /*e890*/  F2I.FTZ.TRUNC.NTZ R0, R0 ;  /* 0x0000000000007305 */ /* 0x000e24000021f100 */
[----:B0-----:R-:W-:Y:S01]  /*e8a0*/  PRMT R19, R0, 0x7610, R19 ;  /* 0x0000761000137816 */ /* 0x001fe20000000013 */
[----:B------:R-:W-:Y:S06]  /*e8b0*/  BRA `(.L_x_6596) ;  /* 0x0000000400107947 */ /* 0x000fec0003800000 */
.L_x_6609:
        /* <DEDUP_REMOVED lines=21> */
.L_x_6618:
[----:B------:R-:W-:Y:S05]  /*ea10*/  BSYNC.RECONVERGENT B1 ;  /* 0x0000000000017941 */ /* 0x000fea0003800200 */
.L_x_6617:
[----:B------:R-:W-:Y:S01]  /*ea20*/  IMAD.SHL.U32 R0, R0, 0x200000, RZ ;  /* 0x0020000000007824 */ /* 0x000fe200078e00ff */
[----:B------:R-:W-:-:S04]  /*ea30*/  LEA R2, R2, 0x37800000, 0x17 ;  /* 0x3780000002027811 */ /* 0x000fc800078eb8ff */
[----:B------:R-:W-:-:S07]  /*ea40*/  LOP3.LUT R0, R2, R0, R7, 0xfe, !PT ;  /* 0x0000000002007212 */ /* 0x000fce00078efe07 */
.L_x_6616:
[----:B------:R-:W-:Y:S05]  /*ea50*/  BSYNC.RECONVERGENT B0 ;  /* 0x0000000000007941 */ /* 0x000fea0003800200 */
.L_x_6615:
[----:B------:R-:W0:Y:S02]  /*ea60*/  F2I.FTZ.TRUNC.NTZ R0, R0 ;  /* 0x0000000000007305 */ /* 0x000e24000021f100 */
[----:B0-----:R-:W-:Y:S01]  /*ea70*/  PRMT R19, R0, 0x7610, R19 ;  /* 0x0000761000137816 */ /* 0x001fe20000000013 */
[----:B------:R-:W-:Y:S06]  /*ea80*/  BRA `(.L_x_6596) ;  /* 0x00000000009c7947 */ /* 0x000fec0003800000 */
.L_x_6608:
        /* <DEDUP_REMOVED lines=14> */
.L_x_6622:
[----:B------:R-:W-:Y:S05]  /*eb70*/  BSYNC.RECONVERGENT B0 ;  /* 0x0000000000007941 */ /* 0x000fea0003800200 */
.L_x_6621:
[----:B------:R-:W0:Y:S02]  /*eb80*/  F2I.FTZ.TRUNC.NTZ R0, R0 ;  /* 0x0000000000007305 */ /* 0x000e24000021f100 */
[----:B0-----:R-:W-:Y:S01]  /*eb90*/  PRMT R19, R0, 0x7610, R19 ;  /* 0x0000761000137816 */ /* 0x001fe20000000013 */
[----:B------:R-:W-:Y:S06]  /*eba0*/  BRA `(.L_x_6596) ;  /* 0x0000000000547947 */ /* 0x000fec0003800000 */
.L_x_6595:
        /* <DEDUP_REMOVED lines=16> */
.L_x_6623:
[----:B------:R-:W-:Y:S01]  /*ecb0*/  PRMT R19, RZ, 0x7610, R19 ;  /* 0x00007610ff137816 */ /* 0x000fe20000000013 */
[----:B------:R-:W-:Y:S06]  /*ecc0*/  BRA `(.L_x_6596) ;  /* 0x00000000000c7947 */ /* 0x000fec0003800000 */
.L_x_6620:
[----:B------:R0:W5:Y:S01]  /*ecd0*/  LDG.E.U8 R19, desc[UR36][R2.64] ;  /* 0x0000002402137981 */ /* 0x000162000c1e1100 */
[----:B------:R-:W-:Y:S05]  /*ece0*/  BRA `(.L_x_6596) ;  /* 0x0000000000047947 */ /* 0x000fea0003800000 */
.L_x_6619:
[----:B------:R1:W5:Y:S02]  /*ecf0*/  LDG.E.U8 R19, desc[UR36][R2.64] ;  /* 0x0000002402137981 */ /* 0x000364000c1e1100 */
.L_x_6596:
        /* <DEDUP_REMOVED lines=16> */
.L_x_6627:
[----:B------:R1:W5:Y:S01]  /*ee00*/  LDG.E.U8 R0, desc[UR36][R2.64] ;  /* 0x0000002402007981 */ /* 0x000362000c1e1100 */
[----:B------:R-:W-:Y:S05]  /*ee10*/  BRA `(.L_x_6629) ;  /* 0x0000000c004c7947 */ /* 0x000fea0003800000 */
.L_x_6626:
        /* <DEDUP_REMOVED lines=8> */
.L_x_6631:
[----:B------:R0:W5:Y:S01]  /*eea0*/  LDG.E.U8 R0, desc[UR36][R2.64] ;  /* 0x0000002402007981 */ /* 0x000162000c1e1100 */
[----:B------:R-:W-:Y:S05]  /*eeb0*/  BRA `(.L_x_6629) ;  /* 0x0000000c00247947 */ /* 0x000fea0003800000 */
.L_x_6630:
[----:B------:R2:W5:Y:S01]  /*eec0*/  LDG.E.U16 R0, desc[UR36][R2.64] ;  /* 0x0000002402007981 */ /* 0x000562000c1e1500 */
[----:B------:R-:W-:Y:S05]  /*eed0*/  BRA `(.L_x_6629) ;  /* 0x0000000c001c7947 */ /* 0x000fea0003800000 */
.L_x_6625:
        /* <DEDUP_REMOVED lines=9> */
.L_x_6633:
[----:B------:R-:W2:Y:S02]  /*ef70*/  LDG.E.U16 R4, desc[UR36][R2.64] ;  /* 0x0000002402047981 */ /* 0x000ea4000c1e1500 */
[----:B--2---:R-:W-:-:S06]  /*ef80*/  HADD2.F32 R4, -RZ, R4.H0_H0 ;  /* 0x20000004ff047230 */ /* 0x004fcc0000004100 */
[----:B------:R-:W0:Y:S02]  /*ef90*/  F2I.FTZ.TRUNC.NTZ R4, R4 ;  /* 0x0000000400047305 */ /* 0x000e24000021f100 */
[----:B0-----:R-:W-:Y:S01]  /*efa0*/  PRMT R0, R4, 0x7610, R0 ;  /* 0x0000761004007816 */ /* 0x001fe20000000000 */
[----:B------:R-:W-:Y:S06]  /*efb0*/  BRA `(.L_x_6629) ;  /* 0x0000000800e47947 */ /* 0x000fec0003800000 */
.L_x_6632:
        /* <DEDUP_REMOVED lines=9> */
.L_x_6635:
[----:B------:R-:W2:Y:S02]  /*f050*/  LDG.E.U16 R2, desc[UR36][R2.64] ;  /* 0x0000002402027981 */ /* 0x000ea4000c1e1500 */
[----:B--2---:R-:W-:-:S06]  /*f060*/  HADD2.F32 R4, -RZ, R2.H0_H0 ;  /* 0x20000002ff047230 */ /* 0x004fcc0000004100 */
[----:B------:R-:W0:Y:S02]  /*f070*/  F2I.FTZ.TRUNC.NTZ R4, R4 ;  /* 0x0000000400047305 */ /* 0x000e24000021f100 */
[----:B0-----:R-:W-:Y:S01]  /*f080*/  PRMT R0, R4, 0x7610, R0 ;  /* 0x0000761004007816 */ /* 0x001fe20000000000 */
[----:B------:R-:W-:Y:S06]  /*f090*/  BRA `(.L_x_6629) ;  /* 0x0000000800ac7947 */ /* 0x000fec0003800000 */
.L_x_6634:
[----:B------:R-:W2:Y:S02]  /*f0a0*/  LDG.E.64 R2, desc[UR36][R2.64] ;  /* 0x0000002402027981 */ /* 0x000ea4000c1e1b00 */
[----:B--2---:R0:W1:Y:S02]  /*f0b0*/  F2I.F64.TRUNC R0, R2 ;  /* 0x0000000200007311 */ /* 0x004064000030d100 */
[----:B01----:R-:W-:Y:S05]  /*f0c0*/  BRA `(.L_x_6629) ;  /* 0x0000000800a07947 */ /* 0x003fea0003800000 */
.L_x_6624:
        /* <DEDUP_REMOVED lines=12> */
.L_x_6638:
[----:B------:R-:W2:Y:S02]  /*f190*/  LDG.E.64 R2, desc[UR36][R2.64] ;  /* 0x0000002402027981 */ /* 0x000ea4000c1e1b00 */
[----:B--2---:R0:W1:Y:S02]  /*f1a0*/  F2I.F64.TRUNC R0, R2 ;  /* 0x0000000200007311 */ /* 0x004064000030d100 */
[----:B01----:R-:W-:Y:S05]  /*f1b0*/  BRA `(.L_x_6629) ;  /* 0x0000000800647947 */ /* 0x003fea0003800000 */
.L_x_6637:
        /* <DEDUP_REMOVED lines=27> */
.L_x_6640:
        /* <DEDUP_REMOVED lines=14> */
.L_x_6639:
[----:B------:R-:W2:Y:S02]  /*f450*/  LDG.E.U16 R4, desc[UR36][R2.64] ;  /* 0x0000002402047981 */ /* 0x000ea4000c1e1500 */
[----:B--2---:R-:W-:-:S06]  /*f460*/  SHF.L.U32 R4, R4, 0x10, RZ ;  /* 0x0000001004047819 */ /* 0x004fcc00000006ff */
[----:B------:R-:W0:Y:S02]  /*f470*/  F2I.FTZ.TRUNC.NTZ R4, R4 ;  /* 0x0000000400047305 */ /* 0x000e24000021f100 */
[----:B0-----:R-:W-:Y:S01]  /*f480*/  PRMT R0, R4, 0x7610, R0 ;  /* 0x0000761004007816 */ /* 0x001fe20000000000 */
[----:B------:R-:W-:Y:S06]  /*f490*/  BRA `(.L_x_6629) ;  /* 0x0000000400ac7947 */ /* 0x000fec0003800000 */
.L_x_6636:
        /* <DEDUP_REMOVED lines=10> */
.L_x_6643:
        /* <DEDUP_REMOVED lines=21> */
.L_x_6647:
[----:B------:R-:W-:Y:S05]  /*f690*/  BSYNC.RECONVERGENT B1 ;  /* 0x0000000000017941 */ /* 0x000fea0003800200 */
.L_x_6646:
[----:B------:R-:W-:Y:S01]  /*f6a0*/  IMAD.SHL.U32 R0, R0, 0x100000, RZ ;  /* 0x0010000000007824 */ /* 0x000fe200078e00ff */
[----:B------:R-:W-:-:S04]  /*f6b0*/  LEA R2, R2, 0x3b800000, 0x17 ;  /* 0x3b80000002027811 */ /* 0x000fc800078eb8ff */
[----:B------:R-:W-:-:S07]  /*f6c0*/  LOP3.LUT R4, R2, R0, R7, 0xfe, !PT ;  /* 0x0000000002047212 */ /* 0x000fce00078efe07 */
.L_x_6645:
[----:B------:R-:W-:Y:S05]  /*f6d0*/  BSYNC.RECONVERGENT B0 ;  /* 0x0000000000007941 */ /* 0x000fea0003800200 */
.L_x_6644:
[----:B------:R-:W0:Y:S02]  /*f6e0*/  F2I.FTZ.TRUNC.NTZ R4, R4 ;  /* 0x0000000400047305 */ /* 0x000e24000021f100 */
[----:B0-----:R-:W-:Y:S01]  /*f6f0*/  PRMT R0, R4, 0x7610, R0 ;  /* 0x0000761004007816 */ /* 0x001fe20000000000 */
[----:B------:R-:W-:Y:S06]  /*f700*/  BRA `(.L_x_6629) ;  /* 0x0000000400107947 */ /* 0x000fec0003800000 */
.L_x_6642:
        /* <DEDUP_REMOVED lines=21> */
.L_x_6651:
[----:B------:R-:W-:Y:S05]  /*f860*/  BSYNC.RECONVERGENT B1 ;  /* 0x0000000000017941 */ /* 0x000fea0003800200 */
.L_x_6650:
[----:B------:R-:W-:Y:S01]  /*f870*/  IMAD.SHL.U32 R0, R0, 0x200000, RZ ;  /* 0x0020000000007824 */ /* 0x000fe200078e00ff */
[----:B------:R-:W-:-:S04]  /*f880*/  LEA R2, R2, 0x37800000, 0x17 ;  /* 0x3780000002027811 */ /* 0x000fc800078eb8ff */
[----:B------:R-:W-:-:S07]  /*f890*/  LOP3.LUT R4, R2, R0, R7, 0xfe, !PT ;  /* 0x0000000002047212 */ /* 0x000fce00078efe07 */
.L_x_6649:
[----:B------:R-:W-:Y:S05]  /*f8a0*/  BSYNC.RECONVERGENT B0 ;  /* 0x0000000000007941 */ /* 0x000fea0003800200 */
.L_x_6648:
[----:B------:R-:W0:Y:S02]  /*f8b0*/  F2I.FTZ.TRUNC.NTZ R4, R4 ;  /* 0x0000000400047305 */ /* 0x000e24000021f100 */
[----:B0-----:R-:W-:Y:S01]  /*f8c0*/  PRMT R0, R4, 0x7610, R0 ;  /* 0x0000761004007816 */ /* 0x001fe20000000000 */
[----:B------:R-:W-:Y:S06]  /*f8d0*/  BRA `(.L_x_6629) ;  /* 0x00000000009c7947 */ /* 0x000fec0003800000 */
.L_x_6641:
        /* <DEDUP_REMOVED lines=14> */
.L_x_6655:
[----:B------:R-:W-:Y:S05]  /*f9c0*/  BSYNC.RECONVERGENT B0 ;  /* 0x0000000000007941 */ /* 0x000fea0003800200 */
.L_x_6654:
[----:B------:R-:W0:Y:S02]  /*f9d0*/  F2I.FTZ.TRUNC.NTZ R4, R4 ;  /* 0x0000000400047305 */ /* 0x000e24000021f100 */
[----:B0-----:R-:W-:Y:S01]  /*f9e0*/  PRMT R0, R4, 0x7610, R0 ;  /* 0x0000761004007816 */ /* 0x001fe20000000000 */
[----:B------:R-:W-:Y:S06]  /*f9f0*/  BRA `(.L_x_6629) ;  /* 0x0000000000547947 */ /* 0x000fec0003800000 */
.L_x_6628:
        /* <DEDUP_REMOVED lines=16> */
.L_x_6656:
[----:B------:R-:W-:Y:S01]  /*fb00*/  PRMT R0, RZ, 0x7610, R0 ;  /* 0x00007610ff007816 */ /* 0x000fe20000000000 */
[----:B------:R-:W-:Y:S06]  /*fb10*/  BRA `(.L_x_6629) ;  /* 0x00000000000c7947 */ /* 0x000fec0003800000 */
.L_x_6653:
[----:B------:R0:W5:Y:S01]  /*fb20*/  LDG.E.U8 R0, desc[UR36][R2.64] ;  /* 0x0000002402007981 */ /* 0x000162000c1e1100 */
[----:B------:R-:W-:Y:S05]  /*fb30*/  BRA `(.L_x_6629) ;  /* 0x0000000000047947 */ /* 0x000fea0003800000 */
.L_x_6652:
[----:B------:R0:W5:Y:S02]  /*fb40*/  LDG.E.U8 R0, desc[UR36][R2.64] ;  /* 0x0000002402007981 */ /* 0x000164000c1e1100 */
.L_x_6629:
        /* <DEDUP_REMOVED lines=14> */
.L_x_6660:
[----:B------:R-:W-:Y:S01]  /*fc30*/  STG.E.U8 desc[UR36][R16.64], R5 ;  /* 0x0000000510007986 */ /* 0x000fe2000c101124 */
[----:B------:R-:W-:Y:S05]  /*fc40*/  EXIT ;  /* 0x000000000000794d */ /* 0x000fea0003800000 */
.L_x_6659:
        /* <DEDUP_REMOVED lines=12> */
.L_x_6663:
[----:B------:R-:W-:-:S04]  /*fd10*/  LOP3.LUT R5, R5, 0xffff, RZ, 0xc0, !PT ;  /* 0x0000ffff05057812 */ /* 0x000fc800078ec0ff */
[----:B0-23--:R-:W-:-:S05]  /*fd20*/  PRMT R3, R5, 0x8880, RZ ;  /* 0x0000888005037816 */ /* 0x00dfca00000000ff */
[----:B------:R-:W-:Y:S01]  /*fd30*/  STG.E desc[UR36][R16.64], R3 ;  /* 0x0000000310007986 */ /* 0x000fe2000c101924 */
[----:B------:R-:W-:Y:S05]  /*fd40*/  EXIT ;  /* 0x000000000000794d */ /* 0x000fea0003800000 */
.L_x_6662:
[----:B0-23--:R-:W-:-:S04]  /*fd50*/  PRMT R3, R5, 0x8880, RZ ;  /* 0x0000888005037816 */ /* 0x00dfc800000000ff */
[----:B------:R-:W-:-:S05]  /*fd60*/  PRMT R3, R3, 0x7710, RZ ;  /* 0x0000771003037816 */ /* 0x000fca00000000ff */
[----:B------:R-:W-:Y:S01]  /*fd70*/  STG.E.U16 desc[UR36][R16.64], R3 ;  /* 0x0000000310007986 */ /* 0x000fe2000c101524 */
[----:B------:R-:W-:Y:S05]  /*fd80*/  EXIT ;  /* 0x000000000000794d */ /* 0x000fea0003800000 */
.L_x_6658:
[----:B------:R-:W-:-:S09]  /*fd90*/  UISETP.GT.AND UP0, UPT, UR4, 0x6, UPT ;  /* 0x000000060400788c */ /* 0x000fd2000bf04270 */
[----:B------:R-:W-:Y:S05]  /*fda0*/  BRA.U UP0, `(.L_x_6664) ;  /* 0x00000001002c7547 */ /* 0x000fea000b800000 */
[----:B------:R-:W-:-:S09]  /*fdb0*/  UISETP.NE.AND UP0, UPT, UR4, 0x5, UPT ;  /* 0x000000050400788c */ /* 0x000fd2000bf05270 */
[----:B------:R-:W-:Y:S05]  /*fdc0*/  BRA.U !UP0, `(.L_x_6665) ;  /* 0x0000000108147547 */ /* 0x000fea000b800000 */
[----:B------:R-:W-:-:S09]  /*fdd0*/  UISETP.NE.AND UP0, UPT, UR4, 0x6, UPT ;  /* 0x000000060400788c */ /* 0x000fd2000bf05270 */
[----:B------:R-:W-:Y:S05]  /*fde0*/  BRA.U UP0, `(.L_x_6661) ;  /* 0x00000009003c7547 */ /* 0x000fea000b800000 */
[----:B0-23--:R-:W0:Y:S02]  /*fdf0*/  I2F.S8 R3, R5 ;  /* 0x0000000500037306 */ /* 0x00de240000001400 */
[----:B0-----:R-:W-:Y:S01]  /*fe00*/  STG.E desc[UR36][R16.64], R3 ;  /* 0x0000000310007986 */ /* 0x001fe2000c101924 */
[----:B------:R-:W-:Y:S05]  /*fe10*/  EXIT ;  /* 0x000000000000794d */ /* 0x000fea0003800000 */
.L_x_6665:
[----:B------:R-:W1:Y:S02]  /*fe20*/  I2F.S8 R0, R5 ;  /* 0x0000000500007306 */ /* 0x000e640000001400 */
[----:B-1----:R-:W-:-:S05]  /*fe30*/  F2FP.F16.F32.PACK_AB R0, RZ, R0 ;  /* 0x00000000ff00723e */ /* 0x002fca00000000ff */
[----:B------:R-:W-:Y:S01]  /*fe40*/  STG.E.U16 desc[UR36][R16.64], R0 ;  /* 0x0000000010007986 */ /* 0x000fe2000c101524 */
[----:B------:R-:W-:Y:S05]  /*fe50*/  EXIT ;  /* 0x000000000000794d */ /* 0x000fea0003800000 */
.L_x_6664:
        /* <DEDUP_REMOVED lines=10> */
.L_x_6667:
[----:B------:R-:W0:Y:S02]  /*ff00*/  I2F.S8 R5, R5 ;  /* 0x0000000500057306 */ /* 0x000e240000001400 */
[----:B0-23--:R-:W-:-:S04]  /*ff10*/  F2FP.F16.F32.PACK_AB R3, RZ, R5 ;  /* 0x00000005ff03723e */ /* 0x00dfc800000000ff */
[----:B------:R-:W-:-:S05]  /*ff20*/  PRMT R3, R3, 0x5410, RZ ;  /* 0x0000541003037816 */ /* 0x000fca00000000ff */
[----:B------:R-:W-:Y:S01]  /*ff30*/  STG.E desc[UR36][R16.64], R3 ;  /* 0x0000000310007986 */ /* 0x000fe2000c101924 */
[----:B------:R-:W-:Y:S05]  /*ff40*/  EXIT ;  /* 0x000000000000794d */ /* 0x000fea0003800000 */
.L_x_6666:
[----:B0-23--:R-:W-:-:S04]  /*ff50*/  PRMT R2, R5, 0x8880, RZ ;  /* 0x0000888005027816 */ /* 0x00dfc800000000ff */
[----:B------:R-:W-:-:S06]  /*ff60*/  PRMT R2, R2, 0x7710, RZ ;  /* 0x0000771002027816 */ /* 0x000fcc00000000ff */
[----:B------:R-:W0:Y:S02]  /*ff70*/  I2F.F64.S16 R2, R2 ;  /* 0x0000000200027312 */ /* 0x000e240000101c00 */
[----:B0-----:R-:W-:Y:S01]  /*ff80*/  STG.E.64 desc[UR36][R16.64], R2 ;  /* 0x0000000210007986 */ /* 0x001fe2000c101b24 */
[----:B------:R-:W-:Y:S05]  /*ff90*/  EXIT ;  /* 0x000000000000794d */ /* 0x000fea0003800000 */
.L_x_6657:
        /* <DEDUP_REMOVED lines=10> */
[----:B0-23--:R-:W-:-:S04]  /*10040*/  PRMT R3, R5, 0x8880, RZ ;  /* 0x0000888005037816 */ /* 0x00dfc800000000ff */
[----:B------:R-:W-:-:S05]  /*10050*/  PRMT R3, R3, 0x7710, RZ ;  /* 0x0000771003037816 */ /* 0x000fca00000000ff */
[----:B------:R-:W-:Y:S01]  /*10060*/  STG.E.U16 desc[UR36][R16.64], R3 ;  /* 0x0000000310007986 */ /* 0x000fe2000c101524 */
[----:B------:R-:W-:Y:S05]  /*10070*/  EXIT ;  /* 0x000000000000794d */ /* 0x000fea0003800000 */
.L_x_6671:
[----:B0-23--:R-:W0:Y:S01]  /*10080*/  I2F.S8 R3, R5 ;  /* 0x0000000500037306 */ /* 0x00de220000001400 */
        /* <DEDUP_REMOVED lines=16> */
.L_x_6674:
[----:B------:R-:W-:-:S04]  /*10190*/  SHF.R.U32.HI R3, RZ, 0x18, R3 ;  /* 0x00000018ff037819 */ /* 0x000fc80000011603 */
[----:B------:R-:W-:-:S04]  /*101a0*/  LOP3.LUT R0, R0, 0x80, R3, 0xf8, !PT ;  /* 0x0000008000007812 */ /* 0x000fc800078ef803 */
[----:B------:R-:W-:-:S07]  /*101b0*/  PRMT R8, R0, 0x7610, R8 ;  /* 0x0000761000087816 */ /* 0x000fce0000000008 */
.L_x_6673:
[----:B------:R-:W-:Y:S05]  /*101c0*/  BSYNC.RECONVERGENT B0 ;  /* 0x0000000000007941 */ /* 0x000fea0003800200 */
.L_x_6672:
[----:B------:R-:W-:Y:S01]  /*101d0*/  STG.E.U8 desc[UR36][R16.64], R8 ;  /* 0x0000000810007986 */ /* 0x000fe2000c101124 */
[----:B------:R-:W-:Y:S05]  /*101e0*/  EXIT ;  /* 0x000000000000794d */ /* 0x000fea0003800000 */
.L_x_6670:
        /* <DEDUP_REMOVED lines=17> */
.L_x_6677:
[----:B------:R-:W-:-:S04]  /*10300*/  SHF.R.U32.HI R3, RZ, 0x18, R3 ;  /* 0x00000018ff037819 */ /* 0x000fc80000011603 */
[----:B------:R-:W-:-:S04]  /*10310*/  LOP3.LUT R0, R0, 0x80, R3, 0xf8, !PT ;  /* 0x0000008000007812 */ /* 0x000fc800078ef803 */
[----:B------:R-:W-:-:S07]  /*10320*/  PRMT R8, R0, 0x7610, R8 ;  /* 0x0000761000087816 */ /* 0x000fce0000000008 */
.L_x_6676:
[----:B------:R-:W-:Y:S05]  /*10330*/  BSYNC.RECONVERGENT B0 ;  /* 0x0000000000007941 */ /* 0x000fea0003800200 */
.L_x_6675:
[----:B------:R-:W-:Y:S01]  /*10340*/  STG.E.U8 desc[UR36][R16.64], R8 ;  /* 0x0000000810007986 */ /* 0x000fe2000c101124 */
[----:B------:R-:W-:Y:S05]  /*10350*/  EXIT ;  /* 0x000000000000794d */ /* 0x000fea0003800000 */
.L_x_6669:
        /* <DEDUP_REMOVED lines=22> */
.L_x_6679:
[----:B------:R-:W-:-:S04]  /*104c0*/  LOP3.LUT R5, R5, 0xffff, RZ, 0xc0, !PT ;  /* 0x0000ffff05057812 */ /* 0x000fc800078ec0ff */
[----:B------:R-:W-:-:S05]  /*104d0*/  PRMT R5, R5, 0x8880, RZ ;  /* 0x0000888005057816 */ /* 0x000fca00000000ff */
[----:B0-23--:R-:W-:-:S05]  /*104e0*/  IMAD.MOV.U32 R2, RZ, RZ, R5 ;  /* 0x000000ffff027224 */ /* 0x00dfca00078e0005 */
[----:B------:R-:W-:-:S05]  /*104f0*/  SHF.R.S32.HI R3, RZ, 0x1f, R2 ;  /* 0x0000001fff037819 */ /* 0x000fca0000011402 */
[----:B------:R-:W-:Y:S01]  /*10500*/  STG.E.64 desc[UR36][R16.64], R2 ;  /* 0x0000000210007986 */ /* 0x000fe2000c101b24 */
[----:B------:R-:W-:Y:S05]  /*10510*/  EXIT ;  /* 0x000000000000794d */ /* 0x000fea0003800000 */
.L_x_6678:
[----:B------:R-:W-:-:S04]  /*10520*/  LOP3.LUT R5, R5, 0xffff, RZ, 0xc0, !PT ;  /* 0x0000ffff05057812 */ /* 0x000fc800078ec0ff */
[----:B0-23--:R-:W-:-:S05]  /*10530*/  PRMT R3, R5, 0x8880, RZ ;  /* 0x0000888005037816 */ /* 0x00dfca00000000ff */
[----:B------:R-:W-:Y:S01]  /*10540*/  STG.E desc[UR36][R16.64], R3 ;  /* 0x0000000310007986 */ /* 0x000fe2000c101924 */
[----:B------:R-:W-:Y:S05]  /*10550*/  EXIT ;  /* 0x000000000000794d */ /* 0x000fea0003800000 */
.L_x_6668:
        /* <DEDUP_REMOVED lines=9> */
[----:B0-23--:R-:W-:-:S05]  /*105f0*/  SEL R3, RZ, 0x1, !P0 ;  /* 0x00000001ff037807 */ /* 0x00dfca0004000000 */
[----:B------:R-:W-:Y:S01]  /*10600*/  STG.E.U8 desc[UR36][R16.64], R3 ;  /* 0x0000000310007986 */ /* 0x000fe2000c101124 */
[----:B------:R-:W-:Y:S05]  /*10610*/  EXIT ;  /* 0x000000000000794d */ /* 0x000fea0003800000 */
.L_x_6681:
[----:B------:R-:W-:Y:S02]  /*10620*/  PRMT R4, R5, 0x8880, RZ ;  /* 0x0000888005047816 */ /* 0x000fe400000000ff */
[----:B------:R-:W-:Y:S02]  /*10630*/  CS2R R6, SRZ ;  /* 0x0000000000067805 */ /* 0x000fe4000001ff00 */
[----:B------:R-:W-:-:S06]  /*10640*/  PRMT R4, R4, 0x7710, RZ ;  /* 0x0000771004047816 */ /* 0x000fcc00000000ff */
[----:B------:R-:W1:Y:S02]  /*10650*/  I2F.F64.S16 R4, R4 ;  /* 0x0000000400047312 */ /* 0x000e640000101c00 */
[----:B-1----:R-:W-:Y:S01]  /*10660*/  STG.E.128 desc[UR36][R16.64], R4 ;  /* 0x0000000410007986 */ /* 0x002fe2000c101d24 */
[----:B------:R-:W-:Y:S05]  /*10670*/  EXIT ;  /* 0x000000000000794d */ /* 0x000fea0003800000 */
.L_x_6680:
[----:B------:R-:W-:-:S09]  /*10680*/  UISETP.NE.AND UP0, UPT, UR4, 0xf, UPT ;  /* 0x0000000f0400788c */ /* 0x000fd2000bf05270 */
[----:B------:R-:W-:Y:S05]  /*10690*/  BRA.U !UP0, `(.L_x_6682) ;  /* 0x0000000108e87547 */ /* 0x000fea000b800000 */
[----:B------:R-:W-:-:S09]  /*106a0*/  UISETP.NE.AND UP0, UPT, UR4, 0x17, UPT ;  /* 0x000000170400788c */ /* 0x000fd2000bf05270 */
[----:B------:R-:W-:Y:S05]  /*106b0*/  BRA.U !UP0, `(.L_x_6683) ;  /* 0x0000000108907547 */ /* 0x000fea000b800000 */
[----:B------:R-:W-:-:S09]  /*106c0*/  UISETP.NE.AND UP0, UPT, UR4, 0x18, UPT ;  /* 0x000000180400788c */ /* 0x000fd2000bf05270 */
[----:B------:R-:W-:Y:S05]  /*106d0*/  BRA.U !UP0, `(.L_x_6684) ;  /* 0x0000000108447547 */ /* 0x000fea000b800000 */
.L_x_6661:
        /* <DEDUP_REMOVED lines=16> */
.L_x_6685:
[----:B------:R-:W-:Y:S05]  /*107e0*/  EXIT ;  /* 0x000000000000794d */ /* 0x000fea0003800000 */
.L_x_6684:
        /* <DEDUP_REMOVED lines=13> */
.L_x_6687:
[----:B------:R-:W-:Y:S05]  /*108c0*/  BSYNC.RECONVERGENT B0 ;  /* 0x0000000000007941 */ /* 0x000fea0003800200 */
.L_x_6686:
[----:B------:R-:W-:-:S05]  /*108d0*/  LOP3.LUT R3, R0, 0x80, R3, 0xf8, !PT ;  /* 0x0000008000037812 */ /* 0x000fca00078ef803 */
[----:B------:R-:W-:Y:S01]  /*108e0*/  STG.E.U8 desc[UR36][R16.64], R3 ;  /* 0x0000000310007986 */ /* 0x000fe2000c101124 */
[----:B------:R-:W-:Y:S05]  /*108f0*/  EXIT ;  /* 0x000000000000794d */ /* 0x000fea0003800000 */
.L_x_6683:
[----:B0-23--:R-:W0:Y:S01]  /*10900*/  I2F.S8 R3, R5 ;  /* 0x0000000500037306 */ /* 0x00de220000001400 */
        /* <DEDUP_REMOVED lines=11> */
.L_x_6689:
[----:B------:R-:W-:Y:S01]  /*109c0*/  IMAD.MOV.U32 R0, RZ, RZ, 0x7f ;  /* 0x0000007fff007424 */ /* 0x000fe200078e00ff */
[----:B------:R-:W-:-:S04]  /*109d0*/  ISETP.GT.U32.AND P0, PT, R2, 0x7f800000, PT ;  /* 0x7f8000000200780c */ /* 0x000fc80003f04070 */
[----:B------:R-:W-:-:S09]  /*109e0*/  SEL R0, R0, 0x7c, P0 ;  /* 0x0000007c00007807 */ /* 0x000fd20000000000 */
.L_x_6690:
[----:B------:R-:W-:Y:S05]  /*109f0*/  BSYNC.RECONVERGENT B0 ;  /* 0x0000000000007941 */ /* 0x000fea0003800200 */
.L_x_6688:
[----:B------:R-:W-:-:S04]  /*10a00*/  SHF.R.U32.HI R3, RZ, 0x18, R3 ;  /* 0x00000018ff037819 */ /* 0x000fc80000011603 */
[----:B------:R-:W-:-:S05]  /*10a10*/  LOP3.LUT R3, R0, 0x80, R3, 0xf8, !PT ;  /* 0x0000008000037812 */ /* 0x000fca00078ef803 */
[----:B------:R-:W-:Y:S01]  /*10a20*/  STG.E.U8 desc[UR36][R16.64], R3 ;  /* 0x0000000310007986 */ /* 0x000fe2000c101124 */
[----:B------:R-:W-:Y:S05]  /*10a30*/  EXIT ;  /* 0x000000000000794d */ /* 0x000fea0003800000 */
.L_x_6682:
[----:B------:R-:W1:Y:S02]  /*10a40*/  I2F.S8 R0, R5 ;  /* 0x0000000500007306 */ /* 0x000e640000001400 */
[----:B-1----:R-:W-:-:S05]  /*10a50*/  F2FP.BF16.F32.PACK_AB R0, RZ, R0 ;  /* 0x00000000ff00723e */ /* 0x002fca00000010ff */
[----:B------:R-:W-:Y:S01]  /*10a60*/  STG.E.U16 desc[UR36][R16.64], R0 ;  /* 0x0000000010007986 */ /* 0x000fe2000c101524 */
[----:B------:R-:W-:Y:S05]  /*10a70*/  EXIT ;  /* 0x000000000000794d */ /* 0x000fea0003800000 */
.L_x_6691:
        /* <DEDUP_REMOVED lines=16> */
.L_x_25865:


//--------------------- .text._ZN2at6native27unrolled_elementwise_kernelINS0_13BinaryFunctorIaaaNS0_17BitwiseXorFunctorIaEEEESt5arrayIPcLm3EELi4E23TrivialOffsetCalculatorILi2EjES9_ILi1EjENS0_6memory12LoadWithCastILi2EEENSC_13StoreWithCastILi1EEEEEviT_T0_T2_T3_T4_T5_ --------------------------
	.section	.text._ZN2at6native27unrolled_elementwise_kernelINS0_13BinaryFunctorIaaaNS0_17BitwiseXorFunctorIaEEEESt5arrayIPcLm3EELi4E23TrivialOffsetCalculatorILi2EjES9_ILi1EjENS0_6memory12LoadWithCastILi2EEENSC_13StoreWithCastILi1EEEEEviT_T0_T2_T3_T4_T5_,"ax",@progbits
	.align	128
        .global         _ZN2at6native27unrolled_elementwise_kernelINS0_13BinaryFunctorIaaaNS0_17BitwiseXorFunctorIaEEEESt5arrayIPcLm3EELi4E23TrivialOffsetCalculatorILi2EjES9_ILi1EjENS0_6memory12LoadWithCastILi2EEENSC_13StoreWithCastILi1EEEEEviT_T0_T2_T3_T4_T5_
        .type           _ZN2at6native27unrolled_elementwise_kernelINS0_13BinaryFunctorIaaaNS0_17BitwiseXorFunctorIaEEEESt5arrayIPcLm3EELi4E23TrivialOffsetCalculatorILi2EjES9_ILi1EjENS0_6memory12LoadWithCastILi2EEENSC_13StoreWithCastILi1EEEEEviT_T0_T2_T3_T4_T5_,@function
        .size           _ZN2at6native27unrolled_elementwise_kernelINS0_13BinaryFunctorIaaaNS0_17BitwiseXorFunctorIaEEEESt5arrayIPcLm3EELi4E23TrivialOffsetCalculatorILi2EjES9_ILi1EjENS0_6memory12LoadWithCastILi2EEENSC_13StoreWithCastILi1EEEEEviT_T0_T2_T3_T4_T5_,(.L_x_25866 - _ZN2at6native27unrolled_elementwise_kernelINS0_13BinaryFunctorIaaaNS0_17BitwiseXorFunctorIaEEEESt5arrayIPcLm3EELi4E23TrivialOffsetCalculatorILi2EjES9_ILi1EjENS0_6memory12LoadWithCastILi2EEENSC_13StoreWithCastILi1EEEEEviT_T0_T2_T3_T4_T5_)
        .other          _ZN2at6native27unrolled_elementwise_kernelINS0_13BinaryFunctorIaaaNS0_17BitwiseXorFunctorIaEEEESt5arrayIPcLm3EELi4E23TrivialOffsetCalculatorILi2EjES9_ILi1EjENS0_6memory12LoadWithCastILi2EEENSC_13StoreWithCastILi1EEEEEviT_T0_T2_T3_T4_T5_,@"STO_CUDA_ENTRY STV_DEFAULT"
_ZN2at6native27unrolled_elementwise_kernelINS0_13BinaryFunctorIaaaNS0_17BitwiseXorFunctorIaEEEESt5arrayIPcLm3EELi4E23TrivialOffsetCalculatorILi2EjES9_ILi1EjENS0_6memory12LoadWithCastILi2EEENSC_13StoreWithCastILi1EEEEEviT_T0_T2_T3_T4_T5_:
.text._ZN2at6native27unrolled_elementwise_kernelINS0_13BinaryFunctorIaaaNS0_17BitwiseXorFunctorIaEEEESt5arrayIPcLm3EELi4E23TrivialOffsetCalculatorILi2EjES9_ILi1EjENS0_6memory12LoadWithCastILi2EEENSC_13StoreWithCastILi1EEEEEviT_T0_T2_T3_T4_T5_:
        /* <DEDUP_REMOVED lines=33> */
.L_x_6697:
[----:B------:R3:W5:Y:S01]  /*0210*/  LDG.E.U8 R27, desc[UR36][R4.64] ;  /* 0x00000024041b7981 */ /* 0x000762000c1e1100 */
[----:B------:R-:W-:Y:S05]  /*0220*/  BRA `(.L_x_6699) ;  /* 0x0000000c00507947 */ /* 0x000fea0003800000 */
.L_x_6696:
        /* <DEDUP_REMOVED lines=8> */
.L_x_6701:
[----:B------:R1:W5:Y:S01]  /*02b0*/  LDG.E.U8 R27, desc[UR36][R4.64] ;  /* 0x00000024041b7981 */ /* 0x000362000c1e1100 */
[----:B------:R-:W-:Y:S05]  /*02c0*/  BRA `(.L_x_6699) ;  /* 0x0000000c00287947 */ /* 0x000fea0003800000 */
.L_x_6700:
[----:B------:R2:W5:Y:S01]  /*02d0*/  LDG.E.U16 R27, desc[UR36][R4.64] ;  /* 0x00000024041b7981 */ /* 0x000562000c1e1500 */
[----:B------:R-:W-:Y:S05]  /*02e0*/  BRA `(.L_x_6699) ;  /* 0x0000000c00207947 */ /* 0x000fea0003800000 */
.L_x_6695:
        /* <DEDUP_REMOVED lines=9> */
.L_x_6703:
[----:B------:R-:W2:Y:S02]  /*0380*/  LDG.E.U16 R0, desc[UR36][R4.64] ;  /* 0x0000002404007981 */ /* 0x000ea4000c1e1500 */
[----:B--2---:R-:W-:-:S06]  /*0390*/  HADD2.F32 R0, -RZ, R0.H0_H0 ;  /* 0x20000000ff007230 */ /* 0x004fcc0000004100 */
[----:B------:R-:W0:Y:S02]  /*03a0*/  F2I.FTZ.TRUNC.NTZ R0, R0 ;  /* 0x0000000000007305 */ /* 0x000e24000021f100 */
[----:B0-----:R-:W-:Y:S01]  /*03b0*/  PRMT R27, R0, 0x7610, R27 ;  /* 0x00007610001b7816 */ /* 0x001fe2000000001b */
[----:B------:R-:W-:Y:S06]  /*03c0*/  BRA `(.L_x_6699) ;  /* 0x0000000800e87947 */ /* 0x000fec0003800000 */
.L_x_6702:
        /* <DEDUP_REMOVED lines=9> */
.L_x_6705:
[----:B------:R-:W2:Y:S02]  /*0460*/  LDG.E.U16 R4, desc[UR36][R4.64] ;  /* 0x0000002404047981 */ /* 0x000ea4000c1e1500 */
[----:B--2---:R-:W-:-:S06]  /*0470*/  HADD2.F32 R0, -RZ, R4.H0_H0 ;  /* 0x20000004ff007230 */ /* 0x004fcc0000004100 */
[----:B------:R-:W0:Y:S02]  /*0480*/  F2I.FTZ.TRUNC.NTZ R0, R0 ;  /* 0x0000000000007305 */ /* 0x000e24000021f100 */
[----:B0-----:R-:W-:Y:S01]  /*0490*/  PRMT R27, R0, 0x7610, R27 ;  /* 0x00007610001b7816 */ /* 0x001fe2000000001b */
[----:B------:R-:W-:Y:S06]  /*04a0*/  BRA `(.L_x_6699) ;  /* 0x0000000800b07947 */ /* 0x000fec0003800000 */
.L_x_6704:
[----:B------:R-:W2:Y:S02]  /*04b0*/  LDG.E.64 R4, desc[UR36][R4.64] ;  /* 0x0000002404047981 */ /* 0x000ea4000c1e1b00 */
[----:B--2---:R0:W1:Y:S02]  /*04c0*/  F2I.F64.TRUNC R27, R4 ;  /* 0x00000004001b7311 */ /* 0x004064000030d100 */
[----:B01----:R-:W-:Y:S05]  /*04d0*/  BRA `(.L_x_6699) ;  /* 0x0000000800a47947 */ /* 0x003fea0003800000 */
.L_x_6694:
        /* <DEDUP_REMOVED lines=12> */
.L_x_6708:
[----:B------:R-:W2:Y:S02]  /*05a0*/  LDG.E.64 R4, desc[UR36][R4.64] ;  /* 0x0000002404047981 */ /* 0x000ea4000c1e1b00 */
[----:B--2---:R0:W1:Y:S02]  /*05b0*/  F2I.F64.TRUNC R27, R4 ;  /* 0x00000004001b7311 */ /* 0x004064000030d100 */
[----:B01----:R-:W-:Y:S05]  /*05c0*/  BRA `(.L_x_6699) ;  /* 0x0000000800687947 */ /* 0x003fea0003800000 */
.L_x_6707:
        /* <DEDUP_REMOVED lines=27> */
.L_x_6710:
        /* <DEDUP_REMOVED lines=15> */
.L_x_6709:
[----:B------:R-:W2:Y:S02]  /*0870*/  LDG.E.U16 R0, desc[UR36][R4.64] ;  /* 0x0000002404007981 */ /* 0x000ea4000c1e1500 */
[----:B--2---:R-:W-:-:S06]  /*0880*/  IMAD.U32 R0, R0, 0x10000, RZ ;  /* 0x0001000000007824 */ /* 0x004fcc00078e00ff */
[----:B------:R-:W0:Y:S02]  /*0890*/  F2I.FTZ.TRUNC.NTZ R0, R0 ;  /* 0x0000000000007305 */ /* 0x000e24000021f100 */
[----:B0-----:R-:W-:Y:S01]  /*08a0*/  PRMT R27, R0, 0x7610, R27 ;  /* 0x00007610001b7816 */ /* 0x001fe2000000001b */
[----:B------:R-:W-:Y:S06]  /*08b0*/  BRA `(.L_x_6699) ;  /* 0x0000000400ac7947 */ /* 0x000fec0003800000 */
.L_x_6706:
        /* <DEDUP_REMOVED lines=10> */
.L_x_6713:
        /* <DEDUP_REMOVED lines=21> */
.L_x_6717:
[----:B------:R-:W-:Y:S05]  /*0ab0*/  BSYNC.RECONVERGENT B1 ;  /* 0x0000000000017941 */ /* 0x000fea0003800200 */
.L_x_6716:
[----:B------:R-:W-:Y:S01]  /*0ac0*/  IMAD.SHL.U32 R0, R0, 0x100000, RZ ;  /* 0x0010000000007824 */ /* 0x000fe200078e00ff */
[----:B------:R-:W-:-:S04]  /*0ad0*/  LEA R3, R3, 0x3b800000, 0x17 ;  /* 0x3b80000003037811 */ /* 0x000fc800078eb8ff */
[----:B------:R-:W-:-:S07]  /*0ae0*/  LOP3.LUT R0, R3, R0, R7, 0xfe, !PT ;  /* 0x0000000003007212 */ /* 0x000fce00078efe07 */
.L_x_6715:
[----:B------:R-:W-:Y:S05]  /*0af0*/  BSYNC.RECONVERGENT B0 ;  /* 0x0000000000007941 */ /* 0x000fea0003800200 */
.L_x_6714:
[----:B------:R-:W0:Y:S02]  /*0b00*/  F2I.FTZ.TRUNC.NTZ R0, R0 ;  /* 0x0000000000007305 */ /* 0x000e24000021f100 */
[----:B0-----:R-:W-:Y:S01]  /*0b10*/  PRMT R27, R0, 0x7610, R27 ;  /* 0x00007610001b7816 */ /* 0x001fe2000000001b */
[----:B------:R-:W-:Y:S06]  /*0b20*/  BRA `(.L_x_6699) ;  /* 0x0000000400107947 */ /* 0x000fec0003800000 */
.L_x_6712:
        /* <DEDUP_REMOVED lines=21> */
.L_x_6721:
[----:B------:R-:W-:Y:S05]  /*0c80*/  BSYNC.RECONVERGENT B1 ;  /* 0x0000000000017941 */ /* 0x000fea0003800200 */
.L_x_6720:
[----:B------:R-:W-:Y:S01]  /*0c90*/  IMAD.SHL.U32 R0, R0, 0x200000, RZ ;  /* 0x0020000000007824 */ /* 0x000fe200078e00ff */
[----:B------:R-:W-:-:S04]  /*0ca0*/  LEA R3, R3, 0x37800000, 0x17 ;  /* 0x3780000003037811 */ /* 0x000fc800078eb8ff */
[----:B------:R-:W-:-:S07]  /*0cb0*/  LOP3.LUT R0, R3, R0, R7, 0xfe, !PT ;  /* 0x0000000003007212 */ /* 0x000fce00078efe07 */
.L_x_6719:
[----:B------:R-:W-:Y:S05]  /*0cc0*/  BSYNC.RECONVERGENT B0 ;  /* 0x0000000000007941 */ /* 0x000fea0003800200 */
.L_x_6718:
[----:B------:R-:W0:Y:S02]  /*0cd0*/  F2I.FTZ.TRUNC.NTZ R0, R0 ;  /* 0x0000000000007305 */ /* 0x000e24000021f100 */
[----:B0-----:R-:W-:Y:S01]  /*0ce0*/  PRMT R27, R0, 0x7610, R27 ;  /* 0x00007610001b7816 */ /* 0x001fe2000000001b */
[----:B------:R-:W-:Y:S06]  /*0cf0*/  BRA `(.L_x_6699) ;  /* 0x00000000009c7947 */ /* 0x000fec0003800000 */
.L_x_6711:
[----:B------:R-:W-:-:S09]  /*0d00*/  UISETP.NE.AND UP0, UPT, UR4, 0x1c, UPT ;  /* 0x0000001c0400788c */ /* 0x000fd2000bf05270 */
[----:B------:R-:W-:Y:S05]  /*0d10*/  BRA.U !UP0, `(.L_x_6722) ;  /* 0x0000000108907547 */ /* 0x000fea000b800000 */
[----:B------:R-:W-:-:S09]  /*0d20*/  UISETP.NE.AND UP0, UPT, UR4, 0x1d, UPT ;  /* 0x0000001d0400788c */ /* 0x000fd2000bf05270 */
[----:B------:R-:W-:Y:S05]  /*0d30*/  BRA.U !UP0, `(.L_x_6723) ;  /* 0x0000000108807547 */ /* 0x000fea000b800000 */
[----:B------:R-:W-:-:S09]  /*0d40*/  UISETP.NE.AND UP0, UPT, UR4, 0x2c, UPT ;  /* 0x0000002c0400788c */ /* 0x000fd2000bf05270 */
[----:B------:R-:W-:Y:S05]  /*0d50*/  BRA.U !UP0, `(.L_x_6724) ;  /* 0x0000000108487547 */ /* 0x000fea000b800000 */
.L_x_6698:
        /* <DEDUP_REMOVED lines=16> */
.L_x_6725:
[----:B------:R-:W-:Y:S01]  /*0e60*/  PRMT R27, RZ, 0x7610, R27 ;  /* 0x00007610ff1b7816 */ /* 0x000fe2000000001b */
[----:B------:R-:W-:Y:S06]  /*0e70*/  BRA `(.L_x_6699) ;  /* 0x00000000003c7947 */ /* 0x000fec0003800000 */
.L_x_6724:
        /* <DEDUP_REMOVED lines=8> */
.L_x_6727:
[----:B------:R-:W-:Y:S05]  /*0f00*/  BSYNC.RECONVERGENT B0 ;  /* 0x0000000000007941 */ /* 0x000fea0003800200 */
.L_x_6726:
[----:B------:R-:W0:Y:S02]  /*0f10*/  F2I.FTZ.TRUNC.NTZ R0, R0 ;  /* 0x0000000000007305 */ /* 0x000e24000021f100 */
[----:B0-----:R-:W-:Y:S01]  /*0f20*/  PRMT R27, R0, 0x7610, R27 ;  /* 0x00007610001b7816 */ /* 0x001fe2000000001b */
[----:B------:R-:W-:Y:S06]  /*0f30*/  BRA `(.L_x_6699) ;  /* 0x00000000000c7947 */ /* 0x000fec0003800000 */
.L_x_6723:
[----:B------:R0:W5:Y:S01]  /*0f40*/  LDG.E.U8 R27, desc[UR36][R4.64] ;  /* 0x00000024041b7981 */ /* 0x000162000c1e1100 */
[----:B------:R-:W-:Y:S05]  /*0f50*/  BRA `(.L_x_6699) ;  /* 0x0000000000047947 */ /* 0x000fea0003800000 */
.L_x_6722:
[----:B------:R0:W5:Y:S02]  /*0f60*/  LDG.E.U8 R27, desc[UR36][R4.64] ;  /* 0x00000024041b7981 */ /* 0x000164000c1e1100 */
.L_x_6699:
        /* <DEDUP_REMOVED lines=18> */
.L_x_6731:
[----:B------:R1:W5:Y:S01]  /*1090*/  LDG.E.U8 R22, desc[UR36][R4.64] ;  /* 0x0000002404167981 */ /* 0x000362000c1e1100 */
[----:B------:R-:W-:Y:S05]  /*10a0*/  BRA `(.L_x_6733) ;  /* 0x0000000c00507947 */ /* 0x000fea0003800000 */
.L_x_6730:
        /* <DEDUP_REMOVED lines=8> */
.L_x_6735:
[----:B------:R3:W5:Y:S01]  /*1130*/  LDG.E.U8 R22, desc[UR36][R4.64] ;  /* 0x0000002404167981 */ /* 0x000762000c1e1100 */
[----:B------:R-:W-:Y:S05]  /*1140*/  BRA `(.L_x_6733) ;  /* 0x0000000c00287947 */ /* 0x000fea0003800000 */
.L_x_6734:
[----:B------:R2:W5:Y:S01]  /*1150*/  LDG.E.U16 R22, desc[UR36][R4.64] ;  /* 0x0000002404167981 */ /* 0x000562000c1e1500 */
[----:B------:R-:W-:Y:S05]  /*1160*/  BRA `(.L_x_6733) ;  /* 0x0000000c00207947 */ /* 0x000fea0003800000 */
.L_x_6729:
        /* <DEDUP_REMOVED lines=9> */
.L_x_6737:
[----:B------:R-:W2:Y:S02]  /*1200*/  LDG.E.U16 R0, desc[UR36][R4.64] ;  /* 0x0000002404007981 */ /* 0x000ea4000c1e1500 */
[----:B--2---:R-:W-:-:S06]  /*1210*/  HADD2.F32 R0, -RZ, R0.H0_H0 ;  /* 0x20000000ff007230 */ /* 0x004fcc0000004100 */
[----:B------:R-:W0:Y:S02]  /*1220*/  F2I.FTZ.TRUNC.NTZ R0, R0 ;  /* 0x0000000000007305 */ /* 0x000e24000021f100 */
[----:B0-----:R-:W-:Y:S01]  /*1230*/  PRMT R22, R0, 0x7610, R22 ;  /* 0x0000761000167816 */ /* 0x001fe20000000016 */
[----:B------:R-:W-:Y:S06]  /*1240*/  BRA `(.L_x_6733) ;  /* 0x0000000800e87947 */ /* 0x000fec0003800000 */
.L_x_6736:
        /* <DEDUP_REMOVED lines=9> */
.L_x_6739:
[----:B------:R-:W2:Y:S02]  /*12e0*/  LDG.E.U16 R4, desc[UR36][R4.64] ;  /* 0x0000002404047981 */ /* 0x000ea4000c1e1500 */
[----:B--2---:R-:W-:-:S06]  /*12f0*/  HADD2.F32 R0, -RZ, R4.H0_H0 ;  /* 0x20000004ff007230 */ /* 0x004fcc0000004100 */
[----:B------:R-:W0:Y:S02]  /*1300*/  F2I.FTZ.TRUNC.NTZ R0, R0 ;  /* 0x0000000000007305 */ /* 0x000e24000021f100 */
[----:B0-----:R-:W-:Y:S01]  /*1310*/  PRMT R22, R0, 0x7610, R22 ;  /* 0x0000761000167816 */ /* 0x001fe20000000016 */
[----:B------:R-:W-:Y:S06]  /*1320*/  BRA `(.L_x_6733) ;  /* 0x0000000800b07947 */ /* 0x000fec0003800000 */
.L_x_6738:
[----:B------:R-:W2:Y:S02]  /*1330*/  LDG.E.64 R4, desc[UR36][R4.64] ;  /* 0x0000002404047981 */ /* 0x000ea4000c1e1b00 */
[----:B--2---:R0:W1:Y:S02]  /*1340*/  F2I.F64.TRUNC R22, R4 ;  /* 0x0000000400167311 */ /* 0x004064000030d100 */
[----:B01----:R-:W-:Y:S05]  /*1350*/  BRA `(.L_x_6733) ;  /* 0x0000000800a47947 */ /* 0x003fea0003800000 */
.L_x_6728:
        /* <DEDUP_REMOVED lines=12> */
.L_x_6742:
[----:B------:R-:W2:Y:S02]  /*1420*/  LDG.E.64 R4, desc[UR36][R4.64] ;  /* 0x0000002404047981 */ /* 0x000ea4000c1e1b00 */
[----:B--2---:R0:W1:Y:S02]  /*1430*/  F2I.F64.TRUNC R22, R4 ;  /* 0x0000000400167311 */ /* 0x004064000030d100 */
[----:B01----:R-:W-:Y:S05]  /*1440*/  BRA `(.L_x_6733) ;  /* 0x0000000800687947 */ /* 0x003fea0003800000 */
.L_x_6741:
        /* <DEDUP_REMOVED lines=27> */
.L_x_6744:
        /* <DEDUP_REMOVED lines=15> */
.L_x_6743:
[----:B------:R-:W2:Y:S02]  /*16f0*/  LDG.E.U16 R0, desc[UR36][R4.64] ;  /* 0x0000002404007981 */ /* 0x000ea4000c1e1500 */
[----:B--2---:R-:W-:-:S06]  /*1700*/  IMAD.U32 R0, R0, 0x10000, RZ ;  /* 0x0001000000007824 */ /* 0x004fcc00078e00ff */
[----:B------:R-:W0:Y:S02]  /*1710*/  F2I.FTZ.TRUNC.NTZ R0, R0 ;  /* 0x0000000000007305 */ /* 0x000e24000021f100 */
[----:B0-----:R-:W-:Y:S01]  /*1720*/  PRMT R22, R0, 0x7610, R22 ;  /* 0x0000761000167816 */ /* 0x001fe20000000016 */
[----:B------:R-:W-:Y:S06]  /*1730*/  BRA `(.L_x_6733) ;  /* 0x0000000400ac7947 */ /* 0x000fec0003800000 */
.L_x_6740:
        /* <DEDUP_REMOVED lines=10> */
.L_x_6747:
        /* <DEDUP_REMOVED lines=21> */
.L_x_6751:
[----:B------:R-:W-:Y:S05]  /*1930*/  BSYNC.RECONVERGENT B1 ;  /* 0x0000000000017941 */ /* 0x000fea0003800200 */
.L_x_6750:
[----:B------:R-:W-:Y:S01]  /*1940*/  IMAD.SHL.U32 R0, R0, 0x100000, RZ ;  /* 0x0010000000007824 */ /* 0x000fe200078e00ff */
[----:B------:R-:W-:-:S04]  /*1950*/  LEA R3, R3, 0x3b800000, 0x17 ;  /* 0x3b80000003037811 */ /* 0x000fc800078eb8ff */
[----:B------:R-:W-:-:S07]  /*1960*/  LOP3.LUT R0, R3, R0, R7, 0xfe, !PT ;  /* 0x0000000003007212 */ /* 0x000fce00078efe07 */
.L_x_6749:
[----:B------:R-:W-:Y:S05]  /*1970*/  BSYNC.RECONVERGENT B0 ;  /* 0x0000000000007941 */ /* 0x000fea0003800200 */
.L_x_6748:
[----:B------:R-:W0:Y:S02]  /*1980*/  F2I.FTZ.TRUNC.NTZ R0, R0 ;  /* 0x0000000000007305 */ /* 0x000e24000021f100 */
[----:B0-----:R-:W-:Y:S01]  /*1990*/  PRMT R22, R0, 0x7610, R22 ;  /* 0x0000761000167816 */ /* 0x001fe20000000016 */
[----:B------:R-:W-:Y:S06]  /*19a0*/  BRA `(.L_x_6733) ;  /* 0x0000000400107947 */ /* 0x000fec0003800000 */
.L_x_6746:
        /* <DEDUP_REMOVED lines=21> */
.L_x_6755:
[----:B------:R-:W-:Y:S05]  /*1b00*/  BSYNC.RECONVERGENT B1 ;  /* 0x0000000000017941 */ /* 0x000fea0003800200 */
.L_x_6754:
[----:B------:R-:W-:Y:S01]  /*1b10*/  IMAD.SHL.U32 R0, R0, 0x200000, RZ ;  /* 0x0020000000007824 */ /* 0x000fe200078e00ff */
[----:B------:R-:W-:-:S04]  /*1b20*/  LEA R3, R3, 0x37800000, 0x17 ;  /* 0x3780000003037811 */ /* 0x000fc800078eb8ff */
[----:B------:R-:W-:-:S07]  /*1b30*/  LOP3.LUT R0, R3, R0, R7, 0xfe, !PT ;  /* 0x0000000003007212 */ /* 0x000fce00078efe07 */
.L_x_6753:
[----:B------:R-:W-:Y:S05]  /*1b40*/  BSYNC.RECONVERGENT B0 ;  /* 0x0000000000007941 */ /* 0x000fea0003800200 */
.L_x_6752:
[----:B------:R-:W0:Y:S02]  /*1b50*/  F2I.FTZ.TRUNC.NTZ R0, R0 ;  /* 0x0000000000007305 */ /* 0x000e24000021f100 */
[----:B0-----:R-:W-:Y:S01]  /*1b60*/  PRMT R22, R0, 0x7610, R22 ;  /* 0x0000761000167816 */ /* 0x001fe20000000016 */
[----:B------:R-:W-:Y:S06]  /*1b70*/  BRA `(.L_x_6733) ;  /* 0x00000000009c7947 */ /* 0x000fec0003800000 */
.L_x_6745:
[----:B------:R-:W-:-:S09]  /*1b80*/  UISETP.NE.AND UP0, UPT, UR4, 0x1c, UPT ;  /* 0x0000001c0400788c */ /* 0x000fd2000bf05270 */
[----:B------:R-:W-:Y:S05]  /*1b90*/  BRA.U !UP0, `(.L_x_6756) ;  /* 0x0000000108907547 */ /* 0x000fea000b800000 */
[----:B------:R-:W-:-:S09]  /*1ba0*/  UISETP.NE.AND UP0, UPT, UR4, 0x1d, UPT ;  /* 0x0000001d0400788c */ /* 0x000fd2000bf05270 */
[----:B------:R-:W-:Y:S05]  /*1bb0*/  BRA.U !UP0, `(.L_x_6757) ;  /* 0x0000000108807547 */ /* 0x000fea000b800000 */
[----:B------:R-:W-:-:S09]  /*1bc0*/  UISETP.NE.AND UP0, UPT, UR4, 0x2c, UPT ;  /* 0x0000002c0400788c */ /* 0x000fd2000bf05270 */
[----:B------:R-:W-:Y:S05]  /*1bd0*/  BRA.U !UP0, `(.L_x_6758) ;  /* 0x0000000108487547 */ /* 0x000fea000b800000 */
.L_x_6732:
        /* <DEDUP_REMOVED lines=16> */
.L_x_6759:
[----:B------:R-:W-:Y:S01]  /*1ce0*/  PRMT R22, RZ, 0x7610, R22 ;  /* 0x00007610ff167816 */ /* 0x000fe20000000016 */
[----:B------:R-:W-:Y:S06]  /*1cf0*/  BRA `(.L_x_6733) ;  /* 0x00000000003c7947 */ /* 0x000fec0003800000 */
.L_x_6758:
        /* <DEDUP_REMOVED lines=8> */
.L_x_6761:
[----:B------:R-:W-:Y:S05]  /*1d80*/  BSYNC.RECONVERGENT B0 ;  /* 0x0000000000007941 */ /* 0x000fea0003800200 */
.L_x_6760:
[----:B------:R-:W0:Y:S02]  /*1d90*/  F2I.FTZ.TRUNC.NTZ R0, R0 ;  /* 0x0000000000007305 */ /* 0x000e24000021f100 */
[----:B0-----:R-:W-:Y:S01]  /*1da0*/  PRMT R22, R0, 0x7610, R22 ;  /* 0x0000761000167816 */ /* 0x001fe20000000016 */
[----:B------:R-:W-:Y:S06]  /*1db0*/  BRA `(.L_x_6733) ;  /* 0x00000000000c7947 */ /* 0x000fec0003800000 */
.L_x_6757:
[----:B------:R0:W5:Y:S01]  /*1dc0*/  LDG.E.U8 R22, desc[UR36][R4.64] ;  /* 0x0000002404167981 */ /* 0x000162000c1e1100 */
[----:B------:R-:W-:Y:S05]  /*1dd0*/  BRA `(.L_x_6733) ;  /* 0x0000000000047947 */ /* 0x000fea0003800000 */
.L_x_6756:
[----:B------:R0:W5:Y:S02]  /*1de0*/  LDG.E.U8 R22, desc[UR36][R4.64] ;  /* 0x0000002404167981 */ /* 0x000164000c1e1100 */
.L_x_6733:
[----:B------:R-:W-:-:S07]  /*1df0*/  VIADD R29, R23, 0x80 ;  /* 0x00000080171d7836 */ /* 0x000fce0000000000 */
.L_x_6693:
[----:B------:R-:W-:Y:S05]  /*1e00*/  BSYNC.RECONVERGENT B6 ;  /* 0x0000000000067941 */ /* 0x000fea0003800200 */
.L_x_6692:
        /* <DEDUP_REMOVED lines=24> */
.L_x_6767:
[----:B------:R3:W5:Y:S01]  /*1f90*/  LDG.E.U8 R25, desc[UR36][R4.64] ;  /* 0x0000002404197981 */ /* 0x000762000c1e1100 */
[----:B------:R-:W-:Y:S05]  /*1fa0*/  BRA `(.L_x_6769) ;  /* 0x0000000c00507947 */ /* 0x000fea0003800000 */
.L_x_6766:
        /* <DEDUP_REMOVED lines=8> */
.L_x_6771:
[----:B------:R0:W5:Y:S01]  /*2030*/  LDG.E.U8 R25, desc[UR36][R4.64] ;  /* 0x0000002404197981 */ /* 0x000162000c1e1100 */
[----:B------:R-:W-:Y:S05]  /*2040*/  BRA `(.L_x_6769) ;  /* 0x0000000c00287947 */ /* 0x000fea0003800000 */
.L_x_6770:
[----:B------:R0:W5:Y:S01]  /*2050*/  LDG.E.U16 R25, desc[UR36][R4.64] ;  /* 0x0000002404197981 */ /* 0x000162000c1e1500 */
[----:B------:R-:W-:Y:S05]  /*2060*/  BRA `(.L_x_6769) ;  /* 0x0000000c00207947 */ /* 0x000fea0003800000 */
.L_x_6765:
        /* <DEDUP_REMOVED lines=9> */
.L_x_6773:
[----:B------:R-:W2:Y:S02]  /*2100*/  LDG.E.U16 R0, desc[UR36][R4.64] ;  /* 0x0000002404007981 */ /* 0x000ea4000c1e1500 */
[----:B--2---:R-:W-:-:S06]  /*2110*/  HADD2.F32 R0, -RZ, R0.H0_H0 ;  /* 0x20000000ff007230 */ /* 0x004fcc0000004100 */
[----:B------:R-:W0:Y:S02]  /*2120*/  F2I.FTZ.TRUNC.NTZ R0, R0 ;  /* 0x0000000000007305 */ /* 0x000e24000021f100 */
[----:B0-----:R-:W-:Y:S01]  /*2130*/  PRMT R25, R0, 0x7610, R25 ;  /* 0x0000761000197816 */ /* 0x001fe20000000019 */
[----:B------:R-:W-:Y:S06]  /*2140*/  BRA `(.L_x_6769) ;  /* 0x0000000800e87947 */ /* 0x000fec0003800000 */
.L_x_6772:
        /* <DEDUP_REMOVED lines=9> */
.L_x_6775:
[----:B------:R-:W2:Y:S02]  /*21e0*/  LDG.E.U16 R4, desc[UR36][R4.64] ;  /* 0x0000002404047981 */ /* 0x000ea4000c1e1500 */
[----:B--2---:R-:W-:-:S06]  /*21f0*/  HADD2.F32 R0, -RZ, R4.H0_H0 ;  /* 0x20000004ff007230 */ /* 0x004fcc0000004100 */
[----:B------:R-:W0:Y:S02]  /*2200*/  F2I.FTZ.TRUNC.NTZ R0, R0 ;  /* 0x0000000000007305 */ /* 0x000e24000021f100 */
[----:B0-----:R-:W-:Y:S01]  /*2210*/  PRMT R25, R0, 0x7610, R25 ;  /* 0x0000761000197816 */ /* 0x001fe20000000019 */
[----:B------:R-:W-:Y:S06]  /*2220*/  BRA `(.L_x_6769) ;  /* 0x0000000800b07947 */ /* 0x000fec0003800000 */
.L_x_6774:
[----:B------:R-:W2:Y:S02]  /*2230*/  LDG.E.64 R4, desc[UR36][R4.64] ;  /* 0x0000002404047981 */ /* 0x000ea4000c1e1b00 */
[----:B--2---:R0:W1:Y:S02]  /*2240*/  F2I.F64.TRUNC R25, R4 ;  /* 0x0000000400197311 */ /* 0x004064000030d100 */
[----:B01----:R-:W-:Y:S05]  /*2250*/  BRA `(.L_x_6769) ;  /* 0x0000000800a47947 */ /* 0x003fea0003800000 */
.L_x_6764:
        /* <DEDUP_REMOVED lines=12> */
.L_x_6778:
[----:B------:R-:W2:Y:S02]  /*2320*/  LDG.E.64 R4, desc[UR36][R4.64] ;  /* 0x0000002404047981 */ /* 0x000ea4000c1e1b00 */
[----:B--2---:R0:W1:Y:S02]  /*2330*/  F2I.F64.TRUNC R25, R4 ;  /* 0x0000000400197311 */ /* 0x004064000030d100 */
[----:B01----:R-:W-:Y:S05]  /*2340*/  BRA `(.L_x_6769) ;  /* 0x0000000800687947 */ /* 0x003fea0003800000 */
.L_x_6777:
        /* <DEDUP_REMOVED lines=27> */
.L_x_6780:
        /* <DEDUP_REMOVED lines=15> */
.L_x_6779:
[----:B------:R-:W2:Y:S02]  /*25f0*/  LDG.E.U16 R0, desc[UR36][R4.64] ;  /* 0x0000002404007981 */ /* 0x000ea4000c1e1500 */
[----:B--2---:R-:W-:-:S06]  /*2600*/  IMAD.U32 R0, R0, 0x10000, RZ ;  /* 0x0001000000007824 */ /* 0x004fcc00078e00ff */
[----:B------:R-:W0:Y:S02]  /*2610*/  F2I.FTZ.TRUNC.NTZ R0, R0 ;  /* 0x0000000000007305 */ /* 0x000e24000021f100 */
[----:B0-----:R-:W-:Y:S01]  /*2620*/  PRMT R25, R0, 0x7610, R25 ;  /* 0x0000761000197816 */ /* 0x001fe20000000019 */
[----:B------:R-:W-:Y:S06]  /*2630*/  BRA `(.L_x_6769) ;  /* 0x0000000400ac7947 */ /* 0x000fec0003800000 */
.L_x_6776:
        /* <DEDUP_REMOVED lines=10> */
.L_x_6783:
        /* <DEDUP_REMOVED lines=21> */
.L_x_6787:
[----:B------:R-:W-:Y:S05]  /*2830*/  BSYNC.RECONVERGENT B1 ;  /* 0x0000000000017941 */ /* 0x000fea0003800200 */
.L_x_6786:
[----:B------:R-:W-:Y:S01]  /*2840*/  IMAD.SHL.U32 R0, R0, 0x100000, RZ ;  /* 0x0010000000007824 */ /* 0x000fe200078e00ff */
[----:B------:R-:W-:-:S04]  /*2850*/  LEA R3, R3, 0x3b800000, 0x17 ;  /* 0x3b80000003037811 */ /* 0x000fc800078eb8ff */
[----:B------:R-:W-:-:S07]  /*2860*/  LOP3.LUT R0, R3, R0, R7, 0xfe, !PT ;  /* 0x0000000003007212 */ /* 0x000fce00078efe07 */
.L_x_6785:
[----:B------:R-:W-:Y:S05]  /*2870*/  BSYNC.RECONVERGENT B0 ;  /* 0x0000000000007941 */ /* 0x000fea0003800200 */
.L_x_6784:
[----:B------:R-:W0:Y:S02]  /*2880*/  F2I.FTZ.TRUNC.NTZ R0, R0 ;  /* 0x0000000000007305 */ /* 0x000e24000021f100 */
[----:B0-----:R-:W-:Y:S01]  /*2890*/  PRMT R25, R0, 0x7610, R25 ;  /* 0x0000761000197816 */ /* 0x001fe20000000019 */
[----:B------:R-:W-:Y:S06]  /*28a0*/  BRA `(.L_x_6769) ;  /* 0x0000000400107947 */ /* 0x000fec0003800000 */
.L_x_6782:
        /* <DEDUP_REMOVED lines=21> */
.L_x_6791:
[----:B------:R-:W-:Y:S05]  /*2a00*/  BSYNC.RECONVERGENT B1 ;  /* 0x0000000000017941 */ /* 0x000fea0003800200 */
.L_x_6790:
[----:B------:R-:W-:Y:S01]  /*2a10*/  IMAD.SHL.U32 R0, R0, 0x200000, RZ ;  /* 0x0020000000007824 */ /* 0x000fe200078e00ff */
[----:B------:R-:W-:-:S04]  /*2a20*/  LEA R3, R3, 0x37800000, 0x17 ;  /* 0x3780000003037811 */ /* 0x000fc800078eb8ff */
[----:B------:R-:W-:-:S07]  /*2a30*/  LOP3.LUT R0, R3, R0, R7, 0xfe, !PT ;  /* 0x0000000003007212 */ /* 0x000fce00078efe07 */
.L_x_6789:
[----:B------:R-:W-:Y:S05]  /*2a40*/  BSYNC.RECONVERGENT B0 ;  /* 0x0000000000007941 */ /* 0x000fea0003800200 */
.L_x_6788:
[----:B------:R-:W0:Y:S02]  /*2a50*/  F2I.FTZ.TRUNC.NTZ R0, R0 ;  /* 0x0000000000007305 */ /* 0x000e24000021f100 */
[----:B0-----:R-:W-:Y:S01]  /*2a60*/  PRMT R25, R0, 0x7610, R25 ;  /* 0x0000761000197816 */ /* 0x001fe20000000019 */
[----:B------:R-:W-:Y:S06]  /*2a70*/  BRA `(.L_x_6769) ;  /* 0x00000000009c7947 */ /* 0x000fec0003800000 */
.L_x_6781:
        /* <DEDUP_REMOVED lines=14> */
.L_x_6795:
[----:B------:R-:W-:Y:S05]  /*2b60*/  BSYNC.RECONVERGENT B0 ;  /* 0x0000000000007941 */ /* 0x000fea0003800200 */
.L_x_6794:
[----:B------:R-:W0:Y:S02]  /*2b70*/  F2I.FTZ.TRUNC.NTZ R0, R0 ;  /* 0x0000000000007305 */ /* 0x000e24000021f100 */
[----:B0-----:R-:W-:Y:S01]  /*2b80*/  PRMT R25, R0, 0x7610, R25 ;  /* 0x0000761000197816 */ /* 0x001fe20000000019 */
[----:B------:R-:W-:Y:S06]  /*2b90*/  BRA `(.L_x_6769) ;  /* 0x0000000000547947 */ /* 0x000fec0003800000 */
.L_x_6768:
        /* <DEDUP_REMOVED lines=16> */
.L_x_6796:
[----:B------:R-:W-:Y:S01]  /*2ca0*/  PRMT R25, RZ, 0x7610, R25 ;  /* 0x00007610ff197816 */ /* 0x000fe20000000019 */
[----:B------:R-:W-:Y:S06]  /*2cb0*/  BRA `(.L_x_6769) ;  /* 0x00000000000c7947 */ /* 0x000fec0003800000 */
.L_x_6793:
[----:B------:R0:W5:Y:S01]  /*2cc0*/  LDG.E.U8 R25, desc[UR36][R4.64] ;  /* 0x0000002404197981 */ /* 0x000162000c1e1100 */
[----:B------:R-:W-:Y:S05]  /*2cd0*/  BRA `(.L_x_6769) ;  /* 0x0000000000047947 */ /* 0x000fea0003800000 */
.L_x_6792:
[----:B------:R1:W5:Y:S02]  /*2ce0*/  LDG.E.U8 R25, desc[UR36][R4.64] ;  /* 0x0000002404197981 */ /* 0x000364000c1e1100 */
.L_x_6769:
        /* <DEDUP_REMOVED lines=18> */
.L_x_6800:
[----:B------:R0:W5:Y:S01]  /*2e10*/  LDG.E.U8 R28, desc[UR36][R4.64] ;  /* 0x00000024041c7981 */ /* 0x000162000c1e1100 */
[----:B------:R-:W-:Y:S05]  /*2e20*/  BRA `(.L_x_6802) ;  /* 0x0000000c00507947 */ /* 0x000fea0003800000 */
.L_x_6799:
        /* <DEDUP_REMOVED lines=8> */
.L_x_6804:
[----:B------:R0:W5:Y:S01]  /*2eb0*/  LDG.E.U8 R28, desc[UR36][R4.64] ;  /* 0x00000024041c7981 */ /* 0x000162000c1e1100 */
[----:B------:R-:W-:Y:S05]  /*2ec0*/  BRA `(.L_x_6802) ;  /* 0x0000000c00287947 */ /* 0x000fea0003800000 */
.L_x_6803:
[----:B------:R0:W5:Y:S01]  /*2ed0*/  LDG.E.U16 R28, desc[UR36][R4.64] ;  /* 0x00000024041c7981 */ /* 0x000162000c1e1500 */
[----:B------:R-:W-:Y:S05]  /*2ee0*/  BRA `(.L_x_6802) ;  /* 0x0000000c00207947 */ /* 0x000fea0003800000 */
.L_x_6798:
        /* <DEDUP_REMOVED lines=9> */
.L_x_6806:
[----:B------:R-:W2:Y:S02]  /*2f80*/  LDG.E.U16 R0, desc[UR36][R4.64] ;  /* 0x0000002404007981 */ /* 0x000ea4000c1e1500 */
[----:B--2---:R-:W-:-:S06]  /*2f90*/  HADD2.F32 R0, -RZ, R0.H0_H0 ;  /* 0x20000000ff007230 */ /* 0x004fcc0000004100 */
[----:B------:R-:W0:Y:S02]  /*2fa0*/  F2I.FTZ.TRUNC.NTZ R0, R0 ;  /* 0x0000000000007305 */ /* 0x000e24000021f100 */
[----:B0-----:R-:W-:Y:S01]  /*2fb0*/  PRMT R28, R0, 0x7610, R28 ;  /* 0x00007610001c7816 */ /* 0x001fe2000000001c */
[----:B------:R-:W-:Y:S06]  /*2fc0*/  BRA `(.L_x_6802) ;  /* 0x0000000800e87947 */ /* 0x000fec0003800000 */
.L_x_6805:
        /* <DEDUP_REMOVED lines=9> */
.L_x_6808:
[----:B------:R-:W2:Y:S02]  /*3060*/  LDG.E.U16 R4, desc[UR36][R4.64] ;  /* 0x0000002404047981 */ /* 0x000ea4000c1e1500 */
[----:B--2---:R-:W-:-:S06]  /*3070*/  HADD2.F32 R0, -RZ, R4.H0_H0 ;  /* 0x20000004ff007230 */ /* 0x004fcc0000004100 */
[----:B------:R-:W0:Y:S02]  /*3080*/  F2I.FTZ.TRUNC.NTZ R0, R0 ;  /* 0x0000000000007305 */ /* 0x000e24000021f100 */
[----:B0-----:R-:W-:Y:S01]  /*3090*/  PRMT R28, R0, 0x7610, R28 ;  /* 0x00007610001c7816 */ /* 0x001fe2000000001c */
[----:B------:R-:W-:Y:S06]  /*30a0*/  BRA `(.L_x_6802) ;  /* 0x0000000800b07947 */ /* 0x000fec0003800000 */
.L_x_6807:
[----:B------:R-:W2:Y:S02]  /*30b0*/  LDG.E.64 R4, desc[UR36][R4.64] ;  /* 0x0000002404047981 */ /* 0x000ea4000c1e1b00 */
[----:B--2---:R0:W1:Y:S02]  /*30c0*/  F2I.F64.TRUNC R28, R4 ;  /* 0x00000004001c7311 */ /* 0x004064000030d100 */
[----:B01----:R-:W-:Y:S05]  /*30d0*/  BRA `(.L_x_6802) ;  /* 0x0000000800a47947 */ /* 0x003fea0003800000 */
.L_x_6797:
        /* <DEDUP_REMOVED lines=12> */
.L_x_6811:
[----:B------:R-:W2:Y:S02]  /*31a0*/  LDG.E.64 R4, desc[UR36][R4.64] ;  /* 0x0000002404047981 */ /* 0x000ea4000c1e1b00 */
[----:B--2---:R3:W4:Y:S02]  /*31b0*/  F2I.F64.TRUNC R28, R4 ;  /* 0x00000004001c7311 */ /* 0x004724000030d100 */
[----:B---34-:R-:W-:Y:S05]  /*31c0*/  BRA `(.L_x_6802) ;  /* 0x0000000800687947 */ /* 0x018fea0003800000 */
.L_x_6810:
        /* <DEDUP_REMOVED lines=27> */
.L_x_6813:
        /* <DEDUP_REMOVED lines=15> */
.L_x_6812:
[----:B------:R-:W2:Y:S02]  /*3470*/  LDG.E.U16 R0, desc[UR36][R4.64] ;  /* 0x0000002404007981 */ /* 0x000ea4000c1e1500 */
[----:B--2---:R-:W-:-:S06]  /*3480*/  IMAD.U32 R0, R0, 0x10000, RZ ;  /* 0x0001000000007824 */ /* 0x004fcc00078e00ff */
[----:B------:R-:W0:Y:S02]  /*3490*/  F2I.FTZ.TRUNC.NTZ R0, R0 ;  /* 0x0000000000007305 */ /* 0x000e24000021f100 */
[----:B0-----:R-:W-:Y:S01]  /*34a0*/  PRMT R28, R0, 0x7610, R28 ;  /* 0x00007610001c7816 */ /* 0x001fe2000000001c */
[----:B------:R-:W-:Y:S06]  /*34b0*/  BRA `(.L_x_6802) ;  /* 0x0000000400ac7947 */ /* 0x000fec0003800000 */
.L_x_6809:
        /* <DEDUP_REMOVED lines=10> */
.L_x_6816:
        /* <DEDUP_REMOVED lines=21> */
.L_x_6820:
[----:B------:R-:W-:Y:S05]  /*36b0*/  BSYNC.RECONVERGENT B1 ;  /* 0x0000000000017941 */ /* 0x000fea0003800200 */
.L_x_6819:
[----:B------:R-:W-:Y:S01]  /*36c0*/  IMAD.SHL.U32 R0, R0, 0x100000, RZ ;  /* 0x0010000000007824 */ /* 0x000fe200078e00ff */
[----:B------:R-:W-:-:S04]  /*36d0*/  LEA R3, R3, 0x3b800000, 0x17 ;  /* 0x3b80000003037811 */ /* 0x000fc800078eb8ff */
[----:B------:R-:W-:-:S07]  /*36e0*/  LOP3.LUT R0, R3, R0, R7, 0xfe, !PT ;  /* 0x0000000003007212 */ /* 0x000fce00078efe07 */
.L_x_6818:
[----:B------:R-:W-:Y:S05]  /*36f0*/  BSYNC.RECONVERGENT B0 ;  /* 0x0000000000007941 */ /* 0x000fea0003800200 */
.L_x_6817:
[----:B------:R-:W0:Y:S02]  /*3700*/  F2I.FTZ.TRUNC.NTZ R0, R0 ;  /* 0x0000000000007305 */ /* 0x000e24000021f100 */
[----:B0-----:R-:W-:Y:S01]  /*3710*/  PRMT R28, R0, 0x7610, R28 ;  /* 0x00007610001c7816 */ /* 0x001fe2000000001c */
[----:B------:R-:W-:Y:S06]  /*3720*/  BRA `(.L_x_6802) ;  /* 0x0000000400107947 */ /* 0x000fec0003800000 */
.L_x_6815:
        /* <DEDUP_REMOVED lines=21> */
.L_x_6824:
[----:B------:R-:W-:Y:S05]  /*3880*/  BSYNC.RECONVERGENT B1 ;  /* 0x0000000000017941 */ /* 0x000fea0003800200 */
.L_x_6823:
[----:B------:R-:W-:Y:S01]  /*3890*/  IMAD.SHL.U32 R0, R0, 0x200000, RZ ;  /* 0x0020000000007824 */ /* 0x000fe200078e00ff */
[----:B------:R-:W-:-:S04]  /*38a0*/  LEA R3, R3, 0x37800000, 0x17 ;  /* 0x3780000003037811 */ /* 0x000fc800078eb8ff */
[----:B------:R-:W-:-:S07]  /*38b0*/  LOP3.LUT R0, R3, R0, R7, 0xfe, !PT ;  /* 0x0000000003007212 */ /* 0x000fce00078efe07 */
.L_x_6822:
[----:B------:R-:W-:Y:S05]  /*38c0*/  BSYNC.RECONVERGENT B0 ;  /* 0x0000000000007941 */ /* 0x000fea0003800200 */
.L_x_6821:
[----:B------:R-:W0:Y:S02]  /*38d0*/  F2I.FTZ.TRUNC.NTZ R0, R0 ;  /* 0x0000000000007305 */ /* 0x000e24000021f100 */
[----:B0-----:R-:W-:Y:S01]  /*38e0*/  PRMT R28, R0, 0x7610, R28 ;  /* 0x00007610001c7816 */ /* 0x001fe2000000001c */
[----:B------:R-:W-:Y:S06]  /*38f0*/  BRA `(.L_x_6802) ;  /* 0x00000000009c7947 */ /* 0x000fec0003800000 */
.L_x_6814:
        /* <DEDUP_REMOVED lines=14> */
.L_x_6828:
[----:B------:R-:W-:Y:S05]  /*39e0*/  BSYNC.RECONVERGENT B0 ;  /* 0x0000000000007941 */ /* 0x000fea0003800200 */
.L_x_6827:
[----:B------:R-:W0:Y:S02]  /*39f0*/  F2I.FTZ.TRUNC.NTZ R0, R0 ;  /* 0x0000000000007305 */ /* 0x000e24000021f100 */
[----:B0-----:R-:W-:Y:S01]  /*3a00*/  PRMT R28, R0, 0x7610, R28 ;  /* 0x00007610001c7816 */ /* 0x001fe2000000001c */
[----:B------:R-:W-:Y:S06]  /*3a10*/  BRA `(.L_x_6802) ;  /* 0x0000000000547947 */ /* 0x000fec0003800000 */
.L_x_6801:
        /* <DEDUP_REMOVED lines=16> */
.L_x_6829:
[----:B------:R-:W-:Y:S01]  /*3b20*/  PRMT R28, RZ, 0x7610, R28 ;  /* 0x00007610ff1c7816 */ /* 0x000fe2000000001c */
[----:B------:R-:W-:Y:S06]  /*3b30*/  BRA `(.L_x_6802) ;  /* 0x00000000000c7947 */ /* 0x000fec0003800000 */
.L_x_6826:
[----:B------:R1:W5:Y:S01]  /*3b40*/  LDG.E.U8 R28, desc[UR36][R4.64] ;  /* 0x00000024041c7981 */ /* 0x000362000c1e1100 */
[----:B------:R-:W-:Y:S05]  /*3b50*/  BRA `(.L_x_6802) ;  /* 0x0000000000047947 */ /* 0x000fea0003800000 */
.L_x_6825:
[----:B------:R2:W5:Y:S02]  /*3b60*/  LDG.E.U8 R28, desc[UR36][R4.64] ;  /* 0x00000024041c7981 */ /* 0x000564000c1e1100 */
.L_x_6802:
[----:B------:R-:W-:-:S07]  /*3b70*/  VIADD R29, R29, 0x80 ;  /* 0x000000801d1d7836 */ /* 0x000fce0000000000 */
.L_x_6763:
[----:B------:R-:W-:Y:S05]  /*3b80*/  BSYNC.RECONVERGENT B6 ;  /* 0x0000000000067941 */ /* 0x000fea0003800200 */
.L_x_6762:
        /* <DEDUP_REMOVED lines=24> */
.L_x_6835:
[----:B------:R3:W5:Y:S01]  /*3d10*/  LDG.E.U8 R19, desc[UR36][R4.64] ;  /* 0x0000002404137981 */ /* 0x000762000c1e1100 */
[----:B------:R-:W-:Y:S05]  /*3d20*/  BRA `(.L_x_6837) ;  /* 0x0000000c00507947 */ /* 0x000fea0003800000 */
.L_x_6834:
        /* <DEDUP_REMOVED lines=8> */
.L_x_6839:
[----:B------:R0:W5:Y:S01]  /*3db0*/  LDG.E.U8 R19, desc[UR36][R4.64] ;  /* 0x0000002404137981 */ /* 0x000162000c1e1100 */
[----:B------:R-:W-:Y:S05]  /*3dc0*/  BRA `(.L_x_6837) ;  /* 0x0000000c00287947 */ /* 0x000fea0003800000 */
.L_x_6838:
[----:B------:R0:W5:Y:S01]  /*3dd0*/  LDG.E.U16 R19, desc[UR36][R4.64] ;  /* 0x0000002404137981 */ /* 0x000162000c1e1500 */
[----:B------:R-:W-:Y:S05]  /*3de0*/  BRA `(.L_x_6837) ;  /* 0x0000000c00207947 */ /* 0x000fea0003800000 */
.L_x_6833:
        /* <DEDUP_REMOVED lines=9> */
.L_x_6841:
[----:B------:R-:W2:Y:S02]  /*3e80*/  LDG.E.U16 R0, desc[UR36][R4.64] ;  /* 0x0000002404007981 */ /* 0x000ea4000c1e1500 */
[----:B--2---:R-:W-:-:S06]  /*3e90*/  HADD2.F32 R0, -RZ, R0.H0_H0 ;  /* 0x20000000ff007230 */ /* 0x004fcc0000004100 */
[----:B------:R-:W0:Y:S02]  /*3ea0*/  F2I.FTZ.TRUNC.NTZ R0, R0 ;  /* 0x0000000000007305 */ /* 0x000e24000021f100 */
[----:B0-----:R-:W-:Y:S01]  /*3eb0*/  PRMT R19, R0, 0x7610, R19 ;  /* 0x0000761000137816 */ /* 0x001fe20000000013 */
[----:B------:R-:W-:Y:S06]  /*3ec0*/  BRA `(.L_x_6837) ;  /* 0x0000000800e87947 */ /* 0x000fec0003800000 */
.L_x_6840:
        /* <DEDUP_REMOVED lines=9> */
.L_x_6843:
[----:B------:R-:W2:Y:S02]  /*3f60*/  LDG.E.U16 R4, desc[UR36][R4.64] ;  /* 0x0000002404047981 */ /* 0x000ea4000c1e1500 */
[----:B--2---:R-:W-:-:S06]  /*3f70*/  HADD2.F32 R0, -RZ, R4.H0_H0 ;  /* 0x20000004ff007230 */ /* 0x004fcc0000004100 */
[----:B------:R-:W0:Y:S02]  /*3f80*/  F2I.FTZ.TRUNC.NTZ R0, R0 ;  /* 0x0000000000007305 */ /* 0x000e24000021f100 */
[----:B0-----:R-:W-:Y:S01]  /*3f90*/  PRMT R19, R0, 0x7610, R19 ;  /* 0x0000761000137816 */ /* 0x001fe20000000013 */
[----:B------:R-:W-:Y:S06]  /*3fa0*/  BRA `(.L_x_6837) ;  /* 0x0000000800b07947 */ /* 0x000fec0003800000 */
.L_x_6842:
[----:B------:R-:W2:Y:S02]  /*3fb0*/  LDG.E.64 R4, desc[UR36][R4.64] ;  /* 0x0000002404047981 */ /* 0x000ea4000c1e1b00 */
[----:B--2---:R0:W1:Y:S02]  /*3fc0*/  F2I.F64.TRUNC R19, R4 ;  /* 0x0000000400137311 */ /* 0x004064000030d100 */
[----:B01----:R-:W-:Y:S05]  /*3fd0*/  BRA `(.L_x_6837) ;  /* 0x0000000800a47947 */ /* 0x003fea0003800000 */
.L_x_6832:
        /* <DEDUP_REMOVED lines=12> */
.L_x_6846:
[----:B------:R-:W2:Y:S02]  /*40a0*/  LDG.E.64 R4, desc[UR36][R4.64] ;  /* 0x0000002404047981 */ /* 0x000ea4000c1e1b00 */
[----:B--2---:R0:W1:Y:S02]  /*40b0*/  F2I.F64.TRUNC R19, R4 ;  /* 0x0000000400137311 */ /* 0x004064000030d100 */
[----:B01----:R-:W-:Y:S05]  /*40c0*/  BRA `(.L_x_6837) ;  /* 0x0000000800687947 */ /* 0x003fea0003800000 */
.L_x_6845:
        /* <DEDUP_REMOVED lines=27> */
.L_x_6848:
        /* <DEDUP_REMOVED lines=15> */
.L_x_6847:
[----:B------:R-:W2:Y:S02]  /*4370*/  LDG.E.U16 R0, desc[UR36][R4.64] ;  /* 0x0000002404007981 */ /* 0x000ea4000c1e1500 */
[----:B--2---:R-:W-:-:S06]  /*4380*/  IMAD.U32 R0, R0, 0x10000, RZ ;  /* 0x0001000000007824 */ /* 0x004fcc00078e00ff */
[----:B------:R-:W0:Y:S02]  /*4390*/  F2I.FTZ.TRUNC.NTZ R0, R0 ;  /* 0x0000000000007305 */ /* 0x000e24000021f100 */
[----:B0-----:R-:W-:Y:S01]  /*43a0*/  PRMT R19, R0, 0x7610, R19 ;  /* 0x0000761000137816 */ /* 0x001fe20000000013 */
[----:B------:R-:W-:Y:S06]  /*43b0*/  BRA `(.L_x_6837) ;  /* 0x0000000400ac7947 */ /* 0x000fec0003800000 */
.L_x_6844:
        /* <DEDUP_REMOVED lines=10> */
.L_x_6851:
        /* <DEDUP_REMOVED lines=21> */
.L_x_6855:
[----:B------:R-:W-:Y:S05]  /*45b0*/  BSYNC.RECONVERGENT B1 ;  /* 0x0000000000017941 */ /* 0x000fea0003800200 */
.L_x_6854:
[----:B------:R-:W-:Y:S01]  /*45c0*/  IMAD.SHL.U32 R0, R0, 0x100000, RZ ;  /* 0x0010000000007824 */ /* 0x000fe200078e00ff */
[----:B------:R-:W-:-:S04]  /*45d0*/  LEA R3, R3, 0x3b800000, 0x17 ;  /* 0x3b80000003037811 */ /* 0x000fc800078eb8ff */
[----:B------:R-:W-:-:S07]  /*45e0*/  LOP3.LUT R0, R3, R0, R7, 0xfe, !PT ;  /* 0x0000000003007212 */ /* 0x000fce00078efe07 */
.L_x_6853:
[----:B------:R-:W-:Y:S05]  /*45f0*/  BSYNC.RECONVERGENT B0 ;  /* 0x0000000000007941 */ /* 0x000fea0003800200 */
.L_x_6852:
[----:B------:R-:W0:Y:S02]  /*4600*/  F2I.FTZ.TRUNC.NTZ R0, R0 ;  /* 0x0000000000007305 */ /* 0x000e24000021f100 */
[----:B0-----:R-:W-:Y:S01]  /*4610*/  PRMT R19, R0, 0x7610, R19 ;  /* 0x0000761000137816 */ /* 0x001fe20000000013 */
[----:B------:R-:W-:Y:S06]  /*4620*/  BRA `(.L_x_6837) ;  /* 0x0000000400107947 */ /* 0x000fec0003800000 */
.L_x_6850:
        /* <DEDUP_REMOVED lines=21> */
.L_x_6859:
[----:B------:R-:W-:Y:S05]  /*4780*/  BSYNC.RECONVERGENT B1 ;  /* 0x0000000000017941 */ /* 0x000fea0003800200 */
.L_x_6858:
[----:B------:R-:W-:Y:S01]  /*4790*/  IMAD.SHL.U32 R0, R0, 0x200000, RZ ;  /* 0x0020000000007824 */ /* 0x000fe200078e00ff */
[----:B------:R-:W-:-:S04]  /*47a0*/  LEA R3, R3, 0x37800000, 0x17 ;  /* 0x3780000003037811 */ /* 0x000fc800078eb8ff */
[----:B------:R-:W-:-:S07]  /*47b0*/  LOP3.LUT R0, R3, R0, R7, 0xfe, !PT ;  /* 0x0000000003007212 */ /* 0x000fce00078efe07 */
.L_x_6857:
[----:B------:R-:W-:Y:S05]  /*47c0*/  BSYNC.RECONVERGENT B0 ;  /* 0x0000000000007941 */ /* 0x000fea0003800200 */
.L_x_6856:
[----:B------:R-:W0:Y:S02]  /*47d0*/  F2I.FTZ.TRUNC.NTZ R0, R0 ;  /* 0x0000000000007305 */ /* 0x000e24000021f100 */
[----:B0-----:R-:W-:Y:S01]  /*47e0*/  PRMT R19, R0, 0x7610, R19 ;  /* 0x0000761000137816 */ /* 0x001fe20000000013 */
[----:B------:R-:W-:Y:S06]  /*47f0*/  BRA `(.L_x_6837) ;  /* 0x00000000009c7947 */ /* 0x000fec0003800000 */
.L_x_6849:
        /* <DEDUP_REMOVED lines=14> */
.L_x_6863:
[----:B------:R-:W-:Y:S05]  /*48e0*/  BSYNC.RECONVERGENT B0 ;  /* 0x0000000000007941 */ /* 0x000fea0003800200 */
.L_x_6862:
[----:B------:R-:W0:Y:S02]  /*48f0*/  F2I.FTZ.TRUNC.NTZ R0, R0 ;  /* 0x0000000000007305 */ /* 0x000e24000021f100 */
[----:B0-----:R-:W-:Y:S01]  /*4900*/  PRMT R19, R0, 0x7610, R19 ;  /* 0x0000761000137816 */ /* 0x001fe20000000013 */
[----:B------:R-:W-:Y:S06]  /*4910*/  BRA `(.L_x_6837) ;  /* 0x0000000000547947 */ /* 0x000fec0003800000 */
.L_x_6836:
        /* <DEDUP_REMOVED lines=16> */
.L_x_6864:
[----:B------:R-:W-:Y:S01]  /*4a20*/  PRMT R19, RZ, 0x7610, R19 ;  /* 0x00007610ff137816 */ /* 0x000fe20000000013 */
[----:B------:R-:W-:Y:S06]  /*4a30*/  BRA `(.L_x_6837) ;  /* 0x00000000000c7947 */ /* 0x000fec0003800000 */
.L_x_6861:
[----:B------:R1:W5:Y:S01]  /*4a40*/  LDG.E.U8 R19, desc[UR36][R4.64] ;  /* 0x0000002404137981 */ /* 0x000362000c1e1100 */
[----:B------:R-:W-:Y:S05]  /*4a50*/  BRA `(.L_x_6837) ;  /* 0x0000000000047947 */ /* 0x000fea0003800000 */
.L_x_6860:
[----:B------:R2:W5:Y:S02]  /*4a60*/  LDG.E.U8 R19, desc[UR36][R4.64] ;  /* 0x0000002404137981 */ /* 0x000564000c1e1100 */
.L_x_6837:
        /* <DEDUP_REMOVED lines=18> */
.L_x_6868:
[----:B------:R0:W5:Y:S01]  /*4b90*/  LDG.E.U8 R26, desc[UR36][R4.64] ;  /* 0x00000024041a7981 */ /* 0x000162000c1e1100 */
[----:B------:R-:W-:Y:S05]  /*4ba0*/  BRA `(.L_x_6870) ;  /* 0x0000000c00507947 */ /* 0x000fea0003800000 */
.L_x_6867:
        /* <DEDUP_REMOVED lines=8> */
.L_x_6872:
[----:B------:R4:W5:Y:S01]  /*4c30*/  LDG.E.U8 R26, desc[UR36][R4.64] ;  /* 0x00000024041a7981 */ /* 0x000962000c1e1100 */
[----:B------:R-:W-:Y:S05]  /*4c40*/  BRA `(.L_x_6870) ;  /* 0x0000000c00287947 */ /* 0x000fea0003800000 */
.L_x_6871:
[----:B------:R3:W5:Y:S01]  /*4c50*/  LDG.E.U16 R26, desc[UR36][R4.64] ;  /* 0x00000024041a7981 */ /* 0x000762000c1e1500 */
[----:B------:R-:W-:Y:S05]  /*4c60*/  BRA `(.L_x_6870) ;  /* 0x0000000c00207947 */ /* 0x000fea0003800000 */
.L_x_6866:
        /* <DEDUP_REMOVED lines=9> */
.L_x_6874:
[----:B------:R-:W2:Y:S02]  /*4d00*/  LDG.E.U16 R0, desc[UR36][R4.64] ;  /* 0x0000002404007981 */ /* 0x000ea4000c1e1500 */
[----:B--2---:R-:W-:-:S06]  /*4d10*/  HADD2.F32 R0, -RZ, R0.H0_H0 ;  /* 0x20000000ff007230 */ /* 0x004fcc0000004100 */
[----:B------:R-:W0:Y:S02]  /*4d20*/  F2I.FTZ.TRUNC.NTZ R0, R0 ;  /* 0x0000000000007305 */ /* 0x000e24000021f100 */
[----:B0-----:R-:W-:Y:S01]  /*4d30*/  PRMT R26, R0, 0x7610, R26 ;  /* 0x00007610001a7816 */ /* 0x001fe2000000001a */
[----:B------:R-:W-:Y:S06]  /*4d40*/  BRA `(.L_x_6870) ;  /* 0x0000000800e87947 */ /* 0x000fec0003800000 */
.L_x_6873:
        /* <DEDUP_REMOVED lines=9> */
.L_x_6876:
[----:B------:R-:W2:Y:S02]  /*4de0*/  LDG.E.U16 R4, desc[UR36][R4.64] ;  /* 0x0000002404047981 */ /* 0x000ea4000c1e1500 */
[----:B--2---:R-:W-:-:S06]  /*4df0*/  HADD2.F32 R0, -RZ, R4.H0_H0 ;  /* 0x20000004ff007230 */ /* 0x004fcc0000004100 */
[----:B------:R-:W0:Y:S02]  /*4e00*/  F2I.FTZ.TRUNC.NTZ R0, R0 ;  /* 0x0000000000007305 */ /* 0x000e24000021f100 */
[----:B0-----:R-:W-:Y:S01]  /*4e10*/  PRMT R26, R0, 0x7610, R26 ;  /* 0x00007610001a7816 */ /* 0x001fe2000000001a */
[----:B------:R-:W-:Y:S06]  /*4e20*/  BRA `(.L_x_6870) ;  /* 0x0000000800b07947 */ /* 0x000fec0003800000 */
.L_x_6875:
[----:B------:R-:W2:Y:S02]  /*4e30*/  LDG.E.64 R4, desc[UR36][R4.64] ;  /* 0x0000002404047981 */ /* 0x000ea4000c1e1b00 */
[----:B--2---:R0:W1:Y:S02]  /*4e40*/  F2I.F64.TRUNC R26, R4 ;  /* 0x00000004001a7311 */ /* 0x004064000030d100 */
[----:B01----:R-:W-:Y:S05]  /*4e50*/  BRA `(.L_x_6870) ;  /* 0x0000000800a47947 */ /* 0x003fea0003800000 */
.L_x_6865:
        /* <DEDUP_REMOVED lines=12> */
.L_x_6879:
[----:B------:R-:W2:Y:S02]  /*4f20*/  LDG.E.64 R4, desc[UR36][R4.64] ;  /* 0x0000002404047981 */ /* 0x000ea4000c1e1b00 */
[----:B--2---:R3:W4:Y:S02]  /*4f30*/  F2I.F64.TRUNC R26, R4 ;  /* 0x00000004001a7311 */ /* 0x004724000030d100 */
[----:B---34-:R-:W-:Y:S05]  /*4f40*/  BRA `(.L_x_6870) ;  /* 0x0000000800687947 */ /* 0x018fea0003800000 */
.L_x_6878:
        /* <DEDUP_REMOVED lines=27> */
.L_x_6881:
        /* <DEDUP_REMOVED lines=15> */
.L_x_6880:
[----:B------:R-:W2:Y:S02]  /*51f0*/  LDG.E.U16 R0, desc[UR36][R4.64] ;  /* 0x0000002404007981 */ /* 0x000ea4000c1e1500 */
[----:B--2---:R-:W-:-:S06]  /*5200*/  IMAD.U32 R0, R0, 0x10000, RZ ;  /* 0x0001000000007824 */ /* 0x004fcc00078e00ff */
[----:B------:R-:W0:Y:S02]  /*5210*/  F2I.FTZ.TRUNC.NTZ R0, R0 ;  /* 0x0000000000007305 */ /* 0x000e24000021f100 */
[----:B0-----:R-:W-:Y:S01]  /*5220*/  PRMT R26, R0, 0x7610, R26 ;  /* 0x00007610001a7816 */ /* 0x001fe2000000001a */
[----:B------:R-:W-:Y:S06]  /*5230*/  BRA `(.L_x_6870) ;  /* 0x0000000400ac7947 */ /* 0x000fec0003800000 */
.L_x_6877:
        /* <DEDUP_REMOVED lines=10> */
.L_x_6884:
        /* <DEDUP_REMOVED lines=21> */
.L_x_6888:
[----:B------:R-:W-:Y:S05]  /*5430*/  BSYNC.RECONVERGENT B1 ;  /* 0x0000000000017941 */ /* 0x000fea0003800200 */
.L_x_6887:
[----:B------:R-:W-:Y:S01]  /*5440*/  IMAD.SHL.U32 R0, R0, 0x100000, RZ ;  /* 0x0010000000007824 */ /* 0x000fe200078e00ff */
[----:B------:R-:W-:-:S04]  /*5450*/  LEA R3, R3, 0x3b800000, 0x17 ;  /* 0x3b80000003037811 */ /* 0x000fc800078eb8ff */
[----:B------:R-:W-:-:S07]  /*5460*/  LOP3.LUT R0, R3, R0, R7, 0xfe, !PT ;  /* 0x0000000003007212 */ /* 0x000fce00078efe07 */
.L_x_6886:
[----:B------:R-:W-:Y:S05]  /*5470*/  BSYNC.RECONVERGENT B0 ;  /* 0x0000000000007941 */ /* 0x000fea0003800200 */
.L_x_6885:
[----:B------:R-:W0:Y:S02]  /*5480*/  F2I.FTZ.TRUNC.NTZ R0, R0 ;  /* 0x0000000000007305 */ /* 0x000e24000021f100 */
[----:B0-----:R-:W-:Y:S01]  /*5490*/  PRMT R26, R0, 0x7610, R26 ;  /* 0x00007610001a7816 */ /* 0x001fe2000000001a */
[----:B------:R-:W-:Y:S06]  /*54a0*/  BRA `(.L_x_6870) ;  /* 0x0000000400107947 */ /* 0x000fec0003800000 */
.L_x_6883:
        /* <DEDUP_REMOVED lines=21> */
.L_x_6892:
[----:B------:R-:W-:Y:S05]  /*5600*/  BSYNC.RECONVERGENT B1 ;  /* 0x0000000000017941 */ /* 0x000fea0003800200 */
.L_x_6891:
[----:B------:R-:W-:Y:S01]  /*5610*/  IMAD.SHL.U32 R0, R0, 0x200000, RZ ;  /* 0x0020000000007824 */ /* 0x000fe200078e00ff */
[----:B------:R-:W-:-:S04]  /*5620*/  LEA R3, R3, 0x37800000, 0x17 ;  /* 0x3780000003037811 */ /* 0x000fc800078eb8ff */
[----:B------:R-:W-:-:S07]  /*5630*/  LOP3.LUT R0, R3, R0, R7, 0xfe, !PT ;  /* 0x0000000003007212 */ /* 0x000fce00078efe07 */
.L_x_6890:
[----:B------:R-:W-:Y:S05]  /*5640*/  BSYNC.RECONVERGENT B0 ;  /* 0x0000000000007941 */ /* 0x000fea0003800200 */
.L_x_6889:
[----:B------:R-:W0:Y:S02]  /*5650*/  F2I.FTZ.TRUNC.NTZ R0, R0 ;  /* 0x0000000000007305 */ /* 0x000e24000021f100 */
[----:B0-----:R-:W-:Y:S01]  /*5660*/  PRMT R26, R0, 0x7610, R26 ;  /* 0x00007610001a7816 */ /* 0x001fe2000000001a */
[----:B------:R-:W-:Y:S06]  /*5670*/  BRA `(.L_x_6870) ;  /* 0x00000000009c7947 */ /* 0x000fec0003800000 */
.L_x_6882:
        /* <DEDUP_REMOVED lines=14> */
.L_x_6896:
[----:B------:R-:W-:Y:S05]  /*5760*/  BSYNC.RECONVERGENT B0 ;  /* 0x0000000000007941 */ /* 0x000fea0003800200 */
.L_x_6895:
[----:B------:R-:W0:Y:S02]  /*5770*/  F2I.FTZ.TRUNC.NTZ R0, R0 ;  /* 0x0000000000007305 */ /* 0x000e24000021f100 */
[----:B0-----:R-:W-:Y:S01]  /*5780*/  PRMT R26, R0, 0x7610, R26 ;  /* 0x00007610001a7816 */ /* 0x001fe2000000001a */
[----:B------:R-:W-:Y:S06]  /*5790*/  BRA `(.L_x_6870) ;  /* 0x0000000000547947 */ /* 0x000fec0003800000 */
.L_x_6869:
        /* <DEDUP_REMOVED lines=16> */
.L_x_6897:
[----:B------:R-:W-:Y:S01]  /*58a0*/  PRMT R26, RZ, 0x7610, R26 ;  /* 0x00007610ff1a7816 */ /* 0x000fe2000000001a */
[----:B------:R-:W-:Y:S06]  /*58b0*/  BRA `(.L_x_6870) ;  /* 0x00000000000c7947 */ /* 0x000fec0003800000 */
.L_x_6894:
[----:B------:R1:W5:Y:S01]  /*58c0*/  LDG.E.U8 R26, desc[UR36][R4.64] ;  /* 0x00000024041a7981 */ /* 0x000362000c1e1100 */
[----:B------:R-:W-:Y:S05]  /*58d0*/  BRA `(.L_x_6870) ;  /* 0x0000000000047947 */ /* 0x000fea0003800000 */
.L_x_6893:
[----:B------:R2:W5:Y:S02]  /*58e0*/  LDG.E.U8 R26, desc[UR36][R4.64] ;  /* 0x00000024041a7981 */ /* 0x000564000c1e1100 */
.L_x_6870:
[----:B------:R-:W-:-:S07]  /*58f0*/  VIADD R29, R29, 0x80 ;  /* 0x000000801d1d7836 */ /* 0x000fce0000000000 */
.L_x_6831:
[----:B------:R-:W-:Y:S05]  /*5900*/  BSYNC.RECONVERGENT B6 ;  /* 0x0000000000067941 */ /* 0x000fea0003800200 */
.L_x_6830:
        /* <DEDUP_REMOVED lines=24> */
.L_x_6903:
[----:B------:R0:W5:Y:S01]  /*5a90*/  LDG.E.U8 R24, desc[UR36][R4.64] ;  /* 0x0000002404187981 */ /* 0x000162000c1e1100 */
[----:B------:R-:W-:Y:S05]  /*5aa0*/  BRA `(.L_x_6905) ;  /* 0x0000000c00507947 */ /* 0x000fea0003800000 */
.L_x_6902:
        /* <DEDUP_REMOVED lines=8> */
.L_x_6907:
[----:B------:R3:W5:Y:S01]  /*5b30*/  LDG.E.U8 R24, desc[UR36][R4.64] ;  /* 0x0000002404187981 */ /* 0x000762000c1e1100 */
[----:B------:R-:W-:Y:S05]  /*5b40*/  BRA `(.L_x_6905) ;  /* 0x0000000c00287947 */ /* 0x000fea0003800000 */
.L_x_6906:
[----:B------:R2:W5:Y:S01]  /*5b50*/  LDG.E.U16 R24, desc[UR36][R4.64] ;  /* 0x0000002404187981 */ /* 0x000562000c1e1500 */
[----:B------:R-:W-:Y:S05]  /*5b60*/  BRA `(.L_x_6905) ;  /* 0x0000000c00207947 */ /* 0x000fea0003800000 */
.L_x_6901:
        /* <DEDUP_REMOVED lines=9> */
.L_x_6909:
[----:B------:R-:W2:Y:S02]  /*5c00*/  LDG.E.U16 R0, desc[UR36][R4.64] ;  /* 0x0000002404007981 */ /* 0x000ea4000c1e1500 */
[----:B--2---:R-:W-:-:S06]  /*5c10*/  HADD2.F32 R0, -RZ, R0.H0_H0 ;  /* 0x20000000ff007230 */ /* 0x004fcc0000004100 */
[----:B------:R-:W0:Y:S02]  /*5c20*/  F2I.FTZ.TRUNC.NTZ R0, R0 ;  /* 0x0000000000007305 */ /* 0x000e24000021f100 */
[----:B0-----:R-:W-:Y:S01]  /*5c30*/  PRMT R24, R0, 0x7610, R24 ;  /* 0x0000761000187816 */ /* 0x001fe20000000018 */
[----:B------:R-:W-:Y:S06]  /*5c40*/  BRA `(.L_x_6905) ;  /* 0x0000000800e87947 */ /* 0x000fec0003800000 */
.L_x_6908:
        /* <DEDUP_REMOVED lines=9> */
.L_x_6911:
[----:B------:R-:W2:Y:S02]  /*5ce0*/  LDG.E.U16 R4, desc[UR36][R4.64] ;  /* 0x0000002404047981 */ /* 0x000ea4000c1e1500 */
[----:B--2---:R-:W-:-:S06]  /*5cf0*/  HADD2.F32 R0, -RZ, R4.H0_H0 ;  /* 0x20000004ff007230 */ /* 0x004fcc0000004100 */
[----:B------:R-:W0:Y:S02]  /*5d00*/  F2I.FTZ.TRUNC.NTZ R0, R0 ;  /* 0x0000000000007305 */ /* 0x000e24000021f100 */
[----:B0-----:R-:W-:Y:S01]  /*5d10*/  PRMT R24, R0, 0x7610, R24 ;  /* 0x0000761000187816 */ /* 0x001fe20000000018 */
[----:B------:R-:W-:Y:S06]  /*5d20*/  BRA `(.L_x_6905) ;  /* 0x0000000800b07947 */ /* 0x000fec0003800000 */
.L_x_6910:
[----:B------:R-:W2:Y:S02]  /*5d30*/  LDG.E.64 R4, desc[UR36][R4.64] ;  /* 0x0000002404047981 */ /* 0x000ea4000c1e1b00 */
[----:B--2---:R0:W1:Y:S02]  /*5d40*/  F2I.F64.TRUNC R24, R4 ;  /* 0x0000000400187311 */ /* 0x004064000030d100 */
[----:B01----:R-:W-:Y:S05]  /*5d50*/  BRA `(.L_x_6905) ;  /* 0x0000000800a47947 */ /* 0x003fea0003800000 */
.L_x_6900:
        /* <DEDUP_REMOVED lines=12> */
.L_x_6914:
[----:B------:R-:W2:Y:S02]  /*5e20*/  LDG.E.64 R4, desc[UR36][R4.64] ;  /* 0x0000002404047981 */ /* 0x000ea4000c1e1b00 */
[----:B--2---:R0:W1:Y:S02]  /*5e30*/  F2I.F64.TRUNC R24, R4 ;  /* 0x0000000400187311 */ /* 0x004064000030d100 */
[----:B01----:R-:W-:Y:S05]  /*5e40*/  BRA `(.L_x_6905) ;  /* 0x0000000800687947 */ /* 0x003fea0003800000 */
.L_x_6913:
        /* <DEDUP_REMOVED lines=27> */
.L_x_6916:
        /* <DEDUP_REMOVED lines=15> */
.L_x_6915:
[----:B------:R-:W2:Y:S02]  /*60f0*/  LDG.E.U16 R0, desc[UR36][R4.64] ;  /* 0x0000002404007981 */ /* 0x000ea4000c1e1500 */
[----:B--2---:R-:W-:-:S06]  /*6100*/  IMAD.U32 R0, R0, 0x10000, RZ ;  /* 0x0001000000007824 */ /* 0x004fcc00078e00ff */
[----:B------:R-:W0:Y:S02]  /*6110*/  F2I.FTZ.TRUNC.NTZ R0, R0 ;  /* 0x0000000000007305 */ /* 0x000e24000021f100 */
[----:B0-----:R-:W-:Y:S01]  /*6120*/  PRMT R24, R0, 0x7610, R24 ;  /* 0x0000761000187816 */ /* 0x001fe20000000018 */
[----:B------:R-:W-:Y:S06]  /*6130*/  BRA `(.L_x_6905) ;  /* 0x0000000400ac7947 */ /* 0x000fec0003800000 */
.L_x_6912:
        /* <DEDUP_REMOVED lines=10> */
.L_x_6919:
        /* <DEDUP_REMOVED lines=21> */
.L_x_6923:
[----:B------:R-:W-:Y:S05]  /*6330*/  BSYNC.RECONVERGENT B1 ;  /* 0x0000000000017941 */ /* 0x000fea0003800200 */
.L_x_6922:
[----:B------:R-:W-:Y:S01]  /*6340*/  IMAD.SHL.U32 R0, R0, 0x100000, RZ ;  /* 0x0010000000007824 */ /* 0x000fe200078e00ff */
[----:B------:R-:W-:-:S04]  /*6350*/  LEA R3, R3, 0x3b800000, 0x17 ;  /* 0x3b80000003037811 */ /* 0x000fc800078eb8ff */
[----:B------:R-:W-:-:S07]  /*6360*/  LOP3.LUT R0, R3, R0, R7, 0xfe, !PT ;  /* 0x0000000003007212 */ /* 0x000fce00078efe07 */
.L_x_6921:
[----:B------:R-:W-:Y:S05]  /*6370*/  BSYNC.RECONVERGENT B0 ;  /* 0x0000000000007941 */ /* 0x000fea0003800200 */
.L_x_6920:
[----:B------:R-:W0:Y:S02]  /*6380*/  F2I.FTZ.TRUNC.NTZ R0, R0 ;  /* 0x0000000000007305 */ /* 0x000e24000021f100 */
[----:B0-----:R-:W-:Y:S01]  /*6390*/  PRMT R24, R0, 0x7610, R24 ;  /* 0x0000761000187816 */ /* 0x001fe20000000018 */
[----:B------:R-:W-:Y:S06]  /*63a0*/  BRA `(.L_x_6905) ;  /* 0x0000000400107947 */ /* 0x000fec0003800000 */
.L_x_6918:
        /* <DEDUP_REMOVED lines=21> */
.L_x_6927:
[----:B------:R-:W-:Y:S05]  /*6500*/  BSYNC.RECONVERGENT B1 ;  /* 0x0000000000017941 */ /* 0x000fea0003800200 */
.L_x_6926:
[----:B------:R-:W-:Y:S01]  /*6510*/  IMAD.SHL.U32 R0, R0, 0x200000, RZ ;  /* 0x0020000000007824 */ /* 0x000fe200078e00ff */
[----:B------:R-:W-:-:S04]  /*6520*/  LEA R3, R3, 0x37800000, 0x17 ;  /* 0x3780000003037811 */ /* 0x000fc800078eb8ff */
[----:B------:R-:W-:-:S07]  /*6530*/  LOP3.LUT R0, R3, R0, R7, 0xfe, !PT ;  /* 0x0000000003007212 */ /* 0x000fce00078efe07 */
.L_x_6925:
[----:B------:R-:W-:Y:S05]  /*6540*/  BSYNC.RECONVERGENT B0 ;  /* 0x0000000000007941 */ /* 0x000fea0003800200 */
.L_x_6924:
[----:B------:R-:W0:Y:S02]  /*6550*/  F2I.FTZ.TRUNC.NTZ R0, R0 ;  /* 0x0000000000007305 */ /* 0x000e24000021f100 */
[----:B0-----:R-:W-:Y:S01]  /*6560*/  PRMT R24, R0, 0x7610, R24 ;  /* 0x0000761000187816 */ /* 0x001fe20000000018 */
[----:B------:R-:W-:Y:S06]  /*6570*/  BRA `(.L_x_6905) ;  /* 0x00000000009c7947 */ /* 0x000fec0003800000 */
.L_x_6917:
        /* <DEDUP_REMOVED lines=14> */
.L_x_6931:
[----:B------:R-:W-:Y:S05]  /*6660*/  BSYNC.RECONVERGENT B0 ;  /* 0x0000000000007941 */ /* 0x000fea0003800200 */
.L_x_6930:
[----:B------:R-:W0:Y:S02]  /*6670*/  F2I.FTZ.TRUNC.NTZ R0, R0 ;  /* 0x0000000000007305 */ /* 0x000e24000021f100 */
[----:B0-----:R-:W-:Y:S01]  /*6680*/  PRMT R24, R0, 0x7610, R24 ;  /* 0x0000761000187816 */ /* 0x001fe20000000018 */
[----:B------:R-:W-:Y:S06]  /*6690*/  BRA `(.L_x_6905) ;  /* 0x0000000000547947 */ /* 0x000fec0003800000 */
.L_x_6904:
        /* <DEDUP_REMOVED lines=16> */
.L_x_6932:
[----:B------:R-:W-:Y:S01]  /*67a0*/  PRMT R24, RZ, 0x7610, R24 ;  /* 0x00007610ff187816 */ /* 0x000fe20000000018 */
[----:B------:R-:W-:Y:S06]  /*67b0*/  BRA `(.L_x_6905) ;  /* 0x00000000000c7947 */ /* 0x000fec0003800000 */
.L_x_6929:
[----:B------:R0:W5:Y:S01]  /*67c0*/  LDG.E.U8 R24, desc[UR36][R4.64] ;  /* 0x0000002404187981 */ /* 0x000162000c1e1100 */
[----:B------:R-:W-:Y:S05]  /*67d0*/  BRA `(.L_x_6905) ;  /* 0x0000000000047947 */ /* 0x000fea0003800000 */
.L_x_6928:
[----:B------:R0:W5:Y:S02]  /*67e0*/  LDG.E.U8 R24, desc[UR36][R4.64] ;  /* 0x0000002404187981 */ /* 0x000164000c1e1100 */
.L_x_6905:
        /* <DEDUP_REMOVED lines=19> */
.L_x_6936:
[----:B------:R0:W5:Y:S01]  /*6920*/  LDG.E.U8 R17, desc[UR36][R4.64] ;  /* 0x0000002404117981 */ /* 0x000162000c1e1100 */
[----:B------:R-:W-:Y:S05]  /*6930*/  BRA `(.L_x_6899) ;  /* 0x0000000c004c7947 */ /* 0x000fea0003800000 */
.L_x_6935:
        /* <DEDUP_REMOVED lines=8> */
.L_x_6939:
[----:B------:R0:W5:Y:S01]  /*69c0*/  LDG.E.U8 R17, desc[UR36][R4.64] ;  /* 0x0000002404117981 */ /* 0x000162000c1e1100 */
[----:B------:R-:W-:Y:S05]  /*69d0*/  BRA `(.L_x_6899) ;  /* 0x0000000c00247947 */ /* 0x000fea0003800000 */
.L_x_6938:
[----:B------:R0:W5:Y:S01]  /*69e0*/  LDG.E.U16 R17, desc[UR36][R4.64] ;  /* 0x0000002404117981 */ /* 0x000162000c1e1500 */
[----:B------:R-:W-:Y:S05]  /*69f0*/  BRA `(.L_x_6899) ;  /* 0x0000000c001c7947 */ /* 0x000fea0003800000 */
.L_x_6934:
        /* <DEDUP_REMOVED lines=9> */
.L_x_6941:
[----:B------:R-:W2:Y:S02]  /*6a90*/  LDG.E.U16 R0, desc[UR36][R4.64] ;  /* 0x0000002404007981 */ /* 0x000ea4000c1e1500 */
[----:B--2---:R-:W-:-:S06]  /*6aa0*/  HADD2.F32 R0, -RZ, R0.H0_H0 ;  /* 0x20000000ff007230 */ /* 0x004fcc0000004100 */
[----:B------:R-:W0:Y:S02]  /*6ab0*/  F2I.FTZ.TRUNC.NTZ R0, R0 ;  /* 0x0000000000007305 */ /* 0x000e24000021f100 */
[----:B0-----:R-:W-:Y:S01]  /*6ac0*/  PRMT R17, R0, 0x7610, R17 ;  /* 0x0000761000117816 */ /* 0x001fe20000000011 */
[----:B------:R-:W-:Y:S06]  /*6ad0*/  BRA `(.L_x_6899) ;  /* 0x0000000800e47947 */ /* 0x000fec0003800000 */
.L_x_6940:
        /* <DEDUP_REMOVED lines=9> */
.L_x_6943:
[----:B------:R-:W2:Y:S02]  /*6b70*/  LDG.E.U16 R4, desc[UR36][R4.64] ;  /* 0x0000002404047981 */ /* 0x000ea4000c1e1500 */
[----:B--2---:R-:W-:-:S06]  /*6b80*/  HADD2.F32 R0, -RZ, R4.H0_H0 ;  /* 0x20000004ff007230 */ /* 0x004fcc0000004100 */
[----:B------:R-:W0:Y:S02]  /*6b90*/  F2I.FTZ.TRUNC.NTZ R0, R0 ;  /* 0x0000000000007305 */ /* 0x000e24000021f100 */
[----:B0-----:R-:W-:Y:S01]  /*6ba0*/  PRMT R17, R0, 0x7610, R17 ;  /* 0x0000761000117816 */ /* 0x001fe20000000011 */
[----:B------:R-:W-:Y:S06]  /*6bb0*/  BRA `(.L_x_6899) ;  /* 0x0000000800ac7947 */ /* 0x000fec0003800000 */
.L_x_6942:
[----:B------:R-:W2:Y:S02]  /*6bc0*/  LDG.E.64 R4, desc[UR36][R4.64] ;  /* 0x0000002404047981 */ /* 0x000ea4000c1e1b00 */
[----:B--2---:R0:W1:Y:S02]  /*6bd0*/  F2I.F64.TRUNC R17, R4 ;  /* 0x0000000400117311 */ /* 0x004064000030d100 */
[----:B01----:R-:W-:Y:S05]  /*6be0*/  BRA `(.L_x_6899) ;  /* 0x0000000800a07947 */ /* 0x003fea0003800000 */
.L_x_6933:
        /* <DEDUP_REMOVED lines=12> */
.L_x_6946:
[----:B------:R-:W2:Y:S02]  /*6cb0*/  LDG.E.64 R4, desc[UR36][R4.64] ;  /* 0x0000002404047981 */ /* 0x000ea4000c1e1b00 */
[----:B--2---:R0:W1:Y:S02]  /*6cc0*/  F2I.F64.TRUNC R17, R4 ;  /* 0x0000000400117311 */ /* 0x004064000030d100 */
[----:B01----:R-:W-:Y:S05]  /*6cd0*/  BRA `(.L_x_6899) ;  /* 0x0000000800647947 */ /* 0x003fea0003800000 */
.L_x_6945:
        /* <DEDUP_REMOVED lines=27> */
.L_x_6948:
        /* <DEDUP_REMOVED lines=15> */
.L_x_6947:
[----:B------:R-:W2:Y:S02]  /*6f80*/  LDG.E.U16 R0, desc[UR36][R4.64] ;  /* 0x0000002404007981 */ /* 0x000ea4000c1e1500 */
[----:B--2---:R-:W-:-:S06]  /*6f90*/  IMAD.U32 R0, R0, 0x10000, RZ ;  /* 0x0001000000007824 */ /* 0x004fcc00078e00ff */
[----:B------:R-:W0:Y:S02]  /*6fa0*/  F2I.FTZ.TRUNC.NTZ R0, R0 ;  /* 0x0000000000007305 */ /* 0x000e24000021f100 */
[----:B0-----:R-:W-:Y:S01]  /*6fb0*/  PRMT R17, R0, 0x7610, R17 ;  /* 0x0000761000117816 */ /* 0x001fe20000000011 */
[----:B------:R-:W-:Y:S06]  /*6fc0*/  BRA `(.L_x_6899) ;  /* 0x0000000400a87947 */ /* 0x000fec0003800000 */
.L_x_6944:
        /* <DEDUP_REMOVED lines=10> */
.L_x_6951:
        /* <DEDUP_REMOVED lines=21> */
.L_x_6955:
[----:B------:R-:W-:Y:S05]  /*71c0*/  BSYNC.RECONVERGENT B1 ;  /* 0x0000000000017941 */ /* 0x000fea0003800200 */
.L_x_6954:
[----:B------:R-:W-:Y:S01]  /*71d0*/  IMAD.SHL.U32 R0, R0, 0x100000, RZ ;  /* 0x0010000000007824 */ /* 0x000fe200078e00ff */
[----:B------:R-:W-:-:S04]  /*71e0*/  LEA R3, R3, 0x3b800000, 0x17 ;  /* 0x3b80000003037811 */ /* 0x000fc800078eb8ff */
[----:B------:R-:W-:-:S07]  /*71f0*/  LOP3.LUT R0, R3, R0, R7, 0xfe, !PT ;  /* 0x0000000003007212 */ /* 0x000fce00078efe07 */
.L_x_6953:
[----:B------:R-:W-:Y:S05]  /*7200*/  BSYNC.RECONVERGENT B0 ;  /* 0x0000000000007941 */ /* 0x000fea0003800200 */
.L_x_6952:
[----:B------:R-:W0:Y:S02]  /*7210*/  F2I.FTZ.TRUNC.NTZ R0, R0 ;  /* 0x0000000000007305 */ /* 0x000e24000021f100 */
[----:B0-----:R-:W-:Y:S01]  /*7220*/  PRMT R17, R0, 0x7610, R17 ;  /* 0x0000761000117816 */ /* 0x001fe20000000011 */
[----:B------:R-:W-:Y:S06]  /*7230*/  BRA `(.L_x_6899) ;  /* 0x00000004000c7947 */ /* 0x000fec0003800000 */
.L_x_6950:
        /* <DEDUP_REMOVED lines=21> */
.L_x_6959:
[----:B------:R-:W-:Y:S05]  /*7390*/  BSYNC.RECONVERGENT B1 ;  /* 0x0000000000017941 */ /* 0x000fea0003800200 */
.L_x_6958:
[----:B------:R-:W-:Y:S01]  /*73a0*/  IMAD.SHL.U32 R0, R0, 0x200000, RZ ;  /* 0x0020000000007824 */ /* 0x000fe200078e00ff */
[----:B------:R-:W-:-:S04]  /*73b0*/  LEA R3, R3, 0x37800000, 0x17 ;  /* 0x3780000003037811 */ /* 0x000fc800078eb8ff */
[----:B------:R-:W-:-:S07]  /*73c0*/  LOP3.LUT R0, R3, R0, R7, 0xfe, !PT ;  /* 0x0000000003007212 */ /* 0x000fce00078efe07 */
.L_x_6957:
[----:B------:R-:W-:Y:S05]  /*73d0*/  BSYNC.RECONVERGENT B0 ;  /* 0x0000000000007941 */ /* 0x000fea0003800200 */
.L_x_6956:
[----:B------:R-:W0:Y:S02]  /*73e0*/  F2I.FTZ.TRUNC.NTZ R0, R0 ;  /* 0x0000000000007305 */ /* 0x000e24000021f100 */
[----:B0-----:R-:W-:Y:S01]  /*73f0*/  PRMT R17, R0, 0x7610, R17 ;  /* 0x0000761000117816 */ /* 0x001fe20000000011 */
[----:B------:R-:W-:Y:S06]  /*7400*/  BRA `(.L_x_6899) ;  /* 0x0000000000987947 */ /* 0x000fec0003800000 */
.L_x_6949:
        /* <DEDUP_REMOVED lines=14> */
.L_x_6963:
[----:B------:R-:W-:Y:S05]  /*74f0*/  BSYNC.RECONVERGENT B0 ;  /* 0x0000000000007941 */ /* 0x000fea0003800200 */
.L_x_6962:
[----:B------:R-:W0:Y:S02]  /*7500*/  F2I.FTZ.TRUNC.NTZ R0, R0 ;  /* 0x0000000000007305 */ /* 0x000e24000021f100 */
[----:B0-----:R-:W-:Y:S01]  /*7510*/  PRMT R17, R0, 0x7610, R17 ;  /* 0x0000761000117816 */ /* 0x001fe20000000011 */
[----:B------:R-:W-:Y:S06]  /*7520*/  BRA `(.L_x_6899) ;  /* 0x0000000000507947 */ /* 0x000fec0003800000 */
.L_x_6937:
        /* <DEDUP_REMOVED lines=16> */
.L_x_6964:
[----:B------:R-:W-:Y:S05]  /*7630*/  BRA `(.L_x_6899) ;  /* 0x00000000000c7947 */ /* 0x000fea0003800000 */
.L_x_6961:
[----:B------:R0:W5:Y:S01]  /*7640*/  LDG.E.U8 R17, desc[UR36][R4.64] ;  /* 0x0000002404117981 */ /* 0x000162000c1e1100 */
[----:B------:R-:W-:Y:S05]  /*7650*/  BRA `(.L_x_6899) ;  /* 0x0000000000047947 */ /* 0x000fea0003800000 */
.L_x_6960:
[----:B------:R0:W5:Y:S02]  /*7660*/  LDG.E.U8 R17, desc[UR36][R4.64] ;  /* 0x0000002404117981 */ /* 0x000164000c1e1100 */
.L_x_6899:
[----:B------:R-:W-:Y:S05]  /*7670*/  BSYNC.RECONVERGENT B6 ;  /* 0x0000000000067941 */ /* 0x000fea0003800200 */
.L_x_6898:
        /* <DEDUP_REMOVED lines=30> */
.L_x_6971:
[----:B------:R0:W-:Y:S01]  /*7860*/  STG.E.U8 desc[UR36][R8.64], R27 ;  /* 0x0000001b08007986 */ /* 0x0001e2000c101124 */
[----:B------:R-:W-:Y:S05]  /*7870*/  BRA `(.L_x_6973) ;  /* 0x0000000c00847947 */ /* 0x000fea0003800000 */
.L_x_6970:
        /* <DEDUP_REMOVED lines=12> */
.L_x_6975:
[----:B------:R-:W-:-:S04]  /*7940*/  LOP3.LUT R27, R27, 0xffff, RZ, 0xc0, !PT ;  /* 0x0000ffff1b1b7812 */ /* 0x000fc800078ec0ff */
[----:B------:R-:W-:-:S05]  /*7950*/  PRMT R3, R27, 0x8880, RZ ;  /* 0x000088801b037816 */ /* 0x000fca00000000ff */
[----:B------:R0:W-:Y:S01]  /*7960*/  STG.E desc[UR36][R8.64], R3 ;  /* 0x0000000308007986 */ /* 0x0001e2000c101924 */
[----:B------:R-:W-:Y:S05]  /*7970*/  BRA `(.L_x_6973) ;  /* 0x0000000c00447947 */ /* 0x000fea0003800000 */
.L_x_6974:
[----:B------:R-:W-:-:S04]  /*7980*/  PRMT R3, R27, 0x8880, RZ ;  /* 0x000088801b037816 */ /* 0x000fc800000000ff */
[----:B------:R-:W-:-:S05]  /*7990*/  PRMT R3, R3, 0x7710, RZ ;  /* 0x0000771003037816 */ /* 0x000fca00000000ff */
[----:B------:R0:W-:Y:S01]  /*79a0*/  STG.E.U16 desc[UR36][R8.64], R3 ;  /* 0x0000000308007986 */ /* 0x0001e2000c101524 */
[----:B------:R-:W-:Y:S05]  /*79b0*/  BRA `(.L_x_6973) ;  /* 0x0000000c00347947 */ /* 0x000fea0003800000 */
.L_x_6969:
        /* <DEDUP_REMOVED lines=9> */
.L_x_6977:
[----:B------:R-:W0:Y:S02]  /*7a50*/  I2F.S8 R0, R27 ;  /* 0x0000001b00007306 */ /* 0x000e240000001400 */
[----:B0-----:R-:W-:-:S05]  /*7a60*/  F2FP.F16.F32.PACK_AB R0, RZ, R0 ;  /* 0x00000000ff00723e */ /* 0x001fca00000000ff */
[----:B------:R0:W-:Y:S01]  /*7a70*/  STG.E.U16 desc[UR36][R8.64], R0 ;  /* 0x0000000008007986 */ /* 0x0001e2000c101524 */
[----:B------:R-:W-:Y:S05]  /*7a80*/  BRA `(.L_x_6973) ;  /* 0x0000000c00007947 */ /* 0x000fea0003800000 */
.L_x_6976:
        /* <DEDUP_REMOVED lines=10> */
.L_x_6979:
[----:B------:R-:W0:Y:S02]  /*7b30*/  I2F.S8 R27, R27 ;  /* 0x0000001b001b7306 */ /* 0x000e240000001400 */
[----:B0-----:R-:W-:-:S04]  /*7b40*/  F2FP.F16.F32.PACK_AB R3, RZ, R27 ;  /* 0x0000001bff03723e */ /* 0x001fc800000000ff */
[----:B------:R-:W-:-:S05]  /*7b50*/  PRMT R3, R3, 0x5410, RZ ;  /* 0x0000541003037816 */ /* 0x000fca00000000ff */
[----:B------:R3:W-:Y:S01]  /*7b60*/  STG.E desc[UR36][R8.64], R3 ;  /* 0x0000000308007986 */ /* 0x0007e2000c101924 */
[----:B------:R-:W-:Y:S05]  /*7b70*/  BRA `(.L_x_6973) ;  /* 0x0000000800c47947 */ /* 0x000fea0003800000 */
.L_x_6978:
[----:B------:R-:W-:-:S04]  /*7b80*/  PRMT R4, R27, 0x8880, RZ ;  /* 0x000088801b047816 */ /* 0x000fc800000000ff */
[----:B------:R-:W-:-:S06]  /*7b90*/  PRMT R4, R4, 0x7710, RZ ;  /* 0x0000771004047816 */ /* 0x000fcc00000000ff */
[----:B------:R-:W0:Y:S02]  /*7ba0*/  I2F.F64.S16 R4, R4 ;  /* 0x0000000400047312 */ /* 0x000e240000101c00 */
[----:B0-----:R4:W-:Y:S01]  /*7bb0*/  STG.E.64 desc[UR36][R8.64], R4 ;  /* 0x0000000408007986 */ /* 0x0019e2000c101b24 */
[----:B------:R-:W-:Y:S05]  /*7bc0*/  BRA `(.L_x_6973) ;  /* 0x0000000800b07947 */ /* 0x000fea0003800000 */
.L_x_6968:
        /* <DEDUP_REMOVED lines=12> */
.L_x_6982:
[----:B------:R-:W-:Y:S02]  /*7c90*/  PRMT R4, R27, 0x8880, RZ ;  /* 0x000088801b047816 */ /* 0x000fe400000000ff */
[----:B------:R-:W-:Y:S02]  /*7ca0*/  CS2R R6, SRZ ;  /* 0x0000000000067805 */ /* 0x000fe4000001ff00 */
[----:B------:R-:W-:-:S06]  /*7cb0*/  PRMT R4, R4, 0x7710, RZ ;  /* 0x0000771004047816 */ /* 0x000fcc00000000ff */
[----:B------:R-:W0:Y:S02]  /*7cc0*/  I2F.F64.S16 R4, R4 ;  /* 0x0000000400047312 */ /* 0x000e240000101c00 */
[----:B0-----:R0:W-:Y:S01]  /*7cd0*/  STG.E.128 desc[UR36][R8.64], R4 ;  /* 0x0000000408007986 */ /* 0x0011e2000c101d24 */
[----:B------:R-:W-:Y:S05]  /*7ce0*/  BRA `(.L_x_6973) ;  /* 0x0000000800687947 */ /* 0x000fea0003800000 */
.L_x_6981:
        /* <DEDUP_REMOVED lines=19> */
.L_x_6986:
[----:B------:R-:W-:Y:S05]  /*7e20*/  BSYNC.RECONVERGENT B0 ;  /* 0x0000000000007941 */ /* 0x000fea0003800200 */
.L_x_6985:
[----:B------:R-:W-:-:S05]  /*7e30*/  LOP3.LUT R5, R0, 0x80, R5, 0xf8, !PT ;  /* 0x0000008000057812 */ /* 0x000fca00078ef805 */
[----:B------:R0:W-:Y:S01]  /*7e40*/  STG.E.U8 desc[UR36][R8.64], R5 ;  /* 0x0000000508007986 */ /* 0x0001e2000c101124 */
[----:B------:R-:W-:Y:S05]  /*7e50*/  BRA `(.L_x_6973) ;  /* 0x00000008000c7947 */ /* 0x000fea0003800000 */
.L_x_6984:
        /* <DEDUP_REMOVED lines=15> */
.L_x_6988:
[----:B------:R-:W-:Y:S05]  /*7f50*/  BSYNC.RECONVERGENT B0 ;  /* 0x0000000000007941 */ /* 0x000fea0003800200 */
.L_x_6987:
[----:B------:R-:W-:-:S05]  /*7f60*/  LOP3.LUT R5, R0, 0x80, R5, 0xf8, !PT ;  /* 0x0000008000057812 */ /* 0x000fca00078ef805 */
[----:B------:R0:W-:Y:S01]  /*7f70*/  STG.E.U8 desc[UR36][R8.64], R5 ;  /* 0x0000000508007986 */ /* 0x0001e2000c101124 */
[----:B------:R-:W-:Y:S05]  /*7f80*/  BRA `(.L_x_6973) ;  /* 0x0000000400c07947 */ /* 0x000fea0003800000 */
.L_x_6983:
[----:B------:R-:W0:Y:S02]  /*7f90*/  I2F.S8 R0, R27 ;  /* 0x0000001b00007306 */ /* 0x000e240000001400 */
[----:B0-----:R-:W-:-:S05]  /*7fa0*/  F2FP.BF16.F32.PACK_AB R0, RZ, R0 ;  /* 0x00000000ff00723e */ /* 0x001fca00000010ff */
[----:B------:R0:W-:Y:S01]  /*7fb0*/  STG.E.U16 desc[UR36][R8.64], R0 ;  /* 0x0000000008007986 */ /* 0x0001e2000c101524 */
[----:B------:R-:W-:Y:S05]  /*7fc0*/  BRA `(.L_x_6973) ;  /* 0x0000000400b07947 */ /* 0x000fea0003800000 */
.L_x_6980:
        /* <DEDUP_REMOVED lines=12> */
.L_x_6991:
        /* <DEDUP_REMOVED lines=13> */
.L_x_6994:
[----:B------:R-:W-:-:S04]  /*8160*/  SHF.R.U32.HI R0, RZ, 0x14, R3 ;  /* 0x00000014ff007819 */ /* 0x000fc80000011603 */
[----:B------:R-:W-:-:S04]  /*8170*/  LOP3.LUT R0, R0, 0x1, RZ, 0xc0, !PT ;  /* 0x0000000100007812 */ /* 0x000fc800078ec0ff */
[----:B------:R-:W-:-:S04]  /*8180*/  IADD3 R0, PT, PT, R3, 0x487ffff, R0 ;  /* 0x0487ffff03007810 */ /* 0x000fc80007ffe000 */
[----:B------:R-:W-:-:S04]  /*8190*/  SHF.R.U32.HI R0, RZ, 0x14, R0 ;  /* 0x00000014ff007819 */ /* 0x000fc80000011600 */
[----:B------:R-:W-:-:S07]  /*81a0*/  LOP3.LUT R0, R0, 0xff, RZ, 0xc0, !PT ;  /* 0x000000ff00007812 */ /* 0x000fce00078ec0ff */
.L_x_6995:
[----:B------:R-:W-:-:S04]  /*81b0*/  SHF.R.U32.HI R3, RZ, 0x18, R3 ;  /* 0x00000018ff037819 */ /* 0x000fc80000011603 */
[----:B------:R-:W-:-:S04]  /*81c0*/  LOP3.LUT R0, R0, 0x80, R3, 0xf8, !PT ;  /* 0x0000008000007812 */ /* 0x000fc800078ef803 */
[----:B------:R-:W-:-:S07]  /*81d0*/  PRMT R4, R0, 0x7610, R4 ;  /* 0x0000761000047816 */ /* 0x000fce0000000004 */
.L_x_6993:
[----:B------:R-:W-:Y:S05]  /*81e0*/  BSYNC.RECONVERGENT B0 ;  /* 0x0000000000007941 */ /* 0x000fea0003800200 */
.L_x_6992:
[----:B------:R0:W-:Y:S01]  /*81f0*/  STG.E.U8 desc[UR36][R8.64], R4 ;  /* 0x0000000408007986 */ /* 0x0001e2000c101124 */
[----:B------:R-:W-:Y:S05]  /*8200*/  BRA `(.L_x_6973) ;  /* 0x0000000400207947 */ /* 0x000fea0003800000 */
.L_x_6990:
        /* <DEDUP_REMOVED lines=13> */
.L_x_6998:
[----:B------:R-:W-:-:S04]  /*82e0*/  SHF.R.U32.HI R0, RZ, 0x15, R3 ;  /* 0x00000015ff007819 */ /* 0x000fc80000011603 */
[----:B------:R-:W-:-:S04]  /*82f0*/  LOP3.LUT R0, R0, 0x1, RZ, 0xc0, !PT ;  /* 0x0000000100007812 */ /* 0x000fc800078ec0ff */
[----:B------:R-:W-:-:S04]  /*8300*/  IADD3 R0, PT, PT, R3, 0x88fffff, R0 ;  /* 0x088fffff03007810 */ /* 0x000fc80007ffe000 */
[----:B------:R-:W-:-:S04]  /*8310*/  SHF.R.U32.HI R0, RZ, 0x15, R0 ;  /* 0x00000015ff007819 */ /* 0x000fc80000011600 */
[----:B------:R-:W-:-:S07]  /*8320*/  LOP3.LUT R0, R0, 0xff, RZ, 0xc0, !PT ;  /* 0x000000ff00007812 */ /* 0x000fce00078ec0ff */
.L_x_6999:
[----:B------:R-:W-:-:S04]  /*8330*/  SHF.R.U32.HI R3, RZ, 0x18, R3 ;  /* 0x00000018ff037819 */ /* 0x000fc80000011603 */
[----:B------:R-:W-:-:S04]  /*8340*/  LOP3.LUT R0, R0, 0x80, R3, 0xf8, !PT ;  /* 0x0000008000007812 */ /* 0x000fc800078ef803 */
[----:B------:R-:W-:-:S07]  /*8350*/  PRMT R4, R0, 0x7610, R4 ;  /* 0x0000761000047816 */ /* 0x000fce0000000004 */
.L_x_6997:
[----:B------:R-:W-:Y:S05]  /*8360*/  BSYNC.RECONVERGENT B0 ;  /* 0x0000000000007941 */ /* 0x000fea0003800200 */
.L_x_6996:
[----:B------:R0:W-:Y:S01]  /*8370*/  STG.E.U8 desc[UR36][R8.64], R4 ;  /* 0x0000000408007986 */ /* 0x0001e2000c101124 */
[----:B------:R-:W-:Y:S05]  /*8380*/  BRA `(.L_x_6973) ;  /* 0x0000000000c07947 */ /* 0x000fea0003800000 */
.L_x_6989:
[----:B------:R-:W-:-:S13]  /*8390*/  ISETP.NE.AND P0, PT, R0, 0x1c, PT ;  /* 0x0000001c0000780c */ /* 0x000fda0003f05270 */
[----:B------:R-:W-:Y:S05]  /*83a0*/  @!P0 BRA `(.L_x_7000) ;  /* 0x0000000000ac8947 */ /* 0x000fea0003800000 */
[----:B------:R-:W-:-:S13]  /*83b0*/  ISETP.NE.AND P0, PT, R0, 0x1d, PT ;  /* 0x0000001d0000780c */ /* 0x000fda0003f05270 */
[----:B------:R-:W-:Y:S05]  /*83c0*/  @!P0 BRA `(.L_x_7001) ;  /* 0x00000000008c8947 */ /* 0x000fea0003800000 */
[----:B------:R-:W-:-:S13]  /*83d0*/  ISETP.NE.AND P0, PT, R0, 0x2c, PT ;  /* 0x0000002c0000780c */ /* 0x000fda0003f05270 */
[----:B------:R-:W-:Y:S05]  /*83e0*/  @!P0 BRA `(.L_x_7002) ;  /* 0x0000000000448947 */ /* 0x000fea0003800000 */
.L_x_6972:
        /* <DEDUP_REMOVED lines=16> */
.L_x_7003:
[----:B------:R-:W-:Y:S05]  /*84f0*/  BRA `(.L_x_6973) ;  /* 0x0000000000647947 */ /* 0x000fea0003800000 */
.L_x_7002:
        /* <DEDUP_REMOVED lines=16> */
.L_x_7001:
[----:B------:R-:W-:-:S04]  /*8600*/  LOP3.LUT R27, R27, 0xffff, RZ, 0xc0, !PT ;  /* 0x0000ffff1b1b7812 */ /* 0x000fc800078ec0ff */
[----:B------:R-:W-:-:S05]  /*8610*/  PRMT R27, R27, 0x8880, RZ ;  /* 0x000088801b1b7816 */ /* 0x000fca00000000ff */
[----:B------:R-:W-:-:S05]  /*8620*/  IMAD.MOV.U32 R4, RZ, RZ, R27 ;  /* 0x000000ffff047224 */ /* 0x000fca00078e001b */
[----:B------:R-:W-:-:S05]  /*8630*/  SHF.R.S32.HI R5, RZ, 0x1f, R4 ;  /* 0x0000001fff057819 */ /* 0x000fca0000011404 */
[----:B------:R0:W-:Y:S01]  /*8640*/  STG.E.64 desc[UR36][R8.64], R4 ;  /* 0x0000000408007986 */ /* 0x0001e2000c101b24 */
[----:B------:R-:W-:Y:S05]  /*8650*/  BRA `(.L_x_6973) ;  /* 0x00000000000c7947 */ /* 0x000fea0003800000 */
.L_x_7000:
[----:B------:R-:W-:-:S04]  /*8660*/  LOP3.LUT R27, R27, 0xffff, RZ, 0xc0, !PT ;  /* 0x0000ffff1b1b7812 */ /* 0x000fc800078ec0ff */
[----:B------:R-:W-:-:S05]  /*8670*/  PRMT R3, R27, 0x8880, RZ ;  /* 0x000088801b037816 */ /* 0x000fca00000000ff */
[----:B------:R0:W-:Y:S02]  /*8680*/  STG.E desc[UR36][R8.64], R3 ;  /* 0x0000000308007986 */ /* 0x0001e4000c101924 */
.L_x_6973:
        /* <DEDUP_REMOVED lines=23> */
.L_x_7008:
[----:B------:R4:W-:Y:S01]  /*8800*/  STG.E.U8 desc[UR36][R8.64], R22 ;  /* 0x0000001608007986 */ /* 0x0009e2000c101124 */
[----:B------:R-:W-:Y:S05]  /*8810*/  BRA `(.L_x_7010) ;  /* 0x0000000c00807947 */ /* 0x000fea0003800000 */
.L_x_7007:
        /* <DEDUP_REMOVED lines=12> */
.L_x_7012:
[----:B------:R-:W-:-:S04]  /*88e0*/  LOP3.LUT R22, R22, 0xffff, RZ, 0xc0, !PT ;  /* 0x0000ffff16167812 */ /* 0x000fc800078ec0ff */
[----:B------:R-:W-:-:S05]  /*88f0*/  PRMT R3, R22, 0x8880, RZ ;  /* 0x0000888016037816 */ /* 0x000fca00000000ff */
[----:B------:R2:W-:Y:S01]  /*8900*/  STG.E desc[UR36][R8.64], R3 ;  /* 0x0000000308007986 */ /* 0x0005e2000c101924 */
[----:B------:R-:W-:Y:S05]  /*8910*/  BRA `(.L_x_7010) ;  /* 0x0000000c00407947 */ /* 0x000fea0003800000 */
.L_x_7011:
[----:B------:R-:W-:-:S04]  /*8920*/  PRMT R3, R22, 0x8880, RZ ;  /* 0x0000888016037816 */ /* 0x000fc800000000ff */
[----:B------:R-:W-:-:S05]  /*8930*/  PRMT R3, R3, 0x7710, RZ ;  /* 0x0000771003037816 */ /* 0x000fca00000000ff */
[----:B------:R0:W-:Y:S01]  /*8940*/  STG.E.U16 desc[UR36][R8.64], R3 ;  /* 0x0000000308007986 */ /* 0x0001e2000c101524 */
[----:B------:R-:W-:Y:S05]  /*8950*/  BRA `(.L_x_7010) ;  /* 0x0000000c00307947 */ /* 0x000fea0003800000 */
.L_x_7006:
        /* <DEDUP_REMOVED lines=9> */
.L_x_7014:
[----:B------:R-:W0:Y:S02]  /*89f0*/  I2F.S8 R0, R22 ;  /* 0x0000001600007306 */ /* 0x000e240000001400 */
[----:B0-----:R-:W-:-:S05]  /*8a00*/  F2FP.F16.F32.PACK_AB R0, RZ, R0 ;  /* 0x00000000ff00723e */ /* 0x001fca00000000ff */
[----:B------:R0:W-:Y:S01]  /*8a10*/  STG.E.U16 desc[UR36][R8.64], R0 ;  /* 0x0000000008007986 */ /* 0x0001e2000c101524 */
[----:B------:R-:W-:Y:S05]  /*8a20*/  BRA `(.L_x_7010) ;  /* 0x0000000800fc7947 */ /* 0x000fea0003800000 */
.L_x_7013:
        /* <DEDUP_REMOVED lines=10> */
.L_x_7016:
[----:B------:R-:W0:Y:S02]  /*8ad0*/  I2F.S8 R22, R22 ;  /* 0x0000001600167306 */ /* 0x000e240000001400 */
[----:B0-----:R-:W-:-:S04]  /*8ae0*/  F2FP.F16.F32.PACK_AB R3, RZ, R22 ;  /* 0x00000016ff03723e */ /* 0x001fc800000000ff */
[----:B------:R-:W-:-:S05]  /*8af0*/  PRMT R3, R3, 0x5410, RZ ;  /* 0x0000541003037816 */ /* 0x000fca00000000ff */
[----:B------:R0:W-:Y:S01]  /*8b00*/  STG.E desc[UR36][R8.64], R3 ;  /* 0x0000000308007986 */ /* 0x0001e2000c101924 */
[----:B------:R-:W-:Y:S05]  /*8b10*/  BRA `(.L_x_7010) ;  /* 0x0000000800c07947 */ /* 0x000fea0003800000 */
.L_x_7015:
[----:B------:R-:W-:-:S04]  /*8b20*/  PRMT R4, R22, 0x8880, RZ ;  /* 0x0000888016047816 */ /* 0x000fc800000000ff */
[----:B------:R-:W-:-:S06]  /*8b30*/  PRMT R4, R4, 0x7710, RZ ;  /* 0x0000771004047816 */ /* 0x000fcc00000000ff */
[----:B------:R-:W0:Y:S02]  /*8b40*/  I2F.F64.S16 R4, R4 ;  /* 0x0000000400047312 */ /* 0x000e240000101c00 */
[----:B0-----:R0:W-:Y:S01]  /*8b50*/  STG.E.64 desc[UR36][R8.64], R4 ;  /* 0x0000000408007986 */ /* 0x0011e2000c101b24 */
[----:B------:R-:W-:Y:S05]  /*8b60*/  BRA `(.L_x_7010) ;  /* 0x0000000800ac7947 */ /* 0x000fea0003800000 */
.L_x_7005:
        /* <DEDUP_REMOVED lines=14> */
.L_x_7020:
        /* <DEDUP_REMOVED lines=17> */
.L_x_7023:
[----:B------:R-:W-:-:S04]  /*8d60*/  SHF.R.U32.HI R3, RZ, 0x18, R5 ;  /* 0x00000018ff037819 */ /* 0x000fc80000011605 */
[----:B------:R-:W-:-:S04]  /*8d70*/  LOP3.LUT R0, R0, 0x80, R3, 0xf8, !PT ;  /* 0x0000008000007812 */ /* 0x000fc800078ef803 */
[----:B------:R-:W-:-:S07]  /*8d80*/  PRMT R4, R0, 0x7610, R4 ;  /* 0x0000761000047816 */ /* 0x000fce0000000004 */
.L_x_7022:
[----:B------:R-:W-:Y:S05]  /*8d90*/  BSYNC.RECONVERGENT B0 ;  /* 0x0000000000007941 */ /* 0x000fea0003800200 */
.L_x_7021:
[----:B------:R0:W-:Y:S01]  /*8da0*/  STG.E.U8 desc[UR36][R8.64], R4 ;  /* 0x0000000408007986 */ /* 0x0001e2000c101124 */
[----:B------:R-:W-:Y:S05]  /*8db0*/  BRA `(.L_x_7010) ;  /* 0x0000000800187947 */ /* 0x000fea0003800000 */
.L_x_7019:
        /* <DEDUP_REMOVED lines=17> */
.L_x_7026:
[----:B------:R-:W-:-:S04]  /*8ed0*/  SHF.R.U32.HI R3, RZ, 0x18, R5 ;  /* 0x00000018ff037819 */ /* 0x000fc80000011605 */
[----:B------:R-:W-:-:S04]  /*8ee0*/  LOP3.LUT R0, R0, 0x80, R3, 0xf8, !PT ;  /* 0x0000008000007812 */ /* 0x000fc800078ef803 */
[----:B------:R-:W-:-:S07]  /*8ef0*/  PRMT R4, R0, 0x7610, R4 ;  /* 0x0000761000047816 */ /* 0x000fce0000000004 */
.L_x_7025:
[----:B------:R-:W-:Y:S05]  /*8f00*/  BSYNC.RECONVERGENT B0 ;  /* 0x0000000000007941 */ /* 0x000fea0003800200 */
.L_x_7024:
[----:B------:R0:W-:Y:S01]  /*8f10*/  STG.E.U8 desc[UR36][R8.64], R4 ;  /* 0x0000000408007986 */ /* 0x0001e2000c101124 */
[----:B------:R-:W-:Y:S05]  /*8f20*/  BRA `(.L_x_7010) ;  /* 0x0000000400bc7947 */ /* 0x000fea0003800000 */
.L_x_7018:
        /* <DEDUP_REMOVED lines=22> */
.L_x_7028:
[----:B------:R-:W-:-:S04]  /*9090*/  LOP3.LUT R22, R22, 0xffff, RZ, 0xc0, !PT ;  /* 0x0000ffff16167812 */ /* 0x000fc800078ec0ff */
[----:B------:R-:W-:-:S05]  /*90a0*/  PRMT R22, R22, 0x8880, RZ ;  /* 0x0000888016167816 */ /* 0x000fca00000000ff */
[----:B------:R-:W-:-:S05]  /*90b0*/  IMAD.MOV.U32 R4, RZ, RZ, R22 ;  /* 0x000000ffff047224 */ /* 0x000fca00078e0016 */
[----:B------:R-:W-:-:S05]  /*90c0*/  SHF.R.S32.HI R5, RZ, 0x1f, R4 ;  /* 0x0000001fff057819 */ /* 0x000fca0000011404 */
[----:B------:R0:W-:Y:S01]  /*90d0*/  STG.E.64 desc[UR36][R8.64], R4 ;  /* 0x0000000408007986 */ /* 0x0001e2000c101b24 */
[----:B------:R-:W-:Y:S05]  /*90e0*/  BRA `(.L_x_7010) ;  /* 0x00000004004c7947 */ /* 0x000fea0003800000 */
.L_x_7027:
[----:B------:R-:W-:-:S04]  /*90f0*/  LOP3.LUT R22, R22, 0xffff, RZ, 0xc0, !PT ;  /* 0x0000ffff16167812 */ /* 0x000fc800078ec0ff */
[----:B------:R-:W-:-:S05]  /*9100*/  PRMT R3, R22, 0x8880, RZ ;  /* 0x0000888016037816 */ /* 0x000fca00000000ff */
[----:B------:R0:W-:Y:S01]  /*9110*/  STG.E desc[UR36][R8.64], R3 ;  /* 0x0000000308007986 */ /* 0x0001e2000c101924 */
[----:B------:R-:W-:Y:S05]  /*9120*/  BRA `(.L_x_7010) ;  /* 0x00000004003c7947 */ /* 0x000fea0003800000 */
.L_x_7017:
        /* <DEDUP_REMOVED lines=10> */
.L_x_7030:
[----:B------:R-:W-:Y:S02]  /*91d0*/  PRMT R4, R22, 0x8880, RZ ;  /* 0x0000888016047816 */ /* 0x000fe400000000ff */
[----:B------:R-:W-:Y:S02]  /*91e0*/  CS2R R6, SRZ ;  /* 0x0000000000067805 */ /* 0x000fe4000001ff00 */
[----:B------:R-:W-:-:S06]  /*91f0*/  PRMT R4, R4, 0x7710, RZ ;  /* 0x0000771004047816 */ /* 0x000fcc00000000ff */
[----:B------:R-:W0:Y:S02]  /*9200*/  I2F.F64.S16 R4, R4 ;  /* 0x0000000400047312 */ /* 0x000e240000101c00 */
[----:B0-----:R0:W-:Y:S01]  /*9210*/  STG.E.128 desc[UR36][R8.64], R4 ;  /* 0x0000000408007986 */ /* 0x0011e2000c101d24 */
[----:B------:R-:W-:Y:S05]  /*9220*/  BRA `(.L_x_7010) ;  /* 0x0000000000fc7947 */ /* 0x000fea0003800000 */
.L_x_7029:
[----:B------:R-:W-:-:S13]  /*9230*/  ISETP.NE.AND P0, PT, R0, 0xf, PT ;  /* 0x0000000f0000780c */ /* 0x000fda0003f05270 */
[----:B------:R-:W-:Y:S05]  /*9240*/  @!P0 BRA `(.L_x_7031) ;  /* 0x0000000000e88947 */ /* 0x000fea0003800000 */
[----:B------:R-:W-:-:S13]  /*9250*/  ISETP.NE.AND P0, PT, R0, 0x17, PT ;  /* 0x000000170000780c */ /* 0x000fda0003f05270 */
[----:B------:R-:W-:Y:S05]  /*9260*/  @!P0 BRA `(.L_x_7032) ;  /* 0x0000000000908947 */ /* 0x000fea0003800000 */
[----:B------:R-:W-:-:S13]  /*9270*/  ISETP.NE.AND P0, PT, R0, 0x18, PT ;  /* 0x000000180000780c */ /* 0x000fda0003f05270 */
[----:B------:R-:W-:Y:S05]  /*9280*/  @!P0 BRA `(.L_x_7033) ;  /* 0x0000000000448947 */ /* 0x000fea0003800000 */
.L_x_7009:
        /* <DEDUP_REMOVED lines=16> */
.L_x_7034:
[----:B------:R-:W-:Y:S05]  /*9390*/  BRA `(.L_x_7010) ;  /* 0x0000000000a07947 */ /* 0x000fea0003800000 */
.L_x_7033:
        /* <DEDUP_REMOVED lines=13> */
.L_x_7036:
[----:B------:R-:W-:Y:S05]  /*9470*/  BSYNC.RECONVERGENT B0 ;  /* 0x0000000000007941 */ /* 0x000fea0003800200 */
.L_x_7035:
[----:B------:R-:W-:-:S05]  /*9480*/  LOP3.LUT R3, R0, 0x80, R3, 0xf8, !PT ;  /* 0x0000008000037812 */ /* 0x000fca00078ef803 */
[----:B------:R0:W-:Y:S01]  /*9490*/  STG.E.U8 desc[UR36][R8.64], R3 ;  /* 0x0000000308007986 */ /* 0x0001e2000c101124 */
[----:B------:R-:W-:Y:S05]  /*94a0*/  BRA `(.L_x_7010) ;  /* 0x00000000005c7947 */ /* 0x000fea0003800000 */
.L_x_7032:
        /* <DEDUP_REMOVED lines=12> */
.L_x_7038:
[----:B------:R-:W-:Y:S01]  /*9570*/  IMAD.MOV.U32 R0, RZ, RZ, 0x7f ;  /* 0x0000007fff007424 */ /* 0x000fe200078e00ff */
[----:B------:R-:W-:-:S04]  /*9580*/  ISETP.GT.U32.AND P0, PT, R3, 0x7f800000, PT ;  /* 0x7f8000000300780c */ /* 0x000fc80003f04070 */
[----:B------:R-:W-:-:S09]  /*9590*/  SEL R0, R0, 0x7c, P0 ;  /* 0x0000007c00007807 */ /* 0x000fd20000000000 */
.L_x_7039:
[----:B------:R-:W-:Y:S05]  /*95a0*/  BSYNC.RECONVERGENT B0 ;  /* 0x0000000000007941 */ /* 0x000fea0003800200 */
.L_x_7037:
[----:B------:R-:W-:-:S04]  /*95b0*/  SHF.R.U32.HI R3, RZ, 0x18, R5 ;  /* 0x00000018ff037819 */ /* 0x000fc80000011605 */
[----:B------:R-:W-:-:S05]  /*95c0*/  LOP3.LUT R3, R0, 0x80, R3, 0xf8, !PT ;  /* 0x0000008000037812 */ /* 0x000fca00078ef803 */
[----:B------:R0:W-:Y:S01]  /*95d0*/  STG.E.U8 desc[UR36][R8.64], R3 ;  /* 0x0000000308007986 */ /* 0x0001e2000c101124 */
[----:B------:R-:W-:Y:S05]  /*95e0*/  BRA `(.L_x_7010) ;  /* 0x00000000000c7947 */ /* 0x000fea0003800000 */
.L_x_7031:
[----:B------:R-:W0:Y:S02]  /*95f0*/  I2F.S8 R0, R22 ;  /* 0x0000001600007306 */ /* 0x000e240000001400 */
[----:B0-----:R-:W-:-:S05]  /*9600*/  F2FP.BF16.F32.PACK_AB R0, RZ, R0 ;  /* 0x00000000ff00723e */ /* 0x001fca00000010ff */
[----:B------:R0:W-:Y:S02]  /*9610*/  STG.E.U16 desc[UR36][R8.64], R0 ;  /* 0x0000000008007986 */ /* 0x0001e4000c101524 */
.L_x_7010:
[----:B------:R-:W-:-:S07]  /*9620*/  VIADD R23, R23, 0x80 ;  /* 0x0000008017177836 */ /* 0x000fce0000000000 */
.L_x_6967:
[----:B------:R-:W-:-:S13]  /*9630*/  ISETP.GE.AND P0, PT, R23, R16, PT ;  /* 0x000000101700720c */ /* 0x000fda0003f06270 */
[----:B------:R-:W-:Y:S05]  /*9640*/  @P0 BREAK.RELIABLE B6 ;  /* 0x0000000000060942 */ /* 0x000fea0003800100 */
[----:B------:R-:W-:Y:S05]  /*9650*/  @P0 BRA `(.L_x_7004) ;  /* 0x0000000c00e00947 */ /* 0x000fea0003800000 */
[----:B------:R-:W-:Y:S05]  /*9660*/  BSYNC.RELIABLE B6 ;  /* 0x0000000000067941 */ /* 0x000fea0003800100 */
.L_x_6966:
        /* <DEDUP_REMOVED lines=20> */
.L_x_7043:
[----:B------:R0:W-:Y:S01]  /*97b0*/  STG.E.U8 desc[UR36][R8.64], R19 ;  /* 0x0000001308007986 */ /* 0x0001e2000c101124 */
[----:B------:R-:W-:Y:S05]  /*97c0*/  BRA `(.L_x_7045) ;  /* 0x0000000c00807947 */ /* 0x000fea0003800000 */
.L_x_7042:
        /* <DEDUP_REMOVED lines=12> */
.L_x_7047:
[----:B------:R-:W-:-:S04]  /*9890*/  LOP3.LUT R19, R19, 0xffff, RZ, 0xc0, !PT ;  /* 0x0000ffff13137812 */ /* 0x000fc800078ec0ff */
[----:B------:R-:W-:-:S05]  /*98a0*/  PRMT R3, R19, 0x8880, RZ ;  /* 0x0000888013037816 */ /* 0x000fca00000000ff */
[----:B------:R0:W-:Y:S01]  /*98b0*/  STG.E desc[UR36][R8.64], R3 ;  /* 0x0000000308007986 */ /* 0x0001e2000c101924 */
[----:B------:R-:W-:Y:S05]  /*98c0*/  BRA `(.L_x_7045) ;  /* 0x0000000c00407947 */ /* 0x000fea0003800000 */
.L_x_7046:
[----:B------:R-:W-:-:S04]  /*98d0*/  PRMT R3, R19, 0x8880, RZ ;  /* 0x0000888013037816 */ /* 0x000fc800000000ff */
[----:B------:R-:W-:-:S05]  /*98e0*/  PRMT R3, R3, 0x7710, RZ ;  /* 0x0000771003037816 */ /* 0x000fca00000000ff */
[----:B------:R0:W-:Y:S01]  /*98f0*/  STG.E.U16 desc[UR36][R8.64], R3 ;  /* 0x0000000308007986 */ /* 0x0001e2000c101524 */
[----:B------:R-:W-:Y:S05]  /*9900*/  BRA `(.L_x_7045) ;  /* 0x0000000c00307947 */ /* 0x000fea0003800000 */
.L_x_7041:
        /* <DEDUP_REMOVED lines=9> */
.L_x_7049:
[----:B------:R-:W0:Y:S02]  /*99a0*/  I2F.S8 R0, R19 ;  /* 0x0000001300007306 */ /* 0x000e240000001400 */
[----:B0-----:R-:W-:-:S05]  /*99b0*/  F2FP.F16.F32.PACK_AB R0, RZ, R0 ;  /* 0x00000000ff00723e */ /* 0x001fca00000000ff */
[----:B------:R0:W-:Y:S01]  /*99c0*/  STG.E.U16 desc[UR36][R8.64], R0 ;  /* 0x0000000008007986 */ /* 0x0001e2000c101524 */
[----:B------:R-:W-:Y:S05]  /*99d0*/  BRA `(.L_x_7045) ;  /* 0x0000000800fc7947 */ /* 0x000fea0003800000 */
.L_x_7048:
        /* <DEDUP_REMOVED lines=10> */
.L_x_7051:
[----:B------:R-:W0:Y:S02]  /*9a80*/  I2F.S8 R19, R19 ;  /* 0x0000001300137306 */ /* 0x000e240000001400 */
[----:B0-----:R-:W-:-:S04]  /*9a90*/  F2FP.F16.F32.PACK_AB R3, RZ, R19 ;  /* 0x00000013ff03723e */ /* 0x001fc800000000ff */
[----:B------:R-:W-:-:S05]  /*9aa0*/  PRMT R3, R3, 0x5410, RZ ;  /* 0x0000541003037816 */ /* 0x000fca00000000ff */
[----:B------:R2:W-:Y:S01]  /*9ab0*/  STG.E desc[UR36][R8.64], R3 ;  /* 0x0000000308007986 */ /* 0x0005e2000c101924 */
[----:B------:R-:W-:Y:S05]  /*9ac0*/  BRA `(.L_x_7045) ;  /* 0x0000000800c07947 */ /* 0x000fea0003800000 */
.L_x_7050:
[----:B------:R-:W-:-:S04]  /*9ad0*/  PRMT R4, R19, 0x8880, RZ ;  /* 0x0000888013047816 */ /* 0x000fc800000000ff */
[----:B------:R-:W-:-:S06]  /*9ae0*/  PRMT R4, R4, 0x7710, RZ ;  /* 0x0000771004047816 */ /* 0x000fcc00000000ff */
[----:B------:R-:W0:Y:S02]  /*9af0*/  I2F.F64.S16 R4, R4 ;  /* 0x0000000400047312 */ /* 0x000e240000101c00 */
[----:B0-----:R4:W-:Y:S01]  /*9b00*/  STG.E.64 desc[UR36][R8.64], R4 ;  /* 0x0000000408007986 */ /* 0x0019e2000c101b24 */
[----:B------:R-:W-:Y:S05]  /*9b10*/  BRA `(.L_x_7045) ;  /* 0x0000000800ac7947 */ /* 0x000fea0003800000 */
.L_x_7040:
        /* <DEDUP_REMOVED lines=14> */
.L_x_7055:
        /* <DEDUP_REMOVED lines=17> */
.L_x_7058:
[----:B------:R-:W-:-:S04]  /*9d10*/  SHF.R.U32.HI R3, RZ, 0x18, R19 ;  /* 0x00000018ff037819 */ /* 0x000fc80000011613 */
[----:B------:R-:W-:-:S04]  /*9d20*/  LOP3.LUT R0, R0, 0x80, R3, 0xf8, !PT ;  /* 0x0000008000007812 */ /* 0x000fc800078ef803 */
[----:B------:R-:W-:-:S07]  /*9d30*/  PRMT R4, R0, 0x7610, R4 ;  /* 0x0000761000047816 */ /* 0x000fce0000000004 */
.L_x_7057:
[----:B------:R-:W-:Y:S05]  /*9d40*/  BSYNC.RECONVERGENT B0 ;  /* 0x0000000000007941 */ /* 0x000fea0003800200 */
.L_x_7056:
[----:B------:R0:W-:Y:S01]  /*9d50*/  STG.E.U8 desc[UR36][R8.64], R4 ;  /* 0x0000000408007986 */ /* 0x0001e2000c101124 */
[----:B------:R-:W-:Y:S05]  /*9d60*/  BRA `(.L_x_7045) ;  /* 0x0000000800187947 */ /* 0x000fea0003800000 */
.L_x_7054:
        /* <DEDUP_REMOVED lines=17> */
.L_x_7061:
[----:B------:R-:W-:-:S04]  /*9e80*/  SHF.R.U32.HI R3, RZ, 0x18, R19 ;  /* 0x00000018ff037819 */ /* 0x000fc80000011613 */
[----:B------:R-:W-:-:S04]  /*9e90*/  LOP3.LUT R0, R0, 0x80, R3, 0xf8, !PT ;  /* 0x0000008000007812 */ /* 0x000fc800078ef803 */
[----:B------:R-:W-:-:S07]  /*9ea0*/  PRMT R4, R0, 0x7610, R4 ;  /* 0x0000761000047816 */ /* 0x000fce0000000004 */
.L_x_7060:
[----:B------:R-:W-:Y:S05]  /*9eb0*/  BSYNC.RECONVERGENT B0 ;  /* 0x0000000000007941 */ /* 0x000fea0003800200 */
.L_x_7059:
[----:B------:R0:W-:Y:S01]  /*9ec0*/  STG.E.U8 desc[UR36][R8.64], R4 ;  /* 0x0000000408007986 */ /* 0x0001e2000c101124 */
[----:B------:R-:W-:Y:S05]  /*9ed0*/  BRA `(.L_x_7045) ;  /* 0x0000000400bc7947 */ /* 0x000fea0003800000 */
.L_x_7053:
        /* <DEDUP_REMOVED lines=22> */
.L_x_7063:
[----:B------:R-:W-:-:S04]  /*a040*/  LOP3.LUT R19, R19, 0xffff, RZ, 0xc0, !PT ;  /* 0x0000ffff13137812 */ /* 0x000fc800078ec0ff */
[----:B------:R-:W-:-:S05]  /*a050*/  PRMT R19, R19, 0x8880, RZ ;  /* 0x0000888013137816 */ /* 0x000fca00000000ff */
[----:B------:R-:W-:-:S05]  /*a060*/  IMAD.MOV.U32 R4, RZ, RZ, R19 ;  /* 0x000000ffff047224 */ /* 0x000fca00078e0013 */
[----:B------:R-:W-:-:S05]  /*a070*/  SHF.R.S32.HI R5, RZ, 0x1f, R4 ;  /* 0x0000001fff057819 */ /* 0x000fca0000011404 */
[----:B------:R0:W-:Y:S01]  /*a080*/  STG.E.64 desc[UR36][R8.64], R4 ;  /* 0x0000000408007986 */ /* 0x0001e2000c101b24 */
[----:B------:R-:W-:Y:S05]  /*a090*/  BRA `(.L_x_7045) ;  /* 0x00000004004c7947 */ /* 0x000fea0003800000 */
.L_x_7062:
[----:B------:R-:W-:-:S04]  /*a0a0*/  LOP3.LUT R19, R19, 0xffff, RZ, 0xc0, !PT ;  /* 0x0000ffff13137812 */ /* 0x000fc800078ec0ff */
[----:B------:R-:W-:-:S05]  /*a0b0*/  PRMT R3, R19, 0x8880, RZ ;  /* 0x0000888013037816 */ /* 0x000fca00000000ff */
[----:B------:R0:W-:Y:S01]  /*a0c0*/  STG.E desc[UR36][R8.64], R3 ;  /* 0x0000000308007986 */ /* 0x0001e2000c101924 */
[----:B------:R-:W-:Y:S05]  /*a0d0*/  BRA `(.L_x_7045) ;  /* 0x00000004003c7947 */ /* 0x000fea0003800000 */
.L_x_7052:
        /* <DEDUP_REMOVED lines=10> */
.L_x_7065:
[----:B------:R-:W-:Y:S02]  /*a180*/  PRMT R4, R19, 0x8880, RZ ;  /* 0x0000888013047816 */ /* 0x000fe400000000ff */
[----:B------:R-:W-:Y:S02]  /*a190*/  CS2R R6, SRZ ;  /* 0x0000000000067805 */ /* 0x000fe4000001ff00 */
[----:B------:R-:W-:-:S06]  /*a1a0*/  PRMT R4, R4, 0x7710, RZ ;  /* 0x0000771004047816 */ /* 0x000fcc00000000ff */
[----:B------:R-:W0:Y:S02]  /*a1b0*/  I2F.F64.S16 R4, R4 ;  /* 0x0000000400047312 */ /* 0x000e240000101c00 */
[----:B0-----:R0:W-:Y:S01]  /*a1c0*/  STG.E.128 desc[UR36][R8.64], R4 ;  /* 0x0000000408007986 */ /* 0x0011e2000c101d24 */
[----:B------:R-:W-:Y:S05]  /*a1d0*/  BRA `(.L_x_7045) ;  /* 0x0000000000fc7947 */ /* 0x000fea0003800000 */
.L_x_7064:
[----:B------:R-:W-:-:S13]  /*a1e0*/  ISETP.NE.AND P0, PT, R0, 0xf, PT ;  /* 0x0000000f0000780c */ /* 0x000fda0003f05270 */
[----:B------:R-:W-:Y:S05]  /*a1f0*/  @!P0 BRA `(.L_x_7066) ;  /* 0x0000000000e88947 */ /* 0x000fea0003800000 */
[----:B------:R-:W-:-:S13]  /*a200*/  ISETP.NE.AND P0, PT, R0, 0x17, PT ;  /* 0x000000170000780c */ /* 0x000fda0003f05270 */
[----:B------:R-:W-:Y:S05]  /*a210*/  @!P0 BRA `(.L_x_7067) ;  /* 0x0000000000908947 */ /* 0x000fea0003800000 */
[----:B------:R-:W-:-:S13]  /*a220*/  ISETP.NE.AND P0, PT, R0, 0x18, PT ;  /* 0x000000180000780c */ /* 0x000fda0003f05270 */
[----:B------:R-:W-:Y:S05]  /*a230*/  @!P0 BRA `(.L_x_7068) ;  /* 0x0000000000448947 */ /* 0x000fea0003800000 */
.L_x_7044:
        /* <DEDUP_REMOVED lines=16> */
.L_x_7069:
[----:B------:R-:W-:Y:S05]  /*a340*/  BRA `(.L_x_7045) ;  /* 0x0000000000a07947 */ /* 0x000fea0003800000 */
.L_x_7068:
        /* <DEDUP_REMOVED lines=13> */
.L_x_7071:
[----:B------:R-:W-:Y:S05]  /*a420*/  BSYNC.RECONVERGENT B0 ;  /* 0x0000000000007941 */ /* 0x000fea0003800200 */
.L_x_7070:
[----:B------:R-:W-:-:S05]  /*a430*/  LOP3.LUT R3, R0, 0x80, R3, 0xf8, !PT ;  /* 0x0000008000037812 */ /* 0x000fca00078ef803 */
[----:B------:R0:W-:Y:S01]  /*a440*/  STG.E.U8 desc[UR36][R8.64], R3 ;  /* 0x0000000308007986 */ /* 0x0001e2000c101124 */
[----:B------:R-:W-:Y:S05]  /*a450*/  BRA `(.L_x_7045) ;  /* 0x00000000005c7947 */ /* 0x000fea0003800000 */
.L_x_7067:
        /* <DEDUP_REMOVED lines=12> */
.L_x_7073:
[----:B------:R-:W-:Y:S01]  /*a520*/  IMAD.MOV.U32 R0, RZ, RZ, 0x7f ;  /* 0x0000007fff007424 */ /* 0x000fe200078e00ff */
[----:B------:R-:W-:-:S04]  /*a530*/  ISETP.GT.U32.AND P0, PT, R3, 0x7f800000, PT ;  /* 0x7f8000000300780c */ /* 0x000fc80003f04070 */
[----:B------:R-:W-:-:S09]  /*a540*/  SEL R0, R0, 0x7c, P0 ;  /* 0x0000007c00007807 */ /* 0x000fd20000000000 */
.L_x_7074:
[----:B------:R-:W-:Y:S05]  /*a550*/  BSYNC.RECONVERGENT B0 ;  /* 0x0000000000007941 */ /* 0x000fea0003800200 */
.L_x_7072:
[----:B------:R-:W-:-:S04]  /*a560*/  SHF.R.U32.HI R3, RZ, 0x18, R19 ;  /* 0x00000018ff037819 */ /* 0x000fc80000011613 */
[----:B------:R-:W-:-:S05]  /*a570*/  LOP3.LUT R3, R0, 0x80, R3, 0xf8, !PT ;  /* 0x0000008000037812 */ /* 0x000fca00078ef803 */
[----:B------:R0:W-:Y:S01]  /*a580*/  STG.E.U8 desc[UR36][R8.64], R3 ;  /* 0x0000000308007986 */ /* 0x0001e2000c101124 */
[----:B------:R-:W-:Y:S05]  /*a590*/  BRA `(.L_x_7045) ;  /* 0x00000000000c7947 */ /* 0x000fea0003800000 */
.L_x_7066:
[----:B------:R-:W0:Y:S02]  /*a5a0*/  I2F.S8 R0, R19 ;  /* 0x0000001300007306 */ /* 0x000e240000001400 */
[----:B0-----:R-:W-:-:S05]  /*a5b0*/  F2FP.BF16.F32.PACK_AB R0, RZ, R0 ;  /* 0x00000000ff00723e */ /* 0x001fca00000010ff */
[----:B------:R0:W-:Y:S02]  /*a5c0*/  STG.E.U16 desc[UR36][R8.64], R0 ;  /* 0x0000000008007986 */ /* 0x0001e4000c101524 */
.L_x_7045:
[----:B------:R-:W-:-:S07]  /*a5d0*/  VIADD R23, R23, 0x80 ;  /* 0x0000008017177836 */ /* 0x000fce0000000000 */
.L_x_7004:
[----:B------:R-:W-:Y:S05]  /*a5e0*/  BSYNC.RECONVERGENT B7 ;  /* 0x0000000000077941 */ /* 0x000fea0003800200 */
.L_x_6965:
        /* <DEDUP_REMOVED lines=21> */
.L_x_7078:
[----:B------:R-:W-:Y:S01]  /*a740*/  STG.E.U8 desc[UR36][R2.64], R17 ;  /* 0x0000001102007986 */ /* 0x000fe2000c101124 */
[----:B------:R-:W-:Y:S05]  /*a750*/  EXIT ;  /* 0x000000000000794d */ /* 0x000fea0003800000 */
.L_x_7077:
        /* <DEDUP_REMOVED lines=12> */
.L_x_7081:
[----:B------:R-:W-:-:S04]  /*a820*/  LOP3.LUT R17, R17, 0xffff, RZ, 0xc0, !PT ;  /* 0x0000ffff11117812 */ /* 0x000fc800078ec0ff */
[----:B------:R-:W-:-:S05]  /*a830*/  PRMT R5, R17, 0x8880, RZ ;  /* 0x0000888011057816 */ /* 0x000fca00000000ff */
[----:B------:R-:W-:Y:S01]  /*a840*/  STG.E desc[UR36][R2.64], R5 ;  /* 0x0000000502007986 */ /* 0x000fe2000c101924 */
[----:B------:R-:W-:Y:S05]  /*a850*/  EXIT ;  /* 0x000000000000794d */ /* 0x000fea0003800000 */
.L_x_7080:
[----:B------:R-:W-:-:S04]  /*a860*/  PRMT R5, R17, 0x8880, RZ ;  /* 0x0000888011057816 */ /* 0x000fc800000000ff */
[----:B------:R-:W-:-:S05]  /*a870*/  PRMT R5, R5, 0x7710, RZ ;  /* 0x0000771005057816 */ /* 0x000fca00000000ff */
[----:B------:R-:W-:Y:S01]  /*a880*/  STG.E.U16 desc[UR36][R2.64], R5 ;  /* 0x0000000502007986 */ /* 0x000fe2000c101524 */
[----:B------:R-:W-:Y:S05]  /*a890*/  EXIT ;  /* 0x000000000000794d */ /* 0x000fea0003800000 */
.L_x_7076:
        /* <DEDUP_REMOVED lines=9> */
.L_x_7083:
[----:B------:R-:W0:Y:S02]  /*a930*/  I2F.S8 R0, R17 ;  /* 0x0000001100007306 */ /* 0x000e240000001400 */
[----:B0-----:R-:W-:-:S05]  /*a940*/  F2FP.F16.F32.PACK_AB R0, RZ, R0 ;  /* 0x00000000ff00723e */ /* 0x001fca00000000ff */
[----:B------:R-:W-:Y:S01]  /*a950*/  STG.E.U16 desc[UR36][R2.64], R0 ;  /* 0x0000000002007986 */ /* 0x000fe2000c101524 */
[----:B------:R-:W-:Y:S05]  /*a960*/  EXIT ;  /* 0x000000000000794d */ /* 0x000fea0003800000 */
.L_x_7082:
        /* <DEDUP_REMOVED lines=10> */
.L_x_7085:
[----:B------:R-:W0:Y:S02]  /*aa10*/  I2F.S8 R17, R17 ;  /* 0x0000001100117306 */ /* 0x000e240000001400 */
[----:B0-----:R-:W-:-:S04]  /*aa20*/  F2FP.F16.F32.PACK_AB R5, RZ, R17 ;  /* 0x00000011ff05723e */ /* 0x001fc800000000ff */
[----:B------:R-:W-:-:S05]  /*aa30*/  PRMT R5, R5, 0x5410, RZ ;  /* 0x0000541005057816 */ /* 0x000fca00000000ff */
[----:B------:R-:W-:Y:S01]  /*aa40*/  STG.E desc[UR36][R2.64], R5 ;  /* 0x0000000502007986 */ /* 0x000fe2000c101924 */
[----:B------:R-:W-:Y:S05]  /*aa50*/  EXIT ;  /* 0x000000000000794d */ /* 0x000fea0003800000 */
.L_x_7084:
[----:B------:R-:W-:-:S04]  /*aa60*/  PRMT R4, R17, 0x8880, RZ ;  /* 0x0000888011047816 */ /* 0x000fc800000000ff */
[----:B------:R-:W-:-:S06]  /*aa70*/  PRMT R4, R4, 0x7710, RZ ;  /* 0x0000771004047816 */ /* 0x000fcc00000000ff */
[----:B------:R-:W0:Y:S02]  /*aa80*/  I2F.F64.S16 R4, R4 ;  /* 0x0000000400047312 */ /* 0x000e240000101c00 */
[----:B0-----:R-:W-:Y:S01]  /*aa90*/  STG.E.64 desc[UR36][R2.64], R4 ;  /* 0x0000000402007986 */ /* 0x001fe2000c101b24 */
[----:B------:R-:W-:Y:S05]  /*aaa0*/  EXIT ;  /* 0x000000000000794d */ /* 0x000fea0003800000 */
.L_x_7075:
        /* <DEDUP_REMOVED lines=14> */
.L_x_7089:
        /* <DEDUP_REMOVED lines=18> */
.L_x_7092:
[----:B------:R-:W-:-:S04]  /*acb0*/  SHF.R.U32.HI R5, RZ, 0x18, R5 ;  /* 0x00000018ff057819 */ /* 0x000fc80000011605 */
[----:B------:R-:W-:-:S07]  /*acc0*/  LOP3.LUT R0, R0, 0x80, R5, 0xf8, !PT ;  /* 0x0000008000007812 */ /* 0x000fce00078ef805 */
.L_x_7091:
[----:B------:R-:W-:Y:S05]  /*acd0*/  BSYNC.RECONVERGENT B0 ;  /* 0x0000000000007941 */ /* 0x000fea0003800200 */
.L_x_7090:
[----:B------:R-:W-:Y:S01]  /*ace0*/  STG.E.U8 desc[UR36][R2.64], R0 ;  /* 0x0000000002007986 */ /* 0x000fe2000c101124 */
[----:B------:R-:W-:Y:S05]  /*acf0*/  EXIT ;  /* 0x000000000000794d */ /* 0x000fea0003800000 */
.L_x_7088:
        /* <DEDUP_REMOVED lines=18> */
.L_x_7095:
[----:B------:R-:W-:-:S04]  /*ae20*/  SHF.R.U32.HI R5, RZ, 0x18, R5 ;  /* 0x00000018ff057819 */ /* 0x000fc80000011605 */
[----:B------:R-:W-:-:S07]  /*ae30*/  LOP3.LUT R0, R0, 0x80, R5, 0xf8, !PT ;  /* 0x0000008000007812 */ /* 0x000fce00078ef805 */
.L_x_7094:
[----:B------:R-:W-:Y:S05]  /*ae40*/  BSYNC.RECONVERGENT B0 ;  /* 0x0000000000007941 */ /* 0x000fea0003800200 */
.L_x_7093:
[----:B------:R-:W-:Y:S01]  /*ae50*/  STG.E.U8 desc[UR36][R2.64], R0 ;  /* 0x0000000002007986 */ /* 0x000fe2000c101124 */
[----:B------:R-:W-:Y:S05]  /*ae60*/  EXIT ;  /* 0x000000000000794d */ /* 0x000fea0003800000 */
.L_x_7087:
        /* <DEDUP_REMOVED lines=22> */
.L_x_7097:
[----:B------:R-:W-:-:S04]  /*afd0*/  LOP3.LUT R17, R17, 0xffff, RZ, 0xc0, !PT ;  /* 0x0000ffff11117812 */ /* 0x000fc800078ec0ff */
[----:B------:R-:W-:-:S05]  /*afe0*/  PRMT R17, R17, 0x8880, RZ ;  /* 0x0000888011117816 */ /* 0x000fca00000000ff */
[----:B------:R-:W-:-:S05]  /*aff0*/  IMAD.MOV.U32 R4, RZ, RZ, R17 ;  /* 0x000000ffff047224 */ /* 0x000fca00078e0011 */
[----:B------:R-:W-:-:S05]  /*b000*/  SHF.R.S32.HI R5, RZ, 0x1f, R4 ;  /* 0x0000001fff057819 */ /* 0x000fca0000011404 */
[----:B------:R-:W-:Y:S01]  /*b010*/  STG.E.64 desc[UR36][R2.64], R4 ;  /* 0x0000000402007986 */ /* 0x000fe2000c101b24 */
[----:B------:R-:W-:Y:S05]  /*b020*/  EXIT ;  /* 0x000000000000794d */ /* 0x000fea0003800000 */
.L_x_7096:
[----:B------:R-:W-:-:S04]  /*b030*/  LOP3.LUT R17, R17, 0xffff, RZ, 0xc0, !PT ;  /* 0x0000ffff11117812 */ /* 0x000fc800078ec0ff */
[----:B------:R-:W-:-:S05]  /*b040*/  PRMT R5, R17, 0x8880, RZ ;  /* 0x0000888011057816 */ /* 0x000fca00000000ff */
[----:B------:R-:W-:Y:S01]  /*b050*/  STG.E desc[UR36][R2.64], R5 ;  /* 0x0000000502007986 */ /* 0x000fe2000c101924 */
[----:B------:R-:W-:Y:S05]  /*b060*/  EXIT ;  /* 0x000000000000794d */ /* 0x000fea0003800000 */
.L_x_7086:
        /* <DEDUP_REMOVED lines=10> */
.L_x_7099:
[----:B------:R-:W-:Y:S02]  /*b110*/  PRMT R4, R17, 0x8880, RZ ;  /* 0x0000888011047816 */ /* 0x000fe400000000ff */
[----:B------:R-:W-:Y:S02]  /*b120*/  CS2R R6, SRZ ;  /* 0x0000000000067805 */ /* 0x000fe4000001ff00 */
[----:B------:R-:W-:-:S06]  /*b130*/  PRMT R4, R4, 0x7710, RZ ;  /* 0x0000771004047816 */ /* 0x000fcc00000000ff */
[----:B------:R-:W0:Y:S02]  /*b140*/  I2F.F64.S16 R4, R4 ;  /* 0x0000000400047312 */ /* 0x000e240000101c00 */
[----:B0-----:R-:W-:Y:S01]  /*b150*/  STG.E.128 desc[UR36][R2.64], R4 ;  /* 0x0000000402007986 */ /* 0x001fe2000c101d24 */
[----:B------:R-:W-:Y:S05]  /*b160*/  EXIT ;  /* 0x000000000000794d */ /* 0x000fea0003800000 */
.L_x_7098:
[----:B------:R-:W-:-:S13]  /*b170*/  ISETP.NE.AND P0, PT, R0, 0xf, PT ;  /* 0x0000000f0000780c */ /* 0x000fda0003f05270 */
[----:B------:R-:W-:Y:S05]  /*b180*/  @!P0 BRA `(.L_x_7100) ;  /* 0x0000000000e88947 */ /* 0x000fea0003800000 */
[----:B------:R-:W-:-:S13]  /*b190*/  ISETP.NE.AND P0, PT, R0, 0x17, PT ;  /* 0x000000170000780c */ /* 0x000fda0003f05270 */
[----:B------:R-:W-:Y:S05]  /*b1a0*/  @!P0 BRA `(.L_x_7101) ;  /* 0x0000000000908947 */ /* 0x000fea0003800000 */
[----:B------:R-:W-:-:S13]  /*b1b0*/  ISETP.NE.AND P0, PT, R0, 0x18, PT ;  /* 0x000000180000780c */ /* 0x000fda0003f05270 */
[----:B------:R-:W-:Y:S05]  /*b1c0*/  @!P0 BRA `(.L_x_7102) ;  /* 0x0000000000448947 */ /* 0x000fea0003800000 */
.L_x_7079:
        /* <DEDUP_REMOVED lines=16> */
.L_x_7103:
[----:B------:R-:W-:Y:S05]  /*b2d0*/  EXIT ;  /* 0x000000000000794d */ /* 0x000fea0003800000 */
.L_x_7102:
        /* <DEDUP_REMOVED lines=13> */
.L_x_7105:
[----:B------:R-:W-:Y:S05]  /*b3b0*/  BSYNC.RECONVERGENT B0 ;  /* 0x0000000000007941 */ /* 0x000fea0003800200 */
.L_x_7104:
[----:B------:R-:W-:-:S05]  /*b3c0*/  LOP3.LUT R5, R0, 0x80, R5, 0xf8, !PT ;  /* 0x0000008000057812 */ /* 0x000fca00078ef805 */
[----:B------:R-:W-:Y:S01]  /*b3d0*/  STG.E.U8 desc[UR36][R2.64], R5 ;  /* 0x0000000502007986 */ /* 0x000fe2000c101124 */
[----:B------:R-:W-:Y:S05]  /*b3e0*/  EXIT ;  /* 0x000000000000794d */ /* 0x000fea0003800000 */
.L_x_7101:
        /* <DEDUP_REMOVED lines=12> */
.L_x_7107:
[----:B------:R-:W-:Y:S01]  /*b4b0*/  IMAD.MOV.U32 R0, RZ, RZ, 0x7f ;  /* 0x0000007fff007424 */ /* 0x000fe200078e00ff */
[----:B------:R-:W-:-:S04]  /*b4c0*/  ISETP.GT.U32.AND P0, PT, R4, 0x7f800000, PT ;  /* 0x7f8000000400780c */ /* 0x000fc80003f04070 */
[----:B------:R-:W-:-:S09]  /*b4d0*/  SEL R0, R0, 0x7c, P0 ;  /* 0x0000007c00007807 */ /* 0x000fd20000000000 */
.L_x_7108:
[----:B------:R-:W-:Y:S05]  /*b4e0*/  BSYNC.RECONVERGENT B0 ;  /* 0x0000000000007941 */ /* 0x000fea0003800200 */
.L_x_7106:
[----:B------:R-:W-:-:S04]  /*b4f0*/  SHF.R.U32.HI R5, RZ, 0x18, R5 ;  /* 0x00000018ff057819 */ /* 0x000fc80000011605 */
[----:B------:R-:W-:-:S05]  /*b500*/  LOP3.LUT R5, R0, 0x80, R5, 0xf8, !PT ;  /* 0x0000008000057812 */ /* 0x000fca00078ef805 */
[----:B------:R-:W-:Y:S01]  /*b510*/  STG.E.U8 desc[UR36][R2.64], R5 ;  /* 0x0000000502007986 */ /* 0x000fe2000c101124 */
[----:B------:R-:W-:Y:S05]  /*b520*/  EXIT ;  /* 0x000000000000794d */ /* 0x000fea0003800000 */
.L_x_7100:
[----:B------:R-:W0:Y:S02]  /*b530*/  I2F.S8 R0, R17 ;  /* 0x0000001100007306 */ /* 0x000e240000001400 */
[----:B0-----:R-:W-:-:S05]  /*b540*/  F2FP.BF16.F32.PACK_AB R0, RZ, R0 ;  /* 0x00000000ff00723e */ /* 0x001fca00000010ff */
[----:B------:R-:W-:Y:S01]  /*b550*/  STG.E.U16 desc[UR36][R2.64], R0 ;  /* 0x0000000002007986 */ /* 0x000fe2000c101524 */
[----:B------:R-:W-:Y:S05]  /*b560*/  EXIT ;  /* 0x000000000000794d */ /* 0x000fea0003800000 */
.L_x_7109:
        /* <DEDUP_REMOVED lines=9> */
.L_x_25866:


//--------------------- .text._ZN2at6native18elementwise_kernelILi128ELi4EZNS0_22gpu_kernel_impl_nocastINS0_13BinaryFunctorIaaaNS0_17BitwiseXorFunctorIaEEEEEEvRNS_18TensorIteratorBaseERKT_EUliE_EEviT1_ --------------------------
	.section	.text._ZN2at6native18elementwise_kernelILi128ELi4EZNS0_22gpu_kernel_impl_nocastINS0_13BinaryFunctorIaaaNS0_17BitwiseXorFunctorIaEEEEEEvRNS_18TensorIteratorBaseERKT_EUliE_EEviT1_,"ax",@progbits
	.align	128
        .global         _ZN2at6native18elementwise_kernelILi128ELi4EZNS0_22gpu_kernel_impl_nocastINS0_13BinaryFunctorIaaaNS0_17BitwiseXorFunctorIaEEEEEEvRNS_18TensorIteratorBaseERKT_EUliE_EEviT1_
        .type           _ZN2at6native18elementwise_kernelILi128ELi4EZNS0_22gpu_kernel_impl_nocastINS0_13BinaryFunctorIaaaNS0_17BitwiseXorFunctorIaEEEEEEvRNS_18TensorIteratorBaseERKT_EUliE_EEviT1_,@function
        .size           _ZN2at6native18elementwise_kernelILi128ELi4EZNS0_22gpu_kernel_impl_nocastINS0_13BinaryFunctorIaaaNS0_17BitwiseXorFunctorIaEEEEEEvRNS_18TensorIteratorBaseERKT_EUliE_EEviT1_,(.L_x_25867 - _ZN2at6native18elementwise_kernelILi128ELi4EZNS0_22gpu_kernel_impl_nocastINS0_13BinaryFunctorIaaaNS0_17BitwiseXorFunctorIaEEEEEEvRNS_18TensorIteratorBaseERKT_EUliE_EEviT1_)
        .other          _ZN2at6native18elementwise_kernelILi128ELi4EZNS0_22gpu_kernel_impl_nocastINS0_13BinaryFunctorIaaaNS0_17BitwiseXorFunctorIaEEEEEEvRNS_18TensorIteratorBaseERKT_EUliE_EEviT1_,@"STO_CUDA_ENTRY STV_DEFAULT"
_ZN2at6native18elementwise_kernelILi128ELi4EZNS0_22gpu_kernel_impl_nocastINS0_13BinaryFunctorIaaaNS0_17BitwiseXorFunctorIaEEEEEEvRNS_18TensorIteratorBaseERKT_EUliE_EEviT1_:
.text._ZN2at6native18elementwise_kernelILi128ELi4EZNS0_22gpu_kernel_impl_nocastINS0_13BinaryFunctorIaaaNS0_17BitwiseXorFunctorIaEEEEEEvRNS_18TensorIteratorBaseERKT_EUliE_EEviT1_:
        /* <DEDUP_REMOVED lines=17> */
[----:B-1----:R-:W2:Y:S03]  /*0110*/  LDG.E.U8 R7, desc[UR6][R6.64] ;  /* 0x0000000606077981 */ /* 0x002ea6000c1e1100 */
[----:B------:R-:W0:Y:S01]  /*0120*/  LDC.64 R8, c[0x0][0x5e8] ;  /* 0x00017a00ff087b82 */ /* 0x000e220000000a00 */
[----:B------:R-:W-:-:S04]  /*0130*/  IADD3 R3, PT, PT, R3, 0x80, RZ ;  /* 0x0000008003037810 */ /* 0x000fc80007ffe0ff */
[----:B------:R-:W-:-:S13]  /*0140*/  ISETP.GE.AND P0, PT, R3, UR4, PT ;  /* 0x0000000403007c0c */ /* 0x000fda000bf06270 */
[----:B------:R-:W-:Y:S05]  /*0150*/  @P0 BREAK.RELIABLE B1 ;  /* 0x0000000000010942 */ /* 0x000fea0003800100 */
[----:B--2---:R-:W-:-:S05]  /*0160*/  LOP3.LUT R11, R7, R4, RZ, 0x3c, !PT ;  /* 0x00000004070b7212 */ /* 0x004fca00078e3cff */
[----:B0-----:R0:W-:Y:S01]  /*0170*/  STG.E.U8 desc[UR6][R8.64], R11 ;  /* 0x0000000b08007986 */ /* 0x0011e2000c101106 */
[----:B------:R-:W-:Y:S05]  /*0180*/  @P0 BRA `(.L_x_7114) ;  /* 0x0000000000500947 */ /* 0x000fea0003800000 */
[----:B------:R-:W1:Y:S08]  /*0190*/  LDC.64 R4, c[0x0][0x5f0] ;  /* 0x00017c00ff047b82 */ /* 0x000e700000000a00 */
[----:B------:R-:W2:Y:S01]  /*01a0*/  LDC.64 R6, c[0x0][0x5f8] ;  /* 0x00017e00ff067b82 */ /* 0x000ea20000000a00 */
[----:B-1----:R-:W3:Y:S04]  /*01b0*/  LDG.E.U8 R4, desc[UR6][R4.64] ;  /* 0x0000000604047981 */ /* 0x002ee8000c1e1100 */
[----:B--2---:R-:W3:Y:S03]  /*01c0*/  LDG.E.U8 R7, desc[UR6][R6.64] ;  /* 0x0000000606077981 */ /* 0x004ee6000c1e1100 */
[----:B0-----:R-:W0:Y:S01]  /*01d0*/  LDC.64 R8, c[0x0][0x5e8] ;  /* 0x00017a00ff087b82 */ /* 0x001e220000000a00 */
[----:B------:R-:W-:-:S02]  /*01e0*/  IADD3 R3, PT, PT, R3, 0x80, RZ ;  /* 0x0000008003037810 */ /* 0x000fc40007ffe0ff */
[----:B---3--:R-:W-:-:S05]  /*01f0*/  LOP3.LUT R11, R7, R4, RZ, 0x3c, !PT ;  /* 0x00000004070b7212 */ /* 0x008fca00078e3cff */
[----:B0-----:R0:W-:Y:S02]  /*0200*/  STG.E.U8 desc[UR6][R8.64], R11 ;  /* 0x0000000b08007986 */ /* 0x0011e4000c101106 */
.L_x_7113:
[----:B------:R-:W-:-:S13]  /*0210*/  ISETP.GE.AND P0, PT, R3, UR4, PT ;  /* 0x0000000403007c0c */ /* 0x000fda000bf06270 */
[----:B------:R-:W-:Y:S05]  /*0220*/  @P0 BREAK.RELIABLE B1 ;  /* 0x0000000000010942 */ /* 0x000fea0003800100 */
[----:B------:R-:W-:Y:S05]  /*0230*/  @P0 BRA `(.L_x_7114) ;  /* 0x0000000000240947 */ /* 0x000fea0003800000 */
[----:B------:R-:W-:Y:S05]  /*0240*/  BSYNC.RELIABLE B1 ;  /* 0x0000000000017941 */ /* 0x000fea0003800100 */
.L_x_7112:
        /* <DEDUP_REMOVED lines=8> */
.L_x_7114:
[----:B------:R-:W-:Y:S05]  /*02d0*/  BSYNC.RECONVERGENT B0 ;  /* 0x0000000000007941 */ /* 0x000fea0003800200 */
.L_x_7111:
[----:B------:R-:W-:Y:S05]  /*02e0*/  WARPSYNC.ALL ;  /* 0x0000000000007948 */ /* 0x000fea0003800000 */
[----:B------:R-:W-:-:S13]  /*02f0*/  ISETP.GE.AND P0, PT, R3, UR4, PT ;  /* 0x0000000403007c0c */ /* 0x000fda000bf06270 */
[----:B------:R-:W-:Y:S05]  /*0300*/  @P0 EXIT ;  /* 0x000000000000094d */ /* 0x000fea0003800000 */
[----:B------:R-:W2:Y:S08]  /*0310*/  LDC.64 R2, c[0x0][0x5f0] ;  /* 0x00017c00ff027b82 */ /* 0x000eb00000000a00 */
[----:B------:R-:W3:Y:S01]  /*0320*/  LDC.64 R4, c[0x0][0x5f8] ;  /* 0x00017e00ff047b82 */ /* 0x000ee20000000a00 */
[----:B--2---:R-:W0:Y:S04]  /*0330*/  LDG.E.U8 R2, desc[UR6][R2.64] ;  /* 0x0000000602027981 */ /* 0x004e28000c1e1100 */
[----:B---3--:R-:W0:Y:S03]  /*0340*/  LDG.E.U8 R5, desc[UR6][R4.64] ;  /* 0x0000000604057981 */ /* 0x008e26000c1e1100 */
[----:B------:R-:W2:Y:S01]  /*0350*/  LDC.64 R6, c[0x0][0x5e8] ;  /* 0x00017a00ff067b82 */ /* 0x000ea20000000a00 */
[----:B01----:R-:W-:-:S05]  /*0360*/  LOP3.LUT R9, R5, R2, RZ, 0x3c, !PT ;  /* 0x0000000205097212 */ /* 0x003fca00078e3cff */
[----:B--2---:R-:W-:Y:S01]  /*0370*/  STG.E.U8 desc[UR6][R6.64], R9 ;  /* 0x0000000906007986 */ /* 0x004fe2000c101106 */
[----:B------:R-:W-:Y:S05]  /*0380*/  EXIT ;  /* 0x000000000000794d */ /* 0x000fea0003800000 */
.L_x_7110:
        /* <DEDUP_REMOVED lines=356> */
.L_x_7118:
[----:B------:R-:W0:Y:S02]  /*19d0*/  LDCU.128 UR8, c[0x0][0x5f0] ;  /* 0x0000be00ff0877ac */ /* 0x000e240008000c00 */
[----:B0-----:R-:W-:Y:S02]  /*19e0*/  IADD3 R8, P1, PT, R4, UR10, RZ ;  /* 0x0000000a04087c10 */ /* 0x001fe4000ff3e0ff */
[----:B------:R-:W-:Y:S02]  /*19f0*/  IADD3 R6, P0, PT, R6, UR8, RZ ;  /* 0x0000000806067c10 */ /* 0x000fe4000ff1e0ff */
[----:B------:R-:W-:Y:S02]  /*1a00*/  IADD3.X R9, PT, PT, RZ, UR11, RZ, P1, !PT ;  /* 0x0000000bff097c10 */ /* 0x000fe40008ffe4ff */
[----:B------:R-:W-:Y:S01]  /*1a10*/  IADD3.X R7, PT, PT, RZ, UR9, RZ, P0, !PT ;  /* 0x00000009ff077c10 */ /* 0x000fe200087fe4ff */
[----:B------:R-:W0:Y:S03]  /*1a20*/  LDCU.64 UR8, c[0x0][0x5e8] ;  /* 0x0000bd00ff0877ac */ /* 0x000e260008000a00 */
[----:B------:R-:W2:Y:S04]  /*1a30*/  LDG.E.U8 R9, desc[UR6][R8.64] ;  /* 0x0000000608097981 */ /* 0x000ea8000c1e1100 */
[----:B------:R-:W2:Y:S01]  /*1a40*/  LDG.E.U8 R6, desc[UR6][R6.64] ;  /* 0x0000000606067981 */ /* 0x000ea2000c1e1100 */
[----:B------:R-:W-:-:S02]  /*1a50*/  IADD3 R3, PT, PT, R3, 0x80, RZ ;  /* 0x0000008003037810 */ /* 0x000fc40007ffe0ff */
[----:B0-----:R-:W-:-:S04]  /*1a60*/  IADD3 R4, P0, PT, R5, UR8, RZ ;  /* 0x0000000805047c10 */ /* 0x001fc8000ff1e0ff */
[----:B------:R-:W-:Y:S02]  /*1a70*/  IADD3.X R5, PT, PT, RZ, UR9, RZ, P0, !PT ;  /* 0x00000009ff057c10 */ /* 0x000fe400087fe4ff */
[----:B------:R-:W-:-:S13]  /*1a80*/  ISETP.GE.AND P0, PT, R3, UR4, PT ;  /* 0x0000000403007c0c */ /* 0x000fda000bf06270 */
[----:B------:R-:W-:Y:S05]  /*1a90*/  @P0 BREAK.RELIABLE B1 ;  /* 0x0000000000010942 */ /* 0x000fea0003800100 */
[----:B--2---:R-:W-:-:S05]  /*1aa0*/  LOP3.LUT R11, R9, R6, RZ, 0x3c, !PT ;  /* 0x00000006090b7212 */ /* 0x004fca00078e3cff */
[----:B------:R0:W-:Y:S01]  /*1ab0*/  STG.E.U8 desc[UR6][R4.64], R11 ;  /* 0x0000000b04007986 */ /* 0x0001e2000c101106 */
        /* <DEDUP_REMOVED lines=349> */
.L_x_7120:
        /* <DEDUP_REMOVED lines=8> */
[----:B0-----:R-:W-:-:S04]  /*3110*/  IADD3 R4, P0, PT, R5, UR8, RZ ;  /* 0x0000000805047c10 */ /* 0x001fc8000ff1e0ff */
[----:B------:R-:W-:Y:S02]  /*3120*/  IADD3.X R5, PT, PT, RZ, UR9, RZ, P0, !PT ;  /* 0x00000009ff057c10 */ /* 0x000fe400087fe4ff */
[----:B------:R-:W-:Y:S02]  /*3130*/  IADD3 R3, PT, PT, R3, 0x80, RZ ;  /* 0x0000008003037810 */ /* 0x000fe40007ffe0ff */
[----:B--2---:R-:W-:-:S05]  /*3140*/  LOP3.LUT R11, R9, R6, RZ, 0x3c, !PT ;  /* 0x00000006090b7212 */ /* 0x004fca00078e3cff */
[----:B------:R0:W-:Y:S02]  /*3150*/  STG.E.U8 desc[UR6][R4.64], R11 ;  /* 0x0000000b04007986 */ /* 0x0001e4000c101106 */
.L_x_7117:
[----:B------:R-:W-:-:S13]  /*3160*/  ISETP.GE.AND P0, PT, R3, UR4, PT ;  /* 0x0000000403007c0c */ /* 0x000fda000bf06270 */
[----:B------:R-:W-:Y:S05]  /*3170*/  @P0 BREAK.RELIABLE B1 ;  /* 0x0000000000010942 */ /* 0x000fea0003800100 */
[----:B------:R-:W-:Y:S05]  /*3180*/  @P0 BRA `(.L_x_7119) ;  /* 0x0000001400a80947 */ /* 0x000fea0003800000 */
[----:B------:R-:W-:Y:S05]  /*3190*/  BSYNC.RELIABLE B1 ;  /* 0x0000000000017941 */ /* 0x000fea0003800100 */
.L_x_7116:
        /* <DEDUP_REMOVED lines=348> */
.L_x_7121:
        /* <DEDUP_REMOVED lines=13> */
.L_x_7119:
[----:B------:R-:W-:Y:S05]  /*4830*/  BSYNC.RECONVERGENT B0 ;  /* 0x0000000000007941 */ /* 0x000fea0003800200 */
.L_x_7115:
        /* <DEDUP_REMOVED lines=351> */
.L_x_7122:
[----:B------:R-:W0:Y:S01]  /*5e30*/  LDCU.128 UR8, c[0x0][0x5f0] ;  /* 0x0000be00ff0877ac */ /* 0x000e220008000c00 */
[----:B------:R-:W1:Y:S01]  /*5e40*/  LDCU.64 UR4, c[0x0][0x5e8] ;  /* 0x0000bd00ff0477ac */ /* 0x000e620008000a00 */
[----:B0-----:R-:W-:Y:S02]  /*5e50*/  IADD3 R6, P1, PT, R2, UR10, RZ ;  /* 0x0000000a02067c10 */ /* 0x001fe4000ff3e0ff */
[----:B------:R-:W-:Y:S02]  /*5e60*/  IADD3 R4, P0, PT, R4, UR8, RZ ;  /* 0x0000000804047c10 */ /* 0x000fe4000ff1e0ff */
[----:B------:R-:W-:Y:S02]  /*5e70*/  IADD3.X R7, PT, PT, RZ, UR11, RZ, P1, !PT ;  /* 0x0000000bff077c10 */ /* 0x000fe40008ffe4ff */
[----:B------:R-:W-:-:S04]  /*5e80*/  IADD3.X R5, PT, PT, RZ, UR9, RZ, P0, !PT ;  /* 0x00000009ff057c10 */ /* 0x000fc800087fe4ff */
[----:B------:R-:W2:Y:S04]  /*5e90*/  LDG.E.U8 R7, desc[UR6][R6.64] ;  /* 0x0000000606077981 */ /* 0x000ea8000c1e1100 */
[----:B------:R-:W2:Y:S01]  /*5ea0*/  LDG.E.U8 R4, desc[UR6][R4.64] ;  /* 0x0000000604047981 */ /* 0x000ea2000c1e1100 */
[----:B-1----:R-:W-:-:S04]  /*5eb0*/  IADD3 R2, P0, PT, R3, UR4, RZ ;  /* 0x0000000403027c10 */ /* 0x002fc8000ff1e0ff */
[----:B------:R-:W-:Y:S02]  /*5ec0*/  IADD3.X R3, PT, PT, RZ, UR5, RZ, P0, !PT ;  /* 0x00000005ff037c10 */ /* 0x000fe400087fe4ff */
[----:B--2---:R-:W-:-:S05]  /*5ed0*/  LOP3.LUT R9, R7, R4, RZ, 0x3c, !PT ;  /* 0x0000000407097212 */ /* 0x004fca00078e3cff */
[----:B------:R-:W-:Y:S01]  /*5ee0*/  STG.E.U8 desc[UR6][R2.64], R9 ;  /* 0x0000000902007986 */ /* 0x000fe2000c101106 */
[----:B------:R-:W-:Y:S05]  /*5ef0*/  EXIT ;  /* 0x000000000000794d */ /* 0x000fea0003800000 */
.L_x_7123:
        /* <DEDUP_REMOVED lines=16> */
.L_x_25867:


//--------------------- .text._ZN2at6native27unrolled_elementwise_kernelINS0_13BinaryFunctorIaaaNS0_17BitwiseXorFunctorIaEEEESt5arrayIPcLm3EELi4E23TrivialOffsetCalculatorILi2EjES9_ILi1EjENS0_6memory15LoadWithoutCastENSC_16StoreWithoutCastEEEviT_T0_T2_T3_T4_T5_ --------------------------
	.section	.text._ZN2at6native27unrolled_elementwise_kernelINS0_13BinaryFunctorIaaaNS0_17BitwiseXorFunctorIaEEEESt5arrayIPcLm3EELi4E23TrivialOffsetCalculatorILi2EjES9_ILi1EjENS0_6memory15LoadWithoutCastENSC_16StoreWithoutCastEEEviT_T0_T2_T3_T4_T5_,"ax",@progbits
	.align	128
        .global         _ZN2at6native27unrolled_elementwise_kernelINS0_13BinaryFunctorIaaaNS0_17BitwiseXorFunctorIaEEEESt5arrayIPcLm3EELi4E23TrivialOffsetCalculatorILi2EjES9_ILi1EjENS0_6memory15LoadWithoutCastENSC_16StoreWithoutCastEEEviT_T0_T2_T3_T4_T5_
        .type           _ZN2at6native27unrolled_elementwise_kernelINS0_13BinaryFunctorIaaaNS0_17BitwiseXorFunctorIaEEEESt5arrayIPcLm3EELi4E23TrivialOffsetCalculatorILi2EjES9_ILi1EjENS0_6memory15LoadWithoutCastENSC_16StoreWithoutCastEEEviT_T0_T2_T3_T4_T5_,@function
        .size           _ZN2at6native27unrolled_elementwise_kernelINS0_13BinaryFunctorIaaaNS0_17BitwiseXorFunctorIaEEEESt5arrayIPcLm3EELi4E23TrivialOffsetCalculatorILi2EjES9_ILi1EjENS0_6memory15LoadWithoutCastENSC_16StoreWithoutCastEEEviT_T0_T2_T3_T4_T5_,(.L_x_25868 - _ZN2at6native27unrolled_elementwise_kernelINS0_13BinaryFunctorIaaaNS0_17BitwiseXorFunctorIaEEEESt5arrayIPcLm3EELi4E23TrivialOffsetCalculatorILi2EjES9_ILi1EjENS0_6memory15LoadWithoutCastENSC_16StoreWithoutCastEEEviT_T0_T2_T3_T4_T5_)
        .other          _ZN2at6native27unrolled_elementwise_kernelINS0_13BinaryFunctorIaaaNS0_17BitwiseXorFunctorIaEEEESt5arrayIPcLm3EELi4E23TrivialOffsetCalculatorILi2EjES9_ILi1EjENS0_6memory15LoadWithoutCastENSC_16StoreWithoutCastEEEviT_T0_T2_T3_T4_T5_,@"STO_CUDA_ENTRY STV_DEFAULT"
_ZN2at6native27unrolled_elementwise_kernelINS0_13BinaryFunctorIaaaNS0_17BitwiseXorFunctorIaEEEESt5arrayIPcLm3EELi4E23TrivialOffsetCalculatorILi2EjES9_ILi1EjENS0_6memory15LoadWithoutCastENSC_16StoreWithoutCastEEEviT_T0_T2_T3_T4_T5_:
.text._ZN2at6native27unrolled_elementwise_kernelINS0_13BinaryFunctorIaaaNS0_17BitwiseXorFunctorIaEEEESt5arrayIPcLm3EELi4E23TrivialOffsetCalculatorILi2EjES9_ILi1EjENS0_6memory15LoadWithoutCastENSC_16StoreWithoutCastEEEviT_T0_T2_T3_T4_T5_:
[----:B------:R-:W-:Y:S01]  /*0000*/  LDC R1, c[0x0][0x37c] ;  /* 0x0000df00ff017b82 */ /* 0x000fe20000000800 */
[----:B------:R-:W0:Y:S07]  /*0010*/  S2R R0, SR_CTAID.X ;  /* 0x0000000000007919 */ /* 0x000e2e0000002500 */
[----:B------:R-:W0:Y:S01]  /*0020*/  LDC R3, c[0x0][0x380] ;  /* 0x0000e000ff037b82 */ /* 0x000e220000000800 */
[----:B------:R-:W1:Y:S01]  /*0030*/  LDCU.64 UR4, c[0x0][0x358] ;  /* 0x00006b00ff0477ac */ /* 0x000e620008000a00 */
[----:B------:R-:W-:Y:S01]  /*0040*/  PRMT R20, RZ, 0x7610, R20 ;  /* 0x00007610ff147816 */ /* 0x000fe20000000014 */
[----:B------:R-:W2:Y:S01]  /*0050*/  S2R R25, SR_TID.X ;  /* 0x0000000000197919 */ /* 0x000ea20000002100 */
[----:B------:R-:W-:-:S04]  /*0060*/  PRMT R23, RZ, 0x7610, R23 ;  /* 0x00007610ff177816 */ /* 0x000fc80000000017 */
        /* <DEDUP_REMOVED lines=21> */
[----:B------:R1:W4:Y:S04]  /*01c0*/  @!P3 LDG.E.U8 R23, desc[UR4][R14.64] ;  /* 0x000000040e17b981 */ /* 0x000328000c1e1100 */
[----:B------:R-:W-:-:S13]  /*01d0*/  ISETP.GE.AND P1, PT, R25, R16, PT ;  /* 0x000000101900720c */ /* 0x000fda0003f26270 */
[----:B------:R-:W-:Y:S02]  /*01e0*/  @!P1 IMAD R21, R0, 0x200, R25 ;  /* 0x0000020000159824 */ /* 0x000fe400078e0219 */
[----:B------:R-:W-:-:S05]  /*01f0*/  @!P1 VIADD R25, R25, 0x80 ;  /* 0x0000008019199836 */ /* 0x000fca0000000000 */
[----:B------:R-:W-:Y:S02]  /*0200*/  ISETP.GE.AND P0, PT, R25, R16, PT ;  /* 0x000000101900720c */ /* 0x000fe40003f06270 */
[C---:B-----5:R-:W-:Y:S02]  /*0210*/  @!P2 IADD3 R12, P4, PT, R27.reuse, R12, RZ ;  /* 0x0000000c1b0ca210 */ /* 0x060fe40007f9e0ff */
[----:B0-----:R-:W-:Y:S02]  /*0220*/  @!P2 IADD3 R10, P3, PT, R27, R10, RZ ;  /* 0x0000000a1b0aa210 */ /* 0x001fe40007f7e0ff */
[----:B------:R-:W-:Y:S01]  /*0230*/  PRMT R22, RZ, 0x7610, R22 ;  /* 0x00007610ff167816 */ /* 0x000fe20000000016 */
[----:B------:R-:W-:Y:S02]  /*0240*/  @!P2 IMAD.X R13, RZ, RZ, R13, P4 ;  /* 0x000000ffff0da224 */ /* 0x000fe400020e060d */
[----:B------:R-:W-:-:S03]  /*0250*/  @!P2 IMAD.X R11, RZ, RZ, R11, P3 ;  /* 0x000000ffff0ba224 */ /* 0x000fc600018e060b */
[----:B------:R0:W5:Y:S01]  /*0260*/  @!P2 LDG.E.U8 R22, desc[UR4][R12.64] ;  /* 0x000000040c16a981 */ /* 0x000162000c1e1100 */
[--C-:B------:R-:W-:Y:S01]  /*0270*/  @!P0 IMAD R27, R0, 0x200, R25.reuse ;  /* 0x00000200001b8824 */ /* 0x100fe200078e0219 */
[----:B------:R-:W-:-:S04]  /*0280*/  PRMT R25, RZ, 0x7610, R25 ;  /* 0x00007610ff197816 */ /* 0x000fc80000000019 */
[C---:B--2---:R-:W-:Y:S02]  /*0290*/  @!P0 IADD3 R8, P3, PT, R27.reuse, R8, RZ ;  /* 0x000000081b088210 */ /* 0x044fe40007f7e0ff */
[----:B------:R-:W5:Y:S01]  /*02a0*/  @!P2 LDG.E.U8 R25, desc[UR4][R10.64] ;  /* 0x000000040a19a981 */ /* 0x000f62000c1e1100 */
[----:B------:R-:W-:Y:S02]  /*02b0*/  @!P0 IADD3 R6, P2, PT, R27, R6, RZ ;  /* 0x000000061b068210 */ /* 0x000fe40007f5e0ff */
[----:B------:R-:W-:Y:S01]  /*02c0*/  @!P0 IMAD.X R9, RZ, RZ, R9, P3 ;  /* 0x000000ffff098224 */ /* 0x000fe200018e0609 */
[C---:B---3--:R-:W-:Y:S02]  /*02d0*/  @!P1 IADD3 R4, P3, PT, R21.reuse, R4, RZ ;  /* 0x0000000415049210 */ /* 0x048fe40007f7e0ff */
[----:B----4-:R-:W-:Y:S01]  /*02e0*/  @!P1 IADD3 R2, P4, PT, R21, R2, RZ ;  /* 0x0000000215029210 */ /* 0x010fe20007f9e0ff */
[----:B------:R-:W-:Y:S01]  /*02f0*/  @!P0 IMAD.X R7, RZ, RZ, R7, P2 ;  /* 0x000000ffff078224 */ /* 0x000fe200010e0607 */
[----:B-1----:R-:W-:Y:S01]  /*0300*/  PRMT R14, RZ, 0x7610, R14 ;  /* 0x00007610ff0e7816 */ /* 0x002fe2000000000e */
[----:B------:R-:W-:Y:S01]  /*0310*/  @!P1 IMAD.X R5, RZ, RZ, R5, P3 ;  /* 0x000000ffff059224 */ /* 0x000fe200018e0605 */
[----:B0-----:R-:W-:Y:S01]  /*0320*/  PRMT R13, RZ, 0x7610, R13 ;  /* 0x00007610ff0d7816 */ /* 0x001fe2000000000d */
[----:B------:R-:W-:Y:S01]  /*0330*/  @!P1 IMAD.X R3, RZ, RZ, R3, P4 ;  /* 0x000000ffff039224 */ /* 0x000fe200020e0603 */
[----:B------:R-:W2:Y:S04]  /*0340*/  @!P0 LDG.E.U8 R8, desc[UR4][R8.64] ;  /* 0x0000000408088981 */ /* 0x000ea8000c1e1100 */
[----:B------:R-:W2:Y:S04]  /*0350*/  @!P0 LDG.E.U8 R7, desc[UR4][R6.64] ;  /* 0x0000000406078981 */ /* 0x000ea8000c1e1100 */
[----:B------:R0:W3:Y:S04]  /*0360*/  @!P1 LDG.E.U8 R14, desc[UR4][R4.64] ;  /* 0x00000004040e9981 */ /* 0x0000e8000c1e1100 */
[----:B------:R-:W3:Y:S01]  /*0370*/  @!P1 LDG.E.U8 R13, desc[UR4][R2.64] ;  /* 0x00000004020d9981 */ /* 0x000ee2000c1e1100 */
[----:B------:R-:W-:Y:S01]  /*0380*/  ISETP.GE.AND P1, PT, R17, R16, PT ;  /* 0x000000101100720c */ /* 0x000fe20003f26270 */
[----:B------:R-:W-:Y:S04]  /*0390*/  BSSY.RECONVERGENT B0, `(.L_x_7124) ;  /* 0x0000020000007945 */ /* 0x000fe80003800200 */
[----:B------:R-:W-:Y:S01]  /*03a0*/  BSSY.RELIABLE B1, `(.L_x_7125) ;  /* 0x0000017000017945 */ /* 0x000fe20003800100 */
[----:B0-----:R-:W-:-:S02]  /*03b0*/  PRMT R5, RZ, 0x7610, R5 ;  /* 0x00007610ff057816 */ /* 0x001fc40000000005 */
[----:B------:R-:W-:Y:S02]  /*03c0*/  LOP3.LUT R23, R23, R20, RZ, 0x3c, !PT ;  /* 0x0000001417177212 */ /* 0x000fe400078e3cff */
[----:B-----5:R-:W-:Y:S02]  /*03d0*/  LOP3.LUT R25, R25, R22, RZ, 0x3c, !PT ;  /* 0x0000001619197212 */ /* 0x020fe400078e3cff */
[----:B--2---:R-:W-:-:S04]  /*03e0*/  @!P0 LOP3.LUT R10, R7, R8, RZ, 0x3c, !PT ;  /* 0x00000008070a8212 */ /* 0x004fc800078e3cff */
[----:B------:R-:W-:Y:S02]  /*03f0*/  @!P0 PRMT R5, R10, 0x7610, R5 ;  /* 0x000076100a058816 */ /* 0x000fe40000000005 */
[----:B---3--:R-:W-:Y:S01]  /*0400*/  LOP3.LUT R13, R13, R14, RZ, 0x3c, !PT ;  /* 0x0000000e0d0d7212 */ /* 0x008fe200078e3cff */
        /* <DEDUP_REMOVED lines=16> */
.L_x_7126:
[----:B------:R-:W-:Y:S05]  /*0510*/  BSYNC.RELIABLE B1 ;  /* 0x0000000000017941 */ /* 0x000fea0003800100 */
.L_x_7125:
[----:B------:R-:W-:-:S13]  /*0520*/  ISETP.GE.AND P0, PT, R17, R16, PT ;  /* 0x000000101100720c */ /* 0x000fda0003f06270 */
[----:B------:R-:W1:Y:S01]  /*0530*/  @!P0 LDC.64 R6, c[0x0][0x388] ;  /* 0x0000e200ff068b82 */ /* 0x000e620000000a00 */
[----:B0-----:R-:W-:Y:S02]  /*0540*/  @!P0 IMAD R3, R0, 0x200, R17 ;  /* 0x0000020000038824 */ /* 0x001fe400078e0211 */
[----:B------:R-:W-:-:S03]  /*0550*/  @!P0 VIADD R17, R17, 0x80 ;  /* 0x0000008011118836 */ /* 0x000fc60000000000 */
[----:B-1----:R-:W-:-:S05]  /*0560*/  @!P0 IADD3 R2, P1, PT, R3, R6, RZ ;  /* 0x0000000603028210 */ /* 0x002fca0007f3e0ff */
[----:B------:R-:W-:-:S05]  /*0570*/  @!P0 IMAD.X R3, RZ, RZ, R7, P1 ;  /* 0x000000ffff038224 */ /* 0x000fca00008e0607 */
[----:B------:R1:W-:Y:S03]  /*0580*/  @!P0 STG.E.U8 desc[UR4][R2.64], R13 ;  /* 0x0000000d02008986 */ /* 0x0003e6000c101104 */
.L_x_7127:
[----:B------:R-:W-:Y:S05]  /*0590*/  BSYNC.RECONVERGENT B0 ;  /* 0x0000000000007941 */ /* 0x000fea0003800200 */
.L_x_7124:
        /* <DEDUP_REMOVED lines=9> */
.L_x_7128:
        /* <DEDUP_REMOVED lines=13> */
.L_x_25868:


//--------------------- .text._ZN2at6native29vectorized_elementwise_kernelILi2ENS0_13BinaryFunctorIaaaNS0_17BitwiseXorFunctorIaEEEESt5arrayIPcLm3EEEEviT0_T1_ --------------------------
	.section	.text._ZN2at6native29vectorized_elementwise_kernelILi2ENS0_13BinaryFunctorIaaaNS0_17BitwiseXorFunctorIaEEEESt5arrayIPcLm3EEEEviT0_T1_,"ax",@progbits
	.align	128
        .global         _ZN2at6native29vectorized_elementwise_kernelILi2ENS0_13BinaryFunctorIaaaNS0_17BitwiseXorFunctorIaEEEESt5arrayIPcLm3EEEEviT0_T1_
        .type           _ZN2at6native29vectorized_elementwise_kernelILi2ENS0_13BinaryFunctorIaaaNS0_17BitwiseXorFunctorIaEEEESt5arrayIPcLm3EEEEviT0_T1_,@function
        .size           _ZN2at6native29vectorized_elementwise_kernelILi2ENS0_13BinaryFunctorIaaaNS0_17BitwiseXorFunctorIaEEEESt5arrayIPcLm3EEEEviT0_T1_,(.L_x_25869 - _ZN2at6native29vectorized_elementwise_kernelILi2ENS0_13BinaryFunctorIaaaNS0_17BitwiseXorFunctorIaEEEESt5arrayIPcLm3EEEEviT0_T1_)
        .other          _ZN2at6native29vectorized_elementwise_kernelILi2ENS0_13BinaryFunctorIaaaNS0_17BitwiseXorFunctorIaEEEESt5arrayIPcLm3EEEEviT0_T1_,@"STO_CUDA_ENTRY STV_DEFAULT"
_ZN2at6native29vectorized_elementwise_kernelILi2ENS0_13BinaryFunctorIaaaNS0_17BitwiseXorFunctorIaEEEESt5arrayIPcLm3EEEEviT0_T1_:
.text._ZN2at6native29vectorized_elementwise_kernelILi2ENS0_13BinaryFunctorIaaaNS0_17BitwiseXorFunctorIaEEEESt5arrayIPcLm3EEEEviT0_T1_:
        /* <DEDUP_REMOVED lines=9> */
[----:B------:R-:W1:Y:S01]  /*0090*/  LDC.64 R12, c[0x0][0x390] ;  /* 0x0000e400ff0c7b82 */ /* 0x000e620000000a00 */
[----:B------:R-:W-:Y:S02]  /*00a0*/  PRMT R22, RZ, 0x7610, R22 ;  /* 0x00007610ff167816 */ /* 0x000fe40000000016 */
[----:B------:R-:W-:-:S05]  /*00b0*/  PRMT R21, RZ, 0x7610, R21 ;  /* 0x00007610ff157816 */ /* 0x000fca0000000015 */
[----:B------:R-:W2:Y:S08]  /*00c0*/  LDC.64 R4, c[0x0][0x398] ;  /* 0x0000e600ff047b82 */ /* 0x000eb00000000a00 */
[----:B------:R-:W3:Y:S08]  /*00d0*/  LDC.64 R26, c[0x0][0x390] ;  /* 0x0000e400ff1a7b82 */ /* 0x000ef00000000a00 */
[----:B------:R-:W4:Y:S01]  /*00e0*/  LDC.64 R10, c[0x0][0x398] ;  /* 0x0000e600ff0a7b82 */ /* 0x000f220000000a00 */
[----:B0-----:R-:W-:Y:S01]  /*00f0*/  ISETP.GE.U32.AND P2, PT, R24, UR5, PT ;  /* 0x0000000518007c0c */ /* 0x001fe2000bf46070 */
[----:B------:R-:W-:-:S06]  /*0100*/  IMAD.MOV.U32 R0, RZ, RZ, R24 ;  /* 0x000000ffff007224 */ /* 0x000fcc00078e0018 */
[----:B------:R-:W0:Y:S01]  /*0110*/  LDC.64 R28, c[0x0][0x390] ;  /* 0x0000e400ff1c7b82 */ /* 0x000e220000000a00 */
[----:B------:R-:W-:-:S07]  /*0120*/  PRMT R2, RZ, 0x7610, R2 ;  /* 0x00007610ff027816 */ /* 0x000fce0000000002 */
        /* <DEDUP_REMOVED lines=11> */
[C---:B------:R-:W-:Y:S02]  /*01e0*/  @!P3 VIADD R3, R24.reuse, UR4 ;  /* 0x000000041803bc36 */ /* 0x040fe40008000000 */
[----:B------:R-:W-:Y:S01]  /*01f0*/  @!P3 VIADD R24, R24, 0x80 ;  /* 0x000000801818b836 */ /* 0x000fe20000000000 */
[----:B------:R0:W5:Y:S02]  /*0200*/  @!P2 LDG.E.U8 R21, desc[UR12][R8.64] ;  /* 0x0000000c0815a981 */ /* 0x000164000c1e1100 */
[----:B------:R-:W1:Y:S02]  /*0210*/  LDC.64 R4, c[0x0][0x398] ;  /* 0x0000e600ff047b82 */ /* 0x000e640000000a00 */
[----:B------:R-:W-:-:S02]  /*0220*/  ISETP.GE.U32.AND P0, PT, R24, UR5, PT ;  /* 0x0000000518007c0c */ /* 0x000fc4000bf06070 */
[----:B------:R-:W-:-:S04]  /*0230*/  PRMT R20, RZ, 0x7610, R20 ;  /* 0x00007610ff147816 */ /* 0x000fc80000000014 */
[----:B--2---:R-:W2:Y:S07]  /*0240*/  LDC.64 R12, c[0x0][0x398] ;  /* 0x0000e600ff0c7b82 */ /* 0x004eae0000000a00 */
[C---:B------:R-:W-:Y:S02]  /*0250*/  @!P0 VIADD R23, R24.reuse, UR4 ;  /* 0x0000000418178c36 */ /* 0x040fe40008000000 */
[----:B------:R-:W-:-:S05]  /*0260*/  @!P0 VIADD R24, R24, 0x80 ;  /* 0x0000008018188836 */ /* 0x000fca0000000000 */
[----:B------:R-:W-:Y:S02]  /*0270*/  ISETP.GE.U32.AND P1, PT, R24, UR5, PT ;  /* 0x0000000518007c0c */ /* 0x000fe4000bf26070 */
[C---:B---3--:R-:W-:Y:S02]  /*0280*/  @!P3 IADD3 R26, P5, PT, R3.reuse, R26, RZ ;  /* 0x0000001a031ab210 */ /* 0x048fe40007fbe0ff */
[----:B----4-:R-:W-:-:S09]  /*0290*/  @!P3 IADD3 R10, P4, PT, R3, R10, RZ ;  /* 0x0000000a030ab210 */ /* 0x010fd20007f9e0ff */
[C---:B------:R-:W-:Y:S02]  /*02a0*/  @!P1 VIADD R7, R24.reuse, UR4 ;  /* 0x0000000418079c36 */ /* 0x040fe40008000000 */
[----:B------:R-:W-:Y:S02]  /*02b0*/  @!P1 VIADD R24, R24, 0x80 ;  /* 0x0000008018189836 */ /* 0x000fe40000000000 */
[----:B------:R-:W-:Y:S01]  /*02c0*/  @!P3 IMAD.X R27, RZ, RZ, R27, P5 ;  /* 0x000000ffff1bb224 */ /* 0x000fe200028e061b */
[C---:B0-----:R-:W-:Y:S02]  /*02d0*/  @!P0 IADD3 R28, P5, PT, R23.reuse, R28, RZ ;  /* 0x0000001c171c8210 */ /* 0x041fe40007fbe0ff */
[C---:B------:R-:W-:Y:S01]  /*02e0*/  ISETP.GE.U32.AND P2, PT, R24.reuse, UR5, PT ;  /* 0x0000000518007c0c */ /* 0x040fe2000bf46070 */
[----:B------:R-:W-:Y:S01]  /*02f0*/  @!P3 IMAD.X R11, RZ, RZ, R11, P4 ;  /* 0x000000ffff0bb224 */ /* 0x000fe200020e060b */
[----:B------:R-:W-:Y:S01]  /*0300*/  PRMT R9, RZ, 0x7610, R9 ;  /* 0x00007610ff097816 */ /* 0x000fe20000000009 */
[----:B------:R-:W-:Y:S01]  /*0310*/  @!P0 IMAD.X R29, RZ, RZ, R29, P5 ;  /* 0x000000ffff1d8224 */ /* 0x000fe200028e061d */
[----:B------:R-:W-:Y:S01]  /*0320*/  PRMT R3, RZ, 0x7610, R3 ;  /* 0x00007610ff037816 */ /* 0x000fe20000000003 */
[----:B------:R1:W3:Y:S04]  /*0330*/  @!P3 LDG.E.U8 R2, desc[UR12][R26.64] ;  /* 0x0000000c1a02b981 */ /* 0x0002e8000c1e1100 */
[----:B------:R0:W3:Y:S04]  /*0340*/  @!P3 LDG.E.U8 R9, desc[UR12][R10.64] ;  /* 0x0000000c0a09b981 */ /* 0x0000e8000c1e1100 */
[----:B------:R4:W3:Y:S01]  /*0350*/  @!P0 LDG.E.U8 R3, desc[UR12][R28.64] ;  /* 0x0000000c1c038981 */ /* 0x0008e2000c1e1100 */
[----:B-1----:R-:W-:Y:S01]  /*0360*/  @!P0 IADD3 R26, P3, PT, R23, R4, RZ ;  /* 0x00000004171a8210 */ /* 0x002fe20007f7e0ff */
[----:B0-----:R-:W0:Y:S01]  /*0370*/  LDC.64 R10, c[0x0][0x390] ;  /* 0x0000e400ff0a7b82 */ /* 0x001e220000000a00 */
[----:B----4-:R-:W-:-:S02]  /*0380*/  @!P2 VIADD R29, R24, UR4 ;  /* 0x00000004181dac36 */ /* 0x010fc40008000000 */
[----:B------:R-:W-:Y:S02]  /*0390*/  @!P2 VIADD R24, R24, 0x80 ;  /* 0x000000801818a836 */ /* 0x000fe40000000000 */
[----:B------:R-:W-:-:S03]  /*03a0*/  @!P0 IMAD.X R27, RZ, RZ, R5, P3 ;  /* 0x000000ffff1b8224 */ /* 0x000fc600018e0605 */
[----:B------:R-:W-:Y:S02]  /*03b0*/  ISETP.GE.U32.AND P3, PT, R24, UR5, PT ;  /* 0x0000000518007c0c */ /* 0x000fe4000bf66070 */
[----:B------:R-:W4:Y:S01]  /*03c0*/  @!P0 LDG.E.U8 R20, desc[UR12][R26.64] ;  /* 0x0000000c1a148981 */ /* 0x000f22000c1e1100 */
[----:B-----5:R-:W-:Y:S02]  /*03d0*/  @!P2 IADD3 R14, P0, PT, R29, R14, RZ ;  /* 0x0000000e1d0ea210 */ /* 0x020fe40007f1e0ff */
[----:B------:R-:W-:Y:S02]  /*03e0*/  @!P1 IADD3 R18, P4, PT, R7, R18, RZ ;  /* 0x0000001207129210 */ /* 0x000fe40007f9e0ff */
[----:B------:R-:W-:Y:S01]  /*03f0*/  PRMT R4, RZ, 0x7610, R4 ;  /* 0x00007610ff047816 */ /* 0x000fe20000000004 */
[----:B------:R-:W-:-:S05]  /*0400*/  @!P2 IMAD.X R15, RZ, RZ, R15, P0 ;  /* 0x000000ffff0fa224 */ /* 0x000fca00000e060f */
[C---:B------:R-:W-:Y:S02]  /*0410*/  @!P3 VIADD R25, R24.reuse, UR4 ;  /* 0x000000041819bc36 */ /* 0x040fe40008000000 */
[----:B------:R-:W-:Y:S02]  /*0420*/  @!P3 VIADD R24, R24, 0x80 ;  /* 0x000000801818b836 */ /* 0x000fe40000000000 */
[----:B------:R-:W-:Y:S01]  /*0430*/  @!P1 IMAD.X R19, RZ, RZ, R19, P4 ;  /* 0x000000ffff139224 */ /* 0x000fe200020e0613 */
[----:B------:R-:W-:Y:S02]  /*0440*/  @!P1 IADD3 R16, P4, PT, R7, R16, RZ ;  /* 0x0000001007109210 */ /* 0x000fe40007f9e0ff */
[----:B------:R-:W-:Y:S02]  /*0450*/  ISETP.GE.U32.AND P0, PT, R24, UR5, PT ;  /* 0x0000000518007c0c */ /* 0x000fe4000bf06070 */
[----:B------:R1:W5:Y:S01]  /*0460*/  @!P1 LDG.E.U8 R4, desc[UR12][R18.64] ;  /* 0x0000000c12049981 */ /* 0x000362000c1e1100 */
[----:B------:R-:W-:Y:S01]  /*0470*/  PRMT R7, RZ, 0x7610, R7 ;  /* 0x00007610ff077816 */ /* 0x000fe20000000007 */
[----:B------:R-:W-:Y:S01]  /*0480*/  @!P1 IMAD.X R17, RZ, RZ, R17, P4 ;  /* 0x000000ffff119224 */ /* 0x000fe200020e0611 */
[----:B------:R-:W-:-:S04]  /*0490*/  PRMT R5, RZ, 0x7610, R5 ;  /* 0x00007610ff057816 */ /* 0x000fc80000000005 */
[----:B------:R2:W5:Y:S01]  /*04a0*/  @!P1 LDG.E.U8 R7, desc[UR12][R16.64] ;  /* 0x0000000c10079981 */ /* 0x000562000c1e1100 */
[----:B-1----:R-:W1:Y:S01]  /*04b0*/  LDC.64 R18, c[0x0][0x398] ;  /* 0x0000e600ff127b82 */ /* 0x002e620000000a00 */
[----:B0-----:R-:W-:Y:S02]  /*04c0*/  @!P3 IADD3 R26, P1, PT, R25, R10, RZ ;  /* 0x0000000a191ab210 */ /* 0x001fe40007f3e0ff */
[C---:B------:R-:W-:Y:S01]  /*04d0*/  @!P0 VIADD R23, R24.reuse, UR4 ;  /* 0x0000000418178c36 */ /* 0x040fe20008000000 */
[----:B--2---:R-:W-:Y:S01]  /*04e0*/  @!P2 IADD3 R28, P4, PT, R29, R12, RZ ;  /* 0x0000000c1d1ca210 */ /* 0x004fe20007f9e0ff */
[----:B------:R-:W-:Y:S01]  /*04f0*/  @!P0 VIADD R24, R24, 0x80 ;  /* 0x0000008018188836 */ /* 0x000fe20000000000 */
[----:B------:R0:W2:Y:S02]  /*0500*/  @!P2 LDG.E.U8 R5, desc[UR12][R14.64] ;  /* 0x0000000c0e05a981 */ /* 0x0000a4000c1e1100 */
[----:B------:R-:W1:Y:S01]  /*0510*/  LDC.64 R16, c[0x0][0x390] ;  /* 0x0000e400ff107b82 */ /* 0x000e620000000a00 */
[----:B------:R-:W-:Y:S01]  /*0520*/  @!P3 IMAD.X R27, RZ, RZ, R11, P1 ;  /* 0x000000ffff1bb224 */ /* 0x000fe200008e060b */
[----:B------:R-:W-:Y:S01]  /*0530*/  ISETP.GE.U32.AND P1, PT, R24, UR5, PT ;  /* 0x0000000518007c0c */ /* 0x000fe2000bf26070 */
[----:B------:R-:W-:-:S05]  /*0540*/  @!P2 IMAD.X R29, RZ, RZ, R13, P4 ;  /* 0x000000ffff1da224 */ /* 0x000fca00020e060d */
[----:B0-----:R-:W0:Y:S01]  /*0550*/  LDC.64 R14, c[0x0][0x398] ;  /* 0x0000e600ff0e7b82 */ /* 0x001e220000000a00 */
[----:B------:R-:W-:-:S06]  /*0560*/  PRMT R8, RZ, 0x7610, R8 ;  /* 0x00007610ff087816 */ /* 0x000fcc0000000008 */
[----:B------:R1:W2:Y:S01]  /*0570*/  @!P2 LDG.E.U8 R8, desc[UR12][R28.64] ;  /* 0x0000000c1c08a981 */ /* 0x0002a2000c1e1100 */
[----:B------:R-:W0:Y:S01]  /*0580*/  LDC.64 R12, c[0x0][0x390] ;  /* 0x0000e400ff0c7b82 */ /* 0x000e220000000a00 */
[----:B-1----:R-:W-:-:S07]  /*0590*/  @!P3 IADD3 R18, P2, PT, R25, R18, RZ ;  /* 0x000000121912b210 */ /* 0x002fce0007f5e0ff */
[----:B------:R-:W1:Y:S01]  /*05a0*/  LDC.64 R10, c[0x0][0x398] ;  /* 0x0000e600ff0a7b82 */ /* 0x000e620000000a00 */
[----:B------:R-:W-:Y:S02]  /*05b0*/  @!P1 VIADD R29, R24, UR4 ;  /* 0x00000004181d9c36 */ /* 0x000fe40008000000 */
[----:B------:R-:W-:-:S03]  /*05c0*/  @!P3 IMAD.X R19, RZ, RZ, R19, P2 ;  /* 0x000000ffff13b224 */ /* 0x000fc600010e0613 */
[C---:B------:R-:W-:Y:S02]  /*05d0*/  @!P1 IADD3 R16, P2, PT, R29.reuse, R16, RZ ;  /* 0x000000101d109210 */ /* 0x040fe40007f5e0ff */
[----:B------:R-:W-:Y:S02]  /*05e0*/  PRMT R6, RZ, 0x7610, R6 ;  /* 0x00007610ff067816 */ /* 0x000fe40000000006 */
[----:B------:R-:W-:Y:S01]  /*05f0*/  PRMT R25, RZ, 0x7610, R25 ;  /* 0x00007610ff197816 */ /* 0x000fe20000000019 */
[----:B------:R-:W-:Y:S01]  /*0600*/  @!P1 IMAD.X R17, RZ, RZ, R17, P2 ;  /* 0x000000ffff119224 */ /* 0x000fe200010e0611 */
[----:B0-----:R-:W-:Y:S02]  /*0610*/  @!P1 IADD3 R14, P2, PT, R29, R14, RZ ;  /* 0x0000000e1d0e9210 */ /* 0x001fe40007f5e0ff */
[----:B------:R-:W2:Y:S03]  /*0620*/  @!P3 LDG.E.U8 R6, desc[UR12][R26.64] ;  /* 0x0000000c1a06b981 */ /* 0x000ea6000c1e1100 */
[----:B------:R-:W-:Y:S01]  /*0630*/  @!P1 IMAD.X R15, RZ, RZ, R15, P2 ;  /* 0x000000ffff0f9224 */ /* 0x000fe200010e060f */
[----:B------:R3:W2:Y:S01]  /*0640*/  @!P3 LDG.E.U8 R25, desc[UR12][R18.64] ;  /* 0x0000000c1219b981 */ /* 0x0006a2000c1e1100 */
[----:B------:R-:W-:-:S02]  /*0650*/  @!P0 IADD3 R12, P3, PT, R23, R12, RZ ;  /* 0x0000000c170c8210 */ /* 0x000fc40007f7e0ff */
[----:B-1----:R-:W-:-:S03]  /*0660*/  @!P0 IADD3 R10, P4, PT, R23, R10, RZ ;  /* 0x0000000a170a8210 */ /* 0x002fc60007f9e0ff */
[----:B------:R-:W-:Y:S01]  /*0670*/  @!P0 IMAD.X R13, RZ, RZ, R13, P3 ;  /* 0x000000ffff0d8224 */ /* 0x000fe200018e060d */
[----:B------:R-:W-:Y:S01]  /*0680*/  PRMT R23, RZ, 0x7610, R23 ;  /* 0x00007610ff177816 */ /* 0x000fe20000000017 */
[----:B------:R-:W2:Y:S01]  /*0690*/  @!P1 LDG.E.U8 R16, desc[UR12][R16.64] ;  /* 0x0000000c10109981 */ /* 0x000ea2000c1e1100 */
[----:B------:R-:W-:Y:S01]  /*06a0*/  PRMT R24, RZ, 0x7610, R24 ;  /* 0x00007610ff187816 */ /* 0x000fe20000000018 */
[----:B------:R-:W-:Y:S02]  /*06b0*/  @!P0 IMAD.X R11, RZ, RZ, R11, P4 ;  /* 0x000000ffff0b8224 */ /* 0x000fe400020e060b */
[----:B------:R-:W2:Y:S04]  /*06c0*/  @!P1 LDG.E.U8 R15, desc[UR12][R14.64] ;  /* 0x0000000c0e0f9981 */ /* 0x000ea8000c1e1100 */
[----:B------:R-:W2:Y:S04]  /*06d0*/  @!P0 LDG.E.U8 R23, desc[UR12][R12.64] ;  /* 0x0000000c0c178981 */ /* 0x000ea8000c1e1100 */
[----:B------:R-:W2:Y:S01]  /*06e0*/  @!P0 LDG.E.U8 R24, desc[UR12][R10.64] ;  /* 0x0000000c0a188981 */ /* 0x000ea2000c1e1100 */
[----:B------:R-:W-:Y:S01]  /*06f0*/  ISETP.GE.U32.AND P0, PT, R0, UR5, PT ;  /* 0x0000000500007c0c */ /* 0x000fe2000bf06070 */
[----:B------:R-:W-:Y:S04]  /*0700*/  BSSY.RECONVERGENT B0, `(.L_x_7130) ;  /* 0x0000044000007945 */ /* 0x000fe80003800200 */
[----:B------:R-:W-:Y:S01]  /*0710*/  BSSY.RELIABLE B1, `(.L_x_7131) ;  /* 0x000003b000017945 */ /* 0x000fe20003800100 */
[----:B------:R-:W-:-:S02]  /*0720*/  LOP3.LUT R21, R21, R22, RZ, 0x3c, !PT ;  /* 0x0000001615157212 */ /* 0x000fc400078e3cff */
[----:B---3--:R-:W-:Y:S02]  /*0730*/  LOP3.LUT R19, R9, R2, RZ, 0x3c, !PT ;  /* 0x0000000209137212 */ /* 0x008fe400078e3cff */
[----:B------:R-:W-:Y:S02]  /*0740*/  PRMT R2, RZ, 0x7610, R2 ;  /* 0x00007610ff027816 */ /* 0x000fe40000000002 */
[----:B----4-:R-:W-:Y:S02]  /*0750*/  LOP3.LUT R3, R20, R3, RZ, 0x3c, !PT ;  /* 0x0000000314037212 */ /* 0x010fe400078e3cff */
[----:B-----5:R-:W-:Y:S02]  /*0760*/  LOP3.LUT R4, R7, R4, RZ, 0x3c, !PT ;  /* 0x0000000407047212 */ /* 0x020fe400078e3cff */
[----:B--2---:R-:W-:Y:S02]  /*0770*/  LOP3.LUT R5, R8, R5, RZ, 0x3c, !PT ;  /* 0x0000000508057212 */ /* 0x004fe400078e3cff */
[----:B------:R-:W-:-:S02]  /*0780*/  LOP3.LUT R6, R25, R6, RZ, 0x3c, !PT ;  /* 0x0000000619067212 */ /* 0x000fc400078e3cff */
[----:B------:R-:W-:-:S04]  /*0790*/  @!P1 LOP3.LUT R16, R15, R16, RZ, 0x3c, !PT ;  /* 0x000000100f109212 */ /* 0x000fc800078e3cff */
[----:B------:R-:W-:Y:S02]  /*07a0*/  @!P1 PRMT R2, R16, 0x7610, R2 ;  /* 0x0000761010029816 */ /* 0x000fe40000000002 */
        /* <DEDUP_REMOVED lines=16> */
.L_x_7132:
        /* <DEDUP_REMOVED lines=8> */
.L_x_7133:
        /* <DEDUP_REMOVED lines=8> */
.L_x_7134:
        /* <DEDUP_REMOVED lines=8> */
.L_x_7135:
[----:B------:R-:W-:-:S13]  /*0a30*/  ISETP.GE.U32.AND P0, PT, R0, UR5, PT ;  /* 0x0000000500007c0c */ /* 0x000fda000bf06070 */
[----:B------:R-:W-:Y:S05]  /*0a40*/  @P0 BREAK.RELIABLE B1 ;  /* 0x0000000000010942 */ /* 0x000fea0003800100 */
[----:B------:R-:W-:Y:S05]  /*0a50*/  @P0 BRA `(.L_x_7137) ;  /* 0x0000000000380947 */ /* 0x000fea0003800000 */
[----:B------:R-:W3:Y:S01]  /*0a60*/  LDCU.64 UR6, c[0x0][0x388] ;  /* 0x00007100ff0677ac */ /* 0x000ee20008000a00 */
[C---:B------:R-:W-:Y:S02]  /*0a70*/  VIADD R4, R0.reuse, UR4 ;  /* 0x0000000400047c36 */ /* 0x040fe40008000000 */
[----:B------:R-:W-:-:S03]  /*0a80*/  VIADD R0, R0, 0x80 ;  /* 0x0000008000007836 */ /* 0x000fc60000000000 */
[----:B---3--:R-:W-:-:S05]  /*0a90*/  IADD3 R4, P0, PT, R4, UR6, RZ ;  /* 0x0000000604047c10 */ /* 0x008fca000ff1e0ff */
[----:B--2---:R-:W-:-:S05]  /*0aa0*/  IMAD.X R5, RZ, RZ, UR7, P0 ;  /* 0x00000007ff057e24 */ /* 0x004fca00080e06ff */
[----:B------:R2:W-:Y:S03]  /*0ab0*/  STG.E.U8 desc[UR12][R4.64], R6 ;  /* 0x0000000604007986 */ /* 0x0005e6000c10110c */
.L_x_7136:
[----:B------:R-:W-:Y:S05]  /*0ac0*/  BSYNC.RELIABLE B1 ;  /* 0x0000000000017941 */ /* 0x000fea0003800100 */
.L_x_7131:
[----:B------:R-:W-:-:S13]  /*0ad0*/  ISETP.GE.U32.AND P0, PT, R0, UR5, PT ;  /* 0x0000000500007c0c */ /* 0x000fda000bf06070 */
[----:B--2---:R-:W1:Y:S01]  /*0ae0*/  @!P0 LDC.64 R6, c[0x0][0x388] ;  /* 0x0000e200ff068b82 */ /* 0x004e620000000a00 */
[C---:B------:R-:W-:Y:S02]  /*0af0*/  @!P0 VIADD R5, R0.reuse, UR4 ;  /* 0x0000000400058c36 */ /* 0x040fe40008000000 */
[----:B------:R-:W-:-:S03]  /*0b00*/  @!P0 VIADD R0, R0, 0x80 ;  /* 0x0000008000008836 */ /* 0x000fc60000000000 */
[----:B-1----:R-:W-:-:S05]  /*0b10*/  @!P0 IADD3 R4, P1, PT, R5, R6, RZ ;  /* 0x0000000605048210 */ /* 0x002fca0007f3e0ff */
[----:B------:R-:W-:-:S05]  /*0b20*/  @!P0 IMAD.X R5, RZ, RZ, R7, P1 ;  /* 0x000000ffff058224 */ /* 0x000fca00008e0607 */
[----:B------:R3:W-:Y:S03]  /*0b30*/  @!P0 STG.E.U8 desc[UR12][R4.64], R23 ;  /* 0x0000001704008986 */ /* 0x0007e6000c10110c */
.L_x_7137:
[----:B------:R-:W-:Y:S05]  /*0b40*/  BSYNC.RECONVERGENT B0 ;  /* 0x0000000000007941 */ /* 0x000fea0003800200 */
.L_x_7130:
[----:B------:R-:W-:Y:S05]  /*0b50*/  WARPSYNC.ALL ;  /* 0x0000000000007948 */ /* 0x000fea0003800000 */
[----:B------:R-:W-:-:S13]  /*0b60*/  ISETP.GE.U32.AND P0, PT, R0, UR5, PT ;  /* 0x0000000500007c0c */ /* 0x000fda000bf06070 */
[----:B------:R-:W-:Y:S05]  /*0b70*/  @P0 EXIT ;  /* 0x000000000000094d */ /* 0x000fea0003800000 */
[----:B------:R-:W3:Y:S01]  /*0b80*/  LDCU.64 UR6, c[0x0][0x388] ;  /* 0x00007100ff0677ac */ /* 0x000ee20008000a00 */
[----:B------:R-:W-:-:S05]  /*0b90*/  VIADD R0, R0, UR4 ;  /* 0x0000000400007c36 */ /* 0x000fca0008000000 */
[----:B---3--:R-:W-:-:S05]  /*0ba0*/  IADD3 R4, P0, PT, R0, UR6, RZ ;  /* 0x0000000600047c10 */ /* 0x008fca000ff1e0ff */
[----:B--2---:R-:W-:-:S05]  /*0bb0*/  IMAD.X R5, RZ, RZ, UR7, P0 ;  /* 0x00000007ff057e24 */ /* 0x004fca00080e06ff */
[----:B------:R-:W-:Y:S01]  /*0bc0*/  STG.E.U8 desc[UR12][R4.64], R2 ;  /* 0x0000000204007986 */ /* 0x000fe2000c10110c */
[----:B------:R-:W-:Y:S05]  /*0bd0*/  EXIT ;  /* 0x000000000000794d */ /* 0x000fea0003800000 */
.L_x_7129:
[----:B------:R-:W0:Y:S01]  /*0be0*/  LDCU.128 UR8, c[0x0][0x390] ;  /* 0x00007200ff0877ac */ /* 0x000e220008000c00 */
[----:B------:R-:W1:Y:S01]  /*0bf0*/  S2R R7, SR_TID.X ;  /* 0x0000000000077919 */ /* 0x000e620000002100 */
[----:B0-----:R-:W-:Y:S02]  /*0c00*/  UIADD3 UR8, UP0, UPT, UR4, UR8, URZ ;  /* 0x0000000804087290 */ /* 0x001fe4000ff1e0ff */
[----:B------:R-:W-:Y:S02]  /*0c10*/  UIADD3 UR6, UP1, UPT, UR4, UR10, URZ ;  /* 0x0000000a04067290 */ /* 0x000fe4000ff3e0ff */
[----:B------:R-:W-:Y:S02]  /*0c20*/  UIADD3.X UR9, UPT, UPT, URZ, UR9, URZ, UP0, !UPT ;  /* 0x00000009ff097290 */ /* 0x000fe400087fe4ff */
[----:B------:R-:W-:Y:S01]  /*0c30*/  UIADD3.X UR7, UPT, UPT, URZ, UR11, URZ, UP1, !UPT ;  /* 0x0000000bff077290 */ /* 0x000fe20008ffe4ff */
[----:B------:R-:W-:Y:S02]  /*0c40*/  IMAD.U32 R8, RZ, RZ, UR8 ;  /* 0x00000008ff087e24 */ /* 0x000fe4000f8e00ff */
[----:B------:R-:W-:-:S02]  /*0c50*/  IMAD.U32 R10, RZ, RZ, UR6 ;  /* 0x00000006ff0a7e24 */ /* 0x000fc4000f8e00ff */
[----:B------:R-:W-:Y:S02]  /*0c60*/  IMAD.U32 R9, RZ, RZ, UR9 ;  /* 0x00000009ff097e24 */ /* 0x000fe4000f8e00ff */
[----:B------:R-:W-:Y:S02]  /*0c70*/  IMAD.U32 R11, RZ, RZ, UR7 ;  /* 0x00000007ff0b7e24 */ /* 0x000fe4000f8e00ff */
[C---:B-1----:R-:W-:Y:S02]  /*0c80*/  IMAD.WIDE.U32 R8, R7.reuse, 0x2, R8 ;  /* 0x0000000207087825 */ /* 0x042fe400078e0008 */
[----:B------:R-:W0:Y:S02]  /*0c90*/  LDCU.64 UR6, c[0x0][0x388] ;  /* 0x00007100ff0677ac */ /* 0x000e240008000a00 */
[----:B------:R-:W-:Y:S01]  /*0ca0*/  IMAD.WIDE.U32 R10, R7, 0x2, R10 ;  /* 0x00000002070a7825 */ /* 0x000fe200078e000a */
[----:B------:R-:W2:Y:S04]  /*0cb0*/  LDG.E.U16 R12, desc[UR12][R8.64] ;  /* 0x0000000c080c7981 */ /* 0x000ea8000c1e1500 */
        /* <DEDUP_REMOVED lines=20> */
[----:B------:R-:W-:Y:S02]  /*0e00*/  LOP3.LUT R13, R13, R12, RZ, 0x3c, !PT ;  /* 0x0000000c0d0d7212 */ /* 0x000fe400078e3cff */
[----:B------:R-:W-:Y:S02]  /*0e10*/  LOP3.LUT R14, R14, R7, RZ, 0x3c, !PT ;  /* 0x000000070e0e7212 */ /* 0x000fe400078e3cff */
[----:B------:R-:W-:-:S02]  /*0e20*/  LOP3.LUT R12, R11, R8, RZ, 0x3c, !PT ;  /* 0x000000080b0c7212 */ /* 0x000fc400078e3cff */
[----:B------:R-:W-:Y:S02]  /*0e30*/  LOP3.LUT R15, R10, R9, RZ, 0x3c, !PT ;  /* 0x000000090a0f7212 */ /* 0x000fe400078e3cff */
[C---:B------:R-:W-:Y:S02]  /*0e40*/  PRMT R7, R5.reuse, 0x7770, RZ ;  /* 0x0000777005077816 */ /* 0x040fe400000000ff */
[----:B------:R-:W-:Y:S02]  /*0e50*/  PRMT R8, R6, 0x7770, RZ ;  /* 0x0000777006087816 */ /* 0x000fe400000000ff */
[----:B------:R-:W-:Y:S02]  /*0e60*/  PRMT R10, R0, 0x7770, RZ ;  /* 0x00007770000a7816 */ /* 0x000fe400000000ff */
[----:B------:R-:W-:Y:S02]  /*0e70*/  PRMT R5, R5, 0x7771, RZ ;  /* 0x0000777105057816 */ /* 0x000fe400000000ff */
[----:B------:R-:W-:-:S02]  /*0e80*/  PRMT R6, R6, 0x7771, RZ ;  /* 0x0000777106067816 */ /* 0x000fc400000000ff */
[----:B------:R-:W-:Y:S02]  /*0e90*/  PRMT R0, R0, 0x7771, RZ ;  /* 0x0000777100007816 */ /* 0x000fe400000000ff */
[C---:B------:R-:W-:Y:S02]  /*0ea0*/  PRMT R9, R4.reuse, 0x7770, RZ ;  /* 0x0000777004097816 */ /* 0x040fe400000000ff */
[----:B------:R-:W-:Y:S02]  /*0eb0*/  PRMT R11, R4, 0x7771, RZ ;  /* 0x00007771040b7816 */ /* 0x000fe400000000ff */
[----:B------:R-:W-:Y:S02]  /*0ec0*/  LOP3.LUT R7, R10, R7, RZ, 0x3c, !PT ;  /* 0x000000070a077212 */ /* 0x000fe400078e3cff */
[----:B------:R-:W-:Y:S02]  /*0ed0*/  LOP3.LUT R0, R0, R5, RZ, 0x3c, !PT ;  /* 0x0000000500007212 */ /* 0x000fe400078e3cff */
[----:B------:R-:W-:-:S02]  /*0ee0*/  LOP3.LUT R8, R9, R8, RZ, 0x3c, !PT ;  /* 0x0000000809087212 */ /* 0x000fc400078e3cff */
[----:B------:R-:W-:Y:S02]  /*0ef0*/  LOP3.LUT R11, R11, R6, RZ, 0x3c, !PT ;  /* 0x000000060b0b7212 */ /* 0x000fe400078e3cff */
[----:B------:R-:W-:Y:S02]  /*0f00*/  PRMT R13, R13, 0x7604, R14 ;  /* 0x000076040d0d7816 */ /* 0x000fe4000000000e */
        /* <DEDUP_REMOVED lines=8> */
.L_x_7138:
        /* <DEDUP_REMOVED lines=15> */
.L_x_25869:


//--------------------- .text._ZN2at6native29vectorized_elementwise_kernelILi4ENS0_13BinaryFunctorIaaaNS0_17BitwiseXorFunctorIaEEEESt5arrayIPcLm3EEEEviT0_T1_ --------------------------
	.section	.text._ZN2at6native29vectorized_elementwise_kernelILi4ENS0_13BinaryFunctorIaaaNS0_17BitwiseXorFunctorIaEEEESt5arrayIPcLm3EEEEviT0_T1_,"ax",@progbits
	.align	128
        .global         _ZN2at6native29vectorized_elementwise_kernelILi4ENS0_13BinaryFunctorIaaaNS0_17BitwiseXorFunctorIaEEEESt5arrayIPcLm3EEEEviT0_T1_
        .type           _ZN2at6native29vectorized_elementwise_kernelILi4ENS0_13BinaryFunctorIaaaNS0_17BitwiseXorFunctorIaEEEESt5arrayIPcLm3EEEEviT0_T1_,@function
        .size           _ZN2at6native29vectorized_elementwise_kernelILi4ENS0_13BinaryFunctorIaaaNS0_17BitwiseXorFunctorIaEEEESt5arrayIPcLm3EEEEviT0_T1_,(.L_x_25870 - _ZN2at6native29vectorized_elementwise_kernelILi4ENS0_13BinaryFunctorIaaaNS0_17BitwiseXorFunctorIaEEEESt5arrayIPcLm3EEEEviT0_T1_)
        .other          _ZN2at6native29vectorized_elementwise_kernelILi4ENS0_13BinaryFunctorIaaaNS0_17BitwiseXorFunctorIaEEEESt5arrayIPcLm3EEEEviT0_T1_,@"STO_CUDA_ENTRY STV_DEFAULT"
_ZN2at6native29vectorized_elementwise_kernelILi4ENS0_13BinaryFunctorIaaaNS0_17BitwiseXorFunctorIaEEEESt5arrayIPcLm3EEEEviT0_T1_:
.text._ZN2at6native29vectorized_elementwise_kernelILi4ENS0_13BinaryFunctorIaaaNS0_17BitwiseXorFunctorIaEEEESt5arrayIPcLm3EEEEviT0_T1_:
        /* <DEDUP_REMOVED lines=139> */
.L_x_7142:
        /* <DEDUP_REMOVED lines=8> */
.L_x_7143:
        /* <DEDUP_REMOVED lines=8> */
.L_x_7144:
        /* <DEDUP_REMOVED lines=8> */
.L_x_7145:
        /* <DEDUP_REMOVED lines=9> */
.L_x_7146:
[----:B------:R-:W-:Y:S05]  /*0ac0*/  BSYNC.RELIABLE B1 ;  /* 0x0000000000017941 */ /* 0x000fea0003800100 */
.L_x_7141:
[----:B------:R-:W-:-:S13]  /*0ad0*/  ISETP.GE.U32.AND P0, PT, R0, UR5, PT ;  /* 0x0000000500007c0c */ /* 0x000fda000bf06070 */
[----:B--2---:R-:W1:Y:S01]  /*0ae0*/  @!P0 LDC.64 R6, c[0x0][0x388] ;  /* 0x0000e200ff068b82 */ /* 0x004e620000000a00 */
[C---:B------:R-:W-:Y:S02]  /*0af0*/  @!P0 VIADD R5, R0.reuse, UR4 ;  /* 0x0000000400058c36 */ /* 0x040fe40008000000 */
[----:B------:R-:W-:-:S03]  /*0b00*/  @!P0 VIADD R0, R0, 0x80 ;  /* 0x0000008000008836 */ /* 0x000fc60000000000 */
[----:B-1----:R-:W-:-:S05]  /*0b10*/  @!P0 IADD3 R4, P1, PT, R5, R6, RZ ;  /* 0x0000000605048210 */ /* 0x002fca0007f3e0ff */
[----:B------:R-:W-:-:S05]  /*0b20*/  @!P0 IMAD.X R5, RZ, RZ, R7, P1 ;  /* 0x000000ffff058224 */ /* 0x000fca00008e0607 */
[----:B------:R3:W-:Y:S03]  /*0b30*/  @!P0 STG.E.U8 desc[UR12][R4.64], R23 ;  /* 0x0000001704008986 */ /* 0x0007e6000c10110c */
.L_x_7147:
[----:B------:R-:W-:Y:S05]  /*0b40*/  BSYNC.RECONVERGENT B0 ;  /* 0x0000000000007941 */ /* 0x000fea0003800200 */
.L_x_7140:
        /* <DEDUP_REMOVED lines=9> */
.L_x_7139:
        /* <DEDUP_REMOVED lines=13> */
[----:B------:R-:W2:Y:S04]  /*0cb0*/  LDG.E R6, desc[UR12][R2.64] ;  /* 0x0000000c02067981 */ /* 0x000ea8000c1e1900 */
[----:B------:R-:W3:Y:S04]  /*0cc0*/  LDG.E R10, desc[UR12][R4.64] ;  /* 0x0000000c040a7981 */ /* 0x000ee8000c1e1900 */
[----:B------:R1:W4:Y:S04]  /*0cd0*/  LDG.E R9, desc[UR12][R2.64+0x200] ;  /* 0x0002000c02097981 */ /* 0x000328000c1e1900 */
[----:B------:R5:W5:Y:S01]  /*0ce0*/  LDG.E R13, desc[UR12][R4.64+0x200] ;  /* 0x0002000c040d7981 */ /* 0x000b62000c1e1900 */
[----:B0-----:R-:W-:-:S04]  /*0cf0*/  UIADD3 UR6, UP0, UPT, UR4, UR6, URZ ;  /* 0x0000000604067290 */ /* 0x001fc8000ff1e0ff */
[----:B------:R-:W-:Y:S01]  /*0d00*/  UIADD3.X UR7, UPT, UPT, URZ, UR7, URZ, UP0, !UPT ;  /* 0x00000007ff077290 */ /* 0x000fe200087fe4ff */
[----:B--2---:R-:W-:Y:S02]  /*0d10*/  PRMT R7, R6, 0x7770, RZ ;  /* 0x0000777006077816 */ /* 0x004fe400000000ff */
[C---:B---3--:R-:W-:Y:S02]  /*0d20*/  PRMT R8, R10.reuse, 0x7770, RZ ;  /* 0x000077700a087816 */ /* 0x048fe400000000ff */
[----:B-1----:R-:W-:Y:S02]  /*0d30*/  PRMT R3, R10, 0x7773, RZ ;  /* 0x000077730a037816 */ /* 0x002fe400000000ff */
[----:B------:R-:W-:Y:S02]  /*0d40*/  LOP3.LUT R14, R8, R7, RZ, 0x3c, !PT ;  /* 0x00000007080e7212 */ /* 0x000fe400078e3cff */
[C---:B------:R-:W-:Y:S02]  /*0d50*/  PRMT R7, R6.reuse, 0x7771, RZ ;  /* 0x0000777106077816 */ /* 0x040fe400000000ff */
[----:B------:R-:W-:-:S02]  /*0d60*/  PRMT R8, R6, 0x7772, RZ ;  /* 0x0000777206087816 */ /* 0x000fc400000000ff */
[----:B------:R-:W-:Y:S02]  /*0d70*/  PRMT R6, R6, 0x7773, RZ ;  /* 0x0000777306067816 */ /* 0x000fe400000000ff */
[C---:B------:R-:W-:Y:S02]  /*0d80*/  PRMT R12, R10.reuse, 0x7771, RZ ;  /* 0x000077710a0c7816 */ /* 0x040fe400000000ff */
[----:B------:R-:W-:Y:S02]  /*0d90*/  PRMT R11, R10, 0x7772, RZ ;  /* 0x000077720a0b7816 */ /* 0x000fe400000000ff */
[----:B------:R-:W-:Y:S02]  /*0da0*/  LOP3.LUT R10, R3, R6, RZ, 0x3c, !PT ;  /* 0x00000006030a7212 */ /* 0x000fe400078e3cff */
[----:B------:R-:W-:Y:S02]  /*0db0*/  LOP3.LUT R15, R12, R7, RZ, 0x3c, !PT ;  /* 0x000000070c0f7212 */ /* 0x000fe400078e3cff */
[----:B------:R-:W-:-:S02]  /*0dc0*/  LOP3.LUT R11, R11, R8, RZ, 0x3c, !PT ;  /* 0x000000080b0b7212 */ /* 0x000fc400078e3cff */
[C---:B----4-:R-:W-:Y:S02]  /*0dd0*/  PRMT R2, R9.reuse, 0x7770, RZ ;  /* 0x0000777009027816 */ /* 0x050fe400000000ff */
[C---:B------:R-:W-:Y:S02]  /*0de0*/  PRMT R3, R9.reuse, 0x7771, RZ ;  /* 0x0000777109037816 */ /* 0x040fe400000000ff */
[C---:B-----5:R-:W-:Y:S02]  /*0df0*/  PRMT R4, R9.reuse, 0x7772, RZ ;  /* 0x0000777209047816 */ /* 0x060fe400000000ff */
[----:B------:R-:W-:Y:S02]  /*0e00*/  PRMT R9, R9, 0x7773, RZ ;  /* 0x0000777309097816 */ /* 0x000fe400000000ff */
[C---:B------:R-:W-:Y:S02]  /*0e10*/  PRMT R5, R13.reuse, 0x7770, RZ ;  /* 0x000077700d057816 */ /* 0x040fe400000000ff */
[----:B------:R-:W-:-:S02]  /*0e20*/  PRMT R6, R13, 0x7771, RZ ;  /* 0x000077710d067816 */ /* 0x000fc400000000ff */
[C---:B------:R-:W-:Y:S02]  /*0e30*/  PRMT R7, R13.reuse, 0x7772, RZ ;  /* 0x000077720d077816 */ /* 0x040fe400000000ff */
[----:B------:R-:W-:Y:S02]  /*0e40*/  PRMT R8, R13, 0x7773, RZ ;  /* 0x000077730d087816 */ /* 0x000fe400000000ff */
[----:B------:R-:W-:Y:S01]  /*0e50*/  LOP3.LUT R5, R5, R2, RZ, 0x3c, !PT ;  /* 0x0000000205057212 */ /* 0x000fe200078e3cff */
[----:B------:R-:W-:Y:S01]  /*0e60*/  IMAD.U32 R2, RZ, RZ, UR6 ;  /* 0x00000006ff027e24 */ /* 0x000fe2000f8e00ff */
[----:B------:R-:W-:Y:S01]  /*0e70*/  LOP3.LUT R6, R6, R3, RZ, 0x3c, !PT ;  /* 0x0000000306067212 */ /* 0x000fe200078e3cff */
[----:B------:R-:W-:Y:S01]  /*0e80*/  IMAD.U32 R3, RZ, RZ, UR7 ;  /* 0x00000007ff037e24 */ /* 0x000fe2000f8e00ff */
[----:B------:R-:W-:Y:S02]  /*0e90*/  LOP3.LUT R4, R7, R4, RZ, 0x3c, !PT ;  /* 0x0000000407047212 */ /* 0x000fe400078e3cff */
[----:B------:R-:W-:Y:S01]  /*0ea0*/  LOP3.LUT R9, R8, R9, RZ, 0x3c, !PT ;  /* 0x0000000908097212 */ /* 0x000fe200078e3cff */
[----:B------:R-:W-:Y:S01]  /*0eb0*/  IMAD.WIDE.U32 R2, R0, 0x4, R2 ;  /* 0x0000000400027825 */ /* 0x000fe200078e0002 */
[----:B------:R-:W-:-:S02]  /*0ec0*/  PRMT R15, R14, 0x3340, R15 ;  /* 0x000033400e0f7816 */ /* 0x000fc4000000000f */
[----:B------:R-:W-:Y:S02]  /*0ed0*/  PRMT R10, R11, 0x3340, R10 ;  /* 0x000033400b0a7816 */ /* 0x000fe4000000000a */
[----:B------:R-:W-:Y:S02]  /*0ee0*/  PRMT R5, R5, 0x3340, R6 ;  /* 0x0000334005057816 */ /* 0x000fe40000000006 */
[----:B------:R-:W-:Y:S02]  /*0ef0*/  PRMT R4, R4, 0x3340, R9 ;  /* 0x0000334004047816 */ /* 0x000fe40000000009 */
[----:B------:R-:W-:Y:S02]  /*0f00*/  PRMT R15, R15, 0x5410, R10 ;  /* 0x000054100f0f7816 */ /* 0x000fe4000000000a */
[----:B------:R-:W-:-:S03]  /*0f10*/  PRMT R5, R5, 0x5410, R4 ;  /* 0x0000541005057816 */ /* 0x000fc60000000004 */
[----:B------:R-:W-:Y:S04]  /*0f20*/  STG.E desc[UR12][R2.64], R15 ;  /* 0x0000000f02007986 */ /* 0x000fe8000c10190c */
[----:B------:R-:W-:Y:S01]  /*0f30*/  STG.E desc[UR12][R2.64+0x200], R5 ;  /* 0x0002000502007986 */ /* 0x000fe2000c10190c */
[----:B------:R-:W-:Y:S05]  /*0f40*/  EXIT ;  /* 0x000000000000794d */ /* 0x000fea0003800000 */
.L_x_7148:
        /* <DEDUP_REMOVED lines=11> */
.L_x_25870:


//--------------------- .text._ZN2at6native29vectorized_elementwise_kernelILi8ENS0_13BinaryFunctorIaaaNS0_17BitwiseXorFunctorIaEEEESt5arrayIPcLm3EEEEviT0_T1_ --------------------------
	.section	.text._ZN2at6native29vectorized_elementwise_kernelILi8ENS0_13BinaryFunctorIaaaNS0_17BitwiseXorFunctorIaEEEESt5arrayIPcLm3EEEEviT0_T1_,"ax",@progbits
	.align	128
        .global         _ZN2at6native29vectorized_elementwise_kernelILi8ENS0_13BinaryFunctorIaaaNS0_17BitwiseXorFunctorIaEEEESt5arrayIPcLm3EEEEviT0_T1_
        .type           _ZN2at6native29vectorized_elementwise_kernelILi8ENS0_13BinaryFunctorIaaaNS0_17BitwiseXorFunctorIaEEEESt5arrayIPcLm3EEEEviT0_T1_,@function
        .size           _ZN2at6native29vectorized_elementwise_kernelILi8ENS0_13BinaryFunctorIaaaNS0_17BitwiseXorFunctorIaEEEESt5arrayIPcLm3EEEEviT0_T1_,(.L_x_25871 - _ZN2at6native29vectorized_elementwise_kernelILi8ENS0_13BinaryFunctorIaaaNS0_17BitwiseXorFunctorIaEEEESt5arrayIPcLm3EEEEviT0_T1_)
        .other          _ZN2at6native29vectorized_elementwise_kernelILi8ENS0_13BinaryFunctorIaaaNS0_17BitwiseXorFunctorIaEEEESt5arrayIPcLm3EEEEviT0_T1_,@"STO_CUDA_ENTRY STV_DEFAULT"
_ZN2at6native29vectorized_elementwise_kernelILi8ENS0_13BinaryFunctorIaaaNS0_17BitwiseXorFunctorIaEEEESt5arrayIPcLm3EEEEviT0_T1_:
.text._ZN2at6native29vectorized_elementwise_kernelILi8ENS0_13BinaryFunctorIaaaNS0_17BitwiseXorFunctorIaEEEESt5arrayIPcLm3EEEEviT0_T1_:
[----:B------:R-:W-:Y:S01]  /*0000*/  LDC R1, c[0x0][0x37c] ;  /* 0x0000df00ff017b82 */ /* 0x000fe20000000800 */
[----:B------:R-:W-:Y:S05]  /*0010*/  EXIT ;  /* 0x000000000000794d */ /* 0x000fea0003800000 */
.L_x_7149:
        /* <DEDUP_REMOVED lines=14> */
.L_x_25871:


//--------------------- .text._ZN2at6native18elementwise_kernelILi128ELi4EZNS0_15gpu_kernel_implINS0_13AUnaryFunctorIhhhNS0_17BitwiseXorFunctorIhEEEEEEvRNS_18TensorIteratorBaseERKT_EUliE_EEviT1_ --------------------------
	.section	.text._ZN2at6native18elementwise_kernelILi128ELi4EZNS0_15gpu_kernel_implINS0_13AUnaryFunctorIhhhNS0_17BitwiseXorFunctorIhEEEEEEvRNS_18TensorIteratorBaseERKT_EUliE_EEviT1_,"ax",@progbits
	.align	128
        .global         _ZN2at6native18elementwise_kernelILi128ELi4EZNS0_15gpu_kernel_implINS0_13AUnaryFunctorIhhhNS0_17BitwiseXorFunctorIhEEEEEEvRNS_18TensorIteratorBaseERKT_EUliE_EEviT1_
        .type           _ZN2at6native18elementwise_kernelILi128ELi4EZNS0_15gpu_kernel_implINS0_13AUnaryFunctorIhhhNS0_17BitwiseXorFunctorIhEEEEEEvRNS_18TensorIteratorBaseERKT_EUliE_EEviT1_,@function
        .size           _ZN2at6native18elementwise_kernelILi128ELi4EZNS0_15gpu_kernel_implINS0_13AUnaryFunctorIhhhNS0_17BitwiseXorFunctorIhEEEEEEvRNS_18TensorIteratorBaseERKT_EUliE_EEviT1_,(.L_x_25872 - _ZN2at6native18elementwise_kernelILi128ELi4EZNS0_15gpu_kernel_implINS0_13AUnaryFunctorIhhhNS0_17BitwiseXorFunctorIhEEEEEEvRNS_18TensorIteratorBaseERKT_EUliE_EEviT1_)
        .other          _ZN2at6native18elementwise_kernelILi128ELi4EZNS0_15gpu_kernel_implINS0_13AUnaryFunctorIhhhNS0_17BitwiseXorFunctorIhEEEEEEvRNS_18TensorIteratorBaseERKT_EUliE_EEviT1_,@"STO_CUDA_ENTRY STV_DEFAULT"
_ZN2at6native18elementwise_kernelILi128ELi4EZNS0_15gpu_kernel_implINS0_13AUnaryFunctorIhhhNS0_17BitwiseXorFunctorIhEEEEEEvRNS_18TensorIteratorBaseERKT_EUliE_EEviT1_:
.text._ZN2at6native18elementwise_kernelILi128ELi4EZNS0_15gpu_kernel_implINS0_13AUnaryFunctorIhhhNS0_17BitwiseXorFunctorIhEEEEEEvRNS_18TensorIteratorBaseERKT_EUliE_EEviT1_:
        /* <DEDUP_REMOVED lines=320> */
.L_x_7152:
        /* <DEDUP_REMOVED lines=16> */
.L_x_7156:
[----:B------:R0:W5:Y:S01]  /*1500*/  LDG.E.U8 R0, desc[UR36][R4.64] ;  /* 0x0000002404007981 */ /* 0x000162000c1e1100 */
[----:B------:R-:W-:Y:S05]  /*1510*/  BRA `(.L_x_7158) ;  /* 0x0000000c005c7947 */ /* 0x000fea0003800000 */
.L_x_7155:
        /* <DEDUP_REMOVED lines=8> */
.L_x_7160:
[----:B------:R3:W5:Y:S01]  /*15a0*/  LDG.E.U8 R0, desc[UR36][R4.64] ;  /* 0x0000002404007981 */ /* 0x000762000c1e1100 */
[----:B------:R-:W-:Y:S05]  /*15b0*/  BRA `(.L_x_7158) ;  /* 0x0000000c00347947 */ /* 0x000fea0003800000 */
.L_x_7159:
[----:B------:R0:W5:Y:S01]  /*15c0*/  LDG.E.U16 R0, desc[UR36][R4.64] ;  /* 0x0000002404007981 */ /* 0x000162000c1e1500 */
[----:B------:R-:W-:Y:S05]  /*15d0*/  BRA `(.L_x_7158) ;  /* 0x0000000c002c7947 */ /* 0x000fea0003800000 */
.L_x_7154:
        /* <DEDUP_REMOVED lines=8> */
[----:B0-----:R-:W-:Y:S01]  /*1660*/  PRMT R0, R2, 0x7610, R0 ;  /* 0x0000761002007816 */ /* 0x001fe20000000000 */
[----:B------:R-:W-:Y:S06]  /*1670*/  BRA `(.L_x_7158) ;  /* 0x0000000c00047947 */ /* 0x000fec0003800000 */
.L_x_7162:
[----:B------:R-:W2:Y:S02]  /*1680*/  LDG.E.U16 R2, desc[UR36][R4.64] ;  /* 0x0000002404027981 */ /* 0x000ea4000c1e1500 */
[----:B--2---:R-:W-:-:S06]  /*1690*/  HADD2.F32 R2, -RZ, R2.H0_H0 ;  /* 0x20000002ff027230 */ /* 0x004fcc0000004100 */
[----:B------:R-:W0:Y:S02]  /*16a0*/  F2I.S64.TRUNC R2, R2 ;  /* 0x0000000200027311 */ /* 0x000e24000020d900 */
[----:B0-----:R-:W-:Y:S01]  /*16b0*/  PRMT R0, R2, 0x7610, R0 ;  /* 0x0000761002007816 */ /* 0x001fe20000000000 */
[----:B------:R-:W-:Y:S06]  /*16c0*/  BRA `(.L_x_7158) ;  /* 0x0000000800f07947 */ /* 0x000fec0003800000 */
.L_x_7161:
        /* <DEDUP_REMOVED lines=10> */
.L_x_7164:
[----:B------:R-:W2:Y:S02]  /*1770*/  LDG.E.U16 R4, desc[UR36][R4.64] ;  /* 0x0000002404047981 */ /* 0x000ea4000c1e1500 */
[----:B--2---:R-:W-:-:S06]  /*1780*/  HADD2.F32 R2, -RZ, R4.H0_H0 ;  /* 0x20000004ff027230 */ /* 0x004fcc0000004100 */
[----:B------:R-:W0:Y:S02]  /*1790*/  F2I.S64.TRUNC R2, R2 ;  /* 0x0000000200027311 */ /* 0x000e24000020d900 */
[----:B0-----:R-:W-:Y:S01]  /*17a0*/  PRMT R0, R2, 0x7610, R0 ;  /* 0x0000761002007816 */ /* 0x001fe20000000000 */
[----:B------:R-:W-:Y:S06]  /*17b0*/  BRA `(.L_x_7158) ;  /* 0x0000000800b47947 */ /* 0x000fec0003800000 */
.L_x_7163:
[----:B------:R-:W2:Y:S02]  /*17c0*/  LDG.E.64 R2, desc[UR36][R4.64] ;  /* 0x0000002404027981 */ /* 0x000ea4000c1e1b00 */
[----:B--2---:R-:W0:Y:S02]  /*17d0*/  F2I.S64.F64.TRUNC R2, R2 ;  /* 0x0000000200027311 */ /* 0x004e24000030d900 */
[----:B0-----:R-:W-:Y:S01]  /*17e0*/  PRMT R0, R2, 0x7610, R0 ;  /* 0x0000761002007816 */ /* 0x001fe20000000000 */
[----:B------:R-:W-:Y:S06]  /*17f0*/  BRA `(.L_x_7158) ;  /* 0x0000000800a47947 */ /* 0x000fec0003800000 */
.L_x_7153:
        /* <DEDUP_REMOVED lines=12> */
.L_x_7167:
[----:B------:R-:W2:Y:S02]  /*18c0*/  LDG.E.64 R4, desc[UR36][R4.64] ;  /* 0x0000002404047981 */ /* 0x000ea4000c1e1b00 */
[----:B--2---:R-:W0:Y:S02]  /*18d0*/  F2I.S64.F64.TRUNC R2, R4 ;  /* 0x0000000400027311 */ /* 0x004e24000030d900 */
[----:B0-----:R-:W-:Y:S01]  /*18e0*/  PRMT R0, R2, 0x7610, R0 ;  /* 0x0000761002007816 */ /* 0x001fe20000000000 */
[----:B------:R-:W-:Y:S06]  /*18f0*/  BRA `(.L_x_7158) ;  /* 0x0000000800647947 */ /* 0x000fec0003800000 */
.L_x_7166:
        /* <DEDUP_REMOVED lines=24> */
[----:B------:R-:W0:Y:S02]  /*1a80*/  F2I.S64.TRUNC R2, R3 ;  /* 0x0000000300027311 */ /* 0x000e24000020d900 */
[----:B0-----:R-:W-:Y:S01]  /*1a90*/  PRMT R0, R2, 0x7610, R0 ;  /* 0x0000761002007816 */ /* 0x001fe20000000000 */
[----:B------:R-:W-:Y:S06]  /*1aa0*/  BRA `(.L_x_7158) ;  /* 0x0000000400f87947 */ /* 0x000fec0003800000 */
.L_x_7169:
        /* <DEDUP_REMOVED lines=11> */
[----:B------:R-:W0:Y:S02]  /*1b60*/  F2I.S64.TRUNC R2, R3 ;  /* 0x0000000300027311 */ /* 0x000e24000020d900 */
[----:B0-----:R-:W-:Y:S01]  /*1b70*/  PRMT R0, R2, 0x7610, R0 ;  /* 0x0000761002007816 */ /* 0x001fe20000000000 */
[----:B------:R-:W-:Y:S06]  /*1b80*/  BRA `(.L_x_7158) ;  /* 0x0000000400c07947 */ /* 0x000fec0003800000 */
.L_x_7168:
[----:B------:R-:W2:Y:S02]  /*1b90*/  LDG.E.U16 R2, desc[UR36][R4.64] ;  /* 0x0000002404027981 */ /* 0x000ea4000c1e1500 */
[----:B--2---:R-:W-:-:S06]  /*1ba0*/  IMAD.U32 R2, R2, 0x10000, RZ ;  /* 0x0001000002027824 */ /* 0x004fcc00078e00ff */
[----:B------:R-:W0:Y:S02]  /*1bb0*/  F2I.S64.TRUNC R2, R2 ;  /* 0x0000000200027311 */ /* 0x000e24000020d900 */
[----:B0-----:R-:W-:Y:S01]  /*1bc0*/  PRMT R0, R2, 0x7610, R0 ;  /* 0x0000761002007816 */ /* 0x001fe20000000000 */
[----:B------:R-:W-:Y:S06]  /*1bd0*/  BRA `(.L_x_7158) ;  /* 0x0000000400ac7947 */ /* 0x000fec0003800000 */
.L_x_7165:
        /* <DEDUP_REMOVED lines=10> */
.L_x_7172:
        /* <DEDUP_REMOVED lines=21> */
.L_x_7176:
[----:B------:R-:W-:Y:S05]  /*1dd0*/  BSYNC.RECONVERGENT B1 ;  /* 0x0000000000017941 */ /* 0x000fea0003800200 */
.L_x_7175:
[----:B------:R-:W-:Y:S02]  /*1de0*/  SHF.L.U32 R0, R0, 0x14, RZ ;  /* 0x0000001400007819 */ /* 0x000fe400000006ff */
[----:B------:R-:W-:-:S04]  /*1df0*/  LEA R2, R2, 0x3b800000, 0x17 ;  /* 0x3b80000002027811 */ /* 0x000fc800078eb8ff */
[----:B------:R-:W-:-:S07]  /*1e00*/  LOP3.LUT R2, R2, R0, R7, 0xfe, !PT ;  /* 0x0000000002027212 */ /* 0x000fce00078efe07 */
.L_x_7174:
[----:B------:R-:W-:Y:S05]  /*1e10*/  BSYNC.RECONVERGENT B0 ;  /* 0x0000000000007941 */ /* 0x000fea0003800200 */
.L_x_7173:
[----:B------:R-:W0:Y:S02]  /*1e20*/  F2I.S64.TRUNC R2, R2 ;  /* 0x0000000200027311 */ /* 0x000e24000020d900 */
[----:B0-----:R-:W-:Y:S01]  /*1e30*/  PRMT R0, R2, 0x7610, R0 ;  /* 0x0000761002007816 */ /* 0x001fe20000000000 */
[----:B------:R-:W-:Y:S06]  /*1e40*/  BRA `(.L_x_7158) ;  /* 0x0000000400107947 */ /* 0x000fec0003800000 */
.L_x_7171:
        /* <DEDUP_REMOVED lines=21> */
.L_x_7180:
[----:B------:R-:W-:Y:S05]  /*1fa0*/  BSYNC.RECONVERGENT B1 ;  /* 0x0000000000017941 */ /* 0x000fea0003800200 */
.L_x_7179:
[----:B------:R-:W-:Y:S01]  /*1fb0*/  IMAD.SHL.U32 R0, R0, 0x200000, RZ ;  /* 0x0020000000007824 */ /* 0x000fe200078e00ff */
[----:B------:R-:W-:-:S04]  /*1fc0*/  LEA R2, R2, 0x37800000, 0x17 ;  /* 0x3780000002027811 */ /* 0x000fc800078eb8ff */
[----:B------:R-:W-:-:S07]  /*1fd0*/  LOP3.LUT R2, R2, R0, R7, 0xfe, !PT ;  /* 0x0000000002027212 */ /* 0x000fce00078efe07 */
.L_x_7178:
[----:B------:R-:W-:Y:S05]  /*1fe0*/  BSYNC.RECONVERGENT B0 ;  /* 0x0000000000007941 */ /* 0x000fea0003800200 */
.L_x_7177:
[----:B------:R-:W0:Y:S02]  /*1ff0*/  F2I.S64.TRUNC R2, R2 ;  /* 0x0000000200027311 */ /* 0x000e24000020d900 */
[----:B0-----:R-:W-:Y:S01]  /*2000*/  PRMT R0, R2, 0x7610, R0 ;  /* 0x0000761002007816 */ /* 0x001fe20000000000 */
[----:B------:R-:W-:Y:S06]  /*2010*/  BRA `(.L_x_7158) ;  /* 0x00000000009c7947 */ /* 0x000fec0003800000 */
.L_x_7170:
[----:B------:R-:W-:-:S09]  /*2020*/  UISETP.NE.AND UP0, UPT, UR4, 0x1c, UPT ;  /* 0x0000001c0400788c */ /* 0x000fd2000bf05270 */
[----:B------:R-:W-:Y:S05]  /*2030*/  BRA.U !UP0, `(.L_x_7181) ;  /* 0x0000000108907547 */ /* 0x000fea000b800000 */
[----:B------:R-:W-:-:S09]  /*2040*/  UISETP.NE.AND UP0, UPT, UR4, 0x1d, UPT ;  /* 0x0000001d0400788c */ /* 0x000fd2000bf05270 */
[----:B------:R-:W-:Y:S05]  /*2050*/  BRA.U !UP0, `(.L_x_7182) ;  /* 0x0000000108807547 */ /* 0x000fea000b800000 */
[----:B------:R-:W-:-:S09]  /*2060*/  UISETP.NE.AND UP0, UPT, UR4, 0x2c, UPT ;  /* 0x0000002c0400788c */ /* 0x000fd2000bf05270 */
[----:B------:R-:W-:Y:S05]  /*2070*/  BRA.U !UP0, `(.L_x_7183) ;  /* 0x0000000108487547 */ /* 0x000fea000b800000 */
.L_x_7157:
        /* <DEDUP_REMOVED lines=16> */
.L_x_7184:
[----:B------:R-:W-:Y:S01]  /*2180*/  PRMT R0, RZ, 0x7610, R0 ;  /* 0x00007610ff007816 */ /* 0x000fe20000000000 */
[----:B------:R-:W-:Y:S06]  /*2190*/  BRA `(.L_x_7158) ;  /* 0x00000000003c7947 */ /* 0x000fec0003800000 */
.L_x_7183:
        /* <DEDUP_REMOVED lines=8> */
.L_x_7186:
[----:B------:R-:W-:Y:S05]  /*2220*/  BSYNC.RECONVERGENT B0 ;  /* 0x0000000000007941 */ /* 0x000fea0003800200 */
.L_x_7185:
[----:B------:R-:W0:Y:S02]  /*2230*/  F2I.S64.TRUNC R2, R2 ;  /* 0x0000000200027311 */ /* 0x000e24000020d900 */
[----:B0-----:R-:W-:Y:S01]  /*2240*/  PRMT R0, R2, 0x7610, R0 ;  /* 0x0000761002007816 */ /* 0x001fe20000000000 */
[----:B------:R-:W-:Y:S06]  /*2250*/  BRA `(.L_x_7158) ;  /* 0x00000000000c7947 */ /* 0x000fec0003800000 */
.L_x_7182:
[----:B------:R2:W5:Y:S01]  /*2260*/  LDG.E.U8 R0, desc[UR36][R4.64] ;  /* 0x0000002404007981 */ /* 0x000562000c1e1100 */
[----:B------:R-:W-:Y:S05]  /*2270*/  BRA `(.L_x_7158) ;  /* 0x0000000000047947 */ /* 0x000fea0003800000 */
.L_x_7181:
[----:B------:R1:W5:Y:S02]  /*2280*/  LDG.E.U8 R0, desc[UR36][R4.64] ;  /* 0x0000002404007981 */ /* 0x000364000c1e1100 */
.L_x_7158:
[----:B------:R-:W0:Y:S01]  /*2290*/  LDCU.64 UR6, c[0x0][0x580] ;  /* 0x0000b000ff0677ac */ /* 0x000e220008000a00 */
[----:B------:R-:W-:Y:S01]  /*22a0*/  BSSY.RECONVERGENT B6, `(.L_x_7187) ;  /* 0x00000ea000067945 */ /* 0x000fe20003800200 */
[----:B012345:R-:W-:Y:S01]  /*22b0*/  LOP3.LUT R5, R0, UR43, RZ, 0x3c, !PT ;  /* 0x0000002b00057c12 */ /* 0x03ffe2000f8e3cff */
[----:B------:R-:W-:-:S04]  /*22c0*/  UPRMT UR4, UR39, 0x9910, URZ ;  /* 0x0000991027047896 */ /* 0x000fc800080000ff */
[----:B------:R-:W-:Y:S01]  /*22d0*/  UISETP.GT.AND UP0, UPT, UR4, 0x9, UPT ;  /* 0x000000090400788c */ /* 0x000fe2000bf04270 */
[----:B------:R-:W-:-:S05]  /*22e0*/  IADD3 R2, P0, PT, R16, UR6, RZ ;  /* 0x0000000610027c10 */ /* 0x000fca000ff1e0ff */
        /* <DEDUP_REMOVED lines=12> */
.L_x_7191:
[----:B------:R3:W-:Y:S01]  /*23b0*/  STG.E.U8 desc[UR36][R2.64], R5 ;  /* 0x0000000502007986 */ /* 0x0007e2000c101124 */
[----:B------:R-:W-:Y:S05]  /*23c0*/  BRA `(.L_x_7193) ;  /* 0x0000000c005c7947 */ /* 0x000fea0003800000 */
.L_x_7190:
[----:B------:R-:W-:-:S09]  /*23d0*/  UISETP.NE.AND UP0, UPT, UR4, 0x2, UPT ;  /* 0x000000020400788c */ /* 0x000fd2000bf05270 */
[----:B------:R-:W-:Y:S05]  /*23e0*/  BRA.U !UP0, `(.L_x_7194) ;  /* 0x00000001082c7547 */ /* 0x000fea000b800000 */
[----:B------:R-:W-:-:S09]  /*23f0*/  UISETP.NE.AND UP0, UPT, UR4, 0x3, UPT ;  /* 0x000000030400788c */ /* 0x000fd2000bf05270 */
[----:B------:R-:W-:Y:S05]  /*2400*/  BRA.U !UP0, `(.L_x_7195) ;  /* 0x0000000108187547 */ /* 0x000fea000b800000 */
[----:B------:R-:W-:-:S09]  /*2410*/  UISETP.NE.AND UP0, UPT, UR4, 0x4, UPT ;  /* 0x000000040400788c */ /* 0x000fd2000bf05270 */
[----:B------:R-:W-:Y:S05]  /*2420*/  BRA.U UP0, `(.L_x_7192) ;  /* 0x0000000900a47547 */ /* 0x000fea000b800000 */
[----:B------:R-:W-:Y:S01]  /*2430*/  LOP3.LUT R4, R5, 0xff, RZ, 0xc0, !PT ;  /* 0x000000ff05047812 */ /* 0x000fe200078ec0ff */
[----:B------:R-:W-:-:S05]  /*2440*/  IMAD.MOV.U32 R5, RZ, RZ, RZ ;  /* 0x000000ffff057224 */ /* 0x000fca00078e00ff */
[----:B------:R0:W-:Y:S01]  /*2450*/  STG.E.64 desc[UR36][R2.64], R4 ;  /* 0x0000000402007986 */ /* 0x0001e2000c101b24 */
[----:B------:R-:W-:Y:S05]  /*2460*/  BRA `(.L_x_7193) ;  /* 0x0000000c00347947 */ /* 0x000fea0003800000 */
.L_x_7195:
[----:B------:R-:W-:-:S05]  /*2470*/  LOP3.LUT R5, R5, 0xff, RZ, 0xc0, !PT ;  /* 0x000000ff05057812 */ /* 0x000fca00078ec0ff */
[----:B------:R1:W-:Y:S01]  /*2480*/  STG.E desc[UR36][R2.64], R5 ;  /* 0x0000000502007986 */ /* 0x0003e2000c101924 */
[----:B------:R-:W-:Y:S05]  /*2490*/  BRA `(.L_x_7193) ;  /* 0x0000000c00287947 */ /* 0x000fea0003800000 */
.L_x_7194:
[----:B------:R-:W-:-:S05]  /*24a0*/  LOP3.LUT R5, R5, 0xff, RZ, 0xc0, !PT ;  /* 0x000000ff05057812 */ /* 0x000fca00078ec0ff */
[----:B------:R2:W-:Y:S01]  /*24b0*/  STG.E.U16 desc[UR36][R2.64], R5 ;  /* 0x0000000502007986 */ /* 0x0005e2000c101524 */
[----:B------:R-:W-:Y:S05]  /*24c0*/  BRA `(.L_x_7193) ;  /* 0x0000000c001c7947 */ /* 0x000fea0003800000 */
.L_x_7189:
[----:B------:R-:W-:-:S09]  /*24d0*/  UISETP.GT.AND UP0, UPT, UR4, 0x6, UPT ;  /* 0x000000060400788c */ /* 0x000fd2000bf04270 */
[----:B------:R-:W-:Y:S05]  /*24e0*/  BRA.U UP0, `(.L_x_7196) ;  /* 0x0000000100347547 */ /* 0x000fea000b800000 */
[----:B------:R-:W-:-:S09]  /*24f0*/  UISETP.NE.AND UP0, UPT, UR4, 0x5, UPT ;  /* 0x000000050400788c */ /* 0x000fd2000bf05270 */
[----:B------:R-:W-:Y:S05]  /*2500*/  BRA.U !UP0, `(.L_x_7197) ;  /* 0x0000000108187547 */ /* 0x000fea000b800000 */
[----:B------:R-:W-:-:S09]  /*2510*/  UISETP.NE.AND UP0, UPT, UR4, 0x6, UPT ;  /* 0x000000060400788c */ /* 0x000fd2000bf05270 */
[----:B------:R-:W-:Y:S05]  /*2520*/  BRA.U UP0, `(.L_x_7192) ;  /* 0x0000000900647547 */ /* 0x000fea000b800000 */
[----:B------:R-:W-:-:S06]  /*2530*/  LOP3.LUT R5, R5, 0xff, RZ, 0xc0, !PT ;  /* 0x000000ff05057812 */ /* 0x000fcc00078ec0ff */
[----:B------:R-:W0:Y:S02]  /*2540*/  I2F.U16 R5, R5 ;  /* 0x0000000500057306 */ /* 0x000e240000101000 */
[----:B0-----:R0:W-:Y:S01]  /*2550*/  STG.E desc[UR36][R2.64], R5 ;  /* 0x0000000502007986 */ /* 0x0011e2000c101924 */
[----:B------:R-:W-:Y:S05]  /*2560*/  BRA `(.L_x_7193) ;  /* 0x0000000800f47947 */ /* 0x000fea0003800000 */
.L_x_7197:
[----:B------:R-:W-:-:S04]  /*2570*/  LOP3.LUT R5, R5, 0xff, RZ, 0xc0, !PT ;  /* 0x000000ff05057812 */ /* 0x000fc800078ec0ff */
[----:B------:R-:W0:Y:S02]  /*2580*/  I2F.U16 R0, R5 ;  /* 0x0000000500007306 */ /* 0x000e240000101000 */
[----:B0-----:R-:W-:-:S05]  /*2590*/  F2FP.F16.F32.PACK_AB R0, RZ, R0 ;  /* 0x00000000ff00723e */ /* 0x001fca00000000ff */
[----:B------:R0:W-:Y:S01]  /*25a0*/  STG.E.U16 desc[UR36][R2.64], R0 ;  /* 0x0000000002007986 */ /* 0x0001e2000c101524 */
[----:B------:R-:W-:Y:S05]  /*25b0*/  BRA `(.L_x_7193) ;  /* 0x0000000800e07947 */ /* 0x000fea0003800000 */
.L_x_7196:
[----:B------:R-:W-:-:S09]  /*25c0*/  UISETP.NE.AND UP0, UPT, UR4, 0x7, UPT ;  /* 0x000000070400788c */ /* 0x000fd2000bf05270 */
[----:B------:R-:W-:Y:S05]  /*25d0*/  BRA.U !UP0, `(.L_x_7198) ;  /* 0x00000001083c7547 */ /* 0x000fea000b800000 */
[----:B------:R-:W-:-:S09]  /*25e0*/  UISETP.NE.AND UP0, UPT, UR4, 0x8, UPT ;  /* 0x000000080400788c */ /* 0x000fd2000bf05270 */
[----:B------:R-:W-:Y:S05]  /*25f0*/  BRA.U !UP0, `(.L_x_7199) ;  /* 0x00000001081c7547 */ /* 0x000fea000b800000 */
[----:B------:R-:W-:-:S09]  /*2600*/  UISETP.NE.AND UP0, UPT, UR4, 0x9, UPT ;  /* 0x000000090400788c */ /* 0x000fd2000bf05270 */
[----:B------:R-:W-:Y:S05]  /*2610*/  BRA.U UP0, `(.L_x_7192) ;  /* 0x0000000900287547 */ /* 0x000fea000b800000 */
[----:B------:R-:W-:Y:S01]  /*2620*/  LOP3.LUT R5, R5, 0xff, RZ, 0xc0, !PT ;  /* 0x000000ff05057812 */ /* 0x000fe200078ec0ff */
[----:B------:R-:W-:-:S03]  /*2630*/  HFMA2 R7, -RZ, RZ, 0, 0 ;  /* 0x00000000ff077431 */ /* 0x000fc600000001ff */
[----:B------:R-:W0:Y:S02]  /*2640*/  I2F.U16 R6, R5 ;  /* 0x0000000500067306 */ /* 0x000e240000101000 */
[----:B0-----:R0:W-:Y:S01]  /*2650*/  STG.E.64 desc[UR36][R2.64], R6 ;  /* 0x0000000602007986 */ /* 0x0011e2000c101b24 */
[----:B------:R-:W-:Y:S05]  /*2660*/  BRA `(.L_x_7193) ;  /* 0x0000000800b47947 */ /* 0x000fea0003800000 */
.L_x_7199:
[----:B------:R-:W-:-:S06]  /*2670*/  LOP3.LUT R5, R5, 0xff, RZ, 0xc0, !PT ;  /* 0x000000ff05057812 */ /* 0x000fcc00078ec0ff */
[----:B------:R-:W0:Y:S02]  /*2680*/  I2F.U16 R5, R5 ;  /* 0x0000000500057306 */ /* 0x000e240000101000 */
[----:B0-----:R-:W-:-:S04]  /*2690*/  F2FP.F16.F32.PACK_AB R5, RZ, R5 ;  /* 0x00000005ff05723e */ /* 0x001fc800000000ff */
[----:B------:R-:W-:-:S05]  /*26a0*/  PRMT R5, R5, 0x5410, RZ ;  /* 0x0000541005057816 */ /* 0x000fca00000000ff */
[----:B------:R0:W-:Y:S01]  /*26b0*/  STG.E desc[UR36][R2.64], R5 ;  /* 0x0000000502007986 */ /* 0x0001e2000c101924 */
[----:B------:R-:W-:Y:S05]  /*26c0*/  BRA `(.L_x_7193) ;  /* 0x00000008009c7947 */ /* 0x000fea0003800000 */
.L_x_7198:
[----:B------:R-:W-:-:S06]  /*26d0*/  LOP3.LUT R5, R5, 0xff, RZ, 0xc0, !PT ;  /* 0x000000ff05057812 */ /* 0x000fcc00078ec0ff */
[----:B------:R-:W0:Y:S02]  /*26e0*/  I2F.F64.U16 R4, R5 ;  /* 0x0000000500047312 */ /* 0x000e240000101800 */
[----:B0-----:R0:W-:Y:S01]  /*26f0*/  STG.E.64 desc[UR36][R2.64], R4 ;  /* 0x0000000402007986 */ /* 0x0011e2000c101b24 */
[----:B------:R-:W-:Y:S05]  /*2700*/  BRA `(.L_x_7193) ;  /* 0x00000008008c7947 */ /* 0x000fea0003800000 */
.L_x_7188:
        /* <DEDUP_REMOVED lines=14> */
.L_x_7202:
[----:B------:R-:W-:Y:S02]  /*27f0*/  LOP3.LUT R5, R5, 0xff, RZ, 0xc0, !PT ;  /* 0x000000ff05057812 */ /* 0x000fe400078ec0ff */
[----:B------:R-:W-:-:S04]  /*2800*/  CS2R R6, SRZ ;  /* 0x0000000000067805 */ /* 0x000fc8000001ff00 */
[----:B------:R-:W0:Y:S02]  /*2810*/  I2F.F64.U16 R4, R5 ;  /* 0x0000000500047312 */ /* 0x000e240000101800 */
[----:B0-----:R0:W-:Y:S01]  /*2820*/  STG.E.128 desc[UR36][R2.64], R4 ;  /* 0x0000000402007986 */ /* 0x0011e2000c101d24 */
[----:B------:R-:W-:Y:S05]  /*2830*/  BRA `(.L_x_7193) ;  /* 0x0000000800407947 */ /* 0x000fea0003800000 */
.L_x_7201:
[----:B------:R-:W-:-:S09]  /*2840*/  UISETP.NE.AND UP0, UPT, UR4, 0xf, UPT ;  /* 0x0000000f0400788c */ /* 0x000fd2000bf05270 */
[----:B------:R-:W-:Y:S05]  /*2850*/  BRA.U !UP0, `(.L_x_7203) ;  /* 0x0000000108907547 */ /* 0x000fea000b800000 */
[----:B------:R-:W-:-:S09]  /*2860*/  UISETP.NE.AND UP0, UPT, UR4, 0x17, UPT ;  /* 0x000000170400788c */ /* 0x000fd2000bf05270 */
[----:B------:R-:W-:Y:S05]  /*2870*/  BRA.U !UP0, `(.L_x_7204) ;  /* 0x0000000108447547 */ /* 0x000fea000b800000 */
[----:B------:R-:W-:-:S09]  /*2880*/  UISETP.NE.AND UP0, UPT, UR4, 0x18, UPT ;  /* 0x000000180400788c */ /* 0x000fd2000bf05270 */
[----:B------:R-:W-:Y:S05]  /*2890*/  BRA.U UP0, `(.L_x_7192) ;  /* 0x0000000500887547 */ /* 0x000fea000b800000 */
[----:B------:R-:W-:Y:S01]  /*28a0*/  LOP3.LUT R0, R5, 0xff, RZ, 0xc0, !PT ;  /* 0x000000ff05007812 */ /* 0x000fe200078ec0ff */
[----:B------:R-:W-:Y:S01]  /*28b0*/  BSSY.RECONVERGENT B0, `(.L_x_7205) ;  /* 0x000000b000007945 */ /* 0x000fe20003800200 */
[----:B------:R-:W-:Y:S02]  /*28c0*/  IMAD.MOV.U32 R5, RZ, RZ, 0x7f ;  /* 0x0000007fff057424 */ /* 0x000fe400078e00ff */
[----:B------:R-:W0:Y:S02]  /*28d0*/  I2F.U16 R7, R0 ;  /* 0x0000000000077306 */ /* 0x000e240000101000 */
        /* <DEDUP_REMOVED lines=8> */
.L_x_7206:
[----:B------:R-:W-:Y:S05]  /*2960*/  BSYNC.RECONVERGENT B0 ;  /* 0x0000000000007941 */ /* 0x000fea0003800200 */
.L_x_7205:
[----:B------:R0:W-:Y:S01]  /*2970*/  STG.E.U8 desc[UR36][R2.64], R5 ;  /* 0x0000000502007986 */ /* 0x0001e2000c101124 */
[----:B------:R-:W-:Y:S05]  /*2980*/  BRA `(.L_x_7193) ;  /* 0x0000000400ec7947 */ /* 0x000fea0003800000 */
.L_x_7204:
[----:B------:R-:W-:-:S04]  /*2990*/  LOP3.LUT R0, R5, 0xff, RZ, 0xc0, !PT ;  /* 0x000000ff05007812 */ /* 0x000fc800078ec0ff */
[----:B------:R-:W0:Y:S02]  /*29a0*/  I2F.U16 R7, R0 ;  /* 0x0000000000077306 */ /* 0x000e240000101000 */
        /* <DEDUP_REMOVED lines=15> */
.L_x_7203:
[----:B------:R-:W-:-:S04]  /*2aa0*/  LOP3.LUT R5, R5, 0xff, RZ, 0xc0, !PT ;  /* 0x000000ff05057812 */ /* 0x000fc800078ec0ff */
[----:B------:R-:W0:Y:S02]  /*2ab0*/  I2F.U16 R0, R5 ;  /* 0x0000000500007306 */ /* 0x000e240000101000 */
[----:B0-----:R-:W-:-:S05]  /*2ac0*/  F2FP.BF16.F32.PACK_AB R0, RZ, R0 ;  /* 0x00000000ff00723e */ /* 0x001fca00000010ff */
[----:B------:R0:W-:Y:S01]  /*2ad0*/  STG.E.U16 desc[UR36][R2.64], R0 ;  /* 0x0000000002007986 */ /* 0x0001e2000c101524 */
[----:B------:R-:W-:Y:S05]  /*2ae0*/  BRA `(.L_x_7193) ;  /* 0x0000000400947947 */ /* 0x000fea0003800000 */
.L_x_7200:
        /* <DEDUP_REMOVED lines=8> */
[----:B------:R-:W-:-:S05]  /*2b70*/  LOP3.LUT R5, R5, 0xff, RZ, 0xc0, !PT ;  /* 0x000000ff05057812 */ /* 0x000fca00078ec0ff */
[----:B------:R0:W-:Y:S01]  /*2b80*/  STG.E.U16 desc[UR36][R2.64], R5 ;  /* 0x0000000502007986 */ /* 0x0001e2000c101524 */
[----:B------:R-:W-:Y:S05]  /*2b90*/  BRA `(.L_x_7193) ;  /* 0x0000000400687947 */ /* 0x000fea0003800000 */
.L_x_7209:
[----:B------:R-:W-:Y:S01]  /*2ba0*/  LOP3.LUT R5, R5, 0xff, RZ, 0xc0, !PT ;  /* 0x000000ff05057812 */ /* 0x000fe200078ec0ff */
[----:B------:R-:W-:Y:S01]  /*2bb0*/  BSSY.RECONVERGENT B0, `(.L_x_7210) ;  /* 0x0000012000007945 */ /* 0x000fe20003800200 */
[----:B------:R-:W-:-:S04]  /*2bc0*/  IMAD.MOV.U32 R0, RZ, RZ, 0x80 ;  /* 0x00000080ff007424 */ /* 0x000fc800078e00ff */
[----:B------:R-:W0:Y:S02]  /*2bd0*/  I2F.U16 R5, R5 ;  /* 0x0000000500057306 */ /* 0x000e240000101000 */
[----:B0-----:R-:W-:-:S13]  /*2be0*/  ISETP.GT.U32.AND P0, PT, R5, 0x437fffff, PT ;  /* 0x437fffff0500780c */ /* 0x001fda0003f04070 */
        /* <DEDUP_REMOVED lines=8> */
.L_x_7212:
[----:B------:R-:W-:-:S04]  /*2c70*/  SHF.R.U32.HI R0, RZ, 0x14, R5 ;  /* 0x00000014ff007819 */ /* 0x000fc80000011605 */
[----:B------:R-:W-:-:S04]  /*2c80*/  LOP3.LUT R0, R0, 0x1, RZ, 0xc0, !PT ;  /* 0x0000000100007812 */ /* 0x000fc800078ec0ff */
[----:B------:R-:W-:-:S04]  /*2c90*/  IADD3 R0, PT, PT, R5, 0x487ffff, R0 ;  /* 0x0487ffff05007810 */ /* 0x000fc80007ffe000 */
[----:B------:R-:W-:-:S04]  /*2ca0*/  SHF.R.U32.HI R0, RZ, 0x14, R0 ;  /* 0x00000014ff007819 */ /* 0x000fc80000011600 */
[----:B------:R-:W-:-:S07]  /*2cb0*/  LOP3.LUT R4, R0, 0xff, RZ, 0xc0, !PT ;  /* 0x000000ff00047812 */ /* 0x000fce00078ec0ff */
.L_x_7213:
[----:B------:R-:W-:-:S07]  /*2cc0*/  PRMT R0, R4, 0x7610, R0 ;  /* 0x0000761004007816 */ /* 0x000fce0000000000 */
.L_x_7211:
[----:B------:R-:W-:Y:S05]  /*2cd0*/  BSYNC.RECONVERGENT B0 ;  /* 0x0000000000007941 */ /* 0x000fea0003800200 */
.L_x_7210:
[----:B------:R0:W-:Y:S01]  /*2ce0*/  STG.E.U8 desc[UR36][R2.64], R0 ;  /* 0x0000000002007986 */ /* 0x0001e2000c101124 */
[----:B------:R-:W-:Y:S05]  /*2cf0*/  BRA `(.L_x_7193) ;  /* 0x0000000400107947 */ /* 0x000fea0003800000 */
.L_x_7208:
[----:B------:R-:W-:Y:S01]  /*2d00*/  LOP3.LUT R5, R5, 0xff, RZ, 0xc0, !PT ;  /* 0x000000ff05057812 */ /* 0x000fe200078ec0ff */
[----:B------:R-:W-:Y:S01]  /*2d10*/  BSSY.RECONVERGENT B0, `(.L_x_7214) ;  /* 0x0000012000007945 */ /* 0x000fe20003800200 */
[----:B------:R-:W-:-:S04]  /*2d20*/  MOV R0, 0x80 ;  /* 0x0000008000007802 */ /* 0x000fc80000000f00 */
        /* <DEDUP_REMOVED lines=10> */
.L_x_7216:
[----:B------:R-:W-:-:S04]  /*2dd0*/  SHF.R.U32.HI R0, RZ, 0x15, R5 ;  /* 0x00000015ff007819 */ /* 0x000fc80000011605 */
[----:B------:R-:W-:-:S04]  /*2de0*/  LOP3.LUT R0, R0, 0x1, RZ, 0xc0, !PT ;  /* 0x0000000100007812 */ /* 0x000fc800078ec0ff */
[----:B------:R-:W-:-:S04]  /*2df0*/  IADD3 R0, PT, PT, R5, 0x88fffff, R0 ;  /* 0x088fffff05007810 */ /* 0x000fc80007ffe000 */
[----:B------:R-:W-:-:S04]  /*2e00*/  SHF.R.U32.HI R0, RZ, 0x15, R0 ;  /* 0x00000015ff007819 */ /* 0x000fc80000011600 */
[----:B------:R-:W-:-:S07]  /*2e10*/  LOP3.LUT R4, R0, 0xff, RZ, 0xc0, !PT ;  /* 0x000000ff00047812 */ /* 0x000fce00078ec0ff */
.L_x_7217:
[----:B------:R-:W-:-:S07]  /*2e20*/  PRMT R0, R4, 0x7610, R0 ;  /* 0x0000761004007816 */ /* 0x000fce0000000000 */
.L_x_7215:
[----:B------:R-:W-:Y:S05]  /*2e30*/  BSYNC.RECONVERGENT B0 ;  /* 0x0000000000007941 */ /* 0x000fea0003800200 */
.L_x_7214:
[----:B------:R0:W-:Y:S01]  /*2e40*/  STG.E.U8 desc[UR36][R2.64], R0 ;  /* 0x0000000002007986 */ /* 0x0001e2000c101124 */
[----:B------:R-:W-:Y:S05]  /*2e50*/  BRA `(.L_x_7193) ;  /* 0x0000000000b87947 */ /* 0x000fea0003800000 */
.L_x_7207:
[----:B------:R-:W-:-:S09]  /*2e60*/  UISETP.NE.AND UP0, UPT, UR4, 0x1c, UPT ;  /* 0x0000001c0400788c */ /* 0x000fd2000bf05270 */
[----:B------:R-:W-:Y:S05]  /*2e70*/  BRA.U !UP0, `(.L_x_7218) ;  /* 0x0000000108a87547 */ /* 0x000fea000b800000 */
[----:B------:R-:W-:-:S09]  /*2e80*/  UISETP.NE.AND UP0, UPT, UR4, 0x1d, UPT ;  /* 0x0000001d0400788c */ /* 0x000fd2000bf05270 */
[----:B------:R-:W-:Y:S05]  /*2e90*/  BRA.U !UP0, `(.L_x_7219) ;  /* 0x0000000108907547 */ /* 0x000fea000b800000 */
[----:B------:R-:W-:-:S09]  /*2ea0*/  UISETP.NE.AND UP0, UPT, UR4, 0x2c, UPT ;  /* 0x0000002c0400788c */ /* 0x000fd2000bf05270 */
[----:B------:R-:W-:Y:S05]  /*2eb0*/  BRA.U !UP0, `(.L_x_7220) ;  /* 0x0000000108447547 */ /* 0x000fea000b800000 */
.L_x_7192:
        /* <DEDUP_REMOVED lines=16> */
.L_x_7221:
[----:B------:R-:W-:Y:S05]  /*2fc0*/  BRA `(.L_x_7193) ;  /* 0x00000000005c7947 */ /* 0x000fea0003800000 */
.L_x_7220:
[----:B------:R-:W-:Y:S01]  /*2fd0*/  LOP3.LUT R5, R5, 0xff, RZ, 0xc0, !PT ;  /* 0x000000ff05057812 */ /* 0x000fe200078ec0ff */
[----:B------:R-:W-:-:S05]  /*2fe0*/  IMAD.MOV.U32 R6, RZ, RZ, 0xff ;  /* 0x000000ffff067424 */ /* 0x000fca00078e00ff */
[----:B------:R-:W0:Y:S02]  /*2ff0*/  I2F.U16 R5, R5 ;  /* 0x0000000500057306 */ /* 0x000e240000101000 */
[----:B0-----:R-:W-:-:S04]  /*3000*/  SHF.R.U32.HI R4, RZ, 0x17, R5 ;  /* 0x00000017ff047819 */ /* 0x001fc80000011605 */
[----:B------:R-:W-:-:S13]  /*3010*/  ISETP.NE.AND P1, PT, R4, 0xff, PT ;  /* 0x000000ff0400780c */ /* 0x000fda0003f25270 */
[--C-:B------:R-:W-:Y:S02]  /*3020*/  @P1 SHF.R.U32.HI R0, RZ, 0x16, R5.reuse ;  /* 0x00000016ff001819 */ /* 0x100fe40000011605 */
[--C-:B------:R-:W-:Y:S02]  /*3030*/  @P1 LOP3.LUT P0, RZ, R4, 0x3fffff, R5.reuse, 0xf8, !PT ;  /* 0x003fffff04ff1812 */ /* 0x100fe4000780f805 */
[----:B------:R-:W-:Y:S02]  /*3040*/  @P1 LOP3.LUT R0, R0, 0x1, RZ, 0xc0, !PT ;  /* 0x0000000100001812 */ /* 0x000fe400078ec0ff */
[----:B------:R-:W-:Y:S02]  /*3050*/  PRMT R5, R6, 0x7610, R5 ;  /* 0x0000761006057816 */ /* 0x000fe40000000005 */
[----:B------:R-:W-:Y:S01]  /*3060*/  @P1 ISETP.EQ.U32.AND P2, PT, R0, 0x1, P0 ;  /* 0x000000010000180c */ /* 0x000fe20000742070 */
[----:B------:R-:W-:Y:S01]  /*3070*/  @P1 VIADD R0, R4, 0x1 ;  /* 0x0000000104001836 */ /* 0x000fe20000000000 */
[----:B------:R-:W-:-:S02]  /*3080*/  PLOP3.LUT P0, PT, PT, PT, PT, 0x80, 0x8 ;  /* 0x000000000008781c */ /* 0x000fc40003f0f070 */
[----:B------:R-:W-:-:S13]  /*3090*/  @P1 PLOP3.LUT P0, PT, P2, PT, PT, 0x80, 0x8 ;  /* 0x000000000008181c */ /* 0x000fda000170f070 */
[----:B------:R-:W-:-:S05]  /*30a0*/  @!P0 IADD3 R0, PT, PT, R4, RZ, RZ ;  /* 0x000000ff04008210 */ /* 0x000fca0007ffe0ff */
[----:B------:R-:W-:-:S05]  /*30b0*/  @P1 IMAD.MOV.U32 R5, RZ, RZ, R0 ;  /* 0x000000ffff051224 */ /* 0x000fca00078e0000 */
[----:B------:R0:W-:Y:S01]  /*30c0*/  STG.E.U8 desc[UR36][R2.64], R5 ;  /* 0x0000000502007986 */ /* 0x0001e2000c101124 */
[----:B------:R-:W-:Y:S05]  /*30d0*/  BRA `(.L_x_7193) ;  /* 0x0000000000187947 */ /* 0x000fea0003800000 */
.L_x_7219:
[----:B------:R-:W-:Y:S01]  /*30e0*/  LOP3.LUT R4, R5, 0xff, RZ, 0xc0, !PT ;  /* 0x000000ff05047812 */ /* 0x000fe200078ec0ff */
[----:B------:R-:W-:-:S05]  /*30f0*/  IMAD.MOV.U32 R5, RZ, RZ, RZ ;  /* 0x000000ffff057224 */ /* 0x000fca00078e00ff */
[----:B------:R0:W-:Y:S01]  /*3100*/  STG.E.64 desc[UR36][R2.64], R4 ;  /* 0x0000000402007986 */ /* 0x0001e2000c101b24 */
[----:B------:R-:W-:Y:S05]  /*3110*/  BRA `(.L_x_7193) ;  /* 0x0000000000087947 */ /* 0x000fea0003800000 */
.L_x_7218:
[----:B------:R-:W-:-:S05]  /*3120*/  LOP3.LUT R5, R5, 0xff, RZ, 0xc0, !PT ;  /* 0x000000ff05057812 */ /* 0x000fca00078ec0ff */
[----:B------:R0:W-:Y:S02]  /*3130*/  STG.E desc[UR36][R2.64], R5 ;  /* 0x0000000502007986 */ /* 0x0001e4000c101924 */
.L_x_7193:
[----:B------:R-:W-:Y:S05]  /*3140*/  BSYNC.RECONVERGENT B6 ;  /* 0x0000000000067941 */ /* 0x000fea0003800200 */
.L_x_7187:
[----:B------:R-:W-:-:S07]  /*3150*/  VIADD R17, R17, 0x80 ;  /* 0x0000008011117836 */ /* 0x000fce0000000000 */
.L_x_7151:
[----:B------:R-:W-:Y:S05]  /*3160*/  BSYNC.RECONVERGENT B7 ;  /* 0x0000000000077941 */ /* 0x000fea0003800200 */
.L_x_7150:
        /* <DEDUP_REMOVED lines=307> */
.L_x_7224:
[----:B------:R-:W0:Y:S01]  /*44a0*/  LDCU.64 UR6, c[0x0][0x588] ;  /* 0x0000b100ff0677ac */ /* 0x000e220008000a00 */
[----:B------:R-:W-:-:S04]  /*44b0*/  UPRMT UR4, UR42, 0x9910, URZ ;  /* 0x000099102a047896 */ /* 0x000fc800080000ff */
[----:B------:R-:W-:Y:S01]  /*44c0*/  UISETP.GT.AND UP0, UPT, UR4, 0x9, UPT ;  /* 0x000000090400788c */ /* 0x000fe2000bf04270 */
[----:B0-----:R-:W-:-:S04]  /*44d0*/  IADD3 R4, P0, PT, R0, UR6, RZ ;  /* 0x0000000600047c10 */ /* 0x001fc8000ff1e0ff */
[----:B-1234-:R-:W-:-:S04]  /*44e0*/  IADD3.X R5, PT, PT, RZ, UR7, RZ, P0, !PT ;  /* 0x00000007ff057c10 */ /* 0x01efc800087fe4ff */
        /* <DEDUP_REMOVED lines=11> */
.L_x_7228:
[----:B------:R4:W5:Y:S01]  /*45a0*/  LDG.E.U8 R0, desc[UR36][R4.64] ;  /* 0x0000002404007981 */ /* 0x000962000c1e1100 */
[----:B------:R-:W-:Y:S05]  /*45b0*/  BRA `(.L_x_7230) ;  /* 0x0000000c005c7947 */ /* 0x000fea0003800000 */
.L_x_7227:
        /* <DEDUP_REMOVED lines=8> */
.L_x_7232:
[----:B------:R0:W5:Y:S01]  /*4640*/  LDG.E.U8 R0, desc[UR36][R4.64] ;  /* 0x0000002404007981 */ /* 0x000162000c1e1100 */
[----:B------:R-:W-:Y:S05]  /*4650*/  BRA `(.L_x_7230) ;  /* 0x0000000c00347947 */ /* 0x000fea0003800000 */
.L_x_7231:
[----:B------:R0:W5:Y:S01]  /*4660*/  LDG.E.U16 R0, desc[UR36][R4.64] ;  /* 0x0000002404007981 */ /* 0x000162000c1e1500 */
[----:B------:R-:W-:Y:S05]  /*4670*/  BRA `(.L_x_7230) ;  /* 0x0000000c002c7947 */ /* 0x000fea0003800000 */
.L_x_7226:
        /* <DEDUP_REMOVED lines=10> */
.L_x_7234:
[----:B------:R-:W2:Y:S02]  /*4720*/  LDG.E.U16 R2, desc[UR36][R4.64] ;  /* 0x0000002404027981 */ /* 0x000ea4000c1e1500 */
[----:B--2---:R-:W-:-:S06]  /*4730*/  HADD2.F32 R2, -RZ, R2.H0_H0 ;  /* 0x20000002ff027230 */ /* 0x004fcc0000004100 */
[----:B------:R-:W0:Y:S02]  /*4740*/  F2I.S64.TRUNC R2, R2 ;  /* 0x0000000200027311 */ /* 0x000e24000020d900 */
[----:B0-----:R-:W-:Y:S01]  /*4750*/  PRMT R0, R2, 0x7610, R0 ;  /* 0x0000761002007816 */ /* 0x001fe20000000000 */
[----:B------:R-:W-:Y:S06]  /*4760*/  BRA `(.L_x_7230) ;  /* 0x0000000800f07947 */ /* 0x000fec0003800000 */
.L_x_7233:
        /* <DEDUP_REMOVED lines=10> */
.L_x_7236:
[----:B------:R-:W2:Y:S02]  /*4810*/  LDG.E.U16 R4, desc[UR36][R4.64] ;  /* 0x0000002404047981 */ /* 0x000ea4000c1e1500 */
[----:B--2---:R-:W-:-:S06]  /*4820*/  HADD2.F32 R2, -RZ, R4.H0_H0 ;  /* 0x20000004ff027230 */ /* 0x004fcc0000004100 */
[----:B------:R-:W0:Y:S02]  /*4830*/  F2I.S64.TRUNC R2, R2 ;  /* 0x0000000200027311 */ /* 0x000e24000020d900 */
[----:B0-----:R-:W-:Y:S01]  /*4840*/  PRMT R0, R2, 0x7610, R0 ;  /* 0x0000761002007816 */ /* 0x001fe20000000000 */
[----:B------:R-:W-:Y:S06]  /*4850*/  BRA `(.L_x_7230) ;  /* 0x0000000800b47947 */ /* 0x000fec0003800000 */
.L_x_7235:
[----:B------:R-:W2:Y:S02]  /*4860*/  LDG.E.64 R2, desc[UR36][R4.64] ;  /* 0x0000002404027981 */ /* 0x000ea4000c1e1b00 */
[----:B--2---:R-:W0:Y:S02]  /*4870*/  F2I.S64.F64.TRUNC R2, R2 ;  /* 0x0000000200027311 */ /* 0x004e24000030d900 */
[----:B0-----:R-:W-:Y:S01]  /*4880*/  PRMT R0, R2, 0x7610, R0 ;  /* 0x0000761002007816 */ /* 0x001fe20000000000 */
[----:B------:R-:W-:Y:S06]  /*4890*/  BRA `(.L_x_7230) ;  /* 0x0000000800a47947 */ /* 0x000fec0003800000 */
.L_x_7225:
        /* <DEDUP_REMOVED lines=12> */
.L_x_7239:
[----:B------:R-:W2:Y:S02]  /*4960*/  LDG.E.64 R4, desc[UR36][R4.64] ;  /* 0x0000002404047981 */ /* 0x000ea4000c1e1b00 */
[----:B--2---:R-:W0:Y:S02]  /*4970*/  F2I.S64.F64.TRUNC R2, R4 ;  /* 0x0000000400027311 */ /* 0x004e24000030d900 */
[----:B0-----:R-:W-:Y:S01]  /*4980*/  PRMT R0, R2, 0x7610, R0 ;  /* 0x0000761002007816 */ /* 0x001fe20000000000 */
[----:B------:R-:W-:Y:S06]  /*4990*/  BRA `(.L_x_7230) ;  /* 0x0000000800647947 */ /* 0x000fec0003800000 */
.L_x_7238:
        /* <DEDUP_REMOVED lines=25> */
[----:B0-----:R-:W-:Y:S01]  /*4b30*/  PRMT R0, R2, 0x7610, R0 ;  /* 0x0000761002007816 */ /* 0x001fe20000000000 */
[----:B------:R-:W-:Y:S06]  /*4b40*/  BRA `(.L_x_7230) ;  /* 0x0000000400f87947 */ /* 0x000fec0003800000 */
.L_x_7241:
        /* <DEDUP_REMOVED lines=12> */
[----:B0-----:R-:W-:Y:S01]  /*4c10*/  PRMT R0, R2, 0x7610, R0 ;  /* 0x0000761002007816 */ /* 0x001fe20000000000 */
[----:B------:R-:W-:Y:S06]  /*4c20*/  BRA `(.L_x_7230) ;  /* 0x0000000400c07947 */ /* 0x000fec0003800000 */
.L_x_7240:
[----:B------:R-:W2:Y:S02]  /*4c30*/  LDG.E.U16 R2, desc[UR36][R4.64] ;  /* 0x0000002404027981 */ /* 0x000ea4000c1e1500 */
[----:B--2---:R-:W-:-:S06]  /*4c40*/  IMAD.U32 R2, R2, 0x10000, RZ ;  /* 0x0001000002027824 */ /* 0x004fcc00078e00ff */
[----:B------:R-:W0:Y:S02]  /*4c50*/  F2I.S64.TRUNC R2, R2 ;  /* 0x0000000200027311 */ /* 0x000e24000020d900 */
[----:B0-----:R-:W-:Y:S01]  /*4c60*/  PRMT R0, R2, 0x7610, R0 ;  /* 0x0000761002007816 */ /* 0x001fe20000000000 */
[----:B------:R-:W-:Y:S06]  /*4c70*/  BRA `(.L_x_7230) ;  /* 0x0000000400ac7947 */ /* 0x000fec0003800000 */
.L_x_7237:
        /* <DEDUP_REMOVED lines=10> */
.L_x_7244:
        /* <DEDUP_REMOVED lines=21> */
.L_x_7248:
[----:B------:R-:W-:Y:S05]  /*4e70*/  BSYNC.RECONVERGENT B1 ;  /* 0x0000000000017941 */ /* 0x000fea0003800200 */
.L_x_7247:
[----:B------:R-:W-:Y:S01]  /*4e80*/  IMAD.SHL.U32 R0, R0, 0x100000, RZ ;  /* 0x0010000000007824 */ /* 0x000fe200078e00ff */
[----:B------:R-:W-:-:S04]  /*4e90*/  LEA R2, R2, 0x3b800000, 0x17 ;  /* 0x3b80000002027811 */ /* 0x000fc800078eb8ff */
[----:B------:R-:W-:-:S07]  /*4ea0*/  LOP3.LUT R2, R2, R0, R7, 0xfe, !PT ;  /* 0x0000000002027212 */ /* 0x000fce00078efe07 */
.L_x_7246:
[----:B------:R-:W-:Y:S05]  /*4eb0*/  BSYNC.RECONVERGENT B0 ;  /* 0x0000000000007941 */ /* 0x000fea0003800200 */
.L_x_7245:
[----:B------:R-:W0:Y:S02]  /*4ec0*/  F2I.S64.TRUNC R2, R2 ;  /* 0x0000000200027311 */ /* 0x000e24000020d900 */
[----:B0-----:R-:W-:Y:S01]  /*4ed0*/  PRMT R0, R2, 0x7610, R0 ;  /* 0x0000761002007816 */ /* 0x001fe20000000000 */
[----:B------:R-:W-:Y:S06]  /*4ee0*/  BRA `(.L_x_7230) ;  /* 0x0000000400107947 */ /* 0x000fec0003800000 */
.L_x_7243:
        /* <DEDUP_REMOVED lines=21> */
.L_x_7252:
[----:B------:R-:W-:Y:S05]  /*5040*/  BSYNC.RECONVERGENT B1 ;  /* 0x0000000000017941 */ /* 0x000fea0003800200 */
.L_x_7251:
[----:B------:R-:W-:Y:S02]  /*5050*/  SHF.L.U32 R0, R0, 0x15, RZ ;  /* 0x0000001500007819 */ /* 0x000fe400000006ff */
[----:B------:R-:W-:-:S04]  /*5060*/  LEA R2, R2, 0x37800000, 0x17 ;  /* 0x3780000002027811 */ /* 0x000fc800078eb8ff */
[----:B------:R-:W-:-:S07]  /*5070*/  LOP3.LUT R2, R2, R0, R7, 0xfe, !PT ;  /* 0x0000000002027212 */ /* 0x000fce00078efe07 */
.L_x_7250:
[----:B------:R-:W-:Y:S05]  /*5080*/  BSYNC.RECONVERGENT B0 ;  /* 0x0000000000007941 */ /* 0x000fea0003800200 */
.L_x_7249:
[----:B------:R-:W0:Y:S02]  /*5090*/  F2I.S64.TRUNC R2, R2 ;  /* 0x0000000200027311 */ /* 0x000e24000020d900 */
[----:B0-----:R-:W-:Y:S01]  /*50a0*/  PRMT R0, R2, 0x7610, R0 ;  /* 0x0000761002007816 */ /* 0x001fe20000000000 */
[----:B------:R-:W-:Y:S06]  /*50b0*/  BRA `(.L_x_7230) ;  /* 0x00000000009c7947 */ /* 0x000fec0003800000 */
.L_x_7242:
        /* <DEDUP_REMOVED lines=14> */
.L_x_7256:
[----:B------:R-:W-:Y:S05]  /*51a0*/  BSYNC.RECONVERGENT B0 ;  /* 0x0000000000007941 */ /* 0x000fea0003800200 */
.L_x_7255:
[----:B------:R-:W0:Y:S02]  /*51b0*/  F2I.S64.TRUNC R2, R2 ;  /* 0x0000000200027311 */ /* 0x000e24000020d900 */
[----:B0-----:R-:W-:Y:S01]  /*51c0*/  PRMT R0, R2, 0x7610, R0 ;  /* 0x0000761002007816 */ /* 0x001fe20000000000 */
[----:B------:R-:W-:Y:S06]  /*51d0*/  BRA `(.L_x_7230) ;  /* 0x0000000000547947 */ /* 0x000fec0003800000 */
.L_x_7229:
        /* <DEDUP_REMOVED lines=16> */
.L_x_7257:
[----:B------:R-:W-:Y:S01]  /*52e0*/  PRMT R0, RZ, 0x7610, R0 ;  /* 0x00007610ff007816 */ /* 0x000fe20000000000 */
[----:B------:R-:W-:Y:S06]  /*52f0*/  BRA `(.L_x_7230) ;  /* 0x00000000000c7947 */ /* 0x000fec0003800000 */
.L_x_7254:
[----:B------:R1:W5:Y:S01]  /*5300*/  LDG.E.U8 R0, desc[UR36][R4.64] ;  /* 0x0000002404007981 */ /* 0x000362000c1e1100 */
[----:B------:R-:W-:Y:S05]  /*5310*/  BRA `(.L_x_7230) ;  /* 0x0000000000047947 */ /* 0x000fea0003800000 */
.L_x_7253:
[----:B------:R2:W5:Y:S02]  /*5320*/  LDG.E.U8 R0, desc[UR36][R4.64] ;  /* 0x0000002404007981 */ /* 0x000564000c1e1100 */
.L_x_7230:
        /* <DEDUP_REMOVED lines=18> */
.L_x_7262:
[----:B------:R0:W-:Y:S01]  /*5450*/  STG.E.U8 desc[UR36][R2.64], R5 ;  /* 0x0000000502007986 */ /* 0x0001e2000c101124 */
[----:B------:R-:W-:Y:S05]  /*5460*/  BRA `(.L_x_7264) ;  /* 0x0000000c00587947 */ /* 0x000fea0003800000 */
.L_x_7261:
        /* <DEDUP_REMOVED lines=10> */
.L_x_7266:
[----:B------:R-:W-:-:S05]  /*5510*/  LOP3.LUT R5, R5, 0xff, RZ, 0xc0, !PT ;  /* 0x000000ff05057812 */ /* 0x000fca00078ec0ff */
[----:B------:R0:W-:Y:S01]  /*5520*/  STG.E desc[UR36][R2.64], R5 ;  /* 0x0000000502007986 */ /* 0x0001e2000c101924 */
[----:B------:R-:W-:Y:S05]  /*5530*/  BRA `(.L_x_7264) ;  /* 0x0000000c00247947 */ /* 0x000fea0003800000 */
.L_x_7265:
[----:B------:R-:W-:-:S05]  /*5540*/  LOP3.LUT R5, R5, 0xff, RZ, 0xc0, !PT ;  /* 0x000000ff05057812 */ /* 0x000fca00078ec0ff */
[----:B------:R0:W-:Y:S01]  /*5550*/  STG.E.U16 desc[UR36][R2.64], R5 ;  /* 0x0000000502007986 */ /* 0x0001e2000c101524 */
[----:B------:R-:W-:Y:S05]  /*5560*/  BRA `(.L_x_7264) ;  /* 0x0000000c00187947 */ /* 0x000fea0003800000 */
.L_x_7260:
        /* <DEDUP_REMOVED lines=10> */
.L_x_7268:
[----:B------:R-:W-:-:S04]  /*5610*/  LOP3.LUT R5, R5, 0xff, RZ, 0xc0, !PT ;  /* 0x000000ff05057812 */ /* 0x000fc800078ec0ff */
[----:B------:R-:W0:Y:S02]  /*5620*/  I2F.U16 R0, R5 ;  /* 0x0000000500007306 */ /* 0x000e240000101000 */
[----:B0-----:R-:W-:-:S05]  /*5630*/  F2FP.F16.F32.PACK_AB R0, RZ, R0 ;  /* 0x00000000ff00723e */ /* 0x001fca00000000ff */
[----:B------:R0:W-:Y:S01]  /*5640*/  STG.E.U16 desc[UR36][R2.64], R0 ;  /* 0x0000000002007986 */ /* 0x0001e2000c101524 */
[----:B------:R-:W-:Y:S05]  /*5650*/  BRA `(.L_x_7264) ;  /* 0x0000000800dc7947 */ /* 0x000fea0003800000 */
.L_x_7267:
[----:B------:R-:W-:-:S09]  /*5660*/  UISETP.NE.AND UP0, UPT, UR4, 0x7, UPT ;  /* 0x000000070400788c */ /* 0x000fd2000bf05270 */
[----:B------:R-:W-:Y:S05]  /*5670*/  BRA.U !UP0, `(.L_x_7269) ;  /* 0x00000001083c7547 */ /* 0x000fea000b800000 */
[----:B------:R-:W-:-:S09]  /*5680*/  UISETP.NE.AND UP0, UPT, UR4, 0x8, UPT ;  /* 0x000000080400788c */ /* 0x000fd2000bf05270 */
[----:B------:R-:W-:Y:S05]  /*5690*/  BRA.U !UP0, `(.L_x_7270) ;  /* 0x00000001081c7547 */ /* 0x000fea000b800000 */
[----:B------:R-:W-:-:S09]  /*56a0*/  UISETP.NE.AND UP0, UPT, UR4, 0x9, UPT ;  /* 0x000000090400788c */ /* 0x000fd2000bf05270 */
[----:B------:R-:W-:Y:S05]  /*56b0*/  BRA.U UP0, `(.L_x_7263) ;  /* 0x0000000500ec7547 */ /* 0x000fea000b800000 */
[----:B------:R-:W-:Y:S01]  /*56c0*/  LOP3.LUT R5, R5, 0xff, RZ, 0xc0, !PT ;  /* 0x000000ff05057812 */ /* 0x000fe200078ec0ff */
[----:B------:R-:W-:-:S03]  /*56d0*/  IMAD.MOV.U32 R7, RZ, RZ, RZ ;  /* 0x000000ffff077224 */ /* 0x000fc600078e00ff */
[----:B------:R-:W0:Y:S02]  /*56e0*/  I2F.U16 R6, R5 ;  /* 0x0000000500067306 */ /* 0x000e240000101000 */
[----:B0-----:R0:W-:Y:S01]  /*56f0*/  STG.E.64 desc[UR36][R2.64], R6 ;  /* 0x0000000602007986 */ /* 0x0011e2000c101b24 */
[----:B------:R-:W-:Y:S05]  /*5700*/  BRA `(.L_x_7264) ;  /* 0x0000000800b07947 */ /* 0x000fea0003800000 */
.L_x_7270:
[----:B------:R-:W-:-:S06]  /*5710*/  LOP3.LUT R5, R5, 0xff, RZ, 0xc0, !PT ;  /* 0x000000ff05057812 */ /* 0x000fcc00078ec0ff */
[----:B------:R-:W0:Y:S02]  /*5720*/  I2F.U16 R5, R5 ;  /* 0x0000000500057306 */ /* 0x000e240000101000 */
[----:B0-----:R-:W-:-:S04]  /*5730*/  F2FP.F16.F32.PACK_AB R5, RZ, R5 ;  /* 0x00000005ff05723e */ /* 0x001fc800000000ff */
[----:B------:R-:W-:-:S05]  /*5740*/  PRMT R5, R5, 0x5410, RZ ;  /* 0x0000541005057816 */ /* 0x000fca00000000ff */
[----:B------:R0:W-:Y:S01]  /*5750*/  STG.E desc[UR36][R2.64], R5 ;  /* 0x0000000502007986 */ /* 0x0001e2000c101924 */
[----:B------:R-:W-:Y:S05]  /*5760*/  BRA `(.L_x_7264) ;  /* 0x0000000800987947 */ /* 0x000fea0003800000 */
.L_x_7269:
[----:B------:R-:W-:-:S06]  /*5770*/  LOP3.LUT R5, R5, 0xff, RZ, 0xc0, !PT ;  /* 0x000000ff05057812 */ /* 0x000fcc00078ec0ff */
[----:B------:R-:W0:Y:S02]  /*5780*/  I2F.F64.U16 R4, R5 ;  /* 0x0000000500047312 */ /* 0x000e240000101800 */
[----:B0-----:R0:W-:Y:S01]  /*5790*/  STG.E.64 desc[UR36][R2.64], R4 ;  /* 0x0000000402007986 */ /* 0x0011e2000c101b24 */
[----:B------:R-:W-:Y:S05]  /*57a0*/  BRA `(.L_x_7264) ;  /* 0x0000000800887947 */ /* 0x000fea0003800000 */
.L_x_7259:
        /* <DEDUP_REMOVED lines=13> */
.L_x_7274:
[----:B------:R-:W-:Y:S01]  /*5880*/  LOP3.LUT R5, R5, 0xff, RZ, 0xc0, !PT ;  /* 0x000000ff05057812 */ /* 0x000fe200078ec0ff */
[----:B------:R-:W-:Y:S01]  /*5890*/  BSSY.RECONVERGENT B0, `(.L_x_7275) ;  /* 0x0000011000007945 */ /* 0x000fe20003800200 */
[----:B------:R-:W-:-:S04]  /*58a0*/  MOV R0, 0x80 ;  /* 0x0000008000007802 */ /* 0x000fc80000000f00 */
[----:B------:R-:W0:Y:S02]  /*58b0*/  I2F.U16 R5, R5 ;  /* 0x0000000500057306 */ /* 0x000e240000101000 */
        /* <DEDUP_REMOVED lines=14> */
.L_x_7276:
[----:B------:R-:W-:Y:S05]  /*59a0*/  BSYNC.RECONVERGENT B0 ;  /* 0x0000000000007941 */ /* 0x000fea0003800200 */
.L_x_7275:
[----:B------:R0:W-:Y:S01]  /*59b0*/  STG.E.U8 desc[UR36][R2.64], R0 ;  /* 0x0000000002007986 */ /* 0x0001e2000c101124 */
[----:B------:R-:W-:Y:S05]  /*59c0*/  BRA `(.L_x_7264) ;  /* 0x0000000800007947 */ /* 0x000fea0003800000 */
.L_x_7273:
[----:B------:R-:W-:Y:S01]  /*59d0*/  LOP3.LUT R5, R5, 0xff, RZ, 0xc0, !PT ;  /* 0x000000ff05057812 */ /* 0x000fe200078ec0ff */
[----:B------:R-:W-:Y:S01]  /*59e0*/  BSSY.RECONVERGENT B0, `(.L_x_7277) ;  /* 0x0000011000007945 */ /* 0x000fe20003800200 */
[----:B------:R-:W-:-:S04]  /*59f0*/  IMAD.MOV.U32 R0, RZ, RZ, 0x80 ;  /* 0x00000080ff007424 */ /* 0x000fc800078e00ff */
        /* <DEDUP_REMOVED lines=15> */
.L_x_7278:
[----:B------:R-:W-:Y:S05]  /*5af0*/  BSYNC.RECONVERGENT B0 ;  /* 0x0000000000007941 */ /* 0x000fea0003800200 */
.L_x_7277:
[----:B------:R0:W-:Y:S01]  /*5b00*/  STG.E.U8 desc[UR36][R2.64], R0 ;  /* 0x0000000002007986 */ /* 0x0001e2000c101124 */
[----:B------:R-:W-:Y:S05]  /*5b10*/  BRA `(.L_x_7264) ;  /* 0x0000000400ac7947 */ /* 0x000fea0003800000 */
.L_x_7272:
[----:B------:R-:W-:-:S09]  /*5b20*/  UISETP.NE.AND UP0, UPT, UR4, 0x1c, UPT ;  /* 0x0000001c0400788c */ /* 0x000fd2000bf05270 */
[----:B------:R-:W-:Y:S05]  /*5b30*/  BRA.U !UP0, `(.L_x_7279) ;  /* 0x0000000108647547 */ /* 0x000fea000b800000 */
[----:B------:R-:W-:-:S09]  /*5b40*/  UISETP.NE.AND UP0, UPT, UR4, 0x1d, UPT ;  /* 0x0000001d0400788c */ /* 0x000fd2000bf05270 */
[----:B------:R-:W-:Y:S05]  /*5b50*/  BRA.U !UP0, `(.L_x_7280) ;  /* 0x00000001084c7547 */ /* 0x000fea000b800000 */
[----:B------:R-:W-:-:S09]  /*5b60*/  UISETP.NE.AND UP0, UPT, UR4, 0x2c, UPT ;  /* 0x0000002c0400788c */ /* 0x000fd2000bf05270 */
[----:B------:R-:W-:Y:S05]  /*5b70*/  BRA.U UP0, `(.L_x_7263) ;  /* 0x0000000100bc7547 */ /* 0x000fea000b800000 */
[----:B------:R-:W-:Y:S01]  /*5b80*/  LOP3.LUT R5, R5, 0xff, RZ, 0xc0, !PT ;  /* 0x000000ff05057812 */ /* 0x000fe200078ec0ff */
[----:B------:R-:W-:-:S05]  /*5b90*/  HFMA2 R6, -RZ, RZ, 0, 1.5199184417724609375e-05 ;  /* 0x000000ffff067431 */ /* 0x000fca00000001ff */
        /* <DEDUP_REMOVED lines=11> */
[----:B------:R-:W-:-:S04]  /*5c50*/  @!P0 IMAD.MOV R0, RZ, RZ, R4 ;  /* 0x000000ffff008224 */ /* 0x000fc800078e0204 */
[----:B------:R-:W-:-:S05]  /*5c60*/  @P1 IMAD.MOV.U32 R5, RZ, RZ, R0 ;  /* 0x000000ffff051224 */ /* 0x000fca00078e0000 */
[----:B------:R0:W-:Y:S01]  /*5c70*/  STG.E.U8 desc[UR36][R2.64], R5 ;  /* 0x0000000502007986 */ /* 0x0001e2000c101124 */
[----:B------:R-:W-:Y:S05]  /*5c80*/  BRA `(.L_x_7264) ;  /* 0x0000000400507947 */ /* 0x000fea0003800000 */
.L_x_7280:
[----:B------:R-:W-:Y:S02]  /*5c90*/  LOP3.LUT R4, R5, 0xff, RZ, 0xc0, !PT ;  /* 0x000000ff05047812 */ /* 0x000fe400078ec0ff */
[----:B------:R-:W-:-:S05]  /*5ca0*/  MOV R5, RZ ;  /* 0x000000ff00057202 */ /* 0x000fca0000000f00 */
[----:B------:R0:W-:Y:S01]  /*5cb0*/  STG.E.64 desc[UR36][R2.64], R4 ;  /* 0x0000000402007986 */ /* 0x0001e2000c101b24 */
[----:B------:R-:W-:Y:S05]  /*5cc0*/  BRA `(.L_x_7264) ;  /* 0x0000000400407947 */ /* 0x000fea0003800000 */
.L_x_7279:
[----:B------:R-:W-:-:S05]  /*5cd0*/  LOP3.LUT R5, R5, 0xff, RZ, 0xc0, !PT ;  /* 0x000000ff05057812 */ /* 0x000fca00078ec0ff */
[----:B------:R0:W-:Y:S01]  /*5ce0*/  STG.E desc[UR36][R2.64], R5 ;  /* 0x0000000502007986 */ /* 0x0001e2000c101924 */
[----:B------:R-:W-:Y:S05]  /*5cf0*/  BRA `(.L_x_7264) ;  /* 0x0000000400347947 */ /* 0x000fea0003800000 */
.L_x_7271:
        /* <DEDUP_REMOVED lines=12> */
.L_x_7282:
[----:B------:R-:W-:Y:S02]  /*5dc0*/  LOP3.LUT R5, R5, 0xff, RZ, 0xc0, !PT ;  /* 0x000000ff05057812 */ /* 0x000fe400078ec0ff */
[----:B------:R-:W-:-:S04]  /*5dd0*/  CS2R R6, SRZ ;  /* 0x0000000000067805 */ /* 0x000fc8000001ff00 */
[----:B------:R-:W0:Y:S02]  /*5de0*/  I2F.F64.U16 R4, R5 ;  /* 0x0000000500047312 */ /* 0x000e240000101800 */
[----:B0-----:R4:W-:Y:S01]  /*5df0*/  STG.E.128 desc[UR36][R2.64], R4 ;  /* 0x0000000402007986 */ /* 0x0019e2000c101d24 */
[----:B------:R-:W-:Y:S05]  /*5e00*/  BRA `(.L_x_7264) ;  /* 0x0000000000f07947 */ /* 0x000fea0003800000 */
.L_x_7281:
[----:B------:R-:W-:-:S09]  /*5e10*/  UISETP.NE.AND UP0, UPT, UR4, 0xf, UPT ;  /* 0x0000000f0400788c */ /* 0x000fd2000bf05270 */
[----:B------:R-:W-:Y:S05]  /*5e20*/  BRA.U !UP0, `(.L_x_7283) ;  /* 0x0000000108d87547 */ /* 0x000fea000b800000 */
[----:B------:R-:W-:-:S09]  /*5e30*/  UISETP.NE.AND UP0, UPT, UR4, 0x17, UPT ;  /* 0x000000170400788c */ /* 0x000fd2000bf05270 */
[----:B------:R-:W-:Y:S05]  /*5e40*/  BRA.U !UP0, `(.L_x_7284) ;  /* 0x0000000108887547 */ /* 0x000fea000b800000 */
[----:B------:R-:W-:-:S09]  /*5e50*/  UISETP.NE.AND UP0, UPT, UR4, 0x18, UPT ;  /* 0x000000180400788c */ /* 0x000fd2000bf05270 */
[----:B------:R-:W-:Y:S05]  /*5e60*/  BRA.U !UP0, `(.L_x_7285) ;  /* 0x0000000108447547 */ /* 0x000fea000b800000 */
.L_x_7263:
        /* <DEDUP_REMOVED lines=16> */
.L_x_7286:
[----:B------:R-:W-:Y:S05]  /*5f70*/  BRA `(.L_x_7264) ;  /* 0x0000000000947947 */ /* 0x000fea0003800000 */
.L_x_7285:
[----:B------:R-:W-:Y:S01]  /*5f80*/  LOP3.LUT R0, R5, 0xff, RZ, 0xc0, !PT ;  /* 0x000000ff05007812 */ /* 0x000fe200078ec0ff */
[----:B------:R-:W-:Y:S01]  /*5f90*/  BSSY.RECONVERGENT B0, `(.L_x_7287) ;  /* 0x000000b000007945 */ /* 0x000fe20003800200 */
[----:B------:R-:W-:Y:S02]  /*5fa0*/  IMAD.MOV.U32 R5, RZ, RZ, 0x7f ;  /* 0x0000007fff057424 */ /* 0x000fe400078e00ff */
[----:B------:R-:W0:Y:S02]  /*5fb0*/  I2F.U16 R7, R0 ;  /* 0x0000000000077306 */ /* 0x000e240000101000 */
        /* <DEDUP_REMOVED lines=8> */
.L_x_7288:
[----:B------:R-:W-:Y:S05]  /*6040*/  BSYNC.RECONVERGENT B0 ;  /* 0x0000000000007941 */ /* 0x000fea0003800200 */
.L_x_7287:
[----:B------:R3:W-:Y:S01]  /*6050*/  STG.E.U8 desc[UR36][R2.64], R5 ;  /* 0x0000000502007986 */ /* 0x0007e2000c101124 */
[----:B------:R-:W-:Y:S05]  /*6060*/  BRA `(.L_x_7264) ;  /* 0x0000000000587947 */ /* 0x000fea0003800000 */
.L_x_7284:
[----:B------:R-:W-:-:S04]  /*6070*/  LOP3.LUT R5, R5, 0xff, RZ, 0xc0, !PT ;  /* 0x000000ff05057812 */ /* 0x000fc800078ec0ff */
[----:B------:R-:W0:Y:S02]  /*6080*/  I2F.U16 R7, R5 ;  /* 0x0000000500077306 */ /* 0x000e240000101000 */
        /* <DEDUP_REMOVED lines=11> */
.L_x_7289:
[----:B------:R-:W-:Y:S01]  /*6140*/  IMAD.MOV.U32 R5, RZ, RZ, 0x7f ;  /* 0x0000007fff057424 */ /* 0x000fe200078e00ff */
[----:B------:R-:W-:-:S04]  /*6150*/  ISETP.GT.U32.AND P0, PT, R7, 0x7f800000, PT ;  /* 0x7f8000000700780c */ /* 0x000fc80003f04070 */
[----:B------:R-:W-:-:S05]  /*6160*/  SEL R5, R5, 0x7c, P0 ;  /* 0x0000007c05057807 */ /* 0x000fca0000000000 */
[----:B------:R2:W-:Y:S01]  /*6170*/  STG.E.U8 desc[UR36][R2.64], R5 ;  /* 0x0000000502007986 */ /* 0x0005e2000c101124 */
[----:B------:R-:W-:Y:S05]  /*6180*/  BRA `(.L_x_7264) ;  /* 0x0000000000107947 */ /* 0x000fea0003800000 */
.L_x_7283:
[----:B------:R-:W-:-:S04]  /*6190*/  LOP3.LUT R5, R5, 0xff, RZ, 0xc0, !PT ;  /* 0x000000ff05057812 */ /* 0x000fc800078ec0ff */
[----:B------:R-:W0:Y:S02]  /*61a0*/  I2F.U16 R0, R5 ;  /* 0x0000000500007306 */ /* 0x000e240000101000 */
[----:B0-----:R-:W-:-:S05]  /*61b0*/  F2FP.BF16.F32.PACK_AB R0, RZ, R0 ;  /* 0x00000000ff00723e */ /* 0x001fca00000010ff */
[----:B------:R0:W-:Y:S02]  /*61c0*/  STG.E.U16 desc[UR36][R2.64], R0 ;  /* 0x0000000002007986 */ /* 0x0001e4000c101524 */
.L_x_7264:
[----:B------:R-:W-:Y:S05]  /*61d0*/  BSYNC.RECONVERGENT B6 ;  /* 0x0000000000067941 */ /* 0x000fea0003800200 */
.L_x_7258:
[----:B------:R-:W-:-:S07]  /*61e0*/  IADD3 R17, PT, PT, R17, 0x80, RZ ;  /* 0x0000008011117810 */ /* 0x000fce0007ffe0ff */
.L_x_7223:
[----:B------:R-:W-:Y:S05]  /*61f0*/  BSYNC.RECONVERGENT B7 ;  /* 0x0000000000077941 */ /* 0x000fea0003800200 */
.L_x_7222:
        /* <DEDUP_REMOVED lines=307> */
.L_x_7292:
[----:B------:R-:W4:Y:S01]  /*7530*/  LDCU.64 UR6, c[0x0][0x588] ;  /* 0x0000b100ff0677ac */ /* 0x000f220008000a00 */
[----:B------:R-:W-:-:S04]  /*7540*/  UPRMT UR4, UR42, 0x9910, URZ ;  /* 0x000099102a047896 */ /* 0x000fc800080000ff */
[----:B------:R-:W-:Y:S01]  /*7550*/  UISETP.GT.AND UP0, UPT, UR4, 0x9, UPT ;  /* 0x000000090400788c */ /* 0x000fe2000bf04270 */
[----:B----4-:R-:W-:-:S05]  /*7560*/  IADD3 R4, P0, PT, R0, UR6, RZ ;  /* 0x0000000600047c10 */ /* 0x010fca000ff1e0ff */
[----:B-123--:R-:W-:-:S03]  /*7570*/  IMAD.X R5, RZ, RZ, UR7, P0 ;  /* 0x00000007ff057e24 */ /* 0x00efc600080e06ff */
        /* <DEDUP_REMOVED lines=11> */
.L_x_7296:
[----:B------:R0:W5:Y:S01]  /*7630*/  LDG.E.U8 R0, desc[UR36][R4.64] ;  /* 0x0000002404007981 */ /* 0x000162000c1e1100 */
[----:B------:R-:W-:Y:S05]  /*7640*/  BRA `(.L_x_7298) ;  /* 0x0000000c005c7947 */ /* 0x000fea0003800000 */
.L_x_7295:
        /* <DEDUP_REMOVED lines=8> */
.L_x_7300:
[----:B------:R3:W5:Y:S01]  /*76d0*/  LDG.E.U8 R0, desc[UR36][R4.64] ;  /* 0x0000002404007981 */ /* 0x000762000c1e1100 */
[----:B------:R-:W-:Y:S05]  /*76e0*/  BRA `(.L_x_7298) ;  /* 0x0000000c00347947 */ /* 0x000fea0003800000 */
.L_x_7299:
[----:B------:R2:W5:Y:S01]  /*76f0*/  LDG.E.U16 R0, desc[UR36][R4.64] ;  /* 0x0000002404007981 */ /* 0x000562000c1e1500 */
[----:B------:R-:W-:Y:S05]  /*7700*/  BRA `(.L_x_7298) ;  /* 0x0000000c002c7947 */ /* 0x000fea0003800000 */
.L_x_7294:
        /* <DEDUP_REMOVED lines=10> */
.L_x_7302:
[----:B------:R-:W2:Y:S02]  /*77b0*/  LDG.E.U16 R2, desc[UR36][R4.64] ;  /* 0x0000002404027981 */ /* 0x000ea4000c1e1500 */
[----:B--2---:R-:W-:-:S06]  /*77c0*/  HADD2.F32 R2, -RZ, R2.H0_H0 ;  /* 0x20000002ff027230 */ /* 0x004fcc0000004100 */
[----:B------:R-:W0:Y:S02]  /*77d0*/  F2I.S64.TRUNC R2, R2 ;  /* 0x0000000200027311 */ /* 0x000e24000020d900 */
[----:B0-----:R-:W-:Y:S01]  /*77e0*/  PRMT R0, R2, 0x7610, R0 ;  /* 0x0000761002007816 */ /* 0x001fe20000000000 */
[----:B------:R-:W-:Y:S06]  /*77f0*/  BRA `(.L_x_7298) ;  /* 0x0000000800f07947 */ /* 0x000fec0003800000 */
.L_x_7301:
        /* <DEDUP_REMOVED lines=10> */
.L_x_7304:
[----:B------:R-:W2:Y:S02]  /*78a0*/  LDG.E.U16 R4, desc[UR36][R4.64] ;  /* 0x0000002404047981 */ /* 0x000ea4000c1e1500 */
[----:B--2---:R-:W-:-:S06]  /*78b0*/  HADD2.F32 R2, -RZ, R4.H0_H0 ;  /* 0x20000004ff027230 */ /* 0x004fcc0000004100 */
[----:B------:R-:W0:Y:S02]  /*78c0*/  F2I.S64.TRUNC R2, R2 ;  /* 0x0000000200027311 */ /* 0x000e24000020d900 */
[----:B0-----:R-:W-:Y:S01]  /*78d0*/  PRMT R0, R2, 0x7610, R0 ;  /* 0x0000761002007816 */ /* 0x001fe20000000000 */
[----:B------:R-:W-:Y:S06]  /*78e0*/  BRA `(.L_x_7298) ;  /* 0x0000000800b47947 */ /* 0x000fec0003800000 */
.L_x_7303:
[----:B------:R-:W2:Y:S02]  /*78f0*/  LDG.E.64 R2, desc[UR36][R4.64] ;  /* 0x0000002404027981 */ /* 0x000ea4000c1e1b00 */
[----:B--2---:R-:W0:Y:S02]  /*7900*/  F2I.S64.F64.TRUNC R2, R2 ;  /* 0x0000000200027311 */ /* 0x004e24000030d900 */
[----:B0-----:R-:W-:Y:S01]  /*7910*/  PRMT R0, R2, 0x7610, R0 ;  /* 0x0000761002007816 */ /* 0x001fe20000000000 */
[----:B------:R-:W-:Y:S06]  /*7920*/  BRA `(.L_x_7298) ;  /* 0x0000000800a47947 */ /* 0x000fec0003800000 */
.L_x_7293:
        /* <DEDUP_REMOVED lines=12> */
.L_x_7307:
[----:B------:R-:W2:Y:S02]  /*79f0*/  LDG.E.64 R4, desc[UR36][R4.64] ;  /* 0x0000002404047981 */ /* 0x000ea4000c1e1b00 */
[----:B--2---:R-:W0:Y:S02]  /*7a00*/  F2I.S64.F64.TRUNC R2, R4 ;  /* 0x0000000400027311 */ /* 0x004e24000030d900 */
[----:B0-----:R-:W-:Y:S01]  /*7a10*/  PRMT R0, R2, 0x7610, R0 ;  /* 0x0000761002007816 */ /* 0x001fe20000000000 */
[----:B------:R-:W-:Y:S06]  /*7a20*/  BRA `(.L_x_7298) ;  /* 0x0000000800647947 */ /* 0x000fec0003800000 */
.L_x_7306:
        /* <DEDUP_REMOVED lines=27> */
.L_x_7309:
        /* <DEDUP_REMOVED lines=14> */
.L_x_7308:
[----:B------:R-:W2:Y:S02]  /*7cc0*/  LDG.E.U16 R2, desc[UR36][R4.64] ;  /* 0x0000002404027981 */ /* 0x000ea4000c1e1500 */
[----:B--2---:R-:W-:-:S06]  /*7cd0*/  IMAD.U32 R2, R2, 0x10000, RZ ;  /* 0x0001000002027824 */ /* 0x004fcc00078e00ff */
[----:B------:R-:W0:Y:S02]  /*7ce0*/  F2I.S64.TRUNC R2, R2 ;  /* 0x0000000200027311 */ /* 0x000e24000020d900 */
[----:B0-----:R-:W-:Y:S01]  /*7cf0*/  PRMT R0, R2, 0x7610, R0 ;  /* 0x0000761002007816 */ /* 0x001fe20000000000 */
[----:B------:R-:W-:Y:S06]  /*7d00*/  BRA `(.L_x_7298) ;  /* 0x0000000400ac7947 */ /* 0x000fec0003800000 */
.L_x_7305:
        /* <DEDUP_REMOVED lines=10> */
.L_x_7312:
        /* <DEDUP_REMOVED lines=21> */
.L_x_7316:
[----:B------:R-:W-:Y:S05]  /*7f00*/  BSYNC.RECONVERGENT B1 ;  /* 0x0000000000017941 */ /* 0x000fea0003800200 */
.L_x_7315:
[----:B------:R-:W-:Y:S02]  /*7f10*/  SHF.L.U32 R0, R0, 0x14, RZ ;  /* 0x0000001400007819 */ /* 0x000fe400000006ff */
[----:B------:R-:W-:-:S04]  /*7f20*/  LEA R2, R2, 0x3b800000, 0x17 ;  /* 0x3b80000002027811 */ /* 0x000fc800078eb8ff */
[----:B------:R-:W-:-:S07]  /*7f30*/  LOP3.LUT R2, R2, R0, R7, 0xfe, !PT ;  /* 0x0000000002027212 */ /* 0x000fce00078efe07 */
.L_x_7314:
[----:B------:R-:W-:Y:S05]  /*7f40*/  BSYNC.RECONVERGENT B0 ;  /* 0x0000000000007941 */ /* 0x000fea0003800200 */
.L_x_7313:
[----:B------:R-:W0:Y:S02]  /*7f50*/  F2I.S64.TRUNC R2, R2 ;  /* 0x0000000200027311 */ /* 0x000e24000020d900 */
[----:B0-----:R-:W-:Y:S01]  /*7f60*/  PRMT R0, R2, 0x7610, R0 ;  /* 0x0000761002007816 */ /* 0x001fe20000000000 */
[----:B------:R-:W-:Y:S06]  /*7f70*/  BRA `(.L_x_7298) ;  /* 0x0000000400107947 */ /* 0x000fec0003800000 */
.L_x_7311:
        /* <DEDUP_REMOVED lines=21> */
.L_x_7320:
[----:B------:R-:W-:Y:S05]  /*80d0*/  BSYNC.RECONVERGENT B1 ;  /* 0x0000000000017941 */ /* 0x000fea0003800200 */
.L_x_7319:
[----:B------:R-:W-:Y:S01]  /*80e0*/  IMAD.SHL.U32 R0, R0, 0x200000, RZ ;  /* 0x0020000000007824 */ /* 0x000fe200078e00ff */
[----:B------:R-:W-:-:S04]  /*80f0*/  LEA R2, R2, 0x37800000, 0x17 ;  /* 0x3780000002027811 */ /* 0x000fc800078eb8ff */
[----:B------:R-:W-:-:S07]  /*8100*/  LOP3.LUT R2, R2, R0, R7, 0xfe, !PT ;  /* 0x0000000002027212 */ /* 0x000fce00078efe07 */
.L_x_7318:
[----:B------:R-:W-:Y:S05]  /*8110*/  BSYNC.RECONVERGENT B0 ;  /* 0x0000000000007941 */ /* 0x000fea0003800200 */
.L_x_7317:
[----:B------:R-:W0:Y:S02]  /*8120*/  F2I.S64.TRUNC R2, R2 ;  /* 0x0000000200027311 */ /* 0x000e24000020d900 */
[----:B0-----:R-:W-:Y:S01]  /*8130*/  PRMT R0, R2, 0x7610, R0 ;  /* 0x0000761002007816 */ /* 0x001fe20000000000 */
[----:B------:R-:W-:Y:S06]  /*8140*/  BRA `(.L_x_7298) ;  /* 0x00000000009c7947 */ /* 0x000fec0003800000 */
.L_x_7310:
        /* <DEDUP_REMOVED lines=14> */
.L_x_7324:
[----:B------:R-:W-:Y:S05]  /*8230*/  BSYNC.RECONVERGENT B0 ;  /* 0x0000000000007941 */ /* 0x000fea0003800200 */
.L_x_7323:
[----:B------:R-:W0:Y:S02]  /*8240*/  F2I.S64.TRUNC R2, R2 ;  /* 0x0000000200027311 */ /* 0x000e24000020d900 */
[----:B0-----:R-:W-:Y:S01]  /*8250*/  PRMT R0, R2, 0x7610, R0 ;  /* 0x0000761002007816 */ /* 0x001fe20000000000 */
[----:B------:R-:W-:Y:S06]  /*8260*/  BRA `(.L_x_7298) ;  /* 0x0000000000547947 */ /* 0x000fec0003800000 */
.L_x_7297:
        /* <DEDUP_REMOVED lines=16> */
.L_x_7325:
[----:B------:R-:W-:Y:S01]  /*8370*/  PRMT R0, RZ, 0x7610, R0 ;  /* 0x00007610ff007816 */ /* 0x000fe20000000000 */
[----:B------:R-:W-:Y:S06]  /*8380*/  BRA `(.L_x_7298) ;  /* 0x00000000000c7947 */ /* 0x000fec0003800000 */
.L_x_7322:
[----:B------:R0:W5:Y:S01]  /*8390*/  LDG.E.U8 R0, desc[UR36][R4.64] ;  /* 0x0000002404007981 */ /* 0x000162000c1e1100 */
[----:B------:R-:W-:Y:S05]  /*83a0*/  BRA `(.L_x_7298) ;  /* 0x0000000000047947 */ /* 0x000fea0003800000 */
.L_x_7321:
[----:B------:R0:W5:Y:S02]  /*83b0*/  LDG.E.U8 R0, desc[UR36][R4.64] ;  /* 0x0000002404007981 */ /* 0x000164000c1e1100 */
.L_x_7298:
        /* <DEDUP_REMOVED lines=18> */
.L_x_7330:
[----:B------:R0:W-:Y:S01]  /*84e0*/  STG.E.U8 desc[UR36][R2.64], R5 ;  /* 0x0000000502007986 */ /* 0x0001e2000c101124 */
[----:B------:R-:W-:Y:S05]  /*84f0*/  BRA `(.L_x_7332) ;  /* 0x0000000c00587947 */ /* 0x000fea0003800000 */
.L_x_7329:
        /* <DEDUP_REMOVED lines=10> */
.L_x_7334:
[----:B------:R-:W-:-:S05]  /*85a0*/  LOP3.LUT R5, R5, 0xff, RZ, 0xc0, !PT ;  /* 0x000000ff05057812 */ /* 0x000fca00078ec0ff */
[----:B------:R0:W-:Y:S01]  /*85b0*/  STG.E desc[UR36][R2.64], R5 ;  /* 0x0000000502007986 */ /* 0x0001e2000c101924 */
[----:B------:R-:W-:Y:S05]  /*85c0*/  BRA `(.L_x_7332) ;  /* 0x0000000c00247947 */ /* 0x000fea0003800000 */
.L_x_7333:
[----:B------:R-:W-:-:S05]  /*85d0*/  LOP3.LUT R5, R5, 0xff, RZ, 0xc0, !PT ;  /* 0x000000ff05057812 */ /* 0x000fca00078ec0ff */
[----:B------:R0:W-:Y:S01]  /*85e0*/  STG.E.U16 desc[UR36][R2.64], R5 ;  /* 0x0000000502007986 */ /* 0x0001e2000c101524 */
[----:B------:R-:W-:Y:S05]  /*85f0*/  BRA `(.L_x_7332) ;  /* 0x0000000c00187947 */ /* 0x000fea0003800000 */
.L_x_7328:
        /* <DEDUP_REMOVED lines=10> */
.L_x_7336:
[----:B------:R-:W-:-:S04]  /*86a0*/  LOP3.LUT R5, R5, 0xff, RZ, 0xc0, !PT ;  /* 0x000000ff05057812 */ /* 0x000fc800078ec0ff */
[----:B------:R-:W0:Y:S02]  /*86b0*/  I2F.U16 R0, R5 ;  /* 0x0000000500007306 */ /* 0x000e240000101000 */
[----:B0-----:R-:W-:-:S05]  /*86c0*/  F2FP.F16.F32.PACK_AB R0, RZ, R0 ;  /* 0x00000000ff00723e */ /* 0x001fca00000000ff */
[----:B------:R0:W-:Y:S01]  /*86d0*/  STG.E.U16 desc[UR36][R2.64], R0 ;  /* 0x0000000002007986 */ /* 0x0001e2000c101524 */
[----:B------:R-:W-:Y:S05]  /*86e0*/  BRA `(.L_x_7332) ;  /* 0x0000000800dc7947 */ /* 0x000fea0003800000 */
.L_x_7335:
[----:B------:R-:W-:-:S09]  /*86f0*/  UISETP.NE.AND UP0, UPT, UR4, 0x7, UPT ;  /* 0x000000070400788c */ /* 0x000fd2000bf05270 */
[----:B------:R-:W-:Y:S05]  /*8700*/  BRA.U !UP0, `(.L_x_7337) ;  /* 0x00000001083c7547 */ /* 0x000fea000b800000 */
[----:B------:R-:W-:-:S09]  /*8710*/  UISETP.NE.AND UP0, UPT, UR4, 0x8, UPT ;  /* 0x000000080400788c */ /* 0x000fd2000bf05270 */
[----:B------:R-:W-:Y:S05]  /*8720*/  BRA.U !UP0, `(.L_x_7338) ;  /* 0x00000001081c7547 */ /* 0x000fea000b800000 */
[----:B------:R-:W-:-:S09]  /*8730*/  UISETP.NE.AND UP0, UPT, UR4, 0x9, UPT ;  /* 0x000000090400788c */ /* 0x000fd2000bf05270 */
[----:B------:R-:W-:Y:S05]  /*8740*/  BRA.U UP0, `(.L_x_7331) ;  /* 0x0000000500ec7547 */ /* 0x000fea000b800000 */
[----:B------:R-:W-:Y:S02]  /*8750*/  LOP3.LUT R5, R5, 0xff, RZ, 0xc0, !PT ;  /* 0x000000ff05057812 */ /* 0x000fe400078ec0ff */
[----:B------:R-:W-:Y:S02]  /*8760*/  MOV R7, RZ ;  /* 0x000000ff00077202 */ /* 0x000fe40000000f00 */
[----:B------:R-:W0:Y:S03]  /*8770*/  I2F.U16 R6, R5 ;  /* 0x0000000500067306 */ /* 0x000e260000101000 */
[----:B0-----:R0:W-:Y:S01]  /*8780*/  STG.E.64 desc[UR36][R2.64], R6 ;  /* 0x0000000602007986 */ /* 0x0011e2000c101b24 */
[----:B------:R-:W-:Y:S05]  /*8790*/  BRA `(.L_x_7332) ;  /* 0x0000000800b07947 */ /* 0x000fea0003800000 */
.L_x_7338:
[----:B------:R-:W-:-:S06]  /*87a0*/  LOP3.LUT R5, R5, 0xff, RZ, 0xc0, !PT ;  /* 0x000000ff05057812 */ /* 0x000fcc00078ec0ff */
[----:B------:R-:W0:Y:S02]  /*87b0*/  I2F.U16 R5, R5 ;  /* 0x0000000500057306 */ /* 0x000e240000101000 */
[----:B0-----:R-:W-:-:S04]  /*87c0*/  F2FP.F16.F32.PACK_AB R5, RZ, R5 ;  /* 0x00000005ff05723e */ /* 0x001fc800000000ff */
[----:B------:R-:W-:-:S05]  /*87d0*/  PRMT R5, R5, 0x5410, RZ ;  /* 0x0000541005057816 */ /* 0x000fca00000000ff */
[----:B------:R0:W-:Y:S01]  /*87e0*/  STG.E desc[UR36][R2.64], R5 ;  /* 0x0000000502007986 */ /* 0x0001e2000c101924 */
[----:B------:R-:W-:Y:S05]  /*87f0*/  BRA `(.L_x_7332) ;  /* 0x0000000800987947 */ /* 0x000fea0003800000 */
.L_x_7337:
[----:B------:R-:W-:-:S06]  /*8800*/  LOP3.LUT R5, R5, 0xff, RZ, 0xc0, !PT ;  /* 0x000000ff05057812 */ /* 0x000fcc00078ec0ff */
[----:B------:R-:W0:Y:S02]  /*8810*/  I2F.F64.U16 R4, R5 ;  /* 0x0000000500047312 */ /* 0x000e240000101800 */
[----:B0-----:R0:W-:Y:S01]  /*8820*/  STG.E.64 desc[UR36][R2.64], R4 ;  /* 0x0000000402007986 */ /* 0x0011e2000c101b24 */
[----:B------:R-:W-:Y:S05]  /*8830*/  BRA `(.L_x_7332) ;  /* 0x0000000800887947 */ /* 0x000fea0003800000 */
.L_x_7327:
        /* <DEDUP_REMOVED lines=13> */
.L_x_7342:
        /* <DEDUP_REMOVED lines=18> */
.L_x_7344:
[----:B------:R-:W-:Y:S05]  /*8a30*/  BSYNC.RECONVERGENT B0 ;  /* 0x0000000000007941 */ /* 0x000fea0003800200 */
.L_x_7343:
[----:B------:R0:W-:Y:S01]  /*8a40*/  STG.E.U8 desc[UR36][R2.64], R0 ;  /* 0x0000000002007986 */ /* 0x0001e2000c101124 */
[----:B------:R-:W-:Y:S05]  /*8a50*/  BRA `(.L_x_7332) ;  /* 0x0000000800007947 */ /* 0x000fea0003800000 */
.L_x_7341:
[----:B------:R-:W-:Y:S01]  /*8a60*/  LOP3.LUT R5, R5, 0xff, RZ, 0xc0, !PT ;  /* 0x000000ff05057812 */ /* 0x000fe200078ec0ff */
[----:B------:R-:W-:Y:S01]  /*8a70*/  BSSY.RECONVERGENT B0, `(.L_x_7345) ;  /* 0x0000011000007945 */ /* 0x000fe20003800200 */
[----:B------:R-:W-:-:S04]  /*8a80*/  HFMA2 R0, -RZ, RZ, 0, 7.62939453125e-06 ;  /* 0x00000080ff007431 */ /* 0x000fc800000001ff */
        /* <DEDUP_REMOVED lines=15> */
.L_x_7346:
[----:B------:R-:W-:Y:S05]  /*8b80*/  BSYNC.RECONVERGENT B0 ;  /* 0x0000000000007941 */ /* 0x000fea0003800200 */
.L_x_7345:
[----:B------:R0:W-:Y:S01]  /*8b90*/  STG.E.U8 desc[UR36][R2.64], R0 ;  /* 0x0000000002007986 */ /* 0x0001e2000c101124 */
[----:B------:R-:W-:Y:S05]  /*8ba0*/  BRA `(.L_x_7332) ;  /* 0x0000000400ac7947 */ /* 0x000fea0003800000 */
.L_x_7340:
[----:B------:R-:W-:-:S09]  /*8bb0*/  UISETP.NE.AND UP0, UPT, UR4, 0x1c, UPT ;  /* 0x0000001c0400788c */ /* 0x000fd2000bf05270 */
[----:B------:R-:W-:Y:S05]  /*8bc0*/  BRA.U !UP0, `(.L_x_7347) ;  /* 0x0000000108647547 */ /* 0x000fea000b800000 */
[----:B------:R-:W-:-:S09]  /*8bd0*/  UISETP.NE.AND UP0, UPT, UR4, 0x1d, UPT ;  /* 0x0000001d0400788c */ /* 0x000fd2000bf05270 */
[----:B------:R-:W-:Y:S05]  /*8be0*/  BRA.U !UP0, `(.L_x_7348) ;  /* 0x00000001084c7547 */ /* 0x000fea000b800000 */
[----:B------:R-:W-:-:S09]  /*8bf0*/  UISETP.NE.AND UP0, UPT, UR4, 0x2c, UPT ;  /* 0x0000002c0400788c */ /* 0x000fd2000bf05270 */
[----:B------:R-:W-:Y:S05]  /*8c00*/  BRA.U UP0, `(.L_x_7331) ;  /* 0x0000000100bc7547 */ /* 0x000fea000b800000 */
        /* <DEDUP_REMOVED lines=9> */
[----:B------:R-:W-:Y:S02]  /*8ca0*/  @P1 ISETP.EQ.U32.AND P2, PT, R0, 0x1, P0 ;  /* 0x000000010000180c */ /* 0x000fe40000742070 */
[----:B------:R-:W-:-:S02]  /*8cb0*/  PLOP3.LUT P0, PT, PT, PT, PT, 0x80, 0x8 ;  /* 0x000000000008781c */ /* 0x000fc40003f0f070 */
[----:B------:R-:W-:Y:S02]  /*8cc0*/  @P1 PLOP3.LUT P0, PT, P2, PT, PT, 0x80, 0x8 ;  /* 0x000000000008181c */ /* 0x000fe4000170f070 */
[----:B------:R-:W-:-:S11]  /*8cd0*/  @P1 IADD3 R0, PT, PT, R4, 0x1, RZ ;  /* 0x0000000104001810 */ /* 0x000fd60007ffe0ff */
[----:B------:R-:W-:-:S04]  /*8ce0*/  @!P0 IMAD.MOV R0, RZ, RZ, R4 ;  /* 0x000000ffff008224 */ /* 0x000fc800078e0204 */
[----:B------:R-:W-:-:S05]  /*8cf0*/  @P1 IMAD.MOV.U32 R5, RZ, RZ, R0 ;  /* 0x000000ffff051224 */ /* 0x000fca00078e0000 */
[----:B------:R0:W-:Y:S01]  /*8d00*/  STG.E.U8 desc[UR36][R2.64], R5 ;  /* 0x0000000502007986 */ /* 0x0001e2000c101124 */
[----:B------:R-:W-:Y:S05]  /*8d10*/  BRA `(.L_x_7332) ;  /* 0x0000000400507947 */ /* 0x000fea0003800000 */
.L_x_7348:
[----:B------:R-:W-:Y:S01]  /*8d20*/  LOP3.LUT R4, R5, 0xff, RZ, 0xc0, !PT ;  /* 0x000000ff05047812 */ /* 0x000fe200078ec0ff */
[----:B------:R-:W-:-:S05]  /*8d30*/  HFMA2 R5, -RZ, RZ, 0, 0 ;  /* 0x00000000ff057431 */ /* 0x000fca00000001ff */
[----:B------:R0:W-:Y:S01]  /*8d40*/  STG.E.64 desc[UR36][R2.64], R4 ;  /* 0x0000000402007986 */ /* 0x0001e2000c101b24 */
[----:B------:R-:W-:Y:S05]  /*8d50*/  BRA `(.L_x_7332) ;  /* 0x0000000400407947 */ /* 0x000fea0003800000 */
.L_x_7347:
[----:B------:R-:W-:-:S05]  /*8d60*/  LOP3.LUT R5, R5, 0xff, RZ, 0xc0, !PT ;  /* 0x000000ff05057812 */ /* 0x000fca00078ec0ff */
[----:B------:R0:W-:Y:S01]  /*8d70*/  STG.E desc[UR36][R2.64], R5 ;  /* 0x0000000502007986 */ /* 0x0001e2000c101924 */
[----:B------:R-:W-:Y:S05]  /*8d80*/  BRA `(.L_x_7332) ;  /* 0x0000000400347947 */ /* 0x000fea0003800000 */
.L_x_7339:
        /* <DEDUP_REMOVED lines=12> */
.L_x_7350:
[----:B------:R-:W-:Y:S02]  /*8e50*/  LOP3.LUT R5, R5, 0xff, RZ, 0xc0, !PT ;  /* 0x000000ff05057812 */ /* 0x000fe400078ec0ff */
[----:B------:R-:W-:-:S04]  /*8e60*/  CS2R R6, SRZ ;  /* 0x0000000000067805 */ /* 0x000fc8000001ff00 */
[----:B------:R-:W0:Y:S02]  /*8e70*/  I2F.F64.U16 R4, R5 ;  /* 0x0000000500047312 */ /* 0x000e240000101800 */
[----:B0-----:R4:W-:Y:S01]  /*8e80*/  STG.E.128 desc[UR36][R2.64], R4 ;  /* 0x0000000402007986 */ /* 0x0019e2000c101d24 */
[----:B------:R-:W-:Y:S05]  /*8e90*/  BRA `(.L_x_7332) ;  /* 0x0000000000f07947 */ /* 0x000fea0003800000 */
.L_x_7349:
[----:B------:R-:W-:-:S09]  /*8ea0*/  UISETP.NE.AND UP0, UPT, UR4, 0xf, UPT ;  /* 0x0000000f0400788c */ /* 0x000fd2000bf05270 */
[----:B------:R-:W-:Y:S05]  /*8eb0*/  BRA.U !UP0, `(.L_x_7351) ;  /* 0x0000000108d87547 */ /* 0x000fea000b800000 */
[----:B------:R-:W-:-:S09]  /*8ec0*/  UISETP.NE.AND UP0, UPT, UR4, 0x17, UPT ;  /* 0x000000170400788c */ /* 0x000fd2000bf05270 */
[----:B------:R-:W-:Y:S05]  /*8ed0*/  BRA.U !UP0, `(.L_x_7352) ;  /* 0x0000000108887547 */ /* 0x000fea000b800000 */
[----:B------:R-:W-:-:S09]  /*8ee0*/  UISETP.NE.AND UP0, UPT, UR4, 0x18, UPT ;  /* 0x000000180400788c */ /* 0x000fd2000bf05270 */
[----:B------:R-:W-:Y:S05]  /*8ef0*/  BRA.U !UP0, `(.L_x_7353) ;  /* 0x0000000108447547 */ /* 0x000fea000b800000 */
.L_x_7331:
        /* <DEDUP_REMOVED lines=16> */
.L_x_7354:
[----:B------:R-:W-:Y:S05]  /*9000*/  BRA `(.L_x_7332) ;  /* 0x0000000000947947 */ /* 0x000fea0003800000 */
.L_x_7353:
        /* <DEDUP_REMOVED lines=12> */
.L_x_7356:
[----:B------:R-:W-:Y:S05]  /*90d0*/  BSYNC.RECONVERGENT B0 ;  /* 0x0000000000007941 */ /* 0x000fea0003800200 */
.L_x_7355:
[----:B------:R3:W-:Y:S01]  /*90e0*/  STG.E.U8 desc[UR36][R2.64], R5 ;  /* 0x0000000502007986 */ /* 0x0007e2000c101124 */
[----:B------:R-:W-:Y:S05]  /*90f0*/  BRA `(.L_x_7332) ;  /* 0x0000000000587947 */ /* 0x000fea0003800000 */
.L_x_7352:
        /* <DEDUP_REMOVED lines=13> */
.L_x_7357:
[----:B------:R-:W-:Y:S01]  /*91d0*/  IMAD.MOV.U32 R5, RZ, RZ, 0x7f ;  /* 0x0000007fff057424 */ /* 0x000fe200078e00ff */
[----:B------:R-:W-:-:S04]  /*91e0*/  ISETP.GT.U32.AND P0, PT, R7, 0x7f800000, PT ;  /* 0x7f8000000700780c */ /* 0x000fc80003f04070 */
[----:B------:R-:W-:-:S05]  /*91f0*/  SEL R5, R5, 0x7c, P0 ;  /* 0x0000007c05057807 */ /* 0x000fca0000000000 */
[----:B------:R2:W-:Y:S01]  /*9200*/  STG.E.U8 desc[UR36][R2.64], R5 ;  /* 0x0000000502007986 */ /* 0x0005e2000c101124 */
[----:B------:R-:W-:Y:S05]  /*9210*/  BRA `(.L_x_7332) ;  /* 0x0000000000107947 */ /* 0x000fea0003800000 */
.L_x_7351:
[----:B------:R-:W-:-:S04]  /*9220*/  LOP3.LUT R5, R5, 0xff, RZ, 0xc0, !PT ;  /* 0x000000ff05057812 */ /* 0x000fc800078ec0ff */
[----:B------:R-:W0:Y:S02]  /*9230*/  I2F.U16 R0, R5 ;  /* 0x0000000500007306 */ /* 0x000e240000101000 */
[----:B0-----:R-:W-:-:S05]  /*9240*/  F2FP.BF16.F32.PACK_AB R0, RZ, R0 ;  /* 0x00000000ff00723e */ /* 0x001fca00000010ff */
[----:B------:R0:W-:Y:S02]  /*9250*/  STG.E.U16 desc[UR36][R2.64], R0 ;  /* 0x0000000002007986 */ /* 0x0001e4000c101524 */
.L_x_7332:
[----:B------:R-:W-:Y:S05]  /*9260*/  BSYNC.RECONVERGENT B6 ;  /* 0x0000000000067941 */ /* 0x000fea0003800200 */
.L_x_7326:
[----:B------:R-:W-:-:S07]  /*9270*/  IADD3 R17, PT, PT, R17, 0x80, RZ ;  /* 0x0000008011117810 */ /* 0x000fce0007ffe0ff */
.L_x_7291:
[----:B------:R-:W-:Y:S05]  /*9280*/  BSYNC.RECONVERGENT B7 ;  /* 0x0000000000077941 */ /* 0x000fea0003800200 */
.L_x_7290:
        /* <DEDUP_REMOVED lines=306> */
.L_x_7358:
[----:B------:R-:W0:Y:S01]  /*a5b0*/  LDCU.128 UR8, c[0x0][0x580] ;  /* 0x0000b000ff0877ac */ /* 0x000e220008000c00 */
[----:B------:R-:W-:-:S04]  /*a5c0*/  UPRMT UR4, UR42, 0x9910, URZ ;  /* 0x000099102a047896 */ /* 0x000fc800080000ff */
[----:B------:R-:W-:Y:S01]  /*a5d0*/  UISETP.GT.AND UP0, UPT, UR4, 0x9, UPT ;  /* 0x000000090400788c */ /* 0x000fe2000bf04270 */
[----:B0-----:R-:W-:Y:S02]  /*a5e0*/  IADD3 R16, P0, PT, R16, UR8, RZ ;  /* 0x0000000810107c10 */ /* 0x001fe4000ff1e0ff */
[----:B----4-:R-:W-:-:S03]  /*a5f0*/  IADD3 R4, P1, PT, R0, UR10, RZ ;  /* 0x0000000a00047c10 */ /* 0x010fc6000ff3e0ff */
[----:B------:R-:W-:Y:S01]  /*a600*/  IMAD.X R17, RZ, RZ, UR9, P0 ;  /* 0x00000009ff117e24 */ /* 0x000fe200080e06ff */
[----:B-123--:R-:W-:Y:S02]  /*a610*/  IADD3.X R5, PT, PT, RZ, UR11, RZ, P1, !PT ;  /* 0x0000000bff057c10 */ /* 0x00efe40008ffe4ff */
        /* <DEDUP_REMOVED lines=11> */
.L_x_7362:
[----:B------:R4:W5:Y:S01]  /*a6d0*/  LDG.E.U8 R0, desc[UR36][R4.64] ;  /* 0x0000002404007981 */ /* 0x000962000c1e1100 */
[----:B------:R-:W-:Y:S05]  /*a6e0*/  BRA `(.L_x_7364) ;  /* 0x0000000c005c7947 */ /* 0x000fea0003800000 */
.L_x_7361:
        /* <DEDUP_REMOVED lines=8> */
.L_x_7366:
[----:B------:R2:W5:Y:S01]  /*a770*/  LDG.E.U8 R0, desc[UR36][R4.64] ;  /* 0x0000002404007981 */ /* 0x000562000c1e1100 */
[----:B------:R-:W-:Y:S05]  /*a780*/  BRA `(.L_x_7364) ;  /* 0x0000000c00347947 */ /* 0x000fea0003800000 */
.L_x_7365:
[----:B------:R0:W5:Y:S01]  /*a790*/  LDG.E.U16 R0, desc[UR36][R4.64] ;  /* 0x0000002404007981 */ /* 0x000162000c1e1500 */
[----:B------:R-:W-:Y:S05]  /*a7a0*/  BRA `(.L_x_7364) ;  /* 0x0000000c002c7947 */ /* 0x000fea0003800000 */
.L_x_7360:
        /* <DEDUP_REMOVED lines=10> */
.L_x_7368:
[----:B------:R-:W2:Y:S02]  /*a850*/  LDG.E.U16 R2, desc[UR36][R4.64] ;  /* 0x0000002404027981 */ /* 0x000ea4000c1e1500 */
[----:B--2---:R-:W-:-:S06]  /*a860*/  HADD2.F32 R2, -RZ, R2.H0_H0 ;  /* 0x20000002ff027230 */ /* 0x004fcc0000004100 */
[----:B------:R-:W0:Y:S02]  /*a870*/  F2I.S64.TRUNC R2, R2 ;  /* 0x0000000200027311 */ /* 0x000e24000020d900 */
[----:B0-----:R-:W-:Y:S01]  /*a880*/  PRMT R0, R2, 0x7610, R0 ;  /* 0x0000761002007816 */ /* 0x001fe20000000000 */
[----:B------:R-:W-:Y:S06]  /*a890*/  BRA `(.L_x_7364) ;  /* 0x0000000800f07947 */ /* 0x000fec0003800000 */
.L_x_7367:
        /* <DEDUP_REMOVED lines=10> */
.L_x_7370:
[----:B------:R-:W2:Y:S02]  /*a940*/  LDG.E.U16 R4, desc[UR36][R4.64] ;  /* 0x0000002404047981 */ /* 0x000ea4000c1e1500 */
[----:B--2---:R-:W-:-:S06]  /*a950*/  HADD2.F32 R2, -RZ, R4.H0_H0 ;  /* 0x20000004ff027230 */ /* 0x004fcc0000004100 */
[----:B------:R-:W0:Y:S02]  /*a960*/  F2I.S64.TRUNC R2, R2 ;  /* 0x0000000200027311 */ /* 0x000e24000020d900 */
[----:B0-----:R-:W-:Y:S01]  /*a970*/  PRMT R0, R2, 0x7610, R0 ;  /* 0x0000761002007816 */ /* 0x001fe20000000000 */
[----:B------:R-:W-:Y:S06]  /*a980*/  BRA `(.L_x_7364) ;  /* 0x0000000800b47947 */ /* 0x000fec0003800000 */
.L_x_7369:
[----:B------:R-:W2:Y:S02]  /*a990*/  LDG.E.64 R2, desc[UR36][R4.64] ;  /* 0x0000002404027981 */ /* 0x000ea4000c1e1b00 */
[----:B--2---:R-:W0:Y:S02]  /*a9a0*/  F2I.S64.F64.TRUNC R2, R2 ;  /* 0x0000000200027311 */ /* 0x004e24000030d900 */
[----:B0-----:R-:W-:Y:S01]  /*a9b0*/  PRMT R0, R2, 0x7610, R0 ;  /* 0x0000761002007816 */ /* 0x001fe20000000000 */
[----:B------:R-:W-:Y:S06]  /*a9c0*/  BRA `(.L_x_7364) ;  /* 0x0000000800a47947 */ /* 0x000fec0003800000 */
.L_x_7359:
        /* <DEDUP_REMOVED lines=12> */
.L_x_7373:
[----:B------:R-:W2:Y:S02]  /*aa90*/  LDG.E.64 R4, desc[UR36][R4.64] ;  /* 0x0000002404047981 */ /* 0x000ea4000c1e1b00 */
[----:B--2---:R-:W0:Y:S02]  /*aaa0*/  F2I.S64.F64.TRUNC R2, R4 ;  /* 0x0000000400027311 */ /* 0x004e24000030d900 */
[----:B0-----:R-:W-:Y:S01]  /*aab0*/  PRMT R0, R2, 0x7610, R0 ;  /* 0x0000761002007816 */ /* 0x001fe20000000000 */
[----:B------:R-:W-:Y:S06]  /*aac0*/  BRA `(.L_x_7364) ;  /* 0x0000000800647947 */ /* 0x000fec0003800000 */
.L_x_7372:
        /* <DEDUP_REMOVED lines=27> */
.L_x_7375:
        /* <DEDUP_REMOVED lines=14> */
.L_x_7374:
[----:B------:R-:W2:Y:S02]  /*ad60*/  LDG.E.U16 R2, desc[UR36][R4.64] ;  /* 0x0000002404027981 */ /* 0x000ea4000c1e1500 */
[----:B--2---:R-:W-:-:S06]  /*ad70*/  IMAD.U32 R2, R2, 0x10000, RZ ;  /* 0x0001000002027824 */ /* 0x004fcc00078e00ff */
[----:B------:R-:W0:Y:S02]  /*ad80*/  F2I.S64.TRUNC R2, R2 ;  /* 0x0000000200027311 */ /* 0x000e24000020d900 */
[----:B0-----:R-:W-:Y:S01]  /*ad90*/  PRMT R0, R2, 0x7610, R0 ;  /* 0x0000761002007816 */ /* 0x001fe20000000000 */
[----:B------:R-:W-:Y:S06]  /*ada0*/  BRA `(.L_x_7364) ;  /* 0x0000000400ac7947 */ /* 0x000fec0003800000 */
.L_x_7371:
        /* <DEDUP_REMOVED lines=10> */
.L_x_7378:
        /* <DEDUP_REMOVED lines=21> */
.L_x_7382:
[----:B------:R-:W-:Y:S05]  /*afa0*/  BSYNC.RECONVERGENT B1 ;  /* 0x0000000000017941 */ /* 0x000fea0003800200 */
.L_x_7381:
[----:B------:R-:W-:Y:S02]  /*afb0*/  SHF.L.U32 R0, R0, 0x14, RZ ;  /* 0x0000001400007819 */ /* 0x000fe400000006ff */
[----:B------:R-:W-:-:S04]  /*afc0*/  LEA R2, R2, 0x3b800000, 0x17 ;  /* 0x3b80000002027811 */ /* 0x000fc800078eb8ff */
[----:B------:R-:W-:-:S07]  /*afd0*/  LOP3.LUT R2, R2, R0, R7, 0xfe, !PT ;  /* 0x0000000002027212 */ /* 0x000fce00078efe07 */
.L_x_7380:
[----:B------:R-:W-:Y:S05]  /*afe0*/  BSYNC.RECONVERGENT B0 ;  /* 0x0000000000007941 */ /* 0x000fea0003800200 */
.L_x_7379:
[----:B------:R-:W0:Y:S02]  /*aff0*/  F2I.S64.TRUNC R2, R2 ;  /* 0x0000000200027311 */ /* 0x000e24000020d900 */
[----:B0-----:R-:W-:Y:S01]  /*b000*/  PRMT R0, R2, 0x7610, R0 ;  /* 0x0000761002007816 */ /* 0x001fe20000000000 */
[----:B------:R-:W-:Y:S06]  /*b010*/  BRA `(.L_x_7364) ;  /* 0x0000000400107947 */ /* 0x000fec0003800000 */
.L_x_7377:
        /* <DEDUP_REMOVED lines=21> */
.L_x_7386:
[----:B------:R-:W-:Y:S05]  /*b170*/  BSYNC.RECONVERGENT B1 ;  /* 0x0000000000017941 */ /* 0x000fea0003800200 */
.L_x_7385:
[----:B------:R-:W-:Y:S01]  /*b180*/  IMAD.SHL.U32 R0, R0, 0x200000, RZ ;  /* 0x0020000000007824 */ /* 0x000fe200078e00ff */
[----:B------:R-:W-:-:S04]  /*b190*/  LEA R2, R2, 0x37800000, 0x17 ;  /* 0x3780000002027811 */ /* 0x000fc800078eb8ff */
[----:B------:R-:W-:-:S07]  /*b1a0*/  LOP3.LUT R2, R2, R0, R7, 0xfe, !PT ;  /* 0x0000000002027212 */ /* 0x000fce00078efe07 */
.L_x_7384:
[----:B------:R-:W-:Y:S05]  /*b1b0*/  BSYNC.RECONVERGENT B0 ;  /* 0x0000000000007941 */ /* 0x000fea0003800200 */
.L_x_7383:
[----:B------:R-:W0:Y:S02]  /*b1c0*/  F2I.S64.TRUNC R2, R2 ;  /* 0x0000000200027311 */ /* 0x000e24000020d900 */
[----:B0-----:R-:W-:Y:S01]  /*b1d0*/  PRMT R0, R2, 0x7610, R0 ;  /* 0x0000761002007816 */ /* 0x001fe20000000000 */
[----:B------:R-:W-:Y:S06]  /*b1e0*/  BRA `(.L_x_7364) ;  /* 0x00000000009c7947 */ /* 0x000fec0003800000 */
.L_x_7376:
        /* <DEDUP_REMOVED lines=14> */
.L_x_7390:
[----:B------:R-:W-:Y:S05]  /*b2d0*/  BSYNC.RECONVERGENT B0 ;  /* 0x0000000000007941 */ /* 0x000fea0003800200 */
.L_x_7389:
[----:B------:R-:W0:Y:S02]  /*b2e0*/  F2I.S64.TRUNC R2, R2 ;  /* 0x0000000200027311 */ /* 0x000e24000020d900 */
[----:B0-----:R-:W-:Y:S01]  /*b2f0*/  PRMT R0, R2, 0x7610, R0 ;  /* 0x0000761002007816 */ /* 0x001fe20000000000 */
[----:B------:R-:W-:Y:S06]  /*b300*/  BRA `(.L_x_7364) ;  /* 0x0000000000547947 */ /* 0x000fec0003800000 */
.L_x_7363:
        /* <DEDUP_REMOVED lines=16> */
.L_x_7391:
[----:B------:R-:W-:Y:S01]  /*b410*/  PRMT R0, RZ, 0x7610, R0 ;  /* 0x00007610ff007816 */ /* 0x000fe20000000000 */
[----:B------:R-:W-:Y:S06]  /*b420*/  BRA `(.L_x_7364) ;  /* 0x00000000000c7947 */ /* 0x000fec0003800000 */
.L_x_7388:
[----:B------:R0:W5:Y:S01]  /*b430*/  LDG.E.U8 R0, desc[UR36][R4.64] ;  /* 0x0000002404007981 */ /* 0x000162000c1e1100 */
[----:B------:R-:W-:Y:S05]  /*b440*/  BRA `(.L_x_7364) ;  /* 0x0000000000047947 */ /* 0x000fea0003800000 */
.L_x_7387:
[----:B------:R0:W5:Y:S02]  /*b450*/  LDG.E.U8 R0, desc[UR36][R4.64] ;  /* 0x0000002404007981 */ /* 0x000164000c1e1100 */
.L_x_7364:
[----:B------:R-:W-:Y:S01]  /*b460*/  UPRMT UR4, UR39, 0x9910, URZ ;  /* 0x0000991027047896 */ /* 0x000fe200080000ff */
[----:B-----5:R-:W-:-:S03]  /*b470*/  LOP3.LUT R3, R0, UR43, RZ, 0x3c, !PT ;  /* 0x0000002b00037c12 */ /* 0x020fc6000f8e3cff */
        /* <DEDUP_REMOVED lines=12> */
.L_x_7395:
[----:B------:R-:W-:Y:S01]  /*b540*/  STG.E.U8 desc[UR36][R16.64], R3 ;  /* 0x0000000310007986 */ /* 0x000fe2000c101124 */
[----:B------:R-:W-:Y:S05]  /*b550*/  EXIT ;  /* 0x000000000000794d */ /* 0x000fea0003800000 */
.L_x_7394:
[----:B------:R-:W-:-:S09]  /*b560*/  UISETP.NE.AND UP0, UPT, UR4, 0x2, UPT ;  /* 0x000000020400788c */ /* 0x000fd2000bf05270 */
[----:B------:R-:W-:Y:S05]  /*b570*/  BRA.U !UP0, `(.L_x_7397) ;  /* 0x00000001082c7547 */ /* 0x000fea000b800000 */
[----:B------:R-:W-:-:S09]  /*b580*/  UISETP.NE.AND UP0, UPT, UR4, 0x3, UPT ;  /* 0x000000030400788c */ /* 0x000fd2000bf05270 */
[----:B------:R-:W-:Y:S05]  /*b590*/  BRA.U !UP0, `(.L_x_7398) ;  /* 0x0000000108187547 */ /* 0x000fea000b800000 */
[----:B------:R-:W-:-:S09]  /*b5a0*/  UISETP.NE.AND UP0, UPT, UR4, 0x4, UPT ;  /* 0x000000040400788c */ /* 0x000fd2000bf05270 */
[----:B------:R-:W-:Y:S05]  /*b5b0*/  BRA.U UP0, `(.L_x_7396) ;  /* 0x0000000900687547 */ /* 0x000fea000b800000 */
[----:B------:R-:W-:Y:S02]  /*b5c0*/  LOP3.LUT R2, R3, 0xff, RZ, 0xc0, !PT ;  /* 0x000000ff03027812 */ /* 0x000fe400078ec0ff */
[----:B------:R-:W-:-:S05]  /*b5d0*/  MOV R3, RZ ;  /* 0x000000ff00037202 */ /* 0x000fca0000000f00 */
[----:B------:R-:W-:Y:S01]  /*b5e0*/  STG.E.64 desc[UR36][R16.64], R2 ;  /* 0x0000000210007986 */ /* 0x000fe2000c101b24 */
[----:B------:R-:W-:Y:S05]  /*b5f0*/  EXIT ;  /* 0x000000000000794d */ /* 0x000fea0003800000 */
.L_x_7398:
[----:B------:R-:W-:-:S05]  /*b600*/  LOP3.LUT R3, R3, 0xff, RZ, 0xc0, !PT ;  /* 0x000000ff03037812 */ /* 0x000fca00078ec0ff */
[----:B------:R-:W-:Y:S01]  /*b610*/  STG.E desc[UR36][R16.64], R3 ;  /* 0x0000000310007986 */ /* 0x000fe2000c101924 */
[----:B------:R-:W-:Y:S05]  /*b620*/  EXIT ;  /* 0x000000000000794d */ /* 0x000fea0003800000 */
.L_x_7397:
[----:B------:R-:W-:-:S05]  /*b630*/  LOP3.LUT R3, R3, 0xff, RZ, 0xc0, !PT ;  /* 0x000000ff03037812 */ /* 0x000fca00078ec0ff */
[----:B------:R-:W-:Y:S01]  /*b640*/  STG.E.U16 desc[UR36][R16.64], R3 ;  /* 0x0000000310007986 */ /* 0x000fe2000c101524 */
[----:B------:R-:W-:Y:S05]  /*b650*/  EXIT ;  /* 0x000000000000794d */ /* 0x000fea0003800000 */
.L_x_7393:
[----:B------:R-:W-:-:S09]  /*b660*/  UISETP.GT.AND UP0, UPT, UR4, 0x6, UPT ;  /* 0x000000060400788c */ /* 0x000fd2000bf04270 */
[----:B------:R-:W-:Y:S05]  /*b670*/  BRA.U UP0, `(.L_x_7399) ;  /* 0x0000000100347547 */ /* 0x000fea000b800000 */
[----:B------:R-:W-:-:S09]  /*b680*/  UISETP.NE.AND UP0, UPT, UR4, 0x5, UPT ;  /* 0x000000050400788c */ /* 0x000fd2000bf05270 */
[----:B------:R-:W-:Y:S05]  /*b690*/  BRA.U !UP0, `(.L_x_7400) ;  /* 0x0000000108187547 */ /* 0x000fea000b800000 */
[----:B------:R-:W-:-:S09]  /*b6a0*/  UISETP.NE.AND UP0, UPT, UR4, 0x6, UPT ;  /* 0x000000060400788c */ /* 0x000fd2000bf05270 */
[----:B------:R-:W-:Y:S05]  /*b6b0*/  BRA.U UP0, `(.L_x_7396) ;  /* 0x0000000900287547 */ /* 0x000fea000b800000 */
[----:B------:R-:W-:-:S06]  /*b6c0*/  LOP3.LUT R3, R3, 0xff, RZ, 0xc0, !PT ;  /* 0x000000ff03037812 */ /* 0x000fcc00078ec0ff */
[----:B------:R-:W5:Y:S02]  /*b6d0*/  I2F.U16 R3, R3 ;  /* 0x0000000300037306 */ /* 0x000f640000101000 */
[----:B-----5:R-:W-:Y:S01]  /*b6e0*/  STG.E desc[UR36][R16.64], R3 ;  /* 0x0000000310007986 */ /* 0x020fe2000c101924 */
[----:B------:R-:W-:Y:S05]  /*b6f0*/  EXIT ;  /* 0x000000000000794d */ /* 0x000fea0003800000 */
.L_x_7400:
[----:B------:R-:W-:-:S04]  /*b700*/  LOP3.LUT R3, R3, 0xff, RZ, 0xc0, !PT ;  /* 0x000000ff03037812 */ /* 0x000fc800078ec0ff */
[----:B------:R-:W5:Y:S02]  /*b710*/  I2F.U16 R0, R3 ;  /* 0x0000000300007306 */ /* 0x000f640000101000 */
[----:B-----5:R-:W-:-:S05]  /*b720*/  F2FP.F16.F32.PACK_AB R0, RZ, R0 ;  /* 0x00000000ff00723e */ /* 0x020fca00000000ff */
[----:B------:R-:W-:Y:S01]  /*b730*/  STG.E.U16 desc[UR36][R16.64], R0 ;  /* 0x0000000010007986 */ /* 0x000fe2000c101524 */
[----:B------:R-:W-:Y:S05]  /*b740*/  EXIT ;  /* 0x000000000000794d */ /* 0x000fea0003800000 */
.L_x_7399:
[----:B------:R-:W-:-:S09]  /*b750*/  UISETP.NE.AND UP0, UPT, UR4, 0x7, UPT ;  /* 0x000000070400788c */ /* 0x000fd2000bf05270 */
[----:B------:R-:W-:Y:S05]  /*b760*/  BRA.U !UP0, `(.L_x_7401) ;  /* 0x00000001083c7547 */ /* 0x000fea000b800000 */
[----:B------:R-:W-:-:S09]  /*b770*/  UISETP.NE.AND UP0, UPT, UR4, 0x8, UPT ;  /* 0x000000080400788c */ /* 0x000fd2000bf05270 */
[----:B------:R-:W-:Y:S05]  /*b780*/  BRA.U !UP0, `(.L_x_7402) ;  /* 0x00000001081c7547 */ /* 0x000fea000b800000 */
[----:B------:R-:W-:-:S09]  /*b790*/  UISETP.NE.AND UP0, UPT, UR4, 0x9, UPT ;  /* 0x000000090400788c */ /* 0x000fd2000bf05270 */
[----:B------:R-:W-:Y:S05]  /*b7a0*/  BRA.U UP0, `(.L_x_7396) ;  /* 0x0000000500ec7547 */ /* 0x000fea000b800000 */
[----:B------:R-:W-:Y:S01]  /*b7b0*/  LOP3.LUT R3, R3, 0xff, RZ, 0xc0, !PT ;  /* 0x000000ff03037812 */ /* 0x000fe200078ec0ff */
[----:B01234-:R-:W-:-:S03]  /*b7c0*/  IMAD.MOV.U32 R5, RZ, RZ, RZ ;  /* 0x000000ffff057224 */ /* 0x01ffc600078e00ff */
[----:B------:R-:W0:Y:S02]  /*b7d0*/  I2F.U16 R4, R3 ;  /* 0x0000000300047306 */ /* 0x000e240000101000 */
[----:B0-----:R-:W-:Y:S01]  /*b7e0*/  STG.E.64 desc[UR36][R16.64], R4 ;  /* 0x0000000410007986 */ /* 0x001fe2000c101b24 */
[----:B------:R-:W-:Y:S05]  /*b7f0*/  EXIT ;  /* 0x000000000000794d */ /* 0x000fea0003800000 */
.L_x_7402:
[----:B------:R-:W-:-:S06]  /*b800*/  LOP3.LUT R3, R3, 0xff, RZ, 0xc0, !PT ;  /* 0x000000ff03037812 */ /* 0x000fcc00078ec0ff */
[----:B------:R-:W5:Y:S02]  /*b810*/  I2F.U16 R3, R3 ;  /* 0x0000000300037306 */ /* 0x000f640000101000 */
[----:B-----5:R-:W-:-:S04]  /*b820*/  F2FP.F16.F32.PACK_AB R3, RZ, R3 ;  /* 0x00000003ff03723e */ /* 0x020fc800000000ff */
[----:B------:R-:W-:-:S05]  /*b830*/  PRMT R3, R3, 0x5410, RZ ;  /* 0x0000541003037816 */ /* 0x000fca00000000ff */
[----:B------:R-:W-:Y:S01]  /*b840*/  STG.E desc[UR36][R16.64], R3 ;  /* 0x0000000310007986 */ /* 0x000fe2000c101924 */
[----:B------:R-:W-:Y:S05]  /*b850*/  EXIT ;  /* 0x000000000000794d */ /* 0x000fea0003800000 */
.L_x_7401:
[----:B------:R-:W-:-:S06]  /*b860*/  LOP3.LUT R3, R3, 0xff, RZ, 0xc0, !PT ;  /* 0x000000ff03037812 */ /* 0x000fcc00078ec0ff */
[----:B------:R-:W5:Y:S02]  /*b870*/  I2F.F64.U16 R2, R3 ;  /* 0x0000000300027312 */ /* 0x000f640000101800 */
[----:B-----5:R-:W-:Y:S01]  /*b880*/  STG.E.64 desc[UR36][R16.64], R2 ;  /* 0x0000000210007986 */ /* 0x020fe2000c101b24 */
[----:B------:R-:W-:Y:S05]  /*b890*/  EXIT ;  /* 0x000000000000794d */ /* 0x000fea0003800000 */
.L_x_7392:
        /* <DEDUP_REMOVED lines=11> */
[----:B------:R-:W-:Y:S01]  /*b950*/  STG.E.U16 desc[UR36][R16.64], R3 ;  /* 0x0000000310007986 */ /* 0x000fe2000c101524 */
[----:B------:R-:W-:Y:S05]  /*b960*/  EXIT ;  /* 0x000000000000794d */ /* 0x000fea0003800000 */
.L_x_7406:
[----:B------:R-:W-:Y:S01]  /*b970*/  LOP3.LUT R3, R3, 0xff, RZ, 0xc0, !PT ;  /* 0x000000ff03037812 */ /* 0x000fe200078ec0ff */
[----:B------:R-:W-:Y:S01]  /*b980*/  BSSY.RECONVERGENT B0, `(.L_x_7407) ;  /* 0x0000011000007945 */ /* 0x000fe20003800200 */
[----:B------:R-:W-:-:S04]  /*b990*/  IMAD.MOV.U32 R8, RZ, RZ, 0x80 ;  /* 0x00000080ff087424 */ /* 0x000fc800078e00ff */
[----:B------:R-:W5:Y:S02]  /*b9a0*/  I2F.U16 R3, R3 ;  /* 0x0000000300037306 */ /* 0x000f640000101000 */
[----:B-----5:R-:W-:-:S13]  /*b9b0*/  ISETP.GT.U32.AND P0, PT, R3, 0x437fffff, PT ;  /* 0x437fffff0300780c */ /* 0x020fda0003f04070 */
        /* <DEDUP_REMOVED lines=12> */
.L_x_7409:
[----:B------:R-:W-:-:S07]  /*ba80*/  PRMT R8, R0, 0x7610, R8 ;  /* 0x0000761000087816 */ /* 0x000fce0000000008 */
.L_x_7408:
[----:B------:R-:W-:Y:S05]  /*ba90*/  BSYNC.RECONVERGENT B0 ;  /* 0x0000000000007941 */ /* 0x000fea0003800200 */
.L_x_7407:
[----:B------:R-:W-:Y:S01]  /*baa0*/  STG.E.U8 desc[UR36][R16.64], R8 ;  /* 0x0000000810007986 */ /* 0x000fe2000c101124 */
[----:B------:R-:W-:Y:S05]  /*bab0*/  EXIT ;  /* 0x000000000000794d */ /* 0x000fea0003800000 */
.L_x_7405:
[----:B------:R-:W-:Y:S01]  /*bac0*/  LOP3.LUT R3, R3, 0xff, RZ, 0xc0, !PT ;  /* 0x000000ff03037812 */ /* 0x000fe200078ec0ff */
[----:B------:R-:W-:Y:S01]  /*bad0*/  BSSY.RECONVERGENT B0, `(.L_x_7410) ;  /* 0x0000011000007945 */ /* 0x000fe20003800200 */
[----:B------:R-:W-:-:S04]  /*bae0*/  HFMA2 R8, -RZ, RZ, 0, 7.62939453125e-06 ;  /* 0x00000080ff087431 */ /* 0x000fc800000001ff */
        /* <DEDUP_REMOVED lines=14> */
.L_x_7412:
[----:B------:R-:W-:-:S07]  /*bbd0*/  PRMT R8, R0, 0x7610, R8 ;  /* 0x0000761000087816 */ /* 0x000fce0000000008 */
.L_x_7411:
[----:B------:R-:W-:Y:S05]  /*bbe0*/  BSYNC.RECONVERGENT B0 ;  /* 0x0000000000007941 */ /* 0x000fea0003800200 */
.L_x_7410:
[----:B------:R-:W-:Y:S01]  /*bbf0*/  STG.E.U8 desc[UR36][R16.64], R8 ;  /* 0x0000000810007986 */ /* 0x000fe2000c101124 */
[----:B------:R-:W-:Y:S05]  /*bc00*/  EXIT ;  /* 0x000000000000794d */ /* 0x000fea0003800000 */
.L_x_7404:
[----:B------:R-:W-:-:S09]  /*bc10*/  UISETP.NE.AND UP0, UPT, UR4, 0x1c, UPT ;  /* 0x0000001c0400788c */ /* 0x000fd2000bf05270 */
[----:B------:R-:W-:Y:S05]  /*bc20*/  BRA.U !UP0, `(.L_x_7413) ;  /* 0x0000000108647547 */ /* 0x000fea000b800000 */
[----:B------:R-:W-:-:S09]  /*bc30*/  UISETP.NE.AND UP0, UPT, UR4, 0x1d, UPT ;  /* 0x0000001d0400788c */ /* 0x000fd2000bf05270 */
[----:B------:R-:W-:Y:S05]  /*bc40*/  BRA.U !UP0, `(.L_x_7414) ;  /* 0x00000001084c7547 */ /* 0x000fea000b800000 */
[----:B------:R-:W-:-:S09]  /*bc50*/  UISETP.NE.AND UP0, UPT, UR4, 0x2c, UPT ;  /* 0x0000002c0400788c */ /* 0x000fd2000bf05270 */
[----:B------:R-:W-:Y:S05]  /*bc60*/  BRA.U UP0, `(.L_x_7396) ;  /* 0x0000000100bc7547 */ /* 0x000fea000b800000 */
[----:B------:R-:W-:Y:S01]  /*bc70*/  LOP3.LUT R3, R3, 0xff, RZ, 0xc0, !PT ;  /* 0x000000ff03037812 */ /* 0x000fe200078ec0ff */
[----:B01234-:R-:W-:-:S05]  /*bc80*/  IMAD.MOV.U32 R4, RZ, RZ, 0xff ;  /* 0x000000ffff047424 */ /* 0x01ffca00078e00ff */
        /* <DEDUP_REMOVED lines=13> */
[----:B------:R-:W-:Y:S01]  /*bd60*/  STG.E.U8 desc[UR36][R16.64], R3 ;  /* 0x0000000310007986 */ /* 0x000fe2000c101124 */
[----:B------:R-:W-:Y:S05]  /*bd70*/  EXIT ;  /* 0x000000000000794d */ /* 0x000fea0003800000 */
.L_x_7414:
[----:B------:R-:W-:Y:S01]  /*bd80*/  LOP3.LUT R2, R3, 0xff, RZ, 0xc0, !PT ;  /* 0x000000ff03027812 */ /* 0x000fe200078ec0ff */
[----:B------:R-:W-:-:S05]  /*bd90*/  IMAD.MOV.U32 R3, RZ, RZ, RZ ;  /* 0x000000ffff037224 */ /* 0x000fca00078e00ff */
[----:B------:R-:W-:Y:S01]  /*bda0*/  STG.E.64 desc[UR36][R16.64], R2 ;  /* 0x0000000210007986 */ /* 0x000fe2000c101b24 */
[----:B------:R-:W-:Y:S05]  /*bdb0*/  EXIT ;  /* 0x000000000000794d */ /* 0x000fea0003800000 */
.L_x_7413:
[----:B------:R-:W-:-:S05]  /*bdc0*/  LOP3.LUT R3, R3, 0xff, RZ, 0xc0, !PT ;  /* 0x000000ff03037812 */ /* 0x000fca00078ec0ff */
[----:B------:R-:W-:Y:S01]  /*bdd0*/  STG.E desc[UR36][R16.64], R3 ;  /* 0x0000000310007986 */ /* 0x000fe2000c101924 */
[----:B------:R-:W-:Y:S05]  /*bde0*/  EXIT ;  /* 0x000000000000794d */ /* 0x000fea0003800000 */
.L_x_7403:
        /* <DEDUP_REMOVED lines=10> */
[----:B------:R-:W-:Y:S01]  /*be90*/  STG.E.U8 desc[UR36][R16.64], R3 ;  /* 0x0000000310007986 */ /* 0x000fe2000c101124 */
[----:B------:R-:W-:Y:S05]  /*bea0*/  EXIT ;  /* 0x000000000000794d */ /* 0x000fea0003800000 */
.L_x_7416:
[----:B01234-:R-:W-:Y:S02]  /*beb0*/  LOP3.LUT R4, R3, 0xff, RZ, 0xc0, !PT ;  /* 0x000000ff03047812 */ /* 0x01ffe400078ec0ff */
[----:B------:R-:W-:-:S04]  /*bec0*/  CS2R R6, SRZ ;  /* 0x0000000000067805 */ /* 0x000fc8000001ff00 */
[----:B------:R-:W0:Y:S02]  /*bed0*/  I2F.F64.U16 R4, R4 ;  /* 0x0000000400047312 */ /* 0x000e240000101800 */
[----:B0-----:R-:W-:Y:S01]  /*bee0*/  STG.E.128 desc[UR36][R16.64], R4 ;  /* 0x0000000410007986 */ /* 0x001fe2000c101d24 */
[----:B------:R-:W-:Y:S05]  /*bef0*/  EXIT ;  /* 0x000000000000794d */ /* 0x000fea0003800000 */
.L_x_7415:
[----:B------:R-:W-:-:S09]  /*bf00*/  UISETP.NE.AND UP0, UPT, UR4, 0xf, UPT ;  /* 0x0000000f0400788c */ /* 0x000fd2000bf05270 */
[----:B------:R-:W-:Y:S05]  /*bf10*/  BRA.U !UP0, `(.L_x_7417) ;  /* 0x0000000108dc7547 */ /* 0x000fea000b800000 */
[----:B------:R-:W-:-:S09]  /*bf20*/  UISETP.NE.AND UP0, UPT, UR4, 0x17, UPT ;  /* 0x000000170400788c */ /* 0x000fd2000bf05270 */
[----:B------:R-:W-:Y:S05]  /*bf30*/  BRA.U !UP0, `(.L_x_7418) ;  /* 0x0000000108887547 */ /* 0x000fea000b800000 */
[----:B------:R-:W-:-:S09]  /*bf40*/  UISETP.NE.AND UP0, UPT, UR4, 0x18, UPT ;  /* 0x000000180400788c */ /* 0x000fd2000bf05270 */
[----:B------:R-:W-:Y:S05]  /*bf50*/  BRA.U !UP0, `(.L_x_7419) ;  /* 0x0000000108447547 */ /* 0x000fea000b800000 */
.L_x_7396:
[----:B------:R-:W-:Y:S01]  /*bf60*/  MOV R0, 0x0 ;  /* 0x0000000000007802 */ /* 0x000fe20000000f00 */
[----:B------:R-:W0:Y:S01]  /*bf70*/  LDCU.64 UR4, c[0x4][0x148] ;  /* 0x01002900ff0477ac */ /* 0x000e220008000a00 */
[----:B------:R-:W-:Y:S02]  /*bf80*/  HFMA2 R8, -RZ, RZ, 0, 6.020069122314453125e-06 ;  /* 0x00000065ff087431 */ /* 0x000fe400000001ff */
[----:B------:R-:W-:Y:S01]  /*bf90*/  IMAD.MOV.U32 R12, RZ, RZ, 0x1 ;  /* 0x00000001ff0c7424 */ /* 0x000fe200078e00ff */
[----:B------:R0:W0:Y:S01]  /*bfa0*/  LDC.64 R2, c[0x4][R0] ;  /* 0x0100000000027b82 */ /* 0x0000220000000a00 */
[----:B------:R-:W5:Y:S01]  /*bfb0*/  LDCU.64 UR6, c[0x4][0x150] ;  /* 0x01002a00ff0677ac */ /* 0x000f620008000a00 */
[----:B------:R-:W-:Y:S01]  /*bfc0*/  IMAD.MOV.U32 R13, RZ, RZ, RZ ;  /* 0x000000ffff0d7224 */ /* 0x000fe200078e00ff */
[----:B------:R-:W5:Y:S01]  /*bfd0*/  LDCU.64 UR8, c[0x4][0x10] ;  /* 0x01000200ff0877ac */ /* 0x000f620008000a00 */
[----:B01234-:R-:W-:Y:S01]  /*bfe0*/  MOV R4, UR4 ;  /* 0x0000000400047c02 */ /* 0x01ffe20008000f00 */
[----:B------:R-:W-:-:S02]  /*bff0*/  IMAD.U32 R5, RZ, RZ, UR5 ;  /* 0x00000005ff057e24 */ /* 0x000fc4000f8e00ff */
[----:B-----5:R-:W-:Y:S01]  /*c000*/  IMAD.U32 R6, RZ, RZ, UR6 ;  /* 0x00000006ff067e24 */ /* 0x020fe2000f8e00ff */
[----:B------:R-:W-:Y:S01]  /*c010*/  MOV R7, UR7 ;  /* 0x0000000700077c02 */ /* 0x000fe20008000f00 */
[----:B------:R-:W-:Y:S02]  /*c020*/  IMAD.U32 R10, RZ, RZ, UR8 ;  /* 0x00000008ff0a7e24 */ /* 0x000fe4000f8e00ff */
[----:B------:R-:W-:-:S07]  /*c030*/  IMAD.U32 R11, RZ, RZ, UR9 ;  /* 0x00000009ff0b7e24 */ /* 0x000fce000f8e00ff */
[----:B------:R-:W-:-:S07]  /*c040*/  LEPC R20, `(.L_x_7420) ;  /* 0x000000001014794e */ /* 0x000fce0000000000 */
[----:B------:R-:W-:Y:S05]  /*c050*/  CALL.ABS.NOINC R2 ;  /* 0x0000000002007343 */ /* 0x000fea0003c00000 */
.L_x_7420:
[----:B------:R-:W-:Y:S05]  /*c060*/  EXIT ;  /* 0x000000000000794d */ /* 0x000fea0003800000 */
.L_x_7419:
[----:B------:R-:W-:Y:S01]  /*c070*/  LOP3.LUT R0, R3, 0xff, RZ, 0xc0, !PT ;  /* 0x000000ff03007812 */ /* 0x000fe200078ec0ff */
[----:B------:R-:W-:Y:S01]  /*c080*/  BSSY.RECONVERGENT B0, `(.L_x_7421) ;  /* 0x000000b000007945 */ /* 0x000fe20003800200 */
[----:B------:R-:W-:Y:S02]  /*c090*/  MOV R3, 0x7f ;  /* 0x0000007f00037802 */ /* 0x000fe40000000f00 */
[----:B01234-:R-:W0:Y:S02]  /*c0a0*/  I2F.U16 R5, R0 ;  /* 0x0000000000057306 */ /* 0x01fe240000101000 */
        /* <DEDUP_REMOVED lines=8> */
.L_x_7422:
[----:B------:R-:W-:Y:S05]  /*c130*/  BSYNC.RECONVERGENT B0 ;  /* 0x0000000000007941 */ /* 0x000fea0003800200 */
.L_x_7421:
[----:B------:R-:W-:Y:S01]  /*c140*/  STG.E.U8 desc[UR36][R16.64], R3 ;  /* 0x0000000310007986 */ /* 0x000fe2000c101124 */
[----:B------:R-:W-:Y:S05]  /*c150*/  EXIT ;  /* 0x000000000000794d */ /* 0x000fea0003800000 */
.L_x_7418:
[----:B------:R-:W-:-:S04]  /*c160*/  LOP3.LUT R3, R3, 0xff, RZ, 0xc0, !PT ;  /* 0x000000ff03037812 */ /* 0x000fc800078ec0ff */
[----:B01234-:R-:W0:Y:S02]  /*c170*/  I2F.U16 R5, R3 ;  /* 0x0000000300057306 */ /* 0x01fe240000101000 */
        /* <DEDUP_REMOVED lines=12> */
.L_x_7423:
[----:B------:R-:W-:Y:S01]  /*c240*/  IMAD.MOV.U32 R3, RZ, RZ, 0x7f ;  /* 0x0000007fff037424 */ /* 0x000fe200078e00ff */
[----:B------:R-:W-:-:S04]  /*c250*/  ISETP.GT.U32.AND P0, PT, R5, 0x7f800000, PT ;  /* 0x7f8000000500780c */ /* 0x000fc80003f04070 */
[----:B------:R-:W-:-:S05]  /*c260*/  SEL R3, R3, 0x7c, P0 ;  /* 0x0000007c03037807 */ /* 0x000fca0000000000 */
[----:B------:R-:W-:Y:S01]  /*c270*/  STG.E.U8 desc[UR36][R16.64], R3 ;  /* 0x0000000310007986 */ /* 0x000fe2000c101124 */
[----:B------:R-:W-:Y:S05]  /*c280*/  EXIT ;  /* 0x000000000000794d */ /* 0x000fea0003800000 */
.L_x_7417:
[----:B------:R-:W-:-:S04]  /*c290*/  LOP3.LUT R3, R3, 0xff, RZ, 0xc0, !PT ;  /* 0x000000ff03037812 */ /* 0x000fc800078ec0ff */
[----:B------:R-:W5:Y:S02]  /*c2a0*/  I2F.U16 R0, R3 ;  /* 0x0000000300007306 */ /* 0x000f640000101000 */
[----:B-----5:R-:W-:-:S05]  /*c2b0*/  F2FP.BF16.F32.PACK_AB R0, RZ, R0 ;  /* 0x00000000ff00723e */ /* 0x020fca00000010ff */
[----:B------:R-:W-:Y:S01]  /*c2c0*/  STG.E.U16 desc[UR36][R16.64], R0 ;  /* 0x0000000010007986 */ /* 0x000fe2000c101524 */
[----:B------:R-:W-:Y:S05]  /*c2d0*/  EXIT ;  /* 0x000000000000794d */ /* 0x000fea0003800000 */
.L_x_7424:
        /* <DEDUP_REMOVED lines=10> */
.L_x_25872:


//--------------------- .text._ZN2at6native27unrolled_elementwise_kernelINS0_13AUnaryFunctorIhhhNS0_17BitwiseXorFunctorIhEEEESt5arrayIPcLm2EELi4E23TrivialOffsetCalculatorILi1EjESA_NS0_6memory12LoadWithCastILi1EEENSB_13StoreWithCastILi1EEEEEviT_T0_T2_T3_T4_T5_ --------------------------
	.section	.text._ZN2at6native27unrolled_elementwise_kernelINS0_13AUnaryFunctorIhhhNS0_17BitwiseXorFunctorIhEEEESt5arrayIPcLm2EELi4E23TrivialOffsetCalculatorILi1EjESA_NS0_6memory12LoadWithCastILi1EEENSB_13StoreWithCastILi1EEEEEviT_T0_T2_T3_T4_T5_,"ax",@progbits
	.align	128
        .global         _ZN2at6native27unrolled_elementwise_kernelINS0_13AUnaryFunctorIhhhNS0_17BitwiseXorFunctorIhEEEESt5arrayIPcLm2EELi4E23TrivialOffsetCalculatorILi1EjESA_NS0_6memory12LoadWithCastILi1EEENSB_13StoreWithCastILi1EEEEEviT_T0_T2_T3_T4_T5_
        .type           _ZN2at6native27unrolled_elementwise_kernelINS0_13AUnaryFunctorIhhhNS0_17BitwiseXorFunctorIhEEEESt5arrayIPcLm2EELi4E23TrivialOffsetCalculatorILi1EjESA_NS0_6memory12LoadWithCastILi1EEENSB_13StoreWithCastILi1EEEEEviT_T0_T2_T3_T4_T5_,@function
        .size           _ZN2at6native27unrolled_elementwise_kernelINS0_13AUnaryFunctorIhhhNS0_17BitwiseXorFunctorIhEEEESt5arrayIPcLm2EELi4E23TrivialOffsetCalculatorILi1EjESA_NS0_6memory12LoadWithCastILi1EEENSB_13StoreWithCastILi1EEEEEviT_T0_T2_T3_T4_T5_,(.L_x_25873 - _ZN2at6native27unrolled_elementwise_kernelINS0_13AUnaryFunctorIhhhNS0_17BitwiseXorFunctorIhEEEESt5arrayIPcLm2EELi4E23TrivialOffsetCalculatorILi1EjESA_NS0_6memory12LoadWithCastILi1EEENSB_13StoreWithCastILi1EEEEEviT_T0_T2_T3_T4_T5_)
        .other          _ZN2at6native27unrolled_elementwise_kernelINS0_13AUnaryFunctorIhhhNS0_17BitwiseXorFunctorIhEEEESt5arrayIPcLm2EELi4E23TrivialOffsetCalculatorILi1EjESA_NS0_6memory12LoadWithCastILi1EEENSB_13StoreWithCastILi1EEEEEviT_T0_T2_T3_T4_T5_,@"STO_CUDA_ENTRY STV_DEFAULT"
_ZN2at6native27unrolled_elementwise_kernelINS0_13AUnaryFunctorIhhhNS0_17BitwiseXorFunctorIhEEEESt5arrayIPcLm2EELi4E23TrivialOffsetCalculatorILi1EjESA_NS0_6memory12LoadWithCastILi1EEENSB_13StoreWithCastILi1EEEEEviT_T0_T2_T3_T4_T5_:
.text._ZN2at6native27unrolled_elementwise_kernelINS0_13AUnaryFunctorIhhhNS0_17BitwiseXorFunctorIhEEEESt5arrayIPcLm2EELi4E23TrivialOffsetCalculatorILi1EjESA_NS0_6memory12LoadWithCastILi1EEENSB_13StoreWithCastILi1EEEEEviT_T0_T2_T3_T4_T5_:
        /* <DEDUP_REMOVED lines=31> */
.L_x_7430:
[----:B------:R3:W5:Y:S01]  /*01f0*/  LDG.E.U8 R18, desc[UR36][R6.64] ;  /* 0x0000002406127981 */ /* 0x000762000c1e1100 */
[----:B------:R-:W-:Y:S05]  /*0200*/  BRA `(.L_x_7432) ;  /* 0x0000000c00607947 */ /* 0x000fea0003800000 */
.L_x_7429:
        /* <DEDUP_REMOVED lines=8> */
.L_x_7434:
[----:B------:R1:W5:Y:S01]  /*0290*/  LDG.E.U8 R18, desc[UR36][R6.64] ;  /* 0x0000002406127981 */ /* 0x000362000c1e1100 */
[----:B------:R-:W-:Y:S05]  /*02a0*/  BRA `(.L_x_7432) ;  /* 0x0000000c00387947 */ /* 0x000fea0003800000 */
.L_x_7433:
[----:B------:R2:W5:Y:S01]  /*02b0*/  LDG.E.U16 R18, desc[UR36][R6.64] ;  /* 0x0000002406127981 */ /* 0x000562000c1e1500 */
[----:B------:R-:W-:Y:S05]  /*02c0*/  BRA `(.L_x_7432) ;  /* 0x0000000c00307947 */ /* 0x000fea0003800000 */
.L_x_7428:
        /* <DEDUP_REMOVED lines=10> */
.L_x_7436:
[----:B------:R-:W2:Y:S02]  /*0370*/  LDG.E.U16 R4, desc[UR36][R6.64] ;  /* 0x0000002406047981 */ /* 0x000ea4000c1e1500 */
[----:B--2---:R-:W-:-:S06]  /*0380*/  HADD2.F32 R4, -RZ, R4.H0_H0 ;  /* 0x20000004ff047230 */ /* 0x004fcc0000004100 */
[----:B------:R-:W0:Y:S02]  /*0390*/  F2I.S64.TRUNC R4, R4 ;  /* 0x0000000400047311 */ /* 0x000e24000020d900 */
[----:B0-----:R-:W-:Y:S01]  /*03a0*/  PRMT R18, R4, 0x7610, R18 ;  /* 0x0000761004127816 */ /* 0x001fe20000000012 */
[----:B------:R-:W-:Y:S06]  /*03b0*/  BRA `(.L_x_7432) ;  /* 0x0000000800f47947 */ /* 0x000fec0003800000 */
.L_x_7435:
        /* <DEDUP_REMOVED lines=10> */
.L_x_7438:
[----:B------:R-:W2:Y:S02]  /*0460*/  LDG.E.U16 R6, desc[UR36][R6.64] ;  /* 0x0000002406067981 */ /* 0x000ea4000c1e1500 */
[----:B--2---:R-:W-:-:S06]  /*0470*/  HADD2.F32 R4, -RZ, R6.H0_H0 ;  /* 0x20000006ff047230 */ /* 0x004fcc0000004100 */
[----:B------:R-:W0:Y:S02]  /*0480*/  F2I.S64.TRUNC R4, R4 ;  /* 0x0000000400047311 */ /* 0x000e24000020d900 */
[----:B0-----:R-:W-:Y:S01]  /*0490*/  PRMT R18, R4, 0x7610, R18 ;  /* 0x0000761004127816 */ /* 0x001fe20000000012 */
[----:B------:R-:W-:Y:S06]  /*04a0*/  BRA `(.L_x_7432) ;  /* 0x0000000800b87947 */ /* 0x000fec0003800000 */
.L_x_7437:
[----:B------:R-:W2:Y:S02]  /*04b0*/  LDG.E.64 R4, desc[UR36][R6.64] ;  /* 0x0000002406047981 */ /* 0x000ea4000c1e1b00 */
[----:B--2---:R-:W0:Y:S02]  /*04c0*/  F2I.S64.F64.TRUNC R4, R4 ;  /* 0x0000000400047311 */ /* 0x004e24000030d900 */
[----:B0-----:R-:W-:Y:S01]  /*04d0*/  PRMT R18, R4, 0x7610, R18 ;  /* 0x0000761004127816 */ /* 0x001fe20000000012 */
[----:B------:R-:W-:Y:S06]  /*04e0*/  BRA `(.L_x_7432) ;  /* 0x0000000800a87947 */ /* 0x000fec0003800000 */
.L_x_7427:
        /* <DEDUP_REMOVED lines=12> */
.L_x_7441:
[----:B------:R-:W2:Y:S02]  /*05b0*/  LDG.E.64 R6, desc[UR36][R6.64] ;  /* 0x0000002406067981 */ /* 0x000ea4000c1e1b00 */
[----:B--2---:R-:W0:Y:S02]  /*05c0*/  F2I.S64.F64.TRUNC R4, R6 ;  /* 0x0000000600047311 */ /* 0x004e24000030d900 */
[----:B0-----:R-:W-:Y:S01]  /*05d0*/  PRMT R18, R4, 0x7610, R18 ;  /* 0x0000761004127816 */ /* 0x001fe20000000012 */
[----:B------:R-:W-:Y:S06]  /*05e0*/  BRA `(.L_x_7432) ;  /* 0x0000000800687947 */ /* 0x000fec0003800000 */
.L_x_7440:
        /* <DEDUP_REMOVED lines=24> */
[----:B------:R-:W0:Y:S02]  /*0770*/  F2I.S64.TRUNC R4, R3 ;  /* 0x0000000300047311 */ /* 0x000e24000020d900 */
[----:B0-----:R-:W-:Y:S01]  /*0780*/  PRMT R18, R4, 0x7610, R18 ;  /* 0x0000761004127816 */ /* 0x001fe20000000012 */
[----:B------:R-:W-:Y:S06]  /*0790*/  BRA `(.L_x_7432) ;  /* 0x0000000400fc7947 */ /* 0x000fec0003800000 */
.L_x_7443:
        /* <DEDUP_REMOVED lines=12> */
[----:B------:R-:W0:Y:S02]  /*0860*/  F2I.S64.TRUNC R4, R0 ;  /* 0x0000000000047311 */ /* 0x000e24000020d900 */
[----:B0-----:R-:W-:Y:S01]  /*0870*/  PRMT R18, R4, 0x7610, R18 ;  /* 0x0000761004127816 */ /* 0x001fe20000000012 */
[----:B------:R-:W-:Y:S06]  /*0880*/  BRA `(.L_x_7432) ;  /* 0x0000000400c07947 */ /* 0x000fec0003800000 */
.L_x_7442:
[----:B------:R-:W2:Y:S02]  /*0890*/  LDG.E.U16 R4, desc[UR36][R6.64] ;  /* 0x0000002406047981 */ /* 0x000ea4000c1e1500 */
[----:B--2---:R-:W-:-:S06]  /*08a0*/  IMAD.U32 R4, R4, 0x10000, RZ ;  /* 0x0001000004047824 */ /* 0x004fcc00078e00ff */
[----:B------:R-:W0:Y:S02]  /*08b0*/  F2I.S64.TRUNC R4, R4 ;  /* 0x0000000400047311 */ /* 0x000e24000020d900 */
[----:B0-----:R-:W-:Y:S01]  /*08c0*/  PRMT R18, R4, 0x7610, R18 ;  /* 0x0000761004127816 */ /* 0x001fe20000000012 */
[----:B------:R-:W-:Y:S06]  /*08d0*/  BRA `(.L_x_7432) ;  /* 0x0000000400ac7947 */ /* 0x000fec0003800000 */
.L_x_7439:
        /* <DEDUP_REMOVED lines=10> */
.L_x_7446:
        /* <DEDUP_REMOVED lines=21> */
.L_x_7450:
[----:B------:R-:W-:Y:S05]  /*0ad0*/  BSYNC.RECONVERGENT B1 ;  /* 0x0000000000017941 */ /* 0x000fea0003800200 */
.L_x_7449:
[----:B------:R-:W-:Y:S01]  /*0ae0*/  IMAD.SHL.U32 R0, R0, 0x100000, RZ ;  /* 0x0010000000007824 */ /* 0x000fe200078e00ff */
[----:B------:R-:W-:-:S04]  /*0af0*/  LEA R3, R3, 0x3b800000, 0x17 ;  /* 0x3b80000003037811 */ /* 0x000fc800078eb8ff */
[----:B------:R-:W-:-:S07]  /*0b00*/  LOP3.LUT R4, R3, R0, R7, 0xfe, !PT ;  /* 0x0000000003047212 */ /* 0x000fce00078efe07 */
.L_x_7448:
[----:B------:R-:W-:Y:S05]  /*0b10*/  BSYNC.RECONVERGENT B0 ;  /* 0x0000000000007941 */ /* 0x000fea0003800200 */
.L_x_7447:
[----:B------:R-:W0:Y:S02]  /*0b20*/  F2I.S64.TRUNC R4, R4 ;  /* 0x0000000400047311 */ /* 0x000e24000020d900 */
[----:B0-----:R-:W-:Y:S01]  /*0b30*/  PRMT R18, R4, 0x7610, R18 ;  /* 0x0000761004127816 */ /* 0x001fe20000000012 */
[----:B------:R-:W-:Y:S06]  /*0b40*/  BRA `(.L_x_7432) ;  /* 0x0000000400107947 */ /* 0x000fec0003800000 */
.L_x_7445:
        /* <DEDUP_REMOVED lines=21> */
.L_x_7454:
[----:B------:R-:W-:Y:S05]  /*0ca0*/  BSYNC.RECONVERGENT B1 ;  /* 0x0000000000017941 */ /* 0x000fea0003800200 */
.L_x_7453:
[----:B------:R-:W-:Y:S01]  /*0cb0*/  IMAD.SHL.U32 R0, R0, 0x200000, RZ ;  /* 0x0020000000007824 */ /* 0x000fe200078e00ff */
[----:B------:R-:W-:-:S04]  /*0cc0*/  LEA R3, R3, 0x37800000, 0x17 ;  /* 0x3780000003037811 */ /* 0x000fc800078eb8ff */
[----:B------:R-:W-:-:S07]  /*0cd0*/  LOP3.LUT R4, R3, R0, R7, 0xfe, !PT ;  /* 0x0000000003047212 */ /* 0x000fce00078efe07 */
.L_x_7452:
[----:B------:R-:W-:Y:S05]  /*0ce0*/  BSYNC.RECONVERGENT B0 ;  /* 0x0000000000007941 */ /* 0x000fea0003800200 */
.L_x_7451:
[----:B------:R-:W0:Y:S02]  /*0cf0*/  F2I.S64.TRUNC R4, R4 ;  /* 0x0000000400047311 */ /* 0x000e24000020d900 */
[----:B0-----:R-:W-:Y:S01]  /*0d00*/  PRMT R18, R4, 0x7610, R18 ;  /* 0x0000761004127816 */ /* 0x001fe20000000012 */
[----:B------:R-:W-:Y:S06]  /*0d10*/  BRA `(.L_x_7432) ;  /* 0x00000000009c7947 */ /* 0x000fec0003800000 */
.L_x_7444:
[----:B------:R-:W-:-:S09]  /*0d20*/  UISETP.NE.AND UP0, UPT, UR4, 0x1c, UPT ;  /* 0x0000001c0400788c */ /* 0x000fd2000bf05270 */
[----:B------:R-:W-:Y:S05]  /*0d30*/  BRA.U !UP0, `(.L_x_7455) ;  /* 0x0000000108907547 */ /* 0x000fea000b800000 */
[----:B------:R-:W-:-:S09]  /*0d40*/  UISETP.NE.AND UP0, UPT, UR4, 0x1d, UPT ;  /* 0x0000001d0400788c */ /* 0x000fd2000bf05270 */
[----:B------:R-:W-:Y:S05]  /*0d50*/  BRA.U !UP0, `(.L_x_7456) ;  /* 0x0000000108807547 */ /* 0x000fea000b800000 */
[----:B------:R-:W-:-:S09]  /*0d60*/  UISETP.NE.AND UP0, UPT, UR4, 0x2c, UPT ;  /* 0x0000002c0400788c */ /* 0x000fd2000bf05270 */
[----:B------:R-:W-:Y:S05]  /*0d70*/  BRA.U !UP0, `(.L_x_7457) ;  /* 0x0000000108487547 */ /* 0x000fea000b800000 */
.L_x_7431:
        /* <DEDUP_REMOVED lines=16> */
.L_x_7458:
[----:B------:R-:W-:Y:S01]  /*0e80*/  PRMT R18, RZ, 0x7610, R18 ;  /* 0x00007610ff127816 */ /* 0x000fe20000000012 */
[----:B------:R-:W-:Y:S06]  /*0e90*/  BRA `(.L_x_7432) ;  /* 0x00000000003c7947 */ /* 0x000fec0003800000 */
.L_x_7457:
        /* <DEDUP_REMOVED lines=8> */
.L_x_7460:
[----:B------:R-:W-:Y:S05]  /*0f20*/  BSYNC.RECONVERGENT B0 ;  /* 0x0000000000007941 */ /* 0x000fea0003800200 */
.L_x_7459:
[----:B------:R-:W0:Y:S02]  /*0f30*/  F2I.S64.TRUNC R4, R4 ;  /* 0x0000000400047311 */ /* 0x000e24000020d900 */
[----:B0-----:R-:W-:Y:S01]  /*0f40*/  PRMT R18, R4, 0x7610, R18 ;  /* 0x0000761004127816 */ /* 0x001fe20000000012 */
[----:B------:R-:W-:Y:S06]  /*0f50*/  BRA `(.L_x_7432) ;  /* 0x00000000000c7947 */ /* 0x000fec0003800000 */
.L_x_7456:
[----:B------:R0:W5:Y:S01]  /*0f60*/  LDG.E.U8 R18, desc[UR36][R6.64] ;  /* 0x0000002406127981 */ /* 0x000162000c1e1100 */
[----:B------:R-:W-:Y:S05]  /*0f70*/  BRA `(.L_x_7432) ;  /* 0x0000000000047947 */ /* 0x000fea0003800000 */
.L_x_7455:
[----:B------:R0:W5:Y:S02]  /*0f80*/  LDG.E.U8 R18, desc[UR36][R6.64] ;  /* 0x0000002406127981 */ /* 0x000164000c1e1100 */
.L_x_7432:
[----:B------:R-:W-:-:S07]  /*0f90*/  VIADD R19, R2, 0x80 ;  /* 0x0000008002137836 */ /* 0x000fce0000000000 */
.L_x_7426:
[----:B------:R-:W-:Y:S05]  /*0fa0*/  BSYNC.RECONVERGENT B6 ;  /* 0x0000000000067941 */ /* 0x000fea0003800200 */
.L_x_7425:
        /* <DEDUP_REMOVED lines=23> */
.L_x_7466:
[----:B------:R0:W5:Y:S01]  /*1120*/  LDG.E.U8 R24, desc[UR36][R6.64] ;  /* 0x0000002406187981 */ /* 0x000162000c1e1100 */
[----:B------:R-:W-:Y:S05]  /*1130*/  BRA `(.L_x_7468) ;  /* 0x0000000c00607947 */ /* 0x000fea0003800000 */
.L_x_7465:
        /* <DEDUP_REMOVED lines=8> */
.L_x_7470:
[----:B------:R4:W5:Y:S01]  /*11c0*/  LDG.E.U8 R24, desc[UR36][R6.64] ;  /* 0x0000002406187981 */ /* 0x000962000c1e1100 */
[----:B------:R-:W-:Y:S05]  /*11d0*/  BRA `(.L_x_7468) ;  /* 0x0000000c00387947 */ /* 0x000fea0003800000 */
.L_x_7469:
[----:B------:R0:W5:Y:S01]  /*11e0*/  LDG.E.U16 R24, desc[UR36][R6.64] ;  /* 0x0000002406187981 */ /* 0x000162000c1e1500 */
[----:B------:R-:W-:Y:S05]  /*11f0*/  BRA `(.L_x_7468) ;  /* 0x0000000c00307947 */ /* 0x000fea0003800000 */
.L_x_7464:
        /* <DEDUP_REMOVED lines=10> */
.L_x_7472:
[----:B------:R-:W2:Y:S02]  /*12a0*/  LDG.E.U16 R4, desc[UR36][R6.64] ;  /* 0x0000002406047981 */ /* 0x000ea4000c1e1500 */
[----:B--2---:R-:W-:-:S06]  /*12b0*/  HADD2.F32 R4, -RZ, R4.H0_H0 ;  /* 0x20000004ff047230 */ /* 0x004fcc0000004100 */
[----:B------:R-:W0:Y:S02]  /*12c0*/  F2I.S64.TRUNC R4, R4 ;  /* 0x0000000400047311 */ /* 0x000e24000020d900 */
[----:B0-----:R-:W-:Y:S01]  /*12d0*/  PRMT R24, R4, 0x7610, R24 ;  /* 0x0000761004187816 */ /* 0x001fe20000000018 */
[----:B------:R-:W-:Y:S06]  /*12e0*/  BRA `(.L_x_7468) ;  /* 0x0000000800f47947 */ /* 0x000fec0003800000 */
.L_x_7471:
        /* <DEDUP_REMOVED lines=10> */
.L_x_7474:
[----:B------:R-:W2:Y:S02]  /*1390*/  LDG.E.U16 R6, desc[UR36][R6.64] ;  /* 0x0000002406067981 */ /* 0x000ea4000c1e1500 */
[----:B--2---:R-:W-:-:S06]  /*13a0*/  HADD2.F32 R4, -RZ, R6.H0_H0 ;  /* 0x20000006ff047230 */ /* 0x004fcc0000004100 */
[----:B------:R-:W0:Y:S02]  /*13b0*/  F2I.S64.TRUNC R4, R4 ;  /* 0x0000000400047311 */ /* 0x000e24000020d900 */
[----:B0-----:R-:W-:Y:S01]  /*13c0*/  PRMT R24, R4, 0x7610, R24 ;  /* 0x0000761004187816 */ /* 0x001fe20000000018 */
[----:B------:R-:W-:Y:S06]  /*13d0*/  BRA `(.L_x_7468) ;  /* 0x0000000800b87947 */ /* 0x000fec0003800000 */
.L_x_7473:
[----:B------:R-:W2:Y:S02]  /*13e0*/  LDG.E.64 R4, desc[UR36][R6.64] ;  /* 0x0000002406047981 */ /* 0x000ea4000c1e1b00 */
[----:B--2---:R-:W0:Y:S02]  /*13f0*/  F2I.S64.F64.TRUNC R4, R4 ;  /* 0x0000000400047311 */ /* 0x004e24000030d900 */
[----:B0-----:R-:W-:Y:S01]  /*1400*/  PRMT R24, R4, 0x7610, R24 ;  /* 0x0000761004187816 */ /* 0x001fe20000000018 */
[----:B------:R-:W-:Y:S06]  /*1410*/  BRA `(.L_x_7468) ;  /* 0x0000000800a87947 */ /* 0x000fec0003800000 */
.L_x_7463:
        /* <DEDUP_REMOVED lines=12> */
.L_x_7477:
[----:B------:R-:W2:Y:S02]  /*14e0*/  LDG.E.64 R6, desc[UR36][R6.64] ;  /* 0x0000002406067981 */ /* 0x000ea4000c1e1b00 */
[----:B--2---:R-:W0:Y:S02]  /*14f0*/  F2I.S64.F64.TRUNC R4, R6 ;  /* 0x0000000600047311 */ /* 0x004e24000030d900 */
[----:B0-----:R-:W-:Y:S01]  /*1500*/  PRMT R24, R4, 0x7610, R24 ;  /* 0x0000761004187816 */ /* 0x001fe20000000018 */
[----:B------:R-:W-:Y:S06]  /*1510*/  BRA `(.L_x_7468) ;  /* 0x0000000800687947 */ /* 0x000fec0003800000 */
.L_x_7476:
        /* <DEDUP_REMOVED lines=27> */
.L_x_7479:
        /* <DEDUP_REMOVED lines=12> */
[----:B------:R-:W0:Y:S02]  /*1790*/  F2I.S64.TRUNC R4, R0 ;  /* 0x0000000000047311 */ /* 0x000e24000020d900 */
[----:B0-----:R-:W-:Y:S01]  /*17a0*/  PRMT R24, R4, 0x7610, R24 ;  /* 0x0000761004187816 */ /* 0x001fe20000000018 */
[----:B------:R-:W-:Y:S06]  /*17b0*/  BRA `(.L_x_7468) ;  /* 0x0000000400c07947 */ /* 0x000fec0003800000 */
.L_x_7478:
[----:B------:R-:W2:Y:S02]  /*17c0*/  LDG.E.U16 R4, desc[UR36][R6.64] ;  /* 0x0000002406047981 */ /* 0x000ea4000c1e1500 */
[----:B--2---:R-:W-:-:S06]  /*17d0*/  IMAD.U32 R4, R4, 0x10000, RZ ;  /* 0x0001000004047824 */ /* 0x004fcc00078e00ff */
[----:B------:R-:W0:Y:S02]  /*17e0*/  F2I.S64.TRUNC R4, R4 ;  /* 0x0000000400047311 */ /* 0x000e24000020d900 */
[----:B0-----:R-:W-:Y:S01]  /*17f0*/  PRMT R24, R4, 0x7610, R24 ;  /* 0x0000761004187816 */ /* 0x001fe20000000018 */
[----:B------:R-:W-:Y:S06]  /*1800*/  BRA `(.L_x_7468) ;  /* 0x0000000400ac7947 */ /* 0x000fec0003800000 */
.L_x_7475:
        /* <DEDUP_REMOVED lines=10> */
.L_x_7482:
        /* <DEDUP_REMOVED lines=21> */
.L_x_7486:
[----:B------:R-:W-:Y:S05]  /*1a00*/  BSYNC.RECONVERGENT B1 ;  /* 0x0000000000017941 */ /* 0x000fea0003800200 */
.L_x_7485:
[----:B------:R-:W-:Y:S01]  /*1a10*/  IMAD.SHL.U32 R0, R0, 0x100000, RZ ;  /* 0x0010000000007824 */ /* 0x000fe200078e00ff */
[----:B------:R-:W-:-:S04]  /*1a20*/  LEA R3, R3, 0x3b800000, 0x17 ;  /* 0x3b80000003037811 */ /* 0x000fc800078eb8ff */
[----:B------:R-:W-:-:S07]  /*1a30*/  LOP3.LUT R4, R3, R0, R7, 0xfe, !PT ;  /* 0x0000000003047212 */ /* 0x000fce00078efe07 */
.L_x_7484:
[----:B------:R-:W-:Y:S05]  /*1a40*/  BSYNC.RECONVERGENT B0 ;  /* 0x0000000000007941 */ /* 0x000fea0003800200 */
.L_x_7483:
[----:B------:R-:W0:Y:S02]  /*1a50*/  F2I.S64.TRUNC R4, R4 ;  /* 0x0000000400047311 */ /* 0x000e24000020d900 */
[----:B0-----:R-:W-:Y:S01]  /*1a60*/  PRMT R24, R4, 0x7610, R24 ;  /* 0x0000761004187816 */ /* 0x001fe20000000018 */
[----:B------:R-:W-:Y:S06]  /*1a70*/  BRA `(.L_x_7468) ;  /* 0x0000000400107947 */ /* 0x000fec0003800000 */
.L_x_7481:
        /* <DEDUP_REMOVED lines=21> */
.L_x_7490:
[----:B------:R-:W-:Y:S05]  /*1bd0*/  BSYNC.RECONVERGENT B1 ;  /* 0x0000000000017941 */ /* 0x000fea0003800200 */
.L_x_7489:
[----:B------:R-:W-:Y:S01]  /*1be0*/  IMAD.SHL.U32 R0, R0, 0x200000, RZ ;  /* 0x0020000000007824 */ /* 0x000fe200078e00ff */
[----:B------:R-:W-:-:S04]  /*1bf0*/  LEA R3, R3, 0x37800000, 0x17 ;  /* 0x3780000003037811 */ /* 0x000fc800078eb8ff */
[----:B------:R-:W-:-:S07]  /*1c00*/  LOP3.LUT R4, R3, R0, R7, 0xfe, !PT ;  /* 0x0000000003047212 */ /* 0x000fce00078efe07 */
.L_x_7488:
[----:B------:R-:W-:Y:S05]  /*1c10*/  BSYNC.RECONVERGENT B0 ;  /* 0x0000000000007941 */ /* 0x000fea0003800200 */
.L_x_7487:
[----:B------:R-:W0:Y:S02]  /*1c20*/  F2I.S64.TRUNC R4, R4 ;  /* 0x0000000400047311 */ /* 0x000e24000020d900 */
[----:B0-----:R-:W-:Y:S01]  /*1c30*/  PRMT R24, R4, 0x7610, R24 ;  /* 0x0000761004187816 */ /* 0x001fe20000000018 */
[----:B------:R-:W-:Y:S06]  /*1c40*/  BRA `(.L_x_7468) ;  /* 0x00000000009c7947 */ /* 0x000fec0003800000 */
.L_x_7480:
        /* <DEDUP_REMOVED lines=14> */
.L_x_7494:
[----:B------:R-:W-:Y:S05]  /*1d30*/  BSYNC.RECONVERGENT B0 ;  /* 0x0000000000007941 */ /* 0x000fea0003800200 */
.L_x_7493:
[----:B------:R-:W0:Y:S02]  /*1d40*/  F2I.S64.TRUNC R4, R4 ;  /* 0x0000000400047311 */ /* 0x000e24000020d900 */
[----:B0-----:R-:W-:Y:S01]  /*1d50*/  PRMT R24, R4, 0x7610, R24 ;  /* 0x0000761004187816 */ /* 0x001fe20000000018 */
[----:B------:R-:W-:Y:S06]  /*1d60*/  BRA `(.L_x_7468) ;  /* 0x0000000000547947 */ /* 0x000fec0003800000 */
.L_x_7467:
        /* <DEDUP_REMOVED lines=16> */
.L_x_7495:
[----:B------:R-:W-:Y:S01]  /*1e70*/  PRMT R24, RZ, 0x7610, R24 ;  /* 0x00007610ff187816 */ /* 0x000fe20000000018 */
[----:B------:R-:W-:Y:S06]  /*1e80*/  BRA `(.L_x_7468) ;  /* 0x00000000000c7947 */ /* 0x000fec0003800000 */
.L_x_7492:
[----:B------:R1:W5:Y:S01]  /*1e90*/  LDG.E.U8 R24, desc[UR36][R6.64] ;  /* 0x0000002406187981 */ /* 0x000362000c1e1100 */
[----:B------:R-:W-:Y:S05]  /*1ea0*/  BRA `(.L_x_7468) ;  /* 0x0000000000047947 */ /* 0x000fea0003800000 */
.L_x_7491:
[----:B------:R0:W5:Y:S02]  /*1eb0*/  LDG.E.U8 R24, desc[UR36][R6.64] ;  /* 0x0000002406187981 */ /* 0x000164000c1e1100 */
.L_x_7468:
[----:B------:R-:W-:-:S07]  /*1ec0*/  VIADD R19, R19, 0x80 ;  /* 0x0000008013137836 */ /* 0x000fce0000000000 */
.L_x_7462:
[----:B------:R-:W-:Y:S05]  /*1ed0*/  BSYNC.RECONVERGENT B6 ;  /* 0x0000000000067941 */ /* 0x000fea0003800200 */
.L_x_7461:
        /* <DEDUP_REMOVED lines=23> */
.L_x_7501:
[----:B------:R0:W5:Y:S01]  /*2050*/  LDG.E.U8 R17, desc[UR36][R6.64] ;  /* 0x0000002406117981 */ /* 0x000162000c1e1100 */
[----:B------:R-:W-:Y:S05]  /*2060*/  BRA `(.L_x_7503) ;  /* 0x0000000c00607947 */ /* 0x000fea0003800000 */
.L_x_7500:
        /* <DEDUP_REMOVED lines=8> */
.L_x_7505:
[----:B------:R3:W5:Y:S01]  /*20f0*/  LDG.E.U8 R17, desc[UR36][R6.64] ;  /* 0x0000002406117981 */ /* 0x000762000c1e1100 */
[----:B------:R-:W-:Y:S05]  /*2100*/  BRA `(.L_x_7503) ;  /* 0x0000000c00387947 */ /* 0x000fea0003800000 */
.L_x_7504:
[----:B------:R0:W5:Y:S01]  /*2110*/  LDG.E.U16 R17, desc[UR36][R6.64] ;  /* 0x0000002406117981 */ /* 0x000162000c1e1500 */
[----:B------:R-:W-:Y:S05]  /*2120*/  BRA `(.L_x_7503) ;  /* 0x0000000c00307947 */ /* 0x000fea0003800000 */
.L_x_7499:
        /* <DEDUP_REMOVED lines=10> */
.L_x_7507:
[----:B------:R-:W2:Y:S02]  /*21d0*/  LDG.E.U16 R4, desc[UR36][R6.64] ;  /* 0x0000002406047981 */ /* 0x000ea4000c1e1500 */
[----:B--2---:R-:W-:-:S06]  /*21e0*/  HADD2.F32 R4, -RZ, R4.H0_H0 ;  /* 0x20000004ff047230 */ /* 0x004fcc0000004100 */
[----:B------:R-:W0:Y:S02]  /*21f0*/  F2I.S64.TRUNC R4, R4 ;  /* 0x0000000400047311 */ /* 0x000e24000020d900 */
[----:B0-----:R-:W-:Y:S01]  /*2200*/  PRMT R17, R4, 0x7610, R17 ;  /* 0x0000761004117816 */ /* 0x001fe20000000011 */
[----:B------:R-:W-:Y:S06]  /*2210*/  BRA `(.L_x_7503) ;  /* 0x0000000800f47947 */ /* 0x000fec0003800000 */
.L_x_7506:
        /* <DEDUP_REMOVED lines=10> */
.L_x_7509:
[----:B------:R-:W2:Y:S02]  /*22c0*/  LDG.E.U16 R6, desc[UR36][R6.64] ;  /* 0x0000002406067981 */ /* 0x000ea4000c1e1500 */
[----:B--2---:R-:W-:-:S06]  /*22d0*/  HADD2.F32 R4, -RZ, R6.H0_H0 ;  /* 0x20000006ff047230 */ /* 0x004fcc0000004100 */
[----:B------:R-:W0:Y:S02]  /*22e0*/  F2I.S64.TRUNC R4, R4 ;  /* 0x0000000400047311 */ /* 0x000e24000020d900 */
[----:B0-----:R-:W-:Y:S01]  /*22f0*/  PRMT R17, R4, 0x7610, R17 ;  /* 0x0000761004117816 */ /* 0x001fe20000000011 */
[----:B------:R-:W-:Y:S06]  /*2300*/  BRA `(.L_x_7503) ;  /* 0x0000000800b87947 */ /* 0x000fec0003800000 */
.L_x_7508:
[----:B------:R-:W2:Y:S02]  /*2310*/  LDG.E.64 R4, desc[UR36][R6.64] ;  /* 0x0000002406047981 */ /* 0x000ea4000c1e1b00 */
[----:B--2---:R-:W0:Y:S02]  /*2320*/  F2I.S64.F64.TRUNC R4, R4 ;  /* 0x0000000400047311 */ /* 0x004e24000030d900 */
[----:B0-----:R-:W-:Y:S01]  /*2330*/  PRMT R17, R4, 0x7610, R17 ;  /* 0x0000761004117816 */ /* 0x001fe20000000011 */
[----:B------:R-:W-:Y:S06]  /*2340*/  BRA `(.L_x_7503) ;  /* 0x0000000800a87947 */ /* 0x000fec0003800000 */
.L_x_7498:
        /* <DEDUP_REMOVED lines=12> */
.L_x_7512:
[----:B------:R-:W2:Y:S02]  /*2410*/  LDG.E.64 R6, desc[UR36][R6.64] ;  /* 0x0000002406067981 */ /* 0x000ea4000c1e1b00 */
[----:B--2---:R-:W0:Y:S02]  /*2420*/  F2I.S64.F64.TRUNC R4, R6 ;  /* 0x0000000600047311 */ /* 0x004e24000030d900 */
[----:B0-----:R-:W-:Y:S01]  /*2430*/  PRMT R17, R4, 0x7610, R17 ;  /* 0x0000761004117816 */ /* 0x001fe20000000011 */
[----:B------:R-:W-:Y:S06]  /*2440*/  BRA `(.L_x_7503) ;  /* 0x0000000800687947 */ /* 0x000fec0003800000 */
.L_x_7511:
        /* <DEDUP_REMOVED lines=27> */
.L_x_7514:
        /* <DEDUP_REMOVED lines=15> */
.L_x_7513:
[----:B------:R-:W2:Y:S02]  /*26f0*/  LDG.E.U16 R4, desc[UR36][R6.64] ;  /* 0x0000002406047981 */ /* 0x000ea4000c1e1500 */
[----:B--2---:R-:W-:-:S06]  /*2700*/  IMAD.U32 R4, R4, 0x10000, RZ ;  /* 0x0001000004047824 */ /* 0x004fcc00078e00ff */
[----:B------:R-:W0:Y:S02]  /*2710*/  F2I.S64.TRUNC R4, R4 ;  /* 0x0000000400047311 */ /* 0x000e24000020d900 */
[----:B0-----:R-:W-:Y:S01]  /*2720*/  PRMT R17, R4, 0x7610, R17 ;  /* 0x0000761004117816 */ /* 0x001fe20000000011 */
[----:B------:R-:W-:Y:S06]  /*2730*/  BRA `(.L_x_7503) ;  /* 0x0000000400ac7947 */ /* 0x000fec0003800000 */
.L_x_7510:
        /* <DEDUP_REMOVED lines=10> */
.L_x_7517:
        /* <DEDUP_REMOVED lines=21> */
.L_x_7521:
[----:B------:R-:W-:Y:S05]  /*2930*/  BSYNC.RECONVERGENT B1 ;  /* 0x0000000000017941 */ /* 0x000fea0003800200 */
.L_x_7520:
[----:B------:R-:W-:Y:S01]  /*2940*/  IMAD.SHL.U32 R0, R0, 0x100000, RZ ;  /* 0x0010000000007824 */ /* 0x000fe200078e00ff */
[----:B------:R-:W-:-:S04]  /*2950*/  LEA R3, R3, 0x3b800000, 0x17 ;  /* 0x3b80000003037811 */ /* 0x000fc800078eb8ff */
[----:B------:R-:W-:-:S07]  /*2960*/  LOP3.LUT R4, R3, R0, R7, 0xfe, !PT ;  /* 0x0000000003047212 */ /* 0x000fce00078efe07 */
.L_x_7519:
[----:B------:R-:W-:Y:S05]  /*2970*/  BSYNC.RECONVERGENT B0 ;  /* 0x0000000000007941 */ /* 0x000fea0003800200 */
.L_x_7518:
[----:B------:R-:W0:Y:S02]  /*2980*/  F2I.S64.TRUNC R4, R4 ;  /* 0x0000000400047311 */ /* 0x000e24000020d900 */
[----:B0-----:R-:W-:Y:S01]  /*2990*/  PRMT R17, R4, 0x7610, R17 ;  /* 0x0000761004117816 */ /* 0x001fe20000000011 */
[----:B------:R-:W-:Y:S06]  /*29a0*/  BRA `(.L_x_7503) ;  /* 0x0000000400107947 */ /* 0x000fec0003800000 */
.L_x_7516:
        /* <DEDUP_REMOVED lines=21> */
.L_x_7525:
[----:B------:R-:W-:Y:S05]  /*2b00*/  BSYNC.RECONVERGENT B1 ;  /* 0x0000000000017941 */ /* 0x000fea0003800200 */
.L_x_7524:
[----:B------:R-:W-:Y:S01]  /*2b10*/  IMAD.SHL.U32 R0, R0, 0x200000, RZ ;  /* 0x0020000000007824 */ /* 0x000fe200078e00ff */
[----:B------:R-:W-:-:S04]  /*2b20*/  LEA R3, R3, 0x37800000, 0x17 ;  /* 0x3780000003037811 */ /* 0x000fc800078eb8ff */
[----:B------:R-:W-:-:S07]  /*2b30*/  LOP3.LUT R4, R3, R0, R7, 0xfe, !PT ;  /* 0x0000000003047212 */ /* 0x000fce00078efe07 */
.L_x_7523:
[----:B------:R-:W-:Y:S05]  /*2b40*/  BSYNC.RECONVERGENT B0 ;  /* 0x0000000000007941 */ /* 0x000fea0003800200 */
.L_x_7522:
[----:B------:R-:W0:Y:S02]  /*2b50*/  F2I.S64.TRUNC R4, R4 ;  /* 0x0000000400047311 */ /* 0x000e24000020d900 */
[----:B0-----:R-:W-:Y:S01]  /*2b60*/  PRMT R17, R4, 0x7610, R17 ;  /* 0x0000761004117816 */ /* 0x001fe20000000011 */
[----:B------:R-:W-:Y:S06]  /*2b70*/  BRA `(.L_x_7503) ;  /* 0x00000000009c7947 */ /* 0x000fec0003800000 */
.L_x_7515:
        /* <DEDUP_REMOVED lines=14> */
.L_x_7529:
[----:B------:R-:W-:Y:S05]  /*2c60*/  BSYNC.RECONVERGENT B0 ;  /* 0x0000000000007941 */ /* 0x000fea0003800200 */
.L_x_7528:
[----:B------:R-:W0:Y:S02]  /*2c70*/  F2I.S64.TRUNC R4, R4 ;  /* 0x0000000400047311 */ /* 0x000e24000020d900 */
[----:B0-----:R-:W-:Y:S01]  /*2c80*/  PRMT R17, R4, 0x7610, R17 ;  /* 0x0000761004117816 */ /* 0x001fe20000000011 */
[----:B------:R-:W-:Y:S06]  /*2c90*/  BRA `(.L_x_7503) ;  /* 0x0000000000547947 */ /* 0x000fec0003800000 */
.L_x_7502:
        /* <DEDUP_REMOVED lines=16> */
.L_x_7530:
[----:B------:R-:W-:Y:S01]  /*2da0*/  PRMT R17, RZ, 0x7610, R17 ;  /* 0x00007610ff117816 */ /* 0x000fe20000000011 */
[----:B------:R-:W-:Y:S06]  /*2db0*/  BRA `(.L_x_7503) ;  /* 0x00000000000c7947 */ /* 0x000fec0003800000 */
.L_x_7527:
[----:B------:R2:W5:Y:S01]  /*2dc0*/  LDG.E.U8 R17, desc[UR36][R6.64] ;  /* 0x0000002406117981 */ /* 0x000562000c1e1100 */
[----:B------:R-:W-:Y:S05]  /*2dd0*/  BRA `(.L_x_7503) ;  /* 0x0000000000047947 */ /* 0x000fea0003800000 */
.L_x_7526:
[----:B------:R1:W5:Y:S02]  /*2de0*/  LDG.E.U8 R17, desc[UR36][R6.64] ;  /* 0x0000002406117981 */ /* 0x000364000c1e1100 */
.L_x_7503:
[----:B------:R-:W-:-:S07]  /*2df0*/  VIADD R19, R19, 0x80 ;  /* 0x0000008013137836 */ /* 0x000fce0000000000 */
.L_x_7497:
[----:B------:R-:W-:Y:S05]  /*2e00*/  BSYNC.RECONVERGENT B6 ;  /* 0x0000000000067941 */ /* 0x000fea0003800200 */
.L_x_7496:
        /* <DEDUP_REMOVED lines=23> */
.L_x_7536:
[----:B------:R0:W5:Y:S01]  /*2f80*/  LDG.E.U8 R16, desc[UR36][R6.64] ;  /* 0x0000002406107981 */ /* 0x000162000c1e1100 */
[----:B------:R-:W-:Y:S05]  /*2f90*/  BRA `(.L_x_7532) ;  /* 0x0000000c005c7947 */ /* 0x000fea0003800000 */
.L_x_7535:
        /* <DEDUP_REMOVED lines=8> */
.L_x_7539:
[----:B------:R0:W5:Y:S01]  /*3020*/  LDG.E.U8 R16, desc[UR36][R6.64] ;  /* 0x0000002406107981 */ /* 0x000162000c1e1100 */
[----:B------:R-:W-:Y:S05]  /*3030*/  BRA `(.L_x_7532) ;  /* 0x0000000c00347947 */ /* 0x000fea0003800000 */
.L_x_7538:
[----:B------:R0:W5:Y:S01]  /*3040*/  LDG.E.U16 R16, desc[UR36][R6.64] ;  /* 0x0000002406107981 */ /* 0x000162000c1e1500 */
[----:B------:R-:W-:Y:S05]  /*3050*/  BRA `(.L_x_7532) ;  /* 0x0000000c002c7947 */ /* 0x000fea0003800000 */
.L_x_7534:
        /* <DEDUP_REMOVED lines=10> */
.L_x_7541:
[----:B------:R-:W2:Y:S02]  /*3100*/  LDG.E.U16 R4, desc[UR36][R6.64] ;  /* 0x0000002406047981 */ /* 0x000ea4000c1e1500 */
[----:B--2---:R-:W-:-:S06]  /*3110*/  HADD2.F32 R4, -RZ, R4.H0_H0 ;  /* 0x20000004ff047230 */ /* 0x004fcc0000004100 */
[----:B------:R-:W0:Y:S02]  /*3120*/  F2I.S64.TRUNC R4, R4 ;  /* 0x0000000400047311 */ /* 0x000e24000020d900 */
[----:B0-----:R-:W-:Y:S01]  /*3130*/  PRMT R16, R4, 0x7610, R16 ;  /* 0x0000761004107816 */ /* 0x001fe20000000010 */
[----:B------:R-:W-:Y:S06]  /*3140*/  BRA `(.L_x_7532) ;  /* 0x0000000800f07947 */ /* 0x000fec0003800000 */
.L_x_7540:
        /* <DEDUP_REMOVED lines=10> */
.L_x_7543:
[----:B------:R-:W2:Y:S02]  /*31f0*/  LDG.E.U16 R6, desc[UR36][R6.64] ;  /* 0x0000002406067981 */ /* 0x000ea4000c1e1500 */
[----:B--2---:R-:W-:-:S06]  /*3200*/  HADD2.F32 R4, -RZ, R6.H0_H0 ;  /* 0x20000006ff047230 */ /* 0x004fcc0000004100 */
[----:B------:R-:W0:Y:S02]  /*3210*/  F2I.S64.TRUNC R4, R4 ;  /* 0x0000000400047311 */ /* 0x000e24000020d900 */
[----:B0-----:R-:W-:Y:S01]  /*3220*/  PRMT R16, R4, 0x7610, R16 ;  /* 0x0000761004107816 */ /* 0x001fe20000000010 */
[----:B------:R-:W-:Y:S06]  /*3230*/  BRA `(.L_x_7532) ;  /* 0x0000000800b47947 */ /* 0x000fec0003800000 */
.L_x_7542:
[----:B------:R-:W2:Y:S02]  /*3240*/  LDG.E.64 R4, desc[UR36][R6.64] ;  /* 0x0000002406047981 */ /* 0x000ea4000c1e1b00 */
[----:B--2---:R-:W0:Y:S02]  /*3250*/  F2I.S64.F64.TRUNC R4, R4 ;  /* 0x0000000400047311 */ /* 0x004e24000030d900 */
[----:B0-----:R-:W-:Y:S01]  /*3260*/  PRMT R16, R4, 0x7610, R16 ;  /* 0x0000761004107816 */ /* 0x001fe20000000010 */
[----:B------:R-:W-:Y:S06]  /*3270*/  BRA `(.L_x_7532) ;  /* 0x0000000800a47947 */ /* 0x000fec0003800000 */
.L_x_7533:
        /* <DEDUP_REMOVED lines=12> */
.L_x_7546:
[----:B------:R-:W2:Y:S02]  /*3340*/  LDG.E.64 R6, desc[UR36][R6.64] ;  /* 0x0000002406067981 */ /* 0x000ea4000c1e1b00 */
[----:B--2---:R-:W0:Y:S02]  /*3350*/  F2I.S64.F64.TRUNC R4, R6 ;  /* 0x0000000600047311 */ /* 0x004e24000030d900 */
[----:B0-----:R-:W-:Y:S01]  /*3360*/  PRMT R16, R4, 0x7610, R16 ;  /* 0x0000761004107816 */ /* 0x001fe20000000010 */
[----:B------:R-:W-:Y:S06]  /*3370*/  BRA `(.L_x_7532) ;  /* 0x0000000800647947 */ /* 0x000fec0003800000 */
.L_x_7545:
        /* <DEDUP_REMOVED lines=27> */
.L_x_7548:
        /* <DEDUP_REMOVED lines=15> */
.L_x_7547:
[----:B------:R-:W2:Y:S02]  /*3620*/  LDG.E.U16 R4, desc[UR36][R6.64] ;  /* 0x0000002406047981 */ /* 0x000ea4000c1e1500 */
[----:B--2---:R-:W-:-:S06]  /*3630*/  IMAD.U32 R4, R4, 0x10000, RZ ;  /* 0x0001000004047824 */ /* 0x004fcc00078e00ff */
[----:B------:R-:W0:Y:S02]  /*3640*/  F2I.S64.TRUNC R4, R4 ;  /* 0x0000000400047311 */ /* 0x000e24000020d900 */
[----:B0-----:R-:W-:Y:S01]  /*3650*/  PRMT R16, R4, 0x7610, R16 ;  /* 0x0000761004107816 */ /* 0x001fe20000000010 */
[----:B------:R-:W-:Y:S06]  /*3660*/  BRA `(.L_x_7532) ;  /* 0x0000000400a87947 */ /* 0x000fec0003800000 */
.L_x_7544:
        /* <DEDUP_REMOVED lines=10> */
.L_x_7551:
        /* <DEDUP_REMOVED lines=21> */
.L_x_7555:
[----:B------:R-:W-:Y:S05]  /*3860*/  BSYNC.RECONVERGENT B1 ;  /* 0x0000000000017941 */ /* 0x000fea0003800200 */
.L_x_7554:
[----:B------:R-:W-:Y:S01]  /*3870*/  IMAD.SHL.U32 R0, R0, 0x100000, RZ ;  /* 0x0010000000007824 */ /* 0x000fe200078e00ff */
[----:B------:R-:W-:-:S04]  /*3880*/  LEA R3, R3, 0x3b800000, 0x17 ;  /* 0x3b80000003037811 */ /* 0x000fc800078eb8ff */
[----:B------:R-:W-:-:S07]  /*3890*/  LOP3.LUT R4, R3, R0, R7, 0xfe, !PT ;  /* 0x0000000003047212 */ /* 0x000fce00078efe07 */
.L_x_7553:
[----:B------:R-:W-:Y:S05]  /*38a0*/  BSYNC.RECONVERGENT B0 ;  /* 0x0000000000007941 */ /* 0x000fea0003800200 */
.L_x_7552:
[----:B------:R-:W0:Y:S02]  /*38b0*/  F2I.S64.TRUNC R4, R4 ;  /* 0x0000000400047311 */ /* 0x000e24000020d900 */
[----:B0-----:R-:W-:Y:S01]  /*38c0*/  PRMT R16, R4, 0x7610, R16 ;  /* 0x0000761004107816 */ /* 0x001fe20000000010 */
[----:B------:R-:W-:Y:S06]  /*38d0*/  BRA `(.L_x_7532) ;  /* 0x00000004000c7947 */ /* 0x000fec0003800000 */
.L_x_7550:
        /* <DEDUP_REMOVED lines=21> */
.L_x_7559:
[----:B------:R-:W-:Y:S05]  /*3a30*/  BSYNC.RECONVERGENT B1 ;  /* 0x0000000000017941 */ /* 0x000fea0003800200 */
.L_x_7558:
[----:B------:R-:W-:Y:S01]  /*3a40*/  IMAD.SHL.U32 R0, R0, 0x200000, RZ ;  /* 0x0020000000007824 */ /* 0x000fe200078e00ff */
[----:B------:R-:W-:-:S04]  /*3a50*/  LEA R3, R3, 0x37800000, 0x17 ;  /* 0x3780000003037811 */ /* 0x000fc800078eb8ff */
[----:B------:R-:W-:-:S07]  /*3a60*/  LOP3.LUT R4, R3, R0, R7, 0xfe, !PT ;  /* 0x0000000003047212 */ /* 0x000fce00078efe07 */
.L_x_7557:
[----:B------:R-:W-:Y:S05]  /*3a70*/  BSYNC.RECONVERGENT B0 ;  /* 0x0000000000007941 */ /* 0x000fea0003800200 */
.L_x_7556:
[----:B------:R-:W0:Y:S02]  /*3a80*/  F2I.S64.TRUNC R4, R4 ;  /* 0x0000000400047311 */ /* 0x000e24000020d900 */
[----:B0-----:R-:W-:Y:S01]  /*3a90*/  PRMT R16, R4, 0x7610, R16 ;  /* 0x0000761004107816 */ /* 0x001fe20000000010 */
[----:B------:R-:W-:Y:S06]  /*3aa0*/  BRA `(.L_x_7532) ;  /* 0x0000000000987947 */ /* 0x000fec0003800000 */
.L_x_7549:
        /* <DEDUP_REMOVED lines=14> */
.L_x_7563:
[----:B------:R-:W-:Y:S05]  /*3b90*/  BSYNC.RECONVERGENT B0 ;  /* 0x0000000000007941 */ /* 0x000fea0003800200 */
.L_x_7562:
[----:B------:R-:W0:Y:S02]  /*3ba0*/  F2I.S64.TRUNC R4, R4 ;  /* 0x0000000400047311 */ /* 0x000e24000020d900 */
[----:B0-----:R-:W-:Y:S01]  /*3bb0*/  PRMT R16, R4, 0x7610, R16 ;  /* 0x0000761004107816 */ /* 0x001fe20000000010 */
[----:B------:R-:W-:Y:S06]  /*3bc0*/  BRA `(.L_x_7532) ;  /* 0x0000000000507947 */ /* 0x000fec0003800000 */
.L_x_7537:
        /* <DEDUP_REMOVED lines=16> */
.L_x_7564:
[----:B------:R-:W-:Y:S05]  /*3cd0*/  BRA `(.L_x_7532) ;  /* 0x00000000000c7947 */ /* 0x000fea0003800000 */
.L_x_7561:
[----:B------:R0:W5:Y:S01]  /*3ce0*/  LDG.E.U8 R16, desc[UR36][R6.64] ;  /* 0x0000002406107981 */ /* 0x000162000c1e1100 */
[----:B------:R-:W-:Y:S05]  /*3cf0*/  BRA `(.L_x_7532) ;  /* 0x0000000000047947 */ /* 0x000fea0003800000 */
.L_x_7560:
[----:B------:R0:W5:Y:S02]  /*3d00*/  LDG.E.U8 R16, desc[UR36][R6.64] ;  /* 0x0000002406107981 */ /* 0x000164000c1e1100 */
.L_x_7532:
[----:B------:R-:W-:Y:S05]  /*3d10*/  BSYNC.RECONVERGENT B6 ;  /* 0x0000000000067941 */ /* 0x000fea0003800200 */
.L_x_7531:
[----:B------:R-:W1:Y:S01]  /*3d20*/  LDCU.U8 UR4, c[0x0][0x385] ;  /* 0x000070a0ff0477ac */ /* 0x000e620008000000 */
[----:B------:R-:W0:Y:S01]  /*3d30*/  LDC.U8 R19, c[0x0][0x3a4] ;  /* 0x0000e900ff137b82 */ /* 0x000e220000000000 */
[----:B------:R-:W-:Y:S01]  /*3d40*/  ISETP.GE.AND P0, PT, R2, R22, PT ;  /* 0x000000160200720c */ /* 0x000fe20003f06270 */
[----:B------:R-:W-:Y:S04]  /*3d50*/  BSSY.RECONVERGENT B8, `(.L_x_7565) ;  /* 0x00002d3000087945 */ /* 0x000fe80003800200 */
[----:B------:R-:W-:Y:S01]  /*3d60*/  BSSY.RELIABLE B7, `(.L_x_7566) ;  /* 0x00001e5000077945 */ /* 0x000fe20003800100 */
[----:B-1---5:R-:W-:Y:S02]  /*3d70*/  LOP3.LUT R5, R18, UR4, RZ, 0x3c, !PT ;  /* 0x0000000412057c12 */ /* 0x022fe4000f8e3cff */
[----:B------:R-:W-:-:S02]  /*3d80*/  LOP3.LUT R18, R24, UR4, RZ, 0x3c, !PT ;  /* 0x0000000418127c12 */ /* 0x000fc4000f8e3cff */
[----:B------:R-:W-:Y:S02]  /*3d90*/  LOP3.LUT R17, R17, UR4, RZ, 0x3c, !PT ;  /* 0x0000000411117c12 */ /* 0x000fe4000f8e3cff */
[----:B------:R-:W-:Y:S01]  /*3da0*/  LOP3.LUT R16, R16, UR4, RZ, 0x3c, !PT ;  /* 0x0000000410107c12 */ /* 0x000fe2000f8e3cff */
[----:B------:R-:W-:Y:S06]  /*3db0*/  @P0 BRA `(.L_x_7567) ;  /* 0x0000001c00700947 */ /* 0x000fec0003800000 */
[----:B------:R-:W1:Y:S01]  /*3dc0*/  LDCU UR4, c[0x0][0x3a8] ;  /* 0x00007500ff0477ac */ /* 0x000e620008000800 */
[----:B------:R-:W5:Y:S01]  /*3dd0*/  LDC.64 R8, c[0x0][0x388] ;  /* 0x0000e200ff087b82 */ /* 0x000f620000000a00 */
[----:B------:R-:W-:Y:S01]  /*3de0*/  IMAD R0, R23, 0x200, R2 ;  /* 0x0000020017007824 */ /* 0x000fe200078e0202 */
[----:B0-----:R-:W-:Y:S01]  /*3df0*/  PRMT R4, R19, 0x9910, RZ ;  /* 0x0000991013047816 */ /* 0x001fe200000000ff */
[----:B------:R-:W-:Y:S01]  /*3e00*/  BSSY.RECONVERGENT B6, `(.L_x_7568) ;  /* 0x00000e8000067945 */ /* 0x000fe20003800200 */
[----:B------:R-:W-:Y:S02]  /*3e10*/  VIADD R2, R2, 0x80 ;  /* 0x0000008002027836 */ /* 0x000fe40000000000 */
[----:B-1----:R-:W-:Y:S02]  /*3e20*/  IMAD R3, R0, UR4, RZ ;  /* 0x0000000400037c24 */ /* 0x002fe4000f8e02ff */
[----:B------:R-:W-:-:S05]  /*3e30*/  IMAD.MOV.U32 R0, RZ, RZ, R4 ;  /* 0x000000ffff007224 */ /* 0x000fca00078e0004 */
[----:B------:R-:W-:Y:S02]  /*3e40*/  ISETP.GT.AND P0, PT, R0, 0x9, PT ;  /* 0x000000090000780c */ /* 0x000fe40003f04270 */
[----:B-----5:R-:W-:-:S05]  /*3e50*/  IADD3 R8, P1, PT, R3, R8, RZ ;  /* 0x0000000803087210 */ /* 0x020fca0007f3e0ff */
        /* <DEDUP_REMOVED lines=12> */
.L_x_7572:
[----:B------:R0:W-:Y:S01]  /*3f20*/  STG.E.U8 desc[UR36][R8.64], R5 ;  /* 0x0000000508007986 */ /* 0x0001e2000c101124 */
[----:B------:R-:W-:Y:S05]  /*3f30*/  BRA `(.L_x_7574) ;  /* 0x0000000c00507947 */ /* 0x000fea0003800000 */
.L_x_7571:
[----:B------:R-:W-:-:S13]  /*3f40*/  ISETP.NE.AND P0, PT, R0, 0x2, PT ;  /* 0x000000020000780c */ /* 0x000fda0003f05270 */
[----:B------:R-:W-:Y:S05]  /*3f50*/  @!P0 BRA `(.L_x_7575) ;  /* 0x00000000002c8947 */ /* 0x000fea0003800000 */
[----:B------:R-:W-:-:S13]  /*3f60*/  ISETP.NE.AND P0, PT, R0, 0x3, PT ;  /* 0x000000030000780c */ /* 0x000fda0003f05270 */
[----:B------:R-:W-:Y:S05]  /*3f70*/  @!P0 BRA `(.L_x_7576) ;  /* 0x0000000000188947 */ /* 0x000fea0003800000 */
[----:B------:R-:W-:-:S13]  /*3f80*/  ISETP.NE.AND P0, PT, R0, 0x4, PT ;  /* 0x000000040000780c */ /* 0x000fda0003f05270 */
[----:B------:R-:W-:Y:S05]  /*3f90*/  @P0 BRA `(.L_x_7573) ;  /* 0x00000008009c0947 */ /* 0x000fea0003800000 */
[----:B------:R-:W-:Y:S01]  /*3fa0*/  LOP3.LUT R4, R5, 0xff, RZ, 0xc0, !PT ;  /* 0x000000ff05047812 */ /* 0x000fe200078ec0ff */
[----:B------:R-:W-:-:S05]  /*3fb0*/  IMAD.MOV.U32 R5, RZ, RZ, RZ ;  /* 0x000000ffff057224 */ /* 0x000fca00078e00ff */
[----:B------:R0:W-:Y:S01]  /*3fc0*/  STG.E.64 desc[UR36][R8.64], R4 ;  /* 0x0000000408007986 */ /* 0x0001e2000c101b24 */
[----:B------:R-:W-:Y:S05]  /*3fd0*/  BRA `(.L_x_7574) ;  /* 0x0000000c00287947 */ /* 0x000fea0003800000 */
.L_x_7576:
[----:B------:R-:W-:-:S05]  /*3fe0*/  LOP3.LUT R5, R5, 0xff, RZ, 0xc0, !PT ;  /* 0x000000ff05057812 */ /* 0x000fca00078ec0ff */
[----:B------:R0:W-:Y:S01]  /*3ff0*/  STG.E desc[UR36][R8.64], R5 ;  /* 0x0000000508007986 */ /* 0x0001e2000c101924 */
[----:B------:R-:W-:Y:S05]  /*4000*/  BRA `(.L_x_7574) ;  /* 0x0000000c001c7947 */ /* 0x000fea0003800000 */
.L_x_7575:
[----:B------:R-:W-:-:S05]  /*4010*/  LOP3.LUT R3, R5, 0xff, RZ, 0xc0, !PT ;  /* 0x000000ff05037812 */ /* 0x000fca00078ec0ff */
[----:B------:R0:W-:Y:S01]  /*4020*/  STG.E.U16 desc[UR36][R8.64], R3 ;  /* 0x0000000308007986 */ /* 0x0001e2000c101524 */
[----:B------:R-:W-:Y:S05]  /*4030*/  BRA `(.L_x_7574) ;  /* 0x0000000c00107947 */ /* 0x000fea0003800000 */
.L_x_7570:
[----:B------:R-:W-:-:S13]  /*4040*/  ISETP.GT.AND P0, PT, R0, 0x6, PT ;  /* 0x000000060000780c */ /* 0x000fda0003f04270 */
[----:B------:R-:W-:Y:S05]  /*4050*/  @P0 BRA `(.L_x_7577) ;  /* 0x0000000000340947 */ /* 0x000fea0003800000 */
[----:B------:R-:W-:-:S13]  /*4060*/  ISETP.NE.AND P0, PT, R0, 0x5, PT ;  /* 0x000000050000780c */ /* 0x000fda0003f05270 */
[----:B------:R-:W-:Y:S05]  /*4070*/  @!P0 BRA `(.L_x_7578) ;  /* 0x0000000000188947 */ /* 0x000fea0003800000 */
[----:B------:R-:W-:-:S13]  /*4080*/  ISETP.NE.AND P0, PT, R0, 0x6, PT ;  /* 0x000000060000780c */ /* 0x000fda0003f05270 */
[----:B------:R-:W-:Y:S05]  /*4090*/  @P0 BRA `(.L_x_7573) ;  /* 0x00000008005c0947 */ /* 0x000fea0003800000 */
[----:B------:R-:W-:-:S06]  /*40a0*/  LOP3.LUT R3, R5, 0xff, RZ, 0xc0, !PT ;  /* 0x000000ff05037812 */ /* 0x000fcc00078ec0ff */
[----:B------:R-:W0:Y:S02]  /*40b0*/  I2F.U16 R3, R3 ;  /* 0x0000000300037306 */ /* 0x000e240000101000 */
[----:B0-----:R0:W-:Y:S01]  /*40c0*/  STG.E desc[UR36][R8.64], R3 ;  /* 0x0000000308007986 */ /* 0x0011e2000c101924 */
[----:B------:R-:W-:Y:S05]  /*40d0*/  BRA `(.L_x_7574) ;  /* 0x0000000800e87947 */ /* 0x000fea0003800000 */
.L_x_7578:
[----:B------:R-:W-:-:S04]  /*40e0*/  LOP3.LUT R5, R5, 0xff, RZ, 0xc0, !PT ;  /* 0x000000ff05057812 */ /* 0x000fc800078ec0ff */
[----:B------:R-:W0:Y:S02]  /*40f0*/  I2F.U16 R0, R5 ;  /* 0x0000000500007306 */ /* 0x000e240000101000 */
[----:B0-----:R-:W-:-:S05]  /*4100*/  F2FP.F16.F32.PACK_AB R0, RZ, R0 ;  /* 0x00000000ff00723e */ /* 0x001fca00000000ff */
[----:B------:R0:W-:Y:S01]  /*4110*/  STG.E.U16 desc[UR36][R8.64], R0 ;  /* 0x0000000008007986 */ /* 0x0001e2000c101524 */
[----:B------:R-:W-:Y:S05]  /*4120*/  BRA `(.L_x_7574) ;  /* 0x0000000800d47947 */ /* 0x000fea0003800000 */
.L_x_7577:
[----:B------:R-:W-:-:S13]  /*4130*/  ISETP.NE.AND P0, PT, R0, 0x7, PT ;  /* 0x000000070000780c */ /* 0x000fda0003f05270 */
[----:B------:R-:W-:Y:S05]  /*4140*/  @!P0 BRA `(.L_x_7579) ;  /* 0x00000000003c8947 */ /* 0x000fea0003800000 */
[----:B------:R-:W-:-:S13]  /*4150*/  ISETP.NE.AND P0, PT, R0, 0x8, PT ;  /* 0x000000080000780c */ /* 0x000fda0003f05270 */
[----:B------:R-:W-:Y:S05]  /*4160*/  @!P0 BRA `(.L_x_7580) ;  /* 0x00000000001c8947 */ /* 0x000fea0003800000 */
[----:B------:R-:W-:-:S13]  /*4170*/  ISETP.NE.AND P0, PT, R0, 0x9, PT ;  /* 0x000000090000780c */ /* 0x000fda0003f05270 */
[----:B------:R-:W-:Y:S05]  /*4180*/  @P0 BRA `(.L_x_7573) ;  /* 0x0000000800200947 */ /* 0x000fea0003800000 */
[----:B------:R-:W-:Y:S01]  /*4190*/  LOP3.LUT R5, R5, 0xff, RZ, 0xc0, !PT ;  /* 0x000000ff05057812 */ /* 0x000fe200078ec0ff */
[----:B--234-:R-:W-:-:S03]  /*41a0*/  IMAD.MOV.U32 R7, RZ, RZ, RZ ;  /* 0x000000ffff077224 */ /* 0x01cfc600078e00ff */
[----:B------:R-:W0:Y:S02]  /*41b0*/  I2F.U16 R6, R5 ;  /* 0x0000000500067306 */ /* 0x000e240000101000 */
[----:B0-----:R0:W-:Y:S01]  /*41c0*/  STG.E.64 desc[UR36][R8.64], R6 ;  /* 0x0000000608007986 */ /* 0x0011e2000c101b24 */
[----:B------:R-:W-:Y:S05]  /*41d0*/  BRA `(.L_x_7574) ;  /* 0x0000000800a87947 */ /* 0x000fea0003800000 */
.L_x_7580:
[----:B------:R-:W-:-:S06]  /*41e0*/  LOP3.LUT R5, R5, 0xff, RZ, 0xc0, !PT ;  /* 0x000000ff05057812 */ /* 0x000fcc00078ec0ff */
[----:B------:R-:W0:Y:S02]  /*41f0*/  I2F.U16 R5, R5 ;  /* 0x0000000500057306 */ /* 0x000e240000101000 */
[----:B0-----:R-:W-:-:S04]  /*4200*/  F2FP.F16.F32.PACK_AB R3, RZ, R5 ;  /* 0x00000005ff03723e */ /* 0x001fc800000000ff */
[----:B------:R-:W-:-:S05]  /*4210*/  PRMT R3, R3, 0x5410, RZ ;  /* 0x0000541003037816 */ /* 0x000fca00000000ff */
[----:B------:R0:W-:Y:S01]  /*4220*/  STG.E desc[UR36][R8.64], R3 ;  /* 0x0000000308007986 */ /* 0x0001e2000c101924 */
[----:B------:R-:W-:Y:S05]  /*4230*/  BRA `(.L_x_7574) ;  /* 0x0000000800907947 */ /* 0x000fea0003800000 */
.L_x_7579:
[----:B------:R-:W-:-:S06]  /*4240*/  LOP3.LUT R5, R5, 0xff, RZ, 0xc0, !PT ;  /* 0x000000ff05057812 */ /* 0x000fcc00078ec0ff */
[----:B------:R-:W0:Y:S02]  /*4250*/  I2F.F64.U16 R4, R5 ;  /* 0x0000000500047312 */ /* 0x000e240000101800 */
[----:B0-----:R0:W-:Y:S01]  /*4260*/  STG.E.64 desc[UR36][R8.64], R4 ;  /* 0x0000000408007986 */ /* 0x0011e2000c101b24 */
[----:B------:R-:W-:Y:S05]  /*4270*/  BRA `(.L_x_7574) ;  /* 0x0000000800807947 */ /* 0x000fea0003800000 */
.L_x_7569:
        /* <DEDUP_REMOVED lines=12> */
.L_x_7583:
[----:B------:R-:W-:Y:S02]  /*4340*/  LOP3.LUT R5, R5, 0xff, RZ, 0xc0, !PT ;  /* 0x000000ff05057812 */ /* 0x000fe400078ec0ff */
[----:B--234-:R-:W-:-:S04]  /*4350*/  CS2R R6, SRZ ;  /* 0x0000000000067805 */ /* 0x01cfc8000001ff00 */
[----:B------:R-:W0:Y:S02]  /*4360*/  I2F.F64.U16 R4, R5 ;  /* 0x0000000500047312 */ /* 0x000e240000101800 */
[----:B0-----:R0:W-:Y:S01]  /*4370*/  STG.E.128 desc[UR36][R8.64], R4 ;  /* 0x0000000408007986 */ /* 0x0011e2000c101d24 */
[----:B------:R-:W-:Y:S05]  /*4380*/  BRA `(.L_x_7574) ;  /* 0x00000008003c7947 */ /* 0x000fea0003800000 */
.L_x_7582:
[----:B------:R-:W-:-:S13]  /*4390*/  ISETP.NE.AND P0, PT, R0, 0xf, PT ;  /* 0x0000000f0000780c */ /* 0x000fda0003f05270 */
[----:B------:R-:W-:Y:S05]  /*43a0*/  @!P0 BRA `(.L_x_7584) ;  /* 0x0000000000908947 */ /* 0x000fea0003800000 */
[----:B------:R-:W-:-:S13]  /*43b0*/  ISETP.NE.AND P0, PT, R0, 0x17, PT ;  /* 0x000000170000780c */ /* 0x000fda0003f05270 */
[----:B------:R-:W-:Y:S05]  /*43c0*/  @!P0 BRA `(.L_x_7585) ;  /* 0x0000000000448947 */ /* 0x000fea0003800000 */
[----:B------:R-:W-:-:S13]  /*43d0*/  ISETP.NE.AND P0, PT, R0, 0x18, PT ;  /* 0x000000180000780c */ /* 0x000fda0003f05270 */
[----:B------:R-:W-:Y:S05]  /*43e0*/  @P0 BRA `(.L_x_7573) ;  /* 0x0000000400880947 */ /* 0x000fea0003800000 */
[----:B------:R-:W-:Y:S01]  /*43f0*/  LOP3.LUT R5, R5, 0xff, RZ, 0xc0, !PT ;  /* 0x000000ff05057812 */ /* 0x000fe200078ec0ff */
[----:B------:R-:W-:Y:S01]  /*4400*/  BSSY.RECONVERGENT B0, `(.L_x_7586) ;  /* 0x000000b000007945 */ /* 0x000fe20003800200 */
[----:B------:R-:W-:-:S04]  /*4410*/  IMAD.MOV.U32 R3, RZ, RZ, 0x7f ;  /* 0x0000007fff037424 */ /* 0x000fc800078e00ff */
        /* <DEDUP_REMOVED lines=9> */
.L_x_7587:
[----:B------:R-:W-:Y:S05]  /*44b0*/  BSYNC.RECONVERGENT B0 ;  /* 0x0000000000007941 */ /* 0x000fea0003800200 */
.L_x_7586:
[----:B------:R0:W-:Y:S01]  /*44c0*/  STG.E.U8 desc[UR36][R8.64], R3 ;  /* 0x0000000308007986 */ /* 0x0001e2000c101124 */
[----:B------:R-:W-:Y:S05]  /*44d0*/  BRA `(.L_x_7574) ;  /* 0x0000000400e87947 */ /* 0x000fea0003800000 */
.L_x_7585:
[----:B------:R-:W-:-:S06]  /*44e0*/  LOP3.LUT R5, R5, 0xff, RZ, 0xc0, !PT ;  /* 0x000000ff05057812 */ /* 0x000fcc00078ec0ff */
        /* <DEDUP_REMOVED lines=16> */
.L_x_7584:
[----:B------:R-:W-:-:S04]  /*45f0*/  LOP3.LUT R5, R5, 0xff, RZ, 0xc0, !PT ;  /* 0x000000ff05057812 */ /* 0x000fc800078ec0ff */
[----:B------:R-:W0:Y:S02]  /*4600*/  I2F.U16 R0, R5 ;  /* 0x0000000500007306 */ /* 0x000e240000101000 */
[----:B0-----:R-:W-:-:S05]  /*4610*/  F2FP.BF16.F32.PACK_AB R0, RZ, R0 ;  /* 0x00000000ff00723e */ /* 0x001fca00000010ff */
[----:B------:R0:W-:Y:S01]  /*4620*/  STG.E.U16 desc[UR36][R8.64], R0 ;  /* 0x0000000008007986 */ /* 0x0001e2000c101524 */
[----:B------:R-:W-:Y:S05]  /*4630*/  BRA `(.L_x_7574) ;  /* 0x0000000400907947 */ /* 0x000fea0003800000 */
.L_x_7581:
        /* <DEDUP_REMOVED lines=8> */
[----:B------:R-:W-:-:S05]  /*46c0*/  LOP3.LUT R5, R5, 0xff, RZ, 0xc0, !PT ;  /* 0x000000ff05057812 */ /* 0x000fca00078ec0ff */
[----:B------:R0:W-:Y:S01]  /*46d0*/  STG.E.U16 desc[UR36][R8.64], R5 ;  /* 0x0000000508007986 */ /* 0x0001e2000c101524 */
[----:B------:R-:W-:Y:S05]  /*46e0*/  BRA `(.L_x_7574) ;  /* 0x0000000400647947 */ /* 0x000fea0003800000 */
.L_x_7590:
        /* <DEDUP_REMOVED lines=13> */
.L_x_7593:
[----:B------:R-:W-:-:S04]  /*47c0*/  SHF.R.U32.HI R0, RZ, 0x14, R5 ;  /* 0x00000014ff007819 */ /* 0x000fc80000011605 */
[----:B------:R-:W-:-:S04]  /*47d0*/  LOP3.LUT R0, R0, 0x1, RZ, 0xc0, !PT ;  /* 0x0000000100007812 */ /* 0x000fc800078ec0ff */
[----:B------:R-:W-:-:S04]  /*47e0*/  IADD3 R0, PT, PT, R5, 0x487ffff, R0 ;  /* 0x0487ffff05007810 */ /* 0x000fc80007ffe000 */
[----:B------:R-:W-:-:S04]  /*47f0*/  SHF.R.U32.HI R0, RZ, 0x14, R0 ;  /* 0x00000014ff007819 */ /* 0x000fc80000011600 */
[----:B------:R-:W-:-:S07]  /*4800*/  LOP3.LUT R0, R0, 0xff, RZ, 0xc0, !PT ;  /* 0x000000ff00007812 */ /* 0x000fce00078ec0ff */
.L_x_7594:
[----:B------:R-:W-:-:S07]  /*4810*/  PRMT R4, R0, 0x7610, R4 ;  /* 0x0000761000047816 */ /* 0x000fce0000000004 */
.L_x_7592:
[----:B------:R-:W-:Y:S05]  /*4820*/  BSYNC.RECONVERGENT B0 ;  /* 0x0000000000007941 */ /* 0x000fea0003800200 */
.L_x_7591:
[----:B------:R0:W-:Y:S01]  /*4830*/  STG.E.U8 desc[UR36][R8.64], R4 ;  /* 0x0000000408007986 */ /* 0x0001e2000c101124 */
[----:B------:R-:W-:Y:S05]  /*4840*/  BRA `(.L_x_7574) ;  /* 0x00000004000c7947 */ /* 0x000fea0003800000 */
.L_x_7589:
        /* <DEDUP_REMOVED lines=13> */
.L_x_7597:
[----:B------:R-:W-:-:S04]  /*4920*/  SHF.R.U32.HI R0, RZ, 0x15, R5 ;  /* 0x00000015ff007819 */ /* 0x000fc80000011605 */
[----:B------:R-:W-:-:S04]  /*4930*/  LOP3.LUT R0, R0, 0x1, RZ, 0xc0, !PT ;  /* 0x0000000100007812 */ /* 0x000fc800078ec0ff */
[----:B------:R-:W-:-:S04]  /*4940*/  IADD3 R0, PT, PT, R5, 0x88fffff, R0 ;  /* 0x088fffff05007810 */ /* 0x000fc80007ffe000 */
[----:B------:R-:W-:-:S04]  /*4950*/  SHF.R.U32.HI R0, RZ, 0x15, R0 ;  /* 0x00000015ff007819 */ /* 0x000fc80000011600 */
[----:B------:R-:W-:-:S07]  /*4960*/  LOP3.LUT R0, R0, 0xff, RZ, 0xc0, !PT ;  /* 0x000000ff00007812 */ /* 0x000fce00078ec0ff */
.L_x_7598:
[----:B------:R-:W-:-:S07]  /*4970*/  PRMT R4, R0, 0x7610, R4 ;  /* 0x0000761000047816 */ /* 0x000fce0000000004 */
.L_x_7596:
[----:B------:R-:W-:Y:S05]  /*4980*/  BSYNC.RECONVERGENT B0 ;  /* 0x0000000000007941 */ /* 0x000fea0003800200 */
.L_x_7595:
[----:B------:R0:W-:Y:S01]  /*4990*/  STG.E.U8 desc[UR36][R8.64], R4 ;  /* 0x0000000408007986 */ /* 0x0001e2000c101124 */
[----:B------:R-:W-:Y:S05]  /*49a0*/  BRA `(.L_x_7574) ;  /* 0x0000000000b47947 */ /* 0x000fea0003800000 */
.L_x_7588:
[----:B------:R-:W-:-:S13]  /*49b0*/  ISETP.NE.AND P0, PT, R0, 0x1c, PT ;  /* 0x0000001c0000780c */ /* 0x000fda0003f05270 */
[----:B------:R-:W-:Y:S05]  /*49c0*/  @!P0 BRA `(.L_x_7599) ;  /* 0x0000000000a48947 */ /* 0x000fea0003800000 */
[----:B------:R-:W-:-:S13]  /*49d0*/  ISETP.NE.AND P0, PT, R0, 0x1d, PT ;  /* 0x0000001d0000780c */ /* 0x000fda0003f05270 */
[----:B------:R-:W-:Y:S05]  /*49e0*/  @!P0 BRA `(.L_x_7600) ;  /* 0x00000000008c8947 */ /* 0x000fea0003800000 */
[----:B------:R-:W-:-:S13]  /*49f0*/  ISETP.NE.AND P0, PT, R0, 0x2c, PT ;  /* 0x0000002c0000780c */ /* 0x000fda0003f05270 */
[----:B------:R-:W-:Y:S05]  /*4a00*/  @!P0 BRA `(.L_x_7601) ;  /* 0x0000000000448947 */ /* 0x000fea0003800000 */
.L_x_7573:
[----:B------:R-:W-:Y:S01]  /*4a10*/  MOV R14, 0x0 ;  /* 0x00000000000e7802 */ /* 0x000fe20000000f00 */
[----:B------:R-:W0:Y:S01]  /*4a20*/  LDCU.64 UR6, c[0x4][0x148] ;  /* 0x01002900ff0677ac */ /* 0x000e220008000a00 */
[----:B------:R-:W-:Y:S02]  /*4a30*/  IMAD.MOV.U32 R8, RZ, RZ, 0x65 ;  /* 0x00000065ff087424 */ /* 0x000fe400078e00ff */
[----:B------:R-:W-:Y:S01]  /*4a40*/  IMAD.MOV.U32 R12, RZ, RZ, 0x1 ;  /* 0x00000001ff0c7424 */ /* 0x000fe200078e00ff */
[----:B------:R-:W2:Y:S01]  /*4a50*/  LDCU.64 UR8, c[0x4][0x150] ;  /* 0x01002a00ff0877ac */ /* 0x000ea20008000a00 */
[----:B------:R-:W1:Y:S01]  /*4a60*/  LDC.64 R14, c[0x4][R14] ;  /* 0x010000000e0e7b82 */ /* 0x000e620000000a00 */
[----:B------:R-:W-:Y:S01]  /*4a70*/  IMAD.MOV.U32 R13, RZ, RZ, RZ ;  /* 0x000000ffff0d7224 */ /* 0x000fe200078e00ff */
[----:B------:R-:W5:Y:S01]  /*4a80*/  LDCU.64 UR4, c[0x4][0x10] ;  /* 0x01000200ff0477ac */ /* 0x000f620008000a00 */
[----:B0-----:R-:W-:Y:S02]  /*4a90*/  IMAD.U32 R4, RZ, RZ, UR6 ;  /* 0x00000006ff047e24 */ /* 0x001fe4000f8e00ff */
[----:B------:R-:W-:-:S02]  /*4aa0*/  IMAD.U32 R5, RZ, RZ, UR7 ;  /* 0x00000007ff057e24 */ /* 0x000fc4000f8e00ff */
[----:B--234-:R-:W-:Y:S02]  /*4ab0*/  IMAD.U32 R6, RZ, RZ, UR8 ;  /* 0x00000008ff067e24 */ /* 0x01cfe4000f8e00ff */
[----:B------:R-:W-:Y:S02]  /*4ac0*/  IMAD.U32 R7, RZ, RZ, UR9 ;  /* 0x00000009ff077e24 */ /* 0x000fe4000f8e00ff */
[----:B-----5:R-:W-:Y:S02]  /*4ad0*/  IMAD.U32 R10, RZ, RZ, UR4 ;  /* 0x00000004ff0a7e24 */ /* 0x020fe4000f8e00ff */
[----:B------:R-:W-:-:S07]  /*4ae0*/  IMAD.U32 R11, RZ, RZ, UR5 ;  /* 0x00000005ff0b7e24 */ /* 0x000fce000f8e00ff */
[----:B------:R-:W-:-:S07]  /*4af0*/  LEPC R20, `(.L_x_7602) ;  /* 0x000000001014794e */ /* 0x000fce0000000000 */
[----:B-1----:R-:W-:Y:S05]  /*4b00*/  CALL.ABS.NOINC R14 ;  /* 0x000000000e007343 */ /* 0x002fea0003c00000 */
.L_x_7602:
[----:B------:R-:W-:Y:S05]  /*4b10*/  BRA `(.L_x_7574) ;  /* 0x0000000000587947 */ /* 0x000fea0003800000 */
.L_x_7601:
[----:B------:R-:W-:Y:S01]  /*4b20*/  LOP3.LUT R5, R5, 0xff, RZ, 0xc0, !PT ;  /* 0x000000ff05057812 */ /* 0x000fe200078ec0ff */
[----:B------:R-:W-:-:S05]  /*4b30*/  IMAD.MOV.U32 R3, RZ, RZ, 0xff ;  /* 0x000000ffff037424 */ /* 0x000fca00078e00ff */
[----:B------:R-:W0:Y:S02]  /*4b40*/  I2F.U16 R5, R5 ;  /* 0x0000000500057306 */ /* 0x000e240000101000 */
        /* <DEDUP_REMOVED lines=13> */
.L_x_7600:
[----:B------:R-:W-:Y:S01]  /*4c20*/  LOP3.LUT R4, R5, 0xff, RZ, 0xc0, !PT ;  /* 0x000000ff05047812 */ /* 0x000fe200078ec0ff */
[----:B------:R-:W-:-:S05]  /*4c30*/  IMAD.MOV.U32 R5, RZ, RZ, RZ ;  /* 0x000000ffff057224 */ /* 0x000fca00078e00ff */
[----:B------:R1:W-:Y:S01]  /*4c40*/  STG.E.64 desc[UR36][R8.64], R4 ;  /* 0x0000000408007986 */ /* 0x0003e2000c101b24 */
[----:B------:R-:W-:Y:S05]  /*4c50*/  BRA `(.L_x_7574) ;  /* 0x0000000000087947 */ /* 0x000fea0003800000 */
.L_x_7599:
[----:B------:R-:W-:-:S05]  /*4c60*/  LOP3.LUT R5, R5, 0xff, RZ, 0xc0, !PT ;  /* 0x000000ff05057812 */ /* 0x000fca00078ec0ff */
[----:B------:R0:W-:Y:S02]  /*4c70*/  STG.E desc[UR36][R8.64], R5 ;  /* 0x0000000508007986 */ /* 0x0001e4000c101924 */
.L_x_7574:
[----:B------:R-:W-:Y:S05]  /*4c80*/  BSYNC.RECONVERGENT B6 ;  /* 0x0000000000067941 */ /* 0x000fea0003800200 */
.L_x_7568:
[----:B------:R-:W-:-:S13]  /*4c90*/  ISETP.GE.AND P0, PT, R2, R22, PT ;  /* 0x000000160200720c */ /* 0x000fda0003f06270 */
[----:B------:R-:W-:Y:S05]  /*4ca0*/  @P0 BREAK.RELIABLE B7 ;  /* 0x0000000000070942 */ /* 0x000fea0003800100 */
[----:B------:R-:W-:Y:S05]  /*4cb0*/  @P0 BRA `(.L_x_7603) ;  /* 0x0000001c00700947 */ /* 0x000fea0003800000 */
[----:B------:R-:W5:Y:S01]  /*4cc0*/  LDCU UR4, c[0x0][0x3a8] ;  /* 0x00007500ff0477ac */ /* 0x000f620008000800 */
[----:B01----:R-:W0:Y:S01]  /*4cd0*/  LDC.64 R8, c[0x0][0x388] ;  /* 0x0000e200ff087b82 */ /* 0x003e220000000a00 */
        /* <DEDUP_REMOVED lines=19> */
.L_x_7608:
[----:B------:R0:W-:Y:S01]  /*4e10*/  STG.E.U8 desc[UR36][R8.64], R18 ;  /* 0x0000001208007986 */ /* 0x0001e2000c101124 */
[----:B------:R-:W-:Y:S05]  /*4e20*/  BRA `(.L_x_7610) ;  /* 0x0000000c004c7947 */ /* 0x000fea0003800000 */
.L_x_7607:
        /* <DEDUP_REMOVED lines=10> */
.L_x_7612:
[----:B------:R-:W-:-:S05]  /*4ed0*/  LOP3.LUT R3, R18, 0xff, RZ, 0xc0, !PT ;  /* 0x000000ff12037812 */ /* 0x000fca00078ec0ff */
[----:B------:R0:W-:Y:S01]  /*4ee0*/  STG.E desc[UR36][R8.64], R3 ;  /* 0x0000000308007986 */ /* 0x0001e2000c101924 */
[----:B------:R-:W-:Y:S05]  /*4ef0*/  BRA `(.L_x_7610) ;  /* 0x0000000c00187947 */ /* 0x000fea0003800000 */
.L_x_7611:
[----:B------:R-:W-:-:S05]  /*4f00*/  LOP3.LUT R3, R18, 0xff, RZ, 0xc0, !PT ;  /* 0x000000ff12037812 */ /* 0x000fca00078ec0ff */
[----:B------:R0:W-:Y:S01]  /*4f10*/  STG.E.U16 desc[UR36][R8.64], R3 ;  /* 0x0000000308007986 */ /* 0x0001e2000c101524 */
[----:B------:R-:W-:Y:S05]  /*4f20*/  BRA `(.L_x_7610) ;  /* 0x0000000c000c7947 */ /* 0x000fea0003800000 */
.L_x_7606:
        /* <DEDUP_REMOVED lines=10> */
.L_x_7614:
[----:B------:R-:W-:-:S04]  /*4fd0*/  LOP3.LUT R18, R18, 0xff, RZ, 0xc0, !PT ;  /* 0x000000ff12127812 */ /* 0x000fc800078ec0ff */
[----:B------:R-:W0:Y:S02]  /*4fe0*/  I2F.U16 R0, R18 ;  /* 0x0000001200007306 */ /* 0x000e240000101000 */
[----:B0-----:R-:W-:-:S05]  /*4ff0*/  F2FP.F16.F32.PACK_AB R0, RZ, R0 ;  /* 0x00000000ff00723e */ /* 0x001fca00000000ff */
[----:B------:R0:W-:Y:S01]  /*5000*/  STG.E.U16 desc[UR36][R8.64], R0 ;  /* 0x0000000008007986 */ /* 0x0001e2000c101524 */
[----:B------:R-:W-:Y:S05]  /*5010*/  BRA `(.L_x_7610) ;  /* 0x0000000800d07947 */ /* 0x000fea0003800000 */
.L_x_7613:
[----:B------:R-:W-:-:S13]  /*5020*/  ISETP.NE.AND P0, PT, R0, 0x7, PT ;  /* 0x000000070000780c */ /* 0x000fda0003f05270 */
[----:B------:R-:W-:Y:S05]  /*5030*/  @!P0 BRA `(.L_x_7615) ;  /* 0x00000000003c8947 */ /* 0x000fea0003800000 */
[----:B------:R-:W-:-:S13]  /*5040*/  ISETP.NE.AND P0, PT, R0, 0x8, PT ;  /* 0x000000080000780c */ /* 0x000fda0003f05270 */
[----:B------:R-:W-:Y:S05]  /*5050*/  @!P0 BRA `(.L_x_7616) ;  /* 0x00000000001c8947 */ /* 0x000fea0003800000 */
[----:B------:R-:W-:-:S13]  /*5060*/  ISETP.NE.AND P0, PT, R0, 0x9, PT ;  /* 0x000000090000780c */ /* 0x000fda0003f05270 */
[----:B------:R-:W-:Y:S05]  /*5070*/  @P0 BRA `(.L_x_7609) ;  /* 0x0000000400e00947 */ /* 0x000fea0003800000 */
[----:B------:R-:W-:Y:S01]  /*5080*/  LOP3.LUT R18, R18, 0xff, RZ, 0xc0, !PT ;  /* 0x000000ff12127812 */ /* 0x000fe200078ec0ff */
[----:B------:R-:W-:-:S03]  /*5090*/  IMAD.MOV.U32 R5, RZ, RZ, RZ ;  /* 0x000000ffff057224 */ /* 0x000fc600078e00ff */
[----:B------:R-:W0:Y:S02]  /*50a0*/  I2F.U16 R4, R18 ;  /* 0x0000001200047306 */ /* 0x000e240000101000 */
[----:B0-----:R0:W-:Y:S01]  /*50b0*/  STG.E.64 desc[UR36][R8.64], R4 ;  /* 0x0000000408007986 */ /* 0x0011e2000c101b24 */
[----:B------:R-:W-:Y:S05]  /*50c0*/  BRA `(.L_x_7610) ;  /* 0x0000000800a47947 */ /* 0x000fea0003800000 */
.L_x_7616:
[----:B------:R-:W-:-:S06]  /*50d0*/  LOP3.LUT R18, R18, 0xff, RZ, 0xc0, !PT ;  /* 0x000000ff12127812 */ /* 0x000fcc00078ec0ff */
[----:B------:R-:W0:Y:S02]  /*50e0*/  I2F.U16 R18, R18 ;  /* 0x0000001200127306 */ /* 0x000e240000101000 */
[----:B0-----:R-:W-:-:S04]  /*50f0*/  F2FP.F16.F32.PACK_AB R3, RZ, R18 ;  /* 0x00000012ff03723e */ /* 0x001fc800000000ff */
[----:B------:R-:W-:-:S05]  /*5100*/  PRMT R3, R3, 0x5410, RZ ;  /* 0x0000541003037816 */ /* 0x000fca00000000ff */
[----:B------:R0:W-:Y:S01]  /*5110*/  STG.E desc[UR36][R8.64], R3 ;  /* 0x0000000308007986 */ /* 0x0001e2000c101924 */
[----:B------:R-:W-:Y:S05]  /*5120*/  BRA `(.L_x_7610) ;  /* 0x00000008008c7947 */ /* 0x000fea0003800000 */
.L_x_7615:
[----:B------:R-:W-:-:S06]  /*5130*/  LOP3.LUT R4, R18, 0xff, RZ, 0xc0, !PT ;  /* 0x000000ff12047812 */ /* 0x000fcc00078ec0ff */
[----:B------:R-:W0:Y:S02]  /*5140*/  I2F.F64.U16 R4, R4 ;  /* 0x0000000400047312 */ /* 0x000e240000101800 */
[----:B0-----:R0:W-:Y:S01]  /*5150*/  STG.E.64 desc[UR36][R8.64], R4 ;  /* 0x0000000408007986 */ /* 0x0011e2000c101b24 */
[----:B------:R-:W-:Y:S05]  /*5160*/  BRA `(.L_x_7610) ;  /* 0x00000008007c7947 */ /* 0x000fea0003800000 */
.L_x_7605:
        /* <DEDUP_REMOVED lines=13> */
.L_x_7620:
        /* <DEDUP_REMOVED lines=17> */
.L_x_7623:
[----:B------:R-:W-:-:S07]  /*5350*/  PRMT R4, R0, 0x7610, R4 ;  /* 0x0000761000047816 */ /* 0x000fce0000000004 */
.L_x_7622:
[----:B------:R-:W-:Y:S05]  /*5360*/  BSYNC.RECONVERGENT B0 ;  /* 0x0000000000007941 */ /* 0x000fea0003800200 */
.L_x_7621:
[----:B------:R0:W-:Y:S01]  /*5370*/  STG.E.U8 desc[UR36][R8.64], R4 ;  /* 0x0000000408007986 */ /* 0x0001e2000c101124 */
[----:B------:R-:W-:Y:S05]  /*5380*/  BRA `(.L_x_7610) ;  /* 0x0000000400f47947 */ /* 0x000fea0003800000 */
.L_x_7619:
        /* <DEDUP_REMOVED lines=17> */
.L_x_7626:
[----:B------:R-:W-:-:S07]  /*54a0*/  PRMT R4, R0, 0x7610, R4 ;  /* 0x0000761000047816 */ /* 0x000fce0000000004 */
.L_x_7625:
[----:B------:R-:W-:Y:S05]  /*54b0*/  BSYNC.RECONVERGENT B0 ;  /* 0x0000000000007941 */ /* 0x000fea0003800200 */
.L_x_7624:
[----:B------:R0:W-:Y:S01]  /*54c0*/  STG.E.U8 desc[UR36][R8.64], R4 ;  /* 0x0000000408007986 */ /* 0x0001e2000c101124 */
[----:B------:R-:W-:Y:S05]  /*54d0*/  BRA `(.L_x_7610) ;  /* 0x0000000400a07947 */ /* 0x000fea0003800000 */
.L_x_7618:
[----:B------:R-:W-:-:S13]  /*54e0*/  ISETP.NE.AND P0, PT, R0, 0x1c, PT ;  /* 0x0000001c0000780c */ /* 0x000fda0003f05270 */
[----:B------:R-:W-:Y:S05]  /*54f0*/  @!P0 BRA `(.L_x_7627) ;  /* 0x0000000000608947 */ /* 0x000fea0003800000 */
[----:B------:R-:W-:-:S13]  /*5500*/  ISETP.NE.AND P0, PT, R0, 0x1d, PT ;  /* 0x0000001d0000780c */ /* 0x000fda0003f05270 */
[----:B------:R-:W-:Y:S05]  /*5510*/  @!P0 BRA `(.L_x_7628) ;  /* 0x0000000000488947 */ /* 0x000fea0003800000 */
[----:B------:R-:W-:-:S13]  /*5520*/  ISETP.NE.AND P0, PT, R0, 0x2c, PT ;  /* 0x0000002c0000780c */ /* 0x000fda0003f05270 */
[----:B------:R-:W-:Y:S05]  /*5530*/  @P0 BRA `(.L_x_7609) ;  /* 0x0000000000b00947 */ /* 0x000fea0003800000 */
[----:B------:R-:W-:-:S04]  /*5540*/  LOP3.LUT R18, R18, 0xff, RZ, 0xc0, !PT ;  /* 0x000000ff12127812 */ /* 0x000fc800078ec0ff */
[----:B------:R-:W0:Y:S02]  /*5550*/  I2F.U16 R3, R18 ;  /* 0x0000001200037306 */ /* 0x000e240000101000 */
        /* <DEDUP_REMOVED lines=14> */
.L_x_7628:
[----:B------:R-:W-:Y:S01]  /*5640*/  LOP3.LUT R4, R18, 0xff, RZ, 0xc0, !PT ;  /* 0x000000ff12047812 */ /* 0x000fe200078ec0ff */
[----:B------:R-:W-:-:S05]  /*5650*/  IMAD.MOV.U32 R5, RZ, RZ, RZ ;  /* 0x000000ffff057224 */ /* 0x000fca00078e00ff */
[----:B------:R0:W-:Y:S01]  /*5660*/  STG.E.64 desc[UR36][R8.64], R4 ;  /* 0x0000000408007986 */ /* 0x0001e2000c101b24 */
[----:B------:R-:W-:Y:S05]  /*5670*/  BRA `(.L_x_7610) ;  /* 0x0000000400387947 */ /* 0x000fea0003800000 */
.L_x_7627:
[----:B------:R-:W-:-:S05]  /*5680*/  LOP3.LUT R3, R18, 0xff, RZ, 0xc0, !PT ;  /* 0x000000ff12037812 */ /* 0x000fca00078ec0ff */
[----:B------:R0:W-:Y:S01]  /*5690*/  STG.E desc[UR36][R8.64], R3 ;  /* 0x0000000308007986 */ /* 0x0001e2000c101924 */
[----:B------:R-:W-:Y:S05]  /*56a0*/  BRA `(.L_x_7610) ;  /* 0x00000004002c7947 */ /* 0x000fea0003800000 */
.L_x_7617:
        /* <DEDUP_REMOVED lines=10> */
.L_x_7630:
[----:B------:R-:W-:Y:S02]  /*5750*/  LOP3.LUT R4, R18, 0xff, RZ, 0xc0, !PT ;  /* 0x000000ff12047812 */ /* 0x000fe400078ec0ff */
[----:B--234-:R-:W-:-:S04]  /*5760*/  CS2R R6, SRZ ;  /* 0x0000000000067805 */ /* 0x01cfc8000001ff00 */
[----:B------:R-:W0:Y:S02]  /*5770*/  I2F.F64.U16 R4, R4 ;  /* 0x0000000400047312 */ /* 0x000e240000101800 */
[----:B0-----:R0:W-:Y:S01]  /*5780*/  STG.E.128 desc[UR36][R8.64], R4 ;  /* 0x0000000408007986 */ /* 0x0011e2000c101d24 */
[----:B------:R-:W-:Y:S05]  /*5790*/  BRA `(.L_x_7610) ;  /* 0x0000000000f07947 */ /* 0x000fea0003800000 */
.L_x_7629:
[----:B------:R-:W-:-:S13]  /*57a0*/  ISETP.NE.AND P0, PT, R0, 0xf, PT ;  /* 0x0000000f0000780c */ /* 0x000fda0003f05270 */
[----:B------:R-:W-:Y:S05]  /*57b0*/  @!P0 BRA `(.L_x_7631) ;  /* 0x0000000000d88947 */ /* 0x000fea0003800000 */
[----:B------:R-:W-:-:S13]  /*57c0*/  ISETP.NE.AND P0, PT, R0, 0x17, PT ;  /* 0x000000170000780c */ /* 0x000fda0003f05270 */
[----:B------:R-:W-:Y:S05]  /*57d0*/  @!P0 BRA `(.L_x_7632) ;  /* 0x0000000000888947 */ /* 0x000fea0003800000 */
[----:B------:R-:W-:-:S13]  /*57e0*/  ISETP.NE.AND P0, PT, R0, 0x18, PT ;  /* 0x000000180000780c */ /* 0x000fda0003f05270 */
[----:B------:R-:W-:Y:S05]  /*57f0*/  @!P0 BRA `(.L_x_7633) ;  /* 0x0000000000448947 */ /* 0x000fea0003800000 */
.L_x_7609:
        /* <DEDUP_REMOVED lines=16> */
.L_x_7634:
[----:B------:R-:W-:Y:S05]  /*5900*/  BRA `(.L_x_7610) ;  /* 0x0000000000947947 */ /* 0x000fea0003800000 */
.L_x_7633:
        /* <DEDUP_REMOVED lines=12> */
.L_x_7636:
[----:B------:R-:W-:Y:S05]  /*59d0*/  BSYNC.RECONVERGENT B0 ;  /* 0x0000000000007941 */ /* 0x000fea0003800200 */
.L_x_7635:
[----:B------:R1:W-:Y:S01]  /*59e0*/  STG.E.U8 desc[UR36][R8.64], R3 ;  /* 0x0000000308007986 */ /* 0x0003e2000c101124 */
[----:B------:R-:W-:Y:S05]  /*59f0*/  BRA `(.L_x_7610) ;  /* 0x0000000000587947 */ /* 0x000fea0003800000 */
.L_x_7632:
        /* <DEDUP_REMOVED lines=13> */
.L_x_7637:
[----:B------:R-:W-:Y:S01]  /*5ad0*/  IMAD.MOV.U32 R3, RZ, RZ, 0x7f ;  /* 0x0000007fff037424 */ /* 0x000fe200078e00ff */
[----:B------:R-:W-:-:S04]  /*5ae0*/  ISETP.GT.U32.AND P0, PT, R5, 0x7f800000, PT ;  /* 0x7f8000000500780c */ /* 0x000fc80003f04070 */
[----:B------:R-:W-:-:S05]  /*5af0*/  SEL R3, R3, 0x7c, P0 ;  /* 0x0000007c03037807 */ /* 0x000fca0000000000 */
[----:B------:R0:W-:Y:S01]  /*5b00*/  STG.E.U8 desc[UR36][R8.64], R3 ;  /* 0x0000000308007986 */ /* 0x0001e2000c101124 */
[----:B------:R-:W-:Y:S05]  /*5b10*/  BRA `(.L_x_7610) ;  /* 0x0000000000107947 */ /* 0x000fea0003800000 */
.L_x_7631:
[----:B------:R-:W-:-:S04]  /*5b20*/  LOP3.LUT R18, R18, 0xff, RZ, 0xc0, !PT ;  /* 0x000000ff12127812 */ /* 0x000fc800078ec0ff */
[----:B------:R-:W0:Y:S02]  /*5b30*/  I2F.U16 R0, R18 ;  /* 0x0000001200007306 */ /* 0x000e240000101000 */
[----:B0-----:R-:W-:-:S05]  /*5b40*/  F2FP.BF16.F32.PACK_AB R0, RZ, R0 ;  /* 0x00000000ff00723e */ /* 0x001fca00000010ff */
[----:B------:R0:W-:Y:S02]  /*5b50*/  STG.E.U16 desc[UR36][R8.64], R0 ;  /* 0x0000000008007986 */ /* 0x0001e4000c101524 */
.L_x_7610:
[----:B------:R-:W-:Y:S05]  /*5b60*/  BSYNC.RECONVERGENT B6 ;  /* 0x0000000000067941 */ /* 0x000fea0003800200 */
.L_x_7604:
[----:B------:R-:W-:-:S07]  /*5b70*/  VIADD R2, R2, 0x80 ;  /* 0x0000008002027836 */ /* 0x000fce0000000000 */
.L_x_7567:
[----:B------:R-:W-:-:S13]  /*5b80*/  ISETP.GE.AND P0, PT, R2, R22, PT ;  /* 0x000000160200720c */ /* 0x000fda0003f06270 */
[----:B------:R-:W-:Y:S05]  /*5b90*/  @P0 BREAK.RELIABLE B7 ;  /* 0x0000000000070942 */ /* 0x000fea0003800100 */
[----:B------:R-:W-:Y:S05]  /*5ba0*/  @P0 BRA `(.L_x_7603) ;  /* 0x0000000c00b40947 */ /* 0x000fea0003800000 */
[----:B------:R-:W-:Y:S05]  /*5bb0*/  BSYNC.RELIABLE B7 ;  /* 0x0000000000077941 */ /* 0x000fea0003800100 */
.L_x_7566:
        /* <DEDUP_REMOVED lines=21> */
.L_x_7642:
[----:B------:R0:W-:Y:S01]  /*5d10*/  STG.E.U8 desc[UR36][R8.64], R17 ;  /* 0x0000001108007986 */ /* 0x0001e2000c101124 */
[----:B------:R-:W-:Y:S05]  /*5d20*/  BRA `(.L_x_7644) ;  /* 0x0000000c004c7947 */ /* 0x000fea0003800000 */
.L_x_7641:
        /* <DEDUP_REMOVED lines=10> */
.L_x_7646:
[----:B------:R-:W-:-:S05]  /*5dd0*/  LOP3.LUT R17, R17, 0xff, RZ, 0xc0, !PT ;  /* 0x000000ff11117812 */ /* 0x000fca00078ec0ff */
[----:B------:R0:W-:Y:S01]  /*5de0*/  STG.E desc[UR36][R8.64], R17 ;  /* 0x0000001108007986 */ /* 0x0001e2000c101924 */
[----:B------:R-:W-:Y:S05]  /*5df0*/  BRA `(.L_x_7644) ;  /* 0x0000000c00187947 */ /* 0x000fea0003800000 */
.L_x_7645:
[----:B------:R-:W-:-:S05]  /*5e00*/  LOP3.LUT R17, R17, 0xff, RZ, 0xc0, !PT ;  /* 0x000000ff11117812 */ /* 0x000fca00078ec0ff */
[----:B------:R0:W-:Y:S01]  /*5e10*/  STG.E.U16 desc[UR36][R8.64], R17 ;  /* 0x0000001108007986 */ /* 0x0001e2000c101524 */
[----:B------:R-:W-:Y:S05]  /*5e20*/  BRA `(.L_x_7644) ;  /* 0x0000000c000c7947 */ /* 0x000fea0003800000 */
.L_x_7640:
        /* <DEDUP_REMOVED lines=10> */
.L_x_7648:
[----:B------:R-:W-:-:S04]  /*5ed0*/  LOP3.LUT R17, R17, 0xff, RZ, 0xc0, !PT ;  /* 0x000000ff11117812 */ /* 0x000fc800078ec0ff */
[----:B------:R-:W0:Y:S02]  /*5ee0*/  I2F.U16 R0, R17 ;  /* 0x0000001100007306 */ /* 0x000e240000101000 */
[----:B0-----:R-:W-:-:S05]  /*5ef0*/  F2FP.F16.F32.PACK_AB R0, RZ, R0 ;  /* 0x00000000ff00723e */ /* 0x001fca00000000ff */
[----:B------:R0:W-:Y:S01]  /*5f00*/  STG.E.U16 desc[UR36][R8.64], R0 ;  /* 0x0000000008007986 */ /* 0x0001e2000c101524 */
[----:B------:R-:W-:Y:S05]  /*5f10*/  BRA `(.L_x_7644) ;  /* 0x0000000800d07947 */ /* 0x000fea0003800000 */
.L_x_7647:
        /* <DEDUP_REMOVED lines=11> */
.L_x_7650:
[----:B------:R-:W-:-:S06]  /*5fd0*/  LOP3.LUT R17, R17, 0xff, RZ, 0xc0, !PT ;  /* 0x000000ff11117812 */ /* 0x000fcc00078ec0ff */
[----:B------:R-:W0:Y:S02]  /*5fe0*/  I2F.U16 R17, R17 ;  /* 0x0000001100117306 */ /* 0x000e240000101000 */
[----:B0-----:R-:W-:-:S04]  /*5ff0*/  F2FP.F16.F32.PACK_AB R3, RZ, R17 ;  /* 0x00000011ff03723e */ /* 0x001fc800000000ff */
[----:B------:R-:W-:-:S05]  /*6000*/  PRMT R3, R3, 0x5410, RZ ;  /* 0x0000541003037816 */ /* 0x000fca00000000ff */
[----:B------:R0:W-:Y:S01]  /*6010*/  STG.E desc[UR36][R8.64], R3 ;  /* 0x0000000308007986 */ /* 0x0001e2000c101924 */
[----:B------:R-:W-:Y:S05]  /*6020*/  BRA `(.L_x_7644) ;  /* 0x00000008008c7947 */ /* 0x000fea0003800000 */
.L_x_7649:
[----:B------:R-:W-:-:S06]  /*6030*/  LOP3.LUT R4, R17, 0xff, RZ, 0xc0, !PT ;  /* 0x000000ff11047812 */ /* 0x000fcc00078ec0ff */
[----:B------:R-:W0:Y:S02]  /*6040*/  I2F.F64.U16 R4, R4 ;  /* 0x0000000400047312 */ /* 0x000e240000101800 */
[----:B0-----:R0:W-:Y:S01]  /*6050*/  STG.E.64 desc[UR36][R8.64], R4 ;  /* 0x0000000408007986 */ /* 0x0011e2000c101b24 */
[----:B------:R-:W-:Y:S05]  /*6060*/  BRA `(.L_x_7644) ;  /* 0x00000008007c7947 */ /* 0x000fea0003800000 */
.L_x_7639:
        /* <DEDUP_REMOVED lines=13> */
.L_x_7654:
        /* <DEDUP_REMOVED lines=17> */
.L_x_7657:
[----:B------:R-:W-:-:S07]  /*6250*/  PRMT R4, R0, 0x7610, R4 ;  /* 0x0000761000047816 */ /* 0x000fce0000000004 */
.L_x_7656:
[----:B------:R-:W-:Y:S05]  /*6260*/  BSYNC.RECONVERGENT B0 ;  /* 0x0000000000007941 */ /* 0x000fea0003800200 */
.L_x_7655:
[----:B------:R0:W-:Y:S01]  /*6270*/  STG.E.U8 desc[UR36][R8.64], R4 ;  /* 0x0000000408007986 */ /* 0x0001e2000c101124 */
[----:B------:R-:W-:Y:S05]  /*6280*/  BRA `(.L_x_7644) ;  /* 0x0000000400f47947 */ /* 0x000fea0003800000 */
.L_x_7653:
        /* <DEDUP_REMOVED lines=17> */
.L_x_7660:
[----:B------:R-:W-:-:S07]  /*63a0*/  PRMT R4, R0, 0x7610, R4 ;  /* 0x0000761000047816 */ /* 0x000fce0000000004 */
.L_x_7659:
[----:B------:R-:W-:Y:S05]  /*63b0*/  BSYNC.RECONVERGENT B0 ;  /* 0x0000000000007941 */ /* 0x000fea0003800200 */
.L_x_7658:
[----:B------:R0:W-:Y:S01]  /*63c0*/  STG.E.U8 desc[UR36][R8.64], R4 ;  /* 0x0000000408007986 */ /* 0x0001e2000c101124 */
[----:B------:R-:W-:Y:S05]  /*63d0*/  BRA `(.L_x_7644) ;  /* 0x0000000400a07947 */ /* 0x000fea0003800000 */
.L_x_7652:
[----:B------:R-:W-:-:S13]  /*63e0*/  ISETP.NE.AND P0, PT, R0, 0x1c, PT ;  /* 0x0000001c0000780c */ /* 0x000fda0003f05270 */
[----:B------:R-:W-:Y:S05]  /*63f0*/  @!P0 BRA `(.L_x_7661) ;  /* 0x0000000000608947 */ /* 0x000fea0003800000 */
[----:B------:R-:W-:-:S13]  /*6400*/  ISETP.NE.AND P0, PT, R0, 0x1d, PT ;  /* 0x0000001d0000780c */ /* 0x000fda0003f05270 */
[----:B------:R-:W-:Y:S05]  /*6410*/  @!P0 BRA `(.L_x_7662) ;  /* 0x0000000000488947 */ /* 0x000fea0003800000 */
[----:B------:R-:W-:-:S13]  /*6420*/  ISETP.NE.AND P0, PT, R0, 0x2c, PT ;  /* 0x0000002c0000780c */ /* 0x000fda0003f05270 */
[----:B------:R-:W-:Y:S05]  /*6430*/  @P0 BRA `(.L_x_7643) ;  /* 0x0000000000b00947 */ /* 0x000fea0003800000 */
        /* <DEDUP_REMOVED lines=16> */
.L_x_7662:
[----:B------:R-:W-:Y:S01]  /*6540*/  LOP3.LUT R4, R17, 0xff, RZ, 0xc0, !PT ;  /* 0x000000ff11047812 */ /* 0x000fe200078ec0ff */
[----:B------:R-:W-:-:S05]  /*6550*/  IMAD.MOV.U32 R5, RZ, RZ, RZ ;  /* 0x000000ffff057224 */ /* 0x000fca00078e00ff */
[----:B------:R0:W-:Y:S01]  /*6560*/  STG.E.64 desc[UR36][R8.64], R4 ;  /* 0x0000000408007986 */ /* 0x0001e2000c101b24 */
[----:B------:R-:W-:Y:S05]  /*6570*/  BRA `(.L_x_7644) ;  /* 0x0000000400387947 */ /* 0x000fea0003800000 */
.L_x_7661:
[----:B------:R-:W-:-:S05]  /*6580*/  LOP3.LUT R17, R17, 0xff, RZ, 0xc0, !PT ;  /* 0x000000ff11117812 */ /* 0x000fca00078ec0ff */
[----:B------:R0:W-:Y:S01]  /*6590*/  STG.E desc[UR36][R8.64], R17 ;  /* 0x0000001108007986 */ /* 0x0001e2000c101924 */
[----:B------:R-:W-:Y:S05]  /*65a0*/  BRA `(.L_x_7644) ;  /* 0x00000004002c7947 */ /* 0x000fea0003800000 */
.L_x_7651:
        /* <DEDUP_REMOVED lines=10> */
.L_x_7664:
[----:B------:R-:W-:Y:S02]  /*6650*/  LOP3.LUT R4, R17, 0xff, RZ, 0xc0, !PT ;  /* 0x000000ff11047812 */ /* 0x000fe400078ec0ff */
[----:B--234-:R-:W-:-:S04]  /*6660*/  CS2R R6, SRZ ;  /* 0x0000000000067805 */ /* 0x01cfc8000001ff00 */
[----:B------:R-:W0:Y:S02]  /*6670*/  I2F.F64.U16 R4, R4 ;  /* 0x0000000400047312 */ /* 0x000e240000101800 */
[----:B0-----:R0:W-:Y:S01]  /*6680*/  STG.E.128 desc[UR36][R8.64], R4 ;  /* 0x0000000408007986 */ /* 0x0011e2000c101d24 */
[----:B------:R-:W-:Y:S05]  /*6690*/  BRA `(.L_x_7644) ;  /* 0x0000000000f07947 */ /* 0x000fea0003800000 */
.L_x_7663:
[----:B------:R-:W-:-:S13]  /*66a0*/  ISETP.NE.AND P0, PT, R0, 0xf, PT ;  /* 0x0000000f0000780c */ /* 0x000fda0003f05270 */
[----:B------:R-:W-:Y:S05]  /*66b0*/  @!P0 BRA `(.L_x_7665) ;  /* 0x0000000000d88947 */ /* 0x000fea0003800000 */
[----:B------:R-:W-:-:S13]  /*66c0*/  ISETP.NE.AND P0, PT, R0, 0x17, PT ;  /* 0x000000170000780c */ /* 0x000fda0003f05270 */
[----:B------:R-:W-:Y:S05]  /*66d0*/  @!P0 BRA `(.L_x_7666) ;  /* 0x0000000000888947 */ /* 0x000fea0003800000 */
[----:B------:R-:W-:-:S13]  /*66e0*/  ISETP.NE.AND P0, PT, R0, 0x18, PT ;  /* 0x000000180000780c */ /* 0x000fda0003f05270 */
[----:B------:R-:W-:Y:S05]  /*66f0*/  @!P0 BRA `(.L_x_7667) ;  /* 0x0000000000448947 */ /* 0x000fea0003800000 */
.L_x_7643:
        /* <DEDUP_REMOVED lines=16> */
.L_x_7668:
[----:B------:R-:W-:Y:S05]  /*6800*/  BRA `(.L_x_7644) ;  /* 0x0000000000947947 */ /* 0x000fea0003800000 */
.L_x_7667:
        /* <DEDUP_REMOVED lines=12> */
.L_x_7670:
[----:B------:R-:W-:Y:S05]  /*68d0*/  BSYNC.RECONVERGENT B0 ;  /* 0x0000000000007941 */ /* 0x000fea0003800200 */
.L_x_7669:
[----:B------:R1:W-:Y:S01]  /*68e0*/  STG.E.U8 desc[UR36][R8.64], R3 ;  /* 0x0000000308007986 */ /* 0x0003e2000c101124 */
[----:B------:R-:W-:Y:S05]  /*68f0*/  BRA `(.L_x_7644) ;  /* 0x0000000000587947 */ /* 0x000fea0003800000 */
.L_x_7666:
[----:B------:R-:W-:-:S06]  /*6900*/  LOP3.LUT R17, R17, 0xff, RZ, 0xc0, !PT ;  /* 0x000000ff11117812 */ /* 0x000fcc00078ec0ff */
[----:B------:R-:W0:Y:S02]  /*6910*/  I2F.U16 R17, R17 ;  /* 0x0000001100117306 */ /* 0x000e240000101000 */
[----:B0-----:R-:W-:-:S13]  /*6920*/  ISETP.GT.U32.AND P0, PT, R17, 0x477fffff, PT ;  /* 0x477fffff1100780c */ /* 0x001fda0003f04070 */
[----:B------:R-:W-:Y:S05]  /*6930*/  @P0 BRA `(.L_x_7671) ;  /* 0x0000000000240947 */ /* 0x000fea0003800000 */
[----:B------:R-:W-:-:S13]  /*6940*/  ISETP.GE.U32.AND P0, PT, R17, 0x38800000, PT ;  /* 0x388000001100780c */ /* 0x000fda0003f06070 */
[----:B------:R-:W-:Y:S01]  /*6950*/  @P0 SHF.R.U32.HI R0, RZ, 0x15, R17 ;  /* 0x00000015ff000819 */ /* 0x000fe20000011611 */
[----:B------:R-:W-:-:S03]  /*6960*/  @!P0 FADD.FTZ R5, R17, 128 ;  /* 0x4300000011058421 */ /* 0x000fc60000010000 */
[----:B------:R-:W-:-:S04]  /*6970*/  @P0 LOP3.LUT R0, R0, 0x1, RZ, 0xc0, !PT ;  /* 0x0000000100000812 */ /* 0x000fc800078ec0ff */
[----:B------:R-:W-:-:S04]  /*6980*/  @P0 IADD3 R0, PT, PT, R17, 0x80fffff, R0 ;  /* 0x080fffff11000810 */ /* 0x000fc80007ffe000 */
[----:B------:R-:W-:-:S05]  /*6990*/  @P0 SHF.R.U32.HI R3, RZ, 0x15, R0 ;  /* 0x00000015ff030819 */ /* 0x000fca0000011600 */
[----:B------:R0:W-:Y:S04]  /*69a0*/  @P0 STG.E.U8 desc[UR36][R8.64], R3 ;  /* 0x0000000308000986 */ /* 0x0001e8000c101124 */
[----:B------:R0:W-:Y:S01]  /*69b0*/  @!P0 STG.E.U8 desc[UR36][R8.64], R5 ;  /* 0x0000000508008986 */ /* 0x0001e2000c101124 */
[----:B------:R-:W-:Y:S05]  /*69c0*/  BRA `(.L_x_7644) ;  /* 0x0000000000247947 */ /* 0x000fea0003800000 */
.L_x_7671:
[----:B------:R-:W-:Y:S01]  /*69d0*/  IMAD.MOV.U32 R3, RZ, RZ, 0x7f ;  /* 0x0000007fff037424 */ /* 0x000fe200078e00ff */
[----:B------:R-:W-:-:S04]  /*69e0*/  ISETP.GT.U32.AND P0, PT, R17, 0x7f800000, PT ;  /* 0x7f8000001100780c */ /* 0x000fc80003f04070 */
[----:B------:R-:W-:-:S05]  /*69f0*/  SEL R3, R3, 0x7c, P0 ;  /* 0x0000007c03037807 */ /* 0x000fca0000000000 */
[----:B------:R0:W-:Y:S01]  /*6a00*/  STG.E.U8 desc[UR36][R8.64], R3 ;  /* 0x0000000308007986 */ /* 0x0001e2000c101124 */
[----:B------:R-:W-:Y:S05]  /*6a10*/  BRA `(.L_x_7644) ;  /* 0x0000000000107947 */ /* 0x000fea0003800000 */
.L_x_7665:
[----:B------:R-:W-:-:S04]  /*6a20*/  LOP3.LUT R17, R17, 0xff, RZ, 0xc0, !PT ;  /* 0x000000ff11117812 */ /* 0x000fc800078ec0ff */
[----:B------:R-:W0:Y:S02]  /*6a30*/  I2F.U16 R0, R17 ;  /* 0x0000001100007306 */ /* 0x000e240000101000 */
[----:B0-----:R-:W-:-:S05]  /*6a40*/  F2FP.BF16.F32.PACK_AB R0, RZ, R0 ;  /* 0x00000000ff00723e */ /* 0x001fca00000010ff */
[----:B------:R0:W-:Y:S02]  /*6a50*/  STG.E.U16 desc[UR36][R8.64], R0 ;  /* 0x0000000008007986 */ /* 0x0001e4000c101524 */
.L_x_7644:
[----:B------:R-:W-:Y:S05]  /*6a60*/  BSYNC.RECONVERGENT B6 ;  /* 0x0000000000067941 */ /* 0x000fea0003800200 */
.L_x_7638:
[----:B------:R-:W-:-:S07]  /*6a70*/  VIADD R2, R2, 0x80 ;  /* 0x0000008002027836 */ /* 0x000fce0000000000 */
.L_x_7603:
[----:B------:R-:W-:Y:S05]  /*6a80*/  BSYNC.RECONVERGENT B8 ;  /* 0x0000000000087941 */ /* 0x000fea0003800200 */
.L_x_7565:
[----:B------:R-:W-:-:S13]  /*6a90*/  ISETP.GE.AND P0, PT, R2, R22, PT ;  /* 0x000000160200720c */ /* 0x000fda0003f06270 */
[----:B------:R-:W-:Y:S05]  /*6aa0*/  @P0 EXIT ;  /* 0x000000000000094d */ /* 0x000fea0003800000 */
[----:B01----:R-:W0:Y:S01]  /*6ab0*/  LDC.64 R4, c[0x0][0x388] ;  /* 0x0000e200ff047b82 */ /* 0x003e220000000a00 */
        /* <DEDUP_REMOVED lines=18> */
.L_x_7675:
[----:B------:R-:W-:Y:S01]  /*6be0*/  STG.E.U8 desc[UR36][R2.64], R16 ;  /* 0x0000001002007986 */ /* 0x000fe2000c101124 */
[----:B------:R-:W-:Y:S05]  /*6bf0*/  EXIT ;  /* 0x000000000000794d */ /* 0x000fea0003800000 */
.L_x_7674:
        /* <DEDUP_REMOVED lines=8> */
[----:B------:R-:W-:Y:S01]  /*6c80*/  STG.E.64 desc[UR36][R2.64], R16 ;  /* 0x0000001002007986 */ /* 0x000fe2000c101b24 */
[----:B------:R-:W-:Y:S05]  /*6c90*/  EXIT ;  /* 0x000000000000794d */ /* 0x000fea0003800000 */
.L_x_7678:
[----:B------:R-:W-:-:S05]  /*6ca0*/  LOP3.LUT R5, R16, 0xff, RZ, 0xc0, !PT ;  /* 0x000000ff10057812 */ /* 0x000fca00078ec0ff */
[----:B------:R-:W-:Y:S01]  /*6cb0*/  STG.E desc[UR36][R2.64], R5 ;  /* 0x0000000502007986 */ /* 0x000fe2000c101924 */
[----:B------:R-:W-:Y:S05]  /*6cc0*/  EXIT ;  /* 0x000000000000794d */ /* 0x000fea0003800000 */
.L_x_7677:
[----:B------:R-:W-:-:S05]  /*6cd0*/  LOP3.LUT R5, R16, 0xff, RZ, 0xc0, !PT ;  /* 0x000000ff10057812 */ /* 0x000fca00078ec0ff */
[----:B------:R-:W-:Y:S01]  /*6ce0*/  STG.E.U16 desc[UR36][R2.64], R5 ;  /* 0x0000000502007986 */ /* 0x000fe2000c101524 */
[----:B------:R-:W-:Y:S05]  /*6cf0*/  EXIT ;  /* 0x000000000000794d */ /* 0x000fea0003800000 */
.L_x_7673:
        /* <DEDUP_REMOVED lines=8> */
[----:B0-----:R-:W-:Y:S01]  /*6d80*/  STG.E desc[UR36][R2.64], R5 ;  /* 0x0000000502007986 */ /* 0x001fe2000c101924 */
[----:B------:R-:W-:Y:S05]  /*6d90*/  EXIT ;  /* 0x000000000000794d */ /* 0x000fea0003800000 */
.L_x_7680:
[----:B------:R-:W-:-:S04]  /*6da0*/  LOP3.LUT R16, R16, 0xff, RZ, 0xc0, !PT ;  /* 0x000000ff10107812 */ /* 0x000fc800078ec0ff */
[----:B------:R-:W0:Y:S02]  /*6db0*/  I2F.U16 R0, R16 ;  /* 0x0000001000007306 */ /* 0x000e240000101000 */
[----:B0-----:R-:W-:-:S05]  /*6dc0*/  F2FP.F16.F32.PACK_AB R0, RZ, R0 ;  /* 0x00000000ff00723e */ /* 0x001fca00000000ff */
[----:B------:R-:W-:Y:S01]  /*6dd0*/  STG.E.U16 desc[UR36][R2.64], R0 ;  /* 0x0000000002007986 */ /* 0x000fe2000c101524 */
[----:B------:R-:W-:Y:S05]  /*6de0*/  EXIT ;  /* 0x000000000000794d */ /* 0x000fea0003800000 */
.L_x_7679:
        /* <DEDUP_REMOVED lines=8> */
[----:B------:R-:W0:Y:S02]  /*6e70*/  I2F.U16 R16, R16 ;  /* 0x0000001000107306 */ /* 0x000e240000101000 */
[----:B0-----:R-:W-:Y:S01]  /*6e80*/  STG.E.64 desc[UR36][R2.64], R16 ;  /* 0x0000001002007986 */ /* 0x001fe2000c101b24 */
[----:B------:R-:W-:Y:S05]  /*6e90*/  EXIT ;  /* 0x000000000000794d */ /* 0x000fea0003800000 */
.L_x_7682:
[----:B------:R-:W-:-:S06]  /*6ea0*/  LOP3.LUT R16, R16, 0xff, RZ, 0xc0, !PT ;  /* 0x000000ff10107812 */ /* 0x000fcc00078ec0ff */
[----:B------:R-:W0:Y:S02]  /*6eb0*/  I2F.U16 R16, R16 ;  /* 0x0000001000107306 */ /* 0x000e240000101000 */
[----:B0-----:R-:W-:-:S04]  /*6ec0*/  F2FP.F16.F32.PACK_AB R5, RZ, R16 ;  /* 0x00000010ff05723e */ /* 0x001fc800000000ff */
[----:B------:R-:W-:-:S05]  /*6ed0*/  PRMT R5, R5, 0x5410, RZ ;  /* 0x0000541005057816 */ /* 0x000fca00000000ff */
[----:B------:R-:W-:Y:S01]  /*6ee0*/  STG.E desc[UR36][R2.64], R5 ;  /* 0x0000000502007986 */ /* 0x000fe2000c101924 */
[----:B------:R-:W-:Y:S05]  /*6ef0*/  EXIT ;  /* 0x000000000000794d */ /* 0x000fea0003800000 */
.L_x_7681:
[----:B------:R-:W-:-:S06]  /*6f00*/  LOP3.LUT R4, R16, 0xff, RZ, 0xc0, !PT ;  /* 0x000000ff10047812 */ /* 0x000fcc00078ec0ff */
[----:B------:R-:W0:Y:S02]  /*6f10*/  I2F.F64.U16 R4, R4 ;  /* 0x0000000400047312 */ /* 0x000e240000101800 */
[----:B0-----:R-:W-:Y:S01]  /*6f20*/  STG.E.64 desc[UR36][R2.64], R4 ;  /* 0x0000000402007986 */ /* 0x001fe2000c101b24 */
[----:B------:R-:W-:Y:S05]  /*6f30*/  EXIT ;  /* 0x000000000000794d */ /* 0x000fea0003800000 */
.L_x_7672:
        /* <DEDUP_REMOVED lines=11> */
[----:B------:R-:W-:Y:S01]  /*6ff0*/  STG.E.U16 desc[UR36][R2.64], R5 ;  /* 0x0000000502007986 */ /* 0x000fe2000c101524 */
[----:B------:R-:W-:Y:S05]  /*7000*/  EXIT ;  /* 0x000000000000794d */ /* 0x000fea0003800000 */
.L_x_7686:
        /* <DEDUP_REMOVED lines=18> */
.L_x_7688:
[----:B------:R-:W-:Y:S05]  /*7130*/  BSYNC.RECONVERGENT B0 ;  /* 0x0000000000007941 */ /* 0x000fea0003800200 */
.L_x_7687:
[----:B------:R-:W-:Y:S01]  /*7140*/  STG.E.U8 desc[UR36][R2.64], R0 ;  /* 0x0000000002007986 */ /* 0x000fe2000c101124 */
[----:B------:R-:W-:Y:S05]  /*7150*/  EXIT ;  /* 0x000000000000794d */ /* 0x000fea0003800000 */
.L_x_7685:
        /* <DEDUP_REMOVED lines=18> */
.L_x_7690:
[----:B------:R-:W-:Y:S05]  /*7280*/  BSYNC.RECONVERGENT B0 ;  /* 0x0000000000007941 */ /* 0x000fea0003800200 */
.L_x_7689:
[----:B------:R-:W-:Y:S01]  /*7290*/  STG.E.U8 desc[UR36][R2.64], R0 ;  /* 0x0000000002007986 */ /* 0x000fe2000c101124 */
[----:B------:R-:W-:Y:S05]  /*72a0*/  EXIT ;  /* 0x000000000000794d */ /* 0x000fea0003800000 */
.L_x_7684:
        /* <DEDUP_REMOVED lines=22> */
.L_x_7692:
[----:B------:R-:W-:Y:S01]  /*7410*/  LOP3.LUT R16, R16, 0xff, RZ, 0xc0, !PT ;  /* 0x000000ff10107812 */ /* 0x000fe200078ec0ff */
[----:B------:R-:W-:-:S05]  /*7420*/  IMAD.MOV.U32 R17, RZ, RZ, RZ ;  /* 0x000000ffff117224 */ /* 0x000fca00078e00ff */
[----:B------:R-:W-:Y:S01]  /*7430*/  STG.E.64 desc[UR36][R2.64], R16 ;  /* 0x0000001002007986 */ /* 0x000fe2000c101b24 */
[----:B------:R-:W-:Y:S05]  /*7440*/  EXIT ;  /* 0x000000000000794d */ /* 0x000fea0003800000 */
.L_x_7691:
[----:B------:R-:W-:-:S05]  /*7450*/  LOP3.LUT R5, R16, 0xff, RZ, 0xc0, !PT ;  /* 0x000000ff10057812 */ /* 0x000fca00078ec0ff */
[----:B------:R-:W-:Y:S01]  /*7460*/  STG.E desc[UR36][R2.64], R5 ;  /* 0x0000000502007986 */ /* 0x000fe2000c101924 */
[----:B------:R-:W-:Y:S05]  /*7470*/  EXIT ;  /* 0x000000000000794d */ /* 0x000fea0003800000 */
.L_x_7683:
        /* <DEDUP_REMOVED lines=10> */
.L_x_7694:
[----:B------:R-:W-:Y:S02]  /*7520*/  LOP3.LUT R4, R16, 0xff, RZ, 0xc0, !PT ;  /* 0x000000ff10047812 */ /* 0x000fe400078ec0ff */
[----:B--234-:R-:W-:-:S04]  /*7530*/  CS2R R6, SRZ ;  /* 0x0000000000067805 */ /* 0x01cfc8000001ff00 */
[----:B------:R-:W0:Y:S02]  /*7540*/  I2F.F64.U16 R4, R4 ;  /* 0x0000000400047312 */ /* 0x000e240000101800 */
[----:B0-----:R-:W-:Y:S01]  /*7550*/  STG.E.128 desc[UR36][R2.64], R4 ;  /* 0x0000000402007986 */ /* 0x001fe2000c101d24 */
[----:B------:R-:W-:Y:S05]  /*7560*/  EXIT ;  /* 0x000000000000794d */ /* 0x000fea0003800000 */
.L_x_7693:
[----:B------:R-:W-:-:S13]  /*7570*/  ISETP.NE.AND P0, PT, R0, 0xf, PT ;  /* 0x0000000f0000780c */ /* 0x000fda0003f05270 */
[----:B------:R-:W-:Y:S05]  /*7580*/  @!P0 BRA `(.L_x_7695) ;  /* 0x0000000000dc8947 */ /* 0x000fea0003800000 */
[----:B------:R-:W-:-:S13]  /*7590*/  ISETP.NE.AND P0, PT, R0, 0x17, PT ;  /* 0x000000170000780c */ /* 0x000fda0003f05270 */
[----:B------:R-:W-:Y:S05]  /*75a0*/  @!P0 BRA `(.L_x_7696) ;  /* 0x0000000000888947 */ /* 0x000fea0003800000 */
[----:B------:R-:W-:-:S13]  /*75b0*/  ISETP.NE.AND P0, PT, R0, 0x18, PT ;  /* 0x000000180000780c */ /* 0x000fda0003f05270 */
[----:B------:R-:W-:Y:S05]  /*75c0*/  @!P0 BRA `(.L_x_7697) ;  /* 0x0000000000448947 */ /* 0x000fea0003800000 */
.L_x_7676:
[----:B------:R-:W-:Y:S01]  /*75d0*/  MOV R0, 0x0 ;  /* 0x0000000000007802 */ /* 0x000fe20000000f00 */
[----:B------:R-:W0:Y:S01]  /*75e0*/  LDCU.64 UR4, c[0x4][0x148] ;  /* 0x01002900ff0477ac */ /* 0x000e220008000a00 */
[----:B------:R-:W-:Y:S02]  /*75f0*/  IMAD.MOV.U32 R8, RZ, RZ, 0x65 ;  /* 0x00000065ff087424 */ /* 0x000fe400078e00ff */
[----:B------:R1:W1:Y:S01]  /*7600*/  LDC.64 R2, c[0x4][R0] ;  /* 0x0100000000027b82 */ /* 0x0002620000000a00 */
[----:B------:R-:W2:Y:S01]  /*7610*/  LDCU.64 UR6, c[0x4][0x150] ;  /* 0x01002a00ff0677ac */ /* 0x000ea20008000a00 */
[----:B------:R-:W-:Y:S02]  /*7620*/  IMAD.MOV.U32 R12, RZ, RZ, 0x1 ;  /* 0x00000001ff0c7424 */ /* 0x000fe400078e00ff */
[----:B------:R-:W-:Y:S01]  /*7630*/  IMAD.MOV.U32 R13, RZ, RZ, RZ ;  /* 0x000000ffff0d7224 */ /* 0x000fe200078e00ff */
[----:B------:R-:W5:Y:S01]  /*7640*/  LDCU.64 UR8, c[0x4][0x10] ;  /* 0x01000200ff0877ac */ /* 0x000f620008000a00 */
[----:B0-----:R-:W-:-:S02]  /*7650*/  IMAD.U32 R4, RZ, RZ, UR4 ;  /* 0x00000004ff047e24 */ /* 0x001fc4000f8e00ff */
[----:B------:R-:W-:Y:S02]  /*7660*/  IMAD.U32 R5, RZ, RZ, UR5 ;  /* 0x00000005ff057e24 */ /* 0x000fe4000f8e00ff */
[----:B--234-:R-:W-:Y:S02]  /*7670*/  IMAD.U32 R6, RZ, RZ, UR6 ;  /* 0x00000006ff067e24 */ /* 0x01cfe4000f8e00ff */
[----:B------:R-:W-:Y:S02]  /*7680*/  IMAD.U32 R7, RZ, RZ, UR7 ;  /* 0x00000007ff077e24 */ /* 0x000fe4000f8e00ff */
[----:B-----5:R-:W-:Y:S02]  /*7690*/  IMAD.U32 R10, RZ, RZ, UR8 ;  /* 0x00000008ff0a7e24 */ /* 0x020fe4000f8e00ff */
[----:B------:R-:W-:-:S07]  /*76a0*/  IMAD.U32 R11, RZ, RZ, UR9 ;  /* 0x00000009ff0b7e24 */ /* 0x000fce000f8e00ff */
[----:B------:R-:W-:-:S07]  /*76b0*/  LEPC R20, `(.L_x_7698) ;  /* 0x000000001014794e */ /* 0x000fce0000000000 */
[----:B-1----:R-:W-:Y:S05]  /*76c0*/  CALL.ABS.NOINC R2 ;  /* 0x0000000002007343 */ /* 0x002fea0003c00000 */
.L_x_7698:
[----:B------:R-:W-:Y:S05]  /*76d0*/  EXIT ;  /* 0x000000000000794d */ /* 0x000fea0003800000 */
.L_x_7697:
[----:B------:R-:W-:Y:S01]  /*76e0*/  LOP3.LUT R16, R16, 0xff, RZ, 0xc0, !PT ;  /* 0x000000ff10107812 */ /* 0x000fe200078ec0ff */
[----:B------:R-:W-:Y:S01]  /*76f0*/  BSSY.RECONVERGENT B0, `(.L_x_7699) ;  /* 0x000000b000007945 */ /* 0x000fe20003800200 */
[----:B------:R-:W-:Y:S02]  /*7700*/  IMAD.MOV.U32 R5, RZ, RZ, 0x7f ;  /* 0x0000007fff057424 */ /* 0x000fe400078e00ff */
[----:B--234-:R-:W0:Y:S02]  /*7710*/  I2F.U16 R7, R16 ;  /* 0x0000001000077306 */ /* 0x01ce240000101000 */
        /* <DEDUP_REMOVED lines=8> */
.L_x_7700:
[----:B------:R-:W-:Y:S05]  /*77a0*/  BSYNC.RECONVERGENT B0 ;  /* 0x0000000000007941 */ /* 0x000fea0003800200 */
.L_x_7699:
[----:B------:R-:W-:Y:S01]  /*77b0*/  STG.E.U8 desc[UR36][R2.64], R5 ;  /* 0x0000000502007986 */ /* 0x000fe2000c101124 */
[----:B------:R-:W-:Y:S05]  /*77c0*/  EXIT ;  /* 0x000000000000794d */ /* 0x000fea0003800000 */
.L_x_7696:
[----:B------:R-:W-:-:S04]  /*77d0*/  LOP3.LUT R16, R16, 0xff, RZ, 0xc0, !PT ;  /* 0x000000ff10107812 */ /* 0x000fc800078ec0ff */
[----:B--234-:R-:W0:Y:S02]  /*77e0*/  I2F.U16 R7, R16 ;  /* 0x0000001000077306 */ /* 0x01ce240000101000 */
        /* <DEDUP_REMOVED lines=12> */
.L_x_7701:
[----:B------:R-:W-:Y:S01]  /*78b0*/  IMAD.MOV.U32 R5, RZ, RZ, 0x7f ;  /* 0x0000007fff057424 */ /* 0x000fe200078e00ff */
[----:B------:R-:W-:-:S04]  /*78c0*/  ISETP.GT.U32.AND P0, PT, R7, 0x7f800000, PT ;  /* 0x7f8000000700780c */ /* 0x000fc80003f04070 */
[----:B------:R-:W-:-:S05]  /*78d0*/  SEL R5, R5, 0x7c, P0 ;  /* 0x0000007c05057807 */ /* 0x000fca0000000000 */
[----:B------:R-:W-:Y:S01]  /*78e0*/  STG.E.U8 desc[UR36][R2.64], R5 ;  /* 0x0000000502007986 */ /* 0x000fe2000c101124 */
[----:B------:R-:W-:Y:S05]  /*78f0*/  EXIT ;  /* 0x000000000000794d */ /* 0x000fea0003800000 */
.L_x_7695:
[----:B------:R-:W-:-:S04]  /*7900*/  LOP3.LUT R16, R16, 0xff, RZ, 0xc0, !PT ;  /* 0x000000ff10107812 */ /* 0x000fc800078ec0ff */
[----:B------:R-:W0:Y:S02]  /*7910*/  I2F.U16 R0, R16 ;  /* 0x0000001000007306 */ /* 0x000e240000101000 */
[----:B0-----:R-:W-:-:S05]  /*7920*/  F2FP.BF16.F32.PACK_AB R0, RZ, R0 ;  /* 0x00000000ff00723e */ /* 0x001fca00000010ff */
[----:B------:R-:W-:Y:S01]  /*7930*/  STG.E.U16 desc[UR36][R2.64], R0 ;  /* 0x0000000002007986 */ /* 0x000fe2000c101524 */
[----:B------:R-:W-:Y:S05]  /*7940*/  EXIT ;  /* 0x000000000000794d */ /* 0x000fea0003800000 */
.L_x_7702:
        /* <DEDUP_REMOVED lines=11> */
.L_x_25873:


//--------------------- .text._ZN2at6native18elementwise_kernelILi128ELi4EZNS0_22gpu_kernel_impl_nocastINS0_13AUnaryFunctorIhhhNS0_17BitwiseXorFunctorIhEEEEEEvRNS_18TensorIteratorBaseERKT_EUliE_EEviT1_ --------------------------
	.section	.text._ZN2at6native18elementwise_kernelILi128ELi4EZNS0_22gpu_kernel_impl_nocastINS0_13AUnaryFunctorIhhhNS0_17BitwiseXorFunctorIhEEEEEEvRNS_18TensorIteratorBaseERKT_EUliE_EEviT1_,"ax",@progbits
	.align	128
        .global         _ZN2at6native18elementwise_kernelILi128ELi4EZNS0_22gpu_kernel_impl_nocastINS0_13AUnaryFunctorIhhhNS0_17BitwiseXorFunctorIhEEEEEEvRNS_18TensorIteratorBaseERKT_EUliE_EEviT1_
        .type           _ZN2at6native18elementwise_kernelILi128ELi4EZNS0_22gpu_kernel_impl_nocastINS0_13AUnaryFunctorIhhhNS0_17BitwiseXorFunctorIhEEEEEEvRNS_18TensorIteratorBaseERKT_EUliE_EEviT1_,@function
        .size           _ZN2at6native18elementwise_kernelILi128ELi4EZNS0_22gpu_kernel_impl_nocastINS0_13AUnaryFunctorIhhhNS0_17BitwiseXorFunctorIhEEEEEEvRNS_18TensorIteratorBaseERKT_EUliE_EEviT1_,(.L_x_25874 - _ZN2at6native18elementwise_kernelILi128ELi4EZNS0_22gpu_kernel_impl_nocastINS0_13AUnaryFunctorIhhhNS0_17BitwiseXorFunctorIhEEEEEEvRNS_18TensorIteratorBaseERKT_EUliE_EEviT1_)
        .other          _ZN2at6native18elementwise_kernelILi128ELi4EZNS0_22gpu_kernel_impl_nocastINS0_13AUnaryFunctorIhhhNS0_17BitwiseXorFunctorIhEEEEEEvRNS_18TensorIteratorBaseERKT_EUliE_EEviT1_,@"STO_CUDA_ENTRY STV_DEFAULT"
_ZN2at6native18elementwise_kernelILi128ELi4EZNS0_22gpu_kernel_impl_nocastINS0_13AUnaryFunctorIhhhNS0_17BitwiseXorFunctorIhEEEEEEvRNS_18TensorIteratorBaseERKT_EUliE_EEviT1_:
.text._ZN2at6native18elementwise_kernelILi128ELi4EZNS0_22gpu_kernel_impl_nocastINS0_13AUnaryFunctorIhhhNS0_17BitwiseXorFunctorIhEEEEEEvRNS_18TensorIteratorBaseERKT_EUliE_EEviT1_:
        /* <DEDUP_REMOVED lines=30> */
.L_x_7706:
[----:B------:R-:W-:-:S13]  /*01e0*/  ISETP.GE.AND P0, PT, R3, UR4, PT ;  /* 0x0000000403007c0c */ /* 0x000fda000bf06270 */
[----:B------:R-:W-:Y:S05]  /*01f0*/  @P0 BREAK.RELIABLE B1 ;  /* 0x0000000000010942 */ /* 0x000fea0003800100 */
[----:B------:R-:W-:Y:S05]  /*0200*/  @P0 BRA `(.L_x_7707) ;  /* 0x00000000001c0947 */ /* 0x000fea0003800000 */
[----:B------:R-:W-:Y:S05]  /*0210*/  BSYNC.RELIABLE B1 ;  /* 0x0000000000017941 */ /* 0x000fea0003800100 */
.L_x_7705:
[----:B------:R-:W1:Y:S02]  /*0220*/  LDC.64 R4, c[0x0][0x588] ;  /* 0x00016200ff047b82 */ /* 0x000e640000000a00 */
[----:B-1----:R-:W2:Y:S06]  /*0230*/  LDG.E.U8 R4, desc[UR6][R4.64] ;  /* 0x0000000604047981 */ /* 0x002eac000c1e1100 */
[----:B0-----:R-:W0:Y:S01]  /*0240*/  LDC.64 R6, c[0x0][0x580] ;  /* 0x00016000ff067b82 */ /* 0x001e220000000a00 */
[----:B------:R-:W-:Y:S02]  /*0250*/  IADD3 R3, PT, PT, R3, 0x80, RZ ;  /* 0x0000008003037810 */ /* 0x000fe40007ffe0ff */
[----:B--2---:R-:W-:-:S05]  /*0260*/  LOP3.LUT R9, R4, UR5, RZ, 0x3c, !PT ;  /* 0x0000000504097c12 */ /* 0x004fca000f8e3cff */
[----:B0-----:R1:W-:Y:S02]  /*0270*/  STG.E.U8 desc[UR6][R6.64], R9 ;  /* 0x0000000906007986 */ /* 0x0013e4000c101106 */
.L_x_7707:
[----:B------:R-:W-:Y:S05]  /*0280*/  BSYNC.RECONVERGENT B0 ;  /* 0x0000000000007941 */ /* 0x000fea0003800200 */
.L_x_7704:
        /* <DEDUP_REMOVED lines=9> */
.L_x_7703:
        /* <DEDUP_REMOVED lines=306> */
.L_x_7711:
        /* <DEDUP_REMOVED lines=310> */
.L_x_7713:
        /* <DEDUP_REMOVED lines=9> */
.L_x_7710:
[----:B------:R-:W-:-:S13]  /*2a30*/  ISETP.GE.AND P0, PT, R3, UR4, PT ;  /* 0x0000000403007c0c */ /* 0x000fda000bf06270 */
[----:B------:R-:W-:Y:S05]  /*2a40*/  @P0 BREAK.RELIABLE B1 ;  /* 0x0000000000010942 */ /* 0x000fea0003800100 */
[----:B------:R-:W-:Y:S05]  /*2a50*/  @P0 BRA `(.L_x_7712) ;  /* 0x0000001000d00947 */ /* 0x000fea0003800000 */
[----:B------:R-:W-:Y:S05]  /*2a60*/  BSYNC.RELIABLE B1 ;  /* 0x0000000000017941 */ /* 0x000fea0003800100 */
.L_x_7709:
        /* <DEDUP_REMOVED lines=298> */
.L_x_7714:
        /* <DEDUP_REMOVED lines=9> */
.L_x_7712:
[----:B------:R-:W-:Y:S05]  /*3da0*/  BSYNC.RECONVERGENT B0 ;  /* 0x0000000000007941 */ /* 0x000fea0003800200 */
.L_x_7708:
        /* <DEDUP_REMOVED lines=301> */
.L_x_7715:
        /* <DEDUP_REMOVED lines=9> */
.L_x_7716:
        /* <DEDUP_REMOVED lines=15> */
.L_x_25874:


//--------------------- .text._ZN2at6native27unrolled_elementwise_kernelINS0_13AUnaryFunctorIhhhNS0_17BitwiseXorFunctorIhEEEESt5arrayIPcLm2EELi4E23TrivialOffsetCalculatorILi1EjESA_NS0_6memory15LoadWithoutCastENSB_16StoreWithoutCastEEEviT_T0_T2_T3_T4_T5_ --------------------------
	.section	.text._ZN2at6native27unrolled_elementwise_kernelINS0_13AUnaryFunctorIhhhNS0_17BitwiseXorFunctorIhEEEESt5arrayIPcLm2EELi4E23TrivialOffsetCalculatorILi1EjESA_NS0_6memory15LoadWithoutCastENSB_16StoreWithoutCastEEEviT_T0_T2_T3_T4_T5_,"ax",@progbits
	.align	128
        .global         _ZN2at6native27unrolled_elementwise_kernelINS0_13AUnaryFunctorIhhhNS0_17BitwiseXorFunctorIhEEEESt5arrayIPcLm2EELi4E23TrivialOffsetCalculatorILi1EjESA_NS0_6memory15LoadWithoutCastENSB_16StoreWithoutCastEEEviT_T0_T2_T3_T4_T5_
        .type           _ZN2at6native27unrolled_elementwise_kernelINS0_13AUnaryFunctorIhhhNS0_17BitwiseXorFunctorIhEEEESt5arrayIPcLm2EELi4E23TrivialOffsetCalculatorILi1EjESA_NS0_6memory15LoadWithoutCastENSB_16StoreWithoutCastEEEviT_T0_T2_T3_T4_T5_,@function
        .size           _ZN2at6native27unrolled_elementwise_kernelINS0_13AUnaryFunctorIhhhNS0_17BitwiseXorFunctorIhEEEESt5arrayIPcLm2EELi4E23TrivialOffsetCalculatorILi1EjESA_NS0_6memory15LoadWithoutCastENSB_16StoreWithoutCastEEEviT_T0_T2_T3_T4_T5_,(.L_x_25875 - _ZN2at6native27unrolled_elementwise_kernelINS0_13AUnaryFunctorIhhhNS0_17BitwiseXorFunctorIhEEEESt5arrayIPcLm2EELi4E23TrivialOffsetCalculatorILi1EjESA_NS0_6memory15LoadWithoutCastENSB_16StoreWithoutCastEEEviT_T0_T2_T3_T4_T5_)
        .other          _ZN2at6native27unrolled_elementwise_kernelINS0_13AUnaryFunctorIhhhNS0_17BitwiseXorFunctorIhEEEESt5arrayIPcLm2EELi4E23TrivialOffsetCalculatorILi1EjESA_NS0_6memory15LoadWithoutCastENSB_16StoreWithoutCastEEEviT_T0_T2_T3_T4_T5_,@"STO_CUDA_ENTRY STV_DEFAULT"
_ZN2at6native27unrolled_elementwise_kernelINS0_13AUnaryFunctorIhhhNS0_17BitwiseXorFunctorIhEEEESt5arrayIPcLm2EELi4E23TrivialOffsetCalculatorILi1EjESA_NS0_6memory15LoadWithoutCastENSB_16StoreWithoutCastEEEviT_T0_T2_T3_T4_T5_:
.text._ZN2at6native27unrolled_elementwise_kernelINS0_13AUnaryFunctorIhhhNS0_17BitwiseXorFunctorIhEEEESt5arrayIPcLm2EELi4E23TrivialOffsetCalculatorILi1EjESA_NS0_6memory15LoadWithoutCastENSB_16StoreWithoutCastEEEviT_T0_T2_T3_T4_T5_:
        /* <DEDUP_REMOVED lines=62> */
.L_x_7719:
[----:B------:R-:W-:Y:S05]  /*03e0*/  BSYNC.RELIABLE B1 ;  /* 0x0000000000017941 */ /* 0x000fea0003800100 */
.L_x_7718:
[----:B------:R-:W-:-:S13]  /*03f0*/  ISETP.GE.AND P0, PT, R5, R4, PT ;  /* 0x000000040500720c */ /* 0x000fda0003f06270 */
[----:B------:R-:W1:Y:S01]  /*0400*/  @!P0 LDC.64 R6, c[0x0][0x388] ;  /* 0x0000e200ff068b82 */ /* 0x000e620000000a00 */
[----:B0-----:R-:W-:Y:S02]  /*0410*/  @!P0 IMAD R3, R0, 0x200, R5 ;  /* 0x0000020000038824 */ /* 0x001fe400078e0205 */
[----:B------:R-:W-:-:S03]  /*0420*/  @!P0 VIADD R5, R5, 0x80 ;  /* 0x0000008005058836 */ /* 0x000fc60000000000 */
[----:B-1----:R-:W-:-:S05]  /*0430*/  @!P0 IADD3 R2, P1, PT, R3, R6, RZ ;  /* 0x0000000603028210 */ /* 0x002fca0007f3e0ff */
[----:B------:R-:W-:-:S05]  /*0440*/  @!P0 IMAD.X R3, RZ, RZ, R7, P1 ;  /* 0x000000ffff038224 */ /* 0x000fca00008e0607 */
[----:B------:R1:W-:Y:S03]  /*0450*/  @!P0 STG.E.U8 desc[UR4][R2.64], R17 ;  /* 0x0000001102008986 */ /* 0x0003e6000c101104 */
.L_x_7720:
[----:B------:R-:W-:Y:S05]  /*0460*/  BSYNC.RECONVERGENT B0 ;  /* 0x0000000000007941 */ /* 0x000fea0003800200 */
.L_x_7717:
        /* <DEDUP_REMOVED lines=9> */
.L_x_7721:
        /* <DEDUP_REMOVED lines=16> */
.L_x_25875:


//--------------------- .text._ZN2at6native29vectorized_elementwise_kernelILi2ENS0_13AUnaryFunctorIhhhNS0_17BitwiseXorFunctorIhEEEESt5arrayIPcLm2EEEEviT0_T1_ --------------------------
	.section	.text._ZN2at6native29vectorized_elementwise_kernelILi2ENS0_13AUnaryFunctorIhhhNS0_17BitwiseXorFunctorIhEEEESt5arrayIPcLm2EEEEviT0_T1_,"ax",@progbits
	.align	128
        .global         _ZN2at6native29vectorized_elementwise_kernelILi2ENS0_13AUnaryFunctorIhhhNS0_17BitwiseXorFunctorIhEEEESt5arrayIPcLm2EEEEviT0_T1_
        .type           _ZN2at6native29vectorized_elementwise_kernelILi2ENS0_13AUnaryFunctorIhhhNS0_17BitwiseXorFunctorIhEEEESt5arrayIPcLm2EEEEviT0_T1_,@function
        .size           _ZN2at6native29vectorized_elementwise_kernelILi2ENS0_13AUnaryFunctorIhhhNS0_17BitwiseXorFunctorIhEEEESt5arrayIPcLm2EEEEviT0_T1_,(.L_x_25876 - _ZN2at6native29vectorized_elementwise_kernelILi2ENS0_13AUnaryFunctorIhhhNS0_17BitwiseXorFunctorIhEEEESt5arrayIPcLm2EEEEviT0_T1_)
        .other          _ZN2at6native29vectorized_elementwise_kernelILi2ENS0_13AUnaryFunctorIhhhNS0_17BitwiseXorFunctorIhEEEESt5arrayIPcLm2EEEEviT0_T1_,@"STO_CUDA_ENTRY STV_DEFAULT"
_ZN2at6native29vectorized_elementwise_kernelILi2ENS0_13AUnaryFunctorIhhhNS0_17BitwiseXorFunctorIhEEEESt5arrayIPcLm2EEEEviT0_T1_:
.text._ZN2at6native29vectorized_elementwise_kernelILi2ENS0_13AUnaryFunctorIhhhNS0_17BitwiseXorFunctorIhEEEESt5arrayIPcLm2EEEEviT0_T1_:
        /* <DEDUP_REMOVED lines=100> */
.L_x_7725:
        /* <DEDUP_REMOVED lines=8> */
.L_x_7726:
        /* <DEDUP_REMOVED lines=8> */
.L_x_7727:
        /* <DEDUP_REMOVED lines=8> */
.L_x_7728:
        /* <DEDUP_REMOVED lines=9> */
.L_x_7729:
[----:B------:R-:W-:Y:S05]  /*0850*/  BSYNC.RELIABLE B1 ;  /* 0x0000000000017941 */ /* 0x000fea0003800100 */
.L_x_7724:
[----:B------:R-:W-:-:S13]  /*0860*/  ISETP.GE.U32.AND P0, PT, R0, UR5, PT ;  /* 0x0000000500007c0c */ /* 0x000fda000bf06070 */
[----:B------:R-:W3:Y:S01]  /*0870*/  @!P0 LDC.64 R6, c[0x0][0x388] ;  /* 0x0000e200ff068b82 */ /* 0x000ee20000000a00 */
[C---:B012---:R-:W-:Y:S02]  /*0880*/  @!P0 VIADD R5, R0.reuse, UR4 ;  /* 0x0000000400058c36 */ /* 0x047fe40008000000 */
[----:B------:R-:W-:-:S03]  /*0890*/  @!P0 VIADD R0, R0, 0x80 ;  /* 0x0000008000008836 */ /* 0x000fc60000000000 */
[----:B---3--:R-:W-:-:S05]  /*08a0*/  @!P0 IADD3 R4, P1, PT, R5, R6, RZ ;  /* 0x0000000605048210 */ /* 0x008fca0007f3e0ff */
[----:B------:R-:W-:-:S05]  /*08b0*/  @!P0 IMAD.X R5, RZ, RZ, R7, P1 ;  /* 0x000000ffff058224 */ /* 0x000fca00008e0607 */
[----:B------:R3:W-:Y:S03]  /*08c0*/  @!P0 STG.E.U8 desc[UR8][R4.64], R3 ;  /* 0x0000000304008986 */ /* 0x0007e6000c101108 */
.L_x_7730:
[----:B------:R-:W-:Y:S05]  /*08d0*/  BSYNC.RECONVERGENT B0 ;  /* 0x0000000000007941 */ /* 0x000fea0003800200 */
.L_x_7723:
        /* <DEDUP_REMOVED lines=9> */
.L_x_7722:
        /* <DEDUP_REMOVED lines=42> */
.L_x_7731:
        /* <DEDUP_REMOVED lines=15> */
.L_x_25876:


//--------------------- .text._ZN2at6native29vectorized_elementwise_kernelILi4ENS0_13AUnaryFunctorIhhhNS0_17BitwiseXorFunctorIhEEEESt5arrayIPcLm2EEEEviT0_T1_ --------------------------
	.section	.text._ZN2at6native29vectorized_elementwise_kernelILi4ENS0_13AUnaryFunctorIhhhNS0_17BitwiseXorFunctorIhEEEESt5arrayIPcLm2EEEEviT0_T1_,"ax",@progbits
	.align	128
        .global         _ZN2at6native29vectorized_elementwise_kernelILi4ENS0_13AUnaryFunctorIhhhNS0_17BitwiseXorFunctorIhEEEESt5arrayIPcLm2EEEEviT0_T1_
        .type           _ZN2at6native29vectorized_elementwise_kernelILi4ENS0_13AUnaryFunctorIhhhNS0_17BitwiseXorFunctorIhEEEESt5arrayIPcLm2EEEEviT0_T1_,@function
        .size           _ZN2at6native29vectorized_elementwise_kernelILi4ENS0_13AUnaryFunctorIhhhNS0_17BitwiseXorFunctorIhEEEESt5arrayIPcLm2EEEEviT0_T1_,(.L_x_25877 - _ZN2at6native29vectorized_elementwise_kernelILi4ENS0_13AUnaryFunctorIhhhNS0_17BitwiseXorFunctorIhEEEESt5arrayIPcLm2EEEEviT0_T1_)
        .other          _ZN2at6native29vectorized_elementwise_kernelILi4ENS0_13AUnaryFunctorIhhhNS0_17BitwiseXorFunctorIhEEEESt5arrayIPcLm2EEEEviT0_T1_,@"STO_CUDA_ENTRY STV_DEFAULT"
_ZN2at6native29vectorized_elementwise_kernelILi4ENS0_13AUnaryFunctorIhhhNS0_17BitwiseXorFunctorIhEEEESt5arrayIPcLm2EEEEviT0_T1_:
.text._ZN2at6native29vectorized_elementwise_kernelILi4ENS0_13AUnaryFunctorIhhhNS0_17BitwiseXorFunctorIhEEEESt5arrayIPcLm2EEEEviT0_T1_:
        /* <DEDUP_REMOVED lines=100> */
.L_x_7735:
        /* <DEDUP_REMOVED lines=8> */
.L_x_7736:
        /* <DEDUP_REMOVED lines=8> */
.L_x_7737:
        /* <DEDUP_REMOVED lines=8> */
.L_x_7738:
        /* <DEDUP_REMOVED lines=9> */
.L_x_7739:
[----:B------:R-:W-:Y:S05]  /*0850*/  BSYNC.RELIABLE B1 ;  /* 0x0000000000017941 */ /* 0x000fea0003800100 */
.L_x_7734:
[----:B------:R-:W-:-:S13]  /*0860*/  ISETP.GE.U32.AND P0, PT, R0, UR5, PT ;  /* 0x0000000500007c0c */ /* 0x000fda000bf06070 */
[----:B------:R-:W3:Y:S01]  /*0870*/  @!P0 LDC.64 R6, c[0x0][0x388] ;  /* 0x0000e200ff068b82 */ /* 0x000ee20000000a00 */
[C---:B012---:R-:W-:Y:S02]  /*0880*/  @!P0 VIADD R5, R0.reuse, UR4 ;  /* 0x0000000400058c36 */ /* 0x047fe40008000000 */
[----:B------:R-:W-:-:S03]  /*0890*/  @!P0 VIADD R0, R0, 0x80 ;  /* 0x0000008000008836 */ /* 0x000fc60000000000 */
[----:B---3--:R-:W-:-:S05]  /*08a0*/  @!P0 IADD3 R4, P1, PT, R5, R6, RZ ;  /* 0x0000000605048210 */ /* 0x008fca0007f3e0ff */
[----:B------:R-:W-:-:S05]  /*08b0*/  @!P0 IMAD.X R5, RZ, RZ, R7, P1 ;  /* 0x000000ffff058224 */ /* 0x000fca00008e0607 */
[----:B------:R3:W-:Y:S03]  /*08c0*/  @!P0 STG.E.U8 desc[UR8][R4.64], R2 ;  /* 0x0000000204008986 */ /* 0x0007e6000c101108 */
.L_x_7740:
[----:B------:R-:W-:Y:S05]  /*08d0*/  BSYNC.RECONVERGENT B0 ;  /* 0x0000000000007941 */ /* 0x000fea0003800200 */
.L_x_7733:
        /* <DEDUP_REMOVED lines=9> */
.L_x_7732:
        /* <DEDUP_REMOVED lines=40> */
.L_x_7741:
        /* <DEDUP_REMOVED lines=9> */
.L_x_25877:


//--------------------- .text._ZN2at6native29vectorized_elementwise_kernelILi8ENS0_13AUnaryFunctorIhhhNS0_17BitwiseXorFunctorIhEEEESt5arrayIPcLm2EEEEviT0_T1_ --------------------------
	.section	.text._ZN2at6native29vectorized_elementwise_kernelILi8ENS0_13AUnaryFunctorIhhhNS0_17BitwiseXorFunctorIhEEEESt5arrayIPcLm2EEEEviT0_T1_,"ax",@progbits
	.align	128
        .global         _ZN2at6native29vectorized_elementwise_kernelILi8ENS0_13AUnaryFunctorIhhhNS0_17BitwiseXorFunctorIhEEEESt5arrayIPcLm2EEEEviT0_T1_
        .type           _ZN2at6native29vectorized_elementwise_kernelILi8ENS0_13AUnaryFunctorIhhhNS0_17BitwiseXorFunctorIhEEEESt5arrayIPcLm2EEEEviT0_T1_,@function
        .size           _ZN2at6native29vectorized_elementwise_kernelILi8ENS0_13AUnaryFunctorIhhhNS0_17BitwiseXorFunctorIhEEEESt5arrayIPcLm2EEEEviT0_T1_,(.L_x_25878 - _ZN2at6native29vectorized_elementwise_kernelILi8ENS0_13AUnaryFunctorIhhhNS0_17BitwiseXorFunctorIhEEEESt5arrayIPcLm2EEEEviT0_T1_)
        .other          _ZN2at6native29vectorized_elementwise_kernelILi8ENS0_13AUnaryFunctorIhhhNS0_17BitwiseXorFunctorIhEEEESt5arrayIPcLm2EEEEviT0_T1_,@"STO_CUDA_ENTRY STV_DEFAULT"
_ZN2at6native29vectorized_elementwise_kernelILi8ENS0_13AUnaryFunctorIhhhNS0_17BitwiseXorFunctorIhEEEESt5arrayIPcLm2EEEEviT0_T1_:
.text._ZN2at6native29vectorized_elementwise_kernelILi8ENS0_13AUnaryFunctorIhhhNS0_17BitwiseXorFunctorIhEEEESt5arrayIPcLm2EEEEviT0_T1_:
[----:B------:R-:W-:Y:S01]  /*0000*/  LDC R1, c[0x0][0x37c] ;  /* 0x0000df00ff017b82 */ /* 0x000fe20000000800 */
[----:B------:R-:W-:Y:S05]  /*0010*/  EXIT ;  /* 0x000000000000794d */ /* 0x000fea0003800000 */
.L_x_7742:
        /* <DEDUP_REMOVED lines=14> */
.L_x_25878:


//--------------------- .text._ZN2at6native18elementwise_kernelILi128ELi4EZNS0_15gpu_kernel_implINS0_13BinaryFunctorIhhhNS0_17BitwiseXorFunctorIhEEEEEEvRNS_18TensorIteratorBaseERKT_EUliE_EEviT1_ --------------------------
	.section	.text._ZN2at6native18elementwise_kernelILi128ELi4EZNS0_15gpu_kernel_implINS0_13BinaryFunctorIhhhNS0_17BitwiseXorFunctorIhEEEEEEvRNS_18TensorIteratorBaseERKT_EUliE_EEviT1_,"ax",@progbits
	.align	128
        .global         _ZN2at6native18elementwise_kernelILi128ELi4EZNS0_15gpu_kernel_implINS0_13BinaryFunctorIhhhNS0_17BitwiseXorFunctorIhEEEEEEvRNS_18TensorIteratorBaseERKT_EUliE_EEviT1_
        .type           _ZN2at6native18elementwise_kernelILi128ELi4EZNS0_15gpu_kernel_implINS0_13BinaryFunctorIhhhNS0_17BitwiseXorFunctorIhEEEEEEvRNS_18TensorIteratorBaseERKT_EUliE_EEviT1_,@function
        .size           _ZN2at6native18elementwise_kernelILi128ELi4EZNS0_15gpu_kernel_implINS0_13BinaryFunctorIhhhNS0_17BitwiseXorFunctorIhEEEEEEvRNS_18TensorIteratorBaseERKT_EUliE_EEviT1_,(.L_x_25879 - _ZN2at6native18elementwise_kernelILi128ELi4EZNS0_15gpu_kernel_implINS0_13BinaryFunctorIhhhNS0_17BitwiseXorFunctorIhEEEEEEvRNS_18TensorIteratorBaseERKT_EUliE_EEviT1_)
        .other          _ZN2at6native18elementwise_kernelILi128ELi4EZNS0_15gpu_kernel_implINS0_13BinaryFunctorIhhhNS0_17BitwiseXorFunctorIhEEEEEEvRNS_18TensorIteratorBaseERKT_EUliE_EEviT1_,@"STO_CUDA_ENTRY STV_DEFAULT"
_ZN2at6native18elementwise_kernelILi128ELi4EZNS0_15gpu_kernel_implINS0_13BinaryFunctorIhhhNS0_17BitwiseXorFunctorIhEEEEEEvRNS_18TensorIteratorBaseERKT_EUliE_EEviT1_:
.text._ZN2at6native18elementwise_kernelILi128ELi4EZNS0_15gpu_kernel_implINS0_13BinaryFunctorIhhhNS0_17BitwiseXorFunctorIhEEEEEEvRNS_18TensorIteratorBaseERKT_EUliE_EEviT1_:
        /* <DEDUP_REMOVED lines=371> */
.L_x_7745:
        /* <DEDUP_REMOVED lines=16> */
.L_x_7749:
[----:B------:R0:W5:Y:S01]  /*1830*/  LDG.E.U8 R19, desc[UR36][R4.64] ;  /* 0x0000002404137981 */ /* 0x000162000c1e1100 */
[----:B------:R-:W-:Y:S05]  /*1840*/  BRA `(.L_x_7751) ;  /* 0x0000000c005c7947 */ /* 0x000fea0003800000 */
.L_x_7748:
        /* <DEDUP_REMOVED lines=8> */
.L_x_7753:
[----:B------:R3:W5:Y:S01]  /*18d0*/  LDG.E.U8 R19, desc[UR36][R4.64] ;  /* 0x0000002404137981 */ /* 0x000762000c1e1100 */
[----:B------:R-:W-:Y:S05]  /*18e0*/  BRA `(.L_x_7751) ;  /* 0x0000000c00347947 */ /* 0x000fea0003800000 */
.L_x_7752:
[----:B------:R0:W5:Y:S01]  /*18f0*/  LDG.E.U16 R19, desc[UR36][R4.64] ;  /* 0x0000002404137981 */ /* 0x000162000c1e1500 */
[----:B------:R-:W-:Y:S05]  /*1900*/  BRA `(.L_x_7751) ;  /* 0x0000000c002c7947 */ /* 0x000fea0003800000 */
.L_x_7747:
        /* <DEDUP_REMOVED lines=10> */
.L_x_7755:
[----:B------:R-:W2:Y:S02]  /*19b0*/  LDG.E.U16 R2, desc[UR36][R4.64] ;  /* 0x0000002404027981 */ /* 0x000ea4000c1e1500 */
[----:B--2---:R-:W-:-:S06]  /*19c0*/  HADD2.F32 R2, -RZ, R2.H0_H0 ;  /* 0x20000002ff027230 */ /* 0x004fcc0000004100 */
[----:B------:R-:W0:Y:S02]  /*19d0*/  F2I.S64.TRUNC R2, R2 ;  /* 0x0000000200027311 */ /* 0x000e24000020d900 */
[----:B0-----:R-:W-:Y:S01]  /*19e0*/  PRMT R19, R2, 0x7610, R19 ;  /* 0x0000761002137816 */ /* 0x001fe20000000013 */
[----:B------:R-:W-:Y:S06]  /*19f0*/  BRA `(.L_x_7751) ;  /* 0x0000000800f07947 */ /* 0x000fec0003800000 */
.L_x_7754:
        /* <DEDUP_REMOVED lines=10> */
.L_x_7757:
[----:B------:R-:W2:Y:S02]  /*1aa0*/  LDG.E.U16 R4, desc[UR36][R4.64] ;  /* 0x0000002404047981 */ /* 0x000ea4000c1e1500 */
[----:B--2---:R-:W-:-:S06]  /*1ab0*/  HADD2.F32 R2, -RZ, R4.H0_H0 ;  /* 0x20000004ff027230 */ /* 0x004fcc0000004100 */
[----:B------:R-:W0:Y:S02]  /*1ac0*/  F2I.S64.TRUNC R2, R2 ;  /* 0x0000000200027311 */ /* 0x000e24000020d900 */
[----:B0-----:R-:W-:Y:S01]  /*1ad0*/  PRMT R19, R2, 0x7610, R19 ;  /* 0x0000761002137816 */ /* 0x001fe20000000013 */
[----:B------:R-:W-:Y:S06]  /*1ae0*/  BRA `(.L_x_7751) ;  /* 0x0000000800b47947 */ /* 0x000fec0003800000 */
.L_x_7756:
[----:B------:R-:W2:Y:S02]  /*1af0*/  LDG.E.64 R2, desc[UR36][R4.64] ;  /* 0x0000002404027981 */ /* 0x000ea4000c1e1b00 */
[----:B--2---:R-:W0:Y:S02]  /*1b00*/  F2I.S64.F64.TRUNC R2, R2 ;  /* 0x0000000200027311 */ /* 0x004e24000030d900 */
[----:B0-----:R-:W-:Y:S01]  /*1b10*/  PRMT R19, R2, 0x7610, R19 ;  /* 0x0000761002137816 */ /* 0x001fe20000000013 */
[----:B------:R-:W-:Y:S06]  /*1b20*/  BRA `(.L_x_7751) ;  /* 0x0000000800a47947 */ /* 0x000fec0003800000 */
.L_x_7746:
        /* <DEDUP_REMOVED lines=12> */
.L_x_7760:
[----:B------:R-:W2:Y:S02]  /*1bf0*/  LDG.E.64 R4, desc[UR36][R4.64] ;  /* 0x0000002404047981 */ /* 0x000ea4000c1e1b00 */
[----:B--2---:R-:W0:Y:S02]  /*1c00*/  F2I.S64.F64.TRUNC R2, R4 ;  /* 0x0000000400027311 */ /* 0x004e24000030d900 */
[----:B0-----:R-:W-:Y:S01]  /*1c10*/  PRMT R19, R2, 0x7610, R19 ;  /* 0x0000761002137816 */ /* 0x001fe20000000013 */
[----:B------:R-:W-:Y:S06]  /*1c20*/  BRA `(.L_x_7751) ;  /* 0x0000000800647947 */ /* 0x000fec0003800000 */
.L_x_7759:
        /* <DEDUP_REMOVED lines=27> */
.L_x_7762:
        /* <DEDUP_REMOVED lines=14> */
.L_x_7761:
[----:B------:R-:W2:Y:S02]  /*1ec0*/  LDG.E.U16 R2, desc[UR36][R4.64] ;  /* 0x0000002404027981 */ /* 0x000ea4000c1e1500 */
[----:B--2---:R-:W-:-:S06]  /*1ed0*/  IMAD.U32 R2, R2, 0x10000, RZ ;  /* 0x0001000002027824 */ /* 0x004fcc00078e00ff */
[----:B------:R-:W0:Y:S02]  /*1ee0*/  F2I.S64.TRUNC R2, R2 ;  /* 0x0000000200027311 */ /* 0x000e24000020d900 */
[----:B0-----:R-:W-:Y:S01]  /*1ef0*/  PRMT R19, R2, 0x7610, R19 ;  /* 0x0000761002137816 */ /* 0x001fe20000000013 */
[----:B------:R-:W-:Y:S06]  /*1f00*/  BRA `(.L_x_7751) ;  /* 0x0000000400ac7947 */ /* 0x000fec0003800000 */
.L_x_7758:
        /* <DEDUP_REMOVED lines=10> */
.L_x_7765:
        /* <DEDUP_REMOVED lines=21> */
.L_x_7769:
[----:B------:R-:W-:Y:S05]  /*2100*/  BSYNC.RECONVERGENT B1 ;  /* 0x0000000000017941 */ /* 0x000fea0003800200 */
.L_x_7768:
[----:B------:R-:W-:Y:S01]  /*2110*/  IMAD.SHL.U32 R0, R0, 0x100000, RZ ;  /* 0x0010000000007824 */ /* 0x000fe200078e00ff */
[----:B------:R-:W-:-:S04]  /*2120*/  LEA R2, R2, 0x3b800000, 0x17 ;  /* 0x3b80000002027811 */ /* 0x000fc800078eb8ff */
[----:B------:R-:W-:-:S07]  /*2130*/  LOP3.LUT R2, R2, R0, R7, 0xfe, !PT ;  /* 0x0000000002027212 */ /* 0x000fce00078efe07 */
.L_x_7767:
[----:B------:R-:W-:Y:S05]  /*2140*/  BSYNC.RECONVERGENT B0 ;  /* 0x0000000000007941 */ /* 0x000fea0003800200 */
.L_x_7766:
[----:B------:R-:W0:Y:S02]  /*2150*/  F2I.S64.TRUNC R2, R2 ;  /* 0x0000000200027311 */ /* 0x000e24000020d900 */
[----:B0-----:R-:W-:Y:S01]  /*2160*/  PRMT R19, R2, 0x7610, R19 ;  /* 0x0000761002137816 */ /* 0x001fe20000000013 */
[----:B------:R-:W-:Y:S06]  /*2170*/  BRA `(.L_x_7751) ;  /* 0x0000000400107947 */ /* 0x000fec0003800000 */
.L_x_7764:
        /* <DEDUP_REMOVED lines=21> */
.L_x_7773:
[----:B------:R-:W-:Y:S05]  /*22d0*/  BSYNC.RECONVERGENT B1 ;  /* 0x0000000000017941 */ /* 0x000fea0003800200 */
.L_x_7772:
[----:B------:R-:W-:Y:S01]  /*22e0*/  IMAD.SHL.U32 R0, R0, 0x200000, RZ ;  /* 0x0020000000007824 */ /* 0x000fe200078e00ff */
[----:B------:R-:W-:-:S04]  /*22f0*/  LEA R2, R2, 0x37800000, 0x17 ;  /* 0x3780000002027811 */ /* 0x000fc800078eb8ff */
[----:B------:R-:W-:-:S07]  /*2300*/  LOP3.LUT R2, R2, R0, R7, 0xfe, !PT ;  /* 0x0000000002027212 */ /* 0x000fce00078efe07 */
.L_x_7771:
[----:B------:R-:W-:Y:S05]  /*2310*/  BSYNC.RECONVERGENT B0 ;  /* 0x0000000000007941 */ /* 0x000fea0003800200 */
.L_x_7770:
[----:B------:R-:W0:Y:S02]  /*2320*/  F2I.S64.TRUNC R2, R2 ;  /* 0x0000000200027311 */ /* 0x000e24000020d900 */
[----:B0-----:R-:W-:Y:S01]  /*2330*/  PRMT R19, R2, 0x7610, R19 ;  /* 0x0000761002137816 */ /* 0x001fe20000000013 */
[----:B------:R-:W-:Y:S06]  /*2340*/  BRA `(.L_x_7751) ;  /* 0x00000000009c7947 */ /* 0x000fec0003800000 */
.L_x_7763:
[----:B------:R-:W-:-:S09]  /*2350*/  UISETP.NE.AND UP0, UPT, UR4, 0x1c, UPT ;  /* 0x0000001c0400788c */ /* 0x000fd2000bf05270 */
[----:B------:R-:W-:Y:S05]  /*2360*/  BRA.U !UP0, `(.L_x_7774) ;  /* 0x0000000108907547 */ /* 0x000fea000b800000 */
[----:B------:R-:W-:-:S09]  /*2370*/  UISETP.NE.AND UP0, UPT, UR4, 0x1d, UPT ;  /* 0x0000001d0400788c */ /* 0x000fd2000bf05270 */
[----:B------:R-:W-:Y:S05]  /*2380*/  BRA.U !UP0, `(.L_x_7775) ;  /* 0x0000000108807547 */ /* 0x000fea000b800000 */
[----:B------:R-:W-:-:S09]  /*2390*/  UISETP.NE.AND UP0, UPT, UR4, 0x2c, UPT ;  /* 0x0000002c0400788c */ /* 0x000fd2000bf05270 */
[----:B------:R-:W-:Y:S05]  /*23a0*/  BRA.U !UP0, `(.L_x_7776) ;  /* 0x0000000108487547 */ /* 0x000fea000b800000 */
.L_x_7750:
        /* <DEDUP_REMOVED lines=16> */
.L_x_7777:
[----:B------:R-:W-:Y:S01]  /*24b0*/  PRMT R19, RZ, 0x7610, R19 ;  /* 0x00007610ff137816 */ /* 0x000fe20000000013 */
[----:B------:R-:W-:Y:S06]  /*24c0*/  BRA `(.L_x_7751) ;  /* 0x00000000003c7947 */ /* 0x000fec0003800000 */
.L_x_7776:
        /* <DEDUP_REMOVED lines=8> */
.L_x_7779:
[----:B------:R-:W-:Y:S05]  /*2550*/  BSYNC.RECONVERGENT B0 ;  /* 0x0000000000007941 */ /* 0x000fea0003800200 */
.L_x_7778:
[----:B------:R-:W0:Y:S02]  /*2560*/  F2I.S64.TRUNC R2, R2 ;  /* 0x0000000200027311 */ /* 0x000e24000020d900 */
[----:B0-----:R-:W-:Y:S01]  /*2570*/  PRMT R19, R2, 0x7610, R19 ;  /* 0x0000761002137816 */ /* 0x001fe20000000013 */
[----:B------:R-:W-:Y:S06]  /*2580*/  BRA `(.L_x_7751) ;  /* 0x00000000000c7947 */ /* 0x000fec0003800000 */
.L_x_7775:
[----:B------:R2:W5:Y:S01]  /*2590*/  LDG.E.U8 R19, desc[UR36][R4.64] ;  /* 0x0000002404137981 */ /* 0x000562000c1e1100 */
[----:B------:R-:W-:Y:S05]  /*25a0*/  BRA `(.L_x_7751) ;  /* 0x0000000000047947 */ /* 0x000fea0003800000 */
.L_x_7774:
[----:B------:R1:W5:Y:S02]  /*25b0*/  LDG.E.U8 R19, desc[UR36][R4.64] ;  /* 0x0000002404137981 */ /* 0x000364000c1e1100 */
.L_x_7751:
        /* <DEDUP_REMOVED lines=16> */
.L_x_7783:
[----:B------:R3:W5:Y:S01]  /*26c0*/  LDG.E.U8 R0, desc[UR36][R4.64] ;  /* 0x0000002404007981 */ /* 0x000762000c1e1100 */
[----:B------:R-:W-:Y:S05]  /*26d0*/  BRA `(.L_x_7785) ;  /* 0x0000000c005c7947 */ /* 0x000fea0003800000 */
.L_x_7782:
        /* <DEDUP_REMOVED lines=8> */
.L_x_7787:
[----:B------:R1:W5:Y:S01]  /*2760*/  LDG.E.U8 R0, desc[UR36][R4.64] ;  /* 0x0000002404007981 */ /* 0x000362000c1e1100 */
[----:B------:R-:W-:Y:S05]  /*2770*/  BRA `(.L_x_7785) ;  /* 0x0000000c00347947 */ /* 0x000fea0003800000 */
.L_x_7786:
[----:B------:R2:W5:Y:S01]  /*2780*/  LDG.E.U16 R0, desc[UR36][R4.64] ;  /* 0x0000002404007981 */ /* 0x000562000c1e1500 */
[----:B------:R-:W-:Y:S05]  /*2790*/  BRA `(.L_x_7785) ;  /* 0x0000000c002c7947 */ /* 0x000fea0003800000 */
.L_x_7781:
        /* <DEDUP_REMOVED lines=10> */
.L_x_7789:
[----:B------:R-:W2:Y:S02]  /*2840*/  LDG.E.U16 R2, desc[UR36][R4.64] ;  /* 0x0000002404027981 */ /* 0x000ea4000c1e1500 */
[----:B--2---:R-:W-:-:S06]  /*2850*/  HADD2.F32 R2, -RZ, R2.H0_H0 ;  /* 0x20000002ff027230 */ /* 0x004fcc0000004100 */
[----:B------:R-:W0:Y:S02]  /*2860*/  F2I.S64.TRUNC R2, R2 ;  /* 0x0000000200027311 */ /* 0x000e24000020d900 */
[----:B0-----:R-:W-:Y:S01]  /*2870*/  PRMT R0, R2, 0x7610, R0 ;  /* 0x0000761002007816 */ /* 0x001fe20000000000 */
[----:B------:R-:W-:Y:S06]  /*2880*/  BRA `(.L_x_7785) ;  /* 0x0000000800f07947 */ /* 0x000fec0003800000 */
.L_x_7788:
        /* <DEDUP_REMOVED lines=10> */
.L_x_7791:
[----:B------:R-:W2:Y:S02]  /*2930*/  LDG.E.U16 R4, desc[UR36][R4.64] ;  /* 0x0000002404047981 */ /* 0x000ea4000c1e1500 */
[----:B--2---:R-:W-:-:S06]  /*2940*/  HADD2.F32 R2, -RZ, R4.H0_H0 ;  /* 0x20000004ff027230 */ /* 0x004fcc0000004100 */
[----:B------:R-:W0:Y:S02]  /*2950*/  F2I.S64.TRUNC R2, R2 ;  /* 0x0000000200027311 */ /* 0x000e24000020d900 */
[----:B0-----:R-:W-:Y:S01]  /*2960*/  PRMT R0, R2, 0x7610, R0 ;  /* 0x0000761002007816 */ /* 0x001fe20000000000 */
[----:B------:R-:W-:Y:S06]  /*2970*/  BRA `(.L_x_7785) ;  /* 0x0000000800b47947 */ /* 0x000fec0003800000 */
.L_x_7790:
[----:B------:R-:W2:Y:S02]  /*2980*/  LDG.E.64 R2, desc[UR36][R4.64] ;  /* 0x0000002404027981 */ /* 0x000ea4000c1e1b00 */
[----:B--2---:R-:W0:Y:S02]  /*2990*/  F2I.S64.F64.TRUNC R2, R2 ;  /* 0x0000000200027311 */ /* 0x004e24000030d900 */
[----:B0-----:R-:W-:Y:S01]  /*29a0*/  PRMT R0, R2, 0x7610, R0 ;  /* 0x0000761002007816 */ /* 0x001fe20000000000 */
[----:B------:R-:W-:Y:S06]  /*29b0*/  BRA `(.L_x_7785) ;  /* 0x0000000800a47947 */ /* 0x000fec0003800000 */
.L_x_7780:
        /* <DEDUP_REMOVED lines=12> */
.L_x_7794:
[----:B------:R-:W2:Y:S02]  /*2a80*/  LDG.E.64 R4, desc[UR36][R4.64] ;  /* 0x0000002404047981 */ /* 0x000ea4000c1e1b00 */
[----:B--2---:R-:W0:Y:S02]  /*2a90*/  F2I.S64.F64.TRUNC R2, R4 ;  /* 0x0000000400027311 */ /* 0x004e24000030d900 */
[----:B0-----:R-:W-:Y:S01]  /*2aa0*/  PRMT R0, R2, 0x7610, R0 ;  /* 0x0000761002007816 */ /* 0x001fe20000000000 */
[----:B------:R-:W-:Y:S06]  /*2ab0*/  BRA `(.L_x_7785) ;  /* 0x0000000800647947 */ /* 0x000fec0003800000 */
.L_x_7793:
        /* <DEDUP_REMOVED lines=27> */
.L_x_7796:
        /* <DEDUP_REMOVED lines=14> */
.L_x_7795:
[----:B------:R-:W2:Y:S02]  /*2d50*/  LDG.E.U16 R2, desc[UR36][R4.64] ;  /* 0x0000002404027981 */ /* 0x000ea4000c1e1500 */
[----:B--2---:R-:W-:-:S06]  /*2d60*/  IMAD.U32 R2, R2, 0x10000, RZ ;  /* 0x0001000002027824 */ /* 0x004fcc00078e00ff */
[----:B------:R-:W0:Y:S02]  /*2d70*/  F2I.S64.TRUNC R2, R2 ;  /* 0x0000000200027311 */ /* 0x000e24000020d900 */
[----:B0-----:R-:W-:Y:S01]  /*2d80*/  PRMT R0, R2, 0x7610, R0 ;  /* 0x0000761002007816 */ /* 0x001fe20000000000 */
[----:B------:R-:W-:Y:S06]  /*2d90*/  BRA `(.L_x_7785) ;  /* 0x0000000400ac7947 */ /* 0x000fec0003800000 */
.L_x_7792:
        /* <DEDUP_REMOVED lines=10> */
.L_x_7799:
        /* <DEDUP_REMOVED lines=21> */
.L_x_7803:
[----:B------:R-:W-:Y:S05]  /*2f90*/  BSYNC.RECONVERGENT B1 ;  /* 0x0000000000017941 */ /* 0x000fea0003800200 */
.L_x_7802:
[----:B------:R-:W-:Y:S01]  /*2fa0*/  IMAD.SHL.U32 R0, R0, 0x100000, RZ ;  /* 0x0010000000007824 */ /* 0x000fe200078e00ff */
[----:B------:R-:W-:-:S04]  /*2fb0*/  LEA R2, R2, 0x3b800000, 0x17 ;  /* 0x3b80000002027811 */ /* 0x000fc800078eb8ff */
[----:B------:R-:W-:-:S07]  /*2fc0*/  LOP3.LUT R2, R2, R0, R7, 0xfe, !PT ;  /* 0x0000000002027212 */ /* 0x000fce00078efe07 */
.L_x_7801:
[----:B------:R-:W-:Y:S05]  /*2fd0*/  BSYNC.RECONVERGENT B0 ;  /* 0x0000000000007941 */ /* 0x000fea0003800200 */
.L_x_7800:
[----:B------:R-:W0:Y:S02]  /*2fe0*/  F2I.S64.TRUNC R2, R2 ;  /* 0x0000000200027311 */ /* 0x000e24000020d900 */
[----:B0-----:R-:W-:Y:S01]  /*2ff0*/  PRMT R0, R2, 0x7610, R0 ;  /* 0x0000761002007816 */ /* 0x001fe20000000000 */
[----:B------:R-:W-:Y:S06]  /*3000*/  BRA `(.L_x_7785) ;  /* 0x0000000400107947 */ /* 0x000fec0003800000 */
.L_x_7798:
        /* <DEDUP_REMOVED lines=21> */
.L_x_7807:
[----:B------:R-:W-:Y:S05]  /*3160*/  BSYNC.RECONVERGENT B1 ;  /* 0x0000000000017941 */ /* 0x000fea0003800200 */
.L_x_7806:
[----:B------:R-:W-:Y:S01]  /*3170*/  IMAD.SHL.U32 R0, R0, 0x200000, RZ ;  /* 0x0020000000007824 */ /* 0x000fe200078e00ff */
[----:B------:R-:W-:-:S04]  /*3180*/  LEA R2, R2, 0x37800000, 0x17 ;  /* 0x3780000002027811 */ /* 0x000fc800078eb8ff */
[----:B------:R-:W-:-:S07]  /*3190*/  LOP3.LUT R2, R2, R0, R7, 0xfe, !PT ;  /* 0x0000000002027212 */ /* 0x000fce00078efe07 */
.L_x_7805:
[----:B------:R-:W-:Y:S05]  /*31a0*/  BSYNC.RECONVERGENT B0 ;  /* 0x0000000000007941 */ /* 0x000fea0003800200 */
.L_x_7804:
[----:B------:R-:W0:Y:S02]  /*31b0*/  F2I.S64.TRUNC R2, R2 ;  /* 0x0000000200027311 */ /* 0x000e24000020d900 */
[----:B0-----:R-:W-:Y:S01]  /*31c0*/  PRMT R0, R2, 0x7610, R0 ;  /* 0x0000761002007816 */ /* 0x001fe20000000000 */
[----:B------:R-:W-:Y:S06]  /*31d0*/  BRA `(.L_x_7785) ;  /* 0x00000000009c7947 */ /* 0x000fec0003800000 */
.L_x_7797:
[----:B------:R-:W-:-:S09]  /*31e0*/  UISETP.NE.AND UP0, UPT, UR4, 0x1c, UPT ;  /* 0x0000001c0400788c */ /* 0x000fd2000bf05270 */
[----:B------:R-:W-:Y:S05]  /*31f0*/  BRA.U !UP0, `(.L_x_7808) ;  /* 0x0000000108907547 */ /* 0x000fea000b800000 */
[----:B------:R-:W-:-:S09]  /*3200*/  UISETP.NE.AND UP0, UPT, UR4, 0x1d, UPT ;  /* 0x0000001d0400788c */ /* 0x000fd2000bf05270 */
[----:B------:R-:W-:Y:S05]  /*3210*/  BRA.U !UP0, `(.L_x_7809) ;  /* 0x0000000108807547 */ /* 0x000fea000b800000 */
[----:B------:R-:W-:-:S09]  /*3220*/  UISETP.NE.AND UP0, UPT, UR4, 0x2c, UPT ;  /* 0x0000002c0400788c */ /* 0x000fd2000bf05270 */
[----:B------:R-:W-:Y:S05]  /*3230*/  BRA.U !UP0, `(.L_x_7810) ;  /* 0x0000000108487547 */ /* 0x000fea000b800000 */
.L_x_7784:
        /* <DEDUP_REMOVED lines=16> */
.L_x_7811:
[----:B------:R-:W-:Y:S01]  /*3340*/  PRMT R0, RZ, 0x7610, R0 ;  /* 0x00007610ff007816 */ /* 0x000fe20000000000 */
[----:B------:R-:W-:Y:S06]  /*3350*/  BRA `(.L_x_7785) ;  /* 0x00000000003c7947 */ /* 0x000fec0003800000 */
.L_x_7810:
        /* <DEDUP_REMOVED lines=8> */
.L_x_7813:
[----:B------:R-:W-:Y:S05]  /*33e0*/  BSYNC.RECONVERGENT B0 ;  /* 0x0000000000007941 */ /* 0x000fea0003800200 */
.L_x_7812:
[----:B------:R-:W0:Y:S02]  /*33f0*/  F2I.S64.TRUNC R2, R2 ;  /* 0x0000000200027311 */ /* 0x000e24000020d900 */
[----:B0-----:R-:W-:Y:S01]  /*3400*/  PRMT R0, R2, 0x7610, R0 ;  /* 0x0000761002007816 */ /* 0x001fe20000000000 */
[----:B------:R-:W-:Y:S06]  /*3410*/  BRA `(.L_x_7785) ;  /* 0x00000000000c7947 */ /* 0x000fec0003800000 */
.L_x_7809:
[----:B------:R0:W5:Y:S01]  /*3420*/  LDG.E.U8 R0, desc[UR36][R4.64] ;  /* 0x0000002404007981 */ /* 0x000162000c1e1100 */
[----:B------:R-:W-:Y:S05]  /*3430*/  BRA `(.L_x_7785) ;  /* 0x0000000000047947 */ /* 0x000fea0003800000 */
.L_x_7808:
[----:B------:R0:W5:Y:S02]  /*3440*/  LDG.E.U8 R0, desc[UR36][R4.64] ;  /* 0x0000002404007981 */ /* 0x000164000c1e1100 */
.L_x_7785:
[----:B------:R-:W0:Y:S01]  /*3450*/  LDCU.64 UR6, c[0x0][0x5e8] ;  /* 0x0000bd00ff0677ac */ /* 0x000e220008000a00 */
[----:B------:R-:W-:Y:S01]  /*3460*/  BSSY.RECONVERGENT B6, `(.L_x_7814) ;  /* 0x00000ea000067945 */ /* 0x000fe20003800200 */
[----:B012345:R-:W-:Y:S01]  /*3470*/  LOP3.LUT R5, R0, R19, RZ, 0x3c, !PT ;  /* 0x0000001300057212 */ /* 0x03ffe200078e3cff */
[----:B------:R-:W-:-:S04]  /*3480*/  UPRMT UR4, UR43, 0x9910, URZ ;  /* 0x000099102b047896 */ /* 0x000fc800080000ff */
[----:B------:R-:W-:Y:S01]  /*3490*/  UISETP.GT.AND UP0, UPT, UR4, 0x9, UPT ;  /* 0x000000090400788c */ /* 0x000fe2000bf04270 */
[----:B------:R-:W-:-:S04]  /*34a0*/  IADD3 R2, P0, PT, R16, UR6, RZ ;  /* 0x0000000610027c10 */ /* 0x000fc8000ff1e0ff */
        /* <DEDUP_REMOVED lines=12> */
.L_x_7818:
[----:B------:R1:W-:Y:S01]  /*3570*/  STG.E.U8 desc[UR36][R2.64], R5 ;  /* 0x0000000502007986 */ /* 0x0003e2000c101124 */
[----:B------:R-:W-:Y:S05]  /*3580*/  BRA `(.L_x_7820) ;  /* 0x0000000c005c7947 */ /* 0x000fea0003800000 */
.L_x_7817:
        /* <DEDUP_REMOVED lines=10> */
.L_x_7822:
[----:B------:R-:W-:-:S05]  /*3630*/  LOP3.LUT R5, R5, 0xff, RZ, 0xc0, !PT ;  /* 0x000000ff05057812 */ /* 0x000fca00078ec0ff */
[----:B------:R3:W-:Y:S01]  /*3640*/  STG.E desc[UR36][R2.64], R5 ;  /* 0x0000000502007986 */ /* 0x0007e2000c101924 */
[----:B------:R-:W-:Y:S05]  /*3650*/  BRA `(.L_x_7820) ;  /* 0x0000000c00287947 */ /* 0x000fea0003800000 */
.L_x_7821:
[----:B------:R-:W-:-:S05]  /*3660*/  LOP3.LUT R5, R5, 0xff, RZ, 0xc0, !PT ;  /* 0x000000ff05057812 */ /* 0x000fca00078ec0ff */
[----:B------:R2:W-:Y:S01]  /*3670*/  STG.E.U16 desc[UR36][R2.64], R5 ;  /* 0x0000000502007986 */ /* 0x0005e2000c101524 */
[----:B------:R-:W-:Y:S05]  /*3680*/  BRA `(.L_x_7820) ;  /* 0x0000000c001c7947 */ /* 0x000fea0003800000 */
.L_x_7816:
        /* <DEDUP_REMOVED lines=10> */
.L_x_7824:
[----:B------:R-:W-:-:S04]  /*3730*/  LOP3.LUT R5, R5, 0xff, RZ, 0xc0, !PT ;  /* 0x000000ff05057812 */ /* 0x000fc800078ec0ff */
[----:B------:R-:W0:Y:S02]  /*3740*/  I2F.U16 R0, R5 ;  /* 0x0000000500007306 */ /* 0x000e240000101000 */
[----:B0-----:R-:W-:-:S05]  /*3750*/  F2FP.F16.F32.PACK_AB R0, RZ, R0 ;  /* 0x00000000ff00723e */ /* 0x001fca00000000ff */
[----:B------:R0:W-:Y:S01]  /*3760*/  STG.E.U16 desc[UR36][R2.64], R0 ;  /* 0x0000000002007986 */ /* 0x0001e2000c101524 */
[----:B------:R-:W-:Y:S05]  /*3770*/  BRA `(.L_x_7820) ;  /* 0x0000000800e07947 */ /* 0x000fea0003800000 */
.L_x_7823:
        /* <DEDUP_REMOVED lines=11> */
.L_x_7826:
[----:B------:R-:W-:-:S06]  /*3830*/  LOP3.LUT R5, R5, 0xff, RZ, 0xc0, !PT ;  /* 0x000000ff05057812 */ /* 0x000fcc00078ec0ff */
[----:B------:R-:W0:Y:S02]  /*3840*/  I2F.U16 R5, R5 ;  /* 0x0000000500057306 */ /* 0x000e240000101000 */
[----:B0-----:R-:W-:-:S04]  /*3850*/  F2FP.F16.F32.PACK_AB R5, RZ, R5 ;  /* 0x00000005ff05723e */ /* 0x001fc800000000ff */
[----:B------:R-:W-:-:S05]  /*3860*/  PRMT R5, R5, 0x5410, RZ ;  /* 0x0000541005057816 */ /* 0x000fca00000000ff */
[----:B------:R0:W-:Y:S01]  /*3870*/  STG.E desc[UR36][R2.64], R5 ;  /* 0x0000000502007986 */ /* 0x0001e2000c101924 */
[----:B------:R-:W-:Y:S05]  /*3880*/  BRA `(.L_x_7820) ;  /* 0x00000008009c7947 */ /* 0x000fea0003800000 */
.L_x_7825:
[----:B------:R-:W-:-:S06]  /*3890*/  LOP3.LUT R5, R5, 0xff, RZ, 0xc0, !PT ;  /* 0x000000ff05057812 */ /* 0x000fcc00078ec0ff */
[----:B------:R-:W0:Y:S02]  /*38a0*/  I2F.F64.U16 R4, R5 ;  /* 0x0000000500047312 */ /* 0x000e240000101800 */
[----:B0-----:R0:W-:Y:S01]  /*38b0*/  STG.E.64 desc[UR36][R2.64], R4 ;  /* 0x0000000402007986 */ /* 0x0011e2000c101b24 */
[----:B------:R-:W-:Y:S05]  /*38c0*/  BRA `(.L_x_7820) ;  /* 0x00000008008c7947 */ /* 0x000fea0003800000 */
.L_x_7815:
        /* <DEDUP_REMOVED lines=14> */
.L_x_7829:
[----:B------:R-:W-:Y:S02]  /*39b0*/  LOP3.LUT R5, R5, 0xff, RZ, 0xc0, !PT ;  /* 0x000000ff05057812 */ /* 0x000fe400078ec0ff */
[----:B------:R-:W-:-:S04]  /*39c0*/  CS2R R6, SRZ ;  /* 0x0000000000067805 */ /* 0x000fc8000001ff00 */
[----:B------:R-:W0:Y:S02]  /*39d0*/  I2F.F64.U16 R4, R5 ;  /* 0x0000000500047312 */ /* 0x000e240000101800 */
[----:B0-----:R0:W-:Y:S01]  /*39e0*/  STG.E.128 desc[UR36][R2.64], R4 ;  /* 0x0000000402007986 */ /* 0x0011e2000c101d24 */
[----:B------:R-:W-:Y:S05]  /*39f0*/  BRA `(.L_x_7820) ;  /* 0x0000000800407947 */ /* 0x000fea0003800000 */
.L_x_7828:
        /* <DEDUP_REMOVED lines=18> */
.L_x_7833:
[----:B------:R-:W-:Y:S05]  /*3b20*/  BSYNC.RECONVERGENT B0 ;  /* 0x0000000000007941 */ /* 0x000fea0003800200 */
.L_x_7832:
[----:B------:R0:W-:Y:S01]  /*3b30*/  STG.E.U8 desc[UR36][R2.64], R5 ;  /* 0x0000000502007986 */ /* 0x0001e2000c101124 */
[----:B------:R-:W-:Y:S05]  /*3b40*/  BRA `(.L_x_7820) ;  /* 0x0000000400ec7947 */ /* 0x000fea0003800000 */
.L_x_7831:
        /* <DEDUP_REMOVED lines=17> */
.L_x_7830:
[----:B------:R-:W-:-:S04]  /*3c60*/  LOP3.LUT R5, R5, 0xff, RZ, 0xc0, !PT ;  /* 0x000000ff05057812 */ /* 0x000fc800078ec0ff */
[----:B------:R-:W0:Y:S02]  /*3c70*/  I2F.U16 R0, R5 ;  /* 0x0000000500007306 */ /* 0x000e240000101000 */
[----:B0-----:R-:W-:-:S05]  /*3c80*/  F2FP.BF16.F32.PACK_AB R0, RZ, R0 ;  /* 0x00000000ff00723e */ /* 0x001fca00000010ff */
[----:B------:R0:W-:Y:S01]  /*3c90*/  STG.E.U16 desc[UR36][R2.64], R0 ;  /* 0x0000000002007986 */ /* 0x0001e2000c101524 */
[----:B------:R-:W-:Y:S05]  /*3ca0*/  BRA `(.L_x_7820) ;  /* 0x0000000400947947 */ /* 0x000fea0003800000 */
.L_x_7827:
        /* <DEDUP_REMOVED lines=11> */
.L_x_7836:
        /* <DEDUP_REMOVED lines=13> */
.L_x_7839:
[----:B------:R-:W-:-:S04]  /*3e30*/  SHF.R.U32.HI R0, RZ, 0x14, R5 ;  /* 0x00000014ff007819 */ /* 0x000fc80000011605 */
[----:B------:R-:W-:-:S04]  /*3e40*/  LOP3.LUT R0, R0, 0x1, RZ, 0xc0, !PT ;  /* 0x0000000100007812 */ /* 0x000fc800078ec0ff */
[----:B------:R-:W-:-:S04]  /*3e50*/  IADD3 R0, PT, PT, R5, 0x487ffff, R0 ;  /* 0x0487ffff05007810 */ /* 0x000fc80007ffe000 */
[----:B------:R-:W-:-:S04]  /*3e60*/  SHF.R.U32.HI R0, RZ, 0x14, R0 ;  /* 0x00000014ff007819 */ /* 0x000fc80000011600 */
[----:B------:R-:W-:-:S07]  /*3e70*/  LOP3.LUT R4, R0, 0xff, RZ, 0xc0, !PT ;  /* 0x000000ff00047812 */ /* 0x000fce00078ec0ff */
.L_x_7840:
[----:B------:R-:W-:-:S07]  /*3e80*/  PRMT R0, R4, 0x7610, R0 ;  /* 0x0000761004007816 */ /* 0x000fce0000000000 */
.L_x_7838:
[----:B------:R-:W-:Y:S05]  /*3e90*/  BSYNC.RECONVERGENT B0 ;  /* 0x0000000000007941 */ /* 0x000fea0003800200 */
.L_x_7837:
[----:B------:R0:W-:Y:S01]  /*3ea0*/  STG.E.U8 desc[UR36][R2.64], R0 ;  /* 0x0000000002007986 */ /* 0x0001e2000c101124 */
[----:B------:R-:W-:Y:S05]  /*3eb0*/  BRA `(.L_x_7820) ;  /* 0x0000000400107947 */ /* 0x000fea0003800000 */
.L_x_7835:
        /* <DEDUP_REMOVED lines=13> */
.L_x_7843:
[----:B------:R-:W-:-:S04]  /*3f90*/  SHF.R.U32.HI R0, RZ, 0x15, R5 ;  /* 0x00000015ff007819 */ /* 0x000fc80000011605 */
[----:B------:R-:W-:-:S04]  /*3fa0*/  LOP3.LUT R0, R0, 0x1, RZ, 0xc0, !PT ;  /* 0x0000000100007812 */ /* 0x000fc800078ec0ff */
[----:B------:R-:W-:-:S04]  /*3fb0*/  IADD3 R0, PT, PT, R5, 0x88fffff, R0 ;  /* 0x088fffff05007810 */ /* 0x000fc80007ffe000 */
[----:B------:R-:W-:-:S04]  /*3fc0*/  SHF.R.U32.HI R0, RZ, 0x15, R0 ;  /* 0x00000015ff007819 */ /* 0x000fc80000011600 */
[----:B------:R-:W-:-:S07]  /*3fd0*/  LOP3.LUT R4, R0, 0xff, RZ, 0xc0, !PT ;  /* 0x000000ff00047812 */ /* 0x000fce00078ec0ff */
.L_x_7844:
[----:B------:R-:W-:-:S07]  /*3fe0*/  PRMT R0, R4, 0x7610, R0 ;  /* 0x0000761004007816 */ /* 0x000fce0000000000 */
.L_x_7842:
[----:B------:R-:W-:Y:S05]  /*3ff0*/  BSYNC.RECONVERGENT B0 ;  /* 0x0000000000007941 */ /* 0x000fea0003800200 */
.L_x_7841:
[----:B------:R0:W-:Y:S01]  /*4000*/  STG.E.U8 desc[UR36][R2.64], R0 ;  /* 0x0000000002007986 */ /* 0x0001e2000c101124 */
[----:B------:R-:W-:Y:S05]  /*4010*/  BRA `(.L_x_7820) ;  /* 0x0000000000b87947 */ /* 0x000fea0003800000 */
.L_x_7834:
[----:B------:R-:W-:-:S09]  /*4020*/  UISETP.NE.AND UP0, UPT, UR4, 0x1c, UPT ;  /* 0x0000001c0400788c */ /* 0x000fd2000bf05270 */
[----:B------:R-:W-:Y:S05]  /*4030*/  BRA.U !UP0, `(.L_x_7845) ;  /* 0x0000000108a87547 */ /* 0x000fea000b800000 */
[----:B------:R-:W-:-:S09]  /*4040*/  UISETP.NE.AND UP0, UPT, UR4, 0x1d, UPT ;  /* 0x0000001d0400788c */ /* 0x000fd2000bf05270 */
[----:B------:R-:W-:Y:S05]  /*4050*/  BRA.U !UP0, `(.L_x_7846) ;  /* 0x0000000108907547 */ /* 0x000fea000b800000 */
[----:B------:R-:W-:-:S09]  /*4060*/  UISETP.NE.AND UP0, UPT, UR4, 0x2c, UPT ;  /* 0x0000002c0400788c */ /* 0x000fd2000bf05270 */
[----:B------:R-:W-:Y:S05]  /*4070*/  BRA.U !UP0, `(.L_x_7847) ;  /* 0x0000000108447547 */ /* 0x000fea000b800000 */
.L_x_7819:
        /* <DEDUP_REMOVED lines=16> */
.L_x_7848:
[----:B------:R-:W-:Y:S05]  /*4180*/  BRA `(.L_x_7820) ;  /* 0x00000000005c7947 */ /* 0x000fea0003800000 */
.L_x_7847:
        /* <DEDUP_REMOVED lines=17> */
.L_x_7846:
[----:B------:R-:W-:Y:S01]  /*42a0*/  LOP3.LUT R4, R5, 0xff, RZ, 0xc0, !PT ;  /* 0x000000ff05047812 */ /* 0x000fe200078ec0ff */
[----:B------:R-:W-:-:S05]  /*42b0*/  HFMA2 R5, -RZ, RZ, 0, 0 ;  /* 0x00000000ff057431 */ /* 0x000fca00000001ff */
[----:B------:R0:W-:Y:S01]  /*42c0*/  STG.E.64 desc[UR36][R2.64], R4 ;  /* 0x0000000402007986 */ /* 0x0001e2000c101b24 */
[----:B------:R-:W-:Y:S05]  /*42d0*/  BRA `(.L_x_7820) ;  /* 0x0000000000087947 */ /* 0x000fea0003800000 */
.L_x_7845:
[----:B------:R-:W-:-:S05]  /*42e0*/  LOP3.LUT R5, R5, 0xff, RZ, 0xc0, !PT ;  /* 0x000000ff05057812 */ /* 0x000fca00078ec0ff */
[----:B------:R0:W-:Y:S02]  /*42f0*/  STG.E desc[UR36][R2.64], R5 ;  /* 0x0000000502007986 */ /* 0x0001e4000c101924 */
.L_x_7820:
[----:B------:R-:W-:Y:S05]  /*4300*/  BSYNC.RECONVERGENT B6 ;  /* 0x0000000000067941 */ /* 0x000fea0003800200 */
.L_x_7814:
[----:B------:R-:W-:-:S07]  /*4310*/  VIADD R17, R17, 0x80 ;  /* 0x0000008011117836 */ /* 0x000fce0000000000 */
.L_x_7744:
[----:B------:R-:W-:Y:S05]  /*4320*/  BSYNC.RECONVERGENT B7 ;  /* 0x0000000000077941 */ /* 0x000fea0003800200 */
.L_x_7743:
        /* <DEDUP_REMOVED lines=358> */
.L_x_7851:
[----:B------:R-:W4:Y:S01]  /*5990*/  LDCU.64 UR6, c[0x0][0x5f0] ;  /* 0x0000be00ff0677ac */ /* 0x000f220008000a00 */
[----:B------:R-:W-:-:S04]  /*59a0*/  UPRMT UR4, UR39, 0x9910, URZ ;  /* 0x0000991027047896 */ /* 0x000fc800080000ff */
[----:B------:R-:W-:Y:S01]  /*59b0*/  UISETP.GT.AND UP0, UPT, UR4, 0x9, UPT ;  /* 0x000000090400788c */ /* 0x000fe2000bf04270 */
[----:B----4-:R-:W-:-:S04]  /*59c0*/  IADD3 R4, P0, PT, R0, UR6, RZ ;  /* 0x0000000600047c10 */ /* 0x010fc8000ff1e0ff */
[----:B-123--:R-:W-:-:S04]  /*59d0*/  IADD3.X R5, PT, PT, RZ, UR7, RZ, P0, !PT ;  /* 0x00000007ff057c10 */ /* 0x00efc800087fe4ff */
        /* <DEDUP_REMOVED lines=11> */
.L_x_7855:
[----:B------:R3:W5:Y:S01]  /*5a90*/  LDG.E.U8 R19, desc[UR36][R4.64] ;  /* 0x0000002404137981 */ /* 0x000762000c1e1100 */
[----:B------:R-:W-:Y:S05]  /*5aa0*/  BRA `(.L_x_7857) ;  /* 0x0000000c005c7947 */ /* 0x000fea0003800000 */
.L_x_7854:
        /* <DEDUP_REMOVED lines=8> */
.L_x_7859:
[----:B------:R0:W5:Y:S01]  /*5b30*/  LDG.E.U8 R19, desc[UR36][R4.64] ;  /* 0x0000002404137981 */ /* 0x000162000c1e1100 */
[----:B------:R-:W-:Y:S05]  /*5b40*/  BRA `(.L_x_7857) ;  /* 0x0000000c00347947 */ /* 0x000fea0003800000 */
.L_x_7858:
[----:B------:R0:W5:Y:S01]  /*5b50*/  LDG.E.U16 R19, desc[UR36][R4.64] ;  /* 0x0000002404137981 */ /* 0x000162000c1e1500 */
[----:B------:R-:W-:Y:S05]  /*5b60*/  BRA `(.L_x_7857) ;  /* 0x0000000c002c7947 */ /* 0x000fea0003800000 */
.L_x_7853:
        /* <DEDUP_REMOVED lines=10> */
.L_x_7861:
[----:B------:R-:W2:Y:S02]  /*5c10*/  LDG.E.U16 R2, desc[UR36][R4.64] ;  /* 0x0000002404027981 */ /* 0x000ea4000c1e1500 */
[----:B--2---:R-:W-:-:S06]  /*5c20*/  HADD2.F32 R2, -RZ, R2.H0_H0 ;  /* 0x20000002ff027230 */ /* 0x004fcc0000004100 */
[----:B------:R-:W0:Y:S02]  /*5c30*/  F2I.S64.TRUNC R2, R2 ;  /* 0x0000000200027311 */ /* 0x000e24000020d900 */
[----:B0-----:R-:W-:Y:S01]  /*5c40*/  PRMT R19, R2, 0x7610, R19 ;  /* 0x0000761002137816 */ /* 0x001fe20000000013 */
[----:B------:R-:W-:Y:S06]  /*5c50*/  BRA `(.L_x_7857) ;  /* 0x0000000800f07947 */ /* 0x000fec0003800000 */
.L_x_7860:
        /* <DEDUP_REMOVED lines=10> */
.L_x_7863:
[----:B------:R-:W2:Y:S02]  /*5d00*/  LDG.E.U16 R4, desc[UR36][R4.64] ;  /* 0x0000002404047981 */ /* 0x000ea4000c1e1500 */
[----:B--2---:R-:W-:-:S06]  /*5d10*/  HADD2.F32 R2, -RZ, R4.H0_H0 ;  /* 0x20000004ff027230 */ /* 0x004fcc0000004100 */
[----:B------:R-:W0:Y:S02]  /*5d20*/  F2I.S64.TRUNC R2, R2 ;  /* 0x0000000200027311 */ /* 0x000e24000020d900 */
[----:B0-----:R-:W-:Y:S01]  /*5d30*/  PRMT R19, R2, 0x7610, R19 ;  /* 0x0000761002137816 */ /* 0x001fe20000000013 */
[----:B------:R-:W-:Y:S06]  /*5d40*/  BRA `(.L_x_7857) ;  /* 0x0000000800b47947 */ /* 0x000fec0003800000 */
.L_x_7862:
[----:B------:R-:W2:Y:S02]  /*5d50*/  LDG.E.64 R2, desc[UR36][R4.64] ;  /* 0x0000002404027981 */ /* 0x000ea4000c1e1b00 */
[----:B--2---:R-:W0:Y:S02]  /*5d60*/  F2I.S64.F64.TRUNC R2, R2 ;  /* 0x0000000200027311 */ /* 0x004e24000030d900 */
[----:B0-----:R-:W-:Y:S01]  /*5d70*/  PRMT R19, R2, 0x7610, R19 ;  /* 0x0000761002137816 */ /* 0x001fe20000000013 */
[----:B------:R-:W-:Y:S06]  /*5d80*/  BRA `(.L_x_7857) ;  /* 0x0000000800a47947 */ /* 0x000fec0003800000 */
.L_x_7852:
        /* <DEDUP_REMOVED lines=12> */
.L_x_7866:
[----:B------:R-:W2:Y:S02]  /*5e50*/  LDG.E.64 R4, desc[UR36][R4.64] ;  /* 0x0000002404047981 */ /* 0x000ea4000c1e1b00 */
[----:B--2---:R-:W0:Y:S02]  /*5e60*/  F2I.S64.F64.TRUNC R2, R4 ;  /* 0x0000000400027311 */ /* 0x004e24000030d900 */
[----:B0-----:R-:W-:Y:S01]  /*5e70*/  PRMT R19, R2, 0x7610, R19 ;  /* 0x0000761002137816 */ /* 0x001fe20000000013 */
[----:B------:R-:W-:Y:S06]  /*5e80*/  BRA `(.L_x_7857) ;  /* 0x0000000800647947 */ /* 0x000fec0003800000 */
.L_x_7865:
        /* <DEDUP_REMOVED lines=27> */
.L_x_7868:
        /* <DEDUP_REMOVED lines=14> */
.L_x_7867:
[----:B------:R-:W2:Y:S02]  /*6120*/  LDG.E.U16 R2, desc[UR36][R4.64] ;  /* 0x0000002404027981 */ /* 0x000ea4000c1e1500 */
[----:B--2---:R-:W-:-:S06]  /*6130*/  SHF.L.U32 R2, R2, 0x10, RZ ;  /* 0x0000001002027819 */ /* 0x004fcc00000006ff */
[----:B------:R-:W0:Y:S02]  /*6140*/  F2I.S64.TRUNC R2, R2 ;  /* 0x0000000200027311 */ /* 0x000e24000020d900 */
[----:B0-----:R-:W-:Y:S01]  /*6150*/  PRMT R19, R2, 0x7610, R19 ;  /* 0x0000761002137816 */ /* 0x001fe20000000013 */
[----:B------:R-:W-:Y:S06]  /*6160*/  BRA `(.L_x_7857) ;  /* 0x0000000400ac7947 */ /* 0x000fec0003800000 */
.L_x_7864:
        /* <DEDUP_REMOVED lines=10> */
.L_x_7871:
        /* <DEDUP_REMOVED lines=21> */
.L_x_7875:
[----:B------:R-:W-:Y:S05]  /*6360*/  BSYNC.RECONVERGENT B1 ;  /* 0x0000000000017941 */ /* 0x000fea0003800200 */
.L_x_7874:
[----:B------:R-:W-:Y:S02]  /*6370*/  SHF.L.U32 R0, R0, 0x14, RZ ;  /* 0x0000001400007819 */ /* 0x000fe400000006ff */
[----:B------:R-:W-:-:S04]  /*6380*/  LEA R2, R2, 0x3b800000, 0x17 ;  /* 0x3b80000002027811 */ /* 0x000fc800078eb8ff */
[----:B------:R-:W-:-:S07]  /*6390*/  LOP3.LUT R2, R2, R0, R7, 0xfe, !PT ;  /* 0x0000000002027212 */ /* 0x000fce00078efe07 */
.L_x_7873:
[----:B------:R-:W-:Y:S05]  /*63a0*/  BSYNC.RECONVERGENT B0 ;  /* 0x0000000000007941 */ /* 0x000fea0003800200 */
.L_x_7872:
[----:B------:R-:W0:Y:S02]  /*63b0*/  F2I.S64.TRUNC R2, R2 ;  /* 0x0000000200027311 */ /* 0x000e24000020d900 */
[----:B0-----:R-:W-:Y:S01]  /*63c0*/  PRMT R19, R2, 0x7610, R19 ;  /* 0x0000761002137816 */ /* 0x001fe20000000013 */
[----:B------:R-:W-:Y:S06]  /*63d0*/  BRA `(.L_x_7857) ;  /* 0x0000000400107947 */ /* 0x000fec0003800000 */
.L_x_7870:
        /* <DEDUP_REMOVED lines=21> */
.L_x_7879:
[----:B------:R-:W-:Y:S05]  /*6530*/  BSYNC.RECONVERGENT B1 ;  /* 0x0000000000017941 */ /* 0x000fea0003800200 */
.L_x_7878:
[----:B------:R-:W-:Y:S02]  /*6540*/  SHF.L.U32 R0, R0, 0x15, RZ ;  /* 0x0000001500007819 */ /* 0x000fe400000006ff */
[----:B------:R-:W-:-:S04]  /*6550*/  LEA R2, R2, 0x37800000, 0x17 ;  /* 0x3780000002027811 */ /* 0x000fc800078eb8ff */
[----:B------:R-:W-:-:S07]  /*6560*/  LOP3.LUT R2, R2, R0, R7, 0xfe, !PT ;  /* 0x0000000002027212 */ /* 0x000fce00078efe07 */
.L_x_7877:
[----:B------:R-:W-:Y:S05]  /*6570*/  BSYNC.RECONVERGENT B0 ;  /* 0x0000000000007941 */ /* 0x000fea0003800200 */
.L_x_7876:
[----:B------:R-:W0:Y:S02]  /*6580*/  F2I.S64.TRUNC R2, R2 ;  /* 0x0000000200027311 */ /* 0x000e24000020d900 */
[----:B0-----:R-:W-:Y:S01]  /*6590*/  PRMT R19, R2, 0x7610, R19 ;  /* 0x0000761002137816 */ /* 0x001fe20000000013 */
[----:B------:R-:W-:Y:S06]  /*65a0*/  BRA `(.L_x_7857) ;  /* 0x00000000009c7947 */ /* 0x000fec0003800000 */
.L_x_7869:
        /* <DEDUP_REMOVED lines=14> */
.L_x_7883:
[----:B------:R-:W-:Y:S05]  /*6690*/  BSYNC.RECONVERGENT B0 ;  /* 0x0000000000007941 */ /* 0x000fea0003800200 */
.L_x_7882:
[----:B------:R-:W0:Y:S02]  /*66a0*/  F2I.S64.TRUNC R2, R2 ;  /* 0x0000000200027311 */ /* 0x000e24000020d900 */
[----:B0-----:R-:W-:Y:S01]  /*66b0*/  PRMT R19, R2, 0x7610, R19 ;  /* 0x0000761002137816 */ /* 0x001fe20000000013 */
[----:B------:R-:W-:Y:S06]  /*66c0*/  BRA `(.L_x_7857) ;  /* 0x0000000000547947 */ /* 0x000fec0003800000 */
.L_x_7856:
        /* <DEDUP_REMOVED lines=16> */
.L_x_7884:
[----:B------:R-:W-:Y:S01]  /*67d0*/  PRMT R19, RZ, 0x7610, R19 ;  /* 0x00007610ff137816 */ /* 0x000fe20000000013 */
[----:B------:R-:W-:Y:S06]  /*67e0*/  BRA `(.L_x_7857) ;  /* 0x00000000000c7947 */ /* 0x000fec0003800000 */
.L_x_7881:
[----:B------:R2:W5:Y:S01]  /*67f0*/  LDG.E.U8 R19, desc[UR36][R4.64] ;  /* 0x0000002404137981 */ /* 0x000562000c1e1100 */
[----:B------:R-:W-:Y:S05]  /*6800*/  BRA `(.L_x_7857) ;  /* 0x0000000000047947 */ /* 0x000fea0003800000 */
.L_x_7880:
[----:B------:R1:W5:Y:S02]  /*6810*/  LDG.E.U8 R19, desc[UR36][R4.64] ;  /* 0x0000002404137981 */ /* 0x000364000c1e1100 */
.L_x_7857:
        /* <DEDUP_REMOVED lines=16> */
.L_x_7888:
[----:B------:R0:W5:Y:S01]  /*6920*/  LDG.E.U8 R0, desc[UR36][R4.64] ;  /* 0x0000002404007981 */ /* 0x000162000c1e1100 */
[----:B------:R-:W-:Y:S05]  /*6930*/  BRA `(.L_x_7890) ;  /* 0x0000000c005c7947 */ /* 0x000fea0003800000 */
.L_x_7887:
        /* <DEDUP_REMOVED lines=8> */
.L_x_7892:
[----:B------:R3:W5:Y:S01]  /*69c0*/  LDG.E.U8 R0, desc[UR36][R4.64] ;  /* 0x0000002404007981 */ /* 0x000762000c1e1100 */
[----:B------:R-:W-:Y:S05]  /*69d0*/  BRA `(.L_x_7890) ;  /* 0x0000000c00347947 */ /* 0x000fea0003800000 */
.L_x_7891:
[----:B------:R0:W5:Y:S01]  /*69e0*/  LDG.E.U16 R0, desc[UR36][R4.64] ;  /* 0x0000002404007981 */ /* 0x000162000c1e1500 */
[----:B------:R-:W-:Y:S05]  /*69f0*/  BRA `(.L_x_7890) ;  /* 0x0000000c002c7947 */ /* 0x000fea0003800000 */
.L_x_7886:
        /* <DEDUP_REMOVED lines=10> */
.L_x_7894:
[----:B------:R-:W2:Y:S02]  /*6aa0*/  LDG.E.U16 R2, desc[UR36][R4.64] ;  /* 0x0000002404027981 */ /* 0x000ea4000c1e1500 */
[----:B--2---:R-:W-:-:S06]  /*6ab0*/  HADD2.F32 R2, -RZ, R2.H0_H0 ;  /* 0x20000002ff027230 */ /* 0x004fcc0000004100 */
[----:B------:R-:W0:Y:S02]  /*6ac0*/  F2I.S64.TRUNC R2, R2 ;  /* 0x0000000200027311 */ /* 0x000e24000020d900 */
[----:B0-----:R-:W-:Y:S01]  /*6ad0*/  PRMT R0, R2, 0x7610, R0 ;  /* 0x0000761002007816 */ /* 0x001fe20000000000 */
[----:B------:R-:W-:Y:S06]  /*6ae0*/  BRA `(.L_x_7890) ;  /* 0x0000000800f07947 */ /* 0x000fec0003800000 */
.L_x_7893:
        /* <DEDUP_REMOVED lines=10> */
.L_x_7896:
[----:B------:R-:W2:Y:S02]  /*6b90*/  LDG.E.U16 R4, desc[UR36][R4.64] ;  /* 0x0000002404047981 */ /* 0x000ea4000c1e1500 */
[----:B--2---:R-:W-:-:S06]  /*6ba0*/  HADD2.F32 R2, -RZ, R4.H0_H0 ;  /* 0x20000004ff027230 */ /* 0x004fcc0000004100 */
[----:B------:R-:W0:Y:S02]  /*6bb0*/  F2I.S64.TRUNC R2, R2 ;  /* 0x0000000200027311 */ /* 0x000e24000020d900 */
[----:B0-----:R-:W-:Y:S01]  /*6bc0*/  PRMT R0, R2, 0x7610, R0 ;  /* 0x0000761002007816 */ /* 0x001fe20000000000 */
[----:B------:R-:W-:Y:S06]  /*6bd0*/  BRA `(.L_x_7890) ;  /* 0x0000000800b47947 */ /* 0x000fec0003800000 */
.L_x_7895:
[----:B------:R-:W2:Y:S02]  /*6be0*/  LDG.E.64 R2, desc[UR36][R4.64] ;  /* 0x0000002404027981 */ /* 0x000ea4000c1e1b00 */
[----:B--2---:R-:W0:Y:S02]  /*6bf0*/  F2I.S64.F64.TRUNC R2, R2 ;  /* 0x0000000200027311 */ /* 0x004e24000030d900 */
[----:B0-----:R-:W-:Y:S01]  /*6c00*/  PRMT R0, R2, 0x7610, R0 ;  /* 0x0000761002007816 */ /* 0x001fe20000000000 */
[----:B------:R-:W-:Y:S06]  /*6c10*/  BRA `(.L_x_7890) ;  /* 0x0000000800a47947 */ /* 0x000fec0003800000 */
.L_x_7885:
        /* <DEDUP_REMOVED lines=12> */
.L_x_7899:
[----:B------:R-:W2:Y:S02]  /*6ce0*/  LDG.E.64 R4, desc[UR36][R4.64] ;  /* 0x0000002404047981 */ /* 0x000ea4000c1e1b00 */
[----:B--2---:R-:W0:Y:S02]  /*6cf0*/  F2I.S64.F64.TRUNC R2, R4 ;  /* 0x0000000400027311 */ /* 0x004e24000030d900 */
[----:B0-----:R-:W-:Y:S01]  /*6d00*/  PRMT R0, R2, 0x7610, R0 ;  /* 0x0000761002007816 */ /* 0x001fe20000000000 */
[----:B------:R-:W-:Y:S06]  /*6d10*/  BRA `(.L_x_7890) ;  /* 0x0000000800647947 */ /* 0x000fec0003800000 */
.L_x_7898:
        /* <DEDUP_REMOVED lines=27> */
.L_x_7901:
        /* <DEDUP_REMOVED lines=14> */
.L_x_7900:
[----:B------:R-:W2:Y:S02]  /*6fb0*/  LDG.E.U16 R2, desc[UR36][R4.64] ;  /* 0x0000002404027981 */ /* 0x000ea4000c1e1500 */
[----:B--2---:R-:W-:-:S06]  /*6fc0*/  IMAD.U32 R2, R2, 0x10000, RZ ;  /* 0x0001000002027824 */ /* 0x004fcc00078e00ff */
[----:B------:R-:W0:Y:S02]  /*6fd0*/  F2I.S64.TRUNC R2, R2 ;  /* 0x0000000200027311 */ /* 0x000e24000020d900 */
[----:B0-----:R-:W-:Y:S01]  /*6fe0*/  PRMT R0, R2, 0x7610, R0 ;  /* 0x0000761002007816 */ /* 0x001fe20000000000 */
[----:B------:R-:W-:Y:S06]  /*6ff0*/  BRA `(.L_x_7890) ;  /* 0x0000000400ac7947 */ /* 0x000fec0003800000 */
.L_x_7897:
        /* <DEDUP_REMOVED lines=10> */
.L_x_7904:
        /* <DEDUP_REMOVED lines=21> */
.L_x_7908:
[----:B------:R-:W-:Y:S05]  /*71f0*/  BSYNC.RECONVERGENT B1 ;  /* 0x0000000000017941 */ /* 0x000fea0003800200 */
.L_x_7907:
[----:B------:R-:W-:Y:S01]  /*7200*/  IMAD.SHL.U32 R0, R0, 0x100000, RZ ;  /* 0x0010000000007824 */ /* 0x000fe200078e00ff */
[----:B------:R-:W-:-:S04]  /*7210*/  LEA R2, R2, 0x3b800000, 0x17 ;  /* 0x3b80000002027811 */ /* 0x000fc800078eb8ff */
[----:B------:R-:W-:-:S07]  /*7220*/  LOP3.LUT R2, R2, R0, R7, 0xfe, !PT ;  /* 0x0000000002027212 */ /* 0x000fce00078efe07 */
.L_x_7906:
[----:B------:R-:W-:Y:S05]  /*7230*/  BSYNC.RECONVERGENT B0 ;  /* 0x0000000000007941 */ /* 0x000fea0003800200 */
.L_x_7905:
[----:B------:R-:W0:Y:S02]  /*7240*/  F2I.S64.TRUNC R2, R2 ;  /* 0x0000000200027311 */ /* 0x000e24000020d900 */
[----:B0-----:R-:W-:Y:S01]  /*7250*/  PRMT R0, R2, 0x7610, R0 ;  /* 0x0000761002007816 */ /* 0x001fe20000000000 */
[----:B------:R-:W-:Y:S06]  /*7260*/  BRA `(.L_x_7890) ;  /* 0x0000000400107947 */ /* 0x000fec0003800000 */
.L_x_7903:
        /* <DEDUP_REMOVED lines=21> */
.L_x_7912:
[----:B------:R-:W-:Y:S05]  /*73c0*/  BSYNC.RECONVERGENT B1 ;  /* 0x0000000000017941 */ /* 0x000fea0003800200 */
.L_x_7911:
[----:B------:R-:W-:Y:S01]  /*73d0*/  IMAD.SHL.U32 R0, R0, 0x200000, RZ ;  /* 0x0020000000007824 */ /* 0x000fe200078e00ff */
[----:B------:R-:W-:-:S04]  /*73e0*/  LEA R2, R2, 0x37800000, 0x17 ;  /* 0x3780000002027811 */ /* 0x000fc800078eb8ff */
[----:B------:R-:W-:-:S07]  /*73f0*/  LOP3.LUT R2, R2, R0, R7, 0xfe, !PT ;  /* 0x0000000002027212 */ /* 0x000fce00078efe07 */
.L_x_7910:
[----:B------:R-:W-:Y:S05]  /*7400*/  BSYNC.RECONVERGENT B0 ;  /* 0x0000000000007941 */ /* 0x000fea0003800200 */
.L_x_7909:
[----:B------:R-:W0:Y:S02]  /*7410*/  F2I.S64.TRUNC R2, R2 ;  /* 0x0000000200027311 */ /* 0x000e24000020d900 */
[----:B0-----:R-:W-:Y:S01]  /*7420*/  PRMT R0, R2, 0x7610, R0 ;  /* 0x0000761002007816 */ /* 0x001fe20000000000 */
[----:B------:R-:W-:Y:S06]  /*7430*/  BRA `(.L_x_7890) ;  /* 0x00000000009c7947 */ /* 0x000fec0003800000 */
.L_x_7902:
        /* <DEDUP_REMOVED lines=14> */
.L_x_7916:
[----:B------:R-:W-:Y:S05]  /*7520*/  BSYNC.RECONVERGENT B0 ;  /* 0x0000000000007941 */ /* 0x000fea0003800200 */
.L_x_7915:
[----:B------:R-:W0:Y:S02]  /*7530*/  F2I.S64.TRUNC R2, R2 ;  /* 0x0000000200027311 */ /* 0x000e24000020d900 */
[----:B0-----:R-:W-:Y:S01]  /*7540*/  PRMT R0, R2, 0x7610, R0 ;  /* 0x0000761002007816 */ /* 0x001fe20000000000 */
[----:B------:R-:W-:Y:S06]  /*7550*/  BRA `(.L_x_7890) ;  /* 0x0000000000547947 */ /* 0x000fec0003800000 */
.L_x_7889:
        /* <DEDUP_REMOVED lines=16> */
.L_x_7917:
[----:B------:R-:W-:Y:S01]  /*7660*/  PRMT R0, RZ, 0x7610, R0 ;  /* 0x00007610ff007816 */ /* 0x000fe20000000000 */
[----:B------:R-:W-:Y:S06]  /*7670*/  BRA `(.L_x_7890) ;  /* 0x00000000000c7947 */ /* 0x000fec0003800000 */
.L_x_7914:
[----:B------:R1:W5:Y:S01]  /*7680*/  LDG.E.U8 R0, desc[UR36][R4.64] ;  /* 0x0000002404007981 */ /* 0x000362000c1e1100 */
[----:B------:R-:W-:Y:S05]  /*7690*/  BRA `(.L_x_7890) ;  /* 0x0000000000047947 */ /* 0x000fea0003800000 */
.L_x_7913:
[----:B------:R2:W5:Y:S02]  /*76a0*/  LDG.E.U8 R0, desc[UR36][R4.64] ;  /* 0x0000002404007981 */ /* 0x000564000c1e1100 */
.L_x_7890:
[----:B------:R-:W0:Y:S01]  /*76b0*/  LDCU.64 UR6, c[0x0][0x5e8] ;  /* 0x0000bd00ff0677ac */ /* 0x000e220008000a00 */
[----:B------:R-:W-:Y:S01]  /*76c0*/  BSSY.RECONVERGENT B6, `(.L_x_7918) ;  /* 0x00000e9000067945 */ /* 0x000fe20003800200 */
[----:B012345:R-:W-:Y:S01]  /*76d0*/  LOP3.LUT R5, R0, R19, RZ, 0x3c, !PT ;  /* 0x0000001300057212 */ /* 0x03ffe200078e3cff */
        /* <DEDUP_REMOVED lines=15> */
.L_x_7922:
[----:B------:R4:W-:Y:S01]  /*77d0*/  STG.E.U8 desc[UR36][R2.64], R5 ;  /* 0x0000000502007986 */ /* 0x0009e2000c101124 */
[----:B------:R-:W-:Y:S05]  /*77e0*/  BRA `(.L_x_7924) ;  /* 0x0000000c00587947 */ /* 0x000fea0003800000 */
.L_x_7921:
        /* <DEDUP_REMOVED lines=10> */
.L_x_7926:
[----:B------:R-:W-:-:S05]  /*7890*/  LOP3.LUT R5, R5, 0xff, RZ, 0xc0, !PT ;  /* 0x000000ff05057812 */ /* 0x000fca00078ec0ff */
[----:B------:R2:W-:Y:S01]  /*78a0*/  STG.E desc[UR36][R2.64], R5 ;  /* 0x0000000502007986 */ /* 0x0005e2000c101924 */
[----:B------:R-:W-:Y:S05]  /*78b0*/  BRA `(.L_x_7924) ;  /* 0x0000000c00247947 */ /* 0x000fea0003800000 */
.L_x_7925:
[----:B------:R-:W-:-:S05]  /*78c0*/  LOP3.LUT R5, R5, 0xff, RZ, 0xc0, !PT ;  /* 0x000000ff05057812 */ /* 0x000fca00078ec0ff */
[----:B------:R0:W-:Y:S01]  /*78d0*/  STG.E.U16 desc[UR36][R2.64], R5 ;  /* 0x0000000502007986 */ /* 0x0001e2000c101524 */
[----:B------:R-:W-:Y:S05]  /*78e0*/  BRA `(.L_x_7924) ;  /* 0x0000000c00187947 */ /* 0x000fea0003800000 */
.L_x_7920:
        /* <DEDUP_REMOVED lines=10> */
.L_x_7928:
[----:B------:R-:W-:-:S04]  /*7990*/  LOP3.LUT R5, R5, 0xff, RZ, 0xc0, !PT ;  /* 0x000000ff05057812 */ /* 0x000fc800078ec0ff */
[----:B------:R-:W0:Y:S02]  /*79a0*/  I2F.U16 R0, R5 ;  /* 0x0000000500007306 */ /* 0x000e240000101000 */
[----:B0-----:R-:W-:-:S05]  /*79b0*/  F2FP.F16.F32.PACK_AB R0, RZ, R0 ;  /* 0x00000000ff00723e */ /* 0x001fca00000000ff */
[----:B------:R0:W-:Y:S01]  /*79c0*/  STG.E.U16 desc[UR36][R2.64], R0 ;  /* 0x0000000002007986 */ /* 0x0001e2000c101524 */
[----:B------:R-:W-:Y:S05]  /*79d0*/  BRA `(.L_x_7924) ;  /* 0x0000000800dc7947 */ /* 0x000fea0003800000 */
.L_x_7927:
        /* <DEDUP_REMOVED lines=11> */
.L_x_7930:
[----:B------:R-:W-:-:S06]  /*7a90*/  LOP3.LUT R5, R5, 0xff, RZ, 0xc0, !PT ;  /* 0x000000ff05057812 */ /* 0x000fcc00078ec0ff */
[----:B------:R-:W0:Y:S02]  /*7aa0*/  I2F.U16 R5, R5 ;  /* 0x0000000500057306 */ /* 0x000e240000101000 */
[----:B0-----:R-:W-:-:S04]  /*7ab0*/  F2FP.F16.F32.PACK_AB R5, RZ, R5 ;  /* 0x00000005ff05723e */ /* 0x001fc800000000ff */
[----:B------:R-:W-:-:S05]  /*7ac0*/  PRMT R5, R5, 0x5410, RZ ;  /* 0x0000541005057816 */ /* 0x000fca00000000ff */
[----:B------:R0:W-:Y:S01]  /*7ad0*/  STG.E desc[UR36][R2.64], R5 ;  /* 0x0000000502007986 */ /* 0x0001e2000c101924 */
[----:B------:R-:W-:Y:S05]  /*7ae0*/  BRA `(.L_x_7924) ;  /* 0x0000000800987947 */ /* 0x000fea0003800000 */
.L_x_7929:
[----:B------:R-:W-:-:S06]  /*7af0*/  LOP3.LUT R5, R5, 0xff, RZ, 0xc0, !PT ;  /* 0x000000ff05057812 */ /* 0x000fcc00078ec0ff */
[----:B------:R-:W0:Y:S02]  /*7b00*/  I2F.F64.U16 R4, R5 ;  /* 0x0000000500047312 */ /* 0x000e240000101800 */
[----:B0-----:R0:W-:Y:S01]  /*7b10*/  STG.E.64 desc[UR36][R2.64], R4 ;  /* 0x0000000402007986 */ /* 0x0011e2000c101b24 */
[----:B------:R-:W-:Y:S05]  /*7b20*/  BRA `(.L_x_7924) ;  /* 0x0000000800887947 */ /* 0x000fea0003800000 */
.L_x_7919:
        /* <DEDUP_REMOVED lines=13> */
.L_x_7934:
        /* <DEDUP_REMOVED lines=18> */
.L_x_7936:
[----:B------:R-:W-:Y:S05]  /*7d20*/  BSYNC.RECONVERGENT B0 ;  /* 0x0000000000007941 */ /* 0x000fea0003800200 */
.L_x_7935:
[----:B------:R0:W-:Y:S01]  /*7d30*/  STG.E.U8 desc[UR36][R2.64], R0 ;  /* 0x0000000002007986 */ /* 0x0001e2000c101124 */
[----:B------:R-:W-:Y:S05]  /*7d40*/  BRA `(.L_x_7924) ;  /* 0x0000000800007947 */ /* 0x000fea0003800000 */
.L_x_7933:
        /* <DEDUP_REMOVED lines=18> */
.L_x_7938:
[----:B------:R-:W-:Y:S05]  /*7e70*/  BSYNC.RECONVERGENT B0 ;  /* 0x0000000000007941 */ /* 0x000fea0003800200 */
.L_x_7937:
[----:B------:R0:W-:Y:S01]  /*7e80*/  STG.E.U8 desc[UR36][R2.64], R0 ;  /* 0x0000000002007986 */ /* 0x0001e2000c101124 */
[----:B------:R-:W-:Y:S05]  /*7e90*/  BRA `(.L_x_7924) ;  /* 0x0000000400ac7947 */ /* 0x000fea0003800000 */
.L_x_7932:
        /* <DEDUP_REMOVED lines=23> */
.L_x_7940:
[----:B------:R-:W-:Y:S01]  /*8010*/  LOP3.LUT R4, R5, 0xff, RZ, 0xc0, !PT ;  /* 0x000000ff05047812 */ /* 0x000fe200078ec0ff */
[----:B------:R-:W-:-:S05]  /*8020*/  IMAD.MOV.U32 R5, RZ, RZ, RZ ;  /* 0x000000ffff057224 */ /* 0x000fca00078e00ff */
[----:B------:R0:W-:Y:S01]  /*8030*/  STG.E.64 desc[UR36][R2.64], R4 ;  /* 0x0000000402007986 */ /* 0x0001e2000c101b24 */
[----:B------:R-:W-:Y:S05]  /*8040*/  BRA `(.L_x_7924) ;  /* 0x0000000400407947 */ /* 0x000fea0003800000 */
.L_x_7939:
[----:B------:R-:W-:-:S05]  /*8050*/  LOP3.LUT R5, R5, 0xff, RZ, 0xc0, !PT ;  /* 0x000000ff05057812 */ /* 0x000fca00078ec0ff */
[----:B------:R0:W-:Y:S01]  /*8060*/  STG.E desc[UR36][R2.64], R5 ;  /* 0x0000000502007986 */ /* 0x0001e2000c101924 */
[----:B------:R-:W-:Y:S05]  /*8070*/  BRA `(.L_x_7924) ;  /* 0x0000000400347947 */ /* 0x000fea0003800000 */
.L_x_7931:
        /* <DEDUP_REMOVED lines=12> */
.L_x_7942:
[----:B------:R-:W-:Y:S02]  /*8140*/  LOP3.LUT R5, R5, 0xff, RZ, 0xc0, !PT ;  /* 0x000000ff05057812 */ /* 0x000fe400078ec0ff */
[----:B------:R-:W-:-:S04]  /*8150*/  CS2R R6, SRZ ;  /* 0x0000000000067805 */ /* 0x000fc8000001ff00 */
[----:B------:R-:W0:Y:S02]  /*8160*/  I2F.F64.U16 R4, R5 ;  /* 0x0000000500047312 */ /* 0x000e240000101800 */
[----:B0-----:R0:W-:Y:S01]  /*8170*/  STG.E.128 desc[UR36][R2.64], R4 ;  /* 0x0000000402007986 */ /* 0x0011e2000c101d24 */
[----:B------:R-:W-:Y:S05]  /*8180*/  BRA `(.L_x_7924) ;  /* 0x0000000000f07947 */ /* 0x000fea0003800000 */
.L_x_7941:
[----:B------:R-:W-:-:S09]  /*8190*/  UISETP.NE.AND UP0, UPT, UR4, 0xf, UPT ;  /* 0x0000000f0400788c */ /* 0x000fd2000bf05270 */
[----:B------:R-:W-:Y:S05]  /*81a0*/  BRA.U !UP0, `(.L_x_7943) ;  /* 0x0000000108d87547 */ /* 0x000fea000b800000 */
[----:B------:R-:W-:-:S09]  /*81b0*/  UISETP.NE.AND UP0, UPT, UR4, 0x17, UPT ;  /* 0x000000170400788c */ /* 0x000fd2000bf05270 */
[----:B------:R-:W-:Y:S05]  /*81c0*/  BRA.U !UP0, `(.L_x_7944) ;  /* 0x0000000108887547 */ /* 0x000fea000b800000 */
[----:B------:R-:W-:-:S09]  /*81d0*/  UISETP.NE.AND UP0, UPT, UR4, 0x18, UPT ;  /* 0x000000180400788c */ /* 0x000fd2000bf05270 */
[----:B------:R-:W-:Y:S05]  /*81e0*/  BRA.U !UP0, `(.L_x_7945) ;  /* 0x0000000108447547 */ /* 0x000fea000b800000 */
.L_x_7923:
        /* <DEDUP_REMOVED lines=16> */
.L_x_7946:
[----:B------:R-:W-:Y:S05]  /*82f0*/  BRA `(.L_x_7924) ;  /* 0x0000000000947947 */ /* 0x000fea0003800000 */
.L_x_7945:
        /* <DEDUP_REMOVED lines=12> */
.L_x_7948:
[----:B------:R-:W-:Y:S05]  /*83c0*/  BSYNC.RECONVERGENT B0 ;  /* 0x0000000000007941 */ /* 0x000fea0003800200 */
.L_x_7947:
[----:B------:R0:W-:Y:S01]  /*83d0*/  STG.E.U8 desc[UR36][R2.64], R5 ;  /* 0x0000000502007986 */ /* 0x0001e2000c101124 */
[----:B------:R-:W-:Y:S05]  /*83e0*/  BRA `(.L_x_7924) ;  /* 0x0000000000587947 */ /* 0x000fea0003800000 */
.L_x_7944:
        /* <DEDUP_REMOVED lines=13> */
.L_x_7949:
[----:B------:R-:W-:Y:S01]  /*84c0*/  IMAD.MOV.U32 R5, RZ, RZ, 0x7f ;  /* 0x0000007fff057424 */ /* 0x000fe200078e00ff */
[----:B------:R-:W-:-:S04]  /*84d0*/  ISETP.GT.U32.AND P0, PT, R7, 0x7f800000, PT ;  /* 0x7f8000000700780c */ /* 0x000fc80003f04070 */
[----:B------:R-:W-:-:S05]  /*84e0*/  SEL R5, R5, 0x7c, P0 ;  /* 0x0000007c05057807 */ /* 0x000fca0000000000 */
[----:B------:R0:W-:Y:S01]  /*84f0*/  STG.E.U8 desc[UR36][R2.64], R5 ;  /* 0x0000000502007986 */ /* 0x0001e2000c101124 */
[----:B------:R-:W-:Y:S05]  /*8500*/  BRA `(.L_x_7924) ;  /* 0x0000000000107947 */ /* 0x000fea0003800000 */
.L_x_7943:
[----:B------:R-:W-:-:S04]  /*8510*/  LOP3.LUT R5, R5, 0xff, RZ, 0xc0, !PT ;  /* 0x000000ff05057812 */ /* 0x000fc800078ec0ff */
[----:B------:R-:W0:Y:S02]  /*8520*/  I2F.U16 R0, R5 ;  /* 0x0000000500007306 */ /* 0x000e240000101000 */
[----:B0-----:R-:W-:-:S05]  /*8530*/  F2FP.BF16.F32.PACK_AB R0, RZ, R0 ;  /* 0x00000000ff00723e */ /* 0x001fca00000010ff */
[----:B------:R0:W-:Y:S02]  /*8540*/  STG.E.U16 desc[UR36][R2.64], R0 ;  /* 0x0000000002007986 */ /* 0x0001e4000c101524 */
.L_x_7924:
[----:B------:R-:W-:Y:S05]  /*8550*/  BSYNC.RECONVERGENT B6 ;  /* 0x0000000000067941 */ /* 0x000fea0003800200 */
.L_x_7918:
[----:B------:R-:W-:-:S07]  /*8560*/  VIADD R17, R17, 0x80 ;  /* 0x0000008011117836 */ /* 0x000fce0000000000 */
.L_x_7850:
[----:B------:R-:W-:Y:S05]  /*8570*/  BSYNC.RECONVERGENT B7 ;  /* 0x0000000000077941 */ /* 0x000fea0003800200 */
.L_x_7849:
[----:B------:R-:W5:Y:S01]  /*8580*/  LDCU UR4, c[0x0][0x380] ;  /* 0x00007000ff0477ac */ /* 0x000f620008000800 */
[----:B------:R-:W-:Y:S01]  /*8590*/  BSSY.RECONVERGENT B7, `(.L_x_7950) ;  /* 0x0000423000077945 */ /* 0x000fe20003800200 */
[----:B-----5:R-:W-:-:S13]  /*85a0*/  ISETP.GE.AND P0, PT, R17, UR4, PT ;  /* 0x0000000411007c0c */ /* 0x020fda000bf06270 */
[----:B------:R-:W-:Y:S05]  /*85b0*/  @P0 BRA `(.L_x_7951) ;  /* 0x0000004000800947 */ /* 0x000fea0003800000 */
[----:B------:R-:W5:Y:S01]  /*85c0*/  LDCU UR4, c[0x0][0x388] ;  /* 0x00007100ff0477ac */ /* 0x000f620008000800 */
[----:B------:R-:W-:Y:S01]  /*85d0*/  MOV R18, RZ ;  /* 0x000000ff00127202 */ /* 0x000fe20000000f00 */
        /* <DEDUP_REMOVED lines=352> */
.L_x_7952:
[----:B------:R-:W1:Y:S01]  /*9be0*/  LDCU.64 UR6, c[0x0][0x5f0] ;  /* 0x0000be00ff0677ac */ /* 0x000e620008000a00 */
[----:B------:R-:W-:-:S04]  /*9bf0*/  UPRMT UR4, UR39, 0x9910, URZ ;  /* 0x0000991027047896 */ /* 0x000fc800080000ff */
[----:B------:R-:W-:Y:S01]  /*9c00*/  UISETP.GT.AND UP0, UPT, UR4, 0x9, UPT ;  /* 0x000000090400788c */ /* 0x000fe2000bf04270 */
[----:B-1--4-:R-:W-:-:S05]  /*9c10*/  IADD3 R4, P0, PT, R0, UR6, RZ ;  /* 0x0000000600047c10 */ /* 0x012fca000ff1e0ff */
[----:B--23--:R-:W-:-:S03]  /*9c20*/  IMAD.X R5, RZ, RZ, UR7, P0 ;  /* 0x00000007ff057e24 */ /* 0x00cfc600080e06ff */
        /* <DEDUP_REMOVED lines=11> */
.L_x_7956:
[----:B------:R3:W5:Y:S01]  /*9ce0*/  LDG.E.U8 R19, desc[UR36][R4.64] ;  /* 0x0000002404137981 */ /* 0x000762000c1e1100 */
[----:B------:R-:W-:Y:S05]  /*9cf0*/  BRA `(.L_x_7958) ;  /* 0x0000000c005c7947 */ /* 0x000fea0003800000 */
.L_x_7955:
        /* <DEDUP_REMOVED lines=8> */
.L_x_7960:
[----:B------:R0:W5:Y:S01]  /*9d80*/  LDG.E.U8 R19, desc[UR36][R4.64] ;  /* 0x0000002404137981 */ /* 0x000162000c1e1100 */
[----:B------:R-:W-:Y:S05]  /*9d90*/  BRA `(.L_x_7958) ;  /* 0x0000000c00347947 */ /* 0x000fea0003800000 */
.L_x_7959:
[----:B------:R0:W5:Y:S01]  /*9da0*/  LDG.E.U16 R19, desc[UR36][R4.64] ;  /* 0x0000002404137981 */ /* 0x000162000c1e1500 */
[----:B------:R-:W-:Y:S05]  /*9db0*/  BRA `(.L_x_7958) ;  /* 0x0000000c002c7947 */ /* 0x000fea0003800000 */
.L_x_7954:
        /* <DEDUP_REMOVED lines=10> */
.L_x_7962:
[----:B------:R-:W2:Y:S02]  /*9e60*/  LDG.E.U16 R2, desc[UR36][R4.64] ;  /* 0x0000002404027981 */ /* 0x000ea4000c1e1500 */
[----:B--2---:R-:W-:-:S06]  /*9e70*/  HADD2.F32 R2, -RZ, R2.H0_H0 ;  /* 0x20000002ff027230 */ /* 0x004fcc0000004100 */
[----:B------:R-:W0:Y:S02]  /*9e80*/  F2I.S64.TRUNC R2, R2 ;  /* 0x0000000200027311 */ /* 0x000e24000020d900 */
[----:B0-----:R-:W-:Y:S01]  /*9e90*/  PRMT R19, R2, 0x7610, R19 ;  /* 0x0000761002137816 */ /* 0x001fe20000000013 */
[----:B------:R-:W-:Y:S06]  /*9ea0*/  BRA `(.L_x_7958) ;  /* 0x0000000800f07947 */ /* 0x000fec0003800000 */
.L_x_7961:
        /* <DEDUP_REMOVED lines=10> */
.L_x_7964:
[----:B------:R-:W2:Y:S02]  /*9f50*/  LDG.E.U16 R4, desc[UR36][R4.64] ;  /* 0x0000002404047981 */ /* 0x000ea4000c1e1500 */
[----:B--2---:R-:W-:-:S06]  /*9f60*/  HADD2.F32 R2, -RZ, R4.H0_H0 ;  /* 0x20000004ff027230 */ /* 0x004fcc0000004100 */
[----:B------:R-:W0:Y:S02]  /*9f70*/  F2I.S64.TRUNC R2, R2 ;  /* 0x0000000200027311 */ /* 0x000e24000020d900 */
[----:B0-----:R-:W-:Y:S01]  /*9f80*/  PRMT R19, R2, 0x7610, R19 ;  /* 0x0000761002137816 */ /* 0x001fe20000000013 */
[----:B------:R-:W-:Y:S06]  /*9f90*/  BRA `(.L_x_7958) ;  /* 0x0000000800b47947 */ /* 0x000fec0003800000 */
.L_x_7963:
[----:B------:R-:W2:Y:S02]  /*9fa0*/  LDG.E.64 R2, desc[UR36][R4.64] ;  /* 0x0000002404027981 */ /* 0x000ea4000c1e1b00 */
[----:B--2---:R-:W0:Y:S02]  /*9fb0*/  F2I.S64.F64.TRUNC R2, R2 ;  /* 0x0000000200027311 */ /* 0x004e24000030d900 */
[----:B0-----:R-:W-:Y:S01]  /*9fc0*/  PRMT R19, R2, 0x7610, R19 ;  /* 0x0000761002137816 */ /* 0x001fe20000000013 */
[----:B------:R-:W-:Y:S06]  /*9fd0*/  BRA `(.L_x_7958) ;  /* 0x0000000800a47947 */ /* 0x000fec0003800000 */
.L_x_7953:
        /* <DEDUP_REMOVED lines=12> */
.L_x_7967:
[----:B------:R-:W2:Y:S02]  /*a0a0*/  LDG.E.64 R4, desc[UR36][R4.64] ;  /* 0x0000002404047981 */ /* 0x000ea4000c1e1b00 */
[----:B--2---:R-:W0:Y:S02]  /*a0b0*/  F2I.S64.F64.TRUNC R2, R4 ;  /* 0x0000000400027311 */ /* 0x004e24000030d900 */
[----:B0-----:R-:W-:Y:S01]  /*a0c0*/  PRMT R19, R2, 0x7610, R19 ;  /* 0x0000761002137816 */ /* 0x001fe20000000013 */
[----:B------:R-:W-:Y:S06]  /*a0d0*/  BRA `(.L_x_7958) ;  /* 0x0000000800647947 */ /* 0x000fec0003800000 */
.L_x_7966:
        /* <DEDUP_REMOVED lines=27> */
.L_x_7969:
        /* <DEDUP_REMOVED lines=14> */
.L_x_7968:
[----:B------:R-:W2:Y:S02]  /*a370*/  LDG.E.U16 R2, desc[UR36][R4.64] ;  /* 0x0000002404027981 */ /* 0x000ea4000c1e1500 */
[----:B--2---:R-:W-:-:S06]  /*a380*/  IMAD.U32 R2, R2, 0x10000, RZ ;  /* 0x0001000002027824 */ /* 0x004fcc00078e00ff */
[----:B------:R-:W0:Y:S02]  /*a390*/  F2I.S64.TRUNC R2, R2 ;  /* 0x0000000200027311 */ /* 0x000e24000020d900 */
[----:B0-----:R-:W-:Y:S01]  /*a3a0*/  PRMT R19, R2, 0x7610, R19 ;  /* 0x0000761002137816 */ /* 0x001fe20000000013 */
[----:B------:R-:W-:Y:S06]  /*a3b0*/  BRA `(.L_x_7958) ;  /* 0x0000000400ac7947 */ /* 0x000fec0003800000 */
.L_x_7965:
        /* <DEDUP_REMOVED lines=10> */
.L_x_7972:
        /* <DEDUP_REMOVED lines=21> */
.L_x_7976:
[----:B------:R-:W-:Y:S05]  /*a5b0*/  BSYNC.RECONVERGENT B1 ;  /* 0x0000000000017941 */ /* 0x000fea0003800200 */
.L_x_7975:
[----:B------:R-:W-:Y:S02]  /*a5c0*/  SHF.L.U32 R0, R0, 0x14, RZ ;  /* 0x0000001400007819 */ /* 0x000fe400000006ff */
[----:B------:R-:W-:-:S04]  /*a5d0*/  LEA R2, R2, 0x3b800000, 0x17 ;  /* 0x3b80000002027811 */ /* 0x000fc800078eb8ff */
[----:B------:R-:W-:-:S07]  /*a5e0*/  LOP3.LUT R2, R2, R0, R7, 0xfe, !PT ;  /* 0x0000000002027212 */ /* 0x000fce00078efe07 */
.L_x_7974:
[----:B------:R-:W-:Y:S05]  /*a5f0*/  BSYNC.RECONVERGENT B0 ;  /* 0x0000000000007941 */ /* 0x000fea0003800200 */
.L_x_7973:
[----:B------:R-:W0:Y:S02]  /*a600*/  F2I.S64.TRUNC R2, R2 ;  /* 0x0000000200027311 */ /* 0x000e24000020d900 */
[----:B0-----:R-:W-:Y:S01]  /*a610*/  PRMT R19, R2, 0x7610, R19 ;  /* 0x0000761002137816 */ /* 0x001fe20000000013 */
[----:B------:R-:W-:Y:S06]  /*a620*/  BRA `(.L_x_7958) ;  /* 0x0000000400107947 */ /* 0x000fec0003800000 */
.L_x_7971:
        /* <DEDUP_REMOVED lines=21> */
.L_x_7980:
[----:B------:R-:W-:Y:S05]  /*a780*/  BSYNC.RECONVERGENT B1 ;  /* 0x0000000000017941 */ /* 0x000fea0003800200 */
.L_x_7979:
[----:B------:R-:W-:Y:S01]  /*a790*/  IMAD.SHL.U32 R0, R0, 0x200000, RZ ;  /* 0x0020000000007824 */ /* 0x000fe200078e00ff */
[----:B------:R-:W-:-:S04]  /*a7a0*/  LEA R2, R2, 0x37800000, 0x17 ;  /* 0x3780000002027811 */ /* 0x000fc800078eb8ff */
[----:B------:R-:W-:-:S07]  /*a7b0*/  LOP3.LUT R2, R2, R0, R7, 0xfe, !PT ;  /* 0x0000000002027212 */ /* 0x000fce00078efe07 */
.L_x_7978:
[----:B------:R-:W-:Y:S05]  /*a7c0*/  BSYNC.RECONVERGENT B0 ;  /* 0x0000000000007941 */ /* 0x000fea0003800200 */
.L_x_7977:
[----:B------:R-:W0:Y:S02]  /*a7d0*/  F2I.S64.TRUNC R2, R2 ;  /* 0x0000000200027311 */ /* 0x000e24000020d900 */
[----:B0-----:R-:W-:Y:S01]  /*a7e0*/  PRMT R19, R2, 0x7610, R19 ;  /* 0x0000761002137816 */ /* 0x001fe20000000013 */
[----:B------:R-:W-:Y:S06]  /*a7f0*/  BRA `(.L_x_7958) ;  /* 0x00000000009c7947 */ /* 0x000fec0003800000 */
.L_x_7970:
        /* <DEDUP_REMOVED lines=14> */
.L_x_7984:
[----:B------:R-:W-:Y:S05]  /*a8e0*/  BSYNC.RECONVERGENT B0 ;  /* 0x0000000000007941 */ /* 0x000fea0003800200 */
.L_x_7983:
[----:B------:R-:W0:Y:S02]  /*a8f0*/  F2I.S64.TRUNC R2, R2 ;  /* 0x0000000200027311 */ /* 0x000e24000020d900 */
[----:B0-----:R-:W-:Y:S01]  /*a900*/  PRMT R19, R2, 0x7610, R19 ;  /* 0x0000761002137816 */ /* 0x001fe20000000013 */
[----:B------:R-:W-:Y:S06]  /*a910*/  BRA `(.L_x_7958) ;  /* 0x0000000000547947 */ /* 0x000fec0003800000 */
.L_x_7957:
        /* <DEDUP_REMOVED lines=16> */
.L_x_7985:
[----:B------:R-:W-:Y:S01]  /*aa20*/  PRMT R19, RZ, 0x7610, R19 ;  /* 0x00007610ff137816 */ /* 0x000fe20000000013 */
[----:B------:R-:W-:Y:S06]  /*aa30*/  BRA `(.L_x_7958) ;  /* 0x00000000000c7947 */ /* 0x000fec0003800000 */
.L_x_7982:
[----:B------:R2:W5:Y:S01]  /*aa40*/  LDG.E.U8 R19, desc[UR36][R4.64] ;  /* 0x0000002404137981 */ /* 0x000562000c1e1100 */
[----:B------:R-:W-:Y:S05]  /*aa50*/  BRA `(.L_x_7958) ;  /* 0x0000000000047947 */ /* 0x000fea0003800000 */
.L_x_7981:
[----:B------:R1:W5:Y:S02]  /*aa60*/  LDG.E.U8 R19, desc[UR36][R4.64] ;  /* 0x0000002404137981 */ /* 0x000364000c1e1100 */
.L_x_7958:
        /* <DEDUP_REMOVED lines=16> */
.L_x_7989:
[----:B------:R0:W5:Y:S01]  /*ab70*/  LDG.E.U8 R0, desc[UR36][R4.64] ;  /* 0x0000002404007981 */ /* 0x000162000c1e1100 */
[----:B------:R-:W-:Y:S05]  /*ab80*/  BRA `(.L_x_7991) ;  /* 0x0000000c005c7947 */ /* 0x000fea0003800000 */
.L_x_7988:
        /* <DEDUP_REMOVED lines=8> */
.L_x_7993:
[----:B------:R4:W5:Y:S01]  /*ac10*/  LDG.E.U8 R0, desc[UR36][R4.64] ;  /* 0x0000002404007981 */ /* 0x000962000c1e1100 */
[----:B------:R-:W-:Y:S05]  /*ac20*/  BRA `(.L_x_7991) ;  /* 0x0000000c00347947 */ /* 0x000fea0003800000 */
.L_x_7992:
[----:B------:R0:W5:Y:S01]  /*ac30*/  LDG.E.U16 R0, desc[UR36][R4.64] ;  /* 0x0000002404007981 */ /* 0x000162000c1e1500 */
[----:B------:R-:W-:Y:S05]  /*ac40*/  BRA `(.L_x_7991) ;  /* 0x0000000c002c7947 */ /* 0x000fea0003800000 */
.L_x_7987:
        /* <DEDUP_REMOVED lines=10> */
.L_x_7995:
[----:B------:R-:W2:Y:S02]  /*acf0*/  LDG.E.U16 R2, desc[UR36][R4.64] ;  /* 0x0000002404027981 */ /* 0x000ea4000c1e1500 */
[----:B--2---:R-:W-:-:S06]  /*ad00*/  HADD2.F32 R2, -RZ, R2.H0_H0 ;  /* 0x20000002ff027230 */ /* 0x004fcc0000004100 */
[----:B------:R-:W0:Y:S02]  /*ad10*/  F2I.S64.TRUNC R2, R2 ;  /* 0x0000000200027311 */ /* 0x000e24000020d900 */
[----:B0-----:R-:W-:Y:S01]  /*ad20*/  PRMT R0, R2, 0x7610, R0 ;  /* 0x0000761002007816 */ /* 0x001fe20000000000 */
[----:B------:R-:W-:Y:S06]  /*ad30*/  BRA `(.L_x_7991) ;  /* 0x0000000800f07947 */ /* 0x000fec0003800000 */
.L_x_7994:
        /* <DEDUP_REMOVED lines=10> */
.L_x_7997:
[----:B------:R-:W2:Y:S02]  /*ade0*/  LDG.E.U16 R4, desc[UR36][R4.64] ;  /* 0x0000002404047981 */ /* 0x000ea4000c1e1500 */
[----:B--2---:R-:W-:-:S06]  /*adf0*/  HADD2.F32 R2, -RZ, R4.H0_H0 ;  /* 0x20000004ff027230 */ /* 0x004fcc0000004100 */
[----:B------:R-:W0:Y:S02]  /*ae00*/  F2I.S64.TRUNC R2, R2 ;  /* 0x0000000200027311 */ /* 0x000e24000020d900 */
[----:B0-----:R-:W-:Y:S01]  /*ae10*/  PRMT R0, R2, 0x7610, R0 ;  /* 0x0000761002007816 */ /* 0x001fe20000000000 */
[----:B------:R-:W-:Y:S06]  /*ae20*/  BRA `(.L_x_7991) ;  /* 0x0000000800b47947 */ /* 0x000fec0003800000 */
.L_x_7996:
[----:B------:R-:W2:Y:S02]  /*ae30*/  LDG.E.64 R2, desc[UR36][R4.64] ;  /* 0x0000002404027981 */ /* 0x000ea4000c1e1b00 */
[----:B--2---:R-:W0:Y:S02]  /*ae40*/  F2I.S64.F64.TRUNC R2, R2 ;  /* 0x0000000200027311 */ /* 0x004e24000030d900 */
[----:B0-----:R-:W-:Y:S01]  /*ae50*/  PRMT R0, R2, 0x7610, R0 ;  /* 0x0000761002007816 */ /* 0x001fe20000000000 */
[----:B------:R-:W-:Y:S06]  /*ae60*/  BRA `(.L_x_7991) ;  /* 0x0000000800a47947 */ /* 0x000fec0003800000 */
.L_x_7986:
        /* <DEDUP_REMOVED lines=12> */
.L_x_8000:
[----:B------:R-:W2:Y:S02]  /*af30*/  LDG.E.64 R4, desc[UR36][R4.64] ;  /* 0x0000002404047981 */ /* 0x000ea4000c1e1b00 */
[----:B--2---:R-:W0:Y:S02]  /*af40*/  F2I.S64.F64.TRUNC R2, R4 ;  /* 0x0000000400027311 */ /* 0x004e24000030d900 */
[----:B0-----:R-:W-:Y:S01]  /*af50*/  PRMT R0, R2, 0x7610, R0 ;  /* 0x0000761002007816 */ /* 0x001fe20000000000 */
[----:B------:R-:W-:Y:S06]  /*af60*/  BRA `(.L_x_7991) ;  /* 0x0000000800647947 */ /* 0x000fec0003800000 */
.L_x_7999:
        /* <DEDUP_REMOVED lines=27> */
.L_x_8002:
        /* <DEDUP_REMOVED lines=14> */
.L_x_8001:
[----:B------:R-:W2:Y:S02]  /*b200*/  LDG.E.U16 R2, desc[UR36][R4.64] ;  /* 0x0000002404027981 */ /* 0x000ea4000c1e1500 */
[----:B--2---:R-:W-:-:S06]  /*b210*/  SHF.L.U32 R2, R2, 0x10, RZ ;  /* 0x0000001002027819 */ /* 0x004fcc00000006ff */
[----:B------:R-:W0:Y:S02]  /*b220*/  F2I.S64.TRUNC R2, R2 ;  /* 0x0000000200027311 */ /* 0x000e24000020d900 */
[----:B0-----:R-:W-:Y:S01]  /*b230*/  PRMT R0, R2, 0x7610, R0 ;  /* 0x0000761002007816 */ /* 0x001fe20000000000 */
[----:B------:R-:W-:Y:S06]  /*b240*/  BRA `(.L_x_7991) ;  /* 0x0000000400ac7947 */ /* 0x000fec0003800000 */
.L_x_7998:
        /* <DEDUP_REMOVED lines=10> */
.L_x_8005:
        /* <DEDUP_REMOVED lines=21> */
.L_x_8009:
[----:B------:R-:W-:Y:S05]  /*b440*/  BSYNC.RECONVERGENT B1 ;  /* 0x0000000000017941 */ /* 0x000fea0003800200 */
.L_x_8008:
[----:B------:R-:W-:Y:S01]  /*b450*/  IMAD.SHL.U32 R0, R0, 0x100000, RZ ;  /* 0x0010000000007824 */ /* 0x000fe200078e00ff */
[----:B------:R-:W-:-:S04]  /*b460*/  LEA R2, R2, 0x3b800000, 0x17 ;  /* 0x3b80000002027811 */ /* 0x000fc800078eb8ff */
[----:B------:R-:W-:-:S07]  /*b470*/  LOP3.LUT R2, R2, R0, R7, 0xfe, !PT ;  /* 0x0000000002027212 */ /* 0x000fce00078efe07 */
.L_x_8007:
[----:B------:R-:W-:Y:S05]  /*b480*/  BSYNC.RECONVERGENT B0 ;  /* 0x0000000000007941 */ /* 0x000fea0003800200 */
.L_x_8006:
[----:B------:R-:W0:Y:S02]  /*b490*/  F2I.S64.TRUNC R2, R2 ;  /* 0x0000000200027311 */ /* 0x000e24000020d900 */
[----:B0-----:R-:W-:Y:S01]  /*b4a0*/  PRMT R0, R2, 0x7610, R0 ;  /* 0x0000761002007816 */ /* 0x001fe20000000000 */
[----:B------:R-:W-:Y:S06]  /*b4b0*/  BRA `(.L_x_7991) ;  /* 0x0000000400107947 */ /* 0x000fec0003800000 */
.L_x_8004:
        /* <DEDUP_REMOVED lines=21> */
.L_x_8013:
[----:B------:R-:W-:Y:S05]  /*b610*/  BSYNC.RECONVERGENT B1 ;  /* 0x0000000000017941 */ /* 0x000fea0003800200 */
.L_x_8012:
[----:B------:R-:W-:Y:S01]  /*b620*/  IMAD.SHL.U32 R0, R0, 0x200000, RZ ;  /* 0x0020000000007824 */ /* 0x000fe200078e00ff */
[----:B------:R-:W-:-:S04]  /*b630*/  LEA R2, R2, 0x37800000, 0x17 ;  /* 0x3780000002027811 */ /* 0x000fc800078eb8ff */
[----:B------:R-:W-:-:S07]  /*b640*/  LOP3.LUT R2, R2, R0, R7, 0xfe, !PT ;  /* 0x0000000002027212 */ /* 0x000fce00078efe07 */
.L_x_8011:
[----:B------:R-:W-:Y:S05]  /*b650*/  BSYNC.RECONVERGENT B0 ;  /* 0x0000000000007941 */ /* 0x000fea0003800200 */
.L_x_8010:
[----:B------:R-:W0:Y:S02]  /*b660*/  F2I.S64.TRUNC R2, R2 ;  /* 0x0000000200027311 */ /* 0x000e24000020d900 */
[----:B0-----:R-:W-:Y:S01]  /*b670*/  PRMT R0, R2, 0x7610, R0 ;  /* 0x0000761002007816 */ /* 0x001fe20000000000 */
[----:B------:R-:W-:Y:S06]  /*b680*/  BRA `(.L_x_7991) ;  /* 0x00000000009c7947 */ /* 0x000fec0003800000 */
.L_x_8003:
        /* <DEDUP_REMOVED lines=14> */
.L_x_8017:
[----:B------:R-:W-:Y:S05]  /*b770*/  BSYNC.RECONVERGENT B0 ;  /* 0x0000000000007941 */ /* 0x000fea0003800200 */
.L_x_8016:
[----:B------:R-:W0:Y:S02]  /*b780*/  F2I.S64.TRUNC R2, R2 ;  /* 0x0000000200027311 */ /* 0x000e24000020d900 */
[----:B0-----:R-:W-:Y:S01]  /*b790*/  PRMT R0, R2, 0x7610, R0 ;  /* 0x0000761002007816 */ /* 0x001fe20000000000 */
[----:B------:R-:W-:Y:S06]  /*b7a0*/  BRA `(.L_x_7991) ;  /* 0x0000000000547947 */ /* 0x000fec0003800000 */
.L_x_7990:
        /* <DEDUP_REMOVED lines=16> */
.L_x_8018:
[----:B------:R-:W-:Y:S01]  /*b8b0*/  PRMT R0, RZ, 0x7610, R0 ;  /* 0x00007610ff007816 */ /* 0x000fe20000000000 */
[----:B------:R-:W-:Y:S06]  /*b8c0*/  BRA `(.L_x_7991) ;  /* 0x00000000000c7947 */ /* 0x000fec0003800000 */
.L_x_8015:
[----:B------:R2:W5:Y:S01]  /*b8d0*/  LDG.E.U8 R0, desc[UR36][R4.64] ;  /* 0x0000002404007981 */ /* 0x000562000c1e1100 */
[----:B------:R-:W-:Y:S05]  /*b8e0*/  BRA `(.L_x_7991) ;  /* 0x0000000000047947 */ /* 0x000fea0003800000 */
.L_x_8014:
[----:B------:R1:W5:Y:S02]  /*b8f0*/  LDG.E.U8 R0, desc[UR36][R4.64] ;  /* 0x0000002404007981 */ /* 0x000364000c1e1100 */
.L_x_7991:
        /* <DEDUP_REMOVED lines=18> */
.L_x_8023:
[----:B------:R4:W-:Y:S01]  /*ba20*/  STG.E.U8 desc[UR36][R2.64], R5 ;  /* 0x0000000502007986 */ /* 0x0009e2000c101124 */
[----:B------:R-:W-:Y:S05]  /*ba30*/  BRA `(.L_x_8025) ;  /* 0x0000000c00587947 */ /* 0x000fea0003800000 */
.L_x_8022:
        /* <DEDUP_REMOVED lines=8> */
[----:B------:R1:W-:Y:S01]  /*bac0*/  STG.E.64 desc[UR36][R2.64], R4 ;  /* 0x0000000402007986 */ /* 0x0003e2000c101b24 */
[----:B------:R-:W-:Y:S05]  /*bad0*/  BRA `(.L_x_8025) ;  /* 0x0000000c00307947 */ /* 0x000fea0003800000 */
.L_x_8027:
[----:B------:R-:W-:-:S05]  /*bae0*/  LOP3.LUT R5, R5, 0xff, RZ, 0xc0, !PT ;  /* 0x000000ff05057812 */ /* 0x000fca00078ec0ff */
[----:B------:R2:W-:Y:S01]  /*baf0*/  STG.E desc[UR36][R2.64], R5 ;  /* 0x0000000502007986 */ /* 0x0005e2000c101924 */
[----:B------:R-:W-:Y:S05]  /*bb00*/  BRA `(.L_x_8025) ;  /* 0x0000000c00247947 */ /* 0x000fea0003800000 */
.L_x_8026:
[----:B------:R-:W-:-:S05]  /*bb10*/  LOP3.LUT R5, R5, 0xff, RZ, 0xc0, !PT ;  /* 0x000000ff05057812 */ /* 0x000fca00078ec0ff */
[----:B------:R0:W-:Y:S01]  /*bb20*/  STG.E.U16 desc[UR36][R2.64], R5 ;  /* 0x0000000502007986 */ /* 0x0001e2000c101524 */
[----:B------:R-:W-:Y:S05]  /*bb30*/  BRA `(.L_x_8025) ;  /* 0x0000000c00187947 */ /* 0x000fea0003800000 */
.L_x_8021:
        /* <DEDUP_REMOVED lines=10> */
.L_x_8029:
[----:B------:R-:W-:-:S04]  /*bbe0*/  LOP3.LUT R5, R5, 0xff, RZ, 0xc0, !PT ;  /* 0x000000ff05057812 */ /* 0x000fc800078ec0ff */
[----:B------:R-:W0:Y:S02]  /*bbf0*/  I2F.U16 R0, R5 ;  /* 0x0000000500007306 */ /* 0x000e240000101000 */
[----:B0-----:R-:W-:-:S05]  /*bc00*/  F2FP.F16.F32.PACK_AB R0, RZ, R0 ;  /* 0x00000000ff00723e */ /* 0x001fca00000000ff */
[----:B------:R0:W-:Y:S01]  /*bc10*/  STG.E.U16 desc[UR36][R2.64], R0 ;  /* 0x0000000002007986 */ /* 0x0001e2000c101524 */
[----:B------:R-:W-:Y:S05]  /*bc20*/  BRA `(.L_x_8025) ;  /* 0x0000000800dc7947 */ /* 0x000fea0003800000 */
.L_x_8028:
        /* <DEDUP_REMOVED lines=11> */
.L_x_8031:
[----:B------:R-:W-:-:S06]  /*bce0*/  LOP3.LUT R5, R5, 0xff, RZ, 0xc0, !PT ;  /* 0x000000ff05057812 */ /* 0x000fcc00078ec0ff */
[----:B------:R-:W0:Y:S02]  /*bcf0*/  I2F.U16 R5, R5 ;  /* 0x0000000500057306 */ /* 0x000e240000101000 */
[----:B0-----:R-:W-:-:S04]  /*bd00*/  F2FP.F16.F32.PACK_AB R5, RZ, R5 ;  /* 0x00000005ff05723e */ /* 0x001fc800000000ff */
[----:B------:R-:W-:-:S05]  /*bd10*/  PRMT R5, R5, 0x5410, RZ ;  /* 0x0000541005057816 */ /* 0x000fca00000000ff */
[----:B------:R0:W-:Y:S01]  /*bd20*/  STG.E desc[UR36][R2.64], R5 ;  /* 0x0000000502007986 */ /* 0x0001e2000c101924 */
[----:B------:R-:W-:Y:S05]  /*bd30*/  BRA `(.L_x_8025) ;  /* 0x0000000800987947 */ /* 0x000fea0003800000 */
.L_x_8030:
[----:B------:R-:W-:-:S06]  /*bd40*/  LOP3.LUT R5, R5, 0xff, RZ, 0xc0, !PT ;  /* 0x000000ff05057812 */ /* 0x000fcc00078ec0ff */
[----:B------:R-:W0:Y:S02]  /*bd50*/  I2F.F64.U16 R4, R5 ;  /* 0x0000000500047312 */ /* 0x000e240000101800 */
[----:B0-----:R0:W-:Y:S01]  /*bd60*/  STG.E.64 desc[UR36][R2.64], R4 ;  /* 0x0000000402007986 */ /* 0x0011e2000c101b24 */
[----:B------:R-:W-:Y:S05]  /*bd70*/  BRA `(.L_x_8025) ;  /* 0x0000000800887947 */ /* 0x000fea0003800000 */
.L_x_8020:
        /* <DEDUP_REMOVED lines=13> */
.L_x_8035:
        /* <DEDUP_REMOVED lines=18> */
.L_x_8037:
[----:B------:R-:W-:Y:S05]  /*bf70*/  BSYNC.RECONVERGENT B0 ;  /* 0x0000000000007941 */ /* 0x000fea0003800200 */
.L_x_8036:
[----:B------:R0:W-:Y:S01]  /*bf80*/  STG.E.U8 desc[UR36][R2.64], R0 ;  /* 0x0000000002007986 */ /* 0x0001e2000c101124 */
[----:B------:R-:W-:Y:S05]  /*bf90*/  BRA `(.L_x_8025) ;  /* 0x0000000800007947 */ /* 0x000fea0003800000 */
.L_x_8034:
        /* <DEDUP_REMOVED lines=18> */
.L_x_8039:
[----:B------:R-:W-:Y:S05]  /*c0c0*/  BSYNC.RECONVERGENT B0 ;  /* 0x0000000000007941 */ /* 0x000fea0003800200 */
.L_x_8038:
[----:B------:R0:W-:Y:S01]  /*c0d0*/  STG.E.U8 desc[UR36][R2.64], R0 ;  /* 0x0000000002007986 */ /* 0x0001e2000c101124 */
[----:B------:R-:W-:Y:S05]  /*c0e0*/  BRA `(.L_x_8025) ;  /* 0x0000000400ac7947 */ /* 0x000fea0003800000 */
.L_x_8033:
        /* <DEDUP_REMOVED lines=23> */
.L_x_8041:
[----:B------:R-:W-:Y:S01]  /*c260*/  LOP3.LUT R4, R5, 0xff, RZ, 0xc0, !PT ;  /* 0x000000ff05047812 */ /* 0x000fe200078ec0ff */
[----:B------:R-:W-:-:S05]  /*c270*/  IMAD.MOV.U32 R5, RZ, RZ, RZ ;  /* 0x000000ffff057224 */ /* 0x000fca00078e00ff */
[----:B------:R0:W-:Y:S01]  /*c280*/  STG.E.64 desc[UR36][R2.64], R4 ;  /* 0x0000000402007986 */ /* 0x0001e2000c101b24 */
[----:B------:R-:W-:Y:S05]  /*c290*/  BRA `(.L_x_8025) ;  /* 0x0000000400407947 */ /* 0x000fea0003800000 */
.L_x_8040:
[----:B------:R-:W-:-:S05]  /*c2a0*/  LOP3.LUT R5, R5, 0xff, RZ, 0xc0, !PT ;  /* 0x000000ff05057812 */ /* 0x000fca00078ec0ff */
[----:B------:R0:W-:Y:S01]  /*c2b0*/  STG.E desc[UR36][R2.64], R5 ;  /* 0x0000000502007986 */ /* 0x0001e2000c101924 */
[----:B------:R-:W-:Y:S05]  /*c2c0*/  BRA `(.L_x_8025) ;  /* 0x0000000400347947 */ /* 0x000fea0003800000 */
.L_x_8032:
        /* <DEDUP_REMOVED lines=12> */
.L_x_8043:
[----:B------:R-:W-:Y:S02]  /*c390*/  LOP3.LUT R5, R5, 0xff, RZ, 0xc0, !PT ;  /* 0x000000ff05057812 */ /* 0x000fe400078ec0ff */
[----:B------:R-:W-:-:S04]  /*c3a0*/  CS2R R6, SRZ ;  /* 0x0000000000067805 */ /* 0x000fc8000001ff00 */
[----:B------:R-:W0:Y:S02]  /*c3b0*/  I2F.F64.U16 R4, R5 ;  /* 0x0000000500047312 */ /* 0x000e240000101800 */
[----:B0-----:R0:W-:Y:S01]  /*c3c0*/  STG.E.128 desc[UR36][R2.64], R4 ;  /* 0x0000000402007986 */ /* 0x0011e2000c101d24 */
[----:B------:R-:W-:Y:S05]  /*c3d0*/  BRA `(.L_x_8025) ;  /* 0x0000000000f07947 */ /* 0x000fea0003800000 */
.L_x_8042:
[----:B------:R-:W-:-:S09]  /*c3e0*/  UISETP.NE.AND UP0, UPT, UR4, 0xf, UPT ;  /* 0x0000000f0400788c */ /* 0x000fd2000bf05270 */
[----:B------:R-:W-:Y:S05]  /*c3f0*/  BRA.U !UP0, `(.L_x_8044) ;  /* 0x0000000108d87547 */ /* 0x000fea000b800000 */
[----:B------:R-:W-:-:S09]  /*c400*/  UISETP.NE.AND UP0, UPT, UR4, 0x17, UPT ;  /* 0x000000170400788c */ /* 0x000fd2000bf05270 */
[----:B------:R-:W-:Y:S05]  /*c410*/  BRA.U !UP0, `(.L_x_8045) ;  /* 0x0000000108887547 */ /* 0x000fea000b800000 */
[----:B------:R-:W-:-:S09]  /*c420*/  UISETP.NE.AND UP0, UPT, UR4, 0x18, UPT ;  /* 0x000000180400788c */ /* 0x000fd2000bf05270 */
[----:B------:R-:W-:Y:S05]  /*c430*/  BRA.U !UP0, `(.L_x_8046) ;  /* 0x0000000108447547 */ /* 0x000fea000b800000 */
.L_x_8024:
        /* <DEDUP_REMOVED lines=8> */
[----:B0-----:R-:W-:Y:S01]  /*c4c0*/  IMAD.U32 R4, RZ, RZ, UR4 ;  /* 0x00000004ff047e24 */ /* 0x001fe2000f8e00ff */
[----:B------:R-:W-:Y:S01]  /*c4d0*/  MOV R5, UR5 ;  /* 0x0000000500057c02 */ /* 0x000fe20008000f00 */
[----:B---3--:R-:W-:-:S02]  /*c4e0*/  IMAD.U32 R6, RZ, RZ, UR6 ;  /* 0x00000006ff067e24 */ /* 0x008fc4000f8e00ff */
[----:B------:R-:W-:Y:S02]  /*c4f0*/  IMAD.U32 R7, RZ, RZ, UR7 ;  /* 0x00000007ff077e24 */ /* 0x000fe4000f8e00ff */
[----:B----4-:R-:W-:Y:S01]  /*c500*/  IMAD.U32 R10, RZ, RZ, UR8 ;  /* 0x00000008ff0a7e24 */ /* 0x010fe2000f8e00ff */
[----:B-1----:R-:W-:-:S07]  /*c510*/  MOV R11, UR9 ;  /* 0x00000009000b7c02 */ /* 0x002fce0008000f00 */
[----:B------:R-:W-:-:S07]  /*c520*/  LEPC R20, `(.L_x_8047) ;  /* 0x000000001014794e */ /* 0x000fce0000000000 */
[----:B--2---:R-:W-:Y:S05]  /*c530*/  CALL.ABS.NOINC R2 ;  /* 0x0000000002007343 */ /* 0x004fea0003c00000 */
.L_x_8047:
[----:B------:R-:W-:Y:S05]  /*c540*/  BRA `(.L_x_8025) ;  /* 0x0000000000947947 */ /* 0x000fea0003800000 */
.L_x_8046:
[----:B------:R-:W-:Y:S01]  /*c550*/  LOP3.LUT R0, R5, 0xff, RZ, 0xc0, !PT ;  /* 0x000000ff05007812 */ /* 0x000fe200078ec0ff */
[----:B------:R-:W-:Y:S01]  /*c560*/  BSSY.RECONVERGENT B0, `(.L_x_8048) ;  /* 0x000000b000007945 */ /* 0x000fe20003800200 */
[----:B------:R-:W-:Y:S02]  /*c570*/  HFMA2 R5, -RZ, RZ, 0, 7.569789886474609375e-06 ;  /* 0x0000007fff057431 */ /* 0x000fe400000001ff */
        /* <DEDUP_REMOVED lines=9> */
.L_x_8049:
[----:B------:R-:W-:Y:S05]  /*c610*/  BSYNC.RECONVERGENT B0 ;  /* 0x0000000000007941 */ /* 0x000fea0003800200 */
.L_x_8048:
[----:B------:R0:W-:Y:S01]  /*c620*/  STG.E.U8 desc[UR36][R2.64], R5 ;  /* 0x0000000502007986 */ /* 0x0001e2000c101124 */
[----:B------:R-:W-:Y:S05]  /*c630*/  BRA `(.L_x_8025) ;  /* 0x0000000000587947 */ /* 0x000fea0003800000 */
.L_x_8045:
        /* <DEDUP_REMOVED lines=13> */
.L_x_8050:
[----:B------:R-:W-:Y:S01]  /*c710*/  IMAD.MOV.U32 R5, RZ, RZ, 0x7f ;  /* 0x0000007fff057424 */ /* 0x000fe200078e00ff */
[----:B------:R-:W-:-:S04]  /*c720*/  ISETP.GT.U32.AND P0, PT, R7, 0x7f800000, PT ;  /* 0x7f8000000700780c */ /* 0x000fc80003f04070 */
[----:B------:R-:W-:-:S05]  /*c730*/  SEL R5, R5, 0x7c, P0 ;  /* 0x0000007c05057807 */ /* 0x000fca0000000000 */
[----:B------:R0:W-:Y:S01]  /*c740*/  STG.E.U8 desc[UR36][R2.64], R5 ;  /* 0x0000000502007986 */ /* 0x0001e2000c101124 */
[----:B------:R-:W-:Y:S05]  /*c750*/  BRA `(.L_x_8025) ;  /* 0x0000000000107947 */ /* 0x000fea0003800000 */
.L_x_8044:
[----:B------:R-:W-:-:S04]  /*c760*/  LOP3.LUT R5, R5, 0xff, RZ, 0xc0, !PT ;  /* 0x000000ff05057812 */ /* 0x000fc800078ec0ff */
[----:B------:R-:W0:Y:S02]  /*c770*/  I2F.U16 R0, R5 ;  /* 0x0000000500007306 */ /* 0x000e240000101000 */
[----:B0-----:R-:W-:-:S05]  /*c780*/  F2FP.BF16.F32.PACK_AB R0, RZ, R0 ;  /* 0x00000000ff00723e */ /* 0x001fca00000010ff */
[----:B------:R0:W-:Y:S02]  /*c790*/  STG.E.U16 desc[UR36][R2.64], R0 ;  /* 0x0000000002007986 */ /* 0x0001e4000c101524 */
.L_x_8025:
[----:B------:R-:W-:Y:S05]  /*c7a0*/  BSYNC.RECONVERGENT B6 ;  /* 0x0000000000067941 */ /* 0x000fea0003800200 */
.L_x_8019:
[----:B------:R-:W-:-:S07]  /*c7b0*/  VIADD R17, R17, 0x80 ;  /* 0x0000008011117836 */ /* 0x000fce0000000000 */
.L_x_7951:
[----:B------:R-:W-:Y:S05]  /*c7c0*/  BSYNC.RECONVERGENT B7 ;  /* 0x0000000000077941 */ /* 0x000fea0003800200 */
.L_x_7950:
[----:B------:R-:W5:Y:S02]  /*c7d0*/  LDCU UR4, c[0x0][0x380] ;  /* 0x00007000ff0477ac */ /* 0x000f640008000800 */
[----:B-----5:R-:W-:-:S13]  /*c7e0*/  ISETP.GE.AND P0, PT, R17, UR4, PT ;  /* 0x0000000411007c0c */ /* 0x020fda000bf06270 */
[----:B------:R-:W-:Y:S05]  /*c7f0*/  @P0 EXIT ;  /* 0x000000000000094d */ /* 0x000fea0003800000 */
        /* <DEDUP_REMOVED lines=354> */
.L_x_8051:
[----:B------:R-:W1:Y:S01]  /*de20*/  LDCU.64 UR8, c[0x0][0x5f0] ;  /* 0x0000be00ff0877ac */ /* 0x000e620008000a00 */
[----:B------:R-:W0:Y:S01]  /*de30*/  LDCU.64 UR6, c[0x0][0x5e8] ;  /* 0x0000bd00ff0677ac */ /* 0x000e220008000a00 */
[----:B------:R-:W-:-:S04]  /*de40*/  UPRMT UR4, UR39, 0x9910, URZ ;  /* 0x0000991027047896 */ /* 0x000fc800080000ff */
[----:B------:R-:W-:Y:S01]  /*de50*/  UISETP.GT.AND UP0, UPT, UR4, 0x9, UPT ;  /* 0x000000090400788c */ /* 0x000fe2000bf04270 */
[----:B-1--4-:R-:W-:Y:S02]  /*de60*/  IADD3 R4, P1, PT, R0, UR8, RZ ;  /* 0x0000000800047c10 */ /* 0x012fe4000ff3e0ff */
[----:B0-----:R-:W-:-:S03]  /*de70*/  IADD3 R16, P0, PT, R16, UR6, RZ ;  /* 0x0000000610107c10 */ /* 0x001fc6000ff1e0ff */
[----:B--23--:R-:W-:Y:S01]  /*de80*/  IMAD.X R5, RZ, RZ, UR9, P1 ;  /* 0x00000009ff057e24 */ /* 0x00cfe200088e06ff */
        /* <DEDUP_REMOVED lines=12> */
.L_x_8055:
[----:B------:R0:W5:Y:S01]  /*df50*/  LDG.E.U8 R19, desc[UR36][R4.64] ;  /* 0x0000002404137981 */ /* 0x000162000c1e1100 */
[----:B------:R-:W-:Y:S05]  /*df60*/  BRA `(.L_x_8057) ;  /* 0x0000000c005c7947 */ /* 0x000fea0003800000 */
.L_x_8054:
        /* <DEDUP_REMOVED lines=8> */
.L_x_8059:
[----:B------:R4:W5:Y:S01]  /*dff0*/  LDG.E.U8 R19, desc[UR36][R4.64] ;  /* 0x0000002404137981 */ /* 0x000962000c1e1100 */
[----:B------:R-:W-:Y:S05]  /*e000*/  BRA `(.L_x_8057) ;  /* 0x0000000c00347947 */ /* 0x000fea0003800000 */
.L_x_8058:
[----:B------:R0:W5:Y:S01]  /*e010*/  LDG.E.U16 R19, desc[UR36][R4.64] ;  /* 0x0000002404137981 */ /* 0x000162000c1e1500 */
[----:B------:R-:W-:Y:S05]  /*e020*/  BRA `(.L_x_8057) ;  /* 0x0000000c002c7947 */ /* 0x000fea0003800000 */
.L_x_8053:
        /* <DEDUP_REMOVED lines=10> */
.L_x_8061:
[----:B------:R-:W2:Y:S02]  /*e0d0*/  LDG.E.U16 R2, desc[UR36][R4.64] ;  /* 0x0000002404027981 */ /* 0x000ea4000c1e1500 */
[----:B--2---:R-:W-:-:S06]  /*e0e0*/  HADD2.F32 R2, -RZ, R2.H0_H0 ;  /* 0x20000002ff027230 */ /* 0x004fcc0000004100 */
[----:B------:R-:W0:Y:S02]  /*e0f0*/  F2I.S64.TRUNC R2, R2 ;  /* 0x0000000200027311 */ /* 0x000e24000020d900 */
[----:B0-----:R-:W-:Y:S01]  /*e100*/  PRMT R19, R2, 0x7610, R19 ;  /* 0x0000761002137816 */ /* 0x001fe20000000013 */
[----:B------:R-:W-:Y:S06]  /*e110*/  BRA `(.L_x_8057) ;  /* 0x0000000800f07947 */ /* 0x000fec0003800000 */
.L_x_8060:
        /* <DEDUP_REMOVED lines=10> */
.L_x_8063:
[----:B------:R-:W2:Y:S02]  /*e1c0*/  LDG.E.U16 R4, desc[UR36][R4.64] ;  /* 0x0000002404047981 */ /* 0x000ea4000c1e1500 */
[----:B--2---:R-:W-:-:S06]  /*e1d0*/  HADD2.F32 R2, -RZ, R4.H0_H0 ;  /* 0x20000004ff027230 */ /* 0x004fcc0000004100 */
[----:B------:R-:W0:Y:S02]  /*e1e0*/  F2I.S64.TRUNC R2, R2 ;  /* 0x0000000200027311 */ /* 0x000e24000020d900 */
[----:B0-----:R-:W-:Y:S01]  /*e1f0*/  PRMT R19, R2, 0x7610, R19 ;  /* 0x0000761002137816 */ /* 0x001fe20000000013 */
[----:B------:R-:W-:Y:S06]  /*e200*/  BRA `(.L_x_8057) ;  /* 0x0000000800b47947 */ /* 0x000fec0003800000 */
.L_x_8062:
[----:B------:R-:W2:Y:S02]  /*e210*/  LDG.E.64 R2, desc[UR36][R4.64] ;  /* 0x0000002404027981 */ /* 0x000ea4000c1e1b00 */
[----:B--2---:R-:W0:Y:S02]  /*e220*/  F2I.S64.F64.TRUNC R2, R2 ;  /* 0x0000000200027311 */ /* 0x004e24000030d900 */
[----:B0-----:R-:W-:Y:S01]  /*e230*/  PRMT R19, R2, 0x7610, R19 ;  /* 0x0000761002137816 */ /* 0x001fe20000000013 */
[----:B------:R-:W-:Y:S06]  /*e240*/  BRA `(.L_x_8057) ;  /* 0x0000000800a47947 */ /* 0x000fec0003800000 */
.L_x_8052:
        /* <DEDUP_REMOVED lines=12> */
.L_x_8066:
[----:B------:R-:W2:Y:S02]  /*e310*/  LDG.E.64 R4, desc[UR36][R4.64] ;  /* 0x0000002404047981 */ /* 0x000ea4000c1e1b00 */
[----:B--2---:R-:W0:Y:S02]  /*e320*/  F2I.S64.F64.TRUNC R2, R4 ;  /* 0x0000000400027311 */ /* 0x004e24000030d900 */
[----:B0-----:R-:W-:Y:S01]  /*e330*/  PRMT R19, R2, 0x7610, R19 ;  /* 0x0000761002137816 */ /* 0x001fe20000000013 */
[----:B------:R-:W-:Y:S06]  /*e340*/  BRA `(.L_x_8057) ;  /* 0x0000000800647947 */ /* 0x000fec0003800000 */
.L_x_8065:
        /* <DEDUP_REMOVED lines=27> */
.L_x_8068:
        /* <DEDUP_REMOVED lines=14> */
.L_x_8067:
[----:B------:R-:W2:Y:S02]  /*e5e0*/  LDG.E.U16 R2, desc[UR36][R4.64] ;  /* 0x0000002404027981 */ /* 0x000ea4000c1e1500 */
[----:B--2---:R-:W-:-:S06]  /*e5f0*/  IMAD.U32 R2, R2, 0x10000, RZ ;  /* 0x0001000002027824 */ /* 0x004fcc00078e00ff */
[----:B------:R-:W0:Y:S02]  /*e600*/  F2I.S64.TRUNC R2, R2 ;  /* 0x0000000200027311 */ /* 0x000e24000020d900 */
[----:B0-----:R-:W-:Y:S01]  /*e610*/  PRMT R19, R2, 0x7610, R19 ;  /* 0x0000761002137816 */ /* 0x001fe20000000013 */
[----:B------:R-:W-:Y:S06]  /*e620*/  BRA `(.L_x_8057) ;  /* 0x0000000400ac7947 */ /* 0x000fec0003800000 */
.L_x_8064:
        /* <DEDUP_REMOVED lines=10> */
.L_x_8071:
        /* <DEDUP_REMOVED lines=21> */
.L_x_8075:
[----:B------:R-:W-:Y:S05]  /*e820*/  BSYNC.RECONVERGENT B1 ;  /* 0x0000000000017941 */ /* 0x000fea0003800200 */
.L_x_8074:
[----:B------:R-:W-:Y:S02]  /*e830*/  SHF.L.U32 R0, R0, 0x14, RZ ;  /* 0x0000001400007819 */ /* 0x000fe400000006ff */
[----:B------:R-:W-:-:S04]  /*e840*/  LEA R2, R2, 0x3b800000, 0x17 ;  /* 0x3b80000002027811 */ /* 0x000fc800078eb8ff */
[----:B------:R-:W-:-:S07]  /*e850*/  LOP3.LUT R2, R2, R0, R7, 0xfe, !PT ;  /* 0x0000000002027212 */ /* 0x000fce00078efe07 */
.L_x_8073:
[----:B------:R-:W-:Y:S05]  /*e860*/  BSYNC.RECONVERGENT B0 ;  /* 0x0000000000007941 */ /* 0x000fea0003800200 */
.L_x_8072:
[----:B------:R-:W0:Y:S02]  /*e870*/  F2I.S64.TRUNC R2, R2 ;  /* 0x0000000200027311 */ /* 0x000e24000020d900 */
[----:B0-----:R-:W-:Y:S01]  /*e880*/  PRMT R19, R2, 0x7610, R19 ;  /* 0x0000761002137816 */ /* 0x001fe20000000013 */
[----:B------:R-:W-:Y:S06]  /*e890*/  BRA `(.L_x_8057) ;  /* 0x0000000400107947 */ /* 0x000fec0003800000 */
.L_x_8070:
        /* <DEDUP_REMOVED lines=21> */
.L_x_8079:
[----:B------:R-:W-:Y:S05]  /*e9f0*/  BSYNC.RECONVERGENT B1 ;  /* 0x0000000000017941 */ /* 0x000fea0003800200 */
.L_x_8078:
[----:B------:R-:W-:Y:S01]  /*ea00*/  IMAD.SHL.U32 R0, R0, 0x200000, RZ ;  /* 0x0020000000007824 */ /* 0x000fe200078e00ff */
[----:B------:R-:W-:-:S04]  /*ea10*/  LEA R2, R2, 0x37800000, 0x17 ;  /* 0x3780000002027811 */ /* 0x000fc800078eb8ff */
[----:B------:R-:W-:-:S07]  /*ea20*/  LOP3.LUT R2, R2, R0, R7, 0xfe, !PT ;  /* 0x0000000002027212 */ /* 0x000fce00078efe07 */
.L_x_8077:
[----:B------:R-:W-:Y:S05]  /*ea30*/  BSYNC.RECONVERGENT B0 ;  /* 0x0000000000007941 */ /* 0x000fea0003800200 */
.L_x_8076:
[----:B------:R-:W0:Y:S02]  /*ea40*/  F2I.S64.TRUNC R2, R2 ;  /* 0x0000000200027311 */ /* 0x000e24000020d900 */
[----:B0-----:R-:W-:Y:S01]  /*ea50*/  PRMT R19, R2, 0x7610, R19 ;  /* 0x0000761002137816 */ /* 0x001fe20000000013 */
[----:B------:R-:W-:Y:S06]  /*ea60*/  BRA `(.L_x_8057) ;  /* 0x00000000009c7947 */ /* 0x000fec0003800000 */
.L_x_8069:
        /* <DEDUP_REMOVED lines=14> */
.L_x_8083:
[----:B------:R-:W-:Y:S05]  /*eb50*/  BSYNC.RECONVERGENT B0 ;  /* 0x0000000000007941 */ /* 0x000fea0003800200 */
.L_x_8082:
[----:B------:R-:W0:Y:S02]  /*eb60*/  F2I.S64.TRUNC R2, R2 ;  /* 0x0000000200027311 */ /* 0x000e24000020d900 */
[----:B0-----:R-:W-:Y:S01]  /*eb70*/  PRMT R19, R2, 0x7610, R19 ;  /* 0x0000761002137816 */ /* 0x001fe20000000013 */
[----:B------:R-:W-:Y:S06]  /*eb80*/  BRA `(.L_x_8057) ;  /* 0x0000000000547947 */ /* 0x000fec0003800000 */
.L_x_8056:
        /* <DEDUP_REMOVED lines=16> */
.L_x_8084:
[----:B------:R-:W-:Y:S01]  /*ec90*/  PRMT R19, RZ, 0x7610, R19 ;  /* 0x00007610ff137816 */ /* 0x000fe20000000013 */
[----:B------:R-:W-:Y:S06]  /*eca0*/  BRA `(.L_x_8057) ;  /* 0x00000000000c7947 */ /* 0x000fec0003800000 */
.L_x_8081:
[----:B------:R0:W5:Y:S01]  /*ecb0*/  LDG.E.U8 R19, desc[UR36][R4.64] ;  /* 0x0000002404137981 */ /* 0x000162000c1e1100 */
[----:B------:R-:W-:Y:S05]  /*ecc0*/  BRA `(.L_x_8057) ;  /* 0x0000000000047947 */ /* 0x000fea0003800000 */
.L_x_8080:
[----:B------:R1:W5:Y:S02]  /*ecd0*/  LDG.E.U8 R19, desc[UR36][R4.64] ;  /* 0x0000002404137981 */ /* 0x000364000c1e1100 */
.L_x_8057:
        /* <DEDUP_REMOVED lines=16> */
.L_x_8088:
[----:B------:R1:W5:Y:S01]  /*ede0*/  LDG.E.U8 R0, desc[UR36][R4.64] ;  /* 0x0000002404007981 */ /* 0x000362000c1e1100 */
[----:B------:R-:W-:Y:S05]  /*edf0*/  BRA `(.L_x_8090) ;  /* 0x0000000c005c7947 */ /* 0x000fea0003800000 */
.L_x_8087:
        /* <DEDUP_REMOVED lines=8> */
.L_x_8092:
[----:B------:R3:W5:Y:S01]  /*ee80*/  LDG.E.U8 R0, desc[UR36][R4.64] ;  /* 0x0000002404007981 */ /* 0x000762000c1e1100 */
[----:B------:R-:W-:Y:S05]  /*ee90*/  BRA `(.L_x_8090) ;  /* 0x0000000c00347947 */ /* 0x000fea0003800000 */
.L_x_8091:
[----:B------:R4:W5:Y:S01]  /*eea0*/  LDG.E.U16 R0, desc[UR36][R4.64] ;  /* 0x0000002404007981 */ /* 0x000962000c1e1500 */
[----:B------:R-:W-:Y:S05]  /*eeb0*/  BRA `(.L_x_8090) ;  /* 0x0000000c002c7947 */ /* 0x000fea0003800000 */
.L_x_8086:
        /* <DEDUP_REMOVED lines=10> */
.L_x_8094:
[----:B------:R-:W2:Y:S02]  /*ef60*/  LDG.E.U16 R2, desc[UR36][R4.64] ;  /* 0x0000002404027981 */ /* 0x000ea4000c1e1500 */
[----:B--2---:R-:W-:-:S06]  /*ef70*/  HADD2.F32 R2, -RZ, R2.H0_H0 ;  /* 0x20000002ff027230 */ /* 0x004fcc0000004100 */
[----:B------:R-:W0:Y:S02]  /*ef80*/  F2I.S64.TRUNC R2, R2 ;  /* 0x0000000200027311 */ /* 0x000e24000020d900 */
[----:B0-----:R-:W-:Y:S01]  /*ef90*/  PRMT R0, R2, 0x7610, R0 ;  /* 0x0000761002007816 */ /* 0x001fe20000000000 */
[----:B------:R-:W-:Y:S06]  /*efa0*/  BRA `(.L_x_8090) ;  /* 0x0000000800f07947 */ /* 0x000fec0003800000 */
.L_x_8093:
        /* <DEDUP_REMOVED lines=10> */
.L_x_8096:
[----:B------:R-:W2:Y:S02]  /*f050*/  LDG.E.U16 R4, desc[UR36][R4.64] ;  /* 0x0000002404047981 */ /* 0x000ea4000c1e1500 */
[----:B--2---:R-:W-:-:S06]  /*f060*/  HADD2.F32 R2, -RZ, R4.H0_H0 ;  /* 0x20000004ff027230 */ /* 0x004fcc0000004100 */
[----:B------:R-:W0:Y:S02]  /*f070*/  F2I.S64.TRUNC R2, R2 ;  /* 0x0000000200027311 */ /* 0x000e24000020d900 */
[----:B0-----:R-:W-:Y:S01]  /*f080*/  PRMT R0, R2, 0x7610, R0 ;  /* 0x0000761002007816 */ /* 0x001fe20000000000 */
[----:B------:R-:W-:Y:S06]  /*f090*/  BRA `(.L_x_8090) ;  /* 0x0000000800b47947 */ /* 0x000fec0003800000 */
.L_x_8095:
[----:B------:R-:W2:Y:S02]  /*f0a0*/  LDG.E.64 R2, desc[UR36][R4.64] ;  /* 0x0000002404027981 */ /* 0x000ea4000c1e1b00 */
[----:B--2---:R-:W0:Y:S02]  /*f0b0*/  F2I.S64.F64.TRUNC R2, R2 ;  /* 0x0000000200027311 */ /* 0x004e24000030d900 */
[----:B0-----:R-:W-:Y:S01]  /*f0c0*/  PRMT R0, R2, 0x7610, R0 ;  /* 0x0000761002007816 */ /* 0x001fe20000000000 */
[----:B------:R-:W-:Y:S06]  /*f0d0*/  BRA `(.L_x_8090) ;  /* 0x0000000800a47947 */ /* 0x000fec0003800000 */
.L_x_8085:
        /* <DEDUP_REMOVED lines=12> */
.L_x_8099:
[----:B------:R-:W2:Y:S02]  /*f1a0*/  LDG.E.64 R4, desc[UR36][R4.64] ;  /* 0x0000002404047981 */ /* 0x000ea4000c1e1b00 */
[----:B--2---:R-:W0:Y:S02]  /*f1b0*/  F2I.S64.F64.TRUNC R2, R4 ;  /* 0x0000000400027311 */ /* 0x004e24000030d900 */
[----:B0-----:R-:W-:Y:S01]  /*f1c0*/  PRMT R0, R2, 0x7610, R0 ;  /* 0x0000761002007816 */ /* 0x001fe20000000000 */
[----:B------:R-:W-:Y:S06]  /*f1d0*/  BRA `(.L_x_8090) ;  /* 0x0000000800647947 */ /* 0x000fec0003800000 */
.L_x_8098:
        /* <DEDUP_REMOVED lines=27> */
.L_x_8101:
        /* <DEDUP_REMOVED lines=14> */
.L_x_8100:
[----:B------:R-:W2:Y:S02]  /*f470*/  LDG.E.U16 R2, desc[UR36][R4.64] ;  /* 0x0000002404027981 */ /* 0x000ea4000c1e1500 */
[----:B--2---:R-:W-:-:S06]  /*f480*/  SHF.L.U32 R2, R2, 0x10, RZ ;  /* 0x0000001002027819 */ /* 0x004fcc00000006ff */
[----:B------:R-:W0:Y:S02]  /*f490*/  F2I.S64.TRUNC R2, R2 ;  /* 0x0000000200027311 */ /* 0x000e24000020d900 */
[----:B0-----:R-:W-:Y:S01]  /*f4a0*/  PRMT R0, R2, 0x7610, R0 ;  /* 0x0000761002007816 */ /* 0x001fe20000000000 */
[----:B------:R-:W-:Y:S06]  /*f4b0*/  BRA `(.L_x_8090) ;  /* 0x0000000400ac7947 */ /* 0x000fec0003800000 */
.L_x_8097:
        /* <DEDUP_REMOVED lines=10> */
.L_x_8104:
        /* <DEDUP_REMOVED lines=21> */
.L_x_8108:
[----:B------:R-:W-:Y:S05]  /*f6b0*/  BSYNC.RECONVERGENT B1 ;  /* 0x0000000000017941 */ /* 0x000fea0003800200 */
.L_x_8107:
[----:B------:R-:W-:Y:S01]  /*f6c0*/  IMAD.SHL.U32 R0, R0, 0x100000, RZ ;  /* 0x0010000000007824 */ /* 0x000fe200078e00ff */
[----:B------:R-:W-:-:S04]  /*f6d0*/  LEA R2, R2, 0x3b800000, 0x17 ;  /* 0x3b80000002027811 */ /* 0x000fc800078eb8ff */
[----:B------:R-:W-:-:S07]  /*f6e0*/  LOP3.LUT R2, R2, R0, R7, 0xfe, !PT ;  /* 0x0000000002027212 */ /* 0x000fce00078efe07 */
.L_x_8106:
[----:B------:R-:W-:Y:S05]  /*f6f0*/  BSYNC.RECONVERGENT B0 ;  /* 0x0000000000007941 */ /* 0x000fea0003800200 */
.L_x_8105:
[----:B------:R-:W0:Y:S02]  /*f700*/  F2I.S64.TRUNC R2, R2 ;  /* 0x0000000200027311 */ /* 0x000e24000020d900 */
[----:B0-----:R-:W-:Y:S01]  /*f710*/  PRMT R0, R2, 0x7610, R0 ;  /* 0x0000761002007816 */ /* 0x001fe20000000000 */
[----:B------:R-:W-:Y:S06]  /*f720*/  BRA `(.L_x_8090) ;  /* 0x0000000400107947 */ /* 0x000fec0003800000 */
.L_x_8103:
        /* <DEDUP_REMOVED lines=21> */
.L_x_8112:
[----:B------:R-:W-:Y:S05]  /*f880*/  BSYNC.RECONVERGENT B1 ;  /* 0x0000000000017941 */ /* 0x000fea0003800200 */
.L_x_8111:
[----:B------:R-:W-:Y:S01]  /*f890*/  IMAD.SHL.U32 R0, R0, 0x200000, RZ ;  /* 0x0020000000007824 */ /* 0x000fe200078e00ff */
[----:B------:R-:W-:-:S04]  /*f8a0*/  LEA R2, R2, 0x37800000, 0x17 ;  /* 0x3780000002027811 */ /* 0x000fc800078eb8ff */
[----:B------:R-:W-:-:S07]  /*f8b0*/  LOP3.LUT R2, R2, R0, R7, 0xfe, !PT ;  /* 0x0000000002027212 */ /* 0x000fce00078efe07 */
.L_x_8110:
[----:B------:R-:W-:Y:S05]  /*f8c0*/  BSYNC.RECONVERGENT B0 ;  /* 0x0000000000007941 */ /* 0x000fea0003800200 */
.L_x_8109:
[----:B------:R-:W0:Y:S02]  /*f8d0*/  F2I.S64.TRUNC R2, R2 ;  /* 0x0000000200027311 */ /* 0x000e24000020d900 */
[----:B0-----:R-:W-:Y:S01]  /*f8e0*/  PRMT R0, R2, 0x7610, R0 ;  /* 0x0000761002007816 */ /* 0x001fe20000000000 */
[----:B------:R-:W-:Y:S06]  /*f8f0*/  BRA `(.L_x_8090) ;  /* 0x00000000009c7947 */ /* 0x000fec0003800000 */
.L_x_8102:
        /* <DEDUP_REMOVED lines=14> */
.L_x_8116:
[----:B------:R-:W-:Y:S05]  /*f9e0*/  BSYNC.RECONVERGENT B0 ;  /* 0x0000000000007941 */ /* 0x000fea0003800200 */
.L_x_8115:
[----:B------:R-:W0:Y:S02]  /*f9f0*/  F2I.S64.TRUNC R2, R2 ;  /* 0x0000000200027311 */ /* 0x000e24000020d900 */
[----:B0-----:R-:W-:Y:S01]  /*fa00*/  PRMT R0, R2, 0x7610, R0 ;  /* 0x0000761002007816 */ /* 0x001fe20000000000 */
[----:B------:R-:W-:Y:S06]  /*fa10*/  BRA `(.L_x_8090) ;  /* 0x0000000000547947 */ /* 0x000fec0003800000 */
.L_x_8089:
        /* <DEDUP_REMOVED lines=16> */
.L_x_8117:
[----:B------:R-:W-:Y:S01]  /*fb20*/  PRMT R0, RZ, 0x7610, R0 ;  /* 0x00007610ff007816 */ /* 0x000fe20000000000 */
[----:B------:R-:W-:Y:S06]  /*fb30*/  BRA `(.L_x_8090) ;  /* 0x00000000000c7947 */ /* 0x000fec0003800000 */
.L_x_8114:
[----:B------:R0:W5:Y:S01]  /*fb40*/  LDG.E.U8 R0, desc[UR36][R4.64] ;  /* 0x0000002404007981 */ /* 0x000162000c1e1100 */
[----:B------:R-:W-:Y:S05]  /*fb50*/  BRA `(.L_x_8090) ;  /* 0x0000000000047947 */ /* 0x000fea0003800000 */
.L_x_8113:
[----:B------:R0:W5:Y:S02]  /*fb60*/  LDG.E.U8 R0, desc[UR36][R4.64] ;  /* 0x0000002404007981 */ /* 0x000164000c1e1100 */
.L_x_8090:
[----:B------:R-:W-:Y:S01]  /*fb70*/  UPRMT UR4, UR43, 0x9910, URZ ;  /* 0x000099102b047896 */ /* 0x000fe200080000ff */
[----:B-----5:R-:W-:-:S03]  /*fb80*/  LOP3.LUT R3, R0, R19, RZ, 0x3c, !PT ;  /* 0x0000001300037212 */ /* 0x020fc600078e3cff */
        /* <DEDUP_REMOVED lines=12> */
.L_x_8121:
[----:B------:R-:W-:Y:S01]  /*fc50*/  STG.E.U8 desc[UR36][R16.64], R3 ;  /* 0x0000000310007986 */ /* 0x000fe2000c101124 */
[----:B------:R-:W-:Y:S05]  /*fc60*/  EXIT ;  /* 0x000000000000794d */ /* 0x000fea0003800000 */
.L_x_8120:
        /* <DEDUP_REMOVED lines=8> */
[----:B------:R-:W-:Y:S01]  /*fcf0*/  STG.E.64 desc[UR36][R16.64], R2 ;  /* 0x0000000210007986 */ /* 0x000fe2000c101b24 */
[----:B------:R-:W-:Y:S05]  /*fd00*/  EXIT ;  /* 0x000000000000794d */ /* 0x000fea0003800000 */
.L_x_8124:
[----:B------:R-:W-:-:S05]  /*fd10*/  LOP3.LUT R3, R3, 0xff, RZ, 0xc0, !PT ;  /* 0x000000ff03037812 */ /* 0x000fca00078ec0ff */
[----:B------:R-:W-:Y:S01]  /*fd20*/  STG.E desc[UR36][R16.64], R3 ;  /* 0x0000000310007986 */ /* 0x000fe2000c101924 */
[----:B------:R-:W-:Y:S05]  /*fd30*/  EXIT ;  /* 0x000000000000794d */ /* 0x000fea0003800000 */
.L_x_8123:
[----:B------:R-:W-:-:S05]  /*fd40*/  LOP3.LUT R3, R3, 0xff, RZ, 0xc0, !PT ;  /* 0x000000ff03037812 */ /* 0x000fca00078ec0ff */
[----:B------:R-:W-:Y:S01]  /*fd50*/  STG.E.U16 desc[UR36][R16.64], R3 ;  /* 0x0000000310007986 */ /* 0x000fe2000c101524 */
[----:B------:R-:W-:Y:S05]  /*fd60*/  EXIT ;  /* 0x000000000000794d */ /* 0x000fea0003800000 */
.L_x_8119:
        /* <DEDUP_REMOVED lines=10> */
.L_x_8126:
[----:B------:R-:W-:-:S04]  /*fe10*/  LOP3.LUT R3, R3, 0xff, RZ, 0xc0, !PT ;  /* 0x000000ff03037812 */ /* 0x000fc800078ec0ff */
[----:B------:R-:W5:Y:S02]  /*fe20*/  I2F.U16 R0, R3 ;  /* 0x0000000300007306 */ /* 0x000f640000101000 */
[----:B-----5:R-:W-:-:S05]  /*fe30*/  F2FP.F16.F32.PACK_AB R0, RZ, R0 ;  /* 0x00000000ff00723e */ /* 0x020fca00000000ff */
[----:B------:R-:W-:Y:S01]  /*fe40*/  STG.E.U16 desc[UR36][R16.64], R0 ;  /* 0x0000000010007986 */ /* 0x000fe2000c101524 */
[----:B------:R-:W-:Y:S05]  /*fe50*/  EXIT ;  /* 0x000000000000794d */ /* 0x000fea0003800000 */
.L_x_8125:
[----:B------:R-:W-:-:S09]  /*fe60*/  UISETP.NE.AND UP0, UPT, UR4, 0x7, UPT ;  /* 0x000000070400788c */ /* 0x000fd2000bf05270 */
[----:B------:R-:W-:Y:S05]  /*fe70*/  BRA.U !UP0, `(.L_x_8127) ;  /* 0x00000001083c7547 */ /* 0x000fea000b800000 */
[----:B------:R-:W-:-:S09]  /*fe80*/  UISETP.NE.AND UP0, UPT, UR4, 0x8, UPT ;  /* 0x000000080400788c */ /* 0x000fd2000bf05270 */
[----:B------:R-:W-:Y:S05]  /*fe90*/  BRA.U !UP0, `(.L_x_8128) ;  /* 0x00000001081c7547 */ /* 0x000fea000b800000 */
[----:B------:R-:W-:-:S09]  /*fea0*/  UISETP.NE.AND UP0, UPT, UR4, 0x9, UPT ;  /* 0x000000090400788c */ /* 0x000fd2000bf05270 */
[----:B------:R-:W-:Y:S05]  /*feb0*/  BRA.U UP0, `(.L_x_8122) ;  /* 0x0000000500ec7547 */ /* 0x000fea000b800000 */
[----:B------:R-:W-:Y:S02]  /*fec0*/  LOP3.LUT R3, R3, 0xff, RZ, 0xc0, !PT ;  /* 0x000000ff03037812 */ /* 0x000fe400078ec0ff */
[----:B01234-:R-:W-:Y:S02]  /*fed0*/  MOV R5, RZ ;  /* 0x000000ff00057202 */ /* 0x01ffe40000000f00 */
[----:B------:R-:W0:Y:S03]  /*fee0*/  I2F.U16 R4, R3 ;  /* 0x0000000300047306 */ /* 0x000e260000101000 */
[----:B0-----:R-:W-:Y:S01]  /*fef0*/  STG.E.64 desc[UR36][R16.64], R4 ;  /* 0x0000000410007986 */ /* 0x001fe2000c101b24 */
[----:B------:R-:W-:Y:S05]  /*ff00*/  EXIT ;  /* 0x000000000000794d */ /* 0x000fea0003800000 */
.L_x_8128:
[----:B------:R-:W-:-:S06]  /*ff10*/  LOP3.LUT R3, R3, 0xff, RZ, 0xc0, !PT ;  /* 0x000000ff03037812 */ /* 0x000fcc00078ec0ff */
[----:B------:R-:W5:Y:S02]  /*ff20*/  I2F.U16 R3, R3 ;  /* 0x0000000300037306 */ /* 0x000f640000101000 */
[----:B-----5:R-:W-:-:S04]  /*ff30*/  F2FP.F16.F32.PACK_AB R3, RZ, R3 ;  /* 0x00000003ff03723e */ /* 0x020fc800000000ff */
[----:B------:R-:W-:-:S05]  /*ff40*/  PRMT R3, R3, 0x5410, RZ ;  /* 0x0000541003037816 */ /* 0x000fca00000000ff */
[----:B------:R-:W-:Y:S01]  /*ff50*/  STG.E desc[UR36][R16.64], R3 ;  /* 0x0000000310007986 */ /* 0x000fe2000c101924 */
[----:B------:R-:W-:Y:S05]  /*ff60*/  EXIT ;  /* 0x000000000000794d */ /* 0x000fea0003800000 */
.L_x_8127:
[----:B------:R-:W-:-:S06]  /*ff70*/  LOP3.LUT R3, R3, 0xff, RZ, 0xc0, !PT ;  /* 0x000000ff03037812 */ /* 0x000fcc00078ec0ff */
[----:B------:R-:W5:Y:S02]  /*ff80*/  I2F.F64.U16 R2, R3 ;  /* 0x0000000300027312 */ /* 0x000f640000101800 */
[----:B-----5:R-:W-:Y:S01]  /*ff90*/  STG.E.64 desc[UR36][R16.64], R2 ;  /* 0x0000000210007986 */ /* 0x020fe2000c101b24 */
[----:B------:R-:W-:Y:S05]  /*ffa0*/  EXIT ;  /* 0x000000000000794d */ /* 0x000fea0003800000 */
.L_x_8118:
        /* <DEDUP_REMOVED lines=13> */
.L_x_8132:
        /* <DEDUP_REMOVED lines=17> */
.L_x_8135:
[----:B------:R-:W-:-:S07]  /*10190*/  PRMT R8, R0, 0x7610, R8 ;  /* 0x0000761000087816 */ /* 0x000fce0000000008 */
.L_x_8134:
[----:B------:R-:W-:Y:S05]  /*101a0*/  BSYNC.RECONVERGENT B0 ;  /* 0x0000000000007941 */ /* 0x000fea0003800200 */
.L_x_8133:
[----:B------:R-:W-:Y:S01]  /*101b0*/  STG.E.U8 desc[UR36][R16.64], R8 ;  /* 0x0000000810007986 */ /* 0x000fe2000c101124 */
[----:B------:R-:W-:Y:S05]  /*101c0*/  EXIT ;  /* 0x000000000000794d */ /* 0x000fea0003800000 */
.L_x_8131:
        /* <DEDUP_REMOVED lines=17> */
.L_x_8138:
[----:B------:R-:W-:-:S07]  /*102e0*/  PRMT R8, R0, 0x7610, R8 ;  /* 0x0000761000087816 */ /* 0x000fce0000000008 */
.L_x_8137:
[----:B------:R-:W-:Y:S05]  /*102f0*/  BSYNC.RECONVERGENT B0 ;  /* 0x0000000000007941 */ /* 0x000fea0003800200 */
.L_x_8136:
[----:B------:R-:W-:Y:S01]  /*10300*/  STG.E.U8 desc[UR36][R16.64], R8 ;  /* 0x0000000810007986 */ /* 0x000fe2000c101124 */
[----:B------:R-:W-:Y:S05]  /*10310*/  EXIT ;  /* 0x000000000000794d */ /* 0x000fea0003800000 */
.L_x_8130:
        /* <DEDUP_REMOVED lines=21> */
[----:B------:R-:W-:Y:S01]  /*10470*/  STG.E.U8 desc[UR36][R16.64], R3 ;  /* 0x0000000310007986 */ /* 0x000fe2000c101124 */
[----:B------:R-:W-:Y:S05]  /*10480*/  EXIT ;  /* 0x000000000000794d */ /* 0x000fea0003800000 */
.L_x_8140:
[----:B------:R-:W-:Y:S01]  /*10490*/  LOP3.LUT R2, R3, 0xff, RZ, 0xc0, !PT ;  /* 0x000000ff03027812 */ /* 0x000fe200078ec0ff */
[----:B------:R-:W-:-:S05]  /*104a0*/  IMAD.MOV.U32 R3, RZ, RZ, RZ ;  /* 0x000000ffff037224 */ /* 0x000fca00078e00ff */
[----:B------:R-:W-:Y:S01]  /*104b0*/  STG.E.64 desc[UR36][R16.64], R2 ;  /* 0x0000000210007986 */ /* 0x000fe2000c101b24 */
[----:B------:R-:W-:Y:S05]  /*104c0*/  EXIT ;  /* 0x000000000000794d */ /* 0x000fea0003800000 */
.L_x_8139:
[----:B------:R-:W-:-:S05]  /*104d0*/  LOP3.LUT R3, R3, 0xff, RZ, 0xc0, !PT ;  /* 0x000000ff03037812 */ /* 0x000fca00078ec0ff */
[----:B------:R-:W-:Y:S01]  /*104e0*/  STG.E desc[UR36][R16.64], R3 ;  /* 0x0000000310007986 */ /* 0x000fe2000c101924 */
[----:B------:R-:W-:Y:S05]  /*104f0*/  EXIT ;  /* 0x000000000000794d */ /* 0x000fea0003800000 */
.L_x_8129:
        /* <DEDUP_REMOVED lines=10> */
[----:B------:R-:W-:Y:S01]  /*105a0*/  STG.E.U8 desc[UR36][R16.64], R3 ;  /* 0x0000000310007986 */ /* 0x000fe2000c101124 */
[----:B------:R-:W-:Y:S05]  /*105b0*/  EXIT ;  /* 0x000000000000794d */ /* 0x000fea0003800000 */
.L_x_8142:
[----:B01234-:R-:W-:Y:S02]  /*105c0*/  LOP3.LUT R4, R3, 0xff, RZ, 0xc0, !PT ;  /* 0x000000ff03047812 */ /* 0x01ffe400078ec0ff */
[----:B------:R-:W-:-:S04]  /*105d0*/  CS2R R6, SRZ ;  /* 0x0000000000067805 */ /* 0x000fc8000001ff00 */
[----:B------:R-:W0:Y:S02]  /*105e0*/  I2F.F64.U16 R4, R4 ;  /* 0x0000000400047312 */ /* 0x000e240000101800 */
[----:B0-----:R-:W-:Y:S01]  /*105f0*/  STG.E.128 desc[UR36][R16.64], R4 ;  /* 0x0000000410007986 */ /* 0x001fe2000c101d24 */
[----:B------:R-:W-:Y:S05]  /*10600*/  EXIT ;  /* 0x000000000000794d */ /* 0x000fea0003800000 */
.L_x_8141:
[----:B------:R-:W-:-:S09]  /*10610*/  UISETP.NE.AND UP0, UPT, UR4, 0xf, UPT ;  /* 0x0000000f0400788c */ /* 0x000fd2000bf05270 */
[----:B------:R-:W-:Y:S05]  /*10620*/  BRA.U !UP0, `(.L_x_8143) ;  /* 0x0000000108dc7547 */ /* 0x000fea000b800000 */
[----:B------:R-:W-:-:S09]  /*10630*/  UISETP.NE.AND UP0, UPT, UR4, 0x17, UPT ;  /* 0x000000170400788c */ /* 0x000fd2000bf05270 */
[----:B------:R-:W-:Y:S05]  /*10640*/  BRA.U !UP0, `(.L_x_8144) ;  /* 0x0000000108887547 */ /* 0x000fea000b800000 */
[----:B------:R-:W-:-:S09]  /*10650*/  UISETP.NE.AND UP0, UPT, UR4, 0x18, UPT ;  /* 0x000000180400788c */ /* 0x000fd2000bf05270 */
[----:B------:R-:W-:Y:S05]  /*10660*/  BRA.U !UP0, `(.L_x_8145) ;  /* 0x0000000108447547 */ /* 0x000fea000b800000 */
.L_x_8122:
[----:B------:R-:W-:Y:S01]  /*10670*/  MOV R0, 0x0 ;  /* 0x0000000000007802 */ /* 0x000fe20000000f00 */
[----:B------:R-:W0:Y:S01]  /*10680*/  LDCU.64 UR4, c[0x4][0x148] ;  /* 0x01002900ff0477ac */ /* 0x000e220008000a00 */
[----:B------:R-:W-:Y:S02]  /*10690*/  HFMA2 R13, -RZ, RZ, 0, 0 ;  /* 0x00000000ff0d7431 */ /* 0x000fe400000001ff */
[----:B------:R-:W-:Y:S01]  /*106a0*/  IMAD.MOV.U32 R8, RZ, RZ, 0x65 ;  /* 0x00000065ff087424 */ /* 0x000fe200078e00ff */
[----:B------:R0:W0:Y:S01]  /*106b0*/  LDC.64 R2, c[0x4][R0] ;  /* 0x0100000000027b82 */ /* 0x0000220000000a00 */
[----:B------:R-:W5:Y:S01]  /*106c0*/  LDCU.64 UR6, c[0x4][0x150] ;  /* 0x01002a00ff0677ac */ /* 0x000f620008000a00 */
[----:B------:R-:W-:Y:S01]  /*106d0*/  IMAD.MOV.U32 R12, RZ, RZ, 0x1 ;  /* 0x00000001ff0c7424 */ /* 0x000fe200078e00ff */
[----:B------:R-:W5:Y:S01]  /*106e0*/  LDCU.64 UR8, c[0x4][0x10] ;  /* 0x01000200ff0877ac */ /* 0x000f620008000a00 */
[----:B01234-:R-:W-:Y:S01]  /*106f0*/  MOV R4, UR4 ;  /* 0x0000000400047c02 */ /* 0x01ffe20008000f00 */
[----:B------:R-:W-:-:S02]  /*10700*/  IMAD.U32 R5, RZ, RZ, UR5 ;  /* 0x00000005ff057e24 */ /* 0x000fc4000f8e00ff */
[----:B-----5:R-:W-:Y:S02]  /*10710*/  IMAD.U32 R6, RZ, RZ, UR6 ;  /* 0x00000006ff067e24 */ /* 0x020fe4000f8e00ff */
[----:B------:R-:W-:Y:S01]  /*10720*/  IMAD.U32 R7, RZ, RZ, UR7 ;  /* 0x00000007ff077e24 */ /* 0x000fe2000f8e00ff */
[----:B------:R-:W-:Y:S01]  /*10730*/  MOV R10, UR8 ;  /* 0x00000008000a7c02 */ /* 0x000fe20008000f00 */
[----:B------:R-:W-:-:S07]  /*10740*/  IMAD.U32 R11, RZ, RZ, UR9 ;  /* 0x00000009ff0b7e24 */ /* 0x000fce000f8e00ff */
[----:B------:R-:W-:-:S07]  /*10750*/  LEPC R20, `(.L_x_8146) ;  /* 0x000000001014794e */ /* 0x000fce0000000000 */
[----:B------:R-:W-:Y:S05]  /*10760*/  CALL.ABS.NOINC R2 ;  /* 0x0000000002007343 */ /* 0x000fea0003c00000 */
.L_x_8146:
[----:B------:R-:W-:Y:S05]  /*10770*/  EXIT ;  /* 0x000000000000794d */ /* 0x000fea0003800000 */
.L_x_8145:
[----:B------:R-:W-:Y:S01]  /*10780*/  LOP3.LUT R0, R3, 0xff, RZ, 0xc0, !PT ;  /* 0x000000ff03007812 */ /* 0x000fe200078ec0ff */
[----:B------:R-:W-:Y:S01]  /*10790*/  BSSY.RECONVERGENT B0, `(.L_x_8147) ;  /* 0x000000b000007945 */ /* 0x000fe20003800200 */
[----:B------:R-:W-:Y:S02]  /*107a0*/  IMAD.MOV.U32 R3, RZ, RZ, 0x7f ;  /* 0x0000007fff037424 */ /* 0x000fe400078e00ff */
        /* <DEDUP_REMOVED lines=9> */
.L_x_8148:
[----:B------:R-:W-:Y:S05]  /*10840*/  BSYNC.RECONVERGENT B0 ;  /* 0x0000000000007941 */ /* 0x000fea0003800200 */
.L_x_8147:
[----:B------:R-:W-:Y:S01]  /*10850*/  STG.E.U8 desc[UR36][R16.64], R3 ;  /* 0x0000000310007986 */ /* 0x000fe2000c101124 */
[----:B------:R-:W-:Y:S05]  /*10860*/  EXIT ;  /* 0x000000000000794d */ /* 0x000fea0003800000 */
.L_x_8144:
        /* <DEDUP_REMOVED lines=14> */
.L_x_8149:
[----:B------:R-:W-:Y:S01]  /*10950*/  IMAD.MOV.U32 R3, RZ, RZ, 0x7f ;  /* 0x0000007fff037424 */ /* 0x000fe200078e00ff */
[----:B------:R-:W-:-:S04]  /*10960*/  ISETP.GT.U32.AND P0, PT, R5, 0x7f800000, PT ;  /* 0x7f8000000500780c */ /* 0x000fc80003f04070 */
[----:B------:R-:W-:-:S05]  /*10970*/  SEL R3, R3, 0x7c, P0 ;  /* 0x0000007c03037807 */ /* 0x000fca0000000000 */
[----:B------:R-:W-:Y:S01]  /*10980*/  STG.E.U8 desc[UR36][R16.64], R3 ;  /* 0x0000000310007986 */ /* 0x000fe2000c101124 */
[----:B------:R-:W-:Y:S05]  /*10990*/  EXIT ;  /* 0x000000000000794d */ /* 0x000fea0003800000 */
.L_x_8143:
[----:B------:R-:W-:-:S04]  /*109a0*/  LOP3.LUT R3, R3, 0xff, RZ, 0xc0, !PT ;  /* 0x000000ff03037812 */ /* 0x000fc800078ec0ff */
[----:B------:R-:W5:Y:S02]  /*109b0*/  I2F.U16 R0, R3 ;  /* 0x0000000300007306 */ /* 0x000f640000101000 */
[----:B-----5:R-:W-:-:S05]  /*109c0*/  F2FP.BF16.F32.PACK_AB R0, RZ, R0 ;  /* 0x00000000ff00723e */ /* 0x020fca00000010ff */
[----:B------:R-:W-:Y:S01]  /*109d0*/  STG.E.U16 desc[UR36][R16.64], R0 ;  /* 0x0000000010007986 */ /* 0x000fe2000c101524 */
[----:B------:R-:W-:Y:S05]  /*109e0*/  EXIT ;  /* 0x000000000000794d */ /* 0x000fea0003800000 */
.L_x_8150:
        /* <DEDUP_REMOVED lines=9> */
.L_x_25879:


//--------------------- .text._ZN2at6native27unrolled_elementwise_kernelINS0_13BinaryFunctorIhhhNS0_17BitwiseXorFunctorIhEEEESt5arrayIPcLm3EELi4E23TrivialOffsetCalculatorILi2EjES9_ILi1EjENS0_6memory12LoadWithCastILi2EEENSC_13StoreWithCastILi1EEEEEviT_T0_T2_T3_T4_T5_ --------------------------
	.section	.text._ZN2at6native27unrolled_elementwise_kernelINS0_13BinaryFunctorIhhhNS0_17BitwiseXorFunctorIhEEEESt5arrayIPcLm3EELi4E23TrivialOffsetCalculatorILi2EjES9_ILi1EjENS0_6memory12LoadWithCastILi2EEENSC_13StoreWithCastILi1EEEEEviT_T0_T2_T3_T4_T5_,"ax",@progbits
	.align	128
        .global         _ZN2at6native27unrolled_elementwise_kernelINS0_13BinaryFunctorIhhhNS0_17BitwiseXorFunctorIhEEEESt5arrayIPcLm3EELi4E23TrivialOffsetCalculatorILi2EjES9_ILi1EjENS0_6memory12LoadWithCastILi2EEENSC_13StoreWithCastILi1EEEEEviT_T0_T2_T3_T4_T5_
        .type           _ZN2at6native27unrolled_elementwise_kernelINS0_13BinaryFunctorIhhhNS0_17BitwiseXorFunctorIhEEEESt5arrayIPcLm3EELi4E23TrivialOffsetCalculatorILi2EjES9_ILi1EjENS0_6memory12LoadWithCastILi2EEENSC_13StoreWithCastILi1EEEEEviT_T0_T2_T3_T4_T5_,@function
        .size           _ZN2at6native27unrolled_elementwise_kernelINS0_13BinaryFunctorIhhhNS0_17BitwiseXorFunctorIhEEEESt5arrayIPcLm3EELi4E23TrivialOffsetCalculatorILi2EjES9_ILi1EjENS0_6memory12LoadWithCastILi2EEENSC_13StoreWithCastILi1EEEEEviT_T0_T2_T3_T4_T5_,(.L_x_25880 - _ZN2at6native27unrolled_elementwise_kernelINS0_13BinaryFunctorIhhhNS0_17BitwiseXorFunctorIhEEEESt5arrayIPcLm3EELi4E23TrivialOffsetCalculatorILi2EjES9_ILi1EjENS0_6memory12LoadWithCastILi2EEENSC_13StoreWithCastILi1EEEEEviT_T0_T2_T3_T4_T5_)
        .other          _ZN2at6native27unrolled_elementwise_kernelINS0_13BinaryFunctorIhhhNS0_17BitwiseXorFunctorIhEEEESt5arrayIPcLm3EELi4E23TrivialOffsetCalculatorILi2EjES9_ILi1EjENS0_6memory12LoadWithCastILi2EEENSC_13StoreWithCastILi1EEEEEviT_T0_T2_T3_T4_T5_,@"STO_CUDA_ENTRY STV_DEFAULT"
_ZN2at6native27unrolled_elementwise_kernelINS0_13BinaryFunctorIhhhNS0_17BitwiseXorFunctorIhEEEESt5arrayIPcLm3EELi4E23TrivialOffsetCalculatorILi2EjES9_ILi1EjENS0_6memory12LoadWithCastILi2EEENSC_13StoreWithCastILi1EEEEEviT_T0_T2_T3_T4_T5_:
.text._ZN2at6native27unrolled_elementwise_kernelINS0_13BinaryFunctorIhhhNS0_17BitwiseXorFunctorIhEEEESt5arrayIPcLm3EELi4E23TrivialOffsetCalculatorILi2EjES9_ILi1EjENS0_6memory12LoadWithCastILi2EEENSC_13StoreWithCastILi1EEEEEviT_T0_T2_T3_T4_T5_:
        /* <DEDUP_REMOVED lines=33> */
.L_x_8156:
[----:B------:R3:W5:Y:S01]  /*0210*/  LDG.E.U8 R27, desc[UR36][R6.64] ;  /* 0x00000024061b7981 */ /* 0x000762000c1e1100 */
[----:B------:R-:W-:Y:S05]  /*0220*/  BRA `(.L_x_8158) ;  /* 0x0000000c00607947 */ /* 0x000fea0003800000 */
.L_x_8155:
        /* <DEDUP_REMOVED lines=8> */
.L_x_8160:
[----:B------:R1:W5:Y:S01]  /*02b0*/  LDG.E.U8 R27, desc[UR36][R6.64] ;  /* 0x00000024061b7981 */ /* 0x000362000c1e1100 */
[----:B------:R-:W-:Y:S05]  /*02c0*/  BRA `(.L_x_8158) ;  /* 0x0000000c00387947 */ /* 0x000fea0003800000 */
.L_x_8159:
[----:B------:R2:W5:Y:S01]  /*02d0*/  LDG.E.U16 R27, desc[UR36][R6.64] ;  /* 0x00000024061b7981 */ /* 0x000562000c1e1500 */
[----:B------:R-:W-:Y:S05]  /*02e0*/  BRA `(.L_x_8158) ;  /* 0x0000000c00307947 */ /* 0x000fea0003800000 */
.L_x_8154:
        /* <DEDUP_REMOVED lines=10> */
.L_x_8162:
[----:B------:R-:W2:Y:S02]  /*0390*/  LDG.E.U16 R4, desc[UR36][R6.64] ;  /* 0x0000002406047981 */ /* 0x000ea4000c1e1500 */
[----:B--2---:R-:W-:-:S06]  /*03a0*/  HADD2.F32 R4, -RZ, R4.H0_H0 ;  /* 0x20000004ff047230 */ /* 0x004fcc0000004100 */
[----:B------:R-:W0:Y:S02]  /*03b0*/  F2I.S64.TRUNC R4, R4 ;  /* 0x0000000400047311 */ /* 0x000e24000020d900 */
[----:B0-----:R-:W-:Y:S01]  /*03c0*/  PRMT R27, R4, 0x7610, R27 ;  /* 0x00007610041b7816 */ /* 0x001fe2000000001b */
[----:B------:R-:W-:Y:S06]  /*03d0*/  BRA `(.L_x_8158) ;  /* 0x0000000800f47947 */ /* 0x000fec0003800000 */
.L_x_8161:
        /* <DEDUP_REMOVED lines=10> */
.L_x_8164:
[----:B------:R-:W2:Y:S02]  /*0480*/  LDG.E.U16 R6, desc[UR36][R6.64] ;  /* 0x0000002406067981 */ /* 0x000ea4000c1e1500 */
[----:B--2---:R-:W-:-:S06]  /*0490*/  HADD2.F32 R4, -RZ, R6.H0_H0 ;  /* 0x20000006ff047230 */ /* 0x004fcc0000004100 */
[----:B------:R-:W0:Y:S02]  /*04a0*/  F2I.S64.TRUNC R4, R4 ;  /* 0x0000000400047311 */ /* 0x000e24000020d900 */
[----:B0-----:R-:W-:Y:S01]  /*04b0*/  PRMT R27, R4, 0x7610, R27 ;  /* 0x00007610041b7816 */ /* 0x001fe2000000001b */
[----:B------:R-:W-:Y:S06]  /*04c0*/  BRA `(.L_x_8158) ;  /* 0x0000000800b87947 */ /* 0x000fec0003800000 */
.L_x_8163:
[----:B------:R-:W2:Y:S02]  /*04d0*/  LDG.E.64 R4, desc[UR36][R6.64] ;  /* 0x0000002406047981 */ /* 0x000ea4000c1e1b00 */
[----:B--2---:R-:W0:Y:S02]  /*04e0*/  F2I.S64.F64.TRUNC R4, R4 ;  /* 0x0000000400047311 */ /* 0x004e24000030d900 */
[----:B0-----:R-:W-:Y:S01]  /*04f0*/  PRMT R27, R4, 0x7610, R27 ;  /* 0x00007610041b7816 */ /* 0x001fe2000000001b */
[----:B------:R-:W-:Y:S06]  /*0500*/  BRA `(.L_x_8158) ;  /* 0x0000000800a87947 */ /* 0x000fec0003800000 */
.L_x_8153:
        /* <DEDUP_REMOVED lines=12> */
.L_x_8167:
[----:B------:R-:W2:Y:S02]  /*05d0*/  LDG.E.64 R6, desc[UR36][R6.64] ;  /* 0x0000002406067981 */ /* 0x000ea4000c1e1b00 */
[----:B--2---:R-:W0:Y:S02]  /*05e0*/  F2I.S64.F64.TRUNC R4, R6 ;  /* 0x0000000600047311 */ /* 0x004e24000030d900 */
[----:B0-----:R-:W-:Y:S01]  /*05f0*/  PRMT R27, R4, 0x7610, R27 ;  /* 0x00007610041b7816 */ /* 0x001fe2000000001b */
[----:B------:R-:W-:Y:S06]  /*0600*/  BRA `(.L_x_8158) ;  /* 0x0000000800687947 */ /* 0x000fec0003800000 */
.L_x_8166:
        /* <DEDUP_REMOVED lines=27> */
.L_x_8169:
        /* <DEDUP_REMOVED lines=15> */
.L_x_8168:
[----:B------:R-:W2:Y:S02]  /*08b0*/  LDG.E.U16 R4, desc[UR36][R6.64] ;  /* 0x0000002406047981 */ /* 0x000ea4000c1e1500 */
[----:B--2---:R-:W-:-:S06]  /*08c0*/  IMAD.U32 R4, R4, 0x10000, RZ ;  /* 0x0001000004047824 */ /* 0x004fcc00078e00ff */
[----:B------:R-:W0:Y:S02]  /*08d0*/  F2I.S64.TRUNC R4, R4 ;  /* 0x0000000400047311 */ /* 0x000e24000020d900 */
[----:B0-----:R-:W-:Y:S01]  /*08e0*/  PRMT R27, R4, 0x7610, R27 ;  /* 0x00007610041b7816 */ /* 0x001fe2000000001b */
[----:B------:R-:W-:Y:S06]  /*08f0*/  BRA `(.L_x_8158) ;  /* 0x0000000400ac7947 */ /* 0x000fec0003800000 */
.L_x_8165:
        /* <DEDUP_REMOVED lines=10> */
.L_x_8172:
        /* <DEDUP_REMOVED lines=21> */
.L_x_8176:
[----:B------:R-:W-:Y:S05]  /*0af0*/  BSYNC.RECONVERGENT B1 ;  /* 0x0000000000017941 */ /* 0x000fea0003800200 */
.L_x_8175:
[----:B------:R-:W-:Y:S01]  /*0b00*/  IMAD.SHL.U32 R0, R0, 0x100000, RZ ;  /* 0x0010000000007824 */ /* 0x000fe200078e00ff */
[----:B------:R-:W-:-:S04]  /*0b10*/  LEA R3, R3, 0x3b800000, 0x17 ;  /* 0x3b80000003037811 */ /* 0x000fc800078eb8ff */
[----:B------:R-:W-:-:S07]  /*0b20*/  LOP3.LUT R4, R3, R0, R7, 0xfe, !PT ;  /* 0x0000000003047212 */ /* 0x000fce00078efe07 */
.L_x_8174:
[----:B------:R-:W-:Y:S05]  /*0b30*/  BSYNC.RECONVERGENT B0 ;  /* 0x0000000000007941 */ /* 0x000fea0003800200 */
.L_x_8173:
[----:B------:R-:W0:Y:S02]  /*0b40*/  F2I.S64.TRUNC R4, R4 ;  /* 0x0000000400047311 */ /* 0x000e24000020d900 */
[----:B0-----:R-:W-:Y:S01]  /*0b50*/  PRMT R27, R4, 0x7610, R27 ;  /* 0x00007610041b7816 */ /* 0x001fe2000000001b */
[----:B------:R-:W-:Y:S06]  /*0b60*/  BRA `(.L_x_8158) ;  /* 0x0000000400107947 */ /* 0x000fec0003800000 */
.L_x_8171:
        /* <DEDUP_REMOVED lines=21> */
.L_x_8180:
[----:B------:R-:W-:Y:S05]  /*0cc0*/  BSYNC.RECONVERGENT B1 ;  /* 0x0000000000017941 */ /* 0x000fea0003800200 */
.L_x_8179:
[----:B------:R-:W-:Y:S01]  /*0cd0*/  IMAD.SHL.U32 R0, R0, 0x200000, RZ ;  /* 0x0020000000007824 */ /* 0x000fe200078e00ff */
[----:B------:R-:W-:-:S04]  /*0ce0*/  LEA R3, R3, 0x37800000, 0x17 ;  /* 0x3780000003037811 */ /* 0x000fc800078eb8ff */
[----:B------:R-:W-:-:S07]  /*0cf0*/  LOP3.LUT R4, R3, R0, R7, 0xfe, !PT ;  /* 0x0000000003047212 */ /* 0x000fce00078efe07 */
.L_x_8178:
[----:B------:R-:W-:Y:S05]  /*0d00*/  BSYNC.RECONVERGENT B0 ;  /* 0x0000000000007941 */ /* 0x000fea0003800200 */
.L_x_8177:
[----:B------:R-:W0:Y:S02]  /*0d10*/  F2I.S64.TRUNC R4, R4 ;  /* 0x0000000400047311 */ /* 0x000e24000020d900 */
[----:B0-----:R-:W-:Y:S01]  /*0d20*/  PRMT R27, R4, 0x7610, R27 ;  /* 0x00007610041b7816 */ /* 0x001fe2000000001b */
[----:B------:R-:W-:Y:S06]  /*0d30*/  BRA `(.L_x_8158) ;  /* 0x00000000009c7947 */ /* 0x000fec0003800000 */
.L_x_8170:
[----:B------:R-:W-:-:S09]  /*0d40*/  UISETP.NE.AND UP0, UPT, UR4, 0x1c, UPT ;  /* 0x0000001c0400788c */ /* 0x000fd2000bf05270 */
[----:B------:R-:W-:Y:S05]  /*0d50*/  BRA.U !UP0, `(.L_x_8181) ;  /* 0x0000000108907547 */ /* 0x000fea000b800000 */
[----:B------:R-:W-:-:S09]  /*0d60*/  UISETP.NE.AND UP0, UPT, UR4, 0x1d, UPT ;  /* 0x0000001d0400788c */ /* 0x000fd2000bf05270 */
[----:B------:R-:W-:Y:S05]  /*0d70*/  BRA.U !UP0, `(.L_x_8182) ;  /* 0x0000000108807547 */ /* 0x000fea000b800000 */
[----:B------:R-:W-:-:S09]  /*0d80*/  UISETP.NE.AND UP0, UPT, UR4, 0x2c, UPT ;  /* 0x0000002c0400788c */ /* 0x000fd2000bf05270 */
[----:B------:R-:W-:Y:S05]  /*0d90*/  BRA.U !UP0, `(.L_x_8183) ;  /* 0x0000000108487547 */ /* 0x000fea000b800000 */
.L_x_8157:
        /* <DEDUP_REMOVED lines=16> */
.L_x_8184:
[----:B------:R-:W-:Y:S01]  /*0ea0*/  PRMT R27, RZ, 0x7610, R27 ;  /* 0x00007610ff1b7816 */ /* 0x000fe2000000001b */
[----:B------:R-:W-:Y:S06]  /*0eb0*/  BRA `(.L_x_8158) ;  /* 0x00000000003c7947 */ /* 0x000fec0003800000 */
.L_x_8183:
        /* <DEDUP_REMOVED lines=8> */
.L_x_8186:
[----:B------:R-:W-:Y:S05]  /*0f40*/  BSYNC.RECONVERGENT B0 ;  /* 0x0000000000007941 */ /* 0x000fea0003800200 */
.L_x_8185:
[----:B------:R-:W0:Y:S02]  /*0f50*/  F2I.S64.TRUNC R4, R4 ;  /* 0x0000000400047311 */ /* 0x000e24000020d900 */
[----:B0-----:R-:W-:Y:S01]  /*0f60*/  PRMT R27, R4, 0x7610, R27 ;  /* 0x00007610041b7816 */ /* 0x001fe2000000001b */
[----:B------:R-:W-:Y:S06]  /*0f70*/  BRA `(.L_x_8158) ;  /* 0x00000000000c7947 */ /* 0x000fec0003800000 */
.L_x_8182:
[----:B------:R0:W5:Y:S01]  /*0f80*/  LDG.E.U8 R27, desc[UR36][R6.64] ;  /* 0x00000024061b7981 */ /* 0x000162000c1e1100 */
[----:B------:R-:W-:Y:S05]  /*0f90*/  BRA `(.L_x_8158) ;  /* 0x0000000000047947 */ /* 0x000fea0003800000 */
.L_x_8181:
[----:B------:R0:W5:Y:S02]  /*0fa0*/  LDG.E.U8 R27, desc[UR36][R6.64] ;  /* 0x00000024061b7981 */ /* 0x000164000c1e1100 */
.L_x_8158:
        /* <DEDUP_REMOVED lines=18> */
.L_x_8190:
[----:B------:R1:W5:Y:S01]  /*10d0*/  LDG.E.U8 R22, desc[UR36][R6.64] ;  /* 0x0000002406167981 */ /* 0x000362000c1e1100 */
[----:B------:R-:W-:Y:S05]  /*10e0*/  BRA `(.L_x_8192) ;  /* 0x0000000c00607947 */ /* 0x000fea0003800000 */
.L_x_8189:
        /* <DEDUP_REMOVED lines=8> */
.L_x_8194:
[----:B------:R3:W5:Y:S01]  /*1170*/  LDG.E.U8 R22, desc[UR36][R6.64] ;  /* 0x0000002406167981 */ /* 0x000762000c1e1100 */
[----:B------:R-:W-:Y:S05]  /*1180*/  BRA `(.L_x_8192) ;  /* 0x0000000c00387947 */ /* 0x000fea0003800000 */
.L_x_8193:
[----:B------:R2:W5:Y:S01]  /*1190*/  LDG.E.U16 R22, desc[UR36][R6.64] ;  /* 0x0000002406167981 */ /* 0x000562000c1e1500 */
[----:B------:R-:W-:Y:S05]  /*11a0*/  BRA `(.L_x_8192) ;  /* 0x0000000c00307947 */ /* 0x000fea0003800000 */
.L_x_8188:
        /* <DEDUP_REMOVED lines=10> */
.L_x_8196:
[----:B------:R-:W2:Y:S02]  /*1250*/  LDG.E.U16 R4, desc[UR36][R6.64] ;  /* 0x0000002406047981 */ /* 0x000ea4000c1e1500 */
[----:B--2---:R-:W-:-:S06]  /*1260*/  HADD2.F32 R4, -RZ, R4.H0_H0 ;  /* 0x20000004ff047230 */ /* 0x004fcc0000004100 */
[----:B------:R-:W0:Y:S02]  /*1270*/  F2I.S64.TRUNC R4, R4 ;  /* 0x0000000400047311 */ /* 0x000e24000020d900 */
[----:B0-----:R-:W-:Y:S01]  /*1280*/  PRMT R22, R4, 0x7610, R22 ;  /* 0x0000761004167816 */ /* 0x001fe20000000016 */
[----:B------:R-:W-:Y:S06]  /*1290*/  BRA `(.L_x_8192) ;  /* 0x0000000800f47947 */ /* 0x000fec0003800000 */
.L_x_8195:
        /* <DEDUP_REMOVED lines=10> */
.L_x_8198:
[----:B------:R-:W2:Y:S02]  /*1340*/  LDG.E.U16 R6, desc[UR36][R6.64] ;  /* 0x0000002406067981 */ /* 0x000ea4000c1e1500 */
[----:B--2---:R-:W-:-:S06]  /*1350*/  HADD2.F32 R4, -RZ, R6.H0_H0 ;  /* 0x20000006ff047230 */ /* 0x004fcc0000004100 */
[----:B------:R-:W0:Y:S02]  /*1360*/  F2I.S64.TRUNC R4, R4 ;  /* 0x0000000400047311 */ /* 0x000e24000020d900 */
[----:B0-----:R-:W-:Y:S01]  /*1370*/  PRMT R22, R4, 0x7610, R22 ;  /* 0x0000761004167816 */ /* 0x001fe20000000016 */
[----:B------:R-:W-:Y:S06]  /*1380*/  BRA `(.L_x_8192) ;  /* 0x0000000800b87947 */ /* 0x000fec0003800000 */
.L_x_8197:
[----:B------:R-:W2:Y:S02]  /*1390*/  LDG.E.64 R4, desc[UR36][R6.64] ;  /* 0x0000002406047981 */ /* 0x000ea4000c1e1b00 */
[----:B--2---:R-:W0:Y:S02]  /*13a0*/  F2I.S64.F64.TRUNC R4, R4 ;  /* 0x0000000400047311 */ /* 0x004e24000030d900 */
[----:B0-----:R-:W-:Y:S01]  /*13b0*/  PRMT R22, R4, 0x7610, R22 ;  /* 0x0000761004167816 */ /* 0x001fe20000000016 */
[----:B------:R-:W-:Y:S06]  /*13c0*/  BRA `(.L_x_8192) ;  /* 0x0000000800a87947 */ /* 0x000fec0003800000 */
.L_x_8187:
        /* <DEDUP_REMOVED lines=12> */
.L_x_8201:
[----:B------:R-:W2:Y:S02]  /*1490*/  LDG.E.64 R6, desc[UR36][R6.64] ;  /* 0x0000002406067981 */ /* 0x000ea4000c1e1b00 */
[----:B--2---:R-:W0:Y:S02]  /*14a0*/  F2I.S64.F64.TRUNC R4, R6 ;  /* 0x0000000600047311 */ /* 0x004e24000030d900 */
[----:B0-----:R-:W-:Y:S01]  /*14b0*/  PRMT R22, R4, 0x7610, R22 ;  /* 0x0000761004167816 */ /* 0x001fe20000000016 */
[----:B------:R-:W-:Y:S06]  /*14c0*/  BRA `(.L_x_8192) ;  /* 0x0000000800687947 */ /* 0x000fec0003800000 */
.L_x_8200:
        /* <DEDUP_REMOVED lines=27> */
.L_x_8203:
        /* <DEDUP_REMOVED lines=15> */
.L_x_8202:
[----:B------:R-:W2:Y:S02]  /*1770*/  LDG.E.U16 R4, desc[UR36][R6.64] ;  /* 0x0000002406047981 */ /* 0x000ea4000c1e1500 */
[----:B--2---:R-:W-:-:S06]  /*1780*/  IMAD.U32 R4, R4, 0x10000, RZ ;  /* 0x0001000004047824 */ /* 0x004fcc00078e00ff */
[----:B------:R-:W0:Y:S02]  /*1790*/  F2I.S64.TRUNC R4, R4 ;  /* 0x0000000400047311 */ /* 0x000e24000020d900 */
[----:B0-----:R-:W-:Y:S01]  /*17a0*/  PRMT R22, R4, 0x7610, R22 ;  /* 0x0000761004167816 */ /* 0x001fe20000000016 */
[----:B------:R-:W-:Y:S06]  /*17b0*/  BRA `(.L_x_8192) ;  /* 0x0000000400ac7947 */ /* 0x000fec0003800000 */
.L_x_8199:
        /* <DEDUP_REMOVED lines=10> */
.L_x_8206:
        /* <DEDUP_REMOVED lines=21> */
.L_x_8210:
[----:B------:R-:W-:Y:S05]  /*19b0*/  BSYNC.RECONVERGENT B1 ;  /* 0x0000000000017941 */ /* 0x000fea0003800200 */
.L_x_8209:
[----:B------:R-:W-:Y:S01]  /*19c0*/  IMAD.SHL.U32 R0, R0, 0x100000, RZ ;  /* 0x0010000000007824 */ /* 0x000fe200078e00ff */
[----:B------:R-:W-:-:S04]  /*19d0*/  LEA R3, R3, 0x3b800000, 0x17 ;  /* 0x3b80000003037811 */ /* 0x000fc800078eb8ff */
[----:B------:R-:W-:-:S07]  /*19e0*/  LOP3.LUT R4, R3, R0, R7, 0xfe, !PT ;  /* 0x0000000003047212 */ /* 0x000fce00078efe07 */
.L_x_8208:
[----:B------:R-:W-:Y:S05]  /*19f0*/  BSYNC.RECONVERGENT B0 ;  /* 0x0000000000007941 */ /* 0x000fea0003800200 */
.L_x_8207:
[----:B------:R-:W0:Y:S02]  /*1a00*/  F2I.S64.TRUNC R4, R4 ;  /* 0x0000000400047311 */ /* 0x000e24000020d900 */
[----:B0-----:R-:W-:Y:S01]  /*1a10*/  PRMT R22, R4, 0x7610, R22 ;  /* 0x0000761004167816 */ /* 0x001fe20000000016 */
[----:B------:R-:W-:Y:S06]  /*1a20*/  BRA `(.L_x_8192) ;  /* 0x0000000400107947 */ /* 0x000fec0003800000 */
.L_x_8205:
        /* <DEDUP_REMOVED lines=21> */
.L_x_8214:
[----:B------:R-:W-:Y:S05]  /*1b80*/  BSYNC.RECONVERGENT B1 ;  /* 0x0000000000017941 */ /* 0x000fea0003800200 */
.L_x_8213:
[----:B------:R-:W-:Y:S01]  /*1b90*/  IMAD.SHL.U32 R0, R0, 0x200000, RZ ;  /* 0x0020000000007824 */ /* 0x000fe200078e00ff */
[----:B------:R-:W-:-:S04]  /*1ba0*/  LEA R3, R3, 0x37800000, 0x17 ;  /* 0x3780000003037811 */ /* 0x000fc800078eb8ff */
[----:B------:R-:W-:-:S07]  /*1bb0*/  LOP3.LUT R4, R3, R0, R7, 0xfe, !PT ;  /* 0x0000000003047212 */ /* 0x000fce00078efe07 */
.L_x_8212:
[----:B------:R-:W-:Y:S05]  /*1bc0*/  BSYNC.RECONVERGENT B0 ;  /* 0x0000000000007941 */ /* 0x000fea0003800200 */
.L_x_8211:
[----:B------:R-:W0:Y:S02]  /*1bd0*/  F2I.S64.TRUNC R4, R4 ;  /* 0x0000000400047311 */ /* 0x000e24000020d900 */
[----:B0-----:R-:W-:Y:S01]  /*1be0*/  PRMT R22, R4, 0x7610, R22 ;  /* 0x0000761004167816 */ /* 0x001fe20000000016 */
[----:B------:R-:W-:Y:S06]  /*1bf0*/  BRA `(.L_x_8192) ;  /* 0x00000000009c7947 */ /* 0x000fec0003800000 */
.L_x_8204:
[----:B------:R-:W-:-:S09]  /*1c00*/  UISETP.NE.AND UP0, UPT, UR4, 0x1c, UPT ;  /* 0x0000001c0400788c */ /* 0x000fd2000bf05270 */
[----:B------:R-:W-:Y:S05]  /*1c10*/  BRA.U !UP0, `(.L_x_8215) ;  /* 0x0000000108907547 */ /* 0x000fea000b800000 */
[----:B------:R-:W-:-:S09]  /*1c20*/  UISETP.NE.AND UP0, UPT, UR4, 0x1d, UPT ;  /* 0x0000001d0400788c */ /* 0x000fd2000bf05270 */
[----:B------:R-:W-:Y:S05]  /*1c30*/  BRA.U !UP0, `(.L_x_8216) ;  /* 0x0000000108807547 */ /* 0x000fea000b800000 */
[----:B------:R-:W-:-:S09]  /*1c40*/  UISETP.NE.AND UP0, UPT, UR4, 0x2c, UPT ;  /* 0x0000002c0400788c */ /* 0x000fd2000bf05270 */
[----:B------:R-:W-:Y:S05]  /*1c50*/  BRA.U !UP0, `(.L_x_8217) ;  /* 0x0000000108487547 */ /* 0x000fea000b800000 */
.L_x_8191:
        /* <DEDUP_REMOVED lines=16> */
.L_x_8218:
[----:B------:R-:W-:Y:S01]  /*1d60*/  PRMT R22, RZ, 0x7610, R22 ;  /* 0x00007610ff167816 */ /* 0x000fe20000000016 */
[----:B------:R-:W-:Y:S06]  /*1d70*/  BRA `(.L_x_8192) ;  /* 0x00000000003c7947 */ /* 0x000fec0003800000 */
.L_x_8217:
        /* <DEDUP_REMOVED lines=8> */
.L_x_8220:
[----:B------:R-:W-:Y:S05]  /*1e00*/  BSYNC.RECONVERGENT B0 ;  /* 0x0000000000007941 */ /* 0x000fea0003800200 */
.L_x_8219:
[----:B------:R-:W0:Y:S02]  /*1e10*/  F2I.S64.TRUNC R4, R4 ;  /* 0x0000000400047311 */ /* 0x000e24000020d900 */
[----:B0-----:R-:W-:Y:S01]  /*1e20*/  PRMT R22, R4, 0x7610, R22 ;  /* 0x0000761004167816 */ /* 0x001fe20000000016 */
[----:B------:R-:W-:Y:S06]  /*1e30*/  BRA `(.L_x_8192) ;  /* 0x00000000000c7947 */ /* 0x000fec0003800000 */
.L_x_8216:
[----:B------:R0:W5:Y:S01]  /*1e40*/  LDG.E.U8 R22, desc[UR36][R6.64] ;  /* 0x0000002406167981 */ /* 0x000162000c1e1100 */
[----:B------:R-:W-:Y:S05]  /*1e50*/  BRA `(.L_x_8192) ;  /* 0x0000000000047947 */ /* 0x000fea0003800000 */
.L_x_8215:
[----:B------:R0:W5:Y:S02]  /*1e60*/  LDG.E.U8 R22, desc[UR36][R6.64] ;  /* 0x0000002406167981 */ /* 0x000164000c1e1100 */
.L_x_8192:
[----:B------:R-:W-:-:S07]  /*1e70*/  VIADD R29, R23, 0x80 ;  /* 0x00000080171d7836 */ /* 0x000fce0000000000 */
.L_x_8152:
[----:B------:R-:W-:Y:S05]  /*1e80*/  BSYNC.RECONVERGENT B6 ;  /* 0x0000000000067941 */ /* 0x000fea0003800200 */
.L_x_8151:
        /* <DEDUP_REMOVED lines=24> */
.L_x_8226:
[----:B------:R3:W5:Y:S01]  /*2010*/  LDG.E.U8 R25, desc[UR36][R6.64] ;  /* 0x0000002406197981 */ /* 0x000762000c1e1100 */
[----:B------:R-:W-:Y:S05]  /*2020*/  BRA `(.L_x_8228) ;  /* 0x0000000c00607947 */ /* 0x000fea0003800000 */
.L_x_8225:
        /* <DEDUP_REMOVED lines=8> */
.L_x_8230:
[----:B------:R0:W5:Y:S01]  /*20b0*/  LDG.E.U8 R25, desc[UR36][R6.64] ;  /* 0x0000002406197981 */ /* 0x000162000c1e1100 */
[----:B------:R-:W-:Y:S05]  /*20c0*/  BRA `(.L_x_8228) ;  /* 0x0000000c00387947 */ /* 0x000fea0003800000 */
.L_x_8229:
[----:B------:R0:W5:Y:S01]  /*20d0*/  LDG.E.U16 R25, desc[UR36][R6.64] ;  /* 0x0000002406197981 */ /* 0x000162000c1e1500 */
[----:B------:R-:W-:Y:S05]  /*20e0*/  BRA `(.L_x_8228) ;  /* 0x0000000c00307947 */ /* 0x000fea0003800000 */
.L_x_8224:
        /* <DEDUP_REMOVED lines=10> */
.L_x_8232:
[----:B------:R-:W2:Y:S02]  /*2190*/  LDG.E.U16 R4, desc[UR36][R6.64] ;  /* 0x0000002406047981 */ /* 0x000ea4000c1e1500 */
[----:B--2---:R-:W-:-:S06]  /*21a0*/  HADD2.F32 R4, -RZ, R4.H0_H0 ;  /* 0x20000004ff047230 */ /* 0x004fcc0000004100 */
[----:B------:R-:W0:Y:S02]  /*21b0*/  F2I.S64.TRUNC R4, R4 ;  /* 0x0000000400047311 */ /* 0x000e24000020d900 */
[----:B0-----:R-:W-:Y:S01]  /*21c0*/  PRMT R25, R4, 0x7610, R25 ;  /* 0x0000761004197816 */ /* 0x001fe20000000019 */
[----:B------:R-:W-:Y:S06]  /*21d0*/  BRA `(.L_x_8228) ;  /* 0x0000000800f47947 */ /* 0x000fec0003800000 */
.L_x_8231:
        /* <DEDUP_REMOVED lines=10> */
.L_x_8234:
[----:B------:R-:W2:Y:S02]  /*2280*/  LDG.E.U16 R6, desc[UR36][R6.64] ;  /* 0x0000002406067981 */ /* 0x000ea4000c1e1500 */
[----:B--2---:R-:W-:-:S06]  /*2290*/  HADD2.F32 R4, -RZ, R6.H0_H0 ;  /* 0x20000006ff047230 */ /* 0x004fcc0000004100 */
[----:B------:R-:W0:Y:S02]  /*22a0*/  F2I.S64.TRUNC R4, R4 ;  /* 0x0000000400047311 */ /* 0x000e24000020d900 */
[----:B0-----:R-:W-:Y:S01]  /*22b0*/  PRMT R25, R4, 0x7610, R25 ;  /* 0x0000761004197816 */ /* 0x001fe20000000019 */
[----:B------:R-:W-:Y:S06]  /*22c0*/  BRA `(.L_x_8228) ;  /* 0x0000000800b87947 */ /* 0x000fec0003800000 */
.L_x_8233:
[----:B------:R-:W2:Y:S02]  /*22d0*/  LDG.E.64 R4, desc[UR36][R6.64] ;  /* 0x0000002406047981 */ /* 0x000ea4000c1e1b00 */
[----:B--2---:R-:W0:Y:S02]  /*22e0*/  F2I.S64.F64.TRUNC R4, R4 ;  /* 0x0000000400047311 */ /* 0x004e24000030d900 */
[----:B0-----:R-:W-:Y:S01]  /*22f0*/  PRMT R25, R4, 0x7610, R25 ;  /* 0x0000761004197816 */ /* 0x001fe20000000019 */
[----:B------:R-:W-:Y:S06]  /*2300*/  BRA `(.L_x_8228) ;  /* 0x0000000800a87947 */ /* 0x000fec0003800000 */
.L_x_8223:
        /* <DEDUP_REMOVED lines=12> */
.L_x_8237:
[----:B------:R-:W2:Y:S02]  /*23d0*/  LDG.E.64 R6, desc[UR36][R6.64] ;  /* 0x0000002406067981 */ /* 0x000ea4000c1e1b00 */
[----:B--2---:R-:W0:Y:S02]  /*23e0*/  F2I.S64.F64.TRUNC R4, R6 ;  /* 0x0000000600047311 */ /* 0x004e24000030d900 */
[----:B0-----:R-:W-:Y:S01]  /*23f0*/  PRMT R25, R4, 0x7610, R25 ;  /* 0x0000761004197816 */ /* 0x001fe20000000019 */
[----:B------:R-:W-:Y:S06]  /*2400*/  BRA `(.L_x_8228) ;  /* 0x0000000800687947 */ /* 0x000fec0003800000 */
.L_x_8236:
        /* <DEDUP_REMOVED lines=27> */
.L_x_8239:
        /* <DEDUP_REMOVED lines=15> */
.L_x_8238:
[----:B------:R-:W2:Y:S02]  /*26b0*/  LDG.E.U16 R4, desc[UR36][R6.64] ;  /* 0x0000002406047981 */ /* 0x000ea4000c1e1500 */
[----:B--2---:R-:W-:-:S06]  /*26c0*/  IMAD.U32 R4, R4, 0x10000, RZ ;  /* 0x0001000004047824 */ /* 0x004fcc00078e00ff */
[----:B------:R-:W0:Y:S02]  /*26d0*/  F2I.S64.TRUNC R4, R4 ;  /* 0x0000000400047311 */ /* 0x000e24000020d900 */
[----:B0-----:R-:W-:Y:S01]  /*26e0*/  PRMT R25, R4, 0x7610, R25 ;  /* 0x0000761004197816 */ /* 0x001fe20000000019 */
[----:B------:R-:W-:Y:S06]  /*26f0*/  BRA `(.L_x_8228) ;  /* 0x0000000400ac7947 */ /* 0x000fec0003800000 */
.L_x_8235:
        /* <DEDUP_REMOVED lines=10> */
.L_x_8242:
        /* <DEDUP_REMOVED lines=21> */
.L_x_8246:
[----:B------:R-:W-:Y:S05]  /*28f0*/  BSYNC.RECONVERGENT B1 ;  /* 0x0000000000017941 */ /* 0x000fea0003800200 */
.L_x_8245:
[----:B------:R-:W-:Y:S01]  /*2900*/  IMAD.SHL.U32 R0, R0, 0x100000, RZ ;  /* 0x0010000000007824 */ /* 0x000fe200078e00ff */
[----:B------:R-:W-:-:S04]  /*2910*/  LEA R3, R3, 0x3b800000, 0x17 ;  /* 0x3b80000003037811 */ /* 0x000fc800078eb8ff */
[----:B------:R-:W-:-:S07]  /*2920*/  LOP3.LUT R4, R3, R0, R7, 0xfe, !PT ;  /* 0x0000000003047212 */ /* 0x000fce00078efe07 */
.L_x_8244:
[----:B------:R-:W-:Y:S05]  /*2930*/  BSYNC.RECONVERGENT B0 ;  /* 0x0000000000007941 */ /* 0x000fea0003800200 */
.L_x_8243:
[----:B------:R-:W0:Y:S02]  /*2940*/  F2I.S64.TRUNC R4, R4 ;  /* 0x0000000400047311 */ /* 0x000e24000020d900 */
[----:B0-----:R-:W-:Y:S01]  /*2950*/  PRMT R25, R4, 0x7610, R25 ;  /* 0x0000761004197816 */ /* 0x001fe20000000019 */
[----:B------:R-:W-:Y:S06]  /*2960*/  BRA `(.L_x_8228) ;  /* 0x0000000400107947 */ /* 0x000fec0003800000 */
.L_x_8241:
        /* <DEDUP_REMOVED lines=21> */
.L_x_8250:
[----:B------:R-:W-:Y:S05]  /*2ac0*/  BSYNC.RECONVERGENT B1 ;  /* 0x0000000000017941 */ /* 0x000fea0003800200 */
.L_x_8249:
[----:B------:R-:W-:Y:S01]  /*2ad0*/  IMAD.SHL.U32 R0, R0, 0x200000, RZ ;  /* 0x0020000000007824 */ /* 0x000fe200078e00ff */
[----:B------:R-:W-:-:S04]  /*2ae0*/  LEA R3, R3, 0x37800000, 0x17 ;  /* 0x3780000003037811 */ /* 0x000fc800078eb8ff */
[----:B------:R-:W-:-:S07]  /*2af0*/  LOP3.LUT R4, R3, R0, R7, 0xfe, !PT ;  /* 0x0000000003047212 */ /* 0x000fce00078efe07 */
.L_x_8248:
[----:B------:R-:W-:Y:S05]  /*2b00*/  BSYNC.RECONVERGENT B0 ;  /* 0x0000000000007941 */ /* 0x000fea0003800200 */
.L_x_8247:
[----:B------:R-:W0:Y:S02]  /*2b10*/  F2I.S64.TRUNC R4, R4 ;  /* 0x0000000400047311 */ /* 0x000e24000020d900 */
[----:B0-----:R-:W-:Y:S01]  /*2b20*/  PRMT R25, R4, 0x7610, R25 ;  /* 0x0000761004197816 */ /* 0x001fe20000000019 */
[----:B------:R-:W-:Y:S06]  /*2b30*/  BRA `(.L_x_8228) ;  /* 0x00000000009c7947 */ /* 0x000fec0003800000 */
.L_x_8240:
        /* <DEDUP_REMOVED lines=14> */
.L_x_8254:
[----:B------:R-:W-:Y:S05]  /*2c20*/  BSYNC.RECONVERGENT B0 ;  /* 0x0000000000007941 */ /* 0x000fea0003800200 */
.L_x_8253:
[----:B------:R-:W0:Y:S02]  /*2c30*/  F2I.S64.TRUNC R4, R4 ;  /* 0x0000000400047311 */ /* 0x000e24000020d900 */
[----:B0-----:R-:W-:Y:S01]  /*2c40*/  PRMT R25, R4, 0x7610, R25 ;  /* 0x0000761004197816 */ /* 0x001fe20000000019 */
[----:B------:R-:W-:Y:S06]  /*2c50*/  BRA `(.L_x_8228) ;  /* 0x0000000000547947 */ /* 0x000fec0003800000 */
.L_x_8227:
        /* <DEDUP_REMOVED lines=16> */
.L_x_8255:
[----:B------:R-:W-:Y:S01]  /*2d60*/  PRMT R25, RZ, 0x7610, R25 ;  /* 0x00007610ff197816 */ /* 0x000fe20000000019 */
[----:B------:R-:W-:Y:S06]  /*2d70*/  BRA `(.L_x_8228) ;  /* 0x00000000000c7947 */ /* 0x000fec0003800000 */
.L_x_8252:
[----:B------:R0:W5:Y:S01]  /*2d80*/  LDG.E.U8 R25, desc[UR36][R6.64] ;  /* 0x0000002406197981 */ /* 0x000162000c1e1100 */
[----:B------:R-:W-:Y:S05]  /*2d90*/  BRA `(.L_x_8228) ;  /* 0x0000000000047947 */ /* 0x000fea0003800000 */
.L_x_8251:
[----:B------:R1:W5:Y:S02]  /*2da0*/  LDG.E.U8 R25, desc[UR36][R6.64] ;  /* 0x0000002406197981 */ /* 0x000364000c1e1100 */
.L_x_8228:
        /* <DEDUP_REMOVED lines=18> */
.L_x_8259:
[----:B------:R4:W5:Y:S01]  /*2ed0*/  LDG.E.U8 R28, desc[UR36][R6.64] ;  /* 0x00000024061c7981 */ /* 0x000962000c1e1100 */
[----:B------:R-:W-:Y:S05]  /*2ee0*/  BRA `(.L_x_8261) ;  /* 0x0000000c00607947 */ /* 0x000fea0003800000 */
.L_x_8258:
        /* <DEDUP_REMOVED lines=8> */
.L_x_8263:
[----:B------:R0:W5:Y:S01]  /*2f70*/  LDG.E.U8 R28, desc[UR36][R6.64] ;  /* 0x00000024061c7981 */ /* 0x000162000c1e1100 */
[----:B------:R-:W-:Y:S05]  /*2f80*/  BRA `(.L_x_8261) ;  /* 0x0000000c00387947 */ /* 0x000fea0003800000 */
.L_x_8262:
[----:B------:R0:W5:Y:S01]  /*2f90*/  LDG.E.U16 R28, desc[UR36][R6.64] ;  /* 0x00000024061c7981 */ /* 0x000162000c1e1500 */
[----:B------:R-:W-:Y:S05]  /*2fa0*/  BRA `(.L_x_8261) ;  /* 0x0000000c00307947 */ /* 0x000fea0003800000 */
.L_x_8257:
        /* <DEDUP_REMOVED lines=10> */
.L_x_8265:
[----:B------:R-:W2:Y:S02]  /*3050*/  LDG.E.U16 R4, desc[UR36][R6.64] ;  /* 0x0000002406047981 */ /* 0x000ea4000c1e1500 */
[----:B--2---:R-:W-:-:S06]  /*3060*/  HADD2.F32 R4, -RZ, R4.H0_H0 ;  /* 0x20000004ff047230 */ /* 0x004fcc0000004100 */
[----:B------:R-:W0:Y:S02]  /*3070*/  F2I.S64.TRUNC R4, R4 ;  /* 0x0000000400047311 */ /* 0x000e24000020d900 */
[----:B0-----:R-:W-:Y:S01]  /*3080*/  PRMT R28, R4, 0x7610, R28 ;  /* 0x00007610041c7816 */ /* 0x001fe2000000001c */
[----:B------:R-:W-:Y:S06]  /*3090*/  BRA `(.L_x_8261) ;  /* 0x0000000800f47947 */ /* 0x000fec0003800000 */
.L_x_8264:
        /* <DEDUP_REMOVED lines=10> */
.L_x_8267:
[----:B------:R-:W2:Y:S02]  /*3140*/  LDG.E.U16 R6, desc[UR36][R6.64] ;  /* 0x0000002406067981 */ /* 0x000ea4000c1e1500 */
[----:B--2---:R-:W-:-:S06]  /*3150*/  HADD2.F32 R4, -RZ, R6.H0_H0 ;  /* 0x20000006ff047230 */ /* 0x004fcc0000004100 */
[----:B------:R-:W0:Y:S02]  /*3160*/  F2I.S64.TRUNC R4, R4 ;  /* 0x0000000400047311 */ /* 0x000e24000020d900 */
[----:B0-----:R-:W-:Y:S01]  /*3170*/  PRMT R28, R4, 0x7610, R28 ;  /* 0x00007610041c7816 */ /* 0x001fe2000000001c */
[----:B------:R-:W-:Y:S06]  /*3180*/  BRA `(.L_x_8261) ;  /* 0x0000000800b87947 */ /* 0x000fec0003800000 */
.L_x_8266:
[----:B------:R-:W2:Y:S02]  /*3190*/  LDG.E.64 R4, desc[UR36][R6.64] ;  /* 0x0000002406047981 */ /* 0x000ea4000c1e1b00 */
[----:B--2---:R-:W0:Y:S02]  /*31a0*/  F2I.S64.F64.TRUNC R4, R4 ;  /* 0x0000000400047311 */ /* 0x004e24000030d900 */
[----:B0-----:R-:W-:Y:S01]  /*31b0*/  PRMT R28, R4, 0x7610, R28 ;  /* 0x00007610041c7816 */ /* 0x001fe2000000001c */
[----:B------:R-:W-:Y:S06]  /*31c0*/  BRA `(.L_x_8261) ;  /* 0x0000000800a87947 */ /* 0x000fec0003800000 */
.L_x_8256:
        /* <DEDUP_REMOVED lines=12> */
.L_x_8270:
[----:B------:R-:W2:Y:S02]  /*3290*/  LDG.E.64 R6, desc[UR36][R6.64] ;  /* 0x0000002406067981 */ /* 0x000ea4000c1e1b00 */
[----:B--2---:R-:W0:Y:S02]  /*32a0*/  F2I.S64.F64.TRUNC R4, R6 ;  /* 0x0000000600047311 */ /* 0x004e24000030d900 */
[----:B0-----:R-:W-:Y:S01]  /*32b0*/  PRMT R28, R4, 0x7610, R28 ;  /* 0x00007610041c7816 */ /* 0x001fe2000000001c */
[----:B------:R-:W-:Y:S06]  /*32c0*/  BRA `(.L_x_8261) ;  /* 0x0000000800687947 */ /* 0x000fec0003800000 */
.L_x_8269:
        /* <DEDUP_REMOVED lines=27> */
.L_x_8272:
        /* <DEDUP_REMOVED lines=15> */
.L_x_8271:
[----:B------:R-:W2:Y:S02]  /*3570*/  LDG.E.U16 R4, desc[UR36][R6.64] ;  /* 0x0000002406047981 */ /* 0x000ea4000c1e1500 */
[----:B--2---:R-:W-:-:S06]  /*3580*/  IMAD.U32 R4, R4, 0x10000, RZ ;  /* 0x0001000004047824 */ /* 0x004fcc00078e00ff */
[----:B------:R-:W0:Y:S02]  /*3590*/  F2I.S64.TRUNC R4, R4 ;  /* 0x0000000400047311 */ /* 0x000e24000020d900 */
[----:B0-----:R-:W-:Y:S01]  /*35a0*/  PRMT R28, R4, 0x7610, R28 ;  /* 0x00007610041c7816 */ /* 0x001fe2000000001c */
[----:B------:R-:W-:Y:S06]  /*35b0*/  BRA `(.L_x_8261) ;  /* 0x0000000400ac7947 */ /* 0x000fec0003800000 */
.L_x_8268:
        /* <DEDUP_REMOVED lines=10> */
.L_x_8275:
        /* <DEDUP_REMOVED lines=21> */
.L_x_8279:
[----:B------:R-:W-:Y:S05]  /*37b0*/  BSYNC.RECONVERGENT B1 ;  /* 0x0000000000017941 */ /* 0x000fea0003800200 */
.L_x_8278:
[----:B------:R-:W-:Y:S01]  /*37c0*/  IMAD.SHL.U32 R0, R0, 0x100000, RZ ;  /* 0x0010000000007824 */ /* 0x000fe200078e00ff */
[----:B------:R-:W-:-:S04]  /*37d0*/  LEA R3, R3, 0x3b800000, 0x17 ;  /* 0x3b80000003037811 */ /* 0x000fc800078eb8ff */
[----:B------:R-:W-:-:S07]  /*37e0*/  LOP3.LUT R4, R3, R0, R7, 0xfe, !PT ;  /* 0x0000000003047212 */ /* 0x000fce00078efe07 */
.L_x_8277:
[----:B------:R-:W-:Y:S05]  /*37f0*/  BSYNC.RECONVERGENT B0 ;  /* 0x0000000000007941 */ /* 0x000fea0003800200 */
.L_x_8276:
[----:B------:R-:W0:Y:S02]  /*3800*/  F2I.S64.TRUNC R4, R4 ;  /* 0x0000000400047311 */ /* 0x000e24000020d900 */
[----:B0-----:R-:W-:Y:S01]  /*3810*/  PRMT R28, R4, 0x7610, R28 ;  /* 0x00007610041c7816 */ /* 0x001fe2000000001c */
[----:B------:R-:W-:Y:S06]  /*3820*/  BRA `(.L_x_8261) ;  /* 0x0000000400107947 */ /* 0x000fec0003800000 */
.L_x_8274:
        /* <DEDUP_REMOVED lines=21> */
.L_x_8283:
[----:B------:R-:W-:Y:S05]  /*3980*/  BSYNC.RECONVERGENT B1 ;  /* 0x0000000000017941 */ /* 0x000fea0003800200 */
.L_x_8282:
[----:B------:R-:W-:Y:S01]  /*3990*/  IMAD.SHL.U32 R0, R0, 0x200000, RZ ;  /* 0x0020000000007824 */ /* 0x000fe200078e00ff */
[----:B------:R-:W-:-:S04]  /*39a0*/  LEA R3, R3, 0x37800000, 0x17 ;  /* 0x3780000003037811 */ /* 0x000fc800078eb8ff */
[----:B------:R-:W-:-:S07]  /*39b0*/  LOP3.LUT R4, R3, R0, R7, 0xfe, !PT ;  /* 0x0000000003047212 */ /* 0x000fce00078efe07 */
.L_x_8281:
[----:B------:R-:W-:Y:S05]  /*39c0*/  BSYNC.RECONVERGENT B0 ;  /* 0x0000000000007941 */ /* 0x000fea0003800200 */
.L_x_8280:
[----:B------:R-:W0:Y:S02]  /*39d0*/  F2I.S64.TRUNC R4, R4 ;  /* 0x0000000400047311 */ /* 0x000e24000020d900 */
[----:B0-----:R-:W-:Y:S01]  /*39e0*/  PRMT R28, R4, 0x7610, R28 ;  /* 0x00007610041c7816 */ /* 0x001fe2000000001c */
[----:B------:R-:W-:Y:S06]  /*39f0*/  BRA `(.L_x_8261) ;  /* 0x00000000009c7947 */ /* 0x000fec0003800000 */
.L_x_8273:
        /* <DEDUP_REMOVED lines=14> */
.L_x_8287:
[----:B------:R-:W-:Y:S05]  /*3ae0*/  BSYNC.RECONVERGENT B0 ;  /* 0x0000000000007941 */ /* 0x000fea0003800200 */
.L_x_8286:
[----:B------:R-:W0:Y:S02]  /*3af0*/  F2I.S64.TRUNC R4, R4 ;  /* 0x0000000400047311 */ /* 0x000e24000020d900 */
[----:B0-----:R-:W-:Y:S01]  /*3b00*/  PRMT R28, R4, 0x7610, R28 ;  /* 0x00007610041c7816 */ /* 0x001fe2000000001c */
[----:B------:R-:W-:Y:S06]  /*3b10*/  BRA `(.L_x_8261) ;  /* 0x0000000000547947 */ /* 0x000fec0003800000 */
.L_x_8260:
        /* <DEDUP_REMOVED lines=16> */
.L_x_8288:
[----:B------:R-:W-:Y:S01]  /*3c20*/  PRMT R28, RZ, 0x7610, R28 ;  /* 0x00007610ff1c7816 */ /* 0x000fe2000000001c */
[----:B------:R-:W-:Y:S06]  /*3c30*/  BRA `(.L_x_8261) ;  /* 0x00000000000c7947 */ /* 0x000fec0003800000 */
.L_x_8285:
[----:B------:R1:W5:Y:S01]  /*3c40*/  LDG.E.U8 R28, desc[UR36][R6.64] ;  /* 0x00000024061c7981 */ /* 0x000362000c1e1100 */
[----:B------:R-:W-:Y:S05]  /*3c50*/  BRA `(.L_x_8261) ;  /* 0x0000000000047947 */ /* 0x000fea0003800000 */
.L_x_8284:
[----:B------:R2:W5:Y:S02]  /*3c60*/  LDG.E.U8 R28, desc[UR36][R6.64] ;  /* 0x00000024061c7981 */ /* 0x000564000c1e1100 */
.L_x_8261:
[----:B------:R-:W-:-:S07]  /*3c70*/  VIADD R29, R29, 0x80 ;  /* 0x000000801d1d7836 */ /* 0x000fce0000000000 */
.L_x_8222:
[----:B------:R-:W-:Y:S05]  /*3c80*/  BSYNC.RECONVERGENT B6 ;  /* 0x0000000000067941 */ /* 0x000fea0003800200 */
.L_x_8221:
        /* <DEDUP_REMOVED lines=24> */
.L_x_8294:
[----:B------:R3:W5:Y:S01]  /*3e10*/  LDG.E.U8 R19, desc[UR36][R6.64] ;  /* 0x0000002406137981 */ /* 0x000762000c1e1100 */
[----:B------:R-:W-:Y:S05]  /*3e20*/  BRA `(.L_x_8296) ;  /* 0x0000000c00607947 */ /* 0x000fea0003800000 */
.L_x_8293:
        /* <DEDUP_REMOVED lines=8> */
.L_x_8298:
[----:B------:R0:W5:Y:S01]  /*3eb0*/  LDG.E.U8 R19, desc[UR36][R6.64] ;  /* 0x0000002406137981 */ /* 0x000162000c1e1100 */
[----:B------:R-:W-:Y:S05]  /*3ec0*/  BRA `(.L_x_8296) ;  /* 0x0000000c00387947 */ /* 0x000fea0003800000 */
.L_x_8297:
[----:B------:R0:W5:Y:S01]  /*3ed0*/  LDG.E.U16 R19, desc[UR36][R6.64] ;  /* 0x0000002406137981 */ /* 0x000162000c1e1500 */
[----:B------:R-:W-:Y:S05]  /*3ee0*/  BRA `(.L_x_8296) ;  /* 0x0000000c00307947 */ /* 0x000fea0003800000 */
.L_x_8292:
        /* <DEDUP_REMOVED lines=10> */
.L_x_8300:
[----:B------:R-:W2:Y:S02]  /*3f90*/  LDG.E.U16 R4, desc[UR36][R6.64] ;  /* 0x0000002406047981 */ /* 0x000ea4000c1e1500 */
[----:B--2---:R-:W-:-:S06]  /*3fa0*/  HADD2.F32 R4, -RZ, R4.H0_H0 ;  /* 0x20000004ff047230 */ /* 0x004fcc0000004100 */
[----:B------:R-:W0:Y:S02]  /*3fb0*/  F2I.S64.TRUNC R4, R4 ;  /* 0x0000000400047311 */ /* 0x000e24000020d900 */
[----:B0-----:R-:W-:Y:S01]  /*3fc0*/  PRMT R19, R4, 0x7610, R19 ;  /* 0x0000761004137816 */ /* 0x001fe20000000013 */
[----:B------:R-:W-:Y:S06]  /*3fd0*/  BRA `(.L_x_8296) ;  /* 0x0000000800f47947 */ /* 0x000fec0003800000 */
.L_x_8299:
        /* <DEDUP_REMOVED lines=10> */
.L_x_8302:
[----:B------:R-:W2:Y:S02]  /*4080*/  LDG.E.U16 R6, desc[UR36][R6.64] ;  /* 0x0000002406067981 */ /* 0x000ea4000c1e1500 */
[----:B--2---:R-:W-:-:S06]  /*4090*/  HADD2.F32 R4, -RZ, R6.H0_H0 ;  /* 0x20000006ff047230 */ /* 0x004fcc0000004100 */
[----:B------:R-:W0:Y:S02]  /*40a0*/  F2I.S64.TRUNC R4, R4 ;  /* 0x0000000400047311 */ /* 0x000e24000020d900 */
[----:B0-----:R-:W-:Y:S01]  /*40b0*/  PRMT R19, R4, 0x7610, R19 ;  /* 0x0000761004137816 */ /* 0x001fe20000000013 */
[----:B------:R-:W-:Y:S06]  /*40c0*/  BRA `(.L_x_8296) ;  /* 0x0000000800b87947 */ /* 0x000fec0003800000 */
.L_x_8301:
[----:B------:R-:W2:Y:S02]  /*40d0*/  LDG.E.64 R4, desc[UR36][R6.64] ;  /* 0x0000002406047981 */ /* 0x000ea4000c1e1b00 */
[----:B--2---:R-:W0:Y:S02]  /*40e0*/  F2I.S64.F64.TRUNC R4, R4 ;  /* 0x0000000400047311 */ /* 0x004e24000030d900 */
[----:B0-----:R-:W-:Y:S01]  /*40f0*/  PRMT R19, R4, 0x7610, R19 ;  /* 0x0000761004137816 */ /* 0x001fe20000000013 */
[----:B------:R-:W-:Y:S06]  /*4100*/  BRA `(.L_x_8296) ;  /* 0x0000000800a87947 */ /* 0x000fec0003800000 */
.L_x_8291:
        /* <DEDUP_REMOVED lines=12> */
.L_x_8305:
[----:B------:R-:W2:Y:S02]  /*41d0*/  LDG.E.64 R6, desc[UR36][R6.64] ;  /* 0x0000002406067981 */ /* 0x000ea4000c1e1b00 */
[----:B--2---:R-:W0:Y:S02]  /*41e0*/  F2I.S64.F64.TRUNC R4, R6 ;  /* 0x0000000600047311 */ /* 0x004e24000030d900 */
[----:B0-----:R-:W-:Y:S01]  /*41f0*/  PRMT R19, R4, 0x7610, R19 ;  /* 0x0000761004137816 */ /* 0x001fe20000000013 */
[----:B------:R-:W-:Y:S06]  /*4200*/  BRA `(.L_x_8296) ;  /* 0x0000000800687947 */ /* 0x000fec0003800000 */
.L_x_8304:
        /* <DEDUP_REMOVED lines=27> */
.L_x_8307:
        /* <DEDUP_REMOVED lines=15> */
.L_x_8306:
[----:B------:R-:W2:Y:S02]  /*44b0*/  LDG.E.U16 R4, desc[UR36][R6.64] ;  /* 0x0000002406047981 */ /* 0x000ea4000c1e1500 */
[----:B--2---:R-:W-:-:S06]  /*44c0*/  IMAD.U32 R4, R4, 0x10000, RZ ;  /* 0x0001000004047824 */ /* 0x004fcc00078e00ff */
[----:B------:R-:W0:Y:S02]  /*44d0*/  F2I.S64.TRUNC R4, R4 ;  /* 0x0000000400047311 */ /* 0x000e24000020d900 */
[----:B0-----:R-:W-:Y:S01]  /*44e0*/  PRMT R19, R4, 0x7610, R19 ;  /* 0x0000761004137816 */ /* 0x001fe20000000013 */
[----:B------:R-:W-:Y:S06]  /*44f0*/  BRA `(.L_x_8296) ;  /* 0x0000000400ac7947 */ /* 0x000fec0003800000 */
.L_x_8303:
        /* <DEDUP_REMOVED lines=10> */
.L_x_8310:
        /* <DEDUP_REMOVED lines=21> */
.L_x_8314:
[----:B------:R-:W-:Y:S05]  /*46f0*/  BSYNC.RECONVERGENT B1 ;  /* 0x0000000000017941 */ /* 0x000fea0003800200 */
.L_x_8313:
[----:B------:R-:W-:Y:S01]  /*4700*/  IMAD.SHL.U32 R0, R0, 0x100000, RZ ;  /* 0x0010000000007824 */ /* 0x000fe200078e00ff */
[----:B------:R-:W-:-:S04]  /*4710*/  LEA R3, R3, 0x3b800000, 0x17 ;  /* 0x3b80000003037811 */ /* 0x000fc800078eb8ff */
[----:B------:R-:W-:-:S07]  /*4720*/  LOP3.LUT R4, R3, R0, R7, 0xfe, !PT ;  /* 0x0000000003047212 */ /* 0x000fce00078efe07 */
.L_x_8312:
[----:B------:R-:W-:Y:S05]  /*4730*/  BSYNC.RECONVERGENT B0 ;  /* 0x0000000000007941 */ /* 0x000fea0003800200 */
.L_x_8311:
[----:B------:R-:W0:Y:S02]  /*4740*/  F2I.S64.TRUNC R4, R4 ;  /* 0x0000000400047311 */ /* 0x000e24000020d900 */
[----:B0-----:R-:W-:Y:S01]  /*4750*/  PRMT R19, R4, 0x7610, R19 ;  /* 0x0000761004137816 */ /* 0x001fe20000000013 */
[----:B------:R-:W-:Y:S06]  /*4760*/  BRA `(.L_x_8296) ;  /* 0x0000000400107947 */ /* 0x000fec0003800000 */
.L_x_8309:
        /* <DEDUP_REMOVED lines=21> */
.L_x_8318:
[----:B------:R-:W-:Y:S05]  /*48c0*/  BSYNC.RECONVERGENT B1 ;  /* 0x0000000000017941 */ /* 0x000fea0003800200 */
.L_x_8317:
[----:B------:R-:W-:Y:S01]  /*48d0*/  IMAD.SHL.U32 R0, R0, 0x200000, RZ ;  /* 0x0020000000007824 */ /* 0x000fe200078e00ff */
[----:B------:R-:W-:-:S04]  /*48e0*/  LEA R3, R3, 0x37800000, 0x17 ;  /* 0x3780000003037811 */ /* 0x000fc800078eb8ff */
[----:B------:R-:W-:-:S07]  /*48f0*/  LOP3.LUT R4, R3, R0, R7, 0xfe, !PT ;  /* 0x0000000003047212 */ /* 0x000fce00078efe07 */
.L_x_8316:
[----:B------:R-:W-:Y:S05]  /*4900*/  BSYNC.RECONVERGENT B0 ;  /* 0x0000000000007941 */ /* 0x000fea0003800200 */
.L_x_8315:
[----:B------:R-:W0:Y:S02]  /*4910*/  F2I.S64.TRUNC R4, R4 ;  /* 0x0000000400047311 */ /* 0x000e24000020d900 */
[----:B0-----:R-:W-:Y:S01]  /*4920*/  PRMT R19, R4, 0x7610, R19 ;  /* 0x0000761004137816 */ /* 0x001fe20000000013 */
[----:B------:R-:W-:Y:S06]  /*4930*/  BRA `(.L_x_8296) ;  /* 0x00000000009c7947 */ /* 0x000fec0003800000 */
.L_x_8308:
        /* <DEDUP_REMOVED lines=14> */
.L_x_8322:
[----:B------:R-:W-:Y:S05]  /*4a20*/  BSYNC.RECONVERGENT B0 ;  /* 0x0000000000007941 */ /* 0x000fea0003800200 */
.L_x_8321:
[----:B------:R-:W0:Y:S02]  /*4a30*/  F2I.S64.TRUNC R4, R4 ;  /* 0x0000000400047311 */ /* 0x000e24000020d900 */
[----:B0-----:R-:W-:Y:S01]  /*4a40*/  PRMT R19, R4, 0x7610, R19 ;  /* 0x0000761004137816 */ /* 0x001fe20000000013 */
[----:B------:R-:W-:Y:S06]  /*4a50*/  BRA `(.L_x_8296) ;  /* 0x0000000000547947 */ /* 0x000fec0003800000 */
.L_x_8295:
        /* <DEDUP_REMOVED lines=16> */
.L_x_8323:
[----:B------:R-:W-:Y:S01]  /*4b60*/  PRMT R19, RZ, 0x7610, R19 ;  /* 0x00007610ff137816 */ /* 0x000fe20000000013 */
[----:B------:R-:W-:Y:S06]  /*4b70*/  BRA `(.L_x_8296) ;  /* 0x00000000000c7947 */ /* 0x000fec0003800000 */
.L_x_8320:
[----:B------:R1:W5:Y:S01]  /*4b80*/  LDG.E.U8 R19, desc[UR36][R6.64] ;  /* 0x0000002406137981 */ /* 0x000362000c1e1100 */
[----:B------:R-:W-:Y:S05]  /*4b90*/  BRA `(.L_x_8296) ;  /* 0x0000000000047947 */ /* 0x000fea0003800000 */
.L_x_8319:
[----:B------:R2:W5:Y:S02]  /*4ba0*/  LDG.E.U8 R19, desc[UR36][R6.64] ;  /* 0x0000002406137981 */ /* 0x000564000c1e1100 */
.L_x_8296:
        /* <DEDUP_REMOVED lines=18> */
.L_x_8327:
[----:B------:R0:W5:Y:S01]  /*4cd0*/  LDG.E.U8 R26, desc[UR36][R6.64] ;  /* 0x00000024061a7981 */ /* 0x000162000c1e1100 */
[----:B------:R-:W-:Y:S05]  /*4ce0*/  BRA `(.L_x_8329) ;  /* 0x0000000c00607947 */ /* 0x000fea0003800000 */
.L_x_8326:
        /* <DEDUP_REMOVED lines=8> */
.L_x_8331:
[----:B------:R4:W5:Y:S01]  /*4d70*/  LDG.E.U8 R26, desc[UR36][R6.64] ;  /* 0x00000024061a7981 */ /* 0x000962000c1e1100 */
[----:B------:R-:W-:Y:S05]  /*4d80*/  BRA `(.L_x_8329) ;  /* 0x0000000c00387947 */ /* 0x000fea0003800000 */
.L_x_8330:
[----:B------:R3:W5:Y:S01]  /*4d90*/  LDG.E.U16 R26, desc[UR36][R6.64] ;  /* 0x00000024061a7981 */ /* 0x000762000c1e1500 */
[----:B------:R-:W-:Y:S05]  /*4da0*/  BRA `(.L_x_8329) ;  /* 0x0000000c00307947 */ /* 0x000fea0003800000 */
.L_x_8325:
        /* <DEDUP_REMOVED lines=10> */
.L_x_8333:
[----:B------:R-:W2:Y:S02]  /*4e50*/  LDG.E.U16 R4, desc[UR36][R6.64] ;  /* 0x0000002406047981 */ /* 0x000ea4000c1e1500 */
[----:B--2---:R-:W-:-:S06]  /*4e60*/  HADD2.F32 R4, -RZ, R4.H0_H0 ;  /* 0x20000004ff047230 */ /* 0x004fcc0000004100 */
[----:B------:R-:W0:Y:S02]  /*4e70*/  F2I.S64.TRUNC R4, R4 ;  /* 0x0000000400047311 */ /* 0x000e24000020d900 */
[----:B0-----:R-:W-:Y:S01]  /*4e80*/  PRMT R26, R4, 0x7610, R26 ;  /* 0x00007610041a7816 */ /* 0x001fe2000000001a */
[----:B------:R-:W-:Y:S06]  /*4e90*/  BRA `(.L_x_8329) ;  /* 0x0000000800f47947 */ /* 0x000fec0003800000 */
.L_x_8332:
        /* <DEDUP_REMOVED lines=10> */
.L_x_8335:
[----:B------:R-:W2:Y:S02]  /*4f40*/  LDG.E.U16 R6, desc[UR36][R6.64] ;  /* 0x0000002406067981 */ /* 0x000ea4000c1e1500 */
[----:B--2---:R-:W-:-:S06]  /*4f50*/  HADD2.F32 R4, -RZ, R6.H0_H0 ;  /* 0x20000006ff047230 */ /* 0x004fcc0000004100 */
[----:B------:R-:W0:Y:S02]  /*4f60*/  F2I.S64.TRUNC R4, R4 ;  /* 0x0000000400047311 */ /* 0x000e24000020d900 */
[----:B0-----:R-:W-:Y:S01]  /*4f70*/  PRMT R26, R4, 0x7610, R26 ;  /* 0x00007610041a7816 */ /* 0x001fe2000000001a */
[----:B------:R-:W-:Y:S06]  /*4f80*/  BRA `(.L_x_8329) ;  /* 0x0000000800b87947 */ /* 0x000fec0003800000 */
.L_x_8334:
[----:B------:R-:W2:Y:S02]  /*4f90*/  LDG.E.64 R4, desc[UR36][R6.64] ;  /* 0x0000002406047981 */ /* 0x000ea4000c1e1b00 */
[----:B--2---:R-:W0:Y:S02]  /*4fa0*/  F2I.S64.F64.TRUNC R4, R4 ;  /* 0x0000000400047311 */ /* 0x004e24000030d900 */
[----:B0-----:R-:W-:Y:S01]  /*4fb0*/  PRMT R26, R4, 0x7610, R26 ;  /* 0x00007610041a7816 */ /* 0x001fe2000000001a */
[----:B------:R-:W-:Y:S06]  /*4fc0*/  BRA `(.L_x_8329) ;  /* 0x0000000800a87947 */ /* 0x000fec0003800000 */
.L_x_8324:
        /* <DEDUP_REMOVED lines=12> */
.L_x_8338:
[----:B------:R-:W2:Y:S02]  /*5090*/  LDG.E.64 R6, desc[UR36][R6.64] ;  /* 0x0000002406067981 */ /* 0x000ea4000c1e1b00 */
[----:B--2---:R-:W0:Y:S02]  /*50a0*/  F2I.S64.F64.TRUNC R4, R6 ;  /* 0x0000000600047311 */ /* 0x004e24000030d900 */
[----:B0-----:R-:W-:Y:S01]  /*50b0*/  PRMT R26, R4, 0x7610, R26 ;  /* 0x00007610041a7816 */ /* 0x001fe2000000001a */
[----:B------:R-:W-:Y:S06]  /*50c0*/  BRA `(.L_x_8329) ;  /* 0x0000000800687947 */ /* 0x000fec0003800000 */
.L_x_8337:
        /* <DEDUP_REMOVED lines=27> */
.L_x_8340:
        /* <DEDUP_REMOVED lines=15> */
.L_x_8339:
[----:B------:R-:W2:Y:S02]  /*5370*/  LDG.E.U16 R4, desc[UR36][R6.64] ;  /* 0x0000002406047981 */ /* 0x000ea4000c1e1500 */
[----:B--2---:R-:W-:-:S06]  /*5380*/  IMAD.U32 R4, R4, 0x10000, RZ ;  /* 0x0001000004047824 */ /* 0x004fcc00078e00ff */
[----:B------:R-:W0:Y:S02]  /*5390*/  F2I.S64.TRUNC R4, R4 ;  /* 0x0000000400047311 */ /* 0x000e24000020d900 */
[----:B0-----:R-:W-:Y:S01]  /*53a0*/  PRMT R26, R4, 0x7610, R26 ;  /* 0x00007610041a7816 */ /* 0x001fe2000000001a */
[----:B------:R-:W-:Y:S06]  /*53b0*/  BRA `(.L_x_8329) ;  /* 0x0000000400ac7947 */ /* 0x000fec0003800000 */
.L_x_8336:
        /* <DEDUP_REMOVED lines=10> */
.L_x_8343:
        /* <DEDUP_REMOVED lines=21> */
.L_x_8347:
[----:B------:R-:W-:Y:S05]  /*55b0*/  BSYNC.RECONVERGENT B1 ;  /* 0x0000000000017941 */ /* 0x000fea0003800200 */
.L_x_8346:
[----:B------:R-:W-:Y:S01]  /*55c0*/  IMAD.SHL.U32 R0, R0, 0x100000, RZ ;  /* 0x0010000000007824 */ /* 0x000fe200078e00ff */
[----:B------:R-:W-:-:S04]  /*55d0*/  LEA R3, R3, 0x3b800000, 0x17 ;  /* 0x3b80000003037811 */ /* 0x000fc800078eb8ff */
[----:B------:R-:W-:-:S07]  /*55e0*/  LOP3.LUT R4, R3, R0, R7, 0xfe, !PT ;  /* 0x0000000003047212 */ /* 0x000fce00078efe07 */
.L_x_8345:
[----:B------:R-:W-:Y:S05]  /*55f0*/  BSYNC.RECONVERGENT B0 ;  /* 0x0000000000007941 */ /* 0x000fea0003800200 */
.L_x_8344:
[----:B------:R-:W0:Y:S02]  /*5600*/  F2I.S64.TRUNC R4, R4 ;  /* 0x0000000400047311 */ /* 0x000e24000020d900 */
[----:B0-----:R-:W-:Y:S01]  /*5610*/  PRMT R26, R4, 0x7610, R26 ;  /* 0x00007610041a7816 */ /* 0x001fe2000000001a */
[----:B------:R-:W-:Y:S06]  /*5620*/  BRA `(.L_x_8329) ;  /* 0x0000000400107947 */ /* 0x000fec0003800000 */
.L_x_8342:
        /* <DEDUP_REMOVED lines=21> */
.L_x_8351:
[----:B------:R-:W-:Y:S05]  /*5780*/  BSYNC.RECONVERGENT B1 ;  /* 0x0000000000017941 */ /* 0x000fea0003800200 */
.L_x_8350:
[----:B------:R-:W-:Y:S01]  /*5790*/  IMAD.SHL.U32 R0, R0, 0x200000, RZ ;  /* 0x0020000000007824 */ /* 0x000fe200078e00ff */
[----:B------:R-:W-:-:S04]  /*57a0*/  LEA R3, R3, 0x37800000, 0x17 ;  /* 0x3780000003037811 */ /* 0x000fc800078eb8ff */
[----:B------:R-:W-:-:S07]  /*57b0*/  LOP3.LUT R4, R3, R0, R7, 0xfe, !PT ;  /* 0x0000000003047212 */ /* 0x000fce00078efe07 */
.L_x_8349:
[----:B------:R-:W-:Y:S05]  /*57c0*/  BSYNC.RECONVERGENT B0 ;  /* 0x0000000000007941 */ /* 0x000fea0003800200 */
.L_x_8348:
[----:B------:R-:W0:Y:S02]  /*57d0*/  F2I.S64.TRUNC R4, R4 ;  /* 0x0000000400047311 */ /* 0x000e24000020d900 */
[----:B0-----:R-:W-:Y:S01]  /*57e0*/  PRMT R26, R4, 0x7610, R26 ;  /* 0x00007610041a7816 */ /* 0x001fe2000000001a */
[----:B------:R-:W-:Y:S06]  /*57f0*/  BRA `(.L_x_8329) ;  /* 0x00000000009c7947 */ /* 0x000fec0003800000 */
.L_x_8341:
        /* <DEDUP_REMOVED lines=14> */
.L_x_8355:
[----:B------:R-:W-:Y:S05]  /*58e0*/  BSYNC.RECONVERGENT B0 ;  /* 0x0000000000007941 */ /* 0x000fea0003800200 */
.L_x_8354:
[----:B------:R-:W0:Y:S02]  /*58f0*/  F2I.S64.TRUNC R4, R4 ;  /* 0x0000000400047311 */ /* 0x000e24000020d900 */
[----:B0-----:R-:W-:Y:S01]  /*5900*/  PRMT R26, R4, 0x7610, R26 ;  /* 0x00007610041a7816 */ /* 0x001fe2000000001a */
[----:B------:R-:W-:Y:S06]  /*5910*/  BRA `(.L_x_8329) ;  /* 0x0000000000547947 */ /* 0x000fec0003800000 */
.L_x_8328:
        /* <DEDUP_REMOVED lines=16> */
.L_x_8356:
[----:B------:R-:W-:Y:S01]  /*5a20*/  PRMT R26, RZ, 0x7610, R26 ;  /* 0x00007610ff1a7816 */ /* 0x000fe2000000001a */
[----:B------:R-:W-:Y:S06]  /*5a30*/  BRA `(.L_x_8329) ;  /* 0x00000000000c7947 */ /* 0x000fec0003800000 */
.L_x_8353:
[----:B------:R1:W5:Y:S01]  /*5a40*/  LDG.E.U8 R26, desc[UR36][R6.64] ;  /* 0x00000024061a7981 */ /* 0x000362000c1e1100 */
[----:B------:R-:W-:Y:S05]  /*5a50*/  BRA `(.L_x_8329) ;  /* 0x0000000000047947 */ /* 0x000fea0003800000 */
.L_x_8352:
[----:B------:R2:W5:Y:S02]  /*5a60*/  LDG.E.U8 R26, desc[UR36][R6.64] ;  /* 0x00000024061a7981 */ /* 0x000564000c1e1100 */
.L_x_8329:
[----:B------:R-:W-:-:S07]  /*5a70*/  VIADD R29, R29, 0x80 ;  /* 0x000000801d1d7836 */ /* 0x000fce0000000000 */
.L_x_8290:
[----:B------:R-:W-:Y:S05]  /*5a80*/  BSYNC.RECONVERGENT B6 ;  /* 0x0000000000067941 */ /* 0x000fea0003800200 */
.L_x_8289:
[----:B------:R-:W-:Y:S01]  /*5a90*/  ISETP.GE.AND P0, PT, R29, R16, PT ;  /* 0x000000101d00720c */ /* 0x000fe20003f06270 */
[----:B------:R-:W-:Y:S01]  /*5aa0*/  BSSY.RECONVERGENT B6, `(.L_x_8357) ;  /* 0x00001dd000067945 */ /* 0x000fe20003800200 */
[----:B------:R-:W-:Y:S02]  /*5ab0*/  PRMT R17, RZ, 0x7610, R17 ;  /* 0x00007610ff117816 */ /* 0x000fe40000000011 */
[----:B------:R-:W-:-:S09]  /*5ac0*/  PRMT R24, RZ, 0x7610, R24 ;  /* 0x00007610ff187816 */ /* 0x000fd20000000018 */
[----:B------:R-:W-:Y:S05]  /*5ad0*/  @P0 BRA `(.L_x_8358) ;  /* 0x0000001c00640947 */ /* 0x000fea0003800000 */
[----:B------:R-:W0:Y:S01]  /*5ae0*/  LDC.64 R4, c[0x0][0x390] ;  /* 0x0000e400ff047b82 */ /* 0x000e220000000a00 */
[----:B------:R-:W0:Y:S01]  /*5af0*/  LDCU UR5, c[0x0][0x3a8] ;  /* 0x00007500ff0577ac */ /* 0x000e220008000800 */
[----:B------:R-:W-:Y:S01]  /*5b00*/  IMAD R18, R2, 0x200, R29 ;  /* 0x0000020002127824 */ /* 0x000fe200078e021d */
[----:B------:R-:W-:-:S04]  /*5b10*/  UPRMT UR4, UR38, 0x9910, URZ ;  /* 0x0000991026047896 */ /* 0x000fc800080000ff */
[----:B------:R-:W-:Y:S01]  /*5b20*/  UISETP.GT.AND UP0, UPT, UR4, 0x9, UPT ;  /* 0x000000090400788c */ /* 0x000fe2000bf04270 */
[----:B01234-:R-:W-:-:S05]  /*5b30*/  IMAD R7, R18, UR5, RZ ;  /* 0x0000000512077c24 */ /* 0x01ffca000f8e02ff */
[----:B------:R-:W-:-:S05]  /*5b40*/  IADD3 R6, P0, PT, R7, R4, RZ ;  /* 0x0000000407067210 */ /* 0x000fca0007f1e0ff */
        /* <DEDUP_REMOVED lines=12> */
.L_x_8362:
[----:B------:R0:W5:Y:S01]  /*5c10*/  LDG.E.U8 R24, desc[UR36][R6.64] ;  /* 0x0000002406187981 */ /* 0x000162000c1e1100 */
[----:B------:R-:W-:Y:S05]  /*5c20*/  BRA `(.L_x_8364) ;  /* 0x0000000c00607947 */ /* 0x000fea0003800000 */
.L_x_8361:
        /* <DEDUP_REMOVED lines=8> */
.L_x_8366:
[----:B------:R3:W5:Y:S01]  /*5cb0*/  LDG.E.U8 R24, desc[UR36][R6.64] ;  /* 0x0000002406187981 */ /* 0x000762000c1e1100 */
[----:B------:R-:W-:Y:S05]  /*5cc0*/  BRA `(.L_x_8364) ;  /* 0x0000000c00387947 */ /* 0x000fea0003800000 */
.L_x_8365:
[----:B------:R2:W5:Y:S01]  /*5cd0*/  LDG.E.U16 R24, desc[UR36][R6.64] ;  /* 0x0000002406187981 */ /* 0x000562000c1e1500 */
[----:B------:R-:W-:Y:S05]  /*5ce0*/  BRA `(.L_x_8364) ;  /* 0x0000000c00307947 */ /* 0x000fea0003800000 */
.L_x_8360:
        /* <DEDUP_REMOVED lines=10> */
.L_x_8368:
[----:B------:R-:W2:Y:S02]  /*5d90*/  LDG.E.U16 R4, desc[UR36][R6.64] ;  /* 0x0000002406047981 */ /* 0x000ea4000c1e1500 */
[----:B--2---:R-:W-:-:S06]  /*5da0*/  HADD2.F32 R4, -RZ, R4.H0_H0 ;  /* 0x20000004ff047230 */ /* 0x004fcc0000004100 */
[----:B------:R-:W0:Y:S02]  /*5db0*/  F2I.S64.TRUNC R4, R4 ;  /* 0x0000000400047311 */ /* 0x000e24000020d900 */
[----:B0-----:R-:W-:Y:S01]  /*5dc0*/  PRMT R24, R4, 0x7610, R24 ;  /* 0x0000761004187816 */ /* 0x001fe20000000018 */
[----:B------:R-:W-:Y:S06]  /*5dd0*/  BRA `(.L_x_8364) ;  /* 0x0000000800f47947 */ /* 0x000fec0003800000 */
.L_x_8367:
        /* <DEDUP_REMOVED lines=10> */
.L_x_8370:
[----:B------:R-:W2:Y:S02]  /*5e80*/  LDG.E.U16 R6, desc[UR36][R6.64] ;  /* 0x0000002406067981 */ /* 0x000ea4000c1e1500 */
[----:B--2---:R-:W-:-:S06]  /*5e90*/  HADD2.F32 R4, -RZ, R6.H0_H0 ;  /* 0x20000006ff047230 */ /* 0x004fcc0000004100 */
[----:B------:R-:W0:Y:S02]  /*5ea0*/  F2I.S64.TRUNC R4, R4 ;  /* 0x0000000400047311 */ /* 0x000e24000020d900 */
[----:B0-----:R-:W-:Y:S01]  /*5eb0*/  PRMT R24, R4, 0x7610, R24 ;  /* 0x0000761004187816 */ /* 0x001fe20000000018 */
[----:B------:R-:W-:Y:S06]  /*5ec0*/  BRA `(.L_x_8364) ;  /* 0x0000000800b87947 */ /* 0x000fec0003800000 */
.L_x_8369:
[----:B------:R-:W2:Y:S02]  /*5ed0*/  LDG.E.64 R4, desc[UR36][R6.64] ;  /* 0x0000002406047981 */ /* 0x000ea4000c1e1b00 */
[----:B--2---:R-:W0:Y:S02]  /*5ee0*/  F2I.S64.F64.TRUNC R4, R4 ;  /* 0x0000000400047311 */ /* 0x004e24000030d900 */
[----:B0-----:R-:W-:Y:S01]  /*5ef0*/  PRMT R24, R4, 0x7610, R24 ;  /* 0x0000761004187816 */ /* 0x001fe20000000018 */
[----:B------:R-:W-:Y:S06]  /*5f00*/  BRA `(.L_x_8364) ;  /* 0x0000000800a87947 */ /* 0x000fec0003800000 */
.L_x_8359:
        /* <DEDUP_REMOVED lines=12> */
.L_x_8373:
[----:B------:R-:W2:Y:S02]  /*5fd0*/  LDG.E.64 R6, desc[UR36][R6.64] ;  /* 0x0000002406067981 */ /* 0x000ea4000c1e1b00 */
[----:B--2---:R-:W0:Y:S02]  /*5fe0*/  F2I.S64.F64.TRUNC R4, R6 ;  /* 0x0000000600047311 */ /* 0x004e24000030d900 */
[----:B0-----:R-:W-:Y:S01]  /*5ff0*/  PRMT R24, R4, 0x7610, R24 ;  /* 0x0000761004187816 */ /* 0x001fe20000000018 */
[----:B------:R-:W-:Y:S06]  /*6000*/  BRA `(.L_x_8364) ;  /* 0x0000000800687947 */ /* 0x000fec0003800000 */
.L_x_8372:
        /* <DEDUP_REMOVED lines=27> */
.L_x_8375:
        /* <DEDUP_REMOVED lines=15> */
.L_x_8374:
[----:B------:R-:W2:Y:S02]  /*62b0*/  LDG.E.U16 R4, desc[UR36][R6.64] ;  /* 0x0000002406047981 */ /* 0x000ea4000c1e1500 */
[----:B--2---:R-:W-:-:S06]  /*62c0*/  IMAD.U32 R4, R4, 0x10000, RZ ;  /* 0x0001000004047824 */ /* 0x004fcc00078e00ff */
[----:B------:R-:W0:Y:S02]  /*62d0*/  F2I.S64.TRUNC R4, R4 ;  /* 0x0000000400047311 */ /* 0x000e24000020d900 */
[----:B0-----:R-:W-:Y:S01]  /*62e0*/  PRMT R24, R4, 0x7610, R24 ;  /* 0x0000761004187816 */ /* 0x001fe20000000018 */
[----:B------:R-:W-:Y:S06]  /*62f0*/  BRA `(.L_x_8364) ;  /* 0x0000000400ac7947 */ /* 0x000fec0003800000 */
.L_x_8371:
        /* <DEDUP_REMOVED lines=10> */
.L_x_8378:
        /* <DEDUP_REMOVED lines=21> */
.L_x_8382:
[----:B------:R-:W-:Y:S05]  /*64f0*/  BSYNC.RECONVERGENT B1 ;  /* 0x0000000000017941 */ /* 0x000fea0003800200 */
.L_x_8381:
[----:B------:R-:W-:Y:S01]  /*6500*/  IMAD.SHL.U32 R0, R0, 0x100000, RZ ;  /* 0x0010000000007824 */ /* 0x000fe200078e00ff */
[----:B------:R-:W-:-:S04]  /*6510*/  LEA R3, R3, 0x3b800000, 0x17 ;  /* 0x3b80000003037811 */ /* 0x000fc800078eb8ff */
[----:B------:R-:W-:-:S07]  /*6520*/  LOP3.LUT R4, R3, R0, R7, 0xfe, !PT ;  /* 0x0000000003047212 */ /* 0x000fce00078efe07 */
.L_x_8380:
[----:B------:R-:W-:Y:S05]  /*6530*/  BSYNC.RECONVERGENT B0 ;  /* 0x0000000000007941 */ /* 0x000fea0003800200 */
.L_x_8379:
[----:B------:R-:W0:Y:S02]  /*6540*/  F2I.S64.TRUNC R4, R4 ;  /* 0x0000000400047311 */ /* 0x000e24000020d900 */
[----:B0-----:R-:W-:Y:S01]  /*6550*/  PRMT R24, R4, 0x7610, R24 ;  /* 0x0000761004187816 */ /* 0x001fe20000000018 */
[----:B------:R-:W-:Y:S06]  /*6560*/  BRA `(.L_x_8364) ;  /* 0x0000000400107947 */ /* 0x000fec0003800000 */
.L_x_8377:
        /* <DEDUP_REMOVED lines=21> */
.L_x_8386:
[----:B------:R-:W-:Y:S05]  /*66c0*/  BSYNC.RECONVERGENT B1 ;  /* 0x0000000000017941 */ /* 0x000fea0003800200 */
.L_x_8385:
[----:B------:R-:W-:Y:S01]  /*66d0*/  IMAD.SHL.U32 R0, R0, 0x200000, RZ ;  /* 0x0020000000007824 */ /* 0x000fe200078e00ff */
[----:B------:R-:W-:-:S04]  /*66e0*/  LEA R3, R3, 0x37800000, 0x17 ;  /* 0x3780000003037811 */ /* 0x000fc800078eb8ff */
[----:B------:R-:W-:-:S07]  /*66f0*/  LOP3.LUT R4, R3, R0, R7, 0xfe, !PT ;  /* 0x0000000003047212 */ /* 0x000fce00078efe07 */
.L_x_8384:
[----:B------:R-:W-:Y:S05]  /*6700*/  BSYNC.RECONVERGENT B0 ;  /* 0x0000000000007941 */ /* 0x000fea0003800200 */
.L_x_8383:
[----:B------:R-:W0:Y:S02]  /*6710*/  F2I.S64.TRUNC R4, R4 ;  /* 0x0000000400047311 */ /* 0x000e24000020d900 */
[----:B0-----:R-:W-:Y:S01]  /*6720*/  PRMT R24, R4, 0x7610, R24 ;  /* 0x0000761004187816 */ /* 0x001fe20000000018 */
[----:B------:R-:W-:Y:S06]  /*6730*/  BRA `(.L_x_8364) ;  /* 0x00000000009c7947 */ /* 0x000fec0003800000 */
.L_x_8376:
        /* <DEDUP_REMOVED lines=14> */
.L_x_8390:
[----:B------:R-:W-:Y:S05]  /*6820*/  BSYNC.RECONVERGENT B0 ;  /* 0x0000000000007941 */ /* 0x000fea0003800200 */
.L_x_8389:
[----:B------:R-:W0:Y:S02]  /*6830*/  F2I.S64.TRUNC R4, R4 ;  /* 0x0000000400047311 */ /* 0x000e24000020d900 */
[----:B0-----:R-:W-:Y:S01]  /*6840*/  PRMT R24, R4, 0x7610, R24 ;  /* 0x0000761004187816 */ /* 0x001fe20000000018 */
[----:B------:R-:W-:Y:S06]  /*6850*/  BRA `(.L_x_8364) ;  /* 0x0000000000547947 */ /* 0x000fec0003800000 */
.L_x_8363:
        /* <DEDUP_REMOVED lines=16> */
.L_x_8391:
[----:B------:R-:W-:Y:S01]  /*6960*/  PRMT R24, RZ, 0x7610, R24 ;  /* 0x00007610ff187816 */ /* 0x000fe20000000018 */
[----:B------:R-:W-:Y:S06]  /*6970*/  BRA `(.L_x_8364) ;  /* 0x00000000000c7947 */ /* 0x000fec0003800000 */
.L_x_8388:
[----:B------:R0:W5:Y:S01]  /*6980*/  LDG.E.U8 R24, desc[UR36][R6.64] ;  /* 0x0000002406187981 */ /* 0x000162000c1e1100 */
[----:B------:R-:W-:Y:S05]  /*6990*/  BRA `(.L_x_8364) ;  /* 0x0000000000047947 */ /* 0x000fea0003800000 */
.L_x_8387:
[----:B------:R0:W5:Y:S02]  /*69a0*/  LDG.E.U8 R24, desc[UR36][R6.64] ;  /* 0x0000002406187981 */ /* 0x000164000c1e1100 */
.L_x_8364:
[----:B------:R-:W1:Y:S01]  /*69b0*/  LDCU.U8 UR6, c[0x0][0x3a5] ;  /* 0x000074a0ff0677ac */ /* 0x000e620008000000 */
[----:B------:R-:W0:Y:S01]  /*69c0*/  LDC.64 R4, c[0x0][0x398] ;  /* 0x0000e600ff047b82 */ /* 0x000e220000000a00 */
[----:B------:R-:W0:Y:S01]  /*69d0*/  LDCU UR5, c[0x0][0x3ac] ;  /* 0x00007580ff0577ac */ /* 0x000e220008000800 */
[----:B-1----:R-:W-:-:S04]  /*69e0*/  UPRMT UR4, UR6, 0x9910, URZ ;  /* 0x0000991006047896 */ /* 0x002fc800080000ff */
[----:B------:R-:W-:Y:S01]  /*69f0*/  UISETP.GT.AND UP0, UPT, UR4, 0x9, UPT ;  /* 0x000000090400788c */ /* 0x000fe2000bf04270 */
[----:B0-234-:R-:W-:-:S05]  /*6a00*/  IMAD R7, R18, UR5, RZ ;  /* 0x0000000512077c24 */ /* 0x01dfca000f8e02ff */
        /* <DEDUP_REMOVED lines=13> */
.L_x_8395:
[----:B------:R0:W5:Y:S01]  /*6ae0*/  LDG.E.U8 R17, desc[UR36][R6.64] ;  /* 0x0000002406117981 */ /* 0x000162000c1e1100 */
[----:B------:R-:W-:Y:S05]  /*6af0*/  BRA `(.L_x_8358) ;  /* 0x0000000c005c7947 */ /* 0x000fea0003800000 */
.L_x_8394:
        /* <DEDUP_REMOVED lines=8> */
.L_x_8398:
[----:B------:R0:W5:Y:S01]  /*6b80*/  LDG.E.U8 R17, desc[UR36][R6.64] ;  /* 0x0000002406117981 */ /* 0x000162000c1e1100 */
[----:B------:R-:W-:Y:S05]  /*6b90*/  BRA `(.L_x_8358) ;  /* 0x0000000c00347947 */ /* 0x000fea0003800000 */
.L_x_8397:
[----:B------:R0:W5:Y:S01]  /*6ba0*/  LDG.E.U16 R17, desc[UR36][R6.64] ;  /* 0x0000002406117981 */ /* 0x000162000c1e1500 */
[----:B------:R-:W-:Y:S05]  /*6bb0*/  BRA `(.L_x_8358) ;  /* 0x0000000c002c7947 */ /* 0x000fea0003800000 */
.L_x_8393:
        /* <DEDUP_REMOVED lines=10> */
.L_x_8400:
[----:B------:R-:W2:Y:S02]  /*6c60*/  LDG.E.U16 R4, desc[UR36][R6.64] ;  /* 0x0000002406047981 */ /* 0x000ea4000c1e1500 */
[----:B--2---:R-:W-:-:S06]  /*6c70*/  HADD2.F32 R4, -RZ, R4.H0_H0 ;  /* 0x20000004ff047230 */ /* 0x004fcc0000004100 */
[----:B------:R-:W0:Y:S02]  /*6c80*/  F2I.S64.TRUNC R4, R4 ;  /* 0x0000000400047311 */ /* 0x000e24000020d900 */
[----:B0-----:R-:W-:Y:S01]  /*6c90*/  PRMT R17, R4, 0x7610, R17 ;  /* 0x0000761004117816 */ /* 0x001fe20000000011 */
[----:B------:R-:W-:Y:S06]  /*6ca0*/  BRA `(.L_x_8358) ;  /* 0x0000000800f07947 */ /* 0x000fec0003800000 */
.L_x_8399:
        /* <DEDUP_REMOVED lines=10> */
.L_x_8402:
[----:B------:R-:W2:Y:S02]  /*6d50*/  LDG.E.U16 R6, desc[UR36][R6.64] ;  /* 0x0000002406067981 */ /* 0x000ea4000c1e1500 */
[----:B--2---:R-:W-:-:S06]  /*6d60*/  HADD2.F32 R4, -RZ, R6.H0_H0 ;  /* 0x20000006ff047230 */ /* 0x004fcc0000004100 */
[----:B------:R-:W0:Y:S02]  /*6d70*/  F2I.S64.TRUNC R4, R4 ;  /* 0x0000000400047311 */ /* 0x000e24000020d900 */
[----:B0-----:R-:W-:Y:S01]  /*6d80*/  PRMT R17, R4, 0x7610, R17 ;  /* 0x0000761004117816 */ /* 0x001fe20000000011 */
[----:B------:R-:W-:Y:S06]  /*6d90*/  BRA `(.L_x_8358) ;  /* 0x0000000800b47947 */ /* 0x000fec0003800000 */
.L_x_8401:
[----:B------:R-:W2:Y:S02]  /*6da0*/  LDG.E.64 R4, desc[UR36][R6.64] ;  /* 0x0000002406047981 */ /* 0x000ea4000c1e1b00 */
[----:B--2---:R-:W0:Y:S02]  /*6db0*/  F2I.S64.F64.TRUNC R4, R4 ;  /* 0x0000000400047311 */ /* 0x004e24000030d900 */
[----:B0-----:R-:W-:Y:S01]  /*6dc0*/  PRMT R17, R4, 0x7610, R17 ;  /* 0x0000761004117816 */ /* 0x001fe20000000011 */
[----:B------:R-:W-:Y:S06]  /*6dd0*/  BRA `(.L_x_8358) ;  /* 0x0000000800a47947 */ /* 0x000fec0003800000 */
.L_x_8392:
        /* <DEDUP_REMOVED lines=12> */
.L_x_8405:
[----:B------:R-:W2:Y:S02]  /*6ea0*/  LDG.E.64 R6, desc[UR36][R6.64] ;  /* 0x0000002406067981 */ /* 0x000ea4000c1e1b00 */
[----:B--2---:R-:W0:Y:S02]  /*6eb0*/  F2I.S64.F64.TRUNC R4, R6 ;  /* 0x0000000600047311 */ /* 0x004e24000030d900 */
[----:B0-----:R-:W-:Y:S01]  /*6ec0*/  PRMT R17, R4, 0x7610, R17 ;  /* 0x0000761004117816 */ /* 0x001fe20000000011 */
[----:B------:R-:W-:Y:S06]  /*6ed0*/  BRA `(.L_x_8358) ;  /* 0x0000000800647947 */ /* 0x000fec0003800000 */
.L_x_8404:
        /* <DEDUP_REMOVED lines=27> */
.L_x_8407:
        /* <DEDUP_REMOVED lines=15> */
.L_x_8406:
[----:B------:R-:W2:Y:S02]  /*7180*/  LDG.E.U16 R4, desc[UR36][R6.64] ;  /* 0x0000002406047981 */ /* 0x000ea4000c1e1500 */
[----:B--2---:R-:W-:-:S06]  /*7190*/  IMAD.U32 R4, R4, 0x10000, RZ ;  /* 0x0001000004047824 */ /* 0x004fcc00078e00ff */
[----:B------:R-:W0:Y:S02]  /*71a0*/  F2I.S64.TRUNC R4, R4 ;  /* 0x0000000400047311 */ /* 0x000e24000020d900 */
[----:B0-----:R-:W-:Y:S01]  /*71b0*/  PRMT R17, R4, 0x7610, R17 ;  /* 0x0000761004117816 */ /* 0x001fe20000000011 */
[----:B------:R-:W-:Y:S06]  /*71c0*/  BRA `(.L_x_8358) ;  /* 0x0000000400a87947 */ /* 0x000fec0003800000 */
.L_x_8403:
        /* <DEDUP_REMOVED lines=10> */
.L_x_8410:
        /* <DEDUP_REMOVED lines=21> */
.L_x_8414:
[----:B------:R-:W-:Y:S05]  /*73c0*/  BSYNC.RECONVERGENT B1 ;  /* 0x0000000000017941 */ /* 0x000fea0003800200 */
.L_x_8413:
[----:B------:R-:W-:Y:S01]  /*73d0*/  IMAD.SHL.U32 R0, R0, 0x100000, RZ ;  /* 0x0010000000007824 */ /* 0x000fe200078e00ff */
[----:B------:R-:W-:-:S04]  /*73e0*/  LEA R3, R3, 0x3b800000, 0x17 ;  /* 0x3b80000003037811 */ /* 0x000fc800078eb8ff */
[----:B------:R-:W-:-:S07]  /*73f0*/  LOP3.LUT R4, R3, R0, R7, 0xfe, !PT ;  /* 0x0000000003047212 */ /* 0x000fce00078efe07 */
.L_x_8412:
[----:B------:R-:W-:Y:S05]  /*7400*/  BSYNC.RECONVERGENT B0 ;  /* 0x0000000000007941 */ /* 0x000fea0003800200 */
.L_x_8411:
[----:B------:R-:W0:Y:S02]  /*7410*/  F2I.S64.TRUNC R4, R4 ;  /* 0x0000000400047311 */ /* 0x000e24000020d900 */
[----:B0-----:R-:W-:Y:S01]  /*7420*/  PRMT R17, R4, 0x7610, R17 ;  /* 0x0000761004117816 */ /* 0x001fe20000000011 */
[----:B------:R-:W-:Y:S06]  /*7430*/  BRA `(.L_x_8358) ;  /* 0x00000004000c7947 */ /* 0x000fec0003800000 */
.L_x_8409:
        /* <DEDUP_REMOVED lines=21> */
.L_x_8418:
[----:B------:R-:W-:Y:S05]  /*7590*/  BSYNC.RECONVERGENT B1 ;  /* 0x0000000000017941 */ /* 0x000fea0003800200 */
.L_x_8417:
[----:B------:R-:W-:Y:S01]  /*75a0*/  IMAD.SHL.U32 R0, R0, 0x200000, RZ ;  /* 0x0020000000007824 */ /* 0x000fe200078e00ff */
[----:B------:R-:W-:-:S04]  /*75b0*/  LEA R3, R3, 0x37800000, 0x17 ;  /* 0x3780000003037811 */ /* 0x000fc800078eb8ff */
[----:B------:R-:W-:-:S07]  /*75c0*/  LOP3.LUT R4, R3, R0, R7, 0xfe, !PT ;  /* 0x0000000003047212 */ /* 0x000fce00078efe07 */
.L_x_8416:
[----:B------:R-:W-:Y:S05]  /*75d0*/  BSYNC.RECONVERGENT B0 ;  /* 0x0000000000007941 */ /* 0x000fea0003800200 */
.L_x_8415:
[----:B------:R-:W0:Y:S02]  /*75e0*/  F2I.S64.TRUNC R4, R4 ;  /* 0x0000000400047311 */ /* 0x000e24000020d900 */
[----:B0-----:R-:W-:Y:S01]  /*75f0*/  PRMT R17, R4, 0x7610, R17 ;  /* 0x0000761004117816 */ /* 0x001fe20000000011 */
[----:B------:R-:W-:Y:S06]  /*7600*/  BRA `(.L_x_8358) ;  /* 0x0000000000987947 */ /* 0x000fec0003800000 */
.L_x_8408:
        /* <DEDUP_REMOVED lines=14> */
.L_x_8422:
[----:B------:R-:W-:Y:S05]  /*76f0*/  BSYNC.RECONVERGENT B0 ;  /* 0x0000000000007941 */ /* 0x000fea0003800200 */
.L_x_8421:
[----:B------:R-:W0:Y:S02]  /*7700*/  F2I.S64.TRUNC R4, R4 ;  /* 0x0000000400047311 */ /* 0x000e24000020d900 */
[----:B0-----:R-:W-:Y:S01]  /*7710*/  PRMT R17, R4, 0x7610, R17 ;  /* 0x0000761004117816 */ /* 0x001fe20000000011 */
[----:B------:R-:W-:Y:S06]  /*7720*/  BRA `(.L_x_8358) ;  /* 0x0000000000507947 */ /* 0x000fec0003800000 */
.L_x_8396:
        /* <DEDUP_REMOVED lines=16> */
.L_x_8423:
[----:B------:R-:W-:Y:S05]  /*7830*/  BRA `(.L_x_8358) ;  /* 0x00000000000c7947 */ /* 0x000fea0003800000 */
.L_x_8420:
[----:B------:R0:W5:Y:S01]  /*7840*/  LDG.E.U8 R17, desc[UR36][R6.64] ;  /* 0x0000002406117981 */ /* 0x000162000c1e1100 */
[----:B------:R-:W-:Y:S05]  /*7850*/  BRA `(.L_x_8358) ;  /* 0x0000000000047947 */ /* 0x000fea0003800000 */
.L_x_8419:
[----:B------:R0:W5:Y:S02]  /*7860*/  LDG.E.U8 R17, desc[UR36][R6.64] ;  /* 0x0000002406117981 */ /* 0x000164000c1e1100 */
.L_x_8358:
[----:B------:R-:W-:Y:S05]  /*7870*/  BSYNC.RECONVERGENT B6 ;  /* 0x0000000000067941 */ /* 0x000fea0003800200 */
.L_x_8357:
[----:B------:R-:W0:Y:S01]  /*7880*/  LDC.U8 R18, c[0x0][0x3b0] ;  /* 0x0000ec00ff127b82 */ /* 0x000e220000000000 */
[----:B------:R-:W-:Y:S01]  /*7890*/  ISETP.GE.AND P0, PT, R23, R16, PT ;  /* 0x000000101700720c */ /* 0x000fe20003f06270 */
[----:B------:R-:W-:Y:S04]  /*78a0*/  BSSY.RECONVERGENT B8, `(.L_x_8424) ;  /* 0x00002d3000087945 */ /* 0x000fe80003800200 */
[----:B------:R-:W-:Y:S01]  /*78b0*/  BSSY.RELIABLE B7, `(.L_x_8425) ;  /* 0x00001e5000077945 */ /* 0x000fe20003800100 */
[----:B-----5:R-:W-:Y:S02]  /*78c0*/  LOP3.LUT R5, R22, R27, RZ, 0x3c, !PT ;  /* 0x0000001b16057212 */ /* 0x020fe400078e3cff */
[----:B------:R-:W-:Y:S02]  /*78d0*/  LOP3.LUT R22, R28, R25, RZ, 0x3c, !PT ;  /* 0x000000191c167212 */ /* 0x000fe400078e3cff */
[----:B------:R-:W-:-:S02]  /*78e0*/  LOP3.LUT R19, R26, R19, RZ, 0x3c, !PT ;  /* 0x000000131a137212 */ /* 0x000fc400078e3cff */
[----:B------:R-:W-:Y:S01]  /*78f0*/  LOP3.LUT R17, R17, R24, RZ, 0x3c, !PT ;  /* 0x0000001811117212 */ /* 0x000fe200078e3cff */
[----:B------:R-:W-:Y:S06]  /*7900*/  @P0 BRA `(.L_x_8426) ;  /* 0x0000001c00700947 */ /* 0x000fec0003800000 */
[----:B------:R-:W5:Y:S01]  /*7910*/  LDCU UR4, c[0x0][0x3b4] ;  /* 0x00007680ff0477ac */ /* 0x000f620008000800 */
[----:B------:R-:W1:Y:S01]  /*7920*/  LDC.64 R8, c[0x0][0x388] ;  /* 0x0000e200ff087b82 */ /* 0x000e620000000a00 */
[----:B------:R-:W-:Y:S01]  /*7930*/  IMAD R0, R2, 0x200, R23 ;  /* 0x0000020002007824 */ /* 0x000fe200078e0217 */
[----:B0-----:R-:W-:Y:S01]  /*7940*/  PRMT R4, R18, 0x9910, RZ ;  /* 0x0000991012047816 */ /* 0x001fe200000000ff */
[----:B------:R-:W-:Y:S01]  /*7950*/  BSSY.RECONVERGENT B6, `(.L_x_8427) ;  /* 0x00000e8000067945 */ /* 0x000fe20003800200 */
[----:B------:R-:W-:Y:S02]  /*7960*/  VIADD R23, R23, 0x80 ;  /* 0x0000008017177836 */ /* 0x000fe40000000000 */
[----:B-----5:R-:W-:Y:S02]  /*7970*/  IMAD R3, R0, UR4, RZ ;  /* 0x0000000400037c24 */ /* 0x020fe4000f8e02ff */
        /* <DEDUP_REMOVED lines=15> */
.L_x_8431:
[----:B------:R0:W-:Y:S01]  /*7a70*/  STG.E.U8 desc[UR36][R8.64], R5 ;  /* 0x0000000508007986 */ /* 0x0001e2000c101124 */
[----:B------:R-:W-:Y:S05]  /*7a80*/  BRA `(.L_x_8433) ;  /* 0x0000000c00507947 */ /* 0x000fea0003800000 */
.L_x_8430:
        /* <DEDUP_REMOVED lines=10> */
.L_x_8435:
[----:B------:R-:W-:-:S05]  /*7b30*/  LOP3.LUT R5, R5, 0xff, RZ, 0xc0, !PT ;  /* 0x000000ff05057812 */ /* 0x000fca00078ec0ff */
[----:B------:R0:W-:Y:S01]  /*7b40*/  STG.E desc[UR36][R8.64], R5 ;  /* 0x0000000508007986 */ /* 0x0001e2000c101924 */
[----:B------:R-:W-:Y:S05]  /*7b50*/  BRA `(.L_x_8433) ;  /* 0x0000000c001c7947 */ /* 0x000fea0003800000 */
.L_x_8434:
[----:B------:R-:W-:-:S05]  /*7b60*/  LOP3.LUT R3, R5, 0xff, RZ, 0xc0, !PT ;  /* 0x000000ff05037812 */ /* 0x000fca00078ec0ff */
[----:B------:R0:W-:Y:S01]  /*7b70*/  STG.E.U16 desc[UR36][R8.64], R3 ;  /* 0x0000000308007986 */ /* 0x0001e2000c101524 */
[----:B------:R-:W-:Y:S05]  /*7b80*/  BRA `(.L_x_8433) ;  /* 0x0000000c00107947 */ /* 0x000fea0003800000 */
.L_x_8429:
        /* <DEDUP_REMOVED lines=10> */
.L_x_8437:
[----:B------:R-:W-:-:S04]  /*7c30*/  LOP3.LUT R5, R5, 0xff, RZ, 0xc0, !PT ;  /* 0x000000ff05057812 */ /* 0x000fc800078ec0ff */
[----:B------:R-:W0:Y:S02]  /*7c40*/  I2F.U16 R0, R5 ;  /* 0x0000000500007306 */ /* 0x000e240000101000 */
[----:B0-----:R-:W-:-:S05]  /*7c50*/  F2FP.F16.F32.PACK_AB R0, RZ, R0 ;  /* 0x00000000ff00723e */ /* 0x001fca00000000ff */
[----:B------:R0:W-:Y:S01]  /*7c60*/  STG.E.U16 desc[UR36][R8.64], R0 ;  /* 0x0000000008007986 */ /* 0x0001e2000c101524 */
[----:B------:R-:W-:Y:S05]  /*7c70*/  BRA `(.L_x_8433) ;  /* 0x0000000800d47947 */ /* 0x000fea0003800000 */
.L_x_8436:
        /* <DEDUP_REMOVED lines=11> */
.L_x_8439:
[----:B------:R-:W-:-:S06]  /*7d30*/  LOP3.LUT R5, R5, 0xff, RZ, 0xc0, !PT ;  /* 0x000000ff05057812 */ /* 0x000fcc00078ec0ff */
[----:B------:R-:W0:Y:S02]  /*7d40*/  I2F.U16 R5, R5 ;  /* 0x0000000500057306 */ /* 0x000e240000101000 */
[----:B0-----:R-:W-:-:S04]  /*7d50*/  F2FP.F16.F32.PACK_AB R3, RZ, R5 ;  /* 0x00000005ff03723e */ /* 0x001fc800000000ff */
[----:B------:R-:W-:-:S05]  /*7d60*/  PRMT R3, R3, 0x5410, RZ ;  /* 0x0000541003037816 */ /* 0x000fca00000000ff */
[----:B------:R0:W-:Y:S01]  /*7d70*/  STG.E desc[UR36][R8.64], R3 ;  /* 0x0000000308007986 */ /* 0x0001e2000c101924 */
[----:B------:R-:W-:Y:S05]  /*7d80*/  BRA `(.L_x_8433) ;  /* 0x0000000800907947 */ /* 0x000fea0003800000 */
.L_x_8438:
[----:B------:R-:W-:-:S06]  /*7d90*/  LOP3.LUT R5, R5, 0xff, RZ, 0xc0, !PT ;  /* 0x000000ff05057812 */ /* 0x000fcc00078ec0ff */
[----:B------:R-:W0:Y:S02]  /*7da0*/  I2F.F64.U16 R4, R5 ;  /* 0x0000000500047312 */ /* 0x000e240000101800 */
[----:B0-----:R0:W-:Y:S01]  /*7db0*/  STG.E.64 desc[UR36][R8.64], R4 ;  /* 0x0000000408007986 */ /* 0x0011e2000c101b24 */
[----:B------:R-:W-:Y:S05]  /*7dc0*/  BRA `(.L_x_8433) ;  /* 0x0000000800807947 */ /* 0x000fea0003800000 */
.L_x_8428:
        /* <DEDUP_REMOVED lines=12> */
.L_x_8442:
[----:B------:R-:W-:Y:S02]  /*7e90*/  LOP3.LUT R5, R5, 0xff, RZ, 0xc0, !PT ;  /* 0x000000ff05057812 */ /* 0x000fe400078ec0ff */
[----:B--234-:R-:W-:-:S04]  /*7ea0*/  CS2R R6, SRZ ;  /* 0x0000000000067805 */ /* 0x01cfc8000001ff00 */
[----:B------:R-:W0:Y:S02]  /*7eb0*/  I2F.F64.U16 R4, R5 ;  /* 0x0000000500047312 */ /* 0x000e240000101800 */
[----:B0-----:R0:W-:Y:S01]  /*7ec0*/  STG.E.128 desc[UR36][R8.64], R4 ;  /* 0x0000000408007986 */ /* 0x0011e2000c101d24 */
[----:B------:R-:W-:Y:S05]  /*7ed0*/  BRA `(.L_x_8433) ;  /* 0x00000008003c7947 */ /* 0x000fea0003800000 */
.L_x_8441:
        /* <DEDUP_REMOVED lines=18> */
.L_x_8446:
[----:B------:R-:W-:Y:S05]  /*8000*/  BSYNC.RECONVERGENT B0 ;  /* 0x0000000000007941 */ /* 0x000fea0003800200 */
.L_x_8445:
[----:B------:R0:W-:Y:S01]  /*8010*/  STG.E.U8 desc[UR36][R8.64], R3 ;  /* 0x0000000308007986 */ /* 0x0001e2000c101124 */
[----:B------:R-:W-:Y:S05]  /*8020*/  BRA `(.L_x_8433) ;  /* 0x0000000400e87947 */ /* 0x000fea0003800000 */
.L_x_8444:
        /* <DEDUP_REMOVED lines=17> */
.L_x_8443:
[----:B------:R-:W-:-:S04]  /*8140*/  LOP3.LUT R5, R5, 0xff, RZ, 0xc0, !PT ;  /* 0x000000ff05057812 */ /* 0x000fc800078ec0ff */
[----:B------:R-:W0:Y:S02]  /*8150*/  I2F.U16 R0, R5 ;  /* 0x0000000500007306 */ /* 0x000e240000101000 */
[----:B0-----:R-:W-:-:S05]  /*8160*/  F2FP.BF16.F32.PACK_AB R0, RZ, R0 ;  /* 0x00000000ff00723e */ /* 0x001fca00000010ff */
[----:B------:R0:W-:Y:S01]  /*8170*/  STG.E.U16 desc[UR36][R8.64], R0 ;  /* 0x0000000008007986 */ /* 0x0001e2000c101524 */
[----:B------:R-:W-:Y:S05]  /*8180*/  BRA `(.L_x_8433) ;  /* 0x0000000400907947 */ /* 0x000fea0003800000 */
.L_x_8440:
        /* <DEDUP_REMOVED lines=11> */
.L_x_8449:
        /* <DEDUP_REMOVED lines=13> */
.L_x_8452:
[----:B------:R-:W-:-:S04]  /*8310*/  SHF.R.U32.HI R0, RZ, 0x14, R5 ;  /* 0x00000014ff007819 */ /* 0x000fc80000011605 */
[----:B------:R-:W-:-:S04]  /*8320*/  LOP3.LUT R0, R0, 0x1, RZ, 0xc0, !PT ;  /* 0x0000000100007812 */ /* 0x000fc800078ec0ff */
[----:B------:R-:W-:-:S04]  /*8330*/  IADD3 R0, PT, PT, R5, 0x487ffff, R0 ;  /* 0x0487ffff05007810 */ /* 0x000fc80007ffe000 */
[----:B------:R-:W-:-:S04]  /*8340*/  SHF.R.U32.HI R0, RZ, 0x14, R0 ;  /* 0x00000014ff007819 */ /* 0x000fc80000011600 */
[----:B------:R-:W-:-:S07]  /*8350*/  LOP3.LUT R0, R0, 0xff, RZ, 0xc0, !PT ;  /* 0x000000ff00007812 */ /* 0x000fce00078ec0ff */
.L_x_8453:
[----:B------:R-:W-:-:S07]  /*8360*/  PRMT R4, R0, 0x7610, R4 ;  /* 0x0000761000047816 */ /* 0x000fce0000000004 */
.L_x_8451:
[----:B------:R-:W-:Y:S05]  /*8370*/  BSYNC.RECONVERGENT B0 ;  /* 0x0000000000007941 */ /* 0x000fea0003800200 */
.L_x_8450:
[----:B------:R0:W-:Y:S01]  /*8380*/  STG.E.U8 desc[UR36][R8.64], R4 ;  /* 0x0000000408007986 */ /* 0x0001e2000c101124 */
[----:B------:R-:W-:Y:S05]  /*8390*/  BRA `(.L_x_8433) ;  /* 0x00000004000c7947 */ /* 0x000fea0003800000 */
.L_x_8448:
        /* <DEDUP_REMOVED lines=13> */
.L_x_8456:
[----:B------:R-:W-:-:S04]  /*8470*/  SHF.R.U32.HI R0, RZ, 0x15, R5 ;  /* 0x00000015ff007819 */ /* 0x000fc80000011605 */
[----:B------:R-:W-:-:S04]  /*8480*/  LOP3.LUT R0, R0, 0x1, RZ, 0xc0, !PT ;  /* 0x0000000100007812 */ /* 0x000fc800078ec0ff */
[----:B------:R-:W-:-:S04]  /*8490*/  IADD3 R0, PT, PT, R5, 0x88fffff, R0 ;  /* 0x088fffff05007810 */ /* 0x000fc80007ffe000 */
[----:B------:R-:W-:-:S04]  /*84a0*/  SHF.R.U32.HI R0, RZ, 0x15, R0 ;  /* 0x00000015ff007819 */ /* 0x000fc80000011600 */
[----:B------:R-:W-:-:S07]  /*84b0*/  LOP3.LUT R0, R0, 0xff, RZ, 0xc0, !PT ;  /* 0x000000ff00007812 */ /* 0x000fce00078ec0ff */
.L_x_8457:
[----:B------:R-:W-:-:S07]  /*84c0*/  PRMT R4, R0, 0x7610, R4 ;  /* 0x0000761000047816 */ /* 0x000fce0000000004 */
.L_x_8455:
[----:B------:R-:W-:Y:S05]  /*84d0*/  BSYNC.RECONVERGENT B0 ;  /* 0x0000000000007941 */ /* 0x000fea0003800200 */
.L_x_8454:
[----:B------:R0:W-:Y:S01]  /*84e0*/  STG.E.U8 desc[UR36][R8.64], R4 ;  /* 0x0000000408007986 */ /* 0x0001e2000c101124 */
[----:B------:R-:W-:Y:S05]  /*84f0*/  BRA `(.L_x_8433) ;  /* 0x0000000000b47947 */ /* 0x000fea0003800000 */
.L_x_8447:
[----:B------:R-:W-:-:S13]  /*8500*/  ISETP.NE.AND P0, PT, R0, 0x1c, PT ;  /* 0x0000001c0000780c */ /* 0x000fda0003f05270 */
[----:B------:R-:W-:Y:S05]  /*8510*/  @!P0 BRA `(.L_x_8458) ;  /* 0x0000000000a48947 */ /* 0x000fea0003800000 */
[----:B------:R-:W-:-:S13]  /*8520*/  ISETP.NE.AND P0, PT, R0, 0x1d, PT ;  /* 0x0000001d0000780c */ /* 0x000fda0003f05270 */
[----:B------:R-:W-:Y:S05]  /*8530*/  @!P0 BRA `(.L_x_8459) ;  /* 0x00000000008c8947 */ /* 0x000fea0003800000 */
[----:B------:R-:W-:-:S13]  /*8540*/  ISETP.NE.AND P0, PT, R0, 0x2c, PT ;  /* 0x0000002c0000780c */ /* 0x000fda0003f05270 */
[----:B------:R-:W-:Y:S05]  /*8550*/  @!P0 BRA `(.L_x_8460) ;  /* 0x0000000000448947 */ /* 0x000fea0003800000 */
.L_x_8432:
        /* <DEDUP_REMOVED lines=16> */
.L_x_8461:
[----:B------:R-:W-:Y:S05]  /*8660*/  BRA `(.L_x_8433) ;  /* 0x0000000000587947 */ /* 0x000fea0003800000 */
.L_x_8460:
        /* <DEDUP_REMOVED lines=16> */
.L_x_8459:
[----:B------:R-:W-:Y:S01]  /*8770*/  LOP3.LUT R4, R5, 0xff, RZ, 0xc0, !PT ;  /* 0x000000ff05047812 */ /* 0x000fe200078ec0ff */
[----:B------:R-:W-:-:S05]  /*8780*/  IMAD.MOV.U32 R5, RZ, RZ, RZ ;  /* 0x000000ffff057224 */ /* 0x000fca00078e00ff */
[----:B------:R0:W-:Y:S01]  /*8790*/  STG.E.64 desc[UR36][R8.64], R4 ;  /* 0x0000000408007986 */ /* 0x0001e2000c101b24 */
[----:B------:R-:W-:Y:S05]  /*87a0*/  BRA `(.L_x_8433) ;  /* 0x0000000000087947 */ /* 0x000fea0003800000 */
.L_x_8458:
[----:B------:R-:W-:-:S05]  /*87b0*/  LOP3.LUT R5, R5, 0xff, RZ, 0xc0, !PT ;  /* 0x000000ff05057812 */ /* 0x000fca00078ec0ff */
[----:B------:R0:W-:Y:S02]  /*87c0*/  STG.E desc[UR36][R8.64], R5 ;  /* 0x0000000508007986 */ /* 0x0001e4000c101924 */
.L_x_8433:
[----:B------:R-:W-:Y:S05]  /*87d0*/  BSYNC.RECONVERGENT B6 ;  /* 0x0000000000067941 */ /* 0x000fea0003800200 */
.L_x_8427:
        /* <DEDUP_REMOVED lines=24> */
.L_x_8467:
[----:B------:R0:W-:Y:S01]  /*8960*/  STG.E.U8 desc[UR36][R8.64], R22 ;  /* 0x0000001608007986 */ /* 0x0001e2000c101124 */
[----:B------:R-:W-:Y:S05]  /*8970*/  BRA `(.L_x_8469) ;  /* 0x0000000c004c7947 */ /* 0x000fea0003800000 */
.L_x_8466:
        /* <DEDUP_REMOVED lines=10> */
.L_x_8471:
[----:B------:R-:W-:-:S05]  /*8a20*/  LOP3.LUT R3, R22, 0xff, RZ, 0xc0, !PT ;  /* 0x000000ff16037812 */ /* 0x000fca00078ec0ff */
[----:B------:R0:W-:Y:S01]  /*8a30*/  STG.E desc[UR36][R8.64], R3 ;  /* 0x0000000308007986 */ /* 0x0001e2000c101924 */
[----:B------:R-:W-:Y:S05]  /*8a40*/  BRA `(.L_x_8469) ;  /* 0x0000000c00187947 */ /* 0x000fea0003800000 */
.L_x_8470:
[----:B------:R-:W-:-:S05]  /*8a50*/  LOP3.LUT R3, R22, 0xff, RZ, 0xc0, !PT ;  /* 0x000000ff16037812 */ /* 0x000fca00078ec0ff */
[----:B------:R0:W-:Y:S01]  /*8a60*/  STG.E.U16 desc[UR36][R8.64], R3 ;  /* 0x0000000308007986 */ /* 0x0001e2000c101524 */
[----:B------:R-:W-:Y:S05]  /*8a70*/  BRA `(.L_x_8469) ;  /* 0x0000000c000c7947 */ /* 0x000fea0003800000 */
.L_x_8465:
        /* <DEDUP_REMOVED lines=10> */
.L_x_8473:
[----:B------:R-:W-:-:S04]  /*8b20*/  LOP3.LUT R22, R22, 0xff, RZ, 0xc0, !PT ;  /* 0x000000ff16167812 */ /* 0x000fc800078ec0ff */
[----:B------:R-:W0:Y:S02]  /*8b30*/  I2F.U16 R0, R22 ;  /* 0x0000001600007306 */ /* 0x000e240000101000 */
[----:B0-----:R-:W-:-:S05]  /*8b40*/  F2FP.F16.F32.PACK_AB R0, RZ, R0 ;  /* 0x00000000ff00723e */ /* 0x001fca00000000ff */
[----:B------:R0:W-:Y:S01]  /*8b50*/  STG.E.U16 desc[UR36][R8.64], R0 ;  /* 0x0000000008007986 */ /* 0x0001e2000c101524 */
[----:B------:R-:W-:Y:S05]  /*8b60*/  BRA `(.L_x_8469) ;  /* 0x0000000800d07947 */ /* 0x000fea0003800000 */
.L_x_8472:
        /* <DEDUP_REMOVED lines=11> */
.L_x_8475:
[----:B------:R-:W-:-:S06]  /*8c20*/  LOP3.LUT R22, R22, 0xff, RZ, 0xc0, !PT ;  /* 0x000000ff16167812 */ /* 0x000fcc00078ec0ff */
[----:B------:R-:W0:Y:S02]  /*8c30*/  I2F.U16 R22, R22 ;  /* 0x0000001600167306 */ /* 0x000e240000101000 */
[----:B0-----:R-:W-:-:S04]  /*8c40*/  F2FP.F16.F32.PACK_AB R3, RZ, R22 ;  /* 0x00000016ff03723e */ /* 0x001fc800000000ff */
[----:B------:R-:W-:-:S05]  /*8c50*/  PRMT R3, R3, 0x5410, RZ ;  /* 0x0000541003037816 */ /* 0x000fca00000000ff */
[----:B------:R0:W-:Y:S01]  /*8c60*/  STG.E desc[UR36][R8.64], R3 ;  /* 0x0000000308007986 */ /* 0x0001e2000c101924 */
[----:B------:R-:W-:Y:S05]  /*8c70*/  BRA `(.L_x_8469) ;  /* 0x00000008008c7947 */ /* 0x000fea0003800000 */
.L_x_8474:
[----:B------:R-:W-:-:S06]  /*8c80*/  LOP3.LUT R4, R22, 0xff, RZ, 0xc0, !PT ;  /* 0x000000ff16047812 */ /* 0x000fcc00078ec0ff */
[----:B------:R-:W0:Y:S02]  /*8c90*/  I2F.F64.U16 R4, R4 ;  /* 0x0000000400047312 */ /* 0x000e240000101800 */
[----:B0-----:R0:W-:Y:S01]  /*8ca0*/  STG.E.64 desc[UR36][R8.64], R4 ;  /* 0x0000000408007986 */ /* 0x0011e2000c101b24 */
[----:B------:R-:W-:Y:S05]  /*8cb0*/  BRA `(.L_x_8469) ;  /* 0x00000008007c7947 */ /* 0x000fea0003800000 */
.L_x_8464:
        /* <DEDUP_REMOVED lines=13> */
.L_x_8479:
        /* <DEDUP_REMOVED lines=17> */
.L_x_8482:
[----:B------:R-:W-:-:S07]  /*8ea0*/  PRMT R4, R0, 0x7610, R4 ;  /* 0x0000761000047816 */ /* 0x000fce0000000004 */
.L_x_8481:
[----:B------:R-:W-:Y:S05]  /*8eb0*/  BSYNC.RECONVERGENT B0 ;  /* 0x0000000000007941 */ /* 0x000fea0003800200 */
.L_x_8480:
[----:B------:R0:W-:Y:S01]  /*8ec0*/  STG.E.U8 desc[UR36][R8.64], R4 ;  /* 0x0000000408007986 */ /* 0x0001e2000c101124 */
[----:B------:R-:W-:Y:S05]  /*8ed0*/  BRA `(.L_x_8469) ;  /* 0x0000000400f47947 */ /* 0x000fea0003800000 */
.L_x_8478:
        /* <DEDUP_REMOVED lines=17> */
.L_x_8485:
[----:B------:R-:W-:-:S07]  /*8ff0*/  PRMT R4, R0, 0x7610, R4 ;  /* 0x0000761000047816 */ /* 0x000fce0000000004 */
.L_x_8484:
[----:B------:R-:W-:Y:S05]  /*9000*/  BSYNC.RECONVERGENT B0 ;  /* 0x0000000000007941 */ /* 0x000fea0003800200 */
.L_x_8483:
[----:B------:R0:W-:Y:S01]  /*9010*/  STG.E.U8 desc[UR36][R8.64], R4 ;  /* 0x0000000408007986 */ /* 0x0001e2000c101124 */
[----:B------:R-:W-:Y:S05]  /*9020*/  BRA `(.L_x_8469) ;  /* 0x0000000400a07947 */ /* 0x000fea0003800000 */
.L_x_8477:
        /* <DEDUP_REMOVED lines=22> */
.L_x_8487:
[----:B------:R-:W-:Y:S01]  /*9190*/  LOP3.LUT R4, R22, 0xff, RZ, 0xc0, !PT ;  /* 0x000000ff16047812 */ /* 0x000fe200078ec0ff */
[----:B------:R-:W-:-:S05]  /*91a0*/  IMAD.MOV.U32 R5, RZ, RZ, RZ ;  /* 0x000000ffff057224 */ /* 0x000fca00078e00ff */
[----:B------:R0:W-:Y:S01]  /*91b0*/  STG.E.64 desc[UR36][R8.64], R4 ;  /* 0x0000000408007986 */ /* 0x0001e2000c101b24 */
[----:B------:R-:W-:Y:S05]  /*91c0*/  BRA `(.L_x_8469) ;  /* 0x0000000400387947 */ /* 0x000fea0003800000 */
.L_x_8486:
[----:B------:R-:W-:-:S05]  /*91d0*/  LOP3.LUT R3, R22, 0xff, RZ, 0xc0, !PT ;  /* 0x000000ff16037812 */ /* 0x000fca00078ec0ff */
[----:B------:R0:W-:Y:S01]  /*91e0*/  STG.E desc[UR36][R8.64], R3 ;  /* 0x0000000308007986 */ /* 0x0001e2000c101924 */
[----:B------:R-:W-:Y:S05]  /*91f0*/  BRA `(.L_x_8469) ;  /* 0x00000004002c7947 */ /* 0x000fea0003800000 */
.L_x_8476:
        /* <DEDUP_REMOVED lines=10> */
.L_x_8489:
[----:B------:R-:W-:Y:S02]  /*92a0*/  LOP3.LUT R4, R22, 0xff, RZ, 0xc0, !PT ;  /* 0x000000ff16047812 */ /* 0x000fe400078ec0ff */
[----:B--234-:R-:W-:-:S04]  /*92b0*/  CS2R R6, SRZ ;  /* 0x0000000000067805 */ /* 0x01cfc8000001ff00 */
[----:B------:R-:W0:Y:S02]  /*92c0*/  I2F.F64.U16 R4, R4 ;  /* 0x0000000400047312 */ /* 0x000e240000101800 */
[----:B0-----:R0:W-:Y:S01]  /*92d0*/  STG.E.128 desc[UR36][R8.64], R4 ;  /* 0x0000000408007986 */ /* 0x0011e2000c101d24 */
[----:B------:R-:W-:Y:S05]  /*92e0*/  BRA `(.L_x_8469) ;  /* 0x0000000000f07947 */ /* 0x000fea0003800000 */
.L_x_8488:
[----:B------:R-:W-:-:S13]  /*92f0*/  ISETP.NE.AND P0, PT, R0, 0xf, PT ;  /* 0x0000000f0000780c */ /* 0x000fda0003f05270 */
[----:B------:R-:W-:Y:S05]  /*9300*/  @!P0 BRA `(.L_x_8490) ;  /* 0x0000000000d88947 */ /* 0x000fea0003800000 */
[----:B------:R-:W-:-:S13]  /*9310*/  ISETP.NE.AND P0, PT, R0, 0x17, PT ;  /* 0x000000170000780c */ /* 0x000fda0003f05270 */
[----:B------:R-:W-:Y:S05]  /*9320*/  @!P0 BRA `(.L_x_8491) ;  /* 0x0000000000888947 */ /* 0x000fea0003800000 */
[----:B------:R-:W-:-:S13]  /*9330*/  ISETP.NE.AND P0, PT, R0, 0x18, PT ;  /* 0x000000180000780c */ /* 0x000fda0003f05270 */
[----:B------:R-:W-:Y:S05]  /*9340*/  @!P0 BRA `(.L_x_8492) ;  /* 0x0000000000448947 */ /* 0x000fea0003800000 */
.L_x_8468:
        /* <DEDUP_REMOVED lines=16> */
.L_x_8493:
[----:B------:R-:W-:Y:S05]  /*9450*/  BRA `(.L_x_8469) ;  /* 0x0000000000947947 */ /* 0x000fea0003800000 */
.L_x_8492:
        /* <DEDUP_REMOVED lines=12> */
.L_x_8495:
[----:B------:R-:W-:Y:S05]  /*9520*/  BSYNC.RECONVERGENT B0 ;  /* 0x0000000000007941 */ /* 0x000fea0003800200 */
.L_x_8494:
[----:B------:R0:W-:Y:S01]  /*9530*/  STG.E.U8 desc[UR36][R8.64], R3 ;  /* 0x0000000308007986 */ /* 0x0001e2000c101124 */
[----:B------:R-:W-:Y:S05]  /*9540*/  BRA `(.L_x_8469) ;  /* 0x0000000000587947 */ /* 0x000fea0003800000 */
.L_x_8491:
        /* <DEDUP_REMOVED lines=13> */
.L_x_8496:
[----:B------:R-:W-:Y:S01]  /*9620*/  IMAD.MOV.U32 R3, RZ, RZ, 0x7f ;  /* 0x0000007fff037424 */ /* 0x000fe200078e00ff */
[----:B------:R-:W-:-:S04]  /*9630*/  ISETP.GT.U32.AND P0, PT, R5, 0x7f800000, PT ;  /* 0x7f8000000500780c */ /* 0x000fc80003f04070 */
[----:B------:R-:W-:-:S05]  /*9640*/  SEL R3, R3, 0x7c, P0 ;  /* 0x0000007c03037807 */ /* 0x000fca0000000000 */
[----:B------:R1:W-:Y:S01]  /*9650*/  STG.E.U8 desc[UR36][R8.64], R3 ;  /* 0x0000000308007986 */ /* 0x0003e2000c101124 */
[----:B------:R-:W-:Y:S05]  /*9660*/  BRA `(.L_x_8469) ;  /* 0x0000000000107947 */ /* 0x000fea0003800000 */
.L_x_8490:
[----:B------:R-:W-:-:S04]  /*9670*/  LOP3.LUT R22, R22, 0xff, RZ, 0xc0, !PT ;  /* 0x000000ff16167812 */ /* 0x000fc800078ec0ff */
[----:B------:R-:W0:Y:S02]  /*9680*/  I2F.U16 R0, R22 ;  /* 0x0000001600007306 */ /* 0x000e240000101000 */
[----:B0-----:R-:W-:-:S05]  /*9690*/  F2FP.BF16.F32.PACK_AB R0, RZ, R0 ;  /* 0x00000000ff00723e */ /* 0x001fca00000010ff */
[----:B------:R0:W-:Y:S02]  /*96a0*/  STG.E.U16 desc[UR36][R8.64], R0 ;  /* 0x0000000008007986 */ /* 0x0001e4000c101524 */
.L_x_8469:
[----:B------:R-:W-:Y:S05]  /*96b0*/  BSYNC.RECONVERGENT B6 ;  /* 0x0000000000067941 */ /* 0x000fea0003800200 */
.L_x_8463:
[----:B------:R-:W-:-:S07]  /*96c0*/  VIADD R23, R23, 0x80 ;  /* 0x0000008017177836 */ /* 0x000fce0000000000 */
.L_x_8426:
[----:B------:R-:W-:-:S13]  /*96d0*/  ISETP.GE.AND P0, PT, R23, R16, PT ;  /* 0x000000101700720c */ /* 0x000fda0003f06270 */
[----:B------:R-:W-:Y:S05]  /*96e0*/  @P0 BREAK.RELIABLE B7 ;  /* 0x0000000000070942 */ /* 0x000fea0003800100 */
[----:B------:R-:W-:Y:S05]  /*96f0*/  @P0 BRA `(.L_x_8462) ;  /* 0x0000000c00b40947 */ /* 0x000fea0003800000 */
[----:B------:R-:W-:Y:S05]  /*9700*/  BSYNC.RELIABLE B7 ;  /* 0x0000000000077941 */ /* 0x000fea0003800100 */
.L_x_8425:
        /* <DEDUP_REMOVED lines=21> */
.L_x_8501:
[----:B------:R0:W-:Y:S01]  /*9860*/  STG.E.U8 desc[UR36][R8.64], R19 ;  /* 0x0000001308007986 */ /* 0x0001e2000c101124 */
[----:B------:R-:W-:Y:S05]  /*9870*/  BRA `(.L_x_8503) ;  /* 0x0000000c004c7947 */ /* 0x000fea0003800000 */
.L_x_8500:
        /* <DEDUP_REMOVED lines=10> */
.L_x_8505:
[----:B------:R-:W-:-:S05]  /*9920*/  LOP3.LUT R19, R19, 0xff, RZ, 0xc0, !PT ;  /* 0x000000ff13137812 */ /* 0x000fca00078ec0ff */
[----:B------:R0:W-:Y:S01]  /*9930*/  STG.E desc[UR36][R8.64], R19 ;  /* 0x0000001308007986 */ /* 0x0001e2000c101924 */
[----:B------:R-:W-:Y:S05]  /*9940*/  BRA `(.L_x_8503) ;  /* 0x0000000c00187947 */ /* 0x000fea0003800000 */
.L_x_8504:
[----:B------:R-:W-:-:S05]  /*9950*/  LOP3.LUT R19, R19, 0xff, RZ, 0xc0, !PT ;  /* 0x000000ff13137812 */ /* 0x000fca00078ec0ff */
[----:B------:R0:W-:Y:S01]  /*9960*/  STG.E.U16 desc[UR36][R8.64], R19 ;  /* 0x0000001308007986 */ /* 0x0001e2000c101524 */
[----:B------:R-:W-:Y:S05]  /*9970*/  BRA `(.L_x_8503) ;  /* 0x0000000c000c7947 */ /* 0x000fea0003800000 */
.L_x_8499:
        /* <DEDUP_REMOVED lines=10> */
.L_x_8507:
[----:B------:R-:W-:-:S04]  /*9a20*/  LOP3.LUT R19, R19, 0xff, RZ, 0xc0, !PT ;  /* 0x000000ff13137812 */ /* 0x000fc800078ec0ff */
[----:B------:R-:W0:Y:S02]  /*9a30*/  I2F.U16 R0, R19 ;  /* 0x0000001300007306 */ /* 0x000e240000101000 */
[----:B0-----:R-:W-:-:S05]  /*9a40*/  F2FP.F16.F32.PACK_AB R0, RZ, R0 ;  /* 0x00000000ff00723e */ /* 0x001fca00000000ff */
[----:B------:R0:W-:Y:S01]  /*9a50*/  STG.E.U16 desc[UR36][R8.64], R0 ;  /* 0x0000000008007986 */ /* 0x0001e2000c101524 */
[----:B------:R-:W-:Y:S05]  /*9a60*/  BRA `(.L_x_8503) ;  /* 0x0000000800d07947 */ /* 0x000fea0003800000 */
.L_x_8506:
        /* <DEDUP_REMOVED lines=11> */
.L_x_8509:
[----:B------:R-:W-:-:S06]  /*9b20*/  LOP3.LUT R19, R19, 0xff, RZ, 0xc0, !PT ;  /* 0x000000ff13137812 */ /* 0x000fcc00078ec0ff */
[----:B------:R-:W0:Y:S02]  /*9b30*/  I2F.U16 R19, R19 ;  /* 0x0000001300137306 */ /* 0x000e240000101000 */
[----:B0-----:R-:W-:-:S04]  /*9b40*/  F2FP.F16.F32.PACK_AB R3, RZ, R19 ;  /* 0x00000013ff03723e */ /* 0x001fc800000000ff */
[----:B------:R-:W-:-:S05]  /*9b50*/  PRMT R3, R3, 0x5410, RZ ;  /* 0x0000541003037816 */ /* 0x000fca00000000ff */
[----:B------:R0:W-:Y:S01]  /*9b60*/  STG.E desc[UR36][R8.64], R3 ;  /* 0x0000000308007986 */ /* 0x0001e2000c101924 */
[----:B------:R-:W-:Y:S05]  /*9b70*/  BRA `(.L_x_8503) ;  /* 0x00000008008c7947 */ /* 0x000fea0003800000 */
.L_x_8508:
[----:B------:R-:W-:-:S06]  /*9b80*/  LOP3.LUT R4, R19, 0xff, RZ, 0xc0, !PT ;  /* 0x000000ff13047812 */ /* 0x000fcc00078ec0ff */
[----:B------:R-:W0:Y:S02]  /*9b90*/  I2F.F64.U16 R4, R4 ;  /* 0x0000000400047312 */ /* 0x000e240000101800 */
[----:B0-----:R0:W-:Y:S01]  /*9ba0*/  STG.E.64 desc[UR36][R8.64], R4 ;  /* 0x0000000408007986 */ /* 0x0011e2000c101b24 */
[----:B------:R-:W-:Y:S05]  /*9bb0*/  BRA `(.L_x_8503) ;  /* 0x00000008007c7947 */ /* 0x000fea0003800000 */
.L_x_8498:
        /* <DEDUP_REMOVED lines=13> */
.L_x_8513:
        /* <DEDUP_REMOVED lines=17> */
.L_x_8516:
[----:B------:R-:W-:-:S07]  /*9da0*/  PRMT R4, R0, 0x7610, R4 ;  /* 0x0000761000047816 */ /* 0x000fce0000000004 */
.L_x_8515:
[----:B------:R-:W-:Y:S05]  /*9db0*/  BSYNC.RECONVERGENT B0 ;  /* 0x0000000000007941 */ /* 0x000fea0003800200 */
.L_x_8514:
[----:B------:R0:W-:Y:S01]  /*9dc0*/  STG.E.U8 desc[UR36][R8.64], R4 ;  /* 0x0000000408007986 */ /* 0x0001e2000c101124 */
[----:B------:R-:W-:Y:S05]  /*9dd0*/  BRA `(.L_x_8503) ;  /* 0x0000000400f47947 */ /* 0x000fea0003800000 */
.L_x_8512:
        /* <DEDUP_REMOVED lines=17> */
.L_x_8519:
[----:B------:R-:W-:-:S07]  /*9ef0*/  PRMT R4, R0, 0x7610, R4 ;  /* 0x0000761000047816 */ /* 0x000fce0000000004 */
.L_x_8518:
[----:B------:R-:W-:Y:S05]  /*9f00*/  BSYNC.RECONVERGENT B0 ;  /* 0x0000000000007941 */ /* 0x000fea0003800200 */
.L_x_8517:
[----:B------:R0:W-:Y:S01]  /*9f10*/  STG.E.U8 desc[UR36][R8.64], R4 ;  /* 0x0000000408007986 */ /* 0x0001e2000c101124 */
[----:B------:R-:W-:Y:S05]  /*9f20*/  BRA `(.L_x_8503) ;  /* 0x0000000400a07947 */ /* 0x000fea0003800000 */
.L_x_8511:
        /* <DEDUP_REMOVED lines=22> */
.L_x_8521:
[----:B------:R-:W-:Y:S01]  /*a090*/  LOP3.LUT R4, R19, 0xff, RZ, 0xc0, !PT ;  /* 0x000000ff13047812 */ /* 0x000fe200078ec0ff */
[----:B------:R-:W-:-:S05]  /*a0a0*/  IMAD.MOV.U32 R5, RZ, RZ, RZ ;  /* 0x000000ffff057224 */ /* 0x000fca00078e00ff */
[----:B------:R0:W-:Y:S01]  /*a0b0*/  STG.E.64 desc[UR36][R8.64], R4 ;  /* 0x0000000408007986 */ /* 0x0001e2000c101b24 */
[----:B------:R-:W-:Y:S05]  /*a0c0*/  BRA `(.L_x_8503) ;  /* 0x0000000400387947 */ /* 0x000fea0003800000 */
.L_x_8520:
[----:B------:R-:W-:-:S05]  /*a0d0*/  LOP3.LUT R19, R19, 0xff, RZ, 0xc0, !PT ;  /* 0x000000ff13137812 */ /* 0x000fca00078ec0ff */
[----:B------:R0:W-:Y:S01]  /*a0e0*/  STG.E desc[UR36][R8.64], R19 ;  /* 0x0000001308007986 */ /* 0x0001e2000c101924 */
[----:B------:R-:W-:Y:S05]  /*a0f0*/  BRA `(.L_x_8503) ;  /* 0x00000004002c7947 */ /* 0x000fea0003800000 */
.L_x_8510:
        /* <DEDUP_REMOVED lines=10> */
.L_x_8523:
[----:B------:R-:W-:Y:S02]  /*a1a0*/  LOP3.LUT R4, R19, 0xff, RZ, 0xc0, !PT ;  /* 0x000000ff13047812 */ /* 0x000fe400078ec0ff */
[----:B--234-:R-:W-:-:S04]  /*a1b0*/  CS2R R6, SRZ ;  /* 0x0000000000067805 */ /* 0x01cfc8000001ff00 */
[----:B------:R-:W0:Y:S02]  /*a1c0*/  I2F.F64.U16 R4, R4 ;  /* 0x0000000400047312 */ /* 0x000e240000101800 */
[----:B0-----:R0:W-:Y:S01]  /*a1d0*/  STG.E.128 desc[UR36][R8.64], R4 ;  /* 0x0000000408007986 */ /* 0x0011e2000c101d24 */
[----:B------:R-:W-:Y:S05]  /*a1e0*/  BRA `(.L_x_8503) ;  /* 0x0000000000f07947 */ /* 0x000fea0003800000 */
.L_x_8522:
[----:B------:R-:W-:-:S13]  /*a1f0*/  ISETP.NE.AND P0, PT, R0, 0xf, PT ;  /* 0x0000000f0000780c */ /* 0x000fda0003f05270 */
[----:B------:R-:W-:Y:S05]  /*a200*/  @!P0 BRA `(.L_x_8524) ;  /* 0x0000000000d88947 */ /* 0x000fea0003800000 */
[----:B------:R-:W-:-:S13]  /*a210*/  ISETP.NE.AND P0, PT, R0, 0x17, PT ;  /* 0x000000170000780c */ /* 0x000fda0003f05270 */
[----:B------:R-:W-:Y:S05]  /*a220*/  @!P0 BRA `(.L_x_8525) ;  /* 0x0000000000888947 */ /* 0x000fea0003800000 */
[----:B------:R-:W-:-:S13]  /*a230*/  ISETP.NE.AND P0, PT, R0, 0x18, PT ;  /* 0x000000180000780c */ /* 0x000fda0003f05270 */
[----:B------:R-:W-:Y:S05]  /*a240*/  @!P0 BRA `(.L_x_8526) ;  /* 0x0000000000448947 */ /* 0x000fea0003800000 */
.L_x_8502:
        /* <DEDUP_REMOVED lines=16> */
.L_x_8527:
[----:B------:R-:W-:Y:S05]  /*a350*/  BRA `(.L_x_8503) ;  /* 0x0000000000947947 */ /* 0x000fea0003800000 */
.L_x_8526:
        /* <DEDUP_REMOVED lines=12> */
.L_x_8529:
[----:B------:R-:W-:Y:S05]  /*a420*/  BSYNC.RECONVERGENT B0 ;  /* 0x0000000000007941 */ /* 0x000fea0003800200 */
.L_x_8528:
[----:B------:R0:W-:Y:S01]  /*a430*/  STG.E.U8 desc[UR36][R8.64], R3 ;  /* 0x0000000308007986 */ /* 0x0001e2000c101124 */
[----:B------:R-:W-:Y:S05]  /*a440*/  BRA `(.L_x_8503) ;  /* 0x0000000000587947 */ /* 0x000fea0003800000 */
.L_x_8525:
        /* <DEDUP_REMOVED lines=13> */
.L_x_8530:
[----:B------:R-:W-:Y:S01]  /*a520*/  IMAD.MOV.U32 R3, RZ, RZ, 0x7f ;  /* 0x0000007fff037424 */ /* 0x000fe200078e00ff */
[----:B------:R-:W-:-:S04]  /*a530*/  ISETP.GT.U32.AND P0, PT, R19, 0x7f800000, PT ;  /* 0x7f8000001300780c */ /* 0x000fc80003f04070 */
[----:B------:R-:W-:-:S05]  /*a540*/  SEL R3, R3, 0x7c, P0 ;  /* 0x0000007c03037807 */ /* 0x000fca0000000000 */
[----:B------:R1:W-:Y:S01]  /*a550*/  STG.E.U8 desc[UR36][R8.64], R3 ;  /* 0x0000000308007986 */ /* 0x0003e2000c101124 */
[----:B------:R-:W-:Y:S05]  /*a560*/  BRA `(.L_x_8503) ;  /* 0x0000000000107947 */ /* 0x000fea0003800000 */
.L_x_8524:
[----:B------:R-:W-:-:S04]  /*a570*/  LOP3.LUT R19, R19, 0xff, RZ, 0xc0, !PT ;  /* 0x000000ff13137812 */ /* 0x000fc800078ec0ff */
[----:B------:R-:W0:Y:S02]  /*a580*/  I2F.U16 R0, R19 ;  /* 0x0000001300007306 */ /* 0x000e240000101000 */
[----:B0-----:R-:W-:-:S05]  /*a590*/  F2FP.BF16.F32.PACK_AB R0, RZ, R0 ;  /* 0x00000000ff00723e */ /* 0x001fca00000010ff */
[----:B------:R0:W-:Y:S02]  /*a5a0*/  STG.E.U16 desc[UR36][R8.64], R0 ;  /* 0x0000000008007986 */ /* 0x0001e4000c101524 */
.L_x_8503:
[----:B------:R-:W-:Y:S05]  /*a5b0*/  BSYNC.RECONVERGENT B6 ;  /* 0x0000000000067941 */ /* 0x000fea0003800200 */
.L_x_8497:
[----:B------:R-:W-:-:S07]  /*a5c0*/  VIADD R23, R23, 0x80 ;  /* 0x0000008017177836 */ /* 0x000fce0000000000 */
.L_x_8462:
[----:B------:R-:W-:Y:S05]  /*a5d0*/  BSYNC.RECONVERGENT B8 ;  /* 0x0000000000087941 */ /* 0x000fea0003800200 */
.L_x_8424:
[----:B------:R-:W-:-:S13]  /*a5e0*/  ISETP.GE.AND P0, PT, R23, R16, PT ;  /* 0x000000101700720c */ /* 0x000fda0003f06270 */
[----:B------:R-:W-:Y:S05]  /*a5f0*/  @P0 EXIT ;  /* 0x000000000000094d */ /* 0x000fea0003800000 */
[----:B0-----:R-:W0:Y:S01]  /*a600*/  LDC.64 R4, c[0x0][0x388] ;  /* 0x0000e200ff047b82 */ /* 0x001e220000000a00 */
        /* <DEDUP_REMOVED lines=18> */
.L_x_8534:
[----:B------:R-:W-:Y:S01]  /*a730*/  STG.E.U8 desc[UR36][R2.64], R17 ;  /* 0x0000001102007986 */ /* 0x000fe2000c101124 */
[----:B------:R-:W-:Y:S05]  /*a740*/  EXIT ;  /* 0x000000000000794d */ /* 0x000fea0003800000 */
.L_x_8533:
        /* <DEDUP_REMOVED lines=10> */
.L_x_8537:
[----:B------:R-:W-:-:S05]  /*a7f0*/  LOP3.LUT R17, R17, 0xff, RZ, 0xc0, !PT ;  /* 0x000000ff11117812 */ /* 0x000fca00078ec0ff */
[----:B------:R-:W-:Y:S01]  /*a800*/  STG.E desc[UR36][R2.64], R17 ;  /* 0x0000001102007986 */ /* 0x000fe2000c101924 */
[----:B------:R-:W-:Y:S05]  /*a810*/  EXIT ;  /* 0x000000000000794d */ /* 0x000fea0003800000 */
.L_x_8536:
[----:B------:R-:W-:-:S05]  /*a820*/  LOP3.LUT R17, R17, 0xff, RZ, 0xc0, !PT ;  /* 0x000000ff11117812 */ /* 0x000fca00078ec0ff */
[----:B------:R-:W-:Y:S01]  /*a830*/  STG.E.U16 desc[UR36][R2.64], R17 ;  /* 0x0000001102007986 */ /* 0x000fe2000c101524 */
[----:B------:R-:W-:Y:S05]  /*a840*/  EXIT ;  /* 0x000000000000794d */ /* 0x000fea0003800000 */
.L_x_8532:
        /* <DEDUP_REMOVED lines=10> */
.L_x_8539:
[----:B------:R-:W-:-:S04]  /*a8f0*/  LOP3.LUT R17, R17, 0xff, RZ, 0xc0, !PT ;  /* 0x000000ff11117812 */ /* 0x000fc800078ec0ff */
[----:B------:R-:W0:Y:S02]  /*a900*/  I2F.U16 R0, R17 ;  /* 0x0000001100007306 */ /* 0x000e240000101000 */
[----:B0-----:R-:W-:-:S05]  /*a910*/  F2FP.F16.F32.PACK_AB R0, RZ, R0 ;  /* 0x00000000ff00723e */ /* 0x001fca00000000ff */
[----:B------:R-:W-:Y:S01]  /*a920*/  STG.E.U16 desc[UR36][R2.64], R0 ;  /* 0x0000000002007986 */ /* 0x000fe2000c101524 */
[----:B------:R-:W-:Y:S05]  /*a930*/  EXIT ;  /* 0x000000000000794d */ /* 0x000fea0003800000 */
.L_x_8538:
        /* <DEDUP_REMOVED lines=9> */
[----:B0-----:R-:W-:Y:S01]  /*a9d0*/  STG.E.64 desc[UR36][R2.64], R4 ;  /* 0x0000000402007986 */ /* 0x001fe2000c101b24 */
[----:B------:R-:W-:Y:S05]  /*a9e0*/  EXIT ;  /* 0x000000000000794d */ /* 0x000fea0003800000 */
.L_x_8541:
[----:B------:R-:W-:-:S06]  /*a9f0*/  LOP3.LUT R17, R17, 0xff, RZ, 0xc0, !PT ;  /* 0x000000ff11117812 */ /* 0x000fcc00078ec0ff */
[----:B------:R-:W0:Y:S02]  /*aa00*/  I2F.U16 R17, R17 ;  /* 0x0000001100117306 */ /* 0x000e240000101000 */
[----:B0-----:R-:W-:-:S04]  /*aa10*/  F2FP.F16.F32.PACK_AB R5, RZ, R17 ;  /* 0x00000011ff05723e */ /* 0x001fc800000000ff */
[----:B------:R-:W-:-:S05]  /*aa20*/  PRMT R5, R5, 0x5410, RZ ;  /* 0x0000541005057816 */ /* 0x000fca00000000ff */
[----:B------:R-:W-:Y:S01]  /*aa30*/  STG.E desc[UR36][R2.64], R5 ;  /* 0x0000000502007986 */ /* 0x000fe2000c101924 */
[----:B------:R-:W-:Y:S05]  /*aa40*/  EXIT ;  /* 0x000000000000794d */ /* 0x000fea0003800000 */
.L_x_8540:
[----:B------:R-:W-:-:S06]  /*aa50*/  LOP3.LUT R4, R17, 0xff, RZ, 0xc0, !PT ;  /* 0x000000ff11047812 */ /* 0x000fcc00078ec0ff */
[----:B------:R-:W0:Y:S02]  /*aa60*/  I2F.F64.U16 R4, R4 ;  /* 0x0000000400047312 */ /* 0x000e240000101800 */
[----:B0-----:R-:W-:Y:S01]  /*aa70*/  STG.E.64 desc[UR36][R2.64], R4 ;  /* 0x0000000402007986 */ /* 0x001fe2000c101b24 */
[----:B------:R-:W-:Y:S05]  /*aa80*/  EXIT ;  /* 0x000000000000794d */ /* 0x000fea0003800000 */
.L_x_8531:
        /* <DEDUP_REMOVED lines=13> */
.L_x_8545:
        /* <DEDUP_REMOVED lines=18> */
.L_x_8547:
[----:B------:R-:W-:Y:S05]  /*ac80*/  BSYNC.RECONVERGENT B0 ;  /* 0x0000000000007941 */ /* 0x000fea0003800200 */
.L_x_8546:
[----:B------:R-:W-:Y:S01]  /*ac90*/  STG.E.U8 desc[UR36][R2.64], R0 ;  /* 0x0000000002007986 */ /* 0x000fe2000c101124 */
[----:B------:R-:W-:Y:S05]  /*aca0*/  EXIT ;  /* 0x000000000000794d */ /* 0x000fea0003800000 */
.L_x_8544:
        /* <DEDUP_REMOVED lines=18> */
.L_x_8549:
[----:B------:R-:W-:Y:S05]  /*add0*/  BSYNC.RECONVERGENT B0 ;  /* 0x0000000000007941 */ /* 0x000fea0003800200 */
.L_x_8548:
[----:B------:R-:W-:Y:S01]  /*ade0*/  STG.E.U8 desc[UR36][R2.64], R0 ;  /* 0x0000000002007986 */ /* 0x000fe2000c101124 */
[----:B------:R-:W-:Y:S05]  /*adf0*/  EXIT ;  /* 0x000000000000794d */ /* 0x000fea0003800000 */
.L_x_8543:
        /* <DEDUP_REMOVED lines=22> */
.L_x_8551:
[----:B------:R-:W-:Y:S01]  /*af60*/  LOP3.LUT R4, R17, 0xff, RZ, 0xc0, !PT ;  /* 0x000000ff11047812 */ /* 0x000fe200078ec0ff */
[----:B------:R-:W-:-:S05]  /*af70*/  IMAD.MOV.U32 R5, RZ, RZ, RZ ;  /* 0x000000ffff057224 */ /* 0x000fca00078e00ff */
[----:B------:R-:W-:Y:S01]  /*af80*/  STG.E.64 desc[UR36][R2.64], R4 ;  /* 0x0000000402007986 */ /* 0x000fe2000c101b24 */
[----:B------:R-:W-:Y:S05]  /*af90*/  EXIT ;  /* 0x000000000000794d */ /* 0x000fea0003800000 */
.L_x_8550:
[----:B------:R-:W-:-:S05]  /*afa0*/  LOP3.LUT R17, R17, 0xff, RZ, 0xc0, !PT ;  /* 0x000000ff11117812 */ /* 0x000fca00078ec0ff */
[----:B------:R-:W-:Y:S01]  /*afb0*/  STG.E desc[UR36][R2.64], R17 ;  /* 0x0000001102007986 */ /* 0x000fe2000c101924 */
[----:B------:R-:W-:Y:S05]  /*afc0*/  EXIT ;  /* 0x000000000000794d */ /* 0x000fea0003800000 */
.L_x_8542:
        /* <DEDUP_REMOVED lines=10> */
.L_x_8553:
[----:B------:R-:W-:Y:S02]  /*b070*/  LOP3.LUT R4, R17, 0xff, RZ, 0xc0, !PT ;  /* 0x000000ff11047812 */ /* 0x000fe400078ec0ff */
[----:B--234-:R-:W-:-:S04]  /*b080*/  CS2R R6, SRZ ;  /* 0x0000000000067805 */ /* 0x01cfc8000001ff00 */
[----:B------:R-:W0:Y:S02]  /*b090*/  I2F.F64.U16 R4, R4 ;  /* 0x0000000400047312 */ /* 0x000e240000101800 */
[----:B0-----:R-:W-:Y:S01]  /*b0a0*/  STG.E.128 desc[UR36][R2.64], R4 ;  /* 0x0000000402007986 */ /* 0x001fe2000c101d24 */
[----:B------:R-:W-:Y:S05]  /*b0b0*/  EXIT ;  /* 0x000000000000794d */ /* 0x000fea0003800000 */
.L_x_8552:
[----:B------:R-:W-:-:S13]  /*b0c0*/  ISETP.NE.AND P0, PT, R0, 0xf, PT ;  /* 0x0000000f0000780c */ /* 0x000fda0003f05270 */
[----:B------:R-:W-:Y:S05]  /*b0d0*/  @!P0 BRA `(.L_x_8554) ;  /* 0x0000000000dc8947 */ /* 0x000fea0003800000 */
[----:B------:R-:W-:-:S13]  /*b0e0*/  ISETP.NE.AND P0, PT, R0, 0x17, PT ;  /* 0x000000170000780c */ /* 0x000fda0003f05270 */
[----:B------:R-:W-:Y:S05]  /*b0f0*/  @!P0 BRA `(.L_x_8555) ;  /* 0x0000000000888947 */ /* 0x000fea0003800000 */
[----:B------:R-:W-:-:S13]  /*b100*/  ISETP.NE.AND P0, PT, R0, 0x18, PT ;  /* 0x000000180000780c */ /* 0x000fda0003f05270 */
[----:B------:R-:W-:Y:S05]  /*b110*/  @!P0 BRA `(.L_x_8556) ;  /* 0x0000000000448947 */ /* 0x000fea0003800000 */
.L_x_8535:
        /* <DEDUP_REMOVED lines=16> */
.L_x_8557:
[----:B------:R-:W-:Y:S05]  /*b220*/  EXIT ;  /* 0x000000000000794d */ /* 0x000fea0003800000 */
.L_x_8556:
        /* <DEDUP_REMOVED lines=12> */
.L_x_8559:
[----:B------:R-:W-:Y:S05]  /*b2f0*/  BSYNC.RECONVERGENT B0 ;  /* 0x0000000000007941 */ /* 0x000fea0003800200 */
.L_x_8558:
[----:B------:R-:W-:Y:S01]  /*b300*/  STG.E.U8 desc[UR36][R2.64], R5 ;  /* 0x0000000502007986 */ /* 0x000fe2000c101124 */
[----:B------:R-:W-:Y:S05]  /*b310*/  EXIT ;  /* 0x000000000000794d */ /* 0x000fea0003800000 */
.L_x_8555:
[----:B------:R-:W-:-:S06]  /*b320*/  LOP3.LUT R17, R17, 0xff, RZ, 0xc0, !PT ;  /* 0x000000ff11117812 */ /* 0x000fcc00078ec0ff */
[----:B------:R-:W0:Y:S02]  /*b330*/  I2F.U16 R17, R17 ;  /* 0x0000001100117306 */ /* 0x000e240000101000 */
        /* <DEDUP_REMOVED lines=12> */
.L_x_8560:
[----:B------:R-:W-:Y:S01]  /*b400*/  IMAD.MOV.U32 R5, RZ, RZ, 0x7f ;  /* 0x0000007fff057424 */ /* 0x000fe200078e00ff */
[----:B------:R-:W-:-:S04]  /*b410*/  ISETP.GT.U32.AND P0, PT, R17, 0x7f800000, PT ;  /* 0x7f8000001100780c */ /* 0x000fc80003f04070 */
[----:B------:R-:W-:-:S05]  /*b420*/  SEL R5, R5, 0x7c, P0 ;  /* 0x0000007c05057807 */ /* 0x000fca0000000000 */
[----:B------:R-:W-:Y:S01]  /*b430*/  STG.E.U8 desc[UR36][R2.64], R5 ;  /* 0x0000000502007986 */ /* 0x000fe2000c101124 */
[----:B------:R-:W-:Y:S05]  /*b440*/  EXIT ;  /* 0x000000000000794d */ /* 0x000fea0003800000 */
.L_x_8554:
[----:B------:R-:W-:-:S04]  /*b450*/  LOP3.LUT R17, R17, 0xff, RZ, 0xc0, !PT ;  /* 0x000000ff11117812 */ /* 0x000fc800078ec0ff */
[----:B------:R-:W0:Y:S02]  /*b460*/  I2F.U16 R0, R17 ;  /* 0x0000001100007306 */ /* 0x000e240000101000 */
[----:B0-----:R-:W-:-:S05]  /*b470*/  F2FP.BF16.F32.PACK_AB R0, RZ, R0 ;  /* 0x00000000ff00723e */ /* 0x001fca00000010ff */
[----:B------:R-:W-:Y:S01]  /*b480*/  STG.E.U16 desc[UR36][R2.64], R0 ;  /* 0x0000000002007986 */ /* 0x000fe2000c101524 */
[----:B------:R-:W-:Y:S05]  /*b490*/  EXIT ;  /* 0x000000000000794d */ /* 0x000fea0003800000 */
.L_x_8561:
        /* <DEDUP_REMOVED lines=14> */
.L_x_25880:


//--------------------- .text._ZN2at6native18elementwise_kernelILi128ELi4EZNS0_22gpu_kernel_impl_nocastINS0_13BinaryFunctorIhhhNS0_17BitwiseXorFunctorIhEEEEEEvRNS_18TensorIteratorBaseERKT_EUliE_EEviT1_ --------------------------
	.section	.text._ZN2at6native18elementwise_kernelILi128ELi4EZNS0_22gpu_kernel_impl_nocastINS0_13BinaryFunctorIhhhNS0_17BitwiseXorFunctorIhEEEEEEvRNS_18TensorIteratorBaseERKT_EUliE_EEviT1_,"ax",@progbits
	.align	128
        .global         _ZN2at6native18elementwise_kernelILi128ELi4EZNS0_22gpu_kernel_impl_nocastINS0_13BinaryFunctorIhhhNS0_17BitwiseXorFunctorIhEEEEEEvRNS_18TensorIteratorBaseERKT_EUliE_EEviT1_
        .type           _ZN2at6native18elementwise_kernelILi128ELi4EZNS0_22gpu_kernel_impl_nocastINS0_13BinaryFunctorIhhhNS0_17BitwiseXorFunctorIhEEEEEEvRNS_18TensorIteratorBaseERKT_EUliE_EEviT1_,@function
        .size           _ZN2at6native18elementwise_kernelILi128ELi4EZNS0_22gpu_kernel_impl_nocastINS0_13BinaryFunctorIhhhNS0_17BitwiseXorFunctorIhEEEEEEvRNS_18TensorIteratorBaseERKT_EUliE_EEviT1_,(.L_x_25881 - _ZN2at6native18elementwise_kernelILi128ELi4EZNS0_22gpu_kernel_impl_nocastINS0_13BinaryFunctorIhhhNS0_17BitwiseXorFunctorIhEEEEEEvRNS_18TensorIteratorBaseERKT_EUliE_EEviT1_)
        .other          _ZN2at6native18elementwise_kernelILi128ELi4EZNS0_22gpu_kernel_impl_nocastINS0_13BinaryFunctorIhhhNS0_17BitwiseXorFunctorIhEEEEEEvRNS_18TensorIteratorBaseERKT_EUliE_EEviT1_,@"STO_CUDA_ENTRY STV_DEFAULT"
_ZN2at6native18elementwise_kernelILi128ELi4EZNS0_22gpu_kernel_impl_nocastINS0_13BinaryFunctorIhhhNS0_17BitwiseXorFunctorIhEEEEEEvRNS_18TensorIteratorBaseERKT_EUliE_EEviT1_:
.text._ZN2at6native18elementwise_kernelILi128ELi4EZNS0_22gpu_kernel_impl_nocastINS0_13BinaryFunctorIhhhNS0_17BitwiseXorFunctorIhEEEEEEvRNS_18TensorIteratorBaseERKT_EUliE_EEviT1_:
        /* <DEDUP_REMOVED lines=33> */
.L_x_8565:
[----:B------:R-:W-:-:S13]  /*0210*/  ISETP.GE.AND P0, PT, R3, UR4, PT ;  /* 0x0000000403007c0c */ /* 0x000fda000bf06270 */
[----:B------:R-:W-:Y:S05]  /*0220*/  @P0 BREAK.RELIABLE B1 ;  /* 0x0000000000010942 */ /* 0x000fea0003800100 */
[----:B------:R-:W-:Y:S05]  /*0230*/  @P0 BRA `(.L_x_8566) ;  /* 0x0000000000240947 */ /* 0x000fea0003800000 */
[----:B------:R-:W-:Y:S05]  /*0240*/  BSYNC.RELIABLE B1 ;  /* 0x0000000000017941 */ /* 0x000fea0003800100 */
.L_x_8564:
        /* <DEDUP_REMOVED lines=8> */
.L_x_8566:
[----:B------:R-:W-:Y:S05]  /*02d0*/  BSYNC.RECONVERGENT B0 ;  /* 0x0000000000007941 */ /* 0x000fea0003800200 */
.L_x_8563:
        /* <DEDUP_REMOVED lines=11> */
.L_x_8562:
        /* <DEDUP_REMOVED lines=356> */
.L_x_8570:
        /* <DEDUP_REMOVED lines=364> */
.L_x_8572:
        /* <DEDUP_REMOVED lines=13> */
.L_x_8569:
[----:B------:R-:W-:-:S13]  /*3160*/  ISETP.GE.AND P0, PT, R3, UR4, PT ;  /* 0x0000000403007c0c */ /* 0x000fda000bf06270 */
[----:B------:R-:W-:Y:S05]  /*3170*/  @P0 BREAK.RELIABLE B1 ;  /* 0x0000000000010942 */ /* 0x000fea0003800100 */
[----:B------:R-:W-:Y:S05]  /*3180*/  @P0 BRA `(.L_x_8571) ;  /* 0x0000001400a80947 */ /* 0x000fea0003800000 */
[----:B------:R-:W-:Y:S05]  /*3190*/  BSYNC.RELIABLE B1 ;  /* 0x0000000000017941 */ /* 0x000fea0003800100 */
.L_x_8568:
        /* <DEDUP_REMOVED lines=348> */
.L_x_8573:
        /* <DEDUP_REMOVED lines=13> */
.L_x_8571:
[----:B------:R-:W-:Y:S05]  /*4830*/  BSYNC.RECONVERGENT B0 ;  /* 0x0000000000007941 */ /* 0x000fea0003800200 */
.L_x_8567:
        /* <DEDUP_REMOVED lines=351> */
.L_x_8574:
        /* <DEDUP_REMOVED lines=13> */
.L_x_8575:
        /* <DEDUP_REMOVED lines=16> */
.L_x_25881:


//--------------------- .text._ZN2at6native27unrolled_elementwise_kernelINS0_13BinaryFunctorIhhhNS0_17BitwiseXorFunctorIhEEEESt5arrayIPcLm3EELi4E23TrivialOffsetCalculatorILi2EjES9_ILi1EjENS0_6memory15LoadWithoutCastENSC_16StoreWithoutCastEEEviT_T0_T2_T3_T4_T5_ --------------------------
	.section	.text._ZN2at6native27unrolled_elementwise_kernelINS0_13BinaryFunctorIhhhNS0_17BitwiseXorFunctorIhEEEESt5arrayIPcLm3EELi4E23TrivialOffsetCalculatorILi2EjES9_ILi1EjENS0_6memory15LoadWithoutCastENSC_16StoreWithoutCastEEEviT_T0_T2_T3_T4_T5_,"ax",@progbits
	.align	128
        .global         _ZN2at6native27unrolled_elementwise_kernelINS0_13BinaryFunctorIhhhNS0_17BitwiseXorFunctorIhEEEESt5arrayIPcLm3EELi4E23TrivialOffsetCalculatorILi2EjES9_ILi1EjENS0_6memory15LoadWithoutCastENSC_16StoreWithoutCastEEEviT_T0_T2_T3_T4_T5_
        .type           _ZN2at6native27unrolled_elementwise_kernelINS0_13BinaryFunctorIhhhNS0_17BitwiseXorFunctorIhEEEESt5arrayIPcLm3EELi4E23TrivialOffsetCalculatorILi2EjES9_ILi1EjENS0_6memory15LoadWithoutCastENSC_16StoreWithoutCastEEEviT_T0_T2_T3_T4_T5_,@function
        .size           _ZN2at6native27unrolled_elementwise_kernelINS0_13BinaryFunctorIhhhNS0_17BitwiseXorFunctorIhEEEESt5arrayIPcLm3EELi4E23TrivialOffsetCalculatorILi2EjES9_ILi1EjENS0_6memory15LoadWithoutCastENSC_16StoreWithoutCastEEEviT_T0_T2_T3_T4_T5_,(.L_x_25882 - _ZN2at6native27unrolled_elementwise_kernelINS0_13BinaryFunctorIhhhNS0_17BitwiseXorFunctorIhEEEESt5arrayIPcLm3EELi4E23TrivialOffsetCalculatorILi2EjES9_ILi1EjENS0_6memory15LoadWithoutCastENSC_16StoreWithoutCastEEEviT_T0_T2_T3_T4_T5_)
        .other          _ZN2at6native27unrolled_elementwise_kernelINS0_13BinaryFunctorIhhhNS0_17BitwiseXorFunctorIhEEEESt5arrayIPcLm3EELi4E23TrivialOffsetCalculatorILi2EjES9_ILi1EjENS0_6memory15LoadWithoutCastENSC_16StoreWithoutCastEEEviT_T0_T2_T3_T4_T5_,@"STO_CUDA_ENTRY STV_DEFAULT"
_ZN2at6native27unrolled_elementwise_kernelINS0_13BinaryFunctorIhhhNS0_17BitwiseXorFunctorIhEEEESt5arrayIPcLm3EELi4E23TrivialOffsetCalculatorILi2EjES9_ILi1EjENS0_6memory15LoadWithoutCastENSC_16StoreWithoutCastEEEviT_T0_T2_T3_T4_T5_:
.text._ZN2at6native27unrolled_elementwise_kernelINS0_13BinaryFunctorIhhhNS0_17BitwiseXorFunctorIhEEEESt5arrayIPcLm3EELi4E23TrivialOffsetCalculatorILi2EjES9_ILi1EjENS0_6memory15LoadWithoutCastENSC_16StoreWithoutCastEEEviT_T0_T2_T3_T4_T5_:
        /* <DEDUP_REMOVED lines=81> */
.L_x_8578:
[----:B------:R-:W-:Y:S05]  /*0510*/  BSYNC.RELIABLE B1 ;  /* 0x0000000000017941 */ /* 0x000fea0003800100 */
.L_x_8577:
[----:B------:R-:W-:-:S13]  /*0520*/  ISETP.GE.AND P0, PT, R17, R16, PT ;  /* 0x000000101100720c */ /* 0x000fda0003f06270 */
[----:B------:R-:W1:Y:S01]  /*0530*/  @!P0 LDC.64 R6, c[0x0][0x388] ;  /* 0x0000e200ff068b82 */ /* 0x000e620000000a00 */
[----:B0-----:R-:W-:Y:S02]  /*0540*/  @!P0 IMAD R3, R0, 0x200, R17 ;  /* 0x0000020000038824 */ /* 0x001fe400078e0211 */
[----:B------:R-:W-:-:S03]  /*0550*/  @!P0 VIADD R17, R17, 0x80 ;  /* 0x0000008011118836 */ /* 0x000fc60000000000 */
[----:B-1----:R-:W-:-:S05]  /*0560*/  @!P0 IADD3 R2, P1, PT, R3, R6, RZ ;  /* 0x0000000603028210 */ /* 0x002fca0007f3e0ff */
[----:B------:R-:W-:-:S05]  /*0570*/  @!P0 IMAD.X R3, RZ, RZ, R7, P1 ;  /* 0x000000ffff038224 */ /* 0x000fca00008e0607 */
[----:B------:R1:W-:Y:S03]  /*0580*/  @!P0 STG.E.U8 desc[UR4][R2.64], R13 ;  /* 0x0000000d02008986 */ /* 0x0003e6000c101104 */
.L_x_8579:
[----:B------:R-:W-:Y:S05]  /*0590*/  BSYNC.RECONVERGENT B0 ;  /* 0x0000000000007941 */ /* 0x000fea0003800200 */
.L_x_8576:
        /* <DEDUP_REMOVED lines=9> */
.L_x_8580:
        /* <DEDUP_REMOVED lines=13> */
.L_x_25882:


//--------------------- .text._ZN2at6native29vectorized_elementwise_kernelILi2ENS0_13BinaryFunctorIhhhNS0_17BitwiseXorFunctorIhEEEESt5arrayIPcLm3EEEEviT0_T1_ --------------------------
	.section	.text._ZN2at6native29vectorized_elementwise_kernelILi2ENS0_13BinaryFunctorIhhhNS0_17BitwiseXorFunctorIhEEEESt5arrayIPcLm3EEEEviT0_T1_,"ax",@progbits
	.align	128
        .global         _ZN2at6native29vectorized_elementwise_kernelILi2ENS0_13BinaryFunctorIhhhNS0_17BitwiseXorFunctorIhEEEESt5arrayIPcLm3EEEEviT0_T1_
        .type           _ZN2at6native29vectorized_elementwise_kernelILi2ENS0_13BinaryFunctorIhhhNS0_17BitwiseXorFunctorIhEEEESt5arrayIPcLm3EEEEviT0_T1_,@function
        .size           _ZN2at6native29vectorized_elementwise_kernelILi2ENS0_13BinaryFunctorIhhhNS0_17BitwiseXorFunctorIhEEEESt5arrayIPcLm3EEEEviT0_T1_,(.L_x_25883 - _ZN2at6native29vectorized_elementwise_kernelILi2ENS0_13BinaryFunctorIhhhNS0_17BitwiseXorFunctorIhEEEESt5arrayIPcLm3EEEEviT0_T1_)
        .other          _ZN2at6native29vectorized_elementwise_kernelILi2ENS0_13BinaryFunctorIhhhNS0_17BitwiseXorFunctorIhEEEESt5arrayIPcLm3EEEEviT0_T1_,@"STO_CUDA_ENTRY STV_DEFAULT"
_ZN2at6native29vectorized_elementwise_kernelILi2ENS0_13BinaryFunctorIhhhNS0_17BitwiseXorFunctorIhEEEESt5arrayIPcLm3EEEEviT0_T1_:
.text._ZN2at6native29vectorized_elementwise_kernelILi2ENS0_13BinaryFunctorIhhhNS0_17BitwiseXorFunctorIhEEEESt5arrayIPcLm3EEEEviT0_T1_:
        /* <DEDUP_REMOVED lines=139> */
.L_x_8584:
        /* <DEDUP_REMOVED lines=8> */
.L_x_8585:
        /* <DEDUP_REMOVED lines=8> */
.L_x_8586:
        /* <DEDUP_REMOVED lines=8> */
.L_x_8587:
        /* <DEDUP_REMOVED lines=9> */
.L_x_8588:
[----:B------:R-:W-:Y:S05]  /*0ac0*/  BSYNC.RELIABLE B1 ;  /* 0x0000000000017941 */ /* 0x000fea0003800100 */
.L_x_8583:
[----:B------:R-:W-:-:S13]  /*0ad0*/  ISETP.GE.U32.AND P0, PT, R0, UR5, PT ;  /* 0x0000000500007c0c */ /* 0x000fda000bf06070 */
[----:B--2---:R-:W1:Y:S01]  /*0ae0*/  @!P0 LDC.64 R6, c[0x0][0x388] ;  /* 0x0000e200ff068b82 */ /* 0x004e620000000a00 */
[C---:B------:R-:W-:Y:S02]  /*0af0*/  @!P0 VIADD R5, R0.reuse, UR4 ;  /* 0x0000000400058c36 */ /* 0x040fe40008000000 */
[----:B------:R-:W-:-:S03]  /*0b00*/  @!P0 VIADD R0, R0, 0x80 ;  /* 0x0000008000008836 */ /* 0x000fc60000000000 */
[----:B-1----:R-:W-:-:S05]  /*0b10*/  @!P0 IADD3 R4, P1, PT, R5, R6, RZ ;  /* 0x0000000605048210 */ /* 0x002fca0007f3e0ff */
[----:B------:R-:W-:-:S05]  /*0b20*/  @!P0 IMAD.X R5, RZ, RZ, R7, P1 ;  /* 0x000000ffff058224 */ /* 0x000fca00008e0607 */
[----:B------:R3:W-:Y:S03]  /*0b30*/  @!P0 STG.E.U8 desc[UR12][R4.64], R23 ;  /* 0x0000001704008986 */ /* 0x0007e6000c10110c */
.L_x_8589:
[----:B------:R-:W-:Y:S05]  /*0b40*/  BSYNC.RECONVERGENT B0 ;  /* 0x0000000000007941 */ /* 0x000fea0003800200 */
.L_x_8582:
        /* <DEDUP_REMOVED lines=9> */
.L_x_8581:
        /* <DEDUP_REMOVED lines=59> */
.L_x_8590:
        /* <DEDUP_REMOVED lines=15> */
.L_x_25883:


//--------------------- .text._ZN2at6native29vectorized_elementwise_kernelILi4ENS0_13BinaryFunctorIhhhNS0_17BitwiseXorFunctorIhEEEESt5arrayIPcLm3EEEEviT0_T1_ --------------------------
	.section	.text._ZN2at6native29vectorized_elementwise_kernelILi4ENS0_13BinaryFunctorIhhhNS0_17BitwiseXorFunctorIhEEEESt5arrayIPcLm3EEEEviT0_T1_,"ax",@progbits
	.align	128
        .global         _ZN2at6native29vectorized_elementwise_kernelILi4ENS0_13BinaryFunctorIhhhNS0_17BitwiseXorFunctorIhEEEESt5arrayIPcLm3EEEEviT0_T1_
        .type           _ZN2at6native29vectorized_elementwise_kernelILi4ENS0_13BinaryFunctorIhhhNS0_17BitwiseXorFunctorIhEEEESt5arrayIPcLm3EEEEviT0_T1_,@function
        .size           _ZN2at6native29vectorized_elementwise_kernelILi4ENS0_13BinaryFunctorIhhhNS0_17BitwiseXorFunctorIhEEEESt5arrayIPcLm3EEEEviT0_T1_,(.L_x_25884 - _ZN2at6native29vectorized_elementwise_kernelILi4ENS0_13BinaryFunctorIhhhNS0_17BitwiseXorFunctorIhEEEESt5arrayIPcLm3EEEEviT0_T1_)
        .other          _ZN2at6native29vectorized_elementwise_kernelILi4ENS0_13BinaryFunctorIhhhNS0_17BitwiseXorFunctorIhEEEESt5arrayIPcLm3EEEEviT0_T1_,@"STO_CUDA_ENTRY STV_DEFAULT"
_ZN2at6native29vectorized_elementwise_kernelILi4ENS0_13BinaryFunctorIhhhNS0_17BitwiseXorFunctorIhEEEESt5arrayIPcLm3EEEEviT0_T1_:
.text._ZN2at6native29vectorized_elementwise_kernelILi4ENS0_13BinaryFunctorIhhhNS0_17BitwiseXorFunctorIhEEEESt5arrayIPcLm3EEEEviT0_T1_:
        /* <DEDUP_REMOVED lines=139> */
.L_x_8594:
        /* <DEDUP_REMOVED lines=8> */
.L_x_8595:
        /* <DEDUP_REMOVED lines=8> */
.L_x_8596:
        /* <DEDUP_REMOVED lines=8> */
.L_x_8597:
        /* <DEDUP_REMOVED lines=9> */
.L_x_8598:
[----:B------:R-:W-:Y:S05]  /*0ac0*/  BSYNC.RELIABLE B1 ;  /* 0x0000000000017941 */ /* 0x000fea0003800100 */
.L_x_8593:
[----:B------:R-:W-:-:S13]  /*0ad0*/  ISETP.GE.U32.AND P0, PT, R0, UR5, PT ;  /* 0x0000000500007c0c */ /* 0x000fda000bf06070 */
[----:B--2---:R-:W1:Y:S01]  /*0ae0*/  @!P0 LDC.64 R6, c[0x0][0x388] ;  /* 0x0000e200ff068b82 */ /* 0x004e620000000a00 */
[C---:B------:R-:W-:Y:S02]  /*0af0*/  @!P0 VIADD R5, R0.reuse, UR4 ;  /* 0x0000000400058c36 */ /* 0x040fe40008000000 */
[----:B------:R-:W-:-:S03]  /*0b00*/  @!P0 VIADD R0, R0, 0x80 ;  /* 0x0000008000008836 */ /* 0x000fc60000000000 */
[----:B-1----:R-:W-:-:S05]  /*0b10*/  @!P0 IADD3 R4, P1, PT, R5, R6, RZ ;  /* 0x0000000605048210 */ /* 0x002fca0007f3e0ff */
[----:B------:R-:W-:-:S05]  /*0b20*/  @!P0 IMAD.X R5, RZ, RZ, R7, P1 ;  /* 0x000000ffff058224 */ /* 0x000fca00008e0607 */
[----:B------:R3:W-:Y:S03]  /*0b30*/  @!P0 STG.E.U8 desc[UR12][R4.64], R23 ;  /* 0x0000001704008986 */ /* 0x0007e6000c10110c */
.L_x_8599:
[----:B------:R-:W-:Y:S05]  /*0b40*/  BSYNC.RECONVERGENT B0 ;  /* 0x0000000000007941 */ /* 0x000fea0003800200 */
.L_x_8592:
        /* <DEDUP_REMOVED lines=9> */
.L_x_8591:
        /* <DEDUP_REMOVED lines=55> */
.L_x_8600:
        /* <DEDUP_REMOVED lines=11> */
.L_x_25884:


//--------------------- .text._ZN2at6native29vectorized_elementwise_kernelILi8ENS0_13BinaryFunctorIhhhNS0_17BitwiseXorFunctorIhEEEESt5arrayIPcLm3EEEEviT0_T1_ --------------------------
	.section	.text._ZN2at6native29vectorized_elementwise_kernelILi8ENS0_13BinaryFunctorIhhhNS0_17BitwiseXorFunctorIhEEEESt5arrayIPcLm3EEEEviT0_T1_,"ax",@progbits
	.align	128
        .global         _ZN2at6native29vectorized_elementwise_kernelILi8ENS0_13BinaryFunctorIhhhNS0_17BitwiseXorFunctorIhEEEESt5arrayIPcLm3EEEEviT0_T1_
        .type           _ZN2at6native29vectorized_elementwise_kernelILi8ENS0_13BinaryFunctorIhhhNS0_17BitwiseXorFunctorIhEEEESt5arrayIPcLm3EEEEviT0_T1_,@function
        .size           _ZN2at6native29vectorized_elementwise_kernelILi8ENS0_13BinaryFunctorIhhhNS0_17BitwiseXorFunctorIhEEEESt5arrayIPcLm3EEEEviT0_T1_,(.L_x_25885 - _ZN2at6native29vectorized_elementwise_kernelILi8ENS0_13BinaryFunctorIhhhNS0_17BitwiseXorFunctorIhEEEESt5arrayIPcLm3EEEEviT0_T1_)
        .other          _ZN2at6native29vectorized_elementwise_kernelILi8ENS0_13BinaryFunctorIhhhNS0_17BitwiseXorFunctorIhEEEESt5arrayIPcLm3EEEEviT0_T1_,@"STO_CUDA_ENTRY STV_DEFAULT"
_ZN2at6native29vectorized_elementwise_kernelILi8ENS0_13BinaryFunctorIhhhNS0_17BitwiseXorFunctorIhEEEESt5arrayIPcLm3EEEEviT0_T1_:
.text._ZN2at6native29vectorized_elementwise_kernelILi8ENS0_13BinaryFunctorIhhhNS0_17BitwiseXorFunctorIhEEEESt5arrayIPcLm3EEEEviT0_T1_:
[----:B------:R-:W-:Y:S01]  /*0000*/  LDC R1, c[0x0][0x37c] ;  /* 0x0000df00ff017b82 */ /* 0x000fe20000000800 */
[----:B------:R-:W-:Y:S05]  /*0010*/  EXIT ;  /* 0x000000000000794d */ /* 0x000fea0003800000 */
.L_x_8601:
        /* <DEDUP_REMOVED lines=14> */
.L_x_25885:


//--------------------- .text._ZN2at6native18elementwise_kernelILi128ELi4EZNS0_15gpu_kernel_implINS0_13AUnaryFunctorIbbbNS0_16BitwiseOrFunctorIbEEEEEEvRNS_18TensorIteratorBaseERKT_EUliE_EEviT1_ --------------------------
	.section	.text._ZN2at6native18elementwise_kernelILi128ELi4EZNS0_15gpu_kernel_implINS0_13AUnaryFunctorIbbbNS0_16BitwiseOrFunctorIbEEEEEEvRNS_18TensorIteratorBaseERKT_EUliE_EEviT1_,"ax",@progbits
	.align	128
        .global         _ZN2at6native18elementwise_kernelILi128ELi4EZNS0_15gpu_kernel_implINS0_13AUnaryFunctorIbbbNS0_16BitwiseOrFunctorIbEEEEEEvRNS_18TensorIteratorBaseERKT_EUliE_EEviT1_
        .type           _ZN2at6native18elementwise_kernelILi128ELi4EZNS0_15gpu_kernel_implINS0_13AUnaryFunctorIbbbNS0_16BitwiseOrFunctorIbEEEEEEvRNS_18TensorIteratorBaseERKT_EUliE_EEviT1_,@function
        .size           _ZN2at6native18elementwise_kernelILi128ELi4EZNS0_15gpu_kernel_implINS0_13AUnaryFunctorIbbbNS0_16BitwiseOrFunctorIbEEEEEEvRNS_18TensorIteratorBaseERKT_EUliE_EEviT1_,(.L_x_25886 - _ZN2at6native18elementwise_kernelILi128ELi4EZNS0_15gpu_kernel_implINS0_13AUnaryFunctorIbbbNS0_16BitwiseOrFunctorIbEEEEEEvRNS_18TensorIteratorBaseERKT_EUliE_EEviT1_)
        .other          _ZN2at6native18elementwise_kernelILi128ELi4EZNS0_15gpu_kernel_implINS0_13AUnaryFunctorIbbbNS0_16BitwiseOrFunctorIbEEEEEEvRNS_18TensorIteratorBaseERKT_EUliE_EEviT1_,@"STO_CUDA_ENTRY STV_DEFAULT"
_ZN2at6native18elementwise_kernelILi128ELi4EZNS0_15gpu_kernel_implINS0_13AUnaryFunctorIbbbNS0_16BitwiseOrFunctorIbEEEEEEvRNS_18TensorIteratorBaseERKT_EUliE_EEviT1_:
.text._ZN2at6native18elementwise_kernelILi128ELi4EZNS0_15gpu_kernel_implINS0_13AUnaryFunctorIbbbNS0_16BitwiseOrFunctorIbEEEEEEvRNS_18TensorIteratorBaseERKT_EUliE_EEviT1_:
        /* <DEDUP_REMOVED lines=320> */
.L_x_8604:
        /* <DEDUP_REMOVED lines=18> */
.L_x_8609:
[----:B------:R-:W2:Y:S02]  /*1520*/  LDG.E.U8 R2, desc[UR36][R2.64] ;  /* 0x0000002402027981 */ /* 0x000ea4000c1e1100 */
[----:B--2---:R-:W-:Y:S01]  /*1530*/  ISETP.NE.AND P0, PT, R2, RZ, PT ;  /* 0x000000ff0200720c */ /* 0x004fe20003f05270 */
[----:B------:R-:W-:-:S12]  /*1540*/  BRA `(.L_x_8611) ;  /* 0x0000000800407947 */ /* 0x000fd80003800000 */
.L_x_8608:
        /* <DEDUP_REMOVED lines=10> */
.L_x_8613:
[----:B------:R-:W2:Y:S02]  /*15f0*/  LDG.E R2, desc[UR36][R2.64] ;  /* 0x0000002402027981 */ /* 0x000ea4000c1e1900 */
[----:B--2---:R-:W-:Y:S01]  /*1600*/  ISETP.NE.AND P0, PT, R2, RZ, PT ;  /* 0x000000ff0200720c */ /* 0x004fe20003f05270 */
[----:B------:R-:W-:-:S12]  /*1610*/  BRA `(.L_x_8611) ;  /* 0x00000008000c7947 */ /* 0x000fd80003800000 */
.L_x_8612:
[----:B------:R-:W2:Y:S02]  /*1620*/  LDG.E.U16 R2, desc[UR36][R2.64] ;  /* 0x0000002402027981 */ /* 0x000ea4000c1e1500 */
[----:B--2---:R-:W-:Y:S01]  /*1630*/  ISETP.NE.AND P0, PT, R2, RZ, PT ;  /* 0x000000ff0200720c */ /* 0x004fe20003f05270 */
[----:B------:R-:W-:-:S12]  /*1640*/  BRA `(.L_x_8611) ;  /* 0x0000000800007947 */ /* 0x000fd80003800000 */
.L_x_8607:
        /* <DEDUP_REMOVED lines=9> */
.L_x_8615:
[----:B------:R-:W2:Y:S02]  /*16e0*/  LDG.E.U16 R0, desc[UR36][R2.64] ;  /* 0x0000002402007981 */ /* 0x000ea4000c1e1500 */
[----:B--2---:R-:W-:-:S05]  /*16f0*/  HADD2.F32 R0, -RZ, R0.H0_H0 ;  /* 0x20000000ff007230 */ /* 0x004fca0000004100 */
[----:B------:R-:W-:Y:S01]  /*1700*/  FSETP.NEU.FTZ.AND P0, PT, R0, RZ, PT ;  /* 0x000000ff0000720b */ /* 0x000fe20003f1d000 */
[----:B------:R-:W-:-:S12]  /*1710*/  BRA `(.L_x_8611) ;  /* 0x0000000400cc7947 */ /* 0x000fd80003800000 */
.L_x_8614:
        /* <DEDUP_REMOVED lines=11> */
.L_x_8617:
        /* <DEDUP_REMOVED lines=8> */
.L_x_8616:
[----:B------:R-:W2:Y:S02]  /*1850*/  LDG.E.64 R2, desc[UR36][R2.64] ;  /* 0x0000002402027981 */ /* 0x000ea4000c1e1b00 */
[----:B--2---:R1:W2:Y:S02]  /*1860*/  DSETP.NEU.AND P0, PT, R2, RZ, PT ;  /* 0x000000ff0200722a */ /* 0x0042a40003f0d000 */
[----:B--2---:R-:W-:Y:S05]  /*1870*/  BRA `(.L_x_8611) ;  /* 0x0000000400747947 */ /* 0x004fea0003800000 */
.L_x_8606:
        /* <DEDUP_REMOVED lines=11> */
.L_x_8620:
        /* <DEDUP_REMOVED lines=8> */
.L_x_8619:
        /* <DEDUP_REMOVED lines=9> */
.L_x_8622:
        /* <DEDUP_REMOVED lines=11> */
.L_x_8621:
[----:B------:R-:W2:Y:S02]  /*1af0*/  LDG.E.U16 R0, desc[UR36][R2.64] ;  /* 0x0000002402007981 */ /* 0x000ea4000c1e1500 */
[----:B--2---:R-:W-:-:S05]  /*1b00*/  IMAD.U32 R0, R0, 0x10000, RZ ;  /* 0x0001000000007824 */ /* 0x004fca00078e00ff */
[----:B------:R-:W-:Y:S01]  /*1b10*/  FSETP.NEU.FTZ.AND P0, PT, R0, RZ, PT ;  /* 0x000000ff0000720b */ /* 0x000fe20003f1d000 */
[----:B------:R-:W-:-:S12]  /*1b20*/  BRA `(.L_x_8611) ;  /* 0x0000000000c87947 */ /* 0x000fd80003800000 */
.L_x_8618:
        /* <DEDUP_REMOVED lines=11> */
.L_x_8625:
[----:B------:R-:W2:Y:S02]  /*1be0*/  LDG.E.U8 R2, desc[UR36][R2.64] ;  /* 0x0000002402027981 */ /* 0x000ea4000c1e1100 */
[----:B--2---:R-:W-:Y:S01]  /*1bf0*/  ISETP.NE.AND P0, PT, R2, RZ, PT ;  /* 0x000000ff0200720c */ /* 0x004fe20003f05270 */
[----:B------:R-:W-:-:S12]  /*1c00*/  BRA `(.L_x_8611) ;  /* 0x0000000000907947 */ /* 0x000fd80003800000 */
.L_x_8624:
[----:B------:R-:W2:Y:S02]  /*1c10*/  LDG.E.U8 R2, desc[UR36][R2.64] ;  /* 0x0000002402027981 */ /* 0x000ea4000c1e1100 */
[----:B--2---:R-:W-:Y:S01]  /*1c20*/  ISETP.NE.AND P0, PT, R2, RZ, PT ;  /* 0x000000ff0200720c */ /* 0x004fe20003f05270 */
[----:B------:R-:W-:-:S12]  /*1c30*/  BRA `(.L_x_8611) ;  /* 0x0000000000847947 */ /* 0x000fd80003800000 */
.L_x_8623:
[----:B------:R-:W-:-:S09]  /*1c40*/  UISETP.NE.AND UP0, UPT, UR4, 0x1c, UPT ;  /* 0x0000001c0400788c */ /* 0x000fd2000bf05270 */
[----:B------:R-:W-:Y:S05]  /*1c50*/  BRA.U !UP0, `(.L_x_8626) ;  /* 0x0000000108747547 */ /* 0x000fea000b800000 */
[----:B------:R-:W-:-:S09]  /*1c60*/  UISETP.NE.AND UP0, UPT, UR4, 0x1d, UPT ;  /* 0x0000001d0400788c */ /* 0x000fd2000bf05270 */
[----:B------:R-:W-:Y:S05]  /*1c70*/  BRA.U !UP0, `(.L_x_8627) ;  /* 0x00000001085c7547 */ /* 0x000fea000b800000 */
[----:B------:R-:W-:-:S09]  /*1c80*/  UISETP.NE.AND UP0, UPT, UR4, 0x2c, UPT ;  /* 0x0000002c0400788c */ /* 0x000fd2000bf05270 */
[----:B------:R-:W-:Y:S05]  /*1c90*/  BRA.U !UP0, `(.L_x_8628) ;  /* 0x0000000108487547 */ /* 0x000fea000b800000 */
.L_x_8610:
        /* <DEDUP_REMOVED lines=16> */
.L_x_8629:
[----:B------:R-:W-:Y:S01]  /*1da0*/  PLOP3.LUT P0, PT, PT, PT, PT, 0x8, 0x80 ;  /* 0x000000000080781c */ /* 0x000fe20003f0e170 */
[----:B------:R-:W-:-:S12]  /*1db0*/  BRA `(.L_x_8611) ;  /* 0x0000000000247947 */ /* 0x000fd80003800000 */
.L_x_8628:
[----:B------:R-:W2:Y:S02]  /*1dc0*/  LDG.E.U8 R2, desc[UR36][R2.64] ;  /* 0x0000002402027981 */ /* 0x000ea4000c1e1100 */
[----:B--2---:R-:W-:Y:S01]  /*1dd0*/  ISETP.NE.AND P0, PT, R2, RZ, PT ;  /* 0x000000ff0200720c */ /* 0x004fe20003f05270 */
[----:B------:R-:W-:-:S12]  /*1de0*/  BRA `(.L_x_8611) ;  /* 0x0000000000187947 */ /* 0x000fd80003800000 */
.L_x_8627:
[----:B------:R-:W2:Y:S02]  /*1df0*/  LDG.E.64 R2, desc[UR36][R2.64] ;  /* 0x0000002402027981 */ /* 0x000ea4000c1e1b00 */
[----:B--2---:R-:W-:-:S04]  /*1e00*/  ISETP.NE.U32.AND P0, PT, R2, RZ, PT ;  /* 0x000000ff0200720c */ /* 0x004fc80003f05070 */
[----:B------:R-:W-:Y:S01]  /*1e10*/  ISETP.NE.AND.EX P0, PT, R3, RZ, PT, P0 ;  /* 0x000000ff0300720c */ /* 0x000fe20003f05300 */
[----:B------:R-:W-:-:S12]  /*1e20*/  BRA `(.L_x_8611) ;  /* 0x0000000000087947 */ /* 0x000fd80003800000 */
.L_x_8626:
[----:B------:R-:W2:Y:S02]  /*1e30*/  LDG.E R2, desc[UR36][R2.64] ;  /* 0x0000002402027981 */ /* 0x000ea4000c1e1900 */
[----:B--2---:R-:W-:-:S13]  /*1e40*/  ISETP.NE.AND P0, PT, R2, RZ, PT ;  /* 0x000000ff0200720c */ /* 0x004fda0003f05270 */
.L_x_8611:
[----:B------:R-:W-:Y:S05]  /*1e50*/  BSYNC.RECONVERGENT B6 ;  /* 0x0000000000067941 */ /* 0x000fea0003800200 */
.L_x_8605:
[----:B------:R-:W1:Y:S01]  /*1e60*/  LDCU.64 UR6, c[0x0][0x580] ;  /* 0x0000b000ff0677ac */ /* 0x000e620008000a00 */
[----:B------:R-:W-:Y:S01]  /*1e70*/  ISETP.NE.OR P0, PT, RZ, UR43, P0 ;  /* 0x0000002bff007c0c */ /* 0x000fe20008705670 */
[----:B------:R-:W-:Y:S01]  /*1e80*/  BSSY.RECONVERGENT B6, `(.L_x_8630) ;  /* 0x00000d3000067945 */ /* 0x000fe20003800200 */
[----:B------:R-:W-:Y:S02]  /*1e90*/  UPRMT UR4, UR40, 0x9910, URZ ;  /* 0x0000991028047896 */ /* 0x000fe400080000ff */
[----:B0-----:R-:W-:Y:S02]  /*1ea0*/  SEL R4, RZ, 0x1, !P0 ;  /* 0x00000001ff047807 */ /* 0x001fe40004000000 */
        /* <DEDUP_REMOVED lines=14> */
.L_x_8634:
[----:B------:R0:W-:Y:S01]  /*1f90*/  STG.E.U8 desc[UR36][R2.64], R4 ;  /* 0x0000000402007986 */ /* 0x0001e2000c101124 */
[----:B------:R-:W-:Y:S05]  /*1fa0*/  BRA `(.L_x_8636) ;  /* 0x0000000c00007947 */ /* 0x000fea0003800000 */
.L_x_8633:
        /* <DEDUP_REMOVED lines=9> */
.L_x_8638:
[----:B------:R0:W-:Y:S01]  /*2040*/  STG.E desc[UR36][R2.64], R4 ;  /* 0x0000000402007986 */ /* 0x0001e2000c101924 */
[----:B------:R-:W-:Y:S05]  /*2050*/  BRA `(.L_x_8636) ;  /* 0x0000000800d47947 */ /* 0x000fea0003800000 */
.L_x_8637:
[----:B------:R0:W-:Y:S01]  /*2060*/  STG.E.U16 desc[UR36][R2.64], R4 ;  /* 0x0000000402007986 */ /* 0x0001e2000c101524 */
[----:B------:R-:W-:Y:S05]  /*2070*/  BRA `(.L_x_8636) ;  /* 0x0000000800cc7947 */ /* 0x000fea0003800000 */
.L_x_8632:
        /* <DEDUP_REMOVED lines=9> */
.L_x_8640:
[----:B------:R-:W-:-:S04]  /*2110*/  I2FP.F32.U32 R0, R4 ;  /* 0x0000000400007245 */ /* 0x000fc80000201000 */
[----:B------:R-:W-:-:S05]  /*2120*/  F2FP.F16.F32.PACK_AB R0, RZ, R0 ;  /* 0x00000000ff00723e */ /* 0x000fca00000000ff */
[----:B------:R0:W-:Y:S01]  /*2130*/  STG.E.U16 desc[UR36][R2.64], R0 ;  /* 0x0000000002007986 */ /* 0x0001e2000c101524 */
[----:B------:R-:W-:Y:S05]  /*2140*/  BRA `(.L_x_8636) ;  /* 0x0000000800987947 */ /* 0x000fea0003800000 */
.L_x_8639:
        /* <DEDUP_REMOVED lines=10> */
.L_x_8642:
[----:B------:R-:W-:-:S04]  /*21f0*/  I2FP.F32.U32 R4, R4 ;  /* 0x0000000400047245 */ /* 0x000fc80000201000 */
[----:B------:R-:W-:-:S04]  /*2200*/  F2FP.F16.F32.PACK_AB R5, RZ, R4 ;  /* 0x00000004ff05723e */ /* 0x000fc800000000ff */
[----:B------:R-:W-:-:S05]  /*2210*/  PRMT R5, R5, 0x5410, RZ ;  /* 0x0000541005057816 */ /* 0x000fca00000000ff */
[----:B------:R0:W-:Y:S01]  /*2220*/  STG.E desc[UR36][R2.64], R5 ;  /* 0x0000000502007986 */ /* 0x0001e2000c101924 */
[----:B------:R-:W-:Y:S05]  /*2230*/  BRA `(.L_x_8636) ;  /* 0x00000008005c7947 */ /* 0x000fea0003800000 */
.L_x_8641:
[----:B------:R-:W0:Y:S02]  /*2240*/  I2F.F64.U32 R4, R4 ;  /* 0x0000000400047312 */ /* 0x000e240000201800 */
[----:B0-----:R0:W-:Y:S01]  /*2250*/  STG.E.64 desc[UR36][R2.64], R4 ;  /* 0x0000000402007986 */ /* 0x0011e2000c101b24 */
[----:B------:R-:W-:Y:S05]  /*2260*/  BRA `(.L_x_8636) ;  /* 0x0000000800507947 */ /* 0x000fea0003800000 */
.L_x_8631:
        /* <DEDUP_REMOVED lines=10> */
.L_x_8645:
[----:B------:R-:W-:Y:S01]  /*2310*/  CS2R R6, SRZ ;  /* 0x0000000000067805 */ /* 0x000fe2000001ff00 */
[----:B------:R-:W0:Y:S04]  /*2320*/  I2F.F64.U32 R4, R4 ;  /* 0x0000000400047312 */ /* 0x000e280000201800 */
[----:B0-----:R0:W-:Y:S01]  /*2330*/  STG.E.128 desc[UR36][R2.64], R4 ;  /* 0x0000000402007986 */ /* 0x0011e2000c101d24 */
[----:B------:R-:W-:Y:S05]  /*2340*/  BRA `(.L_x_8636) ;  /* 0x0000000800187947 */ /* 0x000fea0003800000 */
.L_x_8644:
        /* <DEDUP_REMOVED lines=8> */
[----:B------:R-:W-:Y:S02]  /*23d0*/  HFMA2 R5, -RZ, RZ, 0, 7.569789886474609375e-06 ;  /* 0x0000007fff057431 */ /* 0x000fe400000001ff */
        /* <DEDUP_REMOVED lines=8> */
.L_x_8649:
[----:B------:R-:W-:Y:S05]  /*2460*/  BSYNC.RECONVERGENT B0 ;  /* 0x0000000000007941 */ /* 0x000fea0003800200 */
.L_x_8648:
[----:B------:R0:W-:Y:S01]  /*2470*/  STG.E.U8 desc[UR36][R2.64], R5 ;  /* 0x0000000502007986 */ /* 0x0001e2000c101124 */
[----:B------:R-:W-:Y:S05]  /*2480*/  BRA `(.L_x_8636) ;  /* 0x0000000400c87947 */ /* 0x000fea0003800000 */
.L_x_8647:
[----:B------:R-:W-:-:S04]  /*2490*/  I2FP.F32.U32 R7, R4 ;  /* 0x0000000400077245 */ /* 0x000fc80000201000 */
[----:B------:R-:W-:-:S13]  /*24a0*/  ISETP.GE.U32.AND P1, PT, R7, 0x47800000, PT ;  /* 0x478000000700780c */ /* 0x000fda0003f26070 */
        /* <DEDUP_REMOVED lines=14> */
.L_x_8646:
[----:B------:R-:W-:-:S04]  /*2590*/  I2FP.F32.U32 R0, R4 ;  /* 0x0000000400007245 */ /* 0x000fc80000201000 */
[----:B------:R-:W-:-:S05]  /*25a0*/  F2FP.BF16.F32.PACK_AB R0, RZ, R0 ;  /* 0x00000000ff00723e */ /* 0x000fca00000010ff */
[----:B------:R0:W-:Y:S01]  /*25b0*/  STG.E.U16 desc[UR36][R2.64], R0 ;  /* 0x0000000002007986 */ /* 0x0001e2000c101524 */
[----:B------:R-:W-:Y:S05]  /*25c0*/  BRA `(.L_x_8636) ;  /* 0x0000000400787947 */ /* 0x000fea0003800000 */
.L_x_8643:
        /* <DEDUP_REMOVED lines=10> */
.L_x_8652:
        /* <DEDUP_REMOVED lines=12> */
.L_x_8655:
[----:B------:R-:W-:-:S04]  /*2730*/  SHF.R.U32.HI R0, RZ, 0x14, R5 ;  /* 0x00000014ff007819 */ /* 0x000fc80000011605 */
[----:B------:R-:W-:-:S04]  /*2740*/  LOP3.LUT R0, R0, 0x1, RZ, 0xc0, !PT ;  /* 0x0000000100007812 */ /* 0x000fc800078ec0ff */
[----:B------:R-:W-:-:S04]  /*2750*/  IADD3 R0, PT, PT, R5, 0x487ffff, R0 ;  /* 0x0487ffff05007810 */ /* 0x000fc80007ffe000 */
[----:B------:R-:W-:-:S04]  /*2760*/  SHF.R.U32.HI R0, RZ, 0x14, R0 ;  /* 0x00000014ff007819 */ /* 0x000fc80000011600 */
[----:B------:R-:W-:-:S07]  /*2770*/  LOP3.LUT R4, R0, 0xff, RZ, 0xc0, !PT ;  /* 0x000000ff00047812 */ /* 0x000fce00078ec0ff */
.L_x_8656:
[----:B------:R-:W-:-:S07]  /*2780*/  PRMT R0, R4, 0x7610, R0 ;  /* 0x0000761004007816 */ /* 0x000fce0000000000 */
.L_x_8654:
[----:B------:R-:W-:Y:S05]  /*2790*/  BSYNC.RECONVERGENT B0 ;  /* 0x0000000000007941 */ /* 0x000fea0003800200 */
.L_x_8653:
[----:B------:R1:W-:Y:S01]  /*27a0*/  STG.E.U8 desc[UR36][R2.64], R0 ;  /* 0x0000000002007986 */ /* 0x0003e2000c101124 */
[----:B------:R-:W-:Y:S05]  /*27b0*/  BRA `(.L_x_8636) ;  /* 0x0000000000fc7947 */ /* 0x000fea0003800000 */
.L_x_8651:
[----:B------:R-:W-:Y:S01]  /*27c0*/  I2FP.F32.U32 R5, R4 ;  /* 0x0000000400057245 */ /* 0x000fe20000201000 */
[----:B------:R-:W-:Y:S01]  /*27d0*/  BSSY.RECONVERGENT B0, `(.L_x_8657) ;  /* 0x0000011000007945 */ /* 0x000fe20003800200 */
        /* <DEDUP_REMOVED lines=10> */
.L_x_8659:
[----:B------:R-:W-:-:S04]  /*2880*/  SHF.R.U32.HI R0, RZ, 0x15, R5 ;  /* 0x00000015ff007819 */ /* 0x000fc80000011605 */
[----:B------:R-:W-:-:S04]  /*2890*/  LOP3.LUT R0, R0, 0x1, RZ, 0xc0, !PT ;  /* 0x0000000100007812 */ /* 0x000fc800078ec0ff */
[----:B------:R-:W-:-:S04]  /*28a0*/  IADD3 R0, PT, PT, R5, 0x88fffff, R0 ;  /* 0x088fffff05007810 */ /* 0x000fc80007ffe000 */
[----:B------:R-:W-:-:S04]  /*28b0*/  SHF.R.U32.HI R0, RZ, 0x15, R0 ;  /* 0x00000015ff007819 */ /* 0x000fc80000011600 */
[----:B------:R-:W-:-:S07]  /*28c0*/  LOP3.LUT R4, R0, 0xff, RZ, 0xc0, !PT ;  /* 0x000000ff00047812 */ /* 0x000fce00078ec0ff */
.L_x_8660:
[----:B------:R-:W-:-:S07]  /*28d0*/  PRMT R0, R4, 0x7610, R0 ;  /* 0x0000761004007816 */ /* 0x000fce0000000000 */
.L_x_8658:
[----:B------:R-:W-:Y:S05]  /*28e0*/  BSYNC.RECONVERGENT B0 ;  /* 0x0000000000007941 */ /* 0x000fea0003800200 */
.L_x_8657:
[----:B------:R0:W-:Y:S01]  /*28f0*/  STG.E.U8 desc[UR36][R2.64], R0 ;  /* 0x0000000002007986 */ /* 0x0001e2000c101124 */
[----:B------:R-:W-:Y:S05]  /*2900*/  BRA `(.L_x_8636) ;  /* 0x0000000000a87947 */ /* 0x000fea0003800000 */
.L_x_8650:
[----:B------:R-:W-:-:S09]  /*2910*/  UISETP.NE.AND UP0, UPT, UR4, 0x1c, UPT ;  /* 0x0000001c0400788c */ /* 0x000fd2000bf05270 */
[----:B------:R-:W-:Y:S05]  /*2920*/  BRA.U !UP0, `(.L_x_8661) ;  /* 0x00000001089c7547 */ /* 0x000fea000b800000 */
[----:B------:R-:W-:-:S09]  /*2930*/  UISETP.NE.AND UP0, UPT, UR4, 0x1d, UPT ;  /* 0x0000001d0400788c */ /* 0x000fd2000bf05270 */
[----:B------:R-:W-:Y:S05]  /*2940*/  BRA.U !UP0, `(.L_x_8662) ;  /* 0x0000000108887547 */ /* 0x000fea000b800000 */
[----:B------:R-:W-:-:S09]  /*2950*/  UISETP.NE.AND UP0, UPT, UR4, 0x2c, UPT ;  /* 0x0000002c0400788c */ /* 0x000fd2000bf05270 */
[----:B------:R-:W-:Y:S05]  /*2960*/  BRA.U !UP0, `(.L_x_8663) ;  /* 0x0000000108447547 */ /* 0x000fea000b800000 */
.L_x_8635:
        /* <DEDUP_REMOVED lines=16> */
.L_x_8664:
[----:B------:R-:W-:Y:S05]  /*2a70*/  BRA `(.L_x_8636) ;  /* 0x00000000004c7947 */ /* 0x000fea0003800000 */
.L_x_8663:
        /* <DEDUP_REMOVED lines=15> */
.L_x_8662:
[----:B------:R-:W-:-:S05]  /*2b70*/  IMAD.MOV.U32 R5, RZ, RZ, RZ ;  /* 0x000000ffff057224 */ /* 0x000fca00078e00ff */
[----:B------:R0:W-:Y:S01]  /*2b80*/  STG.E.64 desc[UR36][R2.64], R4 ;  /* 0x0000000402007986 */ /* 0x0001e2000c101b24 */
[----:B------:R-:W-:Y:S05]  /*2b90*/  BRA `(.L_x_8636) ;  /* 0x0000000000047947 */ /* 0x000fea0003800000 */
.L_x_8661:
[----:B------:R3:W-:Y:S02]  /*2ba0*/  STG.E desc[UR36][R2.64], R4 ;  /* 0x0000000402007986 */ /* 0x0007e4000c101924 */
.L_x_8636:
[----:B------:R-:W-:Y:S05]  /*2bb0*/  BSYNC.RECONVERGENT B6 ;  /* 0x0000000000067941 */ /* 0x000fea0003800200 */
.L_x_8630:
[----:B------:R-:W-:-:S07]  /*2bc0*/  IADD3 R17, PT, PT, R17, 0x80, RZ ;  /* 0x0000008011117810 */ /* 0x000fce0007ffe0ff */
.L_x_8603:
[----:B------:R-:W-:Y:S05]  /*2bd0*/  BSYNC.RECONVERGENT B7 ;  /* 0x0000000000077941 */ /* 0x000fea0003800200 */
.L_x_8602:
[----:B------:R-:W5:Y:S01]  /*2be0*/  LDCU UR4, c[0x0][0x380] ;  /* 0x00007000ff0477ac */ /* 0x000f620008000800 */
[----:B------:R-:W-:Y:S01]  /*2bf0*/  BSSY.RECONVERGENT B7, `(.L_x_8665) ;  /* 0x00002ae000077945 */ /* 0x000fe20003800200 */
[----:B-----5:R-:W-:-:S13]  /*2c00*/  ISETP.GE.AND P0, PT, R17, UR4, PT ;  /* 0x0000000411007c0c */ /* 0x020fda000bf06270 */
[----:B------:R-:W-:Y:S05]  /*2c10*/  @P0 BRA `(.L_x_8666) ;  /* 0x0000002800ac0947 */ /* 0x000fea0003800000 */
[----:B------:R-:W5:Y:S01]  /*2c20*/  LDCU UR4, c[0x0][0x388] ;  /* 0x00007100ff0477ac */ /* 0x000f620008000800 */
[----:B01----:R-:W-:Y:S02]  /*2c30*/  IMAD.MOV.U32 R0, RZ, RZ, RZ ;  /* 0x000000ffff007224 */ /* 0x003fe400078e00ff */
        /* <DEDUP_REMOVED lines=8> */
[----:B--234-:R-:W-:-:S05]  /*2cc0*/  IMAD.HI.U32 R2, R17, UR4, R16 ;  /* 0x0000000411027c27 */ /* 0x01cfca000f8e0010 */
[----:B------:R-:W-:-:S05]  /*2cd0*/  SHF.R.U32.HI R3, RZ, UR5, R2 ;  /* 0x00000005ff037c19 */ /* 0x000fca0008011602 */
[----:B------:R-:W-:-:S04]  /*2ce0*/  IMAD.MOV R0, RZ, RZ, -R3 ;  /* 0x000000ffff007224 */ /* 0x000fc800078e0a03 */
        /* <DEDUP_REMOVED lines=290> */
.L_x_8667:
        /* <DEDUP_REMOVED lines=18> */
.L_x_8672:
[----:B------:R-:W2:Y:S02]  /*4030*/  LDG.E.U8 R2, desc[UR36][R2.64] ;  /* 0x0000002402027981 */ /* 0x000ea4000c1e1100 */
[----:B--2---:R-:W-:Y:S01]  /*4040*/  ISETP.NE.AND P0, PT, R2, RZ, PT ;  /* 0x000000ff0200720c */ /* 0x004fe20003f05270 */
[----:B------:R-:W-:-:S12]  /*4050*/  BRA `(.L_x_8674) ;  /* 0x0000000800407947 */ /* 0x000fd80003800000 */
.L_x_8671:
        /* <DEDUP_REMOVED lines=10> */
.L_x_8676:
[----:B------:R-:W2:Y:S02]  /*4100*/  LDG.E R2, desc[UR36][R2.64] ;  /* 0x0000002402027981 */ /* 0x000ea4000c1e1900 */
[----:B--2---:R-:W-:Y:S01]  /*4110*/  ISETP.NE.AND P0, PT, R2, RZ, PT ;  /* 0x000000ff0200720c */ /* 0x004fe20003f05270 */
[----:B------:R-:W-:-:S12]  /*4120*/  BRA `(.L_x_8674) ;  /* 0x00000008000c7947 */ /* 0x000fd80003800000 */
.L_x_8675:
[----:B------:R-:W2:Y:S02]  /*4130*/  LDG.E.U16 R2, desc[UR36][R2.64] ;  /* 0x0000002402027981 */ /* 0x000ea4000c1e1500 */
[----:B--2---:R-:W-:Y:S01]  /*4140*/  ISETP.NE.AND P0, PT, R2, RZ, PT ;  /* 0x000000ff0200720c */ /* 0x004fe20003f05270 */
[----:B------:R-:W-:-:S12]  /*4150*/  BRA `(.L_x_8674) ;  /* 0x0000000800007947 */ /* 0x000fd80003800000 */
.L_x_8670:
        /* <DEDUP_REMOVED lines=9> */
.L_x_8678:
[----:B------:R-:W2:Y:S02]  /*41f0*/  LDG.E.U16 R0, desc[UR36][R2.64] ;  /* 0x0000002402007981 */ /* 0x000ea4000c1e1500 */
[----:B--2---:R-:W-:-:S05]  /*4200*/  HADD2.F32 R0, -RZ, R0.H0_H0 ;  /* 0x20000000ff007230 */ /* 0x004fca0000004100 */
[----:B------:R-:W-:Y:S01]  /*4210*/  FSETP.NEU.FTZ.AND P0, PT, R0, RZ, PT ;  /* 0x000000ff0000720b */ /* 0x000fe20003f1d000 */
[----:B------:R-:W-:-:S12]  /*4220*/  BRA `(.L_x_8674) ;  /* 0x0000000400cc7947 */ /* 0x000fd80003800000 */
.L_x_8677:
        /* <DEDUP_REMOVED lines=11> */
.L_x_8680:
        /* <DEDUP_REMOVED lines=8> */
.L_x_8679:
[----:B------:R-:W2:Y:S02]  /*4360*/  LDG.E.64 R2, desc[UR36][R2.64] ;  /* 0x0000002402027981 */ /* 0x000ea4000c1e1b00 */
[----:B--2---:R1:W2:Y:S02]  /*4370*/  DSETP.NEU.AND P0, PT, R2, RZ, PT ;  /* 0x000000ff0200722a */ /* 0x0042a40003f0d000 */
[----:B--2---:R-:W-:Y:S05]  /*4380*/  BRA `(.L_x_8674) ;  /* 0x0000000400747947 */ /* 0x004fea0003800000 */
.L_x_8669:
        /* <DEDUP_REMOVED lines=11> */
.L_x_8683:
        /* <DEDUP_REMOVED lines=8> */
.L_x_8682:
        /* <DEDUP_REMOVED lines=9> */
.L_x_8685:
        /* <DEDUP_REMOVED lines=11> */
.L_x_8684:
[----:B------:R-:W2:Y:S02]  /*4600*/  LDG.E.U16 R0, desc[UR36][R2.64] ;  /* 0x0000002402007981 */ /* 0x000ea4000c1e1500 */
[----:B--2---:R-:W-:-:S04]  /*4610*/  SHF.L.U32 R0, R0, 0x10, RZ ;  /* 0x0000001000007819 */ /* 0x004fc800000006ff */
[----:B------:R-:W-:Y:S01]  /*4620*/  FSETP.NEU.FTZ.AND P0, PT, R0, RZ, PT ;  /* 0x000000ff0000720b */ /* 0x000fe20003f1d000 */
[----:B------:R-:W-:-:S12]  /*4630*/  BRA `(.L_x_8674) ;  /* 0x0000000000c87947 */ /* 0x000fd80003800000 */
.L_x_8681:
        /* <DEDUP_REMOVED lines=11> */
.L_x_8688:
[----:B------:R-:W2:Y:S02]  /*46f0*/  LDG.E.U8 R2, desc[UR36][R2.64] ;  /* 0x0000002402027981 */ /* 0x000ea4000c1e1100 */
[----:B--2---:R-:W-:Y:S01]  /*4700*/  ISETP.NE.AND P0, PT, R2, RZ, PT ;  /* 0x000000ff0200720c */ /* 0x004fe20003f05270 */
[----:B------:R-:W-:-:S12]  /*4710*/  BRA `(.L_x_8674) ;  /* 0x0000000000907947 */ /* 0x000fd80003800000 */
.L_x_8687:
[----:B------:R-:W2:Y:S02]  /*4720*/  LDG.E.U8 R2, desc[UR36][R2.64] ;  /* 0x0000002402027981 */ /* 0x000ea4000c1e1100 */
[----:B--2---:R-:W-:Y:S01]  /*4730*/  ISETP.NE.AND P0, PT, R2, RZ, PT ;  /* 0x000000ff0200720c */ /* 0x004fe20003f05270 */
[----:B------:R-:W-:-:S12]  /*4740*/  BRA `(.L_x_8674) ;  /* 0x0000000000847947 */ /* 0x000fd80003800000 */
.L_x_8686:
        /* <DEDUP_REMOVED lines=9> */
.L_x_8673:
        /* <DEDUP_REMOVED lines=10> */
[----:B-1----:R-:W-:Y:S01]  /*4880*/  IMAD.U32 R6, RZ, RZ, UR6 ;  /* 0x00000006ff067e24 */ /* 0x002fe2000f8e00ff */
[----:B------:R-:W-:Y:S01]  /*4890*/  MOV R7, UR7 ;  /* 0x0000000700077c02 */ /* 0x000fe20008000f00 */
[----:B---3--:R-:W-:Y:S01]  /*48a0*/  IMAD.U32 R10, RZ, RZ, UR8 ;  /* 0x00000008ff0a7e24 */ /* 0x008fe2000f8e00ff */
[----:B------:R-:W-:-:S07]  /*48b0*/  MOV R11, UR9 ;  /* 0x00000009000b7c02 */ /* 0x000fce0008000f00 */
[----:B------:R-:W-:-:S07]  /*48c0*/  LEPC R20, `(.L_x_8691) ;  /* 0x000000001014794e */ /* 0x000fce0000000000 */
[----:B--2---:R-:W-:Y:S05]  /*48d0*/  CALL.ABS.NOINC R2 ;  /* 0x0000000002007343 */ /* 0x004fea0003c00000 */
.L_x_8691:
[----:B------:R-:W-:Y:S01]  /*48e0*/  PLOP3.LUT P0, PT, PT, PT, PT, 0x8, 0x80 ;  /* 0x000000000080781c */ /* 0x000fe20003f0e170 */
[----:B------:R-:W-:-:S12]  /*48f0*/  BRA `(.L_x_8674) ;  /* 0x0000000000187947 */ /* 0x000fd80003800000 */
.L_x_8690:
[----:B------:R-:W2:Y:S02]  /*4900*/  LDG.E.64 R2, desc[UR36][R2.64] ;  /* 0x0000002402027981 */ /* 0x000ea4000c1e1b00 */
[----:B--2---:R-:W-:-:S04]  /*4910*/  ISETP.NE.U32.AND P0, PT, R2, RZ, PT ;  /* 0x000000ff0200720c */ /* 0x004fc80003f05070 */
[----:B------:R-:W-:Y:S01]  /*4920*/  ISETP.NE.AND.EX P0, PT, R3, RZ, PT, P0 ;  /* 0x000000ff0300720c */ /* 0x000fe20003f05300 */
[----:B------:R-:W-:-:S12]  /*4930*/  BRA `(.L_x_8674) ;  /* 0x0000000000087947 */ /* 0x000fd80003800000 */
.L_x_8689:
[----:B------:R-:W2:Y:S02]  /*4940*/  LDG.E R2, desc[UR36][R2.64] ;  /* 0x0000002402027981 */ /* 0x000ea4000c1e1900 */
[----:B--2---:R-:W-:-:S13]  /*4950*/  ISETP.NE.AND P0, PT, R2, RZ, PT ;  /* 0x000000ff0200720c */ /* 0x004fda0003f05270 */
.L_x_8674:
[----:B------:R-:W-:Y:S05]  /*4960*/  BSYNC.RECONVERGENT B6 ;  /* 0x0000000000067941 */ /* 0x000fea0003800200 */
.L_x_8668:
        /* <DEDUP_REMOVED lines=19> */
.L_x_8696:
[----:B------:R0:W-:Y:S01]  /*4aa0*/  STG.E.U8 desc[UR36][R2.64], R4 ;  /* 0x0000000402007986 */ /* 0x0001e2000c101124 */
[----:B------:R-:W-:Y:S05]  /*4ab0*/  BRA `(.L_x_8698) ;  /* 0x0000000800fc7947 */ /* 0x000fea0003800000 */
.L_x_8695:
        /* <DEDUP_REMOVED lines=9> */
.L_x_8700:
[----:B------:R0:W-:Y:S01]  /*4b50*/  STG.E desc[UR36][R2.64], R4 ;  /* 0x0000000402007986 */ /* 0x0001e2000c101924 */
[----:B------:R-:W-:Y:S05]  /*4b60*/  BRA `(.L_x_8698) ;  /* 0x0000000800d07947 */ /* 0x000fea0003800000 */
.L_x_8699:
[----:B------:R0:W-:Y:S01]  /*4b70*/  STG.E.U16 desc[UR36][R2.64], R4 ;  /* 0x0000000402007986 */ /* 0x0001e2000c101524 */
[----:B------:R-:W-:Y:S05]  /*4b80*/  BRA `(.L_x_8698) ;  /* 0x0000000800c87947 */ /* 0x000fea0003800000 */
.L_x_8694:
        /* <DEDUP_REMOVED lines=9> */
.L_x_8702:
[----:B------:R-:W-:-:S04]  /*4c20*/  I2FP.F32.U32 R0, R4 ;  /* 0x0000000400007245 */ /* 0x000fc80000201000 */
[----:B------:R-:W-:-:S05]  /*4c30*/  F2FP.F16.F32.PACK_AB R0, RZ, R0 ;  /* 0x00000000ff00723e */ /* 0x000fca00000000ff */
[----:B------:R3:W-:Y:S01]  /*4c40*/  STG.E.U16 desc[UR36][R2.64], R0 ;  /* 0x0000000002007986 */ /* 0x0007e2000c101524 */
[----:B------:R-:W-:Y:S05]  /*4c50*/  BRA `(.L_x_8698) ;  /* 0x0000000800947947 */ /* 0x000fea0003800000 */
.L_x_8701:
        /* <DEDUP_REMOVED lines=10> */
.L_x_8704:
[----:B------:R-:W-:-:S04]  /*4d00*/  I2FP.F32.U32 R4, R4 ;  /* 0x0000000400047245 */ /* 0x000fc80000201000 */
[----:B------:R-:W-:-:S04]  /*4d10*/  F2FP.F16.F32.PACK_AB R5, RZ, R4 ;  /* 0x00000004ff05723e */ /* 0x000fc800000000ff */
[----:B------:R-:W-:-:S05]  /*4d20*/  PRMT R5, R5, 0x5410, RZ ;  /* 0x0000541005057816 */ /* 0x000fca00000000ff */
[----:B------:R0:W-:Y:S01]  /*4d30*/  STG.E desc[UR36][R2.64], R5 ;  /* 0x0000000502007986 */ /* 0x0001e2000c101924 */
[----:B------:R-:W-:Y:S05]  /*4d40*/  BRA `(.L_x_8698) ;  /* 0x0000000800587947 */ /* 0x000fea0003800000 */
.L_x_8703:
[----:B------:R-:W0:Y:S02]  /*4d50*/  I2F.F64.U32 R4, R4 ;  /* 0x0000000400047312 */ /* 0x000e240000201800 */
[----:B0-----:R2:W-:Y:S01]  /*4d60*/  STG.E.64 desc[UR36][R2.64], R4 ;  /* 0x0000000402007986 */ /* 0x0015e2000c101b24 */
[----:B------:R-:W-:Y:S05]  /*4d70*/  BRA `(.L_x_8698) ;  /* 0x00000008004c7947 */ /* 0x000fea0003800000 */
.L_x_8693:
        /* <DEDUP_REMOVED lines=12> */
.L_x_8708:
        /* <DEDUP_REMOVED lines=17> */
.L_x_8710:
[----:B------:R-:W-:Y:S05]  /*4f50*/  BSYNC.RECONVERGENT B0 ;  /* 0x0000000000007941 */ /* 0x000fea0003800200 */
.L_x_8709:
[----:B------:R0:W-:Y:S01]  /*4f60*/  STG.E.U8 desc[UR36][R2.64], R0 ;  /* 0x0000000002007986 */ /* 0x0001e2000c101124 */
[----:B------:R-:W-:Y:S05]  /*4f70*/  BRA `(.L_x_8698) ;  /* 0x0000000400cc7947 */ /* 0x000fea0003800000 */
.L_x_8707:
        /* <DEDUP_REMOVED lines=17> */
.L_x_8712:
[----:B------:R-:W-:Y:S05]  /*5090*/  BSYNC.RECONVERGENT B0 ;  /* 0x0000000000007941 */ /* 0x000fea0003800200 */
.L_x_8711:
[----:B------:R0:W-:Y:S01]  /*50a0*/  STG.E.U8 desc[UR36][R2.64], R0 ;  /* 0x0000000002007986 */ /* 0x0001e2000c101124 */
[----:B------:R-:W-:Y:S05]  /*50b0*/  BRA `(.L_x_8698) ;  /* 0x00000004007c7947 */ /* 0x000fea0003800000 */
.L_x_8706:
        /* <DEDUP_REMOVED lines=21> */
.L_x_8714:
[----:B------:R-:W-:-:S05]  /*5210*/  IMAD.MOV.U32 R5, RZ, RZ, RZ ;  /* 0x000000ffff057224 */ /* 0x000fca00078e00ff */
[----:B------:R0:W-:Y:S01]  /*5220*/  STG.E.64 desc[UR36][R2.64], R4 ;  /* 0x0000000402007986 */ /* 0x0001e2000c101b24 */
[----:B------:R-:W-:Y:S05]  /*5230*/  BRA `(.L_x_8698) ;  /* 0x00000004001c7947 */ /* 0x000fea0003800000 */
.L_x_8713:
[----:B------:R0:W-:Y:S01]  /*5240*/  STG.E desc[UR36][R2.64], R4 ;  /* 0x0000000402007986 */ /* 0x0001e2000c101924 */
[----:B------:R-:W-:Y:S05]  /*5250*/  BRA `(.L_x_8698) ;  /* 0x0000000400147947 */ /* 0x000fea0003800000 */
.L_x_8705:
        /* <DEDUP_REMOVED lines=8> */
.L_x_8716:
[----:B------:R-:W-:Y:S01]  /*52e0*/  CS2R R6, SRZ ;  /* 0x0000000000067805 */ /* 0x000fe2000001ff00 */
[----:B------:R-:W0:Y:S04]  /*52f0*/  I2F.F64.U32 R4, R4 ;  /* 0x0000000400047312 */ /* 0x000e280000201800 */
[----:B0-----:R0:W-:Y:S01]  /*5300*/  STG.E.128 desc[UR36][R2.64], R4 ;  /* 0x0000000402007986 */ /* 0x0011e2000c101d24 */
[----:B------:R-:W-:Y:S05]  /*5310*/  BRA `(.L_x_8698) ;  /* 0x0000000000e47947 */ /* 0x000fea0003800000 */
.L_x_8715:
[----:B------:R-:W-:-:S09]  /*5320*/  UISETP.NE.AND UP0, UPT, UR4, 0xf, UPT ;  /* 0x0000000f0400788c */ /* 0x000fd2000bf05270 */
[----:B------:R-:W-:Y:S05]  /*5330*/  BRA.U !UP0, `(.L_x_8717) ;  /* 0x0000000108d07547 */ /* 0x000fea000b800000 */
[----:B------:R-:W-:-:S09]  /*5340*/  UISETP.NE.AND UP0, UPT, UR4, 0x17, UPT ;  /* 0x000000170400788c */ /* 0x000fd2000bf05270 */
[----:B------:R-:W-:Y:S05]  /*5350*/  BRA.U !UP0, `(.L_x_8718) ;  /* 0x0000000108847547 */ /* 0x000fea000b800000 */
[----:B------:R-:W-:-:S09]  /*5360*/  UISETP.NE.AND UP0, UPT, UR4, 0x18, UPT ;  /* 0x000000180400788c */ /* 0x000fd2000bf05270 */
[----:B------:R-:W-:Y:S05]  /*5370*/  BRA.U !UP0, `(.L_x_8719) ;  /* 0x0000000108447547 */ /* 0x000fea000b800000 */
.L_x_8697:
        /* <DEDUP_REMOVED lines=16> */
.L_x_8720:
[----:B------:R-:W-:Y:S05]  /*5480*/  BRA `(.L_x_8698) ;  /* 0x0000000000887947 */ /* 0x000fea0003800000 */
.L_x_8719:
        /* <DEDUP_REMOVED lines=11> */
.L_x_8722:
[----:B------:R-:W-:Y:S05]  /*5540*/  BSYNC.RECONVERGENT B0 ;  /* 0x0000000000007941 */ /* 0x000fea0003800200 */
.L_x_8721:
[----:B------:R0:W-:Y:S01]  /*5550*/  STG.E.U8 desc[UR36][R2.64], R5 ;  /* 0x0000000502007986 */ /* 0x0001e2000c101124 */
[----:B------:R-:W-:Y:S05]  /*5560*/  BRA `(.L_x_8698) ;  /* 0x0000000000507947 */ /* 0x000fea0003800000 */
.L_x_8718:
        /* <DEDUP_REMOVED lines=12> */
.L_x_8723:
[----:B------:R-:W-:Y:S01]  /*5630*/  HFMA2 R5, -RZ, RZ, 0, 7.569789886474609375e-06 ;  /* 0x0000007fff057431 */ /* 0x000fe200000001ff */
[----:B------:R-:W-:-:S04]  /*5640*/  ISETP.GT.U32.AND P0, PT, R7, 0x7f800000, PT ;  /* 0x7f8000000700780c */ /* 0x000fc80003f04070 */
[----:B------:R-:W-:-:S05]  /*5650*/  SEL R5, R5, 0x7c, P0 ;  /* 0x0000007c05057807 */ /* 0x000fca0000000000 */
[----:B------:R0:W-:Y:S01]  /*5660*/  STG.E.U8 desc[UR36][R2.64], R5 ;  /* 0x0000000502007986 */ /* 0x0001e2000c101124 */
[----:B------:R-:W-:Y:S05]  /*5670*/  BRA `(.L_x_8698) ;  /* 0x00000000000c7947 */ /* 0x000fea0003800000 */
.L_x_8717:
[----:B------:R-:W-:-:S04]  /*5680*/  I2FP.F32.U32 R0, R4 ;  /* 0x0000000400007245 */ /* 0x000fc80000201000 */
[----:B------:R-:W-:-:S05]  /*5690*/  F2FP.BF16.F32.PACK_AB R0, RZ, R0 ;  /* 0x00000000ff00723e */ /* 0x000fca00000010ff */
[----:B------:R0:W-:Y:S02]  /*56a0*/  STG.E.U16 desc[UR36][R2.64], R0 ;  /* 0x0000000002007986 */ /* 0x0001e4000c101524 */
.L_x_8698:
[----:B------:R-:W-:Y:S05]  /*56b0*/  BSYNC.RECONVERGENT B6 ;  /* 0x0000000000067941 */ /* 0x000fea0003800200 */
.L_x_8692:
[----:B------:R-:W-:-:S07]  /*56c0*/  VIADD R17, R17, 0x80 ;  /* 0x0000008011117836 */ /* 0x000fce0000000000 */
.L_x_8666:
[----:B------:R-:W-:Y:S05]  /*56d0*/  BSYNC.RECONVERGENT B7 ;  /* 0x0000000000077941 */ /* 0x000fea0003800200 */
.L_x_8665:
        /* <DEDUP_REMOVED lines=307> */
.L_x_8726:
        /* <DEDUP_REMOVED lines=18> */
.L_x_8731:
[----:B------:R-:W2:Y:S02]  /*6b30*/  LDG.E.U8 R2, desc[UR36][R2.64] ;  /* 0x0000002402027981 */ /* 0x000ea4000c1e1100 */
[----:B--2---:R-:W-:Y:S01]  /*6b40*/  ISETP.NE.AND P0, PT, R2, RZ, PT ;  /* 0x000000ff0200720c */ /* 0x004fe20003f05270 */
[----:B------:R-:W-:-:S12]  /*6b50*/  BRA `(.L_x_8733) ;  /* 0x0000000800407947 */ /* 0x000fd80003800000 */
.L_x_8730:
        /* <DEDUP_REMOVED lines=10> */
.L_x_8735:
[----:B------:R-:W2:Y:S02]  /*6c00*/  LDG.E R2, desc[UR36][R2.64] ;  /* 0x0000002402027981 */ /* 0x000ea4000c1e1900 */
[----:B--2---:R-:W-:Y:S01]  /*6c10*/  ISETP.NE.AND P0, PT, R2, RZ, PT ;  /* 0x000000ff0200720c */ /* 0x004fe20003f05270 */
[----:B------:R-:W-:-:S12]  /*6c20*/  BRA `(.L_x_8733) ;  /* 0x00000008000c7947 */ /* 0x000fd80003800000 */
.L_x_8734:
[----:B------:R-:W2:Y:S02]  /*6c30*/  LDG.E.U16 R2, desc[UR36][R2.64] ;  /* 0x0000002402027981 */ /* 0x000ea4000c1e1500 */
[----:B--2---:R-:W-:Y:S01]  /*6c40*/  ISETP.NE.AND P0, PT, R2, RZ, PT ;  /* 0x000000ff0200720c */ /* 0x004fe20003f05270 */
[----:B------:R-:W-:-:S12]  /*6c50*/  BRA `(.L_x_8733) ;  /* 0x0000000800007947 */ /* 0x000fd80003800000 */
.L_x_8729:
        /* <DEDUP_REMOVED lines=9> */
.L_x_8737:
[----:B------:R-:W2:Y:S02]  /*6cf0*/  LDG.E.U16 R0, desc[UR36][R2.64] ;  /* 0x0000002402007981 */ /* 0x000ea4000c1e1500 */
[----:B--2---:R-:W-:-:S05]  /*6d00*/  HADD2.F32 R0, -RZ, R0.H0_H0 ;  /* 0x20000000ff007230 */ /* 0x004fca0000004100 */
[----:B------:R-:W-:Y:S01]  /*6d10*/  FSETP.NEU.FTZ.AND P0, PT, R0, RZ, PT ;  /* 0x000000ff0000720b */ /* 0x000fe20003f1d000 */
[----:B------:R-:W-:-:S12]  /*6d20*/  BRA `(.L_x_8733) ;  /* 0x0000000400cc7947 */ /* 0x000fd80003800000 */
.L_x_8736:
        /* <DEDUP_REMOVED lines=11> */
.L_x_8739:
        /* <DEDUP_REMOVED lines=8> */
.L_x_8738:
[----:B------:R-:W2:Y:S02]  /*6e60*/  LDG.E.64 R2, desc[UR36][R2.64] ;  /* 0x0000002402027981 */ /* 0x000ea4000c1e1b00 */
[----:B--2---:R1:W2:Y:S02]  /*6e70*/  DSETP.NEU.AND P0, PT, R2, RZ, PT ;  /* 0x000000ff0200722a */ /* 0x0042a40003f0d000 */
[----:B--2---:R-:W-:Y:S05]  /*6e80*/  BRA `(.L_x_8733) ;  /* 0x0000000400747947 */ /* 0x004fea0003800000 */
.L_x_8728:
        /* <DEDUP_REMOVED lines=11> */
.L_x_8742:
        /* <DEDUP_REMOVED lines=8> */
.L_x_8741:
        /* <DEDUP_REMOVED lines=9> */
.L_x_8744:
        /* <DEDUP_REMOVED lines=11> */
.L_x_8743:
[----:B------:R-:W2:Y:S02]  /*7100*/  LDG.E.U16 R0, desc[UR36][R2.64] ;  /* 0x0000002402007981 */ /* 0x000ea4000c1e1500 */
[----:B--2---:R-:W-:-:S05]  /*7110*/  IMAD.U32 R0, R0, 0x10000, RZ ;  /* 0x0001000000007824 */ /* 0x004fca00078e00ff */
[----:B------:R-:W-:Y:S01]  /*7120*/  FSETP.NEU.FTZ.AND P0, PT, R0, RZ, PT ;  /* 0x000000ff0000720b */ /* 0x000fe20003f1d000 */
[----:B------:R-:W-:-:S12]  /*7130*/  BRA `(.L_x_8733) ;  /* 0x0000000000c87947 */ /* 0x000fd80003800000 */
.L_x_8740:
        /* <DEDUP_REMOVED lines=11> */
.L_x_8747:
[----:B------:R-:W2:Y:S02]  /*71f0*/  LDG.E.U8 R2, desc[UR36][R2.64] ;  /* 0x0000002402027981 */ /* 0x000ea4000c1e1100 */
[----:B--2---:R-:W-:Y:S01]  /*7200*/  ISETP.NE.AND P0, PT, R2, RZ, PT ;  /* 0x000000ff0200720c */ /* 0x004fe20003f05270 */
[----:B------:R-:W-:-:S12]  /*7210*/  BRA `(.L_x_8733) ;  /* 0x0000000000907947 */ /* 0x000fd80003800000 */
.L_x_8746:
[----:B------:R-:W2:Y:S02]  /*7220*/  LDG.E.U8 R2, desc[UR36][R2.64] ;  /* 0x0000002402027981 */ /* 0x000ea4000c1e1100 */
[----:B--2---:R-:W-:Y:S01]  /*7230*/  ISETP.NE.AND P0, PT, R2, RZ, PT ;  /* 0x000000ff0200720c */ /* 0x004fe20003f05270 */
[----:B------:R-:W-:-:S12]  /*7240*/  BRA `(.L_x_8733) ;  /* 0x0000000000847947 */ /* 0x000fd80003800000 */
.L_x_8745:
        /* <DEDUP_REMOVED lines=9> */
.L_x_8732:
        /* <DEDUP_REMOVED lines=16> */
.L_x_8750:
[----:B------:R-:W-:Y:S01]  /*73e0*/  PLOP3.LUT P0, PT, PT, PT, PT, 0x8, 0x80 ;  /* 0x000000000080781c */ /* 0x000fe20003f0e170 */
[----:B------:R-:W-:-:S12]  /*73f0*/  BRA `(.L_x_8733) ;  /* 0x0000000000187947 */ /* 0x000fd80003800000 */
.L_x_8749:
[----:B------:R-:W2:Y:S02]  /*7400*/  LDG.E.64 R2, desc[UR36][R2.64] ;  /* 0x0000002402027981 */ /* 0x000ea4000c1e1b00 */
[----:B--2---:R-:W-:-:S04]  /*7410*/  ISETP.NE.U32.AND P0, PT, R2, RZ, PT ;  /* 0x000000ff0200720c */ /* 0x004fc80003f05070 */
[----:B------:R-:W-:Y:S01]  /*7420*/  ISETP.NE.AND.EX P0, PT, R3, RZ, PT, P0 ;  /* 0x000000ff0300720c */ /* 0x000fe20003f05300 */
[----:B------:R-:W-:-:S12]  /*7430*/  BRA `(.L_x_8733) ;  /* 0x0000000000087947 */ /* 0x000fd80003800000 */
.L_x_8748:
[----:B------:R-:W2:Y:S02]  /*7440*/  LDG.E R2, desc[UR36][R2.64] ;  /* 0x0000002402027981 */ /* 0x000ea4000c1e1900 */
[----:B--2---:R-:W-:-:S13]  /*7450*/  ISETP.NE.AND P0, PT, R2, RZ, PT ;  /* 0x000000ff0200720c */ /* 0x004fda0003f05270 */
.L_x_8733:
[----:B------:R-:W-:Y:S05]  /*7460*/  BSYNC.RECONVERGENT B6 ;  /* 0x0000000000067941 */ /* 0x000fea0003800200 */
.L_x_8727:
[----:B------:R-:W1:Y:S01]  /*7470*/  LDCU.64 UR6, c[0x0][0x580] ;  /* 0x0000b000ff0677ac */ /* 0x000e620008000a00 */
[----:B------:R-:W-:Y:S01]  /*7480*/  ISETP.NE.OR P0, PT, RZ, UR43, P0 ;  /* 0x0000002bff007c0c */ /* 0x000fe20008705670 */
[----:B------:R-:W-:Y:S01]  /*7490*/  BSSY.RECONVERGENT B6, `(.L_x_8751) ;  /* 0x00000d2000067945 */ /* 0x000fe20003800200 */
[----:B------:R-:W-:Y:S02]  /*74a0*/  UPRMT UR4, UR40, 0x9910, URZ ;  /* 0x0000991028047896 */ /* 0x000fe400080000ff */
[----:B0-----:R-:W-:Y:S02]  /*74b0*/  SEL R4, RZ, 0x1, !P0 ;  /* 0x00000001ff047807 */ /* 0x001fe40004000000 */
        /* <DEDUP_REMOVED lines=14> */
.L_x_8755:
[----:B------:R0:W-:Y:S01]  /*75a0*/  STG.E.U8 desc[UR36][R2.64], R4 ;  /* 0x0000000402007986 */ /* 0x0001e2000c101124 */
[----:B------:R-:W-:Y:S05]  /*75b0*/  BRA `(.L_x_8757) ;  /* 0x0000000800fc7947 */ /* 0x000fea0003800000 */
.L_x_8754:
        /* <DEDUP_REMOVED lines=9> */
.L_x_8759:
[----:B------:R0:W-:Y:S01]  /*7650*/  STG.E desc[UR36][R2.64], R4 ;  /* 0x0000000402007986 */ /* 0x0001e2000c101924 */
[----:B------:R-:W-:Y:S05]  /*7660*/  BRA `(.L_x_8757) ;  /* 0x0000000800d07947 */ /* 0x000fea0003800000 */
.L_x_8758:
[----:B------:R0:W-:Y:S01]  /*7670*/  STG.E.U16 desc[UR36][R2.64], R4 ;  /* 0x0000000402007986 */ /* 0x0001e2000c101524 */
[----:B------:R-:W-:Y:S05]  /*7680*/  BRA `(.L_x_8757) ;  /* 0x0000000800c87947 */ /* 0x000fea0003800000 */
.L_x_8753:
        /* <DEDUP_REMOVED lines=9> */
.L_x_8761:
[----:B------:R-:W-:-:S04]  /*7720*/  I2FP.F32.U32 R0, R4 ;  /* 0x0000000400007245 */ /* 0x000fc80000201000 */
[----:B------:R-:W-:-:S05]  /*7730*/  F2FP.F16.F32.PACK_AB R0, RZ, R0 ;  /* 0x00000000ff00723e */ /* 0x000fca00000000ff */
[----:B------:R0:W-:Y:S01]  /*7740*/  STG.E.U16 desc[UR36][R2.64], R0 ;  /* 0x0000000002007986 */ /* 0x0001e2000c101524 */
[----:B------:R-:W-:Y:S05]  /*7750*/  BRA `(.L_x_8757) ;  /* 0x0000000800947947 */ /* 0x000fea0003800000 */
.L_x_8760:
        /* <DEDUP_REMOVED lines=10> */
.L_x_8763:
[----:B------:R-:W-:-:S04]  /*7800*/  I2FP.F32.U32 R4, R4 ;  /* 0x0000000400047245 */ /* 0x000fc80000201000 */
[----:B------:R-:W-:-:S04]  /*7810*/  F2FP.F16.F32.PACK_AB R5, RZ, R4 ;  /* 0x00000004ff05723e */ /* 0x000fc800000000ff */
[----:B------:R-:W-:-:S05]  /*7820*/  PRMT R5, R5, 0x5410, RZ ;  /* 0x0000541005057816 */ /* 0x000fca00000000ff */
[----:B------:R0:W-:Y:S01]  /*7830*/  STG.E desc[UR36][R2.64], R5 ;  /* 0x0000000502007986 */ /* 0x0001e2000c101924 */
[----:B------:R-:W-:Y:S05]  /*7840*/  BRA `(.L_x_8757) ;  /* 0x0000000800587947 */ /* 0x000fea0003800000 */
.L_x_8762:
[----:B------:R-:W0:Y:S02]  /*7850*/  I2F.F64.U32 R4, R4 ;  /* 0x0000000400047312 */ /* 0x000e240000201800 */
[----:B0-----:R0:W-:Y:S01]  /*7860*/  STG.E.64 desc[UR36][R2.64], R4 ;  /* 0x0000000402007986 */ /* 0x0011e2000c101b24 */
[----:B------:R-:W-:Y:S05]  /*7870*/  BRA `(.L_x_8757) ;  /* 0x00000008004c7947 */ /* 0x000fea0003800000 */
.L_x_8752:
        /* <DEDUP_REMOVED lines=12> */
.L_x_8767:
        /* <DEDUP_REMOVED lines=17> */
.L_x_8769:
[----:B------:R-:W-:Y:S05]  /*7a50*/  BSYNC.RECONVERGENT B0 ;  /* 0x0000000000007941 */ /* 0x000fea0003800200 */
.L_x_8768:
[----:B------:R0:W-:Y:S01]  /*7a60*/  STG.E.U8 desc[UR36][R2.64], R0 ;  /* 0x0000000002007986 */ /* 0x0001e2000c101124 */
[----:B------:R-:W-:Y:S05]  /*7a70*/  BRA `(.L_x_8757) ;  /* 0x0000000400cc7947 */ /* 0x000fea0003800000 */
.L_x_8766:
        /* <DEDUP_REMOVED lines=17> */
.L_x_8771:
[----:B------:R-:W-:Y:S05]  /*7b90*/  BSYNC.RECONVERGENT B0 ;  /* 0x0000000000007941 */ /* 0x000fea0003800200 */
.L_x_8770:
[----:B------:R0:W-:Y:S01]  /*7ba0*/  STG.E.U8 desc[UR36][R2.64], R0 ;  /* 0x0000000002007986 */ /* 0x0001e2000c101124 */
[----:B------:R-:W-:Y:S05]  /*7bb0*/  BRA `(.L_x_8757) ;  /* 0x00000004007c7947 */ /* 0x000fea0003800000 */
.L_x_8765:
        /* <DEDUP_REMOVED lines=21> */
.L_x_8773:
[----:B------:R-:W-:-:S05]  /*7d10*/  MOV R5, RZ ;  /* 0x000000ff00057202 */ /* 0x000fca0000000f00 */
[----:B------:R0:W-:Y:S01]  /*7d20*/  STG.E.64 desc[UR36][R2.64], R4 ;  /* 0x0000000402007986 */ /* 0x0001e2000c101b24 */
[----:B------:R-:W-:Y:S05]  /*7d30*/  BRA `(.L_x_8757) ;  /* 0x00000004001c7947 */ /* 0x000fea0003800000 */
.L_x_8772:
[----:B------:R0:W-:Y:S01]  /*7d40*/  STG.E desc[UR36][R2.64], R4 ;  /* 0x0000000402007986 */ /* 0x0001e2000c101924 */
[----:B------:R-:W-:Y:S05]  /*7d50*/  BRA `(.L_x_8757) ;  /* 0x0000000400147947 */ /* 0x000fea0003800000 */
.L_x_8764:
        /* <DEDUP_REMOVED lines=8> */
.L_x_8775:
[----:B------:R-:W-:Y:S01]  /*7de0*/  CS2R R6, SRZ ;  /* 0x0000000000067805 */ /* 0x000fe2000001ff00 */
[----:B------:R-:W0:Y:S04]  /*7df0*/  I2F.F64.U32 R4, R4 ;  /* 0x0000000400047312 */ /* 0x000e280000201800 */
[----:B0-----:R0:W-:Y:S01]  /*7e00*/  STG.E.128 desc[UR36][R2.64], R4 ;  /* 0x0000000402007986 */ /* 0x0011e2000c101d24 */
[----:B------:R-:W-:Y:S05]  /*7e10*/  BRA `(.L_x_8757) ;  /* 0x0000000000e47947 */ /* 0x000fea0003800000 */
.L_x_8774:
[----:B------:R-:W-:-:S09]  /*7e20*/  UISETP.NE.AND UP0, UPT, UR4, 0xf, UPT ;  /* 0x0000000f0400788c */ /* 0x000fd2000bf05270 */
[----:B------:R-:W-:Y:S05]  /*7e30*/  BRA.U !UP0, `(.L_x_8776) ;  /* 0x0000000108d07547 */ /* 0x000fea000b800000 */
[----:B------:R-:W-:-:S09]  /*7e40*/  UISETP.NE.AND UP0, UPT, UR4, 0x17, UPT ;  /* 0x000000170400788c */ /* 0x000fd2000bf05270 */
[----:B------:R-:W-:Y:S05]  /*7e50*/  BRA.U !UP0, `(.L_x_8777) ;  /* 0x0000000108847547 */ /* 0x000fea000b800000 */
[----:B------:R-:W-:-:S09]  /*7e60*/  UISETP.NE.AND UP0, UPT, UR4, 0x18, UPT ;  /* 0x000000180400788c */ /* 0x000fd2000bf05270 */
[----:B------:R-:W-:Y:S05]  /*7e70*/  BRA.U !UP0, `(.L_x_8778) ;  /* 0x0000000108447547 */ /* 0x000fea000b800000 */
.L_x_8756:
        /* <DEDUP_REMOVED lines=16> */
.L_x_8779:
[----:B------:R-:W-:Y:S05]  /*7f80*/  BRA `(.L_x_8757) ;  /* 0x0000000000887947 */ /* 0x000fea0003800000 */
.L_x_8778:
        /* <DEDUP_REMOVED lines=11> */
.L_x_8781:
[----:B------:R-:W-:Y:S05]  /*8040*/  BSYNC.RECONVERGENT B0 ;  /* 0x0000000000007941 */ /* 0x000fea0003800200 */
.L_x_8780:
[----:B------:R3:W-:Y:S01]  /*8050*/  STG.E.U8 desc[UR36][R2.64], R5 ;  /* 0x0000000502007986 */ /* 0x0007e2000c101124 */
[----:B------:R-:W-:Y:S05]  /*8060*/  BRA `(.L_x_8757) ;  /* 0x0000000000507947 */ /* 0x000fea0003800000 */
.L_x_8777:
        /* <DEDUP_REMOVED lines=12> */
.L_x_8782:
[----:B------:R-:W-:Y:S01]  /*8130*/  IMAD.MOV.U32 R5, RZ, RZ, 0x7f ;  /* 0x0000007fff057424 */ /* 0x000fe200078e00ff */
[----:B------:R-:W-:-:S04]  /*8140*/  ISETP.GT.U32.AND P0, PT, R7, 0x7f800000, PT ;  /* 0x7f8000000700780c */ /* 0x000fc80003f04070 */
[----:B------:R-:W-:-:S05]  /*8150*/  SEL R5, R5, 0x7c, P0 ;  /* 0x0000007c05057807 */ /* 0x000fca0000000000 */
[----:B------:R1:W-:Y:S01]  /*8160*/  STG.E.U8 desc[UR36][R2.64], R5 ;  /* 0x0000000502007986 */ /* 0x0003e2000c101124 */
[----:B------:R-:W-:Y:S05]  /*8170*/  BRA `(.L_x_8757) ;  /* 0x00000000000c7947 */ /* 0x000fea0003800000 */
.L_x_8776:
[----:B------:R-:W-:-:S04]  /*8180*/  I2FP.F32.U32 R0, R4 ;  /* 0x0000000400007245 */ /* 0x000fc80000201000 */
[----:B------:R-:W-:-:S05]  /*8190*/  F2FP.BF16.F32.PACK_AB R0, RZ, R0 ;  /* 0x00000000ff00723e */ /* 0x000fca00000010ff */
[----:B------:R0:W-:Y:S02]  /*81a0*/  STG.E.U16 desc[UR36][R2.64], R0 ;  /* 0x0000000002007986 */ /* 0x0001e4000c101524 */
.L_x_8757:
[----:B------:R-:W-:Y:S05]  /*81b0*/  BSYNC.RECONVERGENT B6 ;  /* 0x0000000000067941 */ /* 0x000fea0003800200 */
.L_x_8751:
[----:B------:R-:W-:-:S07]  /*81c0*/  IADD3 R17, PT, PT, R17, 0x80, RZ ;  /* 0x0000008011117810 */ /* 0x000fce0007ffe0ff */
.L_x_8725:
[----:B------:R-:W-:Y:S05]  /*81d0*/  BSYNC.RECONVERGENT B7 ;  /* 0x0000000000077941 */ /* 0x000fea0003800200 */
.L_x_8724:
        /* <DEDUP_REMOVED lines=306> */
.L_x_8783:
        /* <DEDUP_REMOVED lines=20> */
.L_x_8788:
[----:B------:R-:W2:Y:S02]  /*9640*/  LDG.E.U8 R2, desc[UR36][R2.64] ;  /* 0x0000002402027981 */ /* 0x000ea4000c1e1100 */
[----:B--2---:R-:W-:Y:S01]  /*9650*/  ISETP.NE.AND P0, PT, R2, RZ, PT ;  /* 0x000000ff0200720c */ /* 0x004fe20003f05270 */
[----:B------:R-:W-:-:S12]  /*9660*/  BRA `(.L_x_8790) ;  /* 0x0000000800407947 */ /* 0x000fd80003800000 */
.L_x_8787:
        /* <DEDUP_REMOVED lines=10> */
.L_x_8792:
[----:B------:R-:W2:Y:S02]  /*9710*/  LDG.E R2, desc[UR36][R2.64] ;  /* 0x0000002402027981 */ /* 0x000ea4000c1e1900 */
[----:B--2---:R-:W-:Y:S01]  /*9720*/  ISETP.NE.AND P0, PT, R2, RZ, PT ;  /* 0x000000ff0200720c */ /* 0x004fe20003f05270 */
[----:B------:R-:W-:-:S12]  /*9730*/  BRA `(.L_x_8790) ;  /* 0x00000008000c7947 */ /* 0x000fd80003800000 */
.L_x_8791:
[----:B------:R-:W2:Y:S02]  /*9740*/  LDG.E.U16 R2, desc[UR36][R2.64] ;  /* 0x0000002402027981 */ /* 0x000ea4000c1e1500 */
[----:B--2---:R-:W-:Y:S01]  /*9750*/  ISETP.NE.AND P0, PT, R2, RZ, PT ;  /* 0x000000ff0200720c */ /* 0x004fe20003f05270 */
[----:B------:R-:W-:-:S12]  /*9760*/  BRA `(.L_x_8790) ;  /* 0x0000000800007947 */ /* 0x000fd80003800000 */
.L_x_8786:
        /* <DEDUP_REMOVED lines=9> */
.L_x_8794:
[----:B------:R-:W2:Y:S02]  /*9800*/  LDG.E.U16 R0, desc[UR36][R2.64] ;  /* 0x0000002402007981 */ /* 0x000ea4000c1e1500 */
[----:B--2---:R-:W-:-:S05]  /*9810*/  HADD2.F32 R0, -RZ, R0.H0_H0 ;  /* 0x20000000ff007230 */ /* 0x004fca0000004100 */
[----:B------:R-:W-:Y:S01]  /*9820*/  FSETP.NEU.FTZ.AND P0, PT, R0, RZ, PT ;  /* 0x000000ff0000720b */ /* 0x000fe20003f1d000 */
[----:B------:R-:W-:-:S12]  /*9830*/  BRA `(.L_x_8790) ;  /* 0x0000000400cc7947 */ /* 0x000fd80003800000 */
.L_x_8793:
        /* <DEDUP_REMOVED lines=11> */
.L_x_8796:
        /* <DEDUP_REMOVED lines=8> */
.L_x_8795:
[----:B------:R-:W2:Y:S02]  /*9970*/  LDG.E.64 R2, desc[UR36][R2.64] ;  /* 0x0000002402027981 */ /* 0x000ea4000c1e1b00 */
[----:B--2---:R1:W2:Y:S02]  /*9980*/  DSETP.NEU.AND P0, PT, R2, RZ, PT ;  /* 0x000000ff0200722a */ /* 0x0042a40003f0d000 */
[----:B--2---:R-:W-:Y:S05]  /*9990*/  BRA `(.L_x_8790) ;  /* 0x0000000400747947 */ /* 0x004fea0003800000 */
.L_x_8785:
        /* <DEDUP_REMOVED lines=11> */
.L_x_8799:
        /* <DEDUP_REMOVED lines=8> */
.L_x_8798:
        /* <DEDUP_REMOVED lines=9> */
.L_x_8801:
        /* <DEDUP_REMOVED lines=11> */
.L_x_8800:
[----:B------:R-:W2:Y:S02]  /*9c10*/  LDG.E.U16 R0, desc[UR36][R2.64] ;  /* 0x0000002402007981 */ /* 0x000ea4000c1e1500 */
[----:B--2---:R-:W-:-:S05]  /*9c20*/  IMAD.U32 R0, R0, 0x10000, RZ ;  /* 0x0001000000007824 */ /* 0x004fca00078e00ff */
[----:B------:R-:W-:Y:S01]  /*9c30*/  FSETP.NEU.FTZ.AND P0, PT, R0, RZ, PT ;  /* 0x000000ff0000720b */ /* 0x000fe20003f1d000 */
[----:B------:R-:W-:-:S12]  /*9c40*/  BRA `(.L_x_8790) ;  /* 0x0000000000c87947 */ /* 0x000fd80003800000 */
.L_x_8797:
        /* <DEDUP_REMOVED lines=11> */
.L_x_8804:
[----:B------:R-:W2:Y:S02]  /*9d00*/  LDG.E.U8 R2, desc[UR36][R2.64] ;  /* 0x0000002402027981 */ /* 0x000ea4000c1e1100 */
[----:B--2---:R-:W-:Y:S01]  /*9d10*/  ISETP.NE.AND P0, PT, R2, RZ, PT ;  /* 0x000000ff0200720c */ /* 0x004fe20003f05270 */
[----:B------:R-:W-:-:S12]  /*9d20*/  BRA `(.L_x_8790) ;  /* 0x0000000000907947 */ /* 0x000fd80003800000 */
.L_x_8803:
[----:B------:R-:W2:Y:S02]  /*9d30*/  LDG.E.U8 R2, desc[UR36][R2.64] ;  /* 0x0000002402027981 */ /* 0x000ea4000c1e1100 */
[----:B--2---:R-:W-:Y:S01]  /*9d40*/  ISETP.NE.AND P0, PT, R2, RZ, PT ;  /* 0x000000ff0200720c */ /* 0x004fe20003f05270 */
[----:B------:R-:W-:-:S12]  /*9d50*/  BRA `(.L_x_8790) ;  /* 0x0000000000847947 */ /* 0x000fd80003800000 */
.L_x_8802:
        /* <DEDUP_REMOVED lines=9> */
.L_x_8789:
        /* <DEDUP_REMOVED lines=16> */
.L_x_8807:
[----:B------:R-:W-:Y:S01]  /*9ef0*/  PLOP3.LUT P0, PT, PT, PT, PT, 0x8, 0x80 ;  /* 0x000000000080781c */ /* 0x000fe20003f0e170 */
[----:B------:R-:W-:-:S12]  /*9f00*/  BRA `(.L_x_8790) ;  /* 0x0000000000187947 */ /* 0x000fd80003800000 */
.L_x_8806:
[----:B------:R-:W2:Y:S02]  /*9f10*/  LDG.E.64 R2, desc[UR36][R2.64] ;  /* 0x0000002402027981 */ /* 0x000ea4000c1e1b00 */
[----:B--2---:R-:W-:-:S04]  /*9f20*/  ISETP.NE.U32.AND P0, PT, R2, RZ, PT ;  /* 0x000000ff0200720c */ /* 0x004fc80003f05070 */
[----:B------:R-:W-:Y:S01]  /*9f30*/  ISETP.NE.AND.EX P0, PT, R3, RZ, PT, P0 ;  /* 0x000000ff0300720c */ /* 0x000fe20003f05300 */
[----:B------:R-:W-:-:S12]  /*9f40*/  BRA `(.L_x_8790) ;  /* 0x0000000000087947 */ /* 0x000fd80003800000 */
.L_x_8805:
[----:B------:R-:W2:Y:S02]  /*9f50*/  LDG.E R2, desc[UR36][R2.64] ;  /* 0x0000002402027981 */ /* 0x000ea4000c1e1900 */
[----:B--2---:R-:W-:-:S13]  /*9f60*/  ISETP.NE.AND P0, PT, R2, RZ, PT ;  /* 0x000000ff0200720c */ /* 0x004fda0003f05270 */
.L_x_8790:
[----:B------:R-:W-:Y:S05]  /*9f70*/  BSYNC.RECONVERGENT B6 ;  /* 0x0000000000067941 */ /* 0x000fea0003800200 */
.L_x_8784:
[----:B------:R-:W-:Y:S01]  /*9f80*/  UPRMT UR4, UR40, 0x9910, URZ ;  /* 0x0000991028047896 */ /* 0x000fe200080000ff */
[----:B------:R-:W-:-:S03]  /*9f90*/  ISETP.NE.OR P0, PT, RZ, UR43, P0 ;  /* 0x0000002bff007c0c */ /* 0x000fc60008705670 */
[----:B------:R-:W-:Y:S01]  /*9fa0*/  UISETP.GT.AND UP0, UPT, UR4, 0x9, UPT ;  /* 0x000000090400788c */ /* 0x000fe2000bf04270 */
[----:B-1----:R-:W-:-:S08]  /*9fb0*/  SEL R2, RZ, 0x1, !P0 ;  /* 0x00000001ff027807 */ /* 0x002fd00004000000 */
        /* <DEDUP_REMOVED lines=11> */
.L_x_8811:
[----:B------:R-:W-:Y:S01]  /*a070*/  STG.E.U8 desc[UR36][R16.64], R2 ;  /* 0x0000000210007986 */ /* 0x000fe2000c101124 */
[----:B------:R-:W-:Y:S05]  /*a080*/  EXIT ;  /* 0x000000000000794d */ /* 0x000fea0003800000 */
.L_x_8810:
        /* <DEDUP_REMOVED lines=9> */
.L_x_8814:
[----:B------:R-:W-:Y:S01]  /*a120*/  STG.E desc[UR36][R16.64], R2 ;  /* 0x0000000210007986 */ /* 0x000fe2000c101924 */
[----:B------:R-:W-:Y:S05]  /*a130*/  EXIT ;  /* 0x000000000000794d */ /* 0x000fea0003800000 */
.L_x_8813:
[----:B------:R-:W-:Y:S01]  /*a140*/  STG.E.U16 desc[UR36][R16.64], R2 ;  /* 0x0000000210007986 */ /* 0x000fe2000c101524 */
[----:B------:R-:W-:Y:S05]  /*a150*/  EXIT ;  /* 0x000000000000794d */ /* 0x000fea0003800000 */
.L_x_8809:
        /* <DEDUP_REMOVED lines=9> */
.L_x_8816:
[----:B------:R-:W-:-:S04]  /*a1f0*/  I2FP.F32.U32 R0, R2 ;  /* 0x0000000200007245 */ /* 0x000fc80000201000 */
[----:B------:R-:W-:-:S05]  /*a200*/  F2FP.F16.F32.PACK_AB R0, RZ, R0 ;  /* 0x00000000ff00723e */ /* 0x000fca00000000ff */
[----:B------:R-:W-:Y:S01]  /*a210*/  STG.E.U16 desc[UR36][R16.64], R0 ;  /* 0x0000000010007986 */ /* 0x000fe2000c101524 */
[----:B------:R-:W-:Y:S05]  /*a220*/  EXIT ;  /* 0x000000000000794d */ /* 0x000fea0003800000 */
.L_x_8815:
        /* <DEDUP_REMOVED lines=8> */
[----:B------:R-:W-:Y:S01]  /*a2b0*/  STG.E.64 desc[UR36][R16.64], R2 ;  /* 0x0000000210007986 */ /* 0x000fe2000c101b24 */
[----:B------:R-:W-:Y:S05]  /*a2c0*/  EXIT ;  /* 0x000000000000794d */ /* 0x000fea0003800000 */
.L_x_8818:
[----:B------:R-:W-:-:S04]  /*a2d0*/  I2FP.F32.U32 R2, R2 ;  /* 0x0000000200027245 */ /* 0x000fc80000201000 */
[----:B------:R-:W-:-:S04]  /*a2e0*/  F2FP.F16.F32.PACK_AB R3, RZ, R2 ;  /* 0x00000002ff03723e */ /* 0x000fc800000000ff */
[----:B------:R-:W-:-:S05]  /*a2f0*/  PRMT R3, R3, 0x5410, RZ ;  /* 0x0000541003037816 */ /* 0x000fca00000000ff */
[----:B------:R-:W-:Y:S01]  /*a300*/  STG.E desc[UR36][R16.64], R3 ;  /* 0x0000000310007986 */ /* 0x000fe2000c101924 */
[----:B------:R-:W-:Y:S05]  /*a310*/  EXIT ;  /* 0x000000000000794d */ /* 0x000fea0003800000 */
.L_x_8817:
[----:B------:R-:W1:Y:S02]  /*a320*/  I2F.F64.U32 R2, R2 ;  /* 0x0000000200027312 */ /* 0x000e640000201800 */
[----:B-1----:R-:W-:Y:S01]  /*a330*/  STG.E.64 desc[UR36][R16.64], R2 ;  /* 0x0000000210007986 */ /* 0x002fe2000c101b24 */
[----:B------:R-:W-:Y:S05]  /*a340*/  EXIT ;  /* 0x000000000000794d */ /* 0x000fea0003800000 */
.L_x_8808:
        /* <DEDUP_REMOVED lines=12> */
.L_x_8822:
        /* <DEDUP_REMOVED lines=16> */
.L_x_8825:
[----:B------:R-:W-:-:S07]  /*a510*/  PRMT R8, R0, 0x7610, R8 ;  /* 0x0000761000087816 */ /* 0x000fce0000000008 */
.L_x_8824:
[----:B------:R-:W-:Y:S05]  /*a520*/  BSYNC.RECONVERGENT B0 ;  /* 0x0000000000007941 */ /* 0x000fea0003800200 */
.L_x_8823:
[----:B------:R-:W-:Y:S01]  /*a530*/  STG.E.U8 desc[UR36][R16.64], R8 ;  /* 0x0000000810007986 */ /* 0x000fe2000c101124 */
[----:B------:R-:W-:Y:S05]  /*a540*/  EXIT ;  /* 0x000000000000794d */ /* 0x000fea0003800000 */
.L_x_8821:
        /* <DEDUP_REMOVED lines=16> */
.L_x_8828:
[----:B------:R-:W-:-:S07]  /*a650*/  PRMT R8, R0, 0x7610, R8 ;  /* 0x0000761000087816 */ /* 0x000fce0000000008 */
.L_x_8827:
[----:B------:R-:W-:Y:S05]  /*a660*/  BSYNC.RECONVERGENT B0 ;  /* 0x0000000000007941 */ /* 0x000fea0003800200 */
.L_x_8826:
[----:B------:R-:W-:Y:S01]  /*a670*/  STG.E.U8 desc[UR36][R16.64], R8 ;  /* 0x0000000810007986 */ /* 0x000fe2000c101124 */
[----:B------:R-:W-:Y:S05]  /*a680*/  EXIT ;  /* 0x000000000000794d */ /* 0x000fea0003800000 */
.L_x_8820:
        /* <DEDUP_REMOVED lines=19> */
[----:B------:R-:W-:Y:S01]  /*a7c0*/  STG.E.U8 desc[UR36][R16.64], R3 ;  /* 0x0000000310007986 */ /* 0x000fe2000c101124 */
[----:B------:R-:W-:Y:S05]  /*a7d0*/  EXIT ;  /* 0x000000000000794d */ /* 0x000fea0003800000 */
.L_x_8830:
[----:B------:R-:W-:-:S05]  /*a7e0*/  IMAD.MOV.U32 R3, RZ, RZ, RZ ;  /* 0x000000ffff037224 */ /* 0x000fca00078e00ff */
[----:B------:R-:W-:Y:S01]  /*a7f0*/  STG.E.64 desc[UR36][R16.64], R2 ;  /* 0x0000000210007986 */ /* 0x000fe2000c101b24 */
[----:B------:R-:W-:Y:S05]  /*a800*/  EXIT ;  /* 0x000000000000794d */ /* 0x000fea0003800000 */
.L_x_8829:
[----:B------:R-:W-:Y:S01]  /*a810*/  STG.E desc[UR36][R16.64], R2 ;  /* 0x0000000210007986 */ /* 0x000fe2000c101924 */
[----:B------:R-:W-:Y:S05]  /*a820*/  EXIT ;  /* 0x000000000000794d */ /* 0x000fea0003800000 */
.L_x_8819:
        /* <DEDUP_REMOVED lines=8> */
.L_x_8832:
[----:B------:R-:W-:Y:S01]  /*a8b0*/  CS2R R6, SRZ ;  /* 0x0000000000067805 */ /* 0x000fe2000001ff00 */
[----:B0-----:R-:W0:Y:S04]  /*a8c0*/  I2F.F64.U32 R4, R2 ;  /* 0x0000000200047312 */ /* 0x001e280000201800 */
[----:B0-----:R-:W-:Y:S01]  /*a8d0*/  STG.E.128 desc[UR36][R16.64], R4 ;  /* 0x0000000410007986 */ /* 0x001fe2000c101d24 */
[----:B------:R-:W-:Y:S05]  /*a8e0*/  EXIT ;  /* 0x000000000000794d */ /* 0x000fea0003800000 */
.L_x_8831:
[----:B------:R-:W-:-:S09]  /*a8f0*/  UISETP.NE.AND UP0, UPT, UR4, 0xf, UPT ;  /* 0x0000000f0400788c */ /* 0x000fd2000bf05270 */
[----:B------:R-:W-:Y:S05]  /*a900*/  BRA.U !UP0, `(.L_x_8833) ;  /* 0x0000000108d47547 */ /* 0x000fea000b800000 */
[----:B------:R-:W-:-:S09]  /*a910*/  UISETP.NE.AND UP0, UPT, UR4, 0x17, UPT ;  /* 0x000000170400788c */ /* 0x000fd2000bf05270 */
[----:B------:R-:W-:Y:S05]  /*a920*/  BRA.U !UP0, `(.L_x_8834) ;  /* 0x0000000108847547 */ /* 0x000fea000b800000 */
[----:B------:R-:W-:-:S09]  /*a930*/  UISETP.NE.AND UP0, UPT, UR4, 0x18, UPT ;  /* 0x000000180400788c */ /* 0x000fd2000bf05270 */
[----:B------:R-:W-:Y:S05]  /*a940*/  BRA.U !UP0, `(.L_x_8835) ;  /* 0x0000000108447547 */ /* 0x000fea000b800000 */
.L_x_8812:
        /* <DEDUP_REMOVED lines=16> */
.L_x_8836:
[----:B------:R-:W-:Y:S05]  /*aa50*/  EXIT ;  /* 0x000000000000794d */ /* 0x000fea0003800000 */
.L_x_8835:
[----:B0-----:R-:W-:Y:S01]  /*aa60*/  I2FP.F32.U32 R5, R2 ;  /* 0x0000000200057245 */ /* 0x001fe20000201000 */
        /* <DEDUP_REMOVED lines=10> */
.L_x_8838:
[----:B------:R-:W-:Y:S05]  /*ab10*/  BSYNC.RECONVERGENT B0 ;  /* 0x0000000000007941 */ /* 0x000fea0003800200 */
.L_x_8837:
[----:B------:R-:W-:Y:S01]  /*ab20*/  STG.E.U8 desc[UR36][R16.64], R3 ;  /* 0x0000000310007986 */ /* 0x000fe2000c101124 */
[----:B------:R-:W-:Y:S05]  /*ab30*/  EXIT ;  /* 0x000000000000794d */ /* 0x000fea0003800000 */
.L_x_8834:
        /* <DEDUP_REMOVED lines=13> */
.L_x_8839:
[----:B------:R-:W-:Y:S01]  /*ac10*/  HFMA2 R3, -RZ, RZ, 0, 7.569789886474609375e-06 ;  /* 0x0000007fff037431 */ /* 0x000fe200000001ff */
[----:B------:R-:W-:-:S04]  /*ac20*/  ISETP.GT.U32.AND P0, PT, R5, 0x7f800000, PT ;  /* 0x7f8000000500780c */ /* 0x000fc80003f04070 */
[----:B------:R-:W-:-:S05]  /*ac30*/  SEL R3, R3, 0x7c, P0 ;  /* 0x0000007c03037807 */ /* 0x000fca0000000000 */
[----:B------:R-:W-:Y:S01]  /*ac40*/  STG.E.U8 desc[UR36][R16.64], R3 ;  /* 0x0000000310007986 */ /* 0x000fe2000c101124 */
[----:B------:R-:W-:Y:S05]  /*ac50*/  EXIT ;  /* 0x000000000000794d */ /* 0x000fea0003800000 */
.L_x_8833:
[----:B------:R-:W-:-:S04]  /*ac60*/  I2FP.F32.U32 R0, R2 ;  /* 0x0000000200007245 */ /* 0x000fc80000201000 */
[----:B------:R-:W-:-:S05]  /*ac70*/  F2FP.BF16.F32.PACK_AB R0, RZ, R0 ;  /* 0x00000000ff00723e */ /* 0x000fca00000010ff */
[----:B------:R-:W-:Y:S01]  /*ac80*/  STG.E.U16 desc[UR36][R16.64], R0 ;  /* 0x0000000010007986 */ /* 0x000fe2000c101524 */
[----:B------:R-:W-:Y:S05]  /*ac90*/  EXIT ;  /* 0x000000000000794d */ /* 0x000fea0003800000 */
.L_x_8840:
        /* <DEDUP_REMOVED lines=14> */
.L_x_25886:


//--------------------- .text._ZN2at6native27unrolled_elementwise_kernelINS0_13AUnaryFunctorIbbbNS0_16BitwiseOrFunctorIbEEEESt5arrayIPcLm2EELi4E23TrivialOffsetCalculatorILi1EjESA_NS0_6memory12LoadWithCastILi1EEENSB_13StoreWithCastILi1EEEEEviT_T0_T2_T3_T4_T5_ --------------------------
	.section	.text._ZN2at6native27unrolled_elementwise_kernelINS0_13AUnaryFunctorIbbbNS0_16BitwiseOrFunctorIbEEEESt5arrayIPcLm2EELi4E23TrivialOffsetCalculatorILi1EjESA_NS0_6memory12LoadWithCastILi1EEENSB_13StoreWithCastILi1EEEEEviT_T0_T2_T3_T4_T5_,"ax",@progbits
	.align	128
        .global         _ZN2at6native27unrolled_elementwise_kernelINS0_13AUnaryFunctorIbbbNS0_16BitwiseOrFunctorIbEEEESt5arrayIPcLm2EELi4E23TrivialOffsetCalculatorILi1EjESA_NS0_6memory12LoadWithCastILi1EEENSB_13StoreWithCastILi1EEEEEviT_T0_T2_T3_T4_T5_
        .type           _ZN2at6native27unrolled_elementwise_kernelINS0_13AUnaryFunctorIbbbNS0_16BitwiseOrFunctorIbEEEESt5arrayIPcLm2EELi4E23TrivialOffsetCalculatorILi1EjESA_NS0_6memory12LoadWithCastILi1EEENSB_13StoreWithCastILi1EEEEEviT_T0_T2_T3_T4_T5_,@function
        .size           _ZN2at6native27unrolled_elementwise_kernelINS0_13AUnaryFunctorIbbbNS0_16BitwiseOrFunctorIbEEEESt5arrayIPcLm2EELi4E23TrivialOffsetCalculatorILi1EjESA_NS0_6memory12LoadWithCastILi1EEENSB_13StoreWithCastILi1EEEEEviT_T0_T2_T3_T4_T5_,(.L_x_25887 - _ZN2at6native27unrolled_elementwise_kernelINS0_13AUnaryFunctorIbbbNS0_16BitwiseOrFunctorIbEEEESt5arrayIPcLm2EELi4E23TrivialOffsetCalculatorILi1EjESA_NS0_6memory12LoadWithCastILi1EEENSB_13StoreWithCastILi1EEEEEviT_T0_T2_T3_T4_T5_)
        .other          _ZN2at6native27unrolled_elementwise_kernelINS0_13AUnaryFunctorIbbbNS0_16BitwiseOrFunctorIbEEEESt5arrayIPcLm2EELi4E23TrivialOffsetCalculatorILi1EjESA_NS0_6memory12LoadWithCastILi1EEENSB_13StoreWithCastILi1EEEEEviT_T0_T2_T3_T4_T5_,@"STO_CUDA_ENTRY STV_DEFAULT"
_ZN2at6native27unrolled_elementwise_kernelINS0_13AUnaryFunctorIbbbNS0_16BitwiseOrFunctorIbEEEESt5arrayIPcLm2EELi4E23TrivialOffsetCalculatorILi1EjESA_NS0_6memory12LoadWithCastILi1EEENSB_13StoreWithCastILi1EEEEEviT_T0_T2_T3_T4_T5_:
.text._ZN2at6native27unrolled_elementwise_kernelINS0_13AUnaryFunctorIbbbNS0_16BitwiseOrFunctorIbEEEESt5arrayIPcLm2EELi4E23TrivialOffsetCalculatorILi1EjESA_NS0_6memory12LoadWithCastILi1EEENSB_13StoreWithCastILi1EEEEEviT_T0_T2_T3_T4_T5_:
[----:B------:R-:W0:Y:S01]  /*0000*/  LDC R1, c[0x0][0x37c] ;  /* 0x0000df00ff017b82 */ /* 0x000e220000000800 */
[----:B------:R-:W1:Y:S07]  /*0010*/  S2R R2, SR_CTAID.X ;  /* 0x0000000000027919 */ /* 0x000e6e0000002500 */
[----:B------:R-:W1:Y:S01]  /*0020*/  LDC R3, c[0x0][0x380] ;  /* 0x0000e000ff037b82 */ /* 0x000e620000000800 */
[----:B------:R-:W-:Y:S01]  /*0030*/  PLOP3.LUT P1, PT, PT, PT, PT, 0x8, 0x80 ;  /* 0x000000000080781c */ /* 0x000fe20003f2e170 */
[----:B------:R-:W2:Y:S01]  /*0040*/  LDCU.64 UR36, c[0x0][0x358] ;  /* 0x00006b00ff2477ac */ /* 0x000ea20008000a00 */
[----:B------:R-:W3:Y:S01]  /*0050*/  S2R R23, SR_TID.X ;  /* 0x0000000000177919 */ /* 0x000ee20000002100 */
[----:B------:R-:W-:Y:S01]  /*0060*/  BSSY.RECONVERGENT B7, `(.L_x_8841) ;  /* 0x00000c8000077945 */ /* 0x000fe20003800200 */
[----:B------:R-:W-:Y:S01]  /*0070*/  P2R R18, PR, RZ, 0x2 ;  /* 0x00000002ff127803 */ /* 0x000fe20000000000 */
        /* <DEDUP_REMOVED lines=27> */
.L_x_8847:
[----:B------:R-:W2:Y:S02]  /*0230*/  LDG.E.U8 R4, desc[UR36][R4.64] ;  /* 0x0000002404047981 */ /* 0x000ea4000c1e1100 */
[----:B--2---:R-:W-:-:S04]  /*0240*/  ISETP.NE.AND P0, PT, R4, RZ, PT ;  /* 0x000000ff0400720c */ /* 0x004fc80003f05270 */
[----:B------:R-:W-:Y:S01]  /*0250*/  P2R R18, PR, RZ, 0x1 ;  /* 0x00000001ff127803 */ /* 0x000fe20000000000 */
[----:B------:R-:W-:Y:S08]  /*0260*/  BRA `(.L_x_8849) ;  /* 0x0000000800947947 */ /* 0x000ff00003800000 */
.L_x_8846:
        /* <DEDUP_REMOVED lines=11> */
.L_x_8851:
[----:B------:R-:W2:Y:S02]  /*0320*/  LDG.E R4, desc[UR36][R4.64] ;  /* 0x0000002404047981 */ /* 0x000ea4000c1e1900 */
[----:B--2---:R-:W-:-:S04]  /*0330*/  ISETP.NE.AND P0, PT, R4, RZ, PT ;  /* 0x000000ff0400720c */ /* 0x004fc80003f05270 */
[----:B------:R-:W-:Y:S01]  /*0340*/  P2R R18, PR, RZ, 0x1 ;  /* 0x00000001ff127803 */ /* 0x000fe20000000000 */
[----:B------:R-:W-:Y:S08]  /*0350*/  BRA `(.L_x_8849) ;  /* 0x0000000800587947 */ /* 0x000ff00003800000 */
.L_x_8850:
[----:B------:R-:W2:Y:S02]  /*0360*/  LDG.E.U16 R4, desc[UR36][R4.64] ;  /* 0x0000002404047981 */ /* 0x000ea4000c1e1500 */
[----:B--2---:R-:W-:-:S04]  /*0370*/  ISETP.NE.AND P0, PT, R4, RZ, PT ;  /* 0x000000ff0400720c */ /* 0x004fc80003f05270 */
[----:B------:R-:W-:Y:S01]  /*0380*/  P2R R18, PR, RZ, 0x1 ;  /* 0x00000001ff127803 */ /* 0x000fe20000000000 */
[----:B------:R-:W-:Y:S08]  /*0390*/  BRA `(.L_x_8849) ;  /* 0x0000000800487947 */ /* 0x000ff00003800000 */
.L_x_8845:
        /* <DEDUP_REMOVED lines=10> */
.L_x_8853:
[----:B------:R-:W2:Y:S02]  /*0440*/  LDG.E.U16 R0, desc[UR36][R4.64] ;  /* 0x0000002404007981 */ /* 0x000ea4000c1e1500 */
[----:B--2---:R-:W-:-:S05]  /*0450*/  HADD2.F32 R0, -RZ, R0.H0_H0 ;  /* 0x20000000ff007230 */ /* 0x004fca0000004100 */
[----:B------:R-:W-:-:S04]  /*0460*/  FSETP.NEU.FTZ.AND P0, PT, R0, RZ, PT ;  /* 0x000000ff0000720b */ /* 0x000fc80003f1d000 */
[----:B------:R-:W-:Y:S01]  /*0470*/  P2R R18, PR, RZ, 0x1 ;  /* 0x00000001ff127803 */ /* 0x000fe20000000000 */
[----:B------:R-:W-:Y:S08]  /*0480*/  BRA `(.L_x_8849) ;  /* 0x00000008000c7947 */ /* 0x000ff00003800000 */
.L_x_8852:
        /* <DEDUP_REMOVED lines=12> */
.L_x_8855:
        /* <DEDUP_REMOVED lines=10> */
.L_x_8854:
[----:B------:R-:W2:Y:S02]  /*05f0*/  LDG.E.64 R4, desc[UR36][R4.64] ;  /* 0x0000002404047981 */ /* 0x000ea4000c1e1b00 */
[----:B--2---:R-:W0:Y:S02]  /*0600*/  DSETP.NEU.AND P0, PT, R4, RZ, PT ;  /* 0x000000ff0400722a */ /* 0x004e240003f0d000 */
[----:B0-----:R-:W-:Y:S01]  /*0610*/  P2R R18, PR, RZ, 0x1 ;  /* 0x00000001ff127803 */ /* 0x001fe20000000000 */
[----:B------:R-:W-:Y:S06]  /*0620*/  BRA `(.L_x_8849) ;  /* 0x0000000400a47947 */ /* 0x000fec0003800000 */
.L_x_8844:
        /* <DEDUP_REMOVED lines=12> */
.L_x_8858:
        /* <DEDUP_REMOVED lines=9> */
.L_x_8857:
        /* <DEDUP_REMOVED lines=10> */
.L_x_8860:
        /* <DEDUP_REMOVED lines=9> */
[----:B------:R-:W-:-:S04]  /*08b0*/  LOP3.LUT P0, RZ, R0, 0x7fffffff, RZ, 0xc0, !PT ;  /* 0x7fffffff00ff7812 */ /* 0x000fc8000780c0ff */
[----:B------:R-:W-:Y:S01]  /*08c0*/  P2R R18, PR, RZ, 0x1 ;  /* 0x00000001ff127803 */ /* 0x000fe20000000000 */
[----:B------:R-:W-:Y:S08]  /*08d0*/  BRA `(.L_x_8849) ;  /* 0x0000000000f87947 */ /* 0x000ff00003800000 */
.L_x_8859:
[----:B------:R-:W2:Y:S02]  /*08e0*/  LDG.E.U16 R0, desc[UR36][R4.64] ;  /* 0x0000002404007981 */ /* 0x000ea4000c1e1500 */
[----:B--2---:R-:W-:-:S05]  /*08f0*/  IMAD.U32 R0, R0, 0x10000, RZ ;  /* 0x0001000000007824 */ /* 0x004fca00078e00ff */
[----:B------:R-:W-:-:S04]  /*0900*/  FSETP.NEU.FTZ.AND P0, PT, R0, RZ, PT ;  /* 0x000000ff0000720b */ /* 0x000fc80003f1d000 */
[----:B------:R-:W-:Y:S01]  /*0910*/  P2R R18, PR, RZ, 0x1 ;  /* 0x00000001ff127803 */ /* 0x000fe20000000000 */
[----:B------:R-:W-:Y:S08]  /*0920*/  BRA `(.L_x_8849) ;  /* 0x0000000000e47947 */ /* 0x000ff00003800000 */
.L_x_8856:
        /* <DEDUP_REMOVED lines=12> */
.L_x_8863:
[----:B------:R-:W2:Y:S02]  /*09f0*/  LDG.E.U8 R4, desc[UR36][R4.64] ;  /* 0x0000002404047981 */ /* 0x000ea4000c1e1100 */
[----:B--2---:R-:W-:-:S04]  /*0a00*/  ISETP.NE.AND P0, PT, R4, RZ, PT ;  /* 0x000000ff0400720c */ /* 0x004fc80003f05270 */
[----:B------:R-:W-:Y:S01]  /*0a10*/  P2R R18, PR, RZ, 0x1 ;  /* 0x00000001ff127803 */ /* 0x000fe20000000000 */
[----:B------:R-:W-:Y:S08]  /*0a20*/  BRA `(.L_x_8849) ;  /* 0x0000000000a47947 */ /* 0x000ff00003800000 */
.L_x_8862:
[----:B------:R-:W2:Y:S02]  /*0a30*/  LDG.E.U8 R4, desc[UR36][R4.64] ;  /* 0x0000002404047981 */ /* 0x000ea4000c1e1100 */
[----:B--2---:R-:W-:-:S04]  /*0a40*/  ISETP.NE.AND P0, PT, R4, RZ, PT ;  /* 0x000000ff0400720c */ /* 0x004fc80003f05270 */
[----:B------:R-:W-:Y:S01]  /*0a50*/  P2R R18, PR, RZ, 0x1 ;  /* 0x00000001ff127803 */ /* 0x000fe20000000000 */
[----:B------:R-:W-:Y:S08]  /*0a60*/  BRA `(.L_x_8849) ;  /* 0x0000000000947947 */ /* 0x000ff00003800000 */
.L_x_8861:
[----:B------:R-:W-:-:S09]  /*0a70*/  UISETP.NE.AND UP0, UPT, UR4, 0x1c, UPT ;  /* 0x0000001c0400788c */ /* 0x000fd2000bf05270 */
[----:B------:R-:W-:Y:S05]  /*0a80*/  BRA.U !UP0, `(.L_x_8864) ;  /* 0x0000000108807547 */ /* 0x000fea000b800000 */
[----:B------:R-:W-:-:S09]  /*0a90*/  UISETP.NE.AND UP0, UPT, UR4, 0x1d, UPT ;  /* 0x0000001d0400788c */ /* 0x000fd2000bf05270 */
[----:B------:R-:W-:Y:S05]  /*0aa0*/  BRA.U !UP0, `(.L_x_8865) ;  /* 0x0000000108647547 */ /* 0x000fea000b800000 */
[----:B------:R-:W-:-:S09]  /*0ab0*/  UISETP.NE.AND UP0, UPT, UR4, 0x2c, UPT ;  /* 0x0000002c0400788c */ /* 0x000fd2000bf05270 */
[----:B------:R-:W-:Y:S05]  /*0ac0*/  BRA.U !UP0, `(.L_x_8866) ;  /* 0x00000001084c7547 */ /* 0x000fea000b800000 */
.L_x_8848:
        /* <DEDUP_REMOVED lines=16> */
.L_x_8867:
[----:B------:R-:W-:-:S04]  /*0bd0*/  PLOP3.LUT P0, PT, PT, PT, PT, 0x8, 0x80 ;  /* 0x000000000080781c */ /* 0x000fc80003f0e170 */
[----:B------:R-:W-:Y:S01]  /*0be0*/  P2R R18, PR, RZ, 0x1 ;  /* 0x00000001ff127803 */ /* 0x000fe20000000000 */
[----:B------:R-:W-:Y:S08]  /*0bf0*/  BRA `(.L_x_8849) ;  /* 0x0000000000307947 */ /* 0x000ff00003800000 */
.L_x_8866:
[----:B------:R-:W2:Y:S02]  /*0c00*/  LDG.E.U8 R4, desc[UR36][R4.64] ;  /* 0x0000002404047981 */ /* 0x000ea4000c1e1100 */
[----:B--2---:R-:W-:-:S04]  /*0c10*/  ISETP.NE.AND P0, PT, R4, RZ, PT ;  /* 0x000000ff0400720c */ /* 0x004fc80003f05270 */
[----:B------:R-:W-:Y:S01]  /*0c20*/  P2R R18, PR, RZ, 0x1 ;  /* 0x00000001ff127803 */ /* 0x000fe20000000000 */
[----:B------:R-:W-:Y:S08]  /*0c30*/  BRA `(.L_x_8849) ;  /* 0x0000000000207947 */ /* 0x000ff00003800000 */
.L_x_8865:
[----:B------:R-:W2:Y:S02]  /*0c40*/  LDG.E.64 R4, desc[UR36][R4.64] ;  /* 0x0000002404047981 */ /* 0x000ea4000c1e1b00 */
[----:B--2---:R-:W-:-:S04]  /*0c50*/  ISETP.NE.U32.AND P0, PT, R4, RZ, PT ;  /* 0x000000ff0400720c */ /* 0x004fc80003f05070 */
[----:B------:R-:W-:-:S04]  /*0c60*/  ISETP.NE.AND.EX P0, PT, R5, RZ, PT, P0 ;  /* 0x000000ff0500720c */ /* 0x000fc80003f05300 */
[----:B------:R-:W-:Y:S01]  /*0c70*/  P2R R18, PR, RZ, 0x1 ;  /* 0x00000001ff127803 */ /* 0x000fe20000000000 */
[----:B------:R-:W-:Y:S08]  /*0c80*/  BRA `(.L_x_8849) ;  /* 0x00000000000c7947 */ /* 0x000ff00003800000 */
.L_x_8864:
[----:B------:R-:W2:Y:S02]  /*0c90*/  LDG.E R4, desc[UR36][R4.64] ;  /* 0x0000002404047981 */ /* 0x000ea4000c1e1900 */
[----:B--2---:R-:W-:-:S04]  /*0ca0*/  ISETP.NE.AND P0, PT, R4, RZ, PT ;  /* 0x000000ff0400720c */ /* 0x004fc80003f05270 */
[----:B------:R-:W-:-:S09]  /*0cb0*/  P2R R18, PR, RZ, 0x1 ;  /* 0x00000001ff127803 */ /* 0x000fd20000000000 */
.L_x_8849:
[----:B------:R-:W-:Y:S05]  /*0cc0*/  BSYNC.RECONVERGENT B6 ;  /* 0x0000000000067941 */ /* 0x000fea0003800200 */
.L_x_8843:
[----:B------:R-:W-:-:S07]  /*0cd0*/  VIADD R23, R17, 0x80 ;  /* 0x0000008011177836 */ /* 0x000fce0000000000 */
.L_x_8842:
[----:B------:R-:W-:Y:S05]  /*0ce0*/  BSYNC.RECONVERGENT B7 ;  /* 0x0000000000077941 */ /* 0x000fea0003800200 */
.L_x_8841:
[----:B------:R-:W-:Y:S01]  /*0cf0*/  ISETP.GE.AND P0, PT, R23, R16, PT ;  /* 0x000000101700720c */ /* 0x000fe20003f06270 */
[----:B------:R-:W-:Y:S01]  /*0d00*/  BSSY.RECONVERGENT B7, `(.L_x_8868) ;  /* 0x00000c5000077945 */ /* 0x000fe20003800200 */
[----:B------:R-:W-:-:S04]  /*0d10*/  PLOP3.LUT P1, PT, PT, PT, PT, 0x8, 0x80 ;  /* 0x000000000080781c */ /* 0x000fc80003f2e170 */
[----:B------:R-:W-:-:S07]  /*0d20*/  P2R R19, PR, RZ, 0x2 ;  /* 0x00000002ff137803 */ /* 0x000fce0000000000 */
[----:B------:R-:W-:Y:S05]  /*0d30*/  @P0 BRA `(.L_x_8869) ;  /* 0x0000000c00040947 */ /* 0x000fea0003800000 */
        /* <DEDUP_REMOVED lines=22> */
.L_x_8874:
[----:B------:R-:W2:Y:S02]  /*0ea0*/  LDG.E.U8 R4, desc[UR36][R4.64] ;  /* 0x0000002404047981 */ /* 0x000ea4000c1e1100 */
[----:B--2---:R-:W-:-:S04]  /*0eb0*/  ISETP.NE.AND P0, PT, R4, RZ, PT ;  /* 0x000000ff0400720c */ /* 0x004fc80003f05270 */
[----:B------:R-:W-:Y:S01]  /*0ec0*/  P2R R19, PR, RZ, 0x1 ;  /* 0x00000001ff137803 */ /* 0x000fe20000000000 */
[----:B------:R-:W-:Y:S08]  /*0ed0*/  BRA `(.L_x_8876) ;  /* 0x0000000800947947 */ /* 0x000ff00003800000 */
.L_x_8873:
        /* <DEDUP_REMOVED lines=11> */
.L_x_8878:
[----:B------:R-:W2:Y:S02]  /*0f90*/  LDG.E R4, desc[UR36][R4.64] ;  /* 0x0000002404047981 */ /* 0x000ea4000c1e1900 */
[----:B--2---:R-:W-:-:S04]  /*0fa0*/  ISETP.NE.AND P0, PT, R4, RZ, PT ;  /* 0x000000ff0400720c */ /* 0x004fc80003f05270 */
[----:B------:R-:W-:Y:S01]  /*0fb0*/  P2R R19, PR, RZ, 0x1 ;  /* 0x00000001ff137803 */ /* 0x000fe20000000000 */
[----:B------:R-:W-:Y:S08]  /*0fc0*/  BRA `(.L_x_8876) ;  /* 0x0000000800587947 */ /* 0x000ff00003800000 */
.L_x_8877:
[----:B------:R-:W2:Y:S02]  /*0fd0*/  LDG.E.U16 R4, desc[UR36][R4.64] ;  /* 0x0000002404047981 */ /* 0x000ea4000c1e1500 */
[----:B--2---:R-:W-:-:S04]  /*0fe0*/  ISETP.NE.AND P0, PT, R4, RZ, PT ;  /* 0x000000ff0400720c */ /* 0x004fc80003f05270 */
[----:B------:R-:W-:Y:S01]  /*0ff0*/  P2R R19, PR, RZ, 0x1 ;  /* 0x00000001ff137803 */ /* 0x000fe20000000000 */
[----:B------:R-:W-:Y:S08]  /*1000*/  BRA `(.L_x_8876) ;  /* 0x0000000800487947 */ /* 0x000ff00003800000 */
.L_x_8872:
        /* <DEDUP_REMOVED lines=10> */
.L_x_8880:
[----:B------:R-:W2:Y:S02]  /*10b0*/  LDG.E.U16 R0, desc[UR36][R4.64] ;  /* 0x0000002404007981 */ /* 0x000ea4000c1e1500 */
[----:B--2---:R-:W-:-:S05]  /*10c0*/  HADD2.F32 R0, -RZ, R0.H0_H0 ;  /* 0x20000000ff007230 */ /* 0x004fca0000004100 */
[----:B------:R-:W-:-:S04]  /*10d0*/  FSETP.NEU.FTZ.AND P0, PT, R0, RZ, PT ;  /* 0x000000ff0000720b */ /* 0x000fc80003f1d000 */
[----:B------:R-:W-:Y:S01]  /*10e0*/  P2R R19, PR, RZ, 0x1 ;  /* 0x00000001ff137803 */ /* 0x000fe20000000000 */
[----:B------:R-:W-:Y:S08]  /*10f0*/  BRA `(.L_x_8876) ;  /* 0x00000008000c7947 */ /* 0x000ff00003800000 */
.L_x_8879:
        /* <DEDUP_REMOVED lines=12> */
.L_x_8882:
        /* <DEDUP_REMOVED lines=10> */
.L_x_8881:
[----:B------:R-:W2:Y:S02]  /*1260*/  LDG.E.64 R4, desc[UR36][R4.64] ;  /* 0x0000002404047981 */ /* 0x000ea4000c1e1b00 */
[----:B--2---:R-:W0:Y:S02]  /*1270*/  DSETP.NEU.AND P0, PT, R4, RZ, PT ;  /* 0x000000ff0400722a */ /* 0x004e240003f0d000 */
[----:B0-----:R-:W-:Y:S01]  /*1280*/  P2R R19, PR, RZ, 0x1 ;  /* 0x00000001ff137803 */ /* 0x001fe20000000000 */
[----:B------:R-:W-:Y:S06]  /*1290*/  BRA `(.L_x_8876) ;  /* 0x0000000400a47947 */ /* 0x000fec0003800000 */
.L_x_8871:
        /* <DEDUP_REMOVED lines=12> */
.L_x_8885:
        /* <DEDUP_REMOVED lines=9> */
.L_x_8884:
        /* <DEDUP_REMOVED lines=10> */
.L_x_8887:
        /* <DEDUP_REMOVED lines=12> */
.L_x_8886:
[----:B------:R-:W2:Y:S02]  /*1550*/  LDG.E.U16 R0, desc[UR36][R4.64] ;  /* 0x0000002404007981 */ /* 0x000ea4000c1e1500 */
[----:B--2---:R-:W-:-:S05]  /*1560*/  IMAD.U32 R0, R0, 0x10000, RZ ;  /* 0x0001000000007824 */ /* 0x004fca00078e00ff */
[----:B------:R-:W-:-:S04]  /*1570*/  FSETP.NEU.FTZ.AND P0, PT, R0, RZ, PT ;  /* 0x000000ff0000720b */ /* 0x000fc80003f1d000 */
[----:B------:R-:W-:Y:S01]  /*1580*/  P2R R19, PR, RZ, 0x1 ;  /* 0x00000001ff137803 */ /* 0x000fe20000000000 */
[----:B------:R-:W-:Y:S08]  /*1590*/  BRA `(.L_x_8876) ;  /* 0x0000000000e47947 */ /* 0x000ff00003800000 */
.L_x_8883:
        /* <DEDUP_REMOVED lines=12> */
.L_x_8890:
[----:B------:R-:W2:Y:S02]  /*1660*/  LDG.E.U8 R4, desc[UR36][R4.64] ;  /* 0x0000002404047981 */ /* 0x000ea4000c1e1100 */
[----:B--2---:R-:W-:-:S04]  /*1670*/  ISETP.NE.AND P0, PT, R4, RZ, PT ;  /* 0x000000ff0400720c */ /* 0x004fc80003f05270 */
[----:B------:R-:W-:Y:S01]  /*1680*/  P2R R19, PR, RZ, 0x1 ;  /* 0x00000001ff137803 */ /* 0x000fe20000000000 */
[----:B------:R-:W-:Y:S08]  /*1690*/  BRA `(.L_x_8876) ;  /* 0x0000000000a47947 */ /* 0x000ff00003800000 */
.L_x_8889:
[----:B------:R-:W2:Y:S02]  /*16a0*/  LDG.E.U8 R4, desc[UR36][R4.64] ;  /* 0x0000002404047981 */ /* 0x000ea4000c1e1100 */
[----:B--2---:R-:W-:-:S04]  /*16b0*/  ISETP.NE.AND P0, PT, R4, RZ, PT ;  /* 0x000000ff0400720c */ /* 0x004fc80003f05270 */
[----:B------:R-:W-:Y:S01]  /*16c0*/  P2R R19, PR, RZ, 0x1 ;  /* 0x00000001ff137803 */ /* 0x000fe20000000000 */
[----:B------:R-:W-:Y:S08]  /*16d0*/  BRA `(.L_x_8876) ;  /* 0x0000000000947947 */ /* 0x000ff00003800000 */
.L_x_8888:
        /* <DEDUP_REMOVED lines=10> */
.L_x_8875:
        /* <DEDUP_REMOVED lines=16> */
.L_x_8893:
[----:B------:R-:W-:-:S04]  /*1880*/  PLOP3.LUT P0, PT, PT, PT, PT, 0x8, 0x80 ;  /* 0x000000000080781c */ /* 0x000fc80003f0e170 */
[----:B------:R-:W-:Y:S01]  /*1890*/  P2R R19, PR, RZ, 0x1 ;  /* 0x00000001ff137803 */ /* 0x000fe20000000000 */
[----:B------:R-:W-:Y:S08]  /*18a0*/  BRA `(.L_x_8876) ;  /* 0x0000000000207947 */ /* 0x000ff00003800000 */
.L_x_8892:
[----:B------:R-:W2:Y:S02]  /*18b0*/  LDG.E.64 R4, desc[UR36][R4.64] ;  /* 0x0000002404047981 */ /* 0x000ea4000c1e1b00 */
[----:B--2---:R-:W-:-:S04]  /*18c0*/  ISETP.NE.U32.AND P0, PT, R4, RZ, PT ;  /* 0x000000ff0400720c */ /* 0x004fc80003f05070 */
[----:B------:R-:W-:-:S04]  /*18d0*/  ISETP.NE.AND.EX P0, PT, R5, RZ, PT, P0 ;  /* 0x000000ff0500720c */ /* 0x000fc80003f05300 */
[----:B------:R-:W-:Y:S01]  /*18e0*/  P2R R19, PR, RZ, 0x1 ;  /* 0x00000001ff137803 */ /* 0x000fe20000000000 */
[----:B------:R-:W-:Y:S08]  /*18f0*/  BRA `(.L_x_8876) ;  /* 0x00000000000c7947 */ /* 0x000ff00003800000 */
.L_x_8891:
[----:B------:R-:W2:Y:S02]  /*1900*/  LDG.E R4, desc[UR36][R4.64] ;  /* 0x0000002404047981 */ /* 0x000ea4000c1e1900 */
[----:B--2---:R-:W-:-:S04]  /*1910*/  ISETP.NE.AND P0, PT, R4, RZ, PT ;  /* 0x000000ff0400720c */ /* 0x004fc80003f05270 */
[----:B------:R-:W-:-:S09]  /*1920*/  P2R R19, PR, RZ, 0x1 ;  /* 0x00000001ff137803 */ /* 0x000fd20000000000 */
.L_x_8876:
[----:B------:R-:W-:Y:S05]  /*1930*/  BSYNC.RECONVERGENT B6 ;  /* 0x0000000000067941 */ /* 0x000fea0003800200 */
.L_x_8870:
[----:B------:R-:W-:-:S07]  /*1940*/  VIADD R23, R23, 0x80 ;  /* 0x0000008017177836 */ /* 0x000fce0000000000 */
.L_x_8869:
[----:B------:R-:W-:Y:S05]  /*1950*/  BSYNC.RECONVERGENT B7 ;  /* 0x0000000000077941 */ /* 0x000fea0003800200 */
.L_x_8868:
        /* <DEDUP_REMOVED lines=27> */
.L_x_8900:
[----:B------:R-:W2:Y:S02]  /*1b10*/  LDG.E.U8 R4, desc[UR36][R4.64] ;  /* 0x0000002404047981 */ /* 0x000ea4000c1e1100 */
[----:B--2---:R-:W-:-:S04]  /*1b20*/  ISETP.NE.AND P0, PT, R4, RZ, PT ;  /* 0x000000ff0400720c */ /* 0x004fc80003f05270 */
[----:B------:R-:W-:Y:S01]  /*1b30*/  P2R R22, PR, RZ, 0x1 ;  /* 0x00000001ff167803 */ /* 0x000fe20000000000 */
[----:B------:R-:W-:Y:S08]  /*1b40*/  BRA `(.L_x_8902) ;  /* 0x0000000800947947 */ /* 0x000ff00003800000 */
.L_x_8899:
        /* <DEDUP_REMOVED lines=11> */
.L_x_8904:
[----:B------:R-:W2:Y:S02]  /*1c00*/  LDG.E R4, desc[UR36][R4.64] ;  /* 0x0000002404047981 */ /* 0x000ea4000c1e1900 */
[----:B--2---:R-:W-:-:S04]  /*1c10*/  ISETP.NE.AND P0, PT, R4, RZ, PT ;  /* 0x000000ff0400720c */ /* 0x004fc80003f05270 */
[----:B------:R-:W-:Y:S01]  /*1c20*/  P2R R22, PR, RZ, 0x1 ;  /* 0x00000001ff167803 */ /* 0x000fe20000000000 */
[----:B------:R-:W-:Y:S08]  /*1c30*/  BRA `(.L_x_8902) ;  /* 0x0000000800587947 */ /* 0x000ff00003800000 */
.L_x_8903:
[----:B------:R-:W2:Y:S02]  /*1c40*/  LDG.E.U16 R4, desc[UR36][R4.64] ;  /* 0x0000002404047981 */ /* 0x000ea4000c1e1500 */
[----:B--2---:R-:W-:-:S04]  /*1c50*/  ISETP.NE.AND P0, PT, R4, RZ, PT ;  /* 0x000000ff0400720c */ /* 0x004fc80003f05270 */
[----:B------:R-:W-:Y:S01]  /*1c60*/  P2R R22, PR, RZ, 0x1 ;  /* 0x00000001ff167803 */ /* 0x000fe20000000000 */
[----:B------:R-:W-:Y:S08]  /*1c70*/  BRA `(.L_x_8902) ;  /* 0x0000000800487947 */ /* 0x000ff00003800000 */
.L_x_8898:
        /* <DEDUP_REMOVED lines=10> */
.L_x_8906:
[----:B------:R-:W2:Y:S02]  /*1d20*/  LDG.E.U16 R0, desc[UR36][R4.64] ;  /* 0x0000002404007981 */ /* 0x000ea4000c1e1500 */
[----:B--2---:R-:W-:-:S05]  /*1d30*/  HADD2.F32 R0, -RZ, R0.H0_H0 ;  /* 0x20000000ff007230 */ /* 0x004fca0000004100 */
[----:B------:R-:W-:-:S04]  /*1d40*/  FSETP.NEU.FTZ.AND P0, PT, R0, RZ, PT ;  /* 0x000000ff0000720b */ /* 0x000fc80003f1d000 */
[----:B------:R-:W-:Y:S01]  /*1d50*/  P2R R22, PR, RZ, 0x1 ;  /* 0x00000001ff167803 */ /* 0x000fe20000000000 */
[----:B------:R-:W-:Y:S08]  /*1d60*/  BRA `(.L_x_8902) ;  /* 0x00000008000c7947 */ /* 0x000ff00003800000 */
.L_x_8905:
        /* <DEDUP_REMOVED lines=12> */
.L_x_8908:
        /* <DEDUP_REMOVED lines=10> */
.L_x_8907:
[----:B------:R-:W2:Y:S02]  /*1ed0*/  LDG.E.64 R4, desc[UR36][R4.64] ;  /* 0x0000002404047981 */ /* 0x000ea4000c1e1b00 */
[----:B--2---:R-:W0:Y:S02]  /*1ee0*/  DSETP.NEU.AND P0, PT, R4, RZ, PT ;  /* 0x000000ff0400722a */ /* 0x004e240003f0d000 */
[----:B0-----:R-:W-:Y:S01]  /*1ef0*/  P2R R22, PR, RZ, 0x1 ;  /* 0x00000001ff167803 */ /* 0x001fe20000000000 */
[----:B------:R-:W-:Y:S06]  /*1f00*/  BRA `(.L_x_8902) ;  /* 0x0000000400a47947 */ /* 0x000fec0003800000 */
.L_x_8897:
        /* <DEDUP_REMOVED lines=12> */
.L_x_8911:
        /* <DEDUP_REMOVED lines=9> */
.L_x_8910:
        /* <DEDUP_REMOVED lines=10> */
.L_x_8913:
        /* <DEDUP_REMOVED lines=12> */
.L_x_8912:
[----:B------:R-:W2:Y:S02]  /*21c0*/  LDG.E.U16 R0, desc[UR36][R4.64] ;  /* 0x0000002404007981 */ /* 0x000ea4000c1e1500 */
[----:B--2---:R-:W-:-:S05]  /*21d0*/  IMAD.U32 R0, R0, 0x10000, RZ ;  /* 0x0001000000007824 */ /* 0x004fca00078e00ff */
[----:B------:R-:W-:-:S04]  /*21e0*/  FSETP.NEU.FTZ.AND P0, PT, R0, RZ, PT ;  /* 0x000000ff0000720b */ /* 0x000fc80003f1d000 */
[----:B------:R-:W-:Y:S01]  /*21f0*/  P2R R22, PR, RZ, 0x1 ;  /* 0x00000001ff167803 */ /* 0x000fe20000000000 */
[----:B------:R-:W-:Y:S08]  /*2200*/  BRA `(.L_x_8902) ;  /* 0x0000000000e47947 */ /* 0x000ff00003800000 */
.L_x_8909:
        /* <DEDUP_REMOVED lines=12> */
.L_x_8916:
[----:B------:R-:W2:Y:S02]  /*22d0*/  LDG.E.U8 R4, desc[UR36][R4.64] ;  /* 0x0000002404047981 */ /* 0x000ea4000c1e1100 */
[----:B--2---:R-:W-:-:S04]  /*22e0*/  ISETP.NE.AND P0, PT, R4, RZ, PT ;  /* 0x000000ff0400720c */ /* 0x004fc80003f05270 */
[----:B------:R-:W-:Y:S01]  /*22f0*/  P2R R22, PR, RZ, 0x1 ;  /* 0x00000001ff167803 */ /* 0x000fe20000000000 */
[----:B------:R-:W-:Y:S08]  /*2300*/  BRA `(.L_x_8902) ;  /* 0x0000000000a47947 */ /* 0x000ff00003800000 */
.L_x_8915:
[----:B------:R-:W2:Y:S02]  /*2310*/  LDG.E.U8 R4, desc[UR36][R4.64] ;  /* 0x0000002404047981 */ /* 0x000ea4000c1e1100 */
[----:B--2---:R-:W-:-:S04]  /*2320*/  ISETP.NE.AND P0, PT, R4, RZ, PT ;  /* 0x000000ff0400720c */ /* 0x004fc80003f05270 */
[----:B------:R-:W-:Y:S01]  /*2330*/  P2R R22, PR, RZ, 0x1 ;  /* 0x00000001ff167803 */ /* 0x000fe20000000000 */
[----:B------:R-:W-:Y:S08]  /*2340*/  BRA `(.L_x_8902) ;  /* 0x0000000000947947 */ /* 0x000ff00003800000 */
.L_x_8914:
        /* <DEDUP_REMOVED lines=10> */
.L_x_8901:
        /* <DEDUP_REMOVED lines=16> */
.L_x_8919:
[----:B------:R-:W-:-:S04]  /*24f0*/  PLOP3.LUT P0, PT, PT, PT, PT, 0x8, 0x80 ;  /* 0x000000000080781c */ /* 0x000fc80003f0e170 */
[----:B------:R-:W-:Y:S01]  /*2500*/  P2R R22, PR, RZ, 0x1 ;  /* 0x00000001ff167803 */ /* 0x000fe20000000000 */
[----:B------:R-:W-:Y:S08]  /*2510*/  BRA `(.L_x_8902) ;  /* 0x0000000000207947 */ /* 0x000ff00003800000 */
.L_x_8918:
[----:B------:R-:W2:Y:S02]  /*2520*/  LDG.E.64 R4, desc[UR36][R4.64] ;  /* 0x0000002404047981 */ /* 0x000ea4000c1e1b00 */
[----:B--2---:R-:W-:-:S04]  /*2530*/  ISETP.NE.U32.AND P0, PT, R4, RZ, PT ;  /* 0x000000ff0400720c */ /* 0x004fc80003f05070 */
[----:B------:R-:W-:-:S04]  /*2540*/  ISETP.NE.AND.EX P0, PT, R5, RZ, PT, P0 ;  /* 0x000000ff0500720c */ /* 0x000fc80003f05300 */
[----:B------:R-:W-:Y:S01]  /*2550*/  P2R R22, PR, RZ, 0x1 ;  /* 0x00000001ff167803 */ /* 0x000fe20000000000 */
[----:B------:R-:W-:Y:S08]  /*2560*/  BRA `(.L_x_8902) ;  /* 0x00000000000c7947 */ /* 0x000ff00003800000 */
.L_x_8917:
[----:B------:R-:W2:Y:S02]  /*2570*/  LDG.E R4, desc[UR36][R4.64] ;  /* 0x0000002404047981 */ /* 0x000ea4000c1e1900 */
[----:B--2---:R-:W-:-:S04]  /*2580*/  ISETP.NE.AND P0, PT, R4, RZ, PT ;  /* 0x000000ff0400720c */ /* 0x004fc80003f05270 */
[----:B------:R-:W-:-:S09]  /*2590*/  P2R R22, PR, RZ, 0x1 ;  /* 0x00000001ff167803 */ /* 0x000fd20000000000 */
.L_x_8902:
[----:B------:R-:W-:Y:S05]  /*25a0*/  BSYNC.RECONVERGENT B6 ;  /* 0x0000000000067941 */ /* 0x000fea0003800200 */
.L_x_8896:
[----:B------:R-:W-:-:S07]  /*25b0*/  VIADD R23, R23, 0x80 ;  /* 0x0000008017177836 */ /* 0x000fce0000000000 */
.L_x_8895:
[----:B------:R-:W-:Y:S05]  /*25c0*/  BSYNC.RECONVERGENT B7 ;  /* 0x0000000000077941 */ /* 0x000fea0003800200 */
.L_x_8894:
        /* <DEDUP_REMOVED lines=26> */
.L_x_8925:
[----:B------:R-:W2:Y:S02]  /*2770*/  LDG.E.U8 R4, desc[UR36][R4.64] ;  /* 0x0000002404047981 */ /* 0x000ea4000c1e1100 */
[----:B--2---:R-:W-:-:S04]  /*2780*/  ISETP.NE.AND P0, PT, R4, RZ, PT ;  /* 0x000000ff0400720c */ /* 0x004fc80003f05270 */
[----:B------:R-:W-:Y:S01]  /*2790*/  P2R R24, PR, RZ, 0x1 ;  /* 0x00000001ff187803 */ /* 0x000fe20000000000 */
[----:B------:R-:W-:Y:S08]  /*27a0*/  BRA `(.L_x_8921) ;  /* 0x00000008008c7947 */ /* 0x000ff00003800000 */
.L_x_8924:
        /* <DEDUP_REMOVED lines=11> */
.L_x_8928:
[----:B------:R-:W2:Y:S02]  /*2860*/  LDG.E R4, desc[UR36][R4.64] ;  /* 0x0000002404047981 */ /* 0x000ea4000c1e1900 */
[----:B--2---:R-:W-:-:S04]  /*2870*/  ISETP.NE.AND P0, PT, R4, RZ, PT ;  /* 0x000000ff0400720c */ /* 0x004fc80003f05270 */
[----:B------:R-:W-:Y:S01]  /*2880*/  P2R R24, PR, RZ, 0x1 ;  /* 0x00000001ff187803 */ /* 0x000fe20000000000 */
[----:B------:R-:W-:Y:S08]  /*2890*/  BRA `(.L_x_8921) ;  /* 0x0000000800507947 */ /* 0x000ff00003800000 */
.L_x_8927:
[----:B------:R-:W2:Y:S02]  /*28a0*/  LDG.E.U16 R4, desc[UR36][R4.64] ;  /* 0x0000002404047981 */ /* 0x000ea4000c1e1500 */
[----:B--2---:R-:W-:-:S04]  /*28b0*/  ISETP.NE.AND P0, PT, R4, RZ, PT ;  /* 0x000000ff0400720c */ /* 0x004fc80003f05270 */
[----:B------:R-:W-:Y:S01]  /*28c0*/  P2R R24, PR, RZ, 0x1 ;  /* 0x00000001ff187803 */ /* 0x000fe20000000000 */
[----:B------:R-:W-:Y:S08]  /*28d0*/  BRA `(.L_x_8921) ;  /* 0x0000000800407947 */ /* 0x000ff00003800000 */
.L_x_8923:
        /* <DEDUP_REMOVED lines=10> */
.L_x_8930:
[----:B------:R-:W2:Y:S02]  /*2980*/  LDG.E.U16 R0, desc[UR36][R4.64] ;  /* 0x0000002404007981 */ /* 0x000ea4000c1e1500 */
[----:B--2---:R-:W-:-:S05]  /*2990*/  HADD2.F32 R0, -RZ, R0.H0_H0 ;  /* 0x20000000ff007230 */ /* 0x004fca0000004100 */
[----:B------:R-:W-:-:S04]  /*29a0*/  FSETP.NEU.FTZ.AND P0, PT, R0, RZ, PT ;  /* 0x000000ff0000720b */ /* 0x000fc80003f1d000 */
[----:B------:R-:W-:Y:S01]  /*29b0*/  P2R R24, PR, RZ, 0x1 ;  /* 0x00000001ff187803 */ /* 0x000fe20000000000 */
[----:B------:R-:W-:Y:S08]  /*29c0*/  BRA `(.L_x_8921) ;  /* 0x0000000800047947 */ /* 0x000ff00003800000 */
.L_x_8929:
        /* <DEDUP_REMOVED lines=12> */
.L_x_8932:
        /* <DEDUP_REMOVED lines=10> */
.L_x_8931:
[----:B------:R-:W2:Y:S02]  /*2b30*/  LDG.E.64 R4, desc[UR36][R4.64] ;  /* 0x0000002404047981 */ /* 0x000ea4000c1e1b00 */
[----:B--2---:R-:W0:Y:S02]  /*2b40*/  DSETP.NEU.AND P0, PT, R4, RZ, PT ;  /* 0x000000ff0400722a */ /* 0x004e240003f0d000 */
[----:B0-----:R-:W-:Y:S01]  /*2b50*/  P2R R24, PR, RZ, 0x1 ;  /* 0x00000001ff187803 */ /* 0x001fe20000000000 */
[----:B------:R-:W-:Y:S06]  /*2b60*/  BRA `(.L_x_8921) ;  /* 0x00000004009c7947 */ /* 0x000fec0003800000 */
.L_x_8922:
        /* <DEDUP_REMOVED lines=12> */
.L_x_8935:
        /* <DEDUP_REMOVED lines=9> */
.L_x_8934:
        /* <DEDUP_REMOVED lines=10> */
.L_x_8937:
        /* <DEDUP_REMOVED lines=12> */
.L_x_8936:
[----:B------:R-:W2:Y:S02]  /*2e20*/  LDG.E.U16 R0, desc[UR36][R4.64] ;  /* 0x0000002404007981 */ /* 0x000ea4000c1e1500 */
[----:B--2---:R-:W-:-:S05]  /*2e30*/  IMAD.U32 R0, R0, 0x10000, RZ ;  /* 0x0001000000007824 */ /* 0x004fca00078e00ff */
[----:B------:R-:W-:-:S04]  /*2e40*/  FSETP.NEU.FTZ.AND P0, PT, R0, RZ, PT ;  /* 0x000000ff0000720b */ /* 0x000fc80003f1d000 */
[----:B------:R-:W-:Y:S01]  /*2e50*/  P2R R24, PR, RZ, 0x1 ;  /* 0x00000001ff187803 */ /* 0x000fe20000000000 */
[----:B------:R-:W-:Y:S08]  /*2e60*/  BRA `(.L_x_8921) ;  /* 0x0000000000dc7947 */ /* 0x000ff00003800000 */
.L_x_8933:
        /* <DEDUP_REMOVED lines=12> */
.L_x_8940:
[----:B------:R-:W2:Y:S02]  /*2f30*/  LDG.E.U8 R4, desc[UR36][R4.64] ;  /* 0x0000002404047981 */ /* 0x000ea4000c1e1100 */
[----:B--2---:R-:W-:-:S04]  /*2f40*/  ISETP.NE.AND P0, PT, R4, RZ, PT ;  /* 0x000000ff0400720c */ /* 0x004fc80003f05270 */
[----:B------:R-:W-:Y:S01]  /*2f50*/  P2R R24, PR, RZ, 0x1 ;  /* 0x00000001ff187803 */ /* 0x000fe20000000000 */
[----:B------:R-:W-:Y:S08]  /*2f60*/  BRA `(.L_x_8921) ;  /* 0x00000000009c7947 */ /* 0x000ff00003800000 */
.L_x_8939:
[----:B------:R-:W2:Y:S02]  /*2f70*/  LDG.E.U8 R4, desc[UR36][R4.64] ;  /* 0x0000002404047981 */ /* 0x000ea4000c1e1100 */
[----:B--2---:R-:W-:-:S04]  /*2f80*/  ISETP.NE.AND P0, PT, R4, RZ, PT ;  /* 0x000000ff0400720c */ /* 0x004fc80003f05270 */
[----:B------:R-:W-:Y:S01]  /*2f90*/  P2R R24, PR, RZ, 0x1 ;  /* 0x00000001ff187803 */ /* 0x000fe20000000000 */
[----:B------:R-:W-:Y:S08]  /*2fa0*/  BRA `(.L_x_8921) ;  /* 0x00000000008c7947 */ /* 0x000ff00003800000 */
.L_x_8938:
        /* <DEDUP_REMOVED lines=10> */
.L_x_8926:
        /* <DEDUP_REMOVED lines=16> */
.L_x_8943:
[----:B------:R-:W-:Y:S05]  /*3150*/  BRA `(.L_x_8921) ;  /* 0x0000000000207947 */ /* 0x000fea0003800000 */
.L_x_8942:
[----:B------:R-:W2:Y:S02]  /*3160*/  LDG.E.64 R4, desc[UR36][R4.64] ;  /* 0x0000002404047981 */ /* 0x000ea4000c1e1b00 */
[----:B--2---:R-:W-:-:S04]  /*3170*/  ISETP.NE.U32.AND P0, PT, R4, RZ, PT ;  /* 0x000000ff0400720c */ /* 0x004fc80003f05070 */
[----:B------:R-:W-:-:S04]  /*3180*/  ISETP.NE.AND.EX P0, PT, R5, RZ, PT, P0 ;  /* 0x000000ff0500720c */ /* 0x000fc80003f05300 */
[----:B------:R-:W-:Y:S01]  /*3190*/  P2R R24, PR, RZ, 0x1 ;  /* 0x00000001ff187803 */ /* 0x000fe20000000000 */
[----:B------:R-:W-:Y:S08]  /*31a0*/  BRA `(.L_x_8921) ;  /* 0x00000000000c7947 */ /* 0x000ff00003800000 */
.L_x_8941:
[----:B------:R-:W2:Y:S02]  /*31b0*/  LDG.E R4, desc[UR36][R4.64] ;  /* 0x0000002404047981 */ /* 0x000ea4000c1e1900 */
[----:B--2---:R-:W-:-:S04]  /*31c0*/  ISETP.NE.AND P0, PT, R4, RZ, PT ;  /* 0x000000ff0400720c */ /* 0x004fc80003f05270 */
[----:B------:R-:W-:-:S09]  /*31d0*/  P2R R24, PR, RZ, 0x1 ;  /* 0x00000001ff187803 */ /* 0x000fd20000000000 */
.L_x_8921:
[----:B------:R-:W-:Y:S05]  /*31e0*/  BSYNC.RECONVERGENT B6 ;  /* 0x0000000000067941 */ /* 0x000fea0003800200 */
.L_x_8920:
[----:B------:R-:W0:Y:S01]  /*31f0*/  LDCU.U8 UR4, c[0x0][0x385] ;  /* 0x000070a0ff0477ac */ /* 0x000e220008000000 */
[----:B------:R-:W-:Y:S01]  /*3200*/  ISETP.NE.AND P1, PT, R18, RZ, PT ;  /* 0x000000ff1200720c */ /* 0x000fe20003f25270 */
[----:B------:R-:W-:Y:S01]  /*3210*/  BSSY.RECONVERGENT B8, `(.L_x_8944) ;  /* 0x00002a2000087945 */ /* 0x000fe20003800200 */
[----:B------:R-:W1:Y:S01]  /*3220*/  LDC.U8 R18, c[0x0][0x3a4] ;  /* 0x0000e900ff127b82 */ /* 0x000e620000000000 */
[----:B------:R-:W-:Y:S02]  /*3230*/  ISETP.GE.AND P0, PT, R17, R16, PT ;  /* 0x000000101100720c */ /* 0x000fe40003f06270 */
[----:B------:R-:W-:Y:S01]  /*3240*/  BSSY.RELIABLE B7, `(.L_x_8945) ;  /* 0x00001c6000077945 */ /* 0x000fe20003800100 */
[----:B------:R-:W-:Y:S02]  /*3250*/  ISETP.NE.AND P2, PT, R19, RZ, PT ;  /* 0x000000ff1300720c */ /* 0x000fe40003f45270 */
[----:B------:R-:W-:Y:S02]  /*3260*/  ISETP.NE.AND P3, PT, R22, RZ, PT ;  /* 0x000000ff1600720c */ /* 0x000fe40003f65270 */
[----:B------:R-:W-:-:S02]  /*3270*/  ISETP.NE.AND P4, PT, R24, RZ, PT ;  /* 0x000000ff1800720c */ /* 0x000fc40003f85270 */
[----:B0-----:R-:W-:Y:S02]  /*3280*/  ISETP.NE.OR P1, PT, RZ, UR4, P1 ;  /* 0x00000004ff007c0c */ /* 0x001fe40008f25670 */
[----:B------:R-:W-:Y:S02]  /*3290*/  ISETP.NE.OR P2, PT, RZ, UR4, P2 ;  /* 0x00000004ff007c0c */ /* 0x000fe40009745670 */
[----:B------:R-:W-:Y:S02]  /*32a0*/  ISETP.NE.OR P3, PT, RZ, UR4, P3 ;  /* 0x00000004ff007c0c */ /* 0x000fe40009f65670 */
[----:B------:R-:W-:Y:S02]  /*32b0*/  ISETP.NE.OR P4, PT, RZ, UR4, P4 ;  /* 0x00000004ff007c0c */ /* 0x000fe4000a785670 */
[----:B------:R-:W-:Y:S02]  /*32c0*/  SEL R11, RZ, 0x1, !P1 ;  /* 0x00000001ff0b7807 */ /* 0x000fe40004800000 */
[----:B------:R-:W-:-:S02]  /*32d0*/  SEL R26, RZ, 0x1, !P2 ;  /* 0x00000001ff1a7807 */ /* 0x000fc40005000000 */
[----:B------:R-:W-:Y:S02]  /*32e0*/  SEL R24, RZ, 0x1, !P3 ;  /* 0x00000001ff187807 */ /* 0x000fe40005800000 */
[----:B------:R-:W-:Y:S01]  /*32f0*/  SEL R22, RZ, 0x1, !P4 ;  /* 0x00000001ff167807 */ /* 0x000fe20006000000 */
[----:B------:R-:W-:Y:S06]  /*3300*/  @P0 BRA `(.L_x_8946) ;  /* 0x0000001800d80947 */ /* 0x000fec0003800000 */
[----:B------:R-:W0:Y:S01]  /*3310*/  LDCU UR4, c[0x0][0x3a8] ;  /* 0x00007500ff0477ac */ /* 0x000e220008000800 */
[----:B------:R-:W2:Y:S01]  /*3320*/  LDC.64 R8, c[0x0][0x388] ;  /* 0x0000e200ff087b82 */ /* 0x000ea20000000a00 */
[----:B------:R-:W-:Y:S01]  /*3330*/  IMAD R0, R2, 0x200, R17 ;  /* 0x0000020002007824 */ /* 0x000fe200078e0211 */
[----:B-1----:R-:W-:Y:S01]  /*3340*/  PRMT R4, R18, 0x9910, RZ ;  /* 0x0000991012047816 */ /* 0x002fe200000000ff */
[----:B------:R-:W-:Y:S01]  /*3350*/  BSSY.RECONVERGENT B6, `(.L_x_8947) ;  /* 0x00000d6000067945 */ /* 0x000fe20003800200 */
[----:B------:R-:W-:Y:S02]  /*3360*/  VIADD R17, R17, 0x80 ;  /* 0x0000008011117836 */ /* 0x000fe40000000000 */
[----:B0-----:R-:W-:Y:S02]  /*3370*/  IMAD R3, R0, UR4, RZ ;  /* 0x0000000400037c24 */ /* 0x001fe4000f8e02ff */
[----:B------:R-:W-:-:S05]  /*3380*/  IMAD.MOV.U32 R0, RZ, RZ, R4 ;  /* 0x000000ffff007224 */ /* 0x000fca00078e0004 */
[----:B------:R-:W-:Y:S02]  /*3390*/  ISETP.GT.AND P0, PT, R0, 0x9, PT ;  /* 0x000000090000780c */ /* 0x000fe40003f04270 */
[----:B--2---:R-:W-:-:S05]  /*33a0*/  IADD3 R8, P1, PT, R3, R8, RZ ;  /* 0x0000000803087210 */ /* 0x004fca0007f3e0ff */
        /* <DEDUP_REMOVED lines=12> */
.L_x_8951:
[----:B------:R1:W-:Y:S01]  /*3470*/  STG.E.U8 desc[UR36][R8.64], R11 ;  /* 0x0000000b08007986 */ /* 0x0003e2000c101124 */
[----:B------:R-:W-:Y:S05]  /*3480*/  BRA `(.L_x_8953) ;  /* 0x0000000c00087947 */ /* 0x000fea0003800000 */
.L_x_8950:
        /* <DEDUP_REMOVED lines=10> */
.L_x_8955:
[----:B------:R3:W-:Y:S01]  /*3530*/  STG.E desc[UR36][R8.64], R11 ;  /* 0x0000000b08007986 */ /* 0x0007e2000c101924 */
[----:B------:R-:W-:Y:S05]  /*3540*/  BRA `(.L_x_8953) ;  /* 0x0000000800d87947 */ /* 0x000fea0003800000 */
.L_x_8954:
[----:B------:R2:W-:Y:S01]  /*3550*/  STG.E.U16 desc[UR36][R8.64], R11 ;  /* 0x0000000b08007986 */ /* 0x0005e2000c101524 */
[----:B------:R-:W-:Y:S05]  /*3560*/  BRA `(.L_x_8953) ;  /* 0x0000000800d07947 */ /* 0x000fea0003800000 */
.L_x_8949:
        /* <DEDUP_REMOVED lines=9> */
.L_x_8957:
[----:B------:R-:W0:Y:S02]  /*3600*/  I2F.S16 R0, R11 ;  /* 0x0000000b00007306 */ /* 0x000e240000101400 */
[----:B0-----:R-:W-:-:S05]  /*3610*/  F2FP.F16.F32.PACK_AB R0, RZ, R0 ;  /* 0x00000000ff00723e */ /* 0x001fca00000000ff */
[----:B------:R0:W-:Y:S01]  /*3620*/  STG.E.U16 desc[UR36][R8.64], R0 ;  /* 0x0000000008007986 */ /* 0x0001e2000c101524 */
[----:B------:R-:W-:Y:S05]  /*3630*/  BRA `(.L_x_8953) ;  /* 0x00000008009c7947 */ /* 0x000fea0003800000 */
.L_x_8956:
        /* <DEDUP_REMOVED lines=10> */
.L_x_8959:
[----:B------:R-:W0:Y:S02]  /*36e0*/  I2F.S16 R11, R11 ;  /* 0x0000000b000b7306 */ /* 0x000e240000101400 */
[----:B0-----:R-:W-:-:S04]  /*36f0*/  F2FP.F16.F32.PACK_AB R3, RZ, R11 ;  /* 0x0000000bff03723e */ /* 0x001fc800000000ff */
[----:B------:R-:W-:-:S05]  /*3700*/  PRMT R3, R3, 0x5410, RZ ;  /* 0x0000541003037816 */ /* 0x000fca00000000ff */
[----:B------:R0:W-:Y:S01]  /*3710*/  STG.E desc[UR36][R8.64], R3 ;  /* 0x0000000308007986 */ /* 0x0001e2000c101924 */
[----:B------:R-:W-:Y:S05]  /*3720*/  BRA `(.L_x_8953) ;  /* 0x0000000800607947 */ /* 0x000fea0003800000 */
.L_x_8958:
[----:B------:R-:W0:Y:S02]  /*3730*/  I2F.F64.S16 R4, R11 ;  /* 0x0000000b00047312 */ /* 0x000e240000101c00 */
[----:B0-----:R0:W-:Y:S01]  /*3740*/  STG.E.64 desc[UR36][R8.64], R4 ;  /* 0x0000000408007986 */ /* 0x0011e2000c101b24 */
[----:B------:R-:W-:Y:S05]  /*3750*/  BRA `(.L_x_8953) ;  /* 0x0000000800547947 */ /* 0x000fea0003800000 */
.L_x_8948:
        /* <DEDUP_REMOVED lines=10> */
.L_x_8962:
[----:B------:R-:W-:Y:S01]  /*3800*/  CS2R R6, SRZ ;  /* 0x0000000000067805 */ /* 0x000fe2000001ff00 */
[----:B------:R-:W0:Y:S04]  /*3810*/  I2F.F64.S16 R4, R11 ;  /* 0x0000000b00047312 */ /* 0x000e280000101c00 */
[----:B0-----:R0:W-:Y:S01]  /*3820*/  STG.E.128 desc[UR36][R8.64], R4 ;  /* 0x0000000408007986 */ /* 0x0011e2000c101d24 */
[----:B------:R-:W-:Y:S05]  /*3830*/  BRA `(.L_x_8953) ;  /* 0x00000008001c7947 */ /* 0x000fea0003800000 */
.L_x_8961:
        /* <DEDUP_REMOVED lines=17> */
.L_x_8966:
[----:B------:R-:W-:Y:S05]  /*3950*/  BSYNC.RECONVERGENT B0 ;  /* 0x0000000000007941 */ /* 0x000fea0003800200 */
.L_x_8965:
[----:B------:R0:W-:Y:S01]  /*3960*/  STG.E.U8 desc[UR36][R8.64], R3 ;  /* 0x0000000308007986 */ /* 0x0001e2000c101124 */
[----:B------:R-:W-:Y:S05]  /*3970*/  BRA `(.L_x_8953) ;  /* 0x0000000400cc7947 */ /* 0x000fea0003800000 */
.L_x_8964:
        /* <DEDUP_REMOVED lines=16> */
.L_x_8963:
[----:B------:R-:W0:Y:S02]  /*3a80*/  I2F.S16 R0, R11 ;  /* 0x0000000b00007306 */ /* 0x000e240000101400 */
[----:B0-----:R-:W-:-:S05]  /*3a90*/  F2FP.BF16.F32.PACK_AB R0, RZ, R0 ;  /* 0x00000000ff00723e */ /* 0x001fca00000010ff */
[----:B------:R0:W-:Y:S01]  /*3aa0*/  STG.E.U16 desc[UR36][R8.64], R0 ;  /* 0x0000000008007986 */ /* 0x0001e2000c101524 */
[----:B------:R-:W-:Y:S05]  /*3ab0*/  BRA `(.L_x_8953) ;  /* 0x00000004007c7947 */ /* 0x000fea0003800000 */
.L_x_8960:
        /* <DEDUP_REMOVED lines=10> */
.L_x_8969:
        /* <DEDUP_REMOVED lines=12> */
.L_x_8972:
[----:B------:R-:W-:-:S04]  /*3c20*/  SHF.R.U32.HI R0, RZ, 0x14, R11 ;  /* 0x00000014ff007819 */ /* 0x000fc8000001160b */
[----:B------:R-:W-:-:S04]  /*3c30*/  LOP3.LUT R0, R0, 0x1, RZ, 0xc0, !PT ;  /* 0x0000000100007812 */ /* 0x000fc800078ec0ff */
[----:B------:R-:W-:-:S04]  /*3c40*/  IADD3 R0, PT, PT, R11, 0x487ffff, R0 ;  /* 0x0487ffff0b007810 */ /* 0x000fc80007ffe000 */
[----:B------:R-:W-:-:S04]  /*3c50*/  SHF.R.U32.HI R0, RZ, 0x14, R0 ;  /* 0x00000014ff007819 */ /* 0x000fc80000011600 */
[----:B------:R-:W-:-:S07]  /*3c60*/  LOP3.LUT R0, R0, 0xff, RZ, 0xc0, !PT ;  /* 0x000000ff00007812 */ /* 0x000fce00078ec0ff */
.L_x_8973:
[----:B------:R-:W-:-:S07]  /*3c70*/  PRMT R4, R0, 0x7610, R4 ;  /* 0x0000761000047816 */ /* 0x000fce0000000004 */
.L_x_8971:
[----:B------:R-:W-:Y:S05]  /*3c80*/  BSYNC.RECONVERGENT B0 ;  /* 0x0000000000007941 */ /* 0x000fea0003800200 */
.L_x_8970:
[----:B------:R0:W-:Y:S01]  /*3c90*/  STG.E.U8 desc[UR36][R8.64], R4 ;  /* 0x0000000408007986 */ /* 0x0001e2000c101124 */
[----:B------:R-:W-:Y:S05]  /*3ca0*/  BRA `(.L_x_8953) ;  /* 0x0000000400007947 */ /* 0x000fea0003800000 */
.L_x_8968:
        /* <DEDUP_REMOVED lines=12> */
.L_x_8976:
[----:B------:R-:W-:-:S04]  /*3d70*/  SHF.R.U32.HI R0, RZ, 0x15, R11 ;  /* 0x00000015ff007819 */ /* 0x000fc8000001160b */
[----:B------:R-:W-:-:S04]  /*3d80*/  LOP3.LUT R0, R0, 0x1, RZ, 0xc0, !PT ;  /* 0x0000000100007812 */ /* 0x000fc800078ec0ff */
[----:B------:R-:W-:-:S04]  /*3d90*/  IADD3 R0, PT, PT, R11, 0x88fffff, R0 ;  /* 0x088fffff0b007810 */ /* 0x000fc80007ffe000 */
[----:B------:R-:W-:-:S04]  /*3da0*/  SHF.R.U32.HI R0, RZ, 0x15, R0 ;  /* 0x00000015ff007819 */ /* 0x000fc80000011600 */
[----:B------:R-:W-:-:S07]  /*3db0*/  LOP3.LUT R0, R0, 0xff, RZ, 0xc0, !PT ;  /* 0x000000ff00007812 */ /* 0x000fce00078ec0ff */
.L_x_8977:
[----:B------:R-:W-:-:S07]  /*3dc0*/  PRMT R4, R0, 0x7610, R4 ;  /* 0x0000761000047816 */ /* 0x000fce0000000004 */
.L_x_8975:
[----:B------:R-:W-:Y:S05]  /*3dd0*/  BSYNC.RECONVERGENT B0 ;  /* 0x0000000000007941 */ /* 0x000fea0003800200 */
.L_x_8974:
[----:B------:R0:W-:Y:S01]  /*3de0*/  STG.E.U8 desc[UR36][R8.64], R4 ;  /* 0x0000000408007986 */ /* 0x0001e2000c101124 */
[----:B------:R-:W-:Y:S05]  /*3df0*/  BRA `(.L_x_8953) ;  /* 0x0000000000ac7947 */ /* 0x000fea0003800000 */
.L_x_8967:
[----:B------:R-:W-:-:S13]  /*3e00*/  ISETP.NE.AND P0, PT, R0, 0x1c, PT ;  /* 0x0000001c0000780c */ /* 0x000fda0003f05270 */
[----:B------:R-:W-:Y:S05]  /*3e10*/  @!P0 BRA `(.L_x_8978) ;  /* 0x0000000000a08947 */ /* 0x000fea0003800000 */
[----:B------:R-:W-:-:S13]  /*3e20*/  ISETP.NE.AND P0, PT, R0, 0x1d, PT ;  /* 0x0000001d0000780c */ /* 0x000fda0003f05270 */
[----:B------:R-:W-:Y:S05]  /*3e30*/  @!P0 BRA `(.L_x_8979) ;  /* 0x0000000000888947 */ /* 0x000fea0003800000 */
[----:B------:R-:W-:-:S13]  /*3e40*/  ISETP.NE.AND P0, PT, R0, 0x2c, PT ;  /* 0x0000002c0000780c */ /* 0x000fda0003f05270 */
[----:B------:R-:W-:Y:S05]  /*3e50*/  @!P0 BRA `(.L_x_8980) ;  /* 0x0000000000448947 */ /* 0x000fea0003800000 */
.L_x_8952:
        /* <DEDUP_REMOVED lines=16> */
.L_x_8981:
[----:B------:R-:W-:Y:S05]  /*3f60*/  BRA `(.L_x_8953) ;  /* 0x0000000000507947 */ /* 0x000fea0003800000 */
.L_x_8980:
        /* <DEDUP_REMOVED lines=15> */
.L_x_8979:
[----:B------:R-:W-:Y:S02]  /*4060*/  IMAD.MOV.U32 R4, RZ, RZ, R11 ;  /* 0x000000ffff047224 */ /* 0x000fe400078e000b */
[----:B------:R-:W-:-:S05]  /*4070*/  IMAD.MOV.U32 R5, RZ, RZ, RZ ;  /* 0x000000ffff057224 */ /* 0x000fca00078e00ff */
[----:B------:R0:W-:Y:S01]  /*4080*/  STG.E.64 desc[UR36][R8.64], R4 ;  /* 0x0000000408007986 */ /* 0x0001e2000c101b24 */
[----:B------:R-:W-:Y:S05]  /*4090*/  BRA `(.L_x_8953) ;  /* 0x0000000000047947 */ /* 0x000fea0003800000 */
.L_x_8978:
[----:B------:R0:W-:Y:S02]  /*40a0*/  STG.E desc[UR36][R8.64], R11 ;  /* 0x0000000b08007986 */ /* 0x0001e4000c101924 */
.L_x_8953:
[----:B------:R-:W-:Y:S05]  /*40b0*/  BSYNC.RECONVERGENT B6 ;  /* 0x0000000000067941 */ /* 0x000fea0003800200 */
.L_x_8947:
        /* <DEDUP_REMOVED lines=24> */
.L_x_8987:
[----:B------:R4:W-:Y:S01]  /*4240*/  STG.E.U8 desc[UR36][R8.64], R26 ;  /* 0x0000001a08007986 */ /* 0x0009e2000c101124 */
[----:B------:R-:W-:Y:S05]  /*4250*/  BRA `(.L_x_8989) ;  /* 0x0000000800fc7947 */ /* 0x000fea0003800000 */
.L_x_8986:
        /* <DEDUP_REMOVED lines=9> */
.L_x_8991:
[----:B------:R2:W-:Y:S01]  /*42f0*/  STG.E desc[UR36][R8.64], R26 ;  /* 0x0000001a08007986 */ /* 0x0005e2000c101924 */
[----:B------:R-:W-:Y:S05]  /*4300*/  BRA `(.L_x_8989) ;  /* 0x0000000800d07947 */ /* 0x000fea0003800000 */
.L_x_8990:
[----:B------:R0:W-:Y:S01]  /*4310*/  STG.E.U16 desc[UR36][R8.64], R26 ;  /* 0x0000001a08007986 */ /* 0x0001e2000c101524 */
[----:B------:R-:W-:Y:S05]  /*4320*/  BRA `(.L_x_8989) ;  /* 0x0000000800c87947 */ /* 0x000fea0003800000 */
.L_x_8985:
        /* <DEDUP_REMOVED lines=9> */
.L_x_8993:
[----:B------:R-:W0:Y:S02]  /*43c0*/  I2F.S16 R0, R26 ;  /* 0x0000001a00007306 */ /* 0x000e240000101400 */
[----:B0-----:R-:W-:-:S05]  /*43d0*/  F2FP.F16.F32.PACK_AB R0, RZ, R0 ;  /* 0x00000000ff00723e */ /* 0x001fca00000000ff */
[----:B------:R0:W-:Y:S01]  /*43e0*/  STG.E.U16 desc[UR36][R8.64], R0 ;  /* 0x0000000008007986 */ /* 0x0001e2000c101524 */
[----:B------:R-:W-:Y:S05]  /*43f0*/  BRA `(.L_x_8989) ;  /* 0x0000000800947947 */ /* 0x000fea0003800000 */
.L_x_8992:
        /* <DEDUP_REMOVED lines=10> */
.L_x_8995:
[----:B------:R-:W0:Y:S02]  /*44a0*/  I2F.S16 R26, R26 ;  /* 0x0000001a001a7306 */ /* 0x000e240000101400 */
[----:B0-----:R-:W-:-:S04]  /*44b0*/  F2FP.F16.F32.PACK_AB R3, RZ, R26 ;  /* 0x0000001aff03723e */ /* 0x001fc800000000ff */
[----:B------:R-:W-:-:S05]  /*44c0*/  PRMT R3, R3, 0x5410, RZ ;  /* 0x0000541003037816 */ /* 0x000fca00000000ff */
[----:B------:R0:W-:Y:S01]  /*44d0*/  STG.E desc[UR36][R8.64], R3 ;  /* 0x0000000308007986 */ /* 0x0001e2000c101924 */
[----:B------:R-:W-:Y:S05]  /*44e0*/  BRA `(.L_x_8989) ;  /* 0x0000000800587947 */ /* 0x000fea0003800000 */
.L_x_8994:
[----:B------:R-:W0:Y:S02]  /*44f0*/  I2F.F64.S16 R26, R26 ;  /* 0x0000001a001a7312 */ /* 0x000e240000101c00 */
[----:B0-----:R0:W-:Y:S01]  /*4500*/  STG.E.64 desc[UR36][R8.64], R26 ;  /* 0x0000001a08007986 */ /* 0x0011e2000c101b24 */
[----:B------:R-:W-:Y:S05]  /*4510*/  BRA `(.L_x_8989) ;  /* 0x00000008004c7947 */ /* 0x000fea0003800000 */
.L_x_8984:
        /* <DEDUP_REMOVED lines=12> */
.L_x_8999:
        /* <DEDUP_REMOVED lines=16> */
.L_x_9002:
[----:B------:R-:W-:-:S07]  /*46e0*/  PRMT R4, R0, 0x7610, R4 ;  /* 0x0000761000047816 */ /* 0x000fce0000000004 */
.L_x_9001:
[----:B------:R-:W-:Y:S05]  /*46f0*/  BSYNC.RECONVERGENT B0 ;  /* 0x0000000000007941 */ /* 0x000fea0003800200 */
.L_x_9000:
[----:B------:R0:W-:Y:S01]  /*4700*/  STG.E.U8 desc[UR36][R8.64], R4 ;  /* 0x0000000408007986 */ /* 0x0001e2000c101124 */
[----:B------:R-:W-:Y:S05]  /*4710*/  BRA `(.L_x_8989) ;  /* 0x0000000400cc7947 */ /* 0x000fea0003800000 */
.L_x_8998:
        /* <DEDUP_REMOVED lines=16> */
.L_x_9005:
[----:B------:R-:W-:-:S07]  /*4820*/  PRMT R4, R0, 0x7610, R4 ;  /* 0x0000761000047816 */ /* 0x000fce0000000004 */
.L_x_9004:
[----:B------:R-:W-:Y:S05]  /*4830*/  BSYNC.RECONVERGENT B0 ;  /* 0x0000000000007941 */ /* 0x000fea0003800200 */
.L_x_9003:
[----:B------:R0:W-:Y:S01]  /*4840*/  STG.E.U8 desc[UR36][R8.64], R4 ;  /* 0x0000000408007986 */ /* 0x0001e2000c101124 */
[----:B------:R-:W-:Y:S05]  /*4850*/  BRA `(.L_x_8989) ;  /* 0x00000004007c7947 */ /* 0x000fea0003800000 */
.L_x_8997:
        /* <DEDUP_REMOVED lines=21> */
.L_x_9007:
[----:B------:R-:W-:-:S05]  /*49b0*/  IMAD.MOV.U32 R27, RZ, RZ, RZ ;  /* 0x000000ffff1b7224 */ /* 0x000fca00078e00ff */
[----:B------:R0:W-:Y:S01]  /*49c0*/  STG.E.64 desc[UR36][R8.64], R26 ;  /* 0x0000001a08007986 */ /* 0x0001e2000c101b24 */
[----:B------:R-:W-:Y:S05]  /*49d0*/  BRA `(.L_x_8989) ;  /* 0x00000004001c7947 */ /* 0x000fea0003800000 */
.L_x_9006:
[----:B------:R0:W-:Y:S01]  /*49e0*/  STG.E desc[UR36][R8.64], R26 ;  /* 0x0000001a08007986 */ /* 0x0001e2000c101924 */
[----:B------:R-:W-:Y:S05]  /*49f0*/  BRA `(.L_x_8989) ;  /* 0x0000000400147947 */ /* 0x000fea0003800000 */
.L_x_8996:
        /* <DEDUP_REMOVED lines=8> */
.L_x_9009:
[----:B------:R-:W-:Y:S01]  /*4a80*/  CS2R R6, SRZ ;  /* 0x0000000000067805 */ /* 0x000fe2000001ff00 */
[----:B------:R-:W0:Y:S04]  /*4a90*/  I2F.F64.S16 R4, R26 ;  /* 0x0000001a00047312 */ /* 0x000e280000101c00 */
[----:B0-----:R0:W-:Y:S01]  /*4aa0*/  STG.E.128 desc[UR36][R8.64], R4 ;  /* 0x0000000408007986 */ /* 0x0011e2000c101d24 */
[----:B------:R-:W-:Y:S05]  /*4ab0*/  BRA `(.L_x_8989) ;  /* 0x0000000000e47947 */ /* 0x000fea0003800000 */
.L_x_9008:
[----:B------:R-:W-:-:S13]  /*4ac0*/  ISETP.NE.AND P0, PT, R0, 0xf, PT ;  /* 0x0000000f0000780c */ /* 0x000fda0003f05270 */
[----:B------:R-:W-:Y:S05]  /*4ad0*/  @!P0 BRA `(.L_x_9010) ;  /* 0x0000000000d08947 */ /* 0x000fea0003800000 */
[----:B------:R-:W-:-:S13]  /*4ae0*/  ISETP.NE.AND P0, PT, R0, 0x17, PT ;  /* 0x000000170000780c */ /* 0x000fda0003f05270 */
[----:B------:R-:W-:Y:S05]  /*4af0*/  @!P0 BRA `(.L_x_9011) ;  /* 0x0000000000848947 */ /* 0x000fea0003800000 */
[----:B------:R-:W-:-:S13]  /*4b00*/  ISETP.NE.AND P0, PT, R0, 0x18, PT ;  /* 0x000000180000780c */ /* 0x000fda0003f05270 */
[----:B------:R-:W-:Y:S05]  /*4b10*/  @!P0 BRA `(.L_x_9012) ;  /* 0x0000000000448947 */ /* 0x000fea0003800000 */
.L_x_8988:
        /* <DEDUP_REMOVED lines=16> */
.L_x_9013:
[----:B------:R-:W-:Y:S05]  /*4c20*/  BRA `(.L_x_8989) ;  /* 0x0000000000887947 */ /* 0x000fea0003800000 */
.L_x_9012:
        /* <DEDUP_REMOVED lines=11> */
.L_x_9015:
[----:B------:R-:W-:Y:S05]  /*4ce0*/  BSYNC.RECONVERGENT B0 ;  /* 0x0000000000007941 */ /* 0x000fea0003800200 */
.L_x_9014:
[----:B------:R0:W-:Y:S01]  /*4cf0*/  STG.E.U8 desc[UR36][R8.64], R3 ;  /* 0x0000000308007986 */ /* 0x0001e2000c101124 */
[----:B------:R-:W-:Y:S05]  /*4d00*/  BRA `(.L_x_8989) ;  /* 0x0000000000507947 */ /* 0x000fea0003800000 */
.L_x_9011:
        /* <DEDUP_REMOVED lines=12> */
.L_x_9016:
[----:B------:R-:W-:Y:S01]  /*4dd0*/  IMAD.MOV.U32 R3, RZ, RZ, 0x7f ;  /* 0x0000007fff037424 */ /* 0x000fe200078e00ff */
[----:B------:R-:W-:-:S04]  /*4de0*/  ISETP.GT.U32.AND P0, PT, R5, 0x7f800000, PT ;  /* 0x7f8000000500780c */ /* 0x000fc80003f04070 */
[----:B------:R-:W-:-:S05]  /*4df0*/  SEL R3, R3, 0x7c, P0 ;  /* 0x0000007c03037807 */ /* 0x000fca0000000000 */
[----:B------:R0:W-:Y:S01]  /*4e00*/  STG.E.U8 desc[UR36][R8.64], R3 ;  /* 0x0000000308007986 */ /* 0x0001e2000c101124 */
[----:B------:R-:W-:Y:S05]  /*4e10*/  BRA `(.L_x_8989) ;  /* 0x00000000000c7947 */ /* 0x000fea0003800000 */
.L_x_9010:
[----:B------:R-:W0:Y:S02]  /*4e20*/  I2F.S16 R0, R26 ;  /* 0x0000001a00007306 */ /* 0x000e240000101400 */
[----:B0-----:R-:W-:-:S05]  /*4e30*/  F2FP.BF16.F32.PACK_AB R0, RZ, R0 ;  /* 0x00000000ff00723e */ /* 0x001fca00000010ff */
[----:B------:R0:W-:Y:S02]  /*4e40*/  STG.E.U16 desc[UR36][R8.64], R0 ;  /* 0x0000000008007986 */ /* 0x0001e4000c101524 */
.L_x_8989:
[----:B------:R-:W-:Y:S05]  /*4e50*/  BSYNC.RECONVERGENT B6 ;  /* 0x0000000000067941 */ /* 0x000fea0003800200 */
.L_x_8983:
[----:B------:R-:W-:-:S07]  /*4e60*/  VIADD R17, R17, 0x80 ;  /* 0x0000008011117836 */ /* 0x000fce0000000000 */
.L_x_8946:
[----:B------:R-:W-:-:S13]  /*4e70*/  ISETP.GE.AND P0, PT, R17, R16, PT ;  /* 0x000000101100720c */ /* 0x000fda0003f06270 */
[----:B------:R-:W-:Y:S05]  /*4e80*/  @P0 BREAK.RELIABLE B7 ;  /* 0x0000000000070942 */ /* 0x000fea0003800100 */
[----:B------:R-:W-:Y:S05]  /*4e90*/  @P0 BRA `(.L_x_8982) ;  /* 0x0000000c00640947 */ /* 0x000fea0003800000 */
[----:B------:R-:W-:Y:S05]  /*4ea0*/  BSYNC.RELIABLE B7 ;  /* 0x0000000000077941 */ /* 0x000fea0003800100 */
.L_x_8945:
        /* <DEDUP_REMOVED lines=21> */
.L_x_9021:
[----:B------:R4:W-:Y:S01]  /*5000*/  STG.E.U8 desc[UR36][R8.64], R24 ;  /* 0x0000001808007986 */ /* 0x0009e2000c101124 */
[----:B------:R-:W-:Y:S05]  /*5010*/  BRA `(.L_x_9023) ;  /* 0x0000000800fc7947 */ /* 0x000fea0003800000 */
.L_x_9020:
        /* <DEDUP_REMOVED lines=9> */
.L_x_9025:
[----:B------:R2:W-:Y:S01]  /*50b0*/  STG.E desc[UR36][R8.64], R24 ;  /* 0x0000001808007986 */ /* 0x0005e2000c101924 */
[----:B------:R-:W-:Y:S05]  /*50c0*/  BRA `(.L_x_9023) ;  /* 0x0000000800d07947 */ /* 0x000fea0003800000 */
.L_x_9024:
[----:B------:R0:W-:Y:S01]  /*50d0*/  STG.E.U16 desc[UR36][R8.64], R24 ;  /* 0x0000001808007986 */ /* 0x0001e2000c101524 */
[----:B------:R-:W-:Y:S05]  /*50e0*/  BRA `(.L_x_9023) ;  /* 0x0000000800c87947 */ /* 0x000fea0003800000 */
.L_x_9019:
        /* <DEDUP_REMOVED lines=9> */
.L_x_9027:
[----:B------:R-:W0:Y:S02]  /*5180*/  I2F.S16 R0, R24 ;  /* 0x0000001800007306 */ /* 0x000e240000101400 */
[----:B0-----:R-:W-:-:S05]  /*5190*/  F2FP.F16.F32.PACK_AB R0, RZ, R0 ;  /* 0x00000000ff00723e */ /* 0x001fca00000000ff */
[----:B------:R0:W-:Y:S01]  /*51a0*/  STG.E.U16 desc[UR36][R8.64], R0 ;  /* 0x0000000008007986 */ /* 0x0001e2000c101524 */
[----:B------:R-:W-:Y:S05]  /*51b0*/  BRA `(.L_x_9023) ;  /* 0x0000000800947947 */ /* 0x000fea0003800000 */
.L_x_9026:
        /* <DEDUP_REMOVED lines=10> */
.L_x_9029:
[----:B------:R-:W0:Y:S02]  /*5260*/  I2F.S16 R24, R24 ;  /* 0x0000001800187306 */ /* 0x000e240000101400 */
[----:B0-----:R-:W-:-:S04]  /*5270*/  F2FP.F16.F32.PACK_AB R3, RZ, R24 ;  /* 0x00000018ff03723e */ /* 0x001fc800000000ff */
[----:B------:R-:W-:-:S05]  /*5280*/  PRMT R3, R3, 0x5410, RZ ;  /* 0x0000541003037816 */ /* 0x000fca00000000ff */
[----:B------:R0:W-:Y:S01]  /*5290*/  STG.E desc[UR36][R8.64], R3 ;  /* 0x0000000308007986 */ /* 0x0001e2000c101924 */
[----:B------:R-:W-:Y:S05]  /*52a0*/  BRA `(.L_x_9023) ;  /* 0x0000000800587947 */ /* 0x000fea0003800000 */
.L_x_9028:
[----:B------:R-:W0:Y:S02]  /*52b0*/  I2F.F64.S16 R24, R24 ;  /* 0x0000001800187312 */ /* 0x000e240000101c00 */
[----:B0-----:R0:W-:Y:S01]  /*52c0*/  STG.E.64 desc[UR36][R8.64], R24 ;  /* 0x0000001808007986 */ /* 0x0011e2000c101b24 */
[----:B------:R-:W-:Y:S05]  /*52d0*/  BRA `(.L_x_9023) ;  /* 0x00000008004c7947 */ /* 0x000fea0003800000 */
.L_x_9018:
        /* <DEDUP_REMOVED lines=12> */
.L_x_9033:
        /* <DEDUP_REMOVED lines=16> */
.L_x_9036:
[----:B------:R-:W-:-:S07]  /*54a0*/  PRMT R4, R0, 0x7610, R4 ;  /* 0x0000761000047816 */ /* 0x000fce0000000004 */
.L_x_9035:
[----:B------:R-:W-:Y:S05]  /*54b0*/  BSYNC.RECONVERGENT B0 ;  /* 0x0000000000007941 */ /* 0x000fea0003800200 */
.L_x_9034:
[----:B------:R0:W-:Y:S01]  /*54c0*/  STG.E.U8 desc[UR36][R8.64], R4 ;  /* 0x0000000408007986 */ /* 0x0001e2000c101124 */
[----:B------:R-:W-:Y:S05]  /*54d0*/  BRA `(.L_x_9023) ;  /* 0x0000000400cc7947 */ /* 0x000fea0003800000 */
.L_x_9032:
        /* <DEDUP_REMOVED lines=16> */
.L_x_9039:
[----:B------:R-:W-:-:S07]  /*55e0*/  PRMT R4, R0, 0x7610, R4 ;  /* 0x0000761000047816 */ /* 0x000fce0000000004 */
.L_x_9038:
[----:B------:R-:W-:Y:S05]  /*55f0*/  BSYNC.RECONVERGENT B0 ;  /* 0x0000000000007941 */ /* 0x000fea0003800200 */
.L_x_9037:
[----:B------:R0:W-:Y:S01]  /*5600*/  STG.E.U8 desc[UR36][R8.64], R4 ;  /* 0x0000000408007986 */ /* 0x0001e2000c101124 */
[----:B------:R-:W-:Y:S05]  /*5610*/  BRA `(.L_x_9023) ;  /* 0x00000004007c7947 */ /* 0x000fea0003800000 */
.L_x_9031:
        /* <DEDUP_REMOVED lines=21> */
.L_x_9041:
[----:B------:R-:W-:-:S05]  /*5770*/  IMAD.MOV.U32 R25, RZ, RZ, RZ ;  /* 0x000000ffff197224 */ /* 0x000fca00078e00ff */
[----:B------:R0:W-:Y:S01]  /*5780*/  STG.E.64 desc[UR36][R8.64], R24 ;  /* 0x0000001808007986 */ /* 0x0001e2000c101b24 */
[----:B------:R-:W-:Y:S05]  /*5790*/  BRA `(.L_x_9023) ;  /* 0x00000004001c7947 */ /* 0x000fea0003800000 */
.L_x_9040:
[----:B------:R0:W-:Y:S01]  /*57a0*/  STG.E desc[UR36][R8.64], R24 ;  /* 0x0000001808007986 */ /* 0x0001e2000c101924 */
[----:B------:R-:W-:Y:S05]  /*57b0*/  BRA `(.L_x_9023) ;  /* 0x0000000400147947 */ /* 0x000fea0003800000 */
.L_x_9030:
        /* <DEDUP_REMOVED lines=8> */
.L_x_9043:
[----:B------:R-:W-:Y:S01]  /*5840*/  CS2R R6, SRZ ;  /* 0x0000000000067805 */ /* 0x000fe2000001ff00 */
[----:B------:R-:W0:Y:S04]  /*5850*/  I2F.F64.S16 R4, R24 ;  /* 0x0000001800047312 */ /* 0x000e280000101c00 */
[----:B0-----:R0:W-:Y:S01]  /*5860*/  STG.E.128 desc[UR36][R8.64], R4 ;  /* 0x0000000408007986 */ /* 0x0011e2000c101d24 */
[----:B------:R-:W-:Y:S05]  /*5870*/  BRA `(.L_x_9023) ;  /* 0x0000000000e47947 */ /* 0x000fea0003800000 */
.L_x_9042:
[----:B------:R-:W-:-:S13]  /*5880*/  ISETP.NE.AND P0, PT, R0, 0xf, PT ;  /* 0x0000000f0000780c */ /* 0x000fda0003f05270 */
[----:B------:R-:W-:Y:S05]  /*5890*/  @!P0 BRA `(.L_x_9044) ;  /* 0x0000000000d08947 */ /* 0x000fea0003800000 */
[----:B------:R-:W-:-:S13]  /*58a0*/  ISETP.NE.AND P0, PT, R0, 0x17, PT ;  /* 0x000000170000780c */ /* 0x000fda0003f05270 */
[----:B------:R-:W-:Y:S05]  /*58b0*/  @!P0 BRA `(.L_x_9045) ;  /* 0x0000000000848947 */ /* 0x000fea0003800000 */
[----:B------:R-:W-:-:S13]  /*58c0*/  ISETP.NE.AND P0, PT, R0, 0x18, PT ;  /* 0x000000180000780c */ /* 0x000fda0003f05270 */
[----:B------:R-:W-:Y:S05]  /*58d0*/  @!P0 BRA `(.L_x_9046) ;  /* 0x0000000000448947 */ /* 0x000fea0003800000 */
.L_x_9022:
        /* <DEDUP_REMOVED lines=16> */
.L_x_9047:
[----:B------:R-:W-:Y:S05]  /*59e0*/  BRA `(.L_x_9023) ;  /* 0x0000000000887947 */ /* 0x000fea0003800000 */
.L_x_9046:
        /* <DEDUP_REMOVED lines=11> */
.L_x_9049:
[----:B------:R-:W-:Y:S05]  /*5aa0*/  BSYNC.RECONVERGENT B0 ;  /* 0x0000000000007941 */ /* 0x000fea0003800200 */
.L_x_9048:
[----:B------:R0:W-:Y:S01]  /*5ab0*/  STG.E.U8 desc[UR36][R8.64], R3 ;  /* 0x0000000308007986 */ /* 0x0001e2000c101124 */
[----:B------:R-:W-:Y:S05]  /*5ac0*/  BRA `(.L_x_9023) ;  /* 0x0000000000507947 */ /* 0x000fea0003800000 */
.L_x_9045:
        /* <DEDUP_REMOVED lines=12> */
.L_x_9050:
[----:B------:R-:W-:Y:S01]  /*5b90*/  IMAD.MOV.U32 R3, RZ, RZ, 0x7f ;  /* 0x0000007fff037424 */ /* 0x000fe200078e00ff */
[----:B------:R-:W-:-:S04]  /*5ba0*/  ISETP.GT.U32.AND P0, PT, R5, 0x7f800000, PT ;  /* 0x7f8000000500780c */ /* 0x000fc80003f04070 */
[----:B------:R-:W-:-:S05]  /*5bb0*/  SEL R3, R3, 0x7c, P0 ;  /* 0x0000007c03037807 */ /* 0x000fca0000000000 */
[----:B------:R0:W-:Y:S01]  /*5bc0*/  STG.E.U8 desc[UR36][R8.64], R3 ;  /* 0x0000000308007986 */ /* 0x0001e2000c101124 */
[----:B------:R-:W-:Y:S05]  /*5bd0*/  BRA `(.L_x_9023) ;  /* 0x00000000000c7947 */ /* 0x000fea0003800000 */
.L_x_9044:
[----:B------:R-:W0:Y:S02]  /*5be0*/  I2F.S16 R0, R24 ;  /* 0x0000001800007306 */ /* 0x000e240000101400 */
[----:B0-----:R-:W-:-:S05]  /*5bf0*/  F2FP.BF16.F32.PACK_AB R0, RZ, R0 ;  /* 0x00000000ff00723e */ /* 0x001fca00000010ff */
[----:B------:R0:W-:Y:S02]  /*5c00*/  STG.E.U16 desc[UR36][R8.64], R0 ;  /* 0x0000000008007986 */ /* 0x0001e4000c101524 */
.L_x_9023:
[----:B------:R-:W-:Y:S05]  /*5c10*/  BSYNC.RECONVERGENT B6 ;  /* 0x0000000000067941 */ /* 0x000fea0003800200 */
.L_x_9017:
[----:B------:R-:W-:-:S07]  /*5c20*/  VIADD R17, R17, 0x80 ;  /* 0x0000008011117836 */ /* 0x000fce0000000000 */
.L_x_8982:
[----:B------:R-:W-:Y:S05]  /*5c30*/  BSYNC.RECONVERGENT B8 ;  /* 0x0000000000087941 */ /* 0x000fea0003800200 */
.L_x_8944:
[----:B------:R-:W-:-:S13]  /*5c40*/  ISETP.GE.AND P0, PT, R17, R16, PT ;  /* 0x000000101100720c */ /* 0x000fda0003f06270 */
[----:B------:R-:W-:Y:S05]  /*5c50*/  @P0 EXIT ;  /* 0x000000000000094d */ /* 0x000fea0003800000 */
[----:B0---4-:R-:W0:Y:S01]  /*5c60*/  LDC.64 R4, c[0x0][0x388] ;  /* 0x0000e200ff047b82 */ /* 0x011e220000000a00 */
[----:B------:R-:W4:Y:S01]  /*5c70*/  LDCU UR4, c[0x0][0x3a8] ;  /* 0x00007500ff0477ac */ /* 0x000f220008000800 */
[----:B-1----:R-:W-:Y:S01]  /*5c80*/  PRMT R0, R18, 0x9910, RZ ;  /* 0x0000991012007816 */ /* 0x002fe200000000ff */
        /* <DEDUP_REMOVED lines=16> */
.L_x_9054:
[----:B------:R-:W-:Y:S01]  /*5d90*/  STG.E.U8 desc[UR36][R2.64], R22 ;  /* 0x0000001602007986 */ /* 0x000fe2000c101124 */
[----:B------:R-:W-:Y:S05]  /*5da0*/  EXIT ;  /* 0x000000000000794d */ /* 0x000fea0003800000 */
.L_x_9053:
        /* <DEDUP_REMOVED lines=9> */
.L_x_9057:
[----:B------:R-:W-:Y:S01]  /*5e40*/  STG.E desc[UR36][R2.64], R22 ;  /* 0x0000001602007986 */ /* 0x000fe2000c101924 */
[----:B------:R-:W-:Y:S05]  /*5e50*/  EXIT ;  /* 0x000000000000794d */ /* 0x000fea0003800000 */
.L_x_9056:
[----:B------:R-:W-:Y:S01]  /*5e60*/  STG.E.U16 desc[UR36][R2.64], R22 ;  /* 0x0000001602007986 */ /* 0x000fe2000c101524 */
[----:B------:R-:W-:Y:S05]  /*5e70*/  EXIT ;  /* 0x000000000000794d */ /* 0x000fea0003800000 */
.L_x_9052:
        /* <DEDUP_REMOVED lines=9> */
.L_x_9059:
[----:B------:R-:W0:Y:S02]  /*5f10*/  I2F.S16 R0, R22 ;  /* 0x0000001600007306 */ /* 0x000e240000101400 */
[----:B0-----:R-:W-:-:S05]  /*5f20*/  F2FP.F16.F32.PACK_AB R0, RZ, R0 ;  /* 0x00000000ff00723e */ /* 0x001fca00000000ff */
[----:B------:R-:W-:Y:S01]  /*5f30*/  STG.E.U16 desc[UR36][R2.64], R0 ;  /* 0x0000000002007986 */ /* 0x000fe2000c101524 */
[----:B------:R-:W-:Y:S05]  /*5f40*/  EXIT ;  /* 0x000000000000794d */ /* 0x000fea0003800000 */
.L_x_9058:
        /* <DEDUP_REMOVED lines=10> */
.L_x_9061:
[----:B------:R-:W0:Y:S02]  /*5ff0*/  I2F.S16 R22, R22 ;  /* 0x0000001600167306 */ /* 0x000e240000101400 */
[----:B0-----:R-:W-:-:S04]  /*6000*/  F2FP.F16.F32.PACK_AB R5, RZ, R22 ;  /* 0x00000016ff05723e */ /* 0x001fc800000000ff */
[----:B------:R-:W-:-:S05]  /*6010*/  PRMT R5, R5, 0x5410, RZ ;  /* 0x0000541005057816 */ /* 0x000fca00000000ff */
[----:B------:R-:W-:Y:S01]  /*6020*/  STG.E desc[UR36][R2.64], R5 ;  /* 0x0000000502007986 */ /* 0x000fe2000c101924 */
[----:B------:R-:W-:Y:S05]  /*6030*/  EXIT ;  /* 0x000000000000794d */ /* 0x000fea0003800000 */
.L_x_9060:
[----:B------:R-:W0:Y:S02]  /*6040*/  I2F.F64.S16 R22, R22 ;  /* 0x0000001600167312 */ /* 0x000e240000101c00 */
[----:B0-----:R-:W-:Y:S01]  /*6050*/  STG.E.64 desc[UR36][R2.64], R22 ;  /* 0x0000001602007986 */ /* 0x001fe2000c101b24 */
[----:B------:R-:W-:Y:S05]  /*6060*/  EXIT ;  /* 0x000000000000794d */ /* 0x000fea0003800000 */
.L_x_9051:
        /* <DEDUP_REMOVED lines=12> */
.L_x_9065:
        /* <DEDUP_REMOVED lines=17> */
.L_x_9067:
[----:B------:R-:W-:Y:S05]  /*6240*/  BSYNC.RECONVERGENT B0 ;  /* 0x0000000000007941 */ /* 0x000fea0003800200 */
.L_x_9066:
[----:B------:R-:W-:Y:S01]  /*6250*/  STG.E.U8 desc[UR36][R2.64], R0 ;  /* 0x0000000002007986 */ /* 0x000fe2000c101124 */
[----:B------:R-:W-:Y:S05]  /*6260*/  EXIT ;  /* 0x000000000000794d */ /* 0x000fea0003800000 */
.L_x_9064:
        /* <DEDUP_REMOVED lines=17> */
.L_x_9069:
[----:B------:R-:W-:Y:S05]  /*6380*/  BSYNC.RECONVERGENT B0 ;  /* 0x0000000000007941 */ /* 0x000fea0003800200 */
.L_x_9068:
[----:B------:R-:W-:Y:S01]  /*6390*/  STG.E.U8 desc[UR36][R2.64], R0 ;  /* 0x0000000002007986 */ /* 0x000fe2000c101124 */
[----:B------:R-:W-:Y:S05]  /*63a0*/  EXIT ;  /* 0x000000000000794d */ /* 0x000fea0003800000 */
.L_x_9063:
        /* <DEDUP_REMOVED lines=21> */
.L_x_9071:
[----:B------:R-:W-:-:S05]  /*6500*/  IMAD.MOV.U32 R23, RZ, RZ, RZ ;  /* 0x000000ffff177224 */ /* 0x000fca00078e00ff */
[----:B------:R-:W-:Y:S01]  /*6510*/  STG.E.64 desc[UR36][R2.64], R22 ;  /* 0x0000001602007986 */ /* 0x000fe2000c101b24 */
[----:B------:R-:W-:Y:S05]  /*6520*/  EXIT ;  /* 0x000000000000794d */ /* 0x000fea0003800000 */
.L_x_9070:
[----:B------:R-:W-:Y:S01]  /*6530*/  STG.E desc[UR36][R2.64], R22 ;  /* 0x0000001602007986 */ /* 0x000fe2000c101924 */
[----:B------:R-:W-:Y:S05]  /*6540*/  EXIT ;  /* 0x000000000000794d */ /* 0x000fea0003800000 */
.L_x_9062:
        /* <DEDUP_REMOVED lines=8> */
.L_x_9073:
[----:B------:R-:W-:Y:S01]  /*65d0*/  CS2R R6, SRZ ;  /* 0x0000000000067805 */ /* 0x000fe2000001ff00 */
[----:B------:R-:W0:Y:S04]  /*65e0*/  I2F.F64.S16 R4, R22 ;  /* 0x0000001600047312 */ /* 0x000e280000101c00 */
[----:B0-----:R-:W-:Y:S01]  /*65f0*/  STG.E.128 desc[UR36][R2.64], R4 ;  /* 0x0000000402007986 */ /* 0x001fe2000c101d24 */
[----:B------:R-:W-:Y:S05]  /*6600*/  EXIT ;  /* 0x000000000000794d */ /* 0x000fea0003800000 */
.L_x_9072:
[----:B------:R-:W-:-:S13]  /*6610*/  ISETP.NE.AND P0, PT, R0, 0xf, PT ;  /* 0x0000000f0000780c */ /* 0x000fda0003f05270 */
[----:B------:R-:W-:Y:S05]  /*6620*/  @!P0 BRA `(.L_x_9074) ;  /* 0x0000000000d48947 */ /* 0x000fea0003800000 */
[----:B------:R-:W-:-:S13]  /*6630*/  ISETP.NE.AND P0, PT, R0, 0x17, PT ;  /* 0x000000170000780c */ /* 0x000fda0003f05270 */
[----:B------:R-:W-:Y:S05]  /*6640*/  @!P0 BRA `(.L_x_9075) ;  /* 0x0000000000848947 */ /* 0x000fea0003800000 */
[----:B------:R-:W-:-:S13]  /*6650*/  ISETP.NE.AND P0, PT, R0, 0x18, PT ;  /* 0x000000180000780c */ /* 0x000fda0003f05270 */
[----:B------:R-:W-:Y:S05]  /*6660*/  @!P0 BRA `(.L_x_9076) ;  /* 0x0000000000448947 */ /* 0x000fea0003800000 */
.L_x_9055:
[----:B------:R-:W-:Y:S01]  /*6670*/  MOV R0, 0x0 ;  /* 0x0000000000007802 */ /* 0x000fe20000000f00 */
[----:B------:R-:W0:Y:S01]  /*6680*/  LDCU.64 UR4, c[0x4][0x148] ;  /* 0x01002900ff0477ac */ /* 0x000e220008000a00 */
[----:B--23--:R-:W-:Y:S02]  /*6690*/  IMAD.MOV.U32 R8, RZ, RZ, 0x65 ;  /* 0x00000065ff087424 */ /* 0x00cfe400078e00ff */
        /* <DEDUP_REMOVED lines=13> */
.L_x_9077:
[----:B------:R-:W-:Y:S05]  /*6770*/  EXIT ;  /* 0x000000000000794d */ /* 0x000fea0003800000 */
.L_x_9076:
        /* <DEDUP_REMOVED lines=11> */
.L_x_9079:
[----:B------:R-:W-:Y:S05]  /*6830*/  BSYNC.RECONVERGENT B0 ;  /* 0x0000000000007941 */ /* 0x000fea0003800200 */
.L_x_9078:
[----:B------:R-:W-:Y:S01]  /*6840*/  STG.E.U8 desc[UR36][R2.64], R5 ;  /* 0x0000000502007986 */ /* 0x000fe2000c101124 */
[----:B------:R-:W-:Y:S05]  /*6850*/  EXIT ;  /* 0x000000000000794d */ /* 0x000fea0003800000 */
.L_x_9075:
        /* <DEDUP_REMOVED lines=13> */
.L_x_9080:
[----:B------:R-:W-:Y:S01]  /*6930*/  IMAD.MOV.U32 R5, RZ, RZ, 0x7f ;  /* 0x0000007fff057424 */ /* 0x000fe200078e00ff */
[----:B------:R-:W-:-:S04]  /*6940*/  ISETP.GT.U32.AND P0, PT, R7, 0x7f800000, PT ;  /* 0x7f8000000700780c */ /* 0x000fc80003f04070 */
[----:B------:R-:W-:-:S05]  /*6950*/  SEL R5, R5, 0x7c, P0 ;  /* 0x0000007c05057807 */ /* 0x000fca0000000000 */
[----:B------:R-:W-:Y:S01]  /*6960*/  STG.E.U8 desc[UR36][R2.64], R5 ;  /* 0x0000000502007986 */ /* 0x000fe2000c101124 */
[----:B------:R-:W-:Y:S05]  /*6970*/  EXIT ;  /* 0x000000000000794d */ /* 0x000fea0003800000 */
.L_x_9074:
[----:B------:R-:W0:Y:S02]  /*6980*/  I2F.S16 R0, R22 ;  /* 0x0000001600007306 */ /* 0x000e240000101400 */
[----:B0-----:R-:W-:-:S05]  /*6990*/  F2FP.BF16.F32.PACK_AB R0, RZ, R0 ;  /* 0x00000000ff00723e */ /* 0x001fca00000010ff */
[----:B------:R-:W-:Y:S01]  /*69a0*/  STG.E.U16 desc[UR36][R2.64], R0 ;  /* 0x0000000002007986 */ /* 0x000fe2000c101524 */
[----:B------:R-:W-:Y:S05]  /*69b0*/  EXIT ;  /* 0x000000000000794d */ /* 0x000fea0003800000 */
.L_x_9081:
        /* <DEDUP_REMOVED lines=12> */
.L_x_25887:


//--------------------- .text._ZN2at6native18elementwise_kernelILi128ELi4EZNS0_22gpu_kernel_impl_nocastINS0_13AUnaryFunctorIbbbNS0_16BitwiseOrFunctorIbEEEEEEvRNS_18TensorIteratorBaseERKT_EUliE_EEviT1_ --------------------------
	.section	.text._ZN2at6native18elementwise_kernelILi128ELi4EZNS0_22gpu_kernel_impl_nocastINS0_13AUnaryFunctorIbbbNS0_16BitwiseOrFunctorIbEEEEEEvRNS_18TensorIteratorBaseERKT_EUliE_EEviT1_,"ax",@progbits
	.align	128
        .global         _ZN2at6native18elementwise_kernelILi128ELi4EZNS0_22gpu_kernel_impl_nocastINS0_13AUnaryFunctorIbbbNS0_16BitwiseOrFunctorIbEEEEEEvRNS_18TensorIteratorBaseERKT_EUliE_EEviT1_
        .type           _ZN2at6native18elementwise_kernelILi128ELi4EZNS0_22gpu_kernel_impl_nocastINS0_13AUnaryFunctorIbbbNS0_16BitwiseOrFunctorIbEEEEEEvRNS_18TensorIteratorBaseERKT_EUliE_EEviT1_,@function
        .size           _ZN2at6native18elementwise_kernelILi128ELi4EZNS0_22gpu_kernel_impl_nocastINS0_13AUnaryFunctorIbbbNS0_16BitwiseOrFunctorIbEEEEEEvRNS_18TensorIteratorBaseERKT_EUliE_EEviT1_,(.L_x_25888 - _ZN2at6native18elementwise_kernelILi128ELi4EZNS0_22gpu_kernel_impl_nocastINS0_13AUnaryFunctorIbbbNS0_16BitwiseOrFunctorIbEEEEEEvRNS_18TensorIteratorBaseERKT_EUliE_EEviT1_)
        .other          _ZN2at6native18elementwise_kernelILi128ELi4EZNS0_22gpu_kernel_impl_nocastINS0_13AUnaryFunctorIbbbNS0_16BitwiseOrFunctorIbEEEEEEvRNS_18TensorIteratorBaseERKT_EUliE_EEviT1_,@"STO_CUDA_ENTRY STV_DEFAULT"
_ZN2at6native18elementwise_kernelILi128ELi4EZNS0_22gpu_kernel_impl_nocastINS0_13AUnaryFunctorIbbbNS0_16BitwiseOrFunctorIbEEEEEEvRNS_18TensorIteratorBaseERKT_EUliE_EEviT1_:
.text._ZN2at6native18elementwise_kernelILi128ELi4EZNS0_22gpu_kernel_impl_nocastINS0_13AUnaryFunctorIbbbNS0_16BitwiseOrFunctorIbEEEEEEvRNS_18TensorIteratorBaseERKT_EUliE_EEviT1_:
[----:B------:R-:W-:Y:S08]  /*0000*/  LDC R1, c[0x0][0x37c] ;  /* 0x0000df00ff017b82 */ /* 0x000ff00000000800 */
[----:B------:R-:W0:Y:S01]  /*0010*/  LDC R4, c[0x0][0x388] ;  /* 0x0000e200ff047b82 */ /* 0x000e220000000800 */
[----:B------:R-:W1:Y:S01]  /*0020*/  S2R R3, SR_TID.X ;  /* 0x0000000000037919 */ /* 0x000e620000002100 */
[----:B------:R-:W2:Y:S06]  /*0030*/  LDCU.64 UR6, c[0x0][0x358] ;  /* 0x00006b00ff0677ac */ /* 0x000eac0008000a00 */
[----:B------:R-:W3:Y:S08]  /*0040*/  S2UR UR4, SR_CTAID.X ;  /* 0x00000000000479c3 */ /* 0x000ef00000002500 */
[----:B------:R-:W4:Y:S01]  /*0050*/  LDC.U8 R0, c[0x0][0x591] ;  /* 0x00016440ff007b82 */ /* 0x000f220000000000 */
        /* <DEDUP_REMOVED lines=9> */
[----:B------:R-:W0:Y:S02]  /*00f0*/  LDC.64 R4, c[0x0][0x588] ;  /* 0x00016200ff047b82 */ /* 0x000e240000000a00 */
[----:B0-----:R-:W4:Y:S06]  /*0100*/  LDG.E.U8 R5, desc[UR6][R4.64] ;  /* 0x0000000604057981 */ /* 0x001f2c000c1e1100 */
[----:B------:R-:W0:Y:S01]  /*0110*/  LDC.64 R6, c[0x0][0x580] ;  /* 0x00016000ff067b82 */ /* 0x000e220000000a00 */
[----:B------:R-:W-:Y:S02]  /*0120*/  IADD3 R3, PT, PT, R3, 0x80, RZ ;  /* 0x0000008003037810 */ /* 0x000fe40007ffe0ff */
[----:B----4-:R-:W-:-:S04]  /*0130*/  LOP3.LUT P0, RZ, R0, 0xff, R5, 0xc8, !PT ;  /* 0x000000ff00ff7812 */ /* 0x010fc8000780c805 */
        /* <DEDUP_REMOVED lines=8> */
[----:B------:R-:W-:Y:S02]  /*01c0*/  IADD3 R3, PT, PT, R3, 0x80, RZ ;  /* 0x0000008003037810 */ /* 0x000fe40007ffe0ff */
[----:B--2---:R-:W-:-:S04]  /*01d0*/  LOP3.LUT P0, RZ, R0, 0xff, R5, 0xc8, !PT ;  /* 0x000000ff00ff7812 */ /* 0x004fc8000780c805 */
[----:B------:R-:W-:-:S05]  /*01e0*/  SEL R9, RZ, 0x1, !P0 ;  /* 0x00000001ff097807 */ /* 0x000fca0004000000 */
[----:B0-----:R0:W-:Y:S04]  /*01f0*/  STG.E.U8 desc[UR6][R6.64], R9 ;  /* 0x0000000906007986 */ /* 0x0011e8000c101106 */
.L_x_9085:
[----:B------:R-:W-:-:S13]  /*0200*/  ISETP.GE.AND P0, PT, R3, UR4, PT ;  /* 0x0000000403007c0c */ /* 0x000fda000bf06270 */
[----:B------:R-:W-:Y:S05]  /*0210*/  @P0 BREAK.RELIABLE B1 ;  /* 0x0000000000010942 */ /* 0x000fea0003800100 */
[----:B------:R-:W-:Y:S05]  /*0220*/  @P0 BRA `(.L_x_9086) ;  /* 0x0000000000200947 */ /* 0x000fea0003800000 */
[----:B------:R-:W-:Y:S05]  /*0230*/  BSYNC.RELIABLE B1 ;  /* 0x0000000000017941 */ /* 0x000fea0003800100 */
.L_x_9084:
[----:B------:R-:W1:Y:S02]  /*0240*/  LDC.64 R4, c[0x0][0x588] ;  /* 0x00016200ff047b82 */ /* 0x000e640000000a00 */
[----:B-1----:R-:W4:Y:S06]  /*0250*/  LDG.E.U8 R5, desc[UR6][R4.64] ;  /* 0x0000000604057981 */ /* 0x002f2c000c1e1100 */
[----:B0-----:R-:W0:Y:S01]  /*0260*/  LDC.64 R6, c[0x0][0x580] ;  /* 0x00016000ff067b82 */ /* 0x001e220000000a00 */
[----:B------:R-:W-:Y:S02]  /*0270*/  IADD3 R3, PT, PT, R3, 0x80, RZ ;  /* 0x0000008003037810 */ /* 0x000fe40007ffe0ff */
[----:B----4-:R-:W-:-:S04]  /*0280*/  LOP3.LUT P0, RZ, R0, 0xff, R5, 0xc8, !PT ;  /* 0x000000ff00ff7812 */ /* 0x010fc8000780c805 */
[----:B------:R-:W-:-:S05]  /*0290*/  SEL R9, RZ, 0x1, !P0 ;  /* 0x00000001ff097807 */ /* 0x000fca0004000000 */
[----:B0-----:R1:W-:Y:S04]  /*02a0*/  STG.E.U8 desc[UR6][R6.64], R9 ;  /* 0x0000000906007986 */ /* 0x0013e8000c101106 */
.L_x_9086:
[----:B------:R-:W-:Y:S05]  /*02b0*/  BSYNC.RECONVERGENT B0 ;  /* 0x0000000000007941 */ /* 0x000fea0003800200 */
.L_x_9083:
[----:B------:R-:W-:Y:S05]  /*02c0*/  WARPSYNC.ALL ;  /* 0x0000000000007948 */ /* 0x000fea0003800000 */
[----:B------:R-:W-:-:S13]  /*02d0*/  ISETP.GE.AND P0, PT, R3, UR4, PT ;  /* 0x0000000403007c0c */ /* 0x000fda000bf06270 */
[----:B------:R-:W-:Y:S05]  /*02e0*/  @P0 EXIT ;  /* 0x000000000000094d */ /* 0x000fea0003800000 */
[----:B------:R-:W2:Y:S02]  /*02f0*/  LDC.64 R2, c[0x0][0x588] ;  /* 0x00016200ff027b82 */ /* 0x000ea40000000a00 */
[----:B--2---:R-:W4:Y:S06]  /*0300*/  LDG.E.U8 R3, desc[UR6][R2.64] ;  /* 0x0000000602037981 */ /* 0x004f2c000c1e1100 */
[----:B------:R-:W2:Y:S01]  /*0310*/  LDC.64 R4, c[0x0][0x580] ;  /* 0x00016000ff047b82 */ /* 0x000ea20000000a00 */
[----:B----4-:R-:W-:-:S04]  /*0320*/  LOP3.LUT P0, RZ, R0, 0xff, R3, 0xc8, !PT ;  /* 0x000000ff00ff7812 */ /* 0x010fc8000780c803 */
[----:B01----:R-:W-:-:S05]  /*0330*/  SEL R7, RZ, 0x1, !P0 ;  /* 0x00000001ff077807 */ /* 0x003fca0004000000 */
[----:B--2---:R-:W-:Y:S01]  /*0340*/  STG.E.U8 desc[UR6][R4.64], R7 ;  /* 0x0000000704007986 */ /* 0x004fe2000c101106 */
[----:B------:R-:W-:Y:S05]  /*0350*/  EXIT ;  /* 0x000000000000794d */ /* 0x000fea0003800000 */
.L_x_9082:
        /* <DEDUP_REMOVED lines=15> */
[----:B------:R-:W-:-:S05]  /*0450*/  SHF.R.U32.HI R9, RZ, UR9, R8 ;  /* 0x00000009ff097c19 */ /* 0x000fca0008011608 */
[----:B------:R-:W-:-:S04]  /*0460*/  IMAD.MOV R6, RZ, RZ, -R9 ;  /* 0x000000ffff067224 */ /* 0x000fc800078e0a09 */
        /* <DEDUP_REMOVED lines=282> */
[----:B------:R-:W-:-:S04]  /*1610*/  IMAD R8, R15, UR8, R9 ;  /* 0x000000080f087c24 */ /* 0x000fc8000f8e0209 */
[----:B------:R-:W-:Y:S02]  /*1620*/  @P0 IMAD.MOV R7, RZ, RZ, -R7 ;  /* 0x000000ffff070224 */ /* 0x000fe400078e0a07 */
[C---:B--2---:R-:W-:Y:S02]  /*1630*/  IMAD R5, R8.reuse, UR10, R5 ;  /* 0x0000000a08057c24 */ /* 0x044fe4000f8e0205 */
[----:B0-----:R-:W-:Y:S02]  /*1640*/  @P0 IMAD R12, R7, R14, R13 ;  /* 0x0000000e070c0224 */ /* 0x001fe400078e020d */
[----:B------:R-:W-:Y:S02]  /*1650*/  IMAD R6, R8, UR11, R6 ;  /* 0x0000000b08067c24 */ /* 0x000fe4000f8e0206 */
[C---:B-1----:R-:W-:Y:S02]  /*1660*/  @P0 IMAD R5, R12.reuse, R10, R5 ;  /* 0x0000000a0c050224 */ /* 0x042fe400078e0205 */
[----:B------:R-:W-:-:S07]  /*1670*/  @P0 IMAD R6, R12, R11, R6 ;  /* 0x0000000b0c060224 */ /* 0x000fce00078e0206 */
.L_x_9090:
[----:B------:R-:W0:Y:S02]  /*1680*/  LDCU.128 UR8, c[0x0][0x580] ;  /* 0x0000b000ff0877ac */ /* 0x000e240008000c00 */
[----:B0-----:R-:W-:-:S04]  /*1690*/  IADD3 R6, P0, PT, R6, UR10, RZ ;  /* 0x0000000a06067c10 */ /* 0x001fc8000ff1e0ff */
[----:B------:R-:W-:-:S06]  /*16a0*/  IADD3.X R7, PT, PT, RZ, UR11, RZ, P0, !PT ;  /* 0x0000000bff077c10 */ /* 0x000fcc00087fe4ff */
[----:B------:R-:W4:Y:S01]  /*16b0*/  LDG.E.U8 R7, desc[UR6][R6.64] ;  /* 0x0000000606077981 */ /* 0x000f22000c1e1100 */
[----:B------:R-:W-:Y:S02]  /*16c0*/  IADD3 R8, P1, PT, R5, UR8, RZ ;  /* 0x0000000805087c10 */ /* 0x000fe4000ff3e0ff */
[----:B------:R-:W-:Y:S02]  /*16d0*/  IADD3 R3, PT, PT, R3, 0x80, RZ ;  /* 0x0000008003037810 */ /* 0x000fe40007ffe0ff */
[----:B------:R-:W-:Y:S02]  /*16e0*/  IADD3.X R9, PT, PT, RZ, UR9, RZ, P1, !PT ;  /* 0x00000009ff097c10 */ /* 0x000fe40008ffe4ff */
[----:B----4-:R-:W-:-:S04]  /*16f0*/  LOP3.LUT P0, RZ, R0, 0xff, R7, 0xc8, !PT ;  /* 0x000000ff00ff7812 */ /* 0x010fc8000780c807 */
[----:B------:R-:W-:Y:S02]  /*1700*/  SEL R5, RZ, 0x1, !P0 ;  /* 0x00000001ff057807 */ /* 0x000fe40004000000 */
[----:B------:R-:W-:-:S03]  /*1710*/  ISETP.GE.AND P0, PT, R3, UR4, PT ;  /* 0x0000000403007c0c */ /* 0x000fc6000bf06270 */
[----:B------:R0:W-:Y:S10]  /*1720*/  STG.E.U8 desc[UR6][R8.64], R5 ;  /* 0x0000000508007986 */ /* 0x0001f4000c101106 */
[----:B------:R-:W-:Y:S05]  /*1730*/  @P0 BREAK.RELIABLE B1 ;  /* 0x0000000000010942 */ /* 0x000fea0003800100 */
        /* <DEDUP_REMOVED lines=299> */
.L_x_9092:
[----:B------:R-:W0:Y:S02]  /*29f0*/  LDCU.128 UR8, c[0x0][0x580] ;  /* 0x0000b000ff0877ac */ /* 0x000e240008000c00 */
[----:B0-----:R-:W-:-:S04]  /*2a00*/  IADD3 R6, P0, PT, R6, UR10, RZ ;  /* 0x0000000a06067c10 */ /* 0x001fc8000ff1e0ff */
[----:B------:R-:W-:-:S06]  /*2a10*/  IADD3.X R7, PT, PT, RZ, UR11, RZ, P0, !PT ;  /* 0x0000000bff077c10 */ /* 0x000fcc00087fe4ff */
[----:B------:R-:W2:Y:S01]  /*2a20*/  LDG.E.U8 R7, desc[UR6][R6.64] ;  /* 0x0000000606077981 */ /* 0x000ea2000c1e1100 */
[----:B------:R-:W-:Y:S01]  /*2a30*/  IADD3 R8, P1, PT, R5, UR8, RZ ;  /* 0x0000000805087c10 */ /* 0x000fe2000ff3e0ff */
[----:B------:R-:W-:-:S03]  /*2a40*/  VIADD R3, R3, 0x80 ;  /* 0x0000008003037836 */ /* 0x000fc60000000000 */
[----:B------:R-:W-:Y:S02]  /*2a50*/  IADD3.X R9, PT, PT, RZ, UR9, RZ, P1, !PT ;  /* 0x00000009ff097c10 */ /* 0x000fe40008ffe4ff */
[----:B--2---:R-:W-:-:S04]  /*2a60*/  LOP3.LUT P0, RZ, R0, 0xff, R7, 0xc8, !PT ;  /* 0x000000ff00ff7812 */ /* 0x004fc8000780c807 */
[----:B------:R-:W-:-:S05]  /*2a70*/  SEL R5, RZ, 0x1, !P0 ;  /* 0x00000001ff057807 */ /* 0x000fca0004000000 */
[----:B------:R0:W-:Y:S04]  /*2a80*/  STG.E.U8 desc[UR6][R8.64], R5 ;  /* 0x0000000508007986 */ /* 0x0001e8000c101106 */
.L_x_9089:
[----:B------:R-:W-:-:S13]  /*2a90*/  ISETP.GE.AND P0, PT, R3, UR4, PT ;  /* 0x0000000403007c0c */ /* 0x000fda000bf06270 */
[----:B------:R-:W-:Y:S05]  /*2aa0*/  @P0 BREAK.RELIABLE B1 ;  /* 0x0000000000010942 */ /* 0x000fea0003800100 */
[----:B------:R-:W-:Y:S05]  /*2ab0*/  @P0 BRA `(.L_x_9091) ;  /* 0x0000001000d40947 */ /* 0x000fea0003800000 */
[----:B------:R-:W-:Y:S05]  /*2ac0*/  BSYNC.RELIABLE B1 ;  /* 0x0000000000017941 */ /* 0x000fea0003800100 */
.L_x_9088:
        /* <DEDUP_REMOVED lines=298> */
.L_x_9093:
[----:B------:R-:W0:Y:S02]  /*3d70*/  LDCU.128 UR8, c[0x0][0x580] ;  /* 0x0000b000ff0877ac */ /* 0x000e240008000c00 */
[----:B0-----:R-:W-:-:S04]  /*3d80*/  IADD3 R6, P0, PT, R6, UR10, RZ ;  /* 0x0000000a06067c10 */ /* 0x001fc8000ff1e0ff */
[----:B------:R-:W-:-:S06]  /*3d90*/  IADD3.X R7, PT, PT, RZ, UR11, RZ, P0, !PT ;  /* 0x0000000bff077c10 */ /* 0x000fcc00087fe4ff */
[----:B------:R-:W4:Y:S01]  /*3da0*/  LDG.E.U8 R7, desc[UR6][R6.64] ;  /* 0x0000000606077981 */ /* 0x000f22000c1e1100 */
[----:B------:R-:W-:Y:S01]  /*3db0*/  IADD3 R8, P1, PT, R5, UR8, RZ ;  /* 0x0000000805087c10 */ /* 0x000fe2000ff3e0ff */
[----:B------:R-:W-:-:S03]  /*3dc0*/  VIADD R3, R3, 0x80 ;  /* 0x0000008003037836 */ /* 0x000fc60000000000 */
[----:B------:R-:W-:Y:S02]  /*3dd0*/  IADD3.X R9, PT, PT, RZ, UR9, RZ, P1, !PT ;  /* 0x00000009ff097c10 */ /* 0x000fe40008ffe4ff */
[----:B----4-:R-:W-:-:S04]  /*3de0*/  LOP3.LUT P0, RZ, R0, 0xff, R7, 0xc8, !PT ;  /* 0x000000ff00ff7812 */ /* 0x010fc8000780c807 */
[----:B------:R-:W-:-:S05]  /*3df0*/  SEL R5, RZ, 0x1, !P0 ;  /* 0x00000001ff057807 */ /* 0x000fca0004000000 */
[----:B------:R1:W-:Y:S04]  /*3e00*/  STG.E.U8 desc[UR6][R8.64], R5 ;  /* 0x0000000508007986 */ /* 0x0003e8000c101106 */
.L_x_9091:
[----:B------:R-:W-:Y:S05]  /*3e10*/  BSYNC.RECONVERGENT B0 ;  /* 0x0000000000007941 */ /* 0x000fea0003800200 */
.L_x_9087:
[----:B------:R-:W-:Y:S05]  /*3e20*/  WARPSYNC.ALL ;  /* 0x0000000000007948 */ /* 0x000fea0003800000 */
[----:B------:R-:W-:-:S13]  /*3e30*/  ISETP.GE.AND P0, PT, R3, UR4, PT ;  /* 0x0000000403007c0c */ /* 0x000fda000bf06270 */
[----:B------:R-:W-:Y:S05]  /*3e40*/  @P0 EXIT ;  /* 0x000000000000094d */ /* 0x000fea0003800000 */
[----:B------:R-:W2:Y:S01]  /*3e50*/  LDCU.64 UR4, c[0x0][0x390] ;  /* 0x00007200ff0477ac */ /* 0x000ea20008000a00 */
[----:B------:R-:W-:Y:S02]  /*3e60*/  MOV R6, RZ ;  /* 0x000000ff00067202 */ /* 0x000fe40000000f00 */
[----:B------:R-:W-:Y:S01]  /*3e70*/  MOV R7, R3 ;  /* 0x0000000300077202 */ /* 0x000fe20000000f00 */
[----:B------:R-:W3:Y:S01]  /*3e80*/  LDCU UR8, c[0x0][0x38c] ;  /* 0x00007180ff0877ac */ /* 0x000ee20008000800 */
[----:B------:R-:W-:Y:S01]  /*3e90*/  ISETP.NE.AND P0, PT, R4, RZ, PT ;  /* 0x000000ff0400720c */ /* 0x000fe20003f05270 */
[----:B------:R-:W5:Y:S01]  /*3ea0*/  LDCU.64 UR10, c[0x0][0x4b8] ;  /* 0x00009700ff0a77ac */ /* 0x000f620008000a00 */
[----:B--2---:R-:W-:-:S05]  /*3eb0*/  IMAD.HI.U32 R6, R3, UR4, R6 ;  /* 0x0000000403067c27 */ /* 0x004fca000f8e0006 */
[----:B------:R-:W-:-:S04]  /*3ec0*/  SHF.R.U32.HI R7, RZ, UR5, R6 ;  /* 0x00000005ff077c19 */ /* 0x000fc80008011606 */
[----:B01----:R-:W-:-:S05]  /*3ed0*/  IADD3 R8, PT, PT, -R7, RZ, RZ ;  /* 0x000000ff07087210 */ /* 0x003fca0007ffe1ff */
[----:B---3--:R-:W-:-:S04]  /*3ee0*/  IMAD R4, R8, UR8, R3 ;  /* 0x0000000808047c24 */ /* 0x008fc8000f8e0203 */
[C---:B-----5:R-:W-:Y:S02]  /*3ef0*/  IMAD R3, R4.reuse, UR10, RZ ;  /* 0x0000000a04037c24 */ /* 0x060fe4000f8e02ff */
        /* <DEDUP_REMOVED lines=287> */
.L_x_9094:
[----:B------:R-:W0:Y:S02]  /*50f0*/  LDCU.128 UR8, c[0x0][0x580] ;  /* 0x0000b000ff0877ac */ /* 0x000e240008000c00 */
[----:B0-----:R-:W-:-:S04]  /*5100*/  IADD3 R4, P0, PT, R4, UR10, RZ ;  /* 0x0000000a04047c10 */ /* 0x001fc8000ff1e0ff */
[----:B------:R-:W-:-:S06]  /*5110*/  IADD3.X R5, PT, PT, RZ, UR11, RZ, P0, !PT ;  /* 0x0000000bff057c10 */ /* 0x000fcc00087fe4ff */
[----:B------:R-:W4:Y:S01]  /*5120*/  LDG.E.U8 R5, desc[UR6][R4.64] ;  /* 0x0000000604057981 */ /* 0x000f22000c1e1100 */
[----:B------:R-:W-:-:S04]  /*5130*/  IADD3 R2, P1, PT, R3, UR8, RZ ;  /* 0x0000000803027c10 */ /* 0x000fc8000ff3e0ff */
[----:B------:R-:W-:Y:S02]  /*5140*/  IADD3.X R3, PT, PT, RZ, UR9, RZ, P1, !PT ;  /* 0x00000009ff037c10 */ /* 0x000fe40008ffe4ff */
[----:B----4-:R-:W-:-:S04]  /*5150*/  LOP3.LUT P0, RZ, R0, 0xff, R5, 0xc8, !PT ;  /* 0x000000ff00ff7812 */ /* 0x010fc8000780c805 */
[----:B------:R-:W-:-:S05]  /*5160*/  SEL R7, RZ, 0x1, !P0 ;  /* 0x00000001ff077807 */ /* 0x000fca0004000000 */
[----:B------:R-:W-:Y:S01]  /*5170*/  STG.E.U8 desc[UR6][R2.64], R7 ;  /* 0x0000000702007986 */ /* 0x000fe2000c101106 */
[----:B------:R-:W-:Y:S05]  /*5180*/  EXIT ;  /* 0x000000000000794d */ /* 0x000fea0003800000 */
.L_x_9095:
        /* <DEDUP_REMOVED lines=15> */
.L_x_25888:


//--------------------- .text._ZN2at6native27unrolled_elementwise_kernelINS0_13AUnaryFunctorIbbbNS0_16BitwiseOrFunctorIbEEEESt5arrayIPcLm2EELi4E23TrivialOffsetCalculatorILi1EjESA_NS0_6memory15LoadWithoutCastENSB_16StoreWithoutCastEEEviT_T0_T2_T3_T4_T5_ --------------------------
	.section	.text._ZN2at6native27unrolled_elementwise_kernelINS0_13AUnaryFunctorIbbbNS0_16BitwiseOrFunctorIbEEEESt5arrayIPcLm2EELi4E23TrivialOffsetCalculatorILi1EjESA_NS0_6memory15LoadWithoutCastENSB_16StoreWithoutCastEEEviT_T0_T2_T3_T4_T5_,"ax",@progbits
	.align	128
        .global         _ZN2at6native27unrolled_elementwise_kernelINS0_13AUnaryFunctorIbbbNS0_16BitwiseOrFunctorIbEEEESt5arrayIPcLm2EELi4E23TrivialOffsetCalculatorILi1EjESA_NS0_6memory15LoadWithoutCastENSB_16StoreWithoutCastEEEviT_T0_T2_T3_T4_T5_
        .type           _ZN2at6native27unrolled_elementwise_kernelINS0_13AUnaryFunctorIbbbNS0_16BitwiseOrFunctorIbEEEESt5arrayIPcLm2EELi4E23TrivialOffsetCalculatorILi1EjESA_NS0_6memory15LoadWithoutCastENSB_16StoreWithoutCastEEEviT_T0_T2_T3_T4_T5_,@function
        .size           _ZN2at6native27unrolled_elementwise_kernelINS0_13AUnaryFunctorIbbbNS0_16BitwiseOrFunctorIbEEEESt5arrayIPcLm2EELi4E23TrivialOffsetCalculatorILi1EjESA_NS0_6memory15LoadWithoutCastENSB_16StoreWithoutCastEEEviT_T0_T2_T3_T4_T5_,(.L_x_25889 - _ZN2at6native27unrolled_elementwise_kernelINS0_13AUnaryFunctorIbbbNS0_16BitwiseOrFunctorIbEEEESt5arrayIPcLm2EELi4E23TrivialOffsetCalculatorILi1EjESA_NS0_6memory15LoadWithoutCastENSB_16StoreWithoutCastEEEviT_T0_T2_T3_T4_T5_)
        .other          _ZN2at6native27unrolled_elementwise_kernelINS0_13AUnaryFunctorIbbbNS0_16BitwiseOrFunctorIbEEEESt5arrayIPcLm2EELi4E23TrivialOffsetCalculatorILi1EjESA_NS0_6memory15LoadWithoutCastENSB_16StoreWithoutCastEEEviT_T0_T2_T3_T4_T5_,@"STO_CUDA_ENTRY STV_DEFAULT"
_ZN2at6native27unrolled_elementwise_kernelINS0_13AUnaryFunctorIbbbNS0_16BitwiseOrFunctorIbEEEESt5arrayIPcLm2EELi4E23TrivialOffsetCalculatorILi1EjESA_NS0_6memory15LoadWithoutCastENSB_16StoreWithoutCastEEEviT_T0_T2_T3_T4_T5_:
.text._ZN2at6native27unrolled_elementwise_kernelINS0_13AUnaryFunctorIbbbNS0_16BitwiseOrFunctorIbEEEESt5arrayIPcLm2EELi4E23TrivialOffsetCalculatorILi1EjESA_NS0_6memory15LoadWithoutCastENSB_16StoreWithoutCastEEEviT_T0_T2_T3_T4_T5_:
        /* <DEDUP_REMOVED lines=30> */
[----:B------:R0:W5:Y:S01]  /*01e0*/  @!P1 LDG.E.U8 R8, desc[UR4][R8.64] ;  /* 0x0000000408089981 */ /* 0x000162000c1e1100 */
[----:B----4-:R-:W-:-:S05]  /*01f0*/  @!P3 IADD3 R2, P6, PT, R13, R2, RZ ;  /* 0x000000020d02b210 */ /* 0x010fca0007fde0ff */
[----:B------:R-:W-:-:S05]  /*0200*/  @!P3 IMAD.X R3, RZ, RZ, R3, P6 ;  /* 0x000000ffff03b224 */ /* 0x000fca00030e0603 */
[----:B------:R-:W4:Y:S01]  /*0210*/  @!P3 LDG.E.U8 R2, desc[UR4][R2.64] ;  /* 0x000000040202b981 */ /* 0x000f22000c1e1100 */
[----:B------:R-:W1:Y:S01]  /*0220*/  LDCU.U8 UR6, c[0x0][0x385] ;  /* 0x000070a0ff0677ac */ /* 0x000e620008000000 */
[----:B------:R-:W-:Y:S01]  /*0230*/  ISETP.GE.AND P4, PT, R5, R4, PT ;  /* 0x000000040500720c */ /* 0x000fe20003f86270 */
[----:B------:R-:W-:Y:S04]  /*0240*/  BSSY.RECONVERGENT B0, `(.L_x_9096) ;  /* 0x0000026000007945 */ /* 0x000fe80003800200 */
[----:B------:R-:W-:Y:S01]  /*0250*/  BSSY.RELIABLE B1, `(.L_x_9097) ;  /* 0x000001d000017945 */ /* 0x000fe20003800100 */
[----:B---3--:R-:W-:-:S04]  /*0260*/  ISETP.NE.AND P2, PT, R10, RZ, !P2 ;  /* 0x000000ff0a00720c */ /* 0x008fc80005745270 */
[----:B-1----:R-:W-:-:S04]  /*0270*/  ISETP.NE.OR P2, PT, RZ, UR6, P2 ;  /* 0x00000006ff007c0c */ /* 0x002fc80009745670 */
[----:B------:R-:W-:Y:S02]  /*0280*/  SEL R7, RZ, 0x1, !P2 ;  /* 0x00000001ff077807 */ /* 0x000fe40005000000 */
[----:B--2---:R-:W-:-:S04]  /*0290*/  ISETP.NE.AND P0, PT, R6, RZ, !P0 ;  /* 0x000000ff0600720c */ /* 0x004fc80004705270 */
[----:B------:R-:W-:-:S04]  /*02a0*/  ISETP.NE.OR P0, PT, RZ, UR6, P0 ;  /* 0x00000006ff007c0c */ /* 0x000fc80008705670 */
[----:B0-----:R-:W-:Y:S02]  /*02b0*/  SEL R9, RZ, 0x1, !P0 ;  /* 0x00000001ff097807 */ /* 0x001fe40004000000 */
[----:B-----5:R-:W-:-:S04]  /*02c0*/  ISETP.NE.AND P1, PT, R8, RZ, !P1 ;  /* 0x000000ff0800720c */ /* 0x020fc80004f25270 */
[----:B------:R-:W-:-:S04]  /*02d0*/  ISETP.NE.OR P1, PT, RZ, UR6, P1 ;  /* 0x00000006ff007c0c */ /* 0x000fc80008f25670 */
[----:B------:R-:W-:Y:S02]  /*02e0*/  SEL R11, RZ, 0x1, !P1 ;  /* 0x00000001ff0b7807 */ /* 0x000fe40004800000 */
[----:B----4-:R-:W-:-:S04]  /*02f0*/  ISETP.NE.AND P3, PT, R2, RZ, !P3 ;  /* 0x000000ff0200720c */ /* 0x010fc80005f65270 */
[----:B------:R-:W-:-:S04]  /*0300*/  ISETP.NE.OR P3, PT, RZ, UR6, P3 ;  /* 0x00000006ff007c0c */ /* 0x000fc80009f65670 */
[----:B------:R-:W-:Y:S01]  /*0310*/  SEL R13, RZ, 0x1, !P3 ;  /* 0x00000001ff0d7807 */ /* 0x000fe20005800000 */
[----:B------:R-:W-:Y:S08]  /*0320*/  @P4 BRA `(.L_x_9098) ;  /* 0x00000000003c4947 */ /* 0x000ff00003800000 */
        /* <DEDUP_REMOVED lines=15> */
.L_x_9098:
[----:B------:R-:W-:Y:S05]  /*0420*/  BSYNC.RELIABLE B1 ;  /* 0x0000000000017941 */ /* 0x000fea0003800100 */
.L_x_9097:
[----:B------:R-:W-:-:S13]  /*0430*/  ISETP.GE.AND P0, PT, R5, R4, PT ;  /* 0x000000040500720c */ /* 0x000fda0003f06270 */
[----:B------:R-:W1:Y:S01]  /*0440*/  @!P0 LDC.64 R6, c[0x0][0x388] ;  /* 0x0000e200ff068b82 */ /* 0x000e620000000a00 */
[----:B0-----:R-:W-:Y:S02]  /*0450*/  @!P0 IMAD R3, R0, 0x200, R5 ;  /* 0x0000020000038824 */ /* 0x001fe400078e0205 */
[----:B------:R-:W-:-:S03]  /*0460*/  @!P0 VIADD R5, R5, 0x80 ;  /* 0x0000008005058836 */ /* 0x000fc60000000000 */
[----:B-1----:R-:W-:-:S05]  /*0470*/  @!P0 IADD3 R2, P1, PT, R3, R6, RZ ;  /* 0x0000000603028210 */ /* 0x002fca0007f3e0ff */
[----:B------:R-:W-:-:S05]  /*0480*/  @!P0 IMAD.X R3, RZ, RZ, R7, P1 ;  /* 0x000000ffff038224 */ /* 0x000fca00008e0607 */
[----:B------:R1:W-:Y:S03]  /*0490*/  @!P0 STG.E.U8 desc[UR4][R2.64], R11 ;  /* 0x0000000b02008986 */ /* 0x0003e6000c101104 */
.L_x_9099:
[----:B------:R-:W-:Y:S05]  /*04a0*/  BSYNC.RECONVERGENT B0 ;  /* 0x0000000000007941 */ /* 0x000fea0003800200 */
.L_x_9096:
        /* <DEDUP_REMOVED lines=9> */
.L_x_9100:
        /* <DEDUP_REMOVED lines=12> */
.L_x_25889:


//--------------------- .text._ZN2at6native29vectorized_elementwise_kernelILi2ENS0_13AUnaryFunctorIbbbNS0_16BitwiseOrFunctorIbEEEESt5arrayIPcLm2EEEEviT0_T1_ --------------------------
	.section	.text._ZN2at6native29vectorized_elementwise_kernelILi2ENS0_13AUnaryFunctorIbbbNS0_16BitwiseOrFunctorIbEEEESt5arrayIPcLm2EEEEviT0_T1_,"ax",@progbits
	.align	128
        .global         _ZN2at6native29vectorized_elementwise_kernelILi2ENS0_13AUnaryFunctorIbbbNS0_16BitwiseOrFunctorIbEEEESt5arrayIPcLm2EEEEviT0_T1_
        .type           _ZN2at6native29vectorized_elementwise_kernelILi2ENS0_13AUnaryFunctorIbbbNS0_16BitwiseOrFunctorIbEEEESt5arrayIPcLm2EEEEviT0_T1_,@function
        .size           _ZN2at6native29vectorized_elementwise_kernelILi2ENS0_13AUnaryFunctorIbbbNS0_16BitwiseOrFunctorIbEEEESt5arrayIPcLm2EEEEviT0_T1_,(.L_x_25890 - _ZN2at6native29vectorized_elementwise_kernelILi2ENS0_13AUnaryFunctorIbbbNS0_16BitwiseOrFunctorIbEEEESt5arrayIPcLm2EEEEviT0_T1_)
        .other          _ZN2at6native29vectorized_elementwise_kernelILi2ENS0_13AUnaryFunctorIbbbNS0_16BitwiseOrFunctorIbEEEESt5arrayIPcLm2EEEEviT0_T1_,@"STO_CUDA_ENTRY STV_DEFAULT"
_ZN2at6native29vectorized_elementwise_kernelILi2ENS0_13AUnaryFunctorIbbbNS0_16BitwiseOrFunctorIbEEEESt5arrayIPcLm2EEEEviT0_T1_:
.text._ZN2at6native29vectorized_elementwise_kernelILi2ENS0_13AUnaryFunctorIbbbNS0_16BitwiseOrFunctorIbEEEESt5arrayIPcLm2EEEEviT0_T1_:
        /* <DEDUP_REMOVED lines=9> */
[----:B------:R-:W0:Y:S02]  /*0090*/  S2R R11, SR_TID.X ;  /* 0x00000000000b7919 */ /* 0x000e240000002100 */
[----:B0-----:R-:W-:Y:S01]  /*00a0*/  ISETP.GE.U32.AND P6, PT, R11, UR5, PT ;  /* 0x000000050b007c0c */ /* 0x001fe2000bfc6070 */
[----:B------:R-:W-:-:S03]  /*00b0*/  IMAD.MOV.U32 R0, RZ, RZ, R11 ;  /* 0x000000ffff007224 */ /* 0x000fc600078e000b */
[----:B------:R-:W-:-:S09]  /*00c0*/  P2R R20, PR, RZ, 0x40 ;  /* 0x00000040ff147803 */ /* 0x000fd20000000000 */
[C---:B------:R-:W-:Y:S01]  /*00d0*/  @!P6 VIADD R11, R0.reuse, 0x80 ;  /* 0x00000080000be836 */ /* 0x040fe20000000000 */
[----:B------:R-:W0:Y:S01]  /*00e0*/  @!P6 LDC.64 R6, c[0x0][0x390] ;  /* 0x0000e400ff06eb82 */ /* 0x000e220000000a00 */
[----:B------:R-:W-:-:S03]  /*00f0*/  @!P6 VIADD R13, R0, UR4 ;  /* 0x00000004000dec36 */ /* 0x000fc60008000000 */
[----:B------:R-:W-:-:S04]  /*0100*/  ISETP.GE.U32.AND P5, PT, R11, UR5, PT ;  /* 0x000000050b007c0c */ /* 0x000fc8000bfa6070 */
[----:B------:R-:W-:-:S09]  /*0110*/  P2R R21, PR, RZ, 0x20 ;  /* 0x00000020ff157803 */ /* 0x000fd20000000000 */
[C---:B------:R-:W-:Y:S01]  /*0120*/  @!P5 VIADD R19, R11.reuse, UR4 ;  /* 0x000000040b13dc36 */ /* 0x040fe20008000000 */
[----:B------:R-:W1:Y:S01]  /*0130*/  @!P5 LDC.64 R4, c[0x0][0x390] ;  /* 0x0000e400ff04db82 */ /* 0x000e620000000a00 */
[----:B------:R-:W-:-:S05]  /*0140*/  @!P5 VIADD R11, R11, 0x80 ;  /* 0x000000800b0bd836 */ /* 0x000fca0000000000 */
[----:B------:R-:W-:Y:S02]  /*0150*/  ISETP.GE.U32.AND P2, PT, R11, UR5, PT ;  /* 0x000000050b007c0c */ /* 0x000fe4000bf46070 */
[----:B0-----:R-:W-:-:S05]  /*0160*/  @!P6 IADD3 R6, P3, PT, R13, R6, RZ ;  /* 0x000000060d06e210 */ /* 0x001fca0007f7e0ff */
[----:B------:R-:W-:-:S06]  /*0170*/  @!P6 IMAD.X R7, RZ, RZ, R7, P3 ;  /* 0x000000ffff07e224 */ /* 0x000fcc00018e0607 */
[C---:B------:R-:W-:Y:S01]  /*0180*/  @!P2 VIADD R23, R11.reuse, UR4 ;  /* 0x000000040b17ac36 */ /* 0x040fe20008000000 */
[----:B------:R-:W0:Y:S01]  /*0190*/  @!P2 LDC.64 R2, c[0x0][0x390] ;  /* 0x0000e400ff02ab82 */ /* 0x000e220000000a00 */
[----:B------:R-:W-:Y:S01]  /*01a0*/  @!P2 VIADD R11, R11, 0x80 ;  /* 0x000000800b0ba836 */ /* 0x000fe20000000000 */
[----:B-1----:R-:W-:-:S04]  /*01b0*/  @!P5 IADD3 R4, P3, PT, R19, R4, RZ ;  /* 0x000000041304d210 */ /* 0x002fc80007f7e0ff */
[----:B------:R-:W-:Y:S01]  /*01c0*/  ISETP.GE.U32.AND P1, PT, R11, UR5, PT ;  /* 0x000000050b007c0c */ /* 0x000fe2000bf26070 */
[----:B------:R-:W-:-:S12]  /*01d0*/  @!P5 IMAD.X R5, RZ, RZ, R5, P3 ;  /* 0x000000ffff05d224 */ /* 0x000fd800018e0605 */
[C---:B------:R-:W-:Y:S01]  /*01e0*/  @!P1 VIADD R25, R11.reuse, UR4 ;  /* 0x000000040b199c36 */ /* 0x040fe20008000000 */
[----:B------:R-:W1:Y:S01]  /*01f0*/  @!P1 LDC.64 R8, c[0x0][0x390] ;  /* 0x0000e400ff089b82 */ /* 0x000e620000000a00 */
[----:B------:R-:W-:Y:S01]  /*0200*/  @!P1 VIADD R11, R11, 0x80 ;  /* 0x000000800b0b9836 */ /* 0x000fe20000000000 */
[----:B0-----:R-:W-:-:S04]  /*0210*/  @!P2 IADD3 R2, P3, PT, R23, R2, RZ ;  /* 0x000000021702a210 */ /* 0x001fc80007f7e0ff */
[----:B------:R-:W-:Y:S01]  /*0220*/  ISETP.GE.U32.AND P0, PT, R11, UR5, PT ;  /* 0x000000050b007c0c */ /* 0x000fe2000bf06070 */
[----:B------:R-:W-:-:S05]  /*0230*/  @!P2 IMAD.X R3, RZ, RZ, R3, P3 ;  /* 0x000000ffff03a224 */ /* 0x000fca00018e0603 */
[----:B------:R-:W2:Y:S07]  /*0240*/  @!P2 LDG.E.U8 R2, desc[UR8][R2.64] ;  /* 0x000000080202a981 */ /* 0x000eae000c1e1100 */
[C---:B------:R-:W-:Y:S01]  /*0250*/  @!P0 VIADD R17, R11.reuse, UR4 ;  /* 0x000000040b118c36 */ /* 0x040fe20008000000 */
[----:B------:R-:W0:Y:S01]  /*0260*/  @!P0 LDC.64 R14, c[0x0][0x390] ;  /* 0x0000e400ff0e8b82 */ /* 0x000e220000000a00 */
[----:B------:R-:W-:Y:S01]  /*0270*/  @!P0 VIADD R11, R11, 0x80 ;  /* 0x000000800b0b8836 */ /* 0x000fe20000000000 */
[----:B-1----:R-:W-:-:S04]  /*0280*/  @!P1 IADD3 R8, P3, PT, R25, R8, RZ ;  /* 0x0000000819089210 */ /* 0x002fc80007f7e0ff */
[----:B------:R-:W-:Y:S01]  /*0290*/  ISETP.GE.U32.AND P4, PT, R11, UR5, PT ;  /* 0x000000050b007c0c */ /* 0x000fe2000bf86070 */
[----:B------:R-:W-:-:S05]  /*02a0*/  @!P1 IMAD.X R9, RZ, RZ, R9, P3 ;  /* 0x000000ffff099224 */ /* 0x000fca00018e0609 */
[----:B------:R-:W4:Y:S07]  /*02b0*/  @!P1 LDG.E.U8 R8, desc[UR8][R8.64] ;  /* 0x0000000808089981 */ /* 0x000f2e000c1e1100 */
[----:B------:R-:W1:Y:S01]  /*02c0*/  @!P4 LDC.64 R12, c[0x0][0x390] ;  /* 0x0000e400ff0ccb82 */ /* 0x000e620000000a00 */
[----:B0-----:R-:W-:Y:S01]  /*02d0*/  @!P0 IADD3 R14, P3, PT, R17, R14, RZ ;  /* 0x0000000e110e8210 */ /* 0x001fe20007f7e0ff */
[C---:B------:R-:W-:Y:S02]  /*02e0*/  @!P4 VIADD R17, R11.reuse, UR4 ;  /* 0x000000040b11cc36 */ /* 0x040fe40008000000 */
[----:B------:R-:W-:-:S02]  /*02f0*/  @!P4 VIADD R11, R11, 0x80 ;  /* 0x000000800b0bc836 */ /* 0x000fc40000000000 */
[----:B------:R-:W-:-:S05]  /*0300*/  @!P0 IMAD.X R15, RZ, RZ, R15, P3 ;  /* 0x000000ffff0f8224 */ /* 0x000fca00018e060f */
[----:B------:R-:W5:Y:S01]  /*0310*/  @!P0 LDG.E.U8 R14, desc[UR8][R14.64] ;  /* 0x000000080e0e8981 */ /* 0x000f62000c1e1100 */
[----:B-1----:R-:W-:-:S05]  /*0320*/  @!P4 IADD3 R12, P3, PT, R17, R12, RZ ;  /* 0x0000000c110cc210 */ /* 0x002fca0007f7e0ff */
[----:B------:R-:W-:Y:S01]  /*0330*/  @!P4 IMAD.X R13, RZ, RZ, R13, P3 ;  /* 0x000000ffff0dc224 */ /* 0x000fe200018e060d */
[----:B------:R-:W-:-:S04]  /*0340*/  ISETP.GE.U32.AND P3, PT, R11, UR5, PT ;  /* 0x000000050b007c0c */ /* 0x000fc8000bf66070 */
[----:B------:R-:W5:Y:S09]  /*0350*/  @!P4 LDG.E.U8 R12, desc[UR8][R12.64] ;  /* 0x000000080c0cc981 */ /* 0x000f72000c1e1100 */
[----:B------:R-:W0:Y:S01]  /*0360*/  @!P3 LDC.64 R18, c[0x0][0x390] ;  /* 0x0000e400ff12bb82 */ /* 0x000e220000000a00 */
[----:B------:R-:W-:-:S02]  /*0370*/  @!P3 VIADD R17, R11, UR4 ;  /* 0x000000040b11bc36 */ /* 0x000fc40008000000 */
[----:B------:R-:W-:-:S05]  /*0380*/  @!P3 VIADD R11, R11, 0x80 ;  /* 0x000000800b0bb836 */ /* 0x000fca0000000000 */
[----:B------:R-:W-:-:S04]  /*0390*/  ISETP.GE.U32.AND P5, PT, R11, UR5, PT ;  /* 0x000000050b007c0c */ /* 0x000fc8000bfa6070 */
[----:B------:R-:W-:-:S09]  /*03a0*/  P2R R22, PR, RZ, 0x20 ;  /* 0x00000020ff167803 */ /* 0x000fd20000000000 */
[----:B------:R-:W-:Y:S01]  /*03b0*/  @!P5 VIADD R11, R11, UR4 ;  /* 0x000000040b0bdc36 */ /* 0x000fe20008000000 */
[----:B0-----:R-:W-:-:S05]  /*03c0*/  @!P3 IADD3 R16, P6, PT, R17, R18, RZ ;  /* 0x000000121110b210 */ /* 0x001fca0007fde0ff */
[----:B------:R-:W-:Y:S02]  /*03d0*/  @!P3 IMAD.X R17, RZ, RZ, R19, P6 ;  /* 0x000000ffff11b224 */ /* 0x000fe400030e0613 */
[----:B------:R-:W0:Y:S03]  /*03e0*/  @!P5 LDC.64 R18, c[0x0][0x390] ;  /* 0x0000e400ff12db82 */ /* 0x000e260000000a00 */
[----:B------:R-:W5:Y:S01]  /*03f0*/  @!P3 LDG.E.U8 R16, desc[UR8][R16.64] ;  /* 0x000000081010b981 */ /* 0x000f62000c1e1100 */
[----:B0-----:R-:W-:-:S05]  /*0400*/  @!P5 IADD3 R18, P6, PT, R11, R18, RZ ;  /* 0x000000120b12d210 */ /* 0x001fca0007fde0ff */
[----:B------:R-:W-:Y:S01]  /*0410*/  @!P5 IMAD.X R19, RZ, RZ, R19, P6 ;  /* 0x000000ffff13d224 */ /* 0x000fe200030e0613 */
[----:B------:R-:W-:Y:S02]  /*0420*/  ISETP.NE.AND P6, PT, R20, RZ, PT ;  /* 0x000000ff1400720c */ /* 0x000fe40003fc5270 */
[----:B------:R-:W-:-:S11]  /*0430*/  ISETP.NE.AND P5, PT, R21, RZ, PT ;  /* 0x000000ff1500720c */ /* 0x000fd60003fa5270 */
[----:B------:R-:W3:Y:S04]  /*0440*/  @!P6 LDG.E.U8 R6, desc[UR8][R6.64] ;  /* 0x000000080606e981 */ /* 0x000ee8000c1e1100 */
[----:B------:R-:W2:Y:S01]  /*0450*/  @!P5 LDG.E.U8 R4, desc[UR8][R4.64] ;  /* 0x000000080404d981 */ /* 0x000ea2000c1e1100 */
[----:B---3--:R-:W-:-:S04]  /*0460*/  ISETP.NE.AND P6, PT, R6, RZ, !P6 ;  /* 0x000000ff0600720c */ /* 0x008fc800077c5270 */
[----:B------:R-:W-:-:S04]  /*0470*/  ISETP.NE.OR P6, PT, R10, RZ, P6 ;  /* 0x000000ff0a00720c */ /* 0x000fc800037c5670 */
[----:B------:R-:W-:Y:S02]  /*0480*/  SEL R11, RZ, 0x1, !P6 ;  /* 0x00000001ff0b7807 */ /* 0x000fe40007000000 */
[----:B------:R-:W-:-:S13]  /*0490*/  ISETP.NE.AND P6, PT, R22, RZ, PT ;  /* 0x000000ff1600720c */ /* 0x000fda0003fc5270 */
[----:B------:R-:W3:Y:S01]  /*04a0*/  @!P6 LDG.E.U8 R18, desc[UR8][R18.64] ;  /* 0x000000081212e981 */ /* 0x000ee2000c1e1100 */
[----:B--2---:R-:W-:-:S04]  /*04b0*/  ISETP.NE.AND P5, PT, R4, RZ, !P5 ;  /* 0x000000ff0400720c */ /* 0x004fc80006fa5270 */
[----:B------:R-:W-:-:S04]  /*04c0*/  ISETP.NE.OR P5, PT, R10, RZ, P5 ;  /* 0x000000ff0a00720c */ /* 0x000fc80002fa5670 */
[----:B------:R-:W-:Y:S02]  /*04d0*/  SEL R7, RZ, 0x1, !P5 ;  /* 0x00000001ff077807 */ /* 0x000fe40006800000 */
[----:B------:R-:W-:Y:S02]  /*04e0*/  ISETP.GE.U32.AND P5, PT, R0, UR5, PT ;  /* 0x0000000500007c0c */ /* 0x000fe4000bfa6070 */
[----:B------:R-:W-:Y:S02]  /*04f0*/  ISETP.NE.AND P2, PT, R2, RZ, !P2 ;  /* 0x000000ff0200720c */ /* 0x000fe40005745270 */
[----:B----4-:R-:W-:Y:S02]  /*0500*/  ISETP.NE.AND P1, PT, R8, RZ, !P1 ;  /* 0x000000ff0800720c */ /* 0x010fe40004f25270 */
[----:B-----5:R-:W-:Y:S02]  /*0510*/  ISETP.NE.AND P0, PT, R14, RZ, !P0 ;  /* 0x000000ff0e00720c */ /* 0x020fe40004705270 */
[----:B------:R-:W-:-:S02]  /*0520*/  ISETP.NE.AND P4, PT, R12, RZ, !P4 ;  /* 0x000000ff0c00720c */ /* 0x000fc40006785270 */
[----:B------:R-:W-:Y:S01]  /*0530*/  ISETP.NE.AND P3, PT, R16, RZ, !P3 ;  /* 0x000000ff1000720c */ /* 0x000fe20005f65270 */
[----:B------:R-:W-:Y:S01]  /*0540*/  BSSY.RECONVERGENT B0, `(.L_x_9102) ;  /* 0x0000047000007945 */ /* 0x000fe20003800200 */
[----:B------:R-:W-:-:S03]  /*0550*/  ISETP.NE.OR P2, PT, R10, RZ, P2 ;  /* 0x000000ff0a00720c */ /* 0x000fc60001745670 */
[----:B------:R-:W-:Y:S01]  /*0560*/  BSSY.RELIABLE B1, `(.L_x_9103) ;  /* 0x000003d000017945 */ /* 0x000fe20003800100 */
[C---:B------:R-:W-:Y:S02]  /*0570*/  ISETP.NE.OR P1, PT, R10.reuse, RZ, P1 ;  /* 0x000000ff0a00720c */ /* 0x040fe40000f25670 */
[C---:B------:R-:W-:Y:S02]  /*0580*/  ISETP.NE.OR P0, PT, R10.reuse, RZ, P0 ;  /* 0x000000ff0a00720c */ /* 0x040fe40000705670 */
[C---:B------:R-:W-:Y:S02]  /*0590*/  ISETP.NE.OR P4, PT, R10.reuse, RZ, P4 ;  /* 0x000000ff0a00720c */ /* 0x040fe40002785670 */
[----:B------:R-:W-:Y:S02]  /*05a0*/  ISETP.NE.OR P3, PT, R10, RZ, P3 ;  /* 0x000000ff0a00720c */ /* 0x000fe40001f65670 */
[----:B------:R-:W-:Y:S02]  /*05b0*/  SEL R9, RZ, 0x1, !P2 ;  /* 0x00000001ff097807 */ /* 0x000fe40005000000 */
[----:B------:R-:W-:-:S02]  /*05c0*/  SEL R13, RZ, 0x1, !P1 ;  /* 0x00000001ff0d7807 */ /* 0x000fc40004800000 */
[----:B------:R-:W-:Y:S02]  /*05d0*/  SEL R15, RZ, 0x1, !P0 ;  /* 0x00000001ff0f7807 */ /* 0x000fe40004000000 */
[----:B------:R-:W-:Y:S02]  /*05e0*/  SEL R17, RZ, 0x1, !P4 ;  /* 0x00000001ff117807 */ /* 0x000fe40006000000 */
[----:B------:R-:W-:Y:S02]  /*05f0*/  SEL R3, RZ, 0x1, !P3 ;  /* 0x00000001ff037807 */ /* 0x000fe40005800000 */
[----:B---3--:R-:W-:-:S04]  /*0600*/  ISETP.NE.AND P6, PT, R18, RZ, !P6 ;  /* 0x000000ff1200720c */ /* 0x008fc800077c5270 */
[----:B------:R-:W-:-:S04]  /*0610*/  ISETP.NE.OR P6, PT, R10, RZ, P6 ;  /* 0x000000ff0a00720c */ /* 0x000fc800037c5670 */
[----:B------:R-:W-:Y:S01]  /*0620*/  SEL R2, RZ, 0x1, !P6 ;  /* 0x00000001ff027807 */ /* 0x000fe20007000000 */
[----:B------:R-:W-:Y:S08]  /*0630*/  @P5 BRA `(.L_x_9104) ;  /* 0x0000000000385947 */ /* 0x000ff00003800000 */
        /* <DEDUP_REMOVED lines=14> */
.L_x_9104:
        /* <DEDUP_REMOVED lines=8> */
.L_x_9105:
        /* <DEDUP_REMOVED lines=8> */
.L_x_9106:
        /* <DEDUP_REMOVED lines=8> */
.L_x_9107:
        /* <DEDUP_REMOVED lines=9> */
.L_x_9108:
[----:B------:R-:W-:Y:S05]  /*0930*/  BSYNC.RELIABLE B1 ;  /* 0x0000000000017941 */ /* 0x000fea0003800100 */
.L_x_9103:
[----:B------:R-:W-:-:S13]  /*0940*/  ISETP.GE.U32.AND P0, PT, R0, UR5, PT ;  /* 0x0000000500007c0c */ /* 0x000fda000bf06070 */
[----:B0-----:R-:W0:Y:S01]  /*0950*/  @!P0 LDC.64 R6, c[0x0][0x388] ;  /* 0x0000e200ff068b82 */ /* 0x001e220000000a00 */
[C---:B-12---:R-:W-:Y:S02]  /*0960*/  @!P0 VIADD R5, R0.reuse, UR4 ;  /* 0x0000000400058c36 */ /* 0x046fe40008000000 */
[----:B------:R-:W-:-:S03]  /*0970*/  @!P0 VIADD R0, R0, 0x80 ;  /* 0x0000008000008836 */ /* 0x000fc60000000000 */
[----:B0-----:R-:W-:-:S05]  /*0980*/  @!P0 IADD3 R4, P1, PT, R5, R6, RZ ;  /* 0x0000000605048210 */ /* 0x001fca0007f3e0ff */
[----:B------:R-:W-:-:S05]  /*0990*/  @!P0 IMAD.X R5, RZ, RZ, R7, P1 ;  /* 0x000000ffff058224 */ /* 0x000fca00008e0607 */
[----:B------:R3:W-:Y:S03]  /*09a0*/  @!P0 STG.E.U8 desc[UR8][R4.64], R3 ;  /* 0x0000000304008986 */ /* 0x0007e6000c101108 */
.L_x_9109:
[----:B------:R-:W-:Y:S05]  /*09b0*/  BSYNC.RECONVERGENT B0 ;  /* 0x0000000000007941 */ /* 0x000fea0003800200 */
.L_x_9102:
        /* <DEDUP_REMOVED lines=9> */
.L_x_9101:
        /* <DEDUP_REMOVED lines=9> */
[----:B------:R-:W4:Y:S04]  /*0ae0*/  LDG.E.U16 R0, desc[UR8][R4.64+0x100] ;  /* 0x0001000804007981 */ /* 0x000f28000c1e1500 */
        /* <DEDUP_REMOVED lines=9> */
[----:B---3--:R-:W-:Y:S02]  /*0b80*/  LOP3.LUT P6, RZ, R10, 0xff, R7, 0xc8, !PT ;  /* 0x000000ff0aff7812 */ /* 0x008fe400078cc807 */
[----:B----4-:R-:W-:Y:S02]  /*0b90*/  PRMT R5, R0, 0x7771, RZ ;  /* 0x0000777100057816 */ /* 0x010fe400000000ff */
[----:B-----5:R-:W-:-:S02]  /*0ba0*/  PRMT R7, R6, 0x7770, RZ ;  /* 0x0000777006077816 */ /* 0x020fc400000000ff */
[C---:B------:R-:W-:Y:S02]  /*0bb0*/  LOP3.LUT P5, RZ, R10.reuse, 0xff, R9, 0xc8, !PT ;  /* 0x000000ff0aff7812 */ /* 0x040fe400078ac809 */
[C---:B------:R-:W-:Y:S02]  /*0bc0*/  LOP3.LUT P3, RZ, R10.reuse, 0xff, R5, 0xc8, !PT ;  /* 0x000000ff0aff7812 */ /* 0x040fe4000786c805 */
[----:B------:R-:W-:Y:S02]  /*0bd0*/  LOP3.LUT P2, RZ, R10, 0xff, R7, 0xc8, !PT ;  /* 0x000000ff0aff7812 */ /* 0x000fe4000784c807 */
[----:B------:R-:W-:Y:S02]  /*0be0*/  PRMT R11, R0, 0x7770, RZ ;  /* 0x00007770000b7816 */ /* 0x000fe400000000ff */
[----:B------:R-:W-:Y:S02]  /*0bf0*/  PRMT R5, R6, 0x7771, RZ ;  /* 0x0000777106057816 */ /* 0x000fe400000000ff */
[----:B------:R-:W-:-:S02]  /*0c00*/  PRMT R9, R8, 0x7770, RZ ;  /* 0x0000777008097816 */ /* 0x000fc400000000ff */
[----:B------:R-:W-:Y:S02]  /*0c10*/  PRMT R7, R8, 0x7771, RZ ;  /* 0x0000777108077816 */ /* 0x000fe400000000ff */
[----:B------:R-:W-:Y:S02]  /*0c20*/  SEL R0, RZ, 0x1, !P6 ;  /* 0x00000001ff007807 */ /* 0x000fe40007000000 */
[C---:B------:R-:W-:Y:S02]  /*0c30*/  LOP3.LUT P4, RZ, R10.reuse, 0xff, R11, 0xc8, !PT ;  /* 0x000000ff0aff7812 */ /* 0x040fe4000788c80b */
[C---:B------:R-:W-:Y:S02]  /*0c40*/  LOP3.LUT P1, RZ, R10.reuse, 0xff, R5, 0xc8, !PT ;  /* 0x000000ff0aff7812 */ /* 0x040fe4000782c805 */
[C---:B------:R-:W-:Y:S02]  /*0c50*/  LOP3.LUT P0, RZ, R10.reuse, 0xff, R9, 0xc8, !PT ;  /* 0x000000ff0aff7812 */ /* 0x040fe4000780c809 */
[----:B------:R-:W-:-:S02]  /*0c60*/  LOP3.LUT P6, RZ, R10, 0xff, R7, 0xc8, !PT ;  /* 0x000000ff0aff7812 */ /* 0x000fc400078cc807 */
[----:B------:R-:W-:Y:S02]  /*0c70*/  SEL R5, RZ, 0x1, !P5 ;  /* 0x00000001ff057807 */ /* 0x000fe40006800000 */
[----:B------:R-:W-:Y:S02]  /*0c80*/  SEL R4, RZ, 0x1, !P4 ;  /* 0x00000001ff047807 */ /* 0x000fe40006000000 */
[----:B------:R-:W-:Y:S02]  /*0c90*/  SEL R7, RZ, 0x1, !P3 ;  /* 0x00000001ff077807 */ /* 0x000fe40005800000 */
[----:B------:R-:W-:Y:S02]  /*0ca0*/  SEL R6, RZ, 0x1, !P2 ;  /* 0x00000001ff067807 */ /* 0x000fe40005000000 */
[----:B------:R-:W-:Y:S02]  /*0cb0*/  SEL R9, RZ, 0x1, !P1 ;  /* 0x00000001ff097807 */ /* 0x000fe40004800000 */
[----:B------:R-:W-:-:S02]  /*0cc0*/  SEL R8, RZ, 0x1, !P0 ;  /* 0x00000001ff087807 */ /* 0x000fc40004000000 */
[----:B------:R-:W-:Y:S02]  /*0cd0*/  SEL R11, RZ, 0x1, !P6 ;  /* 0x00000001ff0b7807 */ /* 0x000fe40007000000 */
        /* <DEDUP_REMOVED lines=9> */
.L_x_9110:
        /* <DEDUP_REMOVED lines=9> */
.L_x_25890:


//--------------------- .text._ZN2at6native29vectorized_elementwise_kernelILi4ENS0_13AUnaryFunctorIbbbNS0_16BitwiseOrFunctorIbEEEESt5arrayIPcLm2EEEEviT0_T1_ --------------------------
	.section	.text._ZN2at6native29vectorized_elementwise_kernelILi4ENS0_13AUnaryFunctorIbbbNS0_16BitwiseOrFunctorIbEEEESt5arrayIPcLm2EEEEviT0_T1_,"ax",@progbits
	.align	128
        .global         _ZN2at6native29vectorized_elementwise_kernelILi4ENS0_13AUnaryFunctorIbbbNS0_16BitwiseOrFunctorIbEEEESt5arrayIPcLm2EEEEviT0_T1_
        .type           _ZN2at6native29vectorized_elementwise_kernelILi4ENS0_13AUnaryFunctorIbbbNS0_16BitwiseOrFunctorIbEEEESt5arrayIPcLm2EEEEviT0_T1_,@function
        .size           _ZN2at6native29vectorized_elementwise_kernelILi4ENS0_13AUnaryFunctorIbbbNS0_16BitwiseOrFunctorIbEEEESt5arrayIPcLm2EEEEviT0_T1_,(.L_x_25891 - _ZN2at6native29vectorized_elementwise_kernelILi4ENS0_13AUnaryFunctorIbbbNS0_16BitwiseOrFunctorIbEEEESt5arrayIPcLm2EEEEviT0_T1_)
        .other          _ZN2at6native29vectorized_elementwise_kernelILi4ENS0_13AUnaryFunctorIbbbNS0_16BitwiseOrFunctorIbEEEESt5arrayIPcLm2EEEEviT0_T1_,@"STO_CUDA_ENTRY STV_DEFAULT"
_ZN2at6native29vectorized_elementwise_kernelILi4ENS0_13AUnaryFunctorIbbbNS0_16BitwiseOrFunctorIbEEEESt5arrayIPcLm2EEEEviT0_T1_:
.text._ZN2at6native29vectorized_elementwise_kernelILi4ENS0_13AUnaryFunctorIbbbNS0_16BitwiseOrFunctorIbEEEESt5arrayIPcLm2EEEEviT0_T1_:
        /* <DEDUP_REMOVED lines=114> */
.L_x_9114:
        /* <DEDUP_REMOVED lines=8> */
.L_x_9115:
        /* <DEDUP_REMOVED lines=8> */
.L_x_9116:
        /* <DEDUP_REMOVED lines=8> */
.L_x_9117:
        /* <DEDUP_REMOVED lines=9> */
.L_x_9118:
[----:B------:R-:W-:Y:S05]  /*0930*/  BSYNC.RELIABLE B1 ;  /* 0x0000000000017941 */ /* 0x000fea0003800100 */
.L_x_9113:
[----:B------:R-:W-:-:S13]  /*0940*/  ISETP.GE.U32.AND P0, PT, R0, UR5, PT ;  /* 0x0000000500007c0c */ /* 0x000fda000bf06070 */
[----:B0-----:R-:W0:Y:S01]  /*0950*/  @!P0 LDC.64 R6, c[0x0][0x388] ;  /* 0x0000e200ff068b82 */ /* 0x001e220000000a00 */
[C---:B-12---:R-:W-:Y:S02]  /*0960*/  @!P0 VIADD R5, R0.reuse, UR4 ;  /* 0x0000000400058c36 */ /* 0x046fe40008000000 */
[----:B------:R-:W-:-:S03]  /*0970*/  @!P0 VIADD R0, R0, 0x80 ;  /* 0x0000008000008836 */ /* 0x000fc60000000000 */
[----:B0-----:R-:W-:-:S05]  /*0980*/  @!P0 IADD3 R4, P1, PT, R5, R6, RZ ;  /* 0x0000000605048210 */ /* 0x001fca0007f3e0ff */
[----:B------:R-:W-:-:S05]  /*0990*/  @!P0 IMAD.X R5, RZ, RZ, R7, P1 ;  /* 0x000000ffff058224 */ /* 0x000fca00008e0607 */
[----:B------:R3:W-:Y:S03]  /*09a0*/  @!P0 STG.E.U8 desc[UR8][R4.64], R3 ;  /* 0x0000000304008986 */ /* 0x0007e6000c101108 */
.L_x_9119:
[----:B------:R-:W-:Y:S05]  /*09b0*/  BSYNC.RECONVERGENT B0 ;  /* 0x0000000000007941 */ /* 0x000fea0003800200 */
.L_x_9112:
        /* <DEDUP_REMOVED lines=9> */
.L_x_9111:
        /* <DEDUP_REMOVED lines=11> */
[----:B------:R-:W-:Y:S02]  /*0b00*/  UIADD3.X UR7, UPT, UPT, URZ, UR7, URZ, UP0, !UPT ;  /* 0x00000007ff077290 */ /* 0x000fe400087fe4ff */
[----:B-1----:R-:W-:Y:S01]  /*0b10*/  IMAD.U32 R2, RZ, RZ, UR6 ;  /* 0x00000006ff027e24 */ /* 0x002fe2000f8e00ff */
[C---:B--2---:R-:W-:Y:S02]  /*0b20*/  PRMT R5, R4.reuse, 0x7770, RZ ;  /* 0x0000777004057816 */ /* 0x044fe400000000ff */
[----:B------:R-:W-:Y:S02]  /*0b30*/  PRMT R7, R4, 0x7771, RZ ;  /* 0x0000777104077816 */ /* 0x000fe400000000ff */
[C---:B---3--:R-:W-:Y:S02]  /*0b40*/  LOP3.LUT P6, RZ, R10.reuse, 0xff, R5, 0xc8, !PT ;  /* 0x000000ff0aff7812 */ /* 0x048fe400078cc805 */
[----:B------:R-:W-:Y:S02]  /*0b50*/  LOP3.LUT P5, RZ, R10, 0xff, R7, 0xc8, !PT ;  /* 0x000000ff0aff7812 */ /* 0x000fe400078ac807 */
[----:B------:R-:W-:-:S02]  /*0b60*/  PRMT R5, R4, 0x7772, RZ ;  /* 0x0000777204057816 */ /* 0x000fc400000000ff */
[----:B----4-:R-:W-:Y:S02]  /*0b70*/  PRMT R7, R6, 0x7770, RZ ;  /* 0x0000777006077816 */ /* 0x010fe400000000ff */
[----:B------:R-:W-:Y:S02]  /*0b80*/  PRMT R9, R4, 0x7773, RZ ;  /* 0x0000777304097816 */ /* 0x000fe400000000ff */
[C---:B------:R-:W-:Y:S02]  /*0b90*/  LOP3.LUT P3, RZ, R10.reuse, 0xff, R5, 0xc8, !PT ;  /* 0x000000ff0aff7812 */ /* 0x040fe4000786c805 */
[----:B------:R-:W-:Y:S02]  /*0ba0*/  LOP3.LUT P2, RZ, R10, 0xff, R7, 0xc8, !PT ;  /* 0x000000ff0aff7812 */ /* 0x000fe4000784c807 */
[C---:B------:R-:W-:Y:S02]  /*0bb0*/  PRMT R3, R6.reuse, 0x7771, RZ ;  /* 0x0000777106037816 */ /* 0x040fe400000000ff */
[----:B------:R-:W-:-:S02]  /*0bc0*/  PRMT R5, R6, 0x7772, RZ ;  /* 0x0000777206057816 */ /* 0x000fc400000000ff */
[----:B------:R-:W-:Y:S02]  /*0bd0*/  PRMT R7, R6, 0x7773, RZ ;  /* 0x0000777306077816 */ /* 0x000fe400000000ff */
[C---:B------:R-:W-:Y:S02]  /*0be0*/  LOP3.LUT P4, RZ, R10.reuse, 0xff, R9, 0xc8, !PT ;  /* 0x000000ff0aff7812 */ /* 0x040fe4000788c809 */
[----:B------:R-:W-:Y:S02]  /*0bf0*/  SEL R9, RZ, 0x1, !P6 ;  /* 0x00000001ff097807 */ /* 0x000fe40007000000 */
[C---:B------:R-:W-:Y:S01]  /*0c00*/  LOP3.LUT P1, RZ, R10.reuse, 0xff, R3, 0xc8, !PT ;  /* 0x000000ff0aff7812 */ /* 0x040fe2000782c803 */
[----:B------:R-:W-:Y:S01]  /*0c10*/  IMAD.U32 R3, RZ, RZ, UR7 ;  /* 0x00000007ff037e24 */ /* 0x000fe2000f8e00ff */
[C---:B------:R-:W-:Y:S02]  /*0c20*/  LOP3.LUT P0, RZ, R10.reuse, 0xff, R5, 0xc8, !PT ;  /* 0x000000ff0aff7812 */ /* 0x040fe4000780c805 */
[----:B------:R-:W-:Y:S01]  /*0c30*/  LOP3.LUT P6, RZ, R10, 0xff, R7, 0xc8, !PT ;  /* 0x000000ff0aff7812 */ /* 0x000fe200078cc807 */
[----:B------:R-:W-:Y:S01]  /*0c40*/  IMAD.WIDE.U32 R2, R0, 0x4, R2 ;  /* 0x0000000400027825 */ /* 0x000fe200078e0002 */
[----:B------:R-:W-:-:S02]  /*0c50*/  SEL R6, RZ, 0x1, !P5 ;  /* 0x00000001ff067807 */ /* 0x000fc40006800000 */
[----:B------:R-:W-:Y:S02]  /*0c60*/  SEL R4, RZ, 0x1, !P4 ;  /* 0x00000001ff047807 */ /* 0x000fe40006000000 */
[----:B------:R-:W-:Y:S02]  /*0c70*/  SEL R5, RZ, 0x1, !P3 ;  /* 0x00000001ff057807 */ /* 0x000fe40005800000 */
[----:B------:R-:W-:Y:S02]  /*0c80*/  SEL R11, RZ, 0x1, !P2 ;  /* 0x00000001ff0b7807 */ /* 0x000fe40005000000 */
[----:B------:R-:W-:Y:S02]  /*0c90*/  SEL R10, RZ, 0x1, !P1 ;  /* 0x00000001ff0a7807 */ /* 0x000fe40004800000 */
[----:B------:R-:W-:Y:S02]  /*0ca0*/  SEL R8, RZ, 0x1, !P0 ;  /* 0x00000001ff087807 */ /* 0x000fe40004000000 */
[----:B------:R-:W-:-:S02]  /*0cb0*/  SEL R7, RZ, 0x1, !P6 ;  /* 0x00000001ff077807 */ /* 0x000fc40007000000 */
[----:B------:R-:W-:Y:S02]  /*0cc0*/  PRMT R9, R9, 0x3340, R6 ;  /* 0x0000334009097816 */ /* 0x000fe40000000006 */
        /* <DEDUP_REMOVED lines=8> */
.L_x_9120:
        /* <DEDUP_REMOVED lines=11> */
.L_x_25891:


//--------------------- .text._ZN2at6native29vectorized_elementwise_kernelILi8ENS0_13AUnaryFunctorIbbbNS0_16BitwiseOrFunctorIbEEEESt5arrayIPcLm2EEEEviT0_T1_ --------------------------
	.section	.text._ZN2at6native29vectorized_elementwise_kernelILi8ENS0_13AUnaryFunctorIbbbNS0_16BitwiseOrFunctorIbEEEESt5arrayIPcLm2EEEEviT0_T1_,"ax",@progbits
	.align	128
        .global         _ZN2at6native29vectorized_elementwise_kernelILi8ENS0_13AUnaryFunctorIbbbNS0_16BitwiseOrFunctorIbEEEESt5arrayIPcLm2EEEEviT0_T1_
        .type           _ZN2at6native29vectorized_elementwise_kernelILi8ENS0_13AUnaryFunctorIbbbNS0_16BitwiseOrFunctorIbEEEESt5arrayIPcLm2EEEEviT0_T1_,@function
        .size           _ZN2at6native29vectorized_elementwise_kernelILi8ENS0_13AUnaryFunctorIbbbNS0_16BitwiseOrFunctorIbEEEESt5arrayIPcLm2EEEEviT0_T1_,(.L_x_25892 - _ZN2at6native29vectorized_elementwise_kernelILi8ENS0_13AUnaryFunctorIbbbNS0_16BitwiseOrFunctorIbEEEESt5arrayIPcLm2EEEEviT0_T1_)
        .other          _ZN2at6native29vectorized_elementwise_kernelILi8ENS0_13AUnaryFunctorIbbbNS0_16BitwiseOrFunctorIbEEEESt5arrayIPcLm2EEEEviT0_T1_,@"STO_CUDA_ENTRY STV_DEFAULT"
_ZN2at6native29vectorized_elementwise_kernelILi8ENS0_13AUnaryFunctorIbbbNS0_16BitwiseOrFunctorIbEEEESt5arrayIPcLm2EEEEviT0_T1_:
.text._ZN2at6native29vectorized_elementwise_kernelILi8ENS0_13AUnaryFunctorIbbbNS0_16BitwiseOrFunctorIbEEEESt5arrayIPcLm2EEEEviT0_T1_:
[----:B------:R-:W-:Y:S01]  /*0000*/  LDC R1, c[0x0][0x37c] ;  /* 0x0000df00ff017b82 */ /* 0x000fe20000000800 */
[----:B------:R-:W-:Y:S05]  /*0010*/  EXIT ;  /* 0x000000000000794d */ /* 0x000fea0003800000 */
.L_x_9121:
        /* <DEDUP_REMOVED lines=14> */
.L_x_25892:


//--------------------- .text._ZN2at6native18elementwise_kernelILi128ELi4EZNS0_15gpu_kernel_implINS0_13BinaryFunctorIbbbNS0_16BitwiseOrFunctorIbEEEEEEvRNS_18TensorIteratorBaseERKT_EUliE_EEviT1_ --------------------------
	.section	.text._ZN2at6native18elementwise_kernelILi128ELi4EZNS0_15gpu_kernel_implINS0_13BinaryFunctorIbbbNS0_16BitwiseOrFunctorIbEEEEEEvRNS_18TensorIteratorBaseERKT_EUliE_EEviT1_,"ax",@progbits
	.align	128
        .global         _ZN2at6native18elementwise_kernelILi128ELi4EZNS0_15gpu_kernel_implINS0_13BinaryFunctorIbbbNS0_16BitwiseOrFunctorIbEEEEEEvRNS_18TensorIteratorBaseERKT_EUliE_EEviT1_
        .type           _ZN2at6native18elementwise_kernelILi128ELi4EZNS0_15gpu_kernel_implINS0_13BinaryFunctorIbbbNS0_16BitwiseOrFunctorIbEEEEEEvRNS_18TensorIteratorBaseERKT_EUliE_EEviT1_,@function
        .size           _ZN2at6native18elementwise_kernelILi128ELi4EZNS0_15gpu_kernel_implINS0_13BinaryFunctorIbbbNS0_16BitwiseOrFunctorIbEEEEEEvRNS_18TensorIteratorBaseERKT_EUliE_EEviT1_,(.L_x_25893 - _ZN2at6native18elementwise_kernelILi128ELi4EZNS0_15gpu_kernel_implINS0_13BinaryFunctorIbbbNS0_16BitwiseOrFunctorIbEEEEEEvRNS_18TensorIteratorBaseERKT_EUliE_EEviT1_)
        .other          _ZN2at6native18elementwise_kernelILi128ELi4EZNS0_15gpu_kernel_implINS0_13BinaryFunctorIbbbNS0_16BitwiseOrFunctorIbEEEEEEvRNS_18TensorIteratorBaseERKT_EUliE_EEviT1_,@"STO_CUDA_ENTRY STV_DEFAULT"
_ZN2at6native18elementwise_kernelILi128ELi4EZNS0_15gpu_kernel_implINS0_13BinaryFunctorIbbbNS0_16BitwiseOrFunctorIbEEEEEEvRNS_18TensorIteratorBaseERKT_EUliE_EEviT1_:
.text._ZN2at6native18elementwise_kernelILi128ELi4EZNS0_15gpu_kernel_implINS0_13BinaryFunctorIbbbNS0_16BitwiseOrFunctorIbEEEEEEvRNS_18TensorIteratorBaseERKT_EUliE_EEviT1_:
        /* <DEDUP_REMOVED lines=371> */
.L_x_9124:
        /* <DEDUP_REMOVED lines=19> */
.L_x_9129:
[----:B------:R-:W2:Y:S02]  /*1860*/  LDG.E.U8 R2, desc[UR36][R2.64] ;  /* 0x0000002402027981 */ /* 0x000ea4000c1e1100 */
[----:B--2---:R-:W-:-:S04]  /*1870*/  ISETP.NE.AND P0, PT, R2, RZ, PT ;  /* 0x000000ff0200720c */ /* 0x004fc80003f05270 */
[----:B------:R-:W-:Y:S01]  /*1880*/  P2R R19, PR, RZ, 0x1 ;  /* 0x00000001ff137803 */ /* 0x000fe20000000000 */
[----:B------:R-:W-:Y:S08]  /*1890*/  BRA `(.L_x_9131) ;  /* 0x0000000800947947 */ /* 0x000ff00003800000 */
.L_x_9128:
        /* <DEDUP_REMOVED lines=11> */
.L_x_9133:
[----:B------:R-:W2:Y:S02]  /*1950*/  LDG.E R2, desc[UR36][R2.64] ;  /* 0x0000002402027981 */ /* 0x000ea4000c1e1900 */
[----:B--2---:R-:W-:-:S04]  /*1960*/  ISETP.NE.AND P0, PT, R2, RZ, PT ;  /* 0x000000ff0200720c */ /* 0x004fc80003f05270 */
[----:B------:R-:W-:Y:S01]  /*1970*/  P2R R19, PR, RZ, 0x1 ;  /* 0x00000001ff137803 */ /* 0x000fe20000000000 */
[----:B------:R-:W-:Y:S08]  /*1980*/  BRA `(.L_x_9131) ;  /* 0x0000000800587947 */ /* 0x000ff00003800000 */
.L_x_9132:
[----:B------:R-:W2:Y:S02]  /*1990*/  LDG.E.U16 R2, desc[UR36][R2.64] ;  /* 0x0000002402027981 */ /* 0x000ea4000c1e1500 */
[----:B--2---:R-:W-:-:S04]  /*19a0*/  ISETP.NE.AND P0, PT, R2, RZ, PT ;  /* 0x000000ff0200720c */ /* 0x004fc80003f05270 */
[----:B------:R-:W-:Y:S01]  /*19b0*/  P2R R19, PR, RZ, 0x1 ;  /* 0x00000001ff137803 */ /* 0x000fe20000000000 */
[----:B------:R-:W-:Y:S08]  /*19c0*/  BRA `(.L_x_9131) ;  /* 0x0000000800487947 */ /* 0x000ff00003800000 */
.L_x_9127:
        /* <DEDUP_REMOVED lines=10> */
.L_x_9135:
[----:B------:R-:W2:Y:S02]  /*1a70*/  LDG.E.U16 R0, desc[UR36][R2.64] ;  /* 0x0000002402007981 */ /* 0x000ea4000c1e1500 */
[----:B--2---:R-:W-:-:S05]  /*1a80*/  HADD2.F32 R0, -RZ, R0.H0_H0 ;  /* 0x20000000ff007230 */ /* 0x004fca0000004100 */
[----:B------:R-:W-:-:S04]  /*1a90*/  FSETP.NEU.FTZ.AND P0, PT, R0, RZ, PT ;  /* 0x000000ff0000720b */ /* 0x000fc80003f1d000 */
[----:B------:R-:W-:Y:S01]  /*1aa0*/  P2R R19, PR, RZ, 0x1 ;  /* 0x00000001ff137803 */ /* 0x000fe20000000000 */
[----:B------:R-:W-:Y:S08]  /*1ab0*/  BRA `(.L_x_9131) ;  /* 0x00000008000c7947 */ /* 0x000ff00003800000 */
.L_x_9134:
        /* <DEDUP_REMOVED lines=12> */
.L_x_9137:
        /* <DEDUP_REMOVED lines=10> */
.L_x_9136:
[----:B------:R-:W2:Y:S02]  /*1c20*/  LDG.E.64 R2, desc[UR36][R2.64] ;  /* 0x0000002402027981 */ /* 0x000ea4000c1e1b00 */
[----:B--2---:R-:W0:Y:S02]  /*1c30*/  DSETP.NEU.AND P0, PT, R2, RZ, PT ;  /* 0x000000ff0200722a */ /* 0x004e240003f0d000 */
[----:B0-----:R-:W-:Y:S01]  /*1c40*/  P2R R19, PR, RZ, 0x1 ;  /* 0x00000001ff137803 */ /* 0x001fe20000000000 */
[----:B------:R-:W-:Y:S06]  /*1c50*/  BRA `(.L_x_9131) ;  /* 0x0000000400a47947 */ /* 0x000fec0003800000 */
.L_x_9126:
        /* <DEDUP_REMOVED lines=12> */
.L_x_9140:
        /* <DEDUP_REMOVED lines=9> */
.L_x_9139:
        /* <DEDUP_REMOVED lines=10> */
.L_x_9142:
        /* <DEDUP_REMOVED lines=12> */
.L_x_9141:
[----:B------:R-:W2:Y:S02]  /*1f10*/  LDG.E.U16 R0, desc[UR36][R2.64] ;  /* 0x0000002402007981 */ /* 0x000ea4000c1e1500 */
[----:B--2---:R-:W-:-:S05]  /*1f20*/  IMAD.U32 R0, R0, 0x10000, RZ ;  /* 0x0001000000007824 */ /* 0x004fca00078e00ff */
[----:B------:R-:W-:-:S04]  /*1f30*/  FSETP.NEU.FTZ.AND P0, PT, R0, RZ, PT ;  /* 0x000000ff0000720b */ /* 0x000fc80003f1d000 */
[----:B------:R-:W-:Y:S01]  /*1f40*/  P2R R19, PR, RZ, 0x1 ;  /* 0x00000001ff137803 */ /* 0x000fe20000000000 */
[----:B------:R-:W-:Y:S08]  /*1f50*/  BRA `(.L_x_9131) ;  /* 0x0000000000e47947 */ /* 0x000ff00003800000 */
.L_x_9138:
        /* <DEDUP_REMOVED lines=12> */
.L_x_9145:
[----:B------:R-:W2:Y:S02]  /*2020*/  LDG.E.U8 R2, desc[UR36][R2.64] ;  /* 0x0000002402027981 */ /* 0x000ea4000c1e1100 */
[----:B--2---:R-:W-:-:S04]  /*2030*/  ISETP.NE.AND P0, PT, R2, RZ, PT ;  /* 0x000000ff0200720c */ /* 0x004fc80003f05270 */
[----:B------:R-:W-:Y:S01]  /*2040*/  P2R R19, PR, RZ, 0x1 ;  /* 0x00000001ff137803 */ /* 0x000fe20000000000 */
[----:B------:R-:W-:Y:S08]  /*2050*/  BRA `(.L_x_9131) ;  /* 0x0000000000a47947 */ /* 0x000ff00003800000 */
.L_x_9144:
[----:B------:R-:W2:Y:S02]  /*2060*/  LDG.E.U8 R2, desc[UR36][R2.64] ;  /* 0x0000002402027981 */ /* 0x000ea4000c1e1100 */
[----:B--2---:R-:W-:-:S04]  /*2070*/  ISETP.NE.AND P0, PT, R2, RZ, PT ;  /* 0x000000ff0200720c */ /* 0x004fc80003f05270 */
[----:B------:R-:W-:Y:S01]  /*2080*/  P2R R19, PR, RZ, 0x1 ;  /* 0x00000001ff137803 */ /* 0x000fe20000000000 */
[----:B------:R-:W-:Y:S08]  /*2090*/  BRA `(.L_x_9131) ;  /* 0x0000000000947947 */ /* 0x000ff00003800000 */
.L_x_9143:
[----:B------:R-:W-:-:S09]  /*20a0*/  UISETP.NE.AND UP0, UPT, UR4, 0x1c, UPT ;  /* 0x0000001c0400788c */ /* 0x000fd2000bf05270 */
[----:B------:R-:W-:Y:S05]  /*20b0*/  BRA.U !UP0, `(.L_x_9146) ;  /* 0x0000000108807547 */ /* 0x000fea000b800000 */
[----:B------:R-:W-:-:S09]  /*20c0*/  UISETP.NE.AND UP0, UPT, UR4, 0x1d, UPT ;  /* 0x0000001d0400788c */ /* 0x000fd2000bf05270 */
[----:B------:R-:W-:Y:S05]  /*20d0*/  BRA.U !UP0, `(.L_x_9147) ;  /* 0x0000000108647547 */ /* 0x000fea000b800000 */
[----:B------:R-:W-:-:S09]  /*20e0*/  UISETP.NE.AND UP0, UPT, UR4, 0x2c, UPT ;  /* 0x0000002c0400788c */ /* 0x000fd2000bf05270 */
[----:B------:R-:W-:Y:S05]  /*20f0*/  BRA.U !UP0, `(.L_x_9148) ;  /* 0x00000001084c7547 */ /* 0x000fea000b800000 */
.L_x_9130:
        /* <DEDUP_REMOVED lines=16> */
.L_x_9149:
[----:B------:R-:W-:-:S04]  /*2200*/  PLOP3.LUT P0, PT, PT, PT, PT, 0x8, 0x80 ;  /* 0x000000000080781c */ /* 0x000fc80003f0e170 */
[----:B------:R-:W-:Y:S01]  /*2210*/  P2R R19, PR, RZ, 0x1 ;  /* 0x00000001ff137803 */ /* 0x000fe20000000000 */
[----:B------:R-:W-:Y:S08]  /*2220*/  BRA `(.L_x_9131) ;  /* 0x0000000000307947 */ /* 0x000ff00003800000 */
.L_x_9148:
[----:B------:R-:W2:Y:S02]  /*2230*/  LDG.E.U8 R2, desc[UR36][R2.64] ;  /* 0x0000002402027981 */ /* 0x000ea4000c1e1100 */
[----:B--2---:R-:W-:-:S04]  /*2240*/  ISETP.NE.AND P0, PT, R2, RZ, PT ;  /* 0x000000ff0200720c */ /* 0x004fc80003f05270 */
[----:B------:R-:W-:Y:S01]  /*2250*/  P2R R19, PR, RZ, 0x1 ;  /* 0x00000001ff137803 */ /* 0x000fe20000000000 */
[----:B------:R-:W-:Y:S08]  /*2260*/  BRA `(.L_x_9131) ;  /* 0x0000000000207947 */ /* 0x000ff00003800000 */
.L_x_9147:
[----:B------:R-:W2:Y:S02]  /*2270*/  LDG.E.64 R2, desc[UR36][R2.64] ;  /* 0x0000002402027981 */ /* 0x000ea4000c1e1b00 */
[----:B--2---:R-:W-:-:S04]  /*2280*/  ISETP.NE.U32.AND P0, PT, R2, RZ, PT ;  /* 0x000000ff0200720c */ /* 0x004fc80003f05070 */
[----:B------:R-:W-:-:S04]  /*2290*/  ISETP.NE.AND.EX P0, PT, R3, RZ, PT, P0 ;  /* 0x000000ff0300720c */ /* 0x000fc80003f05300 */
[----:B------:R-:W-:Y:S01]  /*22a0*/  P2R R19, PR, RZ, 0x1 ;  /* 0x00000001ff137803 */ /* 0x000fe20000000000 */
[----:B------:R-:W-:Y:S08]  /*22b0*/  BRA `(.L_x_9131) ;  /* 0x00000000000c7947 */ /* 0x000ff00003800000 */
.L_x_9146:
[----:B------:R-:W2:Y:S02]  /*22c0*/  LDG.E R2, desc[UR36][R2.64] ;  /* 0x0000002402027981 */ /* 0x000ea4000c1e1900 */
[----:B--2---:R-:W-:-:S04]  /*22d0*/  ISETP.NE.AND P0, PT, R2, RZ, PT ;  /* 0x000000ff0200720c */ /* 0x004fc80003f05270 */
[----:B------:R-:W-:-:S09]  /*22e0*/  P2R R19, PR, RZ, 0x1 ;  /* 0x00000001ff137803 */ /* 0x000fd20000000000 */
.L_x_9131:
[----:B------:R-:W-:Y:S05]  /*22f0*/  BSYNC.RECONVERGENT B6 ;  /* 0x0000000000067941 */ /* 0x000fea0003800200 */
.L_x_9125:
        /* <DEDUP_REMOVED lines=18> */
.L_x_9154:
[----:B------:R-:W2:Y:S02]  /*2420*/  LDG.E.U8 R2, desc[UR36][R2.64] ;  /* 0x0000002402027981 */ /* 0x000ea4000c1e1100 */
[----:B--2---:R-:W-:Y:S01]  /*2430*/  ISETP.NE.AND P0, PT, R2, RZ, PT ;  /* 0x000000ff0200720c */ /* 0x004fe20003f05270 */
[----:B------:R-:W-:-:S12]  /*2440*/  BRA `(.L_x_9156) ;  /* 0x0000000800407947 */ /* 0x000fd80003800000 */
.L_x_9153:
        /* <DEDUP_REMOVED lines=10> */
.L_x_9158:
[----:B------:R-:W2:Y:S02]  /*24f0*/  LDG.E R2, desc[UR36][R2.64] ;  /* 0x0000002402027981 */ /* 0x000ea4000c1e1900 */
[----:B--2---:R-:W-:Y:S01]  /*2500*/  ISETP.NE.AND P0, PT, R2, RZ, PT ;  /* 0x000000ff0200720c */ /* 0x004fe20003f05270 */
[----:B------:R-:W-:-:S12]  /*2510*/  BRA `(.L_x_9156) ;  /* 0x00000008000c7947 */ /* 0x000fd80003800000 */
.L_x_9157:
[----:B------:R-:W2:Y:S02]  /*2520*/  LDG.E.U16 R2, desc[UR36][R2.64] ;  /* 0x0000002402027981 */ /* 0x000ea4000c1e1500 */
[----:B--2---:R-:W-:Y:S01]  /*2530*/  ISETP.NE.AND P0, PT, R2, RZ, PT ;  /* 0x000000ff0200720c */ /* 0x004fe20003f05270 */
[----:B------:R-:W-:-:S12]  /*2540*/  BRA `(.L_x_9156) ;  /* 0x0000000800007947 */ /* 0x000fd80003800000 */
.L_x_9152:
        /* <DEDUP_REMOVED lines=9> */
.L_x_9160:
[----:B------:R-:W2:Y:S02]  /*25e0*/  LDG.E.U16 R0, desc[UR36][R2.64] ;  /* 0x0000002402007981 */ /* 0x000ea4000c1e1500 */
[----:B--2---:R-:W-:-:S05]  /*25f0*/  HADD2.F32 R0, -RZ, R0.H0_H0 ;  /* 0x20000000ff007230 */ /* 0x004fca0000004100 */
[----:B------:R-:W-:Y:S01]  /*2600*/  FSETP.NEU.FTZ.AND P0, PT, R0, RZ, PT ;  /* 0x000000ff0000720b */ /* 0x000fe20003f1d000 */
[----:B------:R-:W-:-:S12]  /*2610*/  BRA `(.L_x_9156) ;  /* 0x0000000400cc7947 */ /* 0x000fd80003800000 */
.L_x_9159:
        /* <DEDUP_REMOVED lines=11> */
.L_x_9162:
        /* <DEDUP_REMOVED lines=8> */
.L_x_9161:
[----:B------:R-:W2:Y:S02]  /*2750*/  LDG.E.64 R2, desc[UR36][R2.64] ;  /* 0x0000002402027981 */ /* 0x000ea4000c1e1b00 */
[----:B--2---:R1:W2:Y:S02]  /*2760*/  DSETP.NEU.AND P0, PT, R2, RZ, PT ;  /* 0x000000ff0200722a */ /* 0x0042a40003f0d000 */
[----:B--2---:R-:W-:Y:S05]  /*2770*/  BRA `(.L_x_9156) ;  /* 0x0000000400747947 */ /* 0x004fea0003800000 */
.L_x_9151:
        /* <DEDUP_REMOVED lines=11> */
.L_x_9165:
        /* <DEDUP_REMOVED lines=8> */
.L_x_9164:
        /* <DEDUP_REMOVED lines=9> */
.L_x_9167:
        /* <DEDUP_REMOVED lines=11> */
.L_x_9166:
[----:B------:R-:W2:Y:S02]  /*29f0*/  LDG.E.U16 R0, desc[UR36][R2.64] ;  /* 0x0000002402007981 */ /* 0x000ea4000c1e1500 */
[----:B--2---:R-:W-:-:S05]  /*2a00*/  IMAD.U32 R0, R0, 0x10000, RZ ;  /* 0x0001000000007824 */ /* 0x004fca00078e00ff */
[----:B------:R-:W-:Y:S01]  /*2a10*/  FSETP.NEU.FTZ.AND P0, PT, R0, RZ, PT ;  /* 0x000000ff0000720b */ /* 0x000fe20003f1d000 */
[----:B------:R-:W-:-:S12]  /*2a20*/  BRA `(.L_x_9156) ;  /* 0x0000000000c87947 */ /* 0x000fd80003800000 */
.L_x_9163:
        /* <DEDUP_REMOVED lines=11> */
.L_x_9170:
[----:B------:R-:W2:Y:S02]  /*2ae0*/  LDG.E.U8 R2, desc[UR36][R2.64] ;  /* 0x0000002402027981 */ /* 0x000ea4000c1e1100 */
[----:B--2---:R-:W-:Y:S01]  /*2af0*/  ISETP.NE.AND P0, PT, R2, RZ, PT ;  /* 0x000000ff0200720c */ /* 0x004fe20003f05270 */
[----:B------:R-:W-:-:S12]  /*2b00*/  BRA `(.L_x_9156) ;  /* 0x0000000000907947 */ /* 0x000fd80003800000 */
.L_x_9169:
[----:B------:R-:W2:Y:S02]  /*2b10*/  LDG.E.U8 R2, desc[UR36][R2.64] ;  /* 0x0000002402027981 */ /* 0x000ea4000c1e1100 */
[----:B--2---:R-:W-:Y:S01]  /*2b20*/  ISETP.NE.AND P0, PT, R2, RZ, PT ;  /* 0x000000ff0200720c */ /* 0x004fe20003f05270 */
[----:B------:R-:W-:-:S12]  /*2b30*/  BRA `(.L_x_9156) ;  /* 0x0000000000847947 */ /* 0x000fd80003800000 */
.L_x_9168:
[----:B------:R-:W-:-:S09]  /*2b40*/  UISETP.NE.AND UP0, UPT, UR4, 0x1c, UPT ;  /* 0x0000001c0400788c */ /* 0x000fd2000bf05270 */
[----:B------:R-:W-:Y:S05]  /*2b50*/  BRA.U !UP0, `(.L_x_9171) ;  /* 0x0000000108747547 */ /* 0x000fea000b800000 */
[----:B------:R-:W-:-:S09]  /*2b60*/  UISETP.NE.AND UP0, UPT, UR4, 0x1d, UPT ;  /* 0x0000001d0400788c */ /* 0x000fd2000bf05270 */
[----:B------:R-:W-:Y:S05]  /*2b70*/  BRA.U !UP0, `(.L_x_9172) ;  /* 0x00000001085c7547 */ /* 0x000fea000b800000 */
[----:B------:R-:W-:-:S09]  /*2b80*/  UISETP.NE.AND UP0, UPT, UR4, 0x2c, UPT ;  /* 0x0000002c0400788c */ /* 0x000fd2000bf05270 */
[----:B------:R-:W-:Y:S05]  /*2b90*/  BRA.U !UP0, `(.L_x_9173) ;  /* 0x0000000108487547 */ /* 0x000fea000b800000 */
.L_x_9155:
        /* <DEDUP_REMOVED lines=16> */
.L_x_9174:
[----:B------:R-:W-:Y:S01]  /*2ca0*/  PLOP3.LUT P0, PT, PT, PT, PT, 0x8, 0x80 ;  /* 0x000000000080781c */ /* 0x000fe20003f0e170 */
[----:B------:R-:W-:-:S12]  /*2cb0*/  BRA `(.L_x_9156) ;  /* 0x0000000000247947 */ /* 0x000fd80003800000 */
.L_x_9173:
[----:B------:R-:W2:Y:S02]  /*2cc0*/  LDG.E.U8 R2, desc[UR36][R2.64] ;  /* 0x0000002402027981 */ /* 0x000ea4000c1e1100 */
[----:B--2---:R-:W-:Y:S01]  /*2cd0*/  ISETP.NE.AND P0, PT, R2, RZ, PT ;  /* 0x000000ff0200720c */ /* 0x004fe20003f05270 */
[----:B------:R-:W-:-:S12]  /*2ce0*/  BRA `(.L_x_9156) ;  /* 0x0000000000187947 */ /* 0x000fd80003800000 */
.L_x_9172:
[----:B------:R-:W2:Y:S02]  /*2cf0*/  LDG.E.64 R2, desc[UR36][R2.64] ;  /* 0x0000002402027981 */ /* 0x000ea4000c1e1b00 */
[----:B--2---:R-:W-:-:S04]  /*2d00*/  ISETP.NE.U32.AND P0, PT, R2, RZ, PT ;  /* 0x000000ff0200720c */ /* 0x004fc80003f05070 */
[----:B------:R-:W-:Y:S01]  /*2d10*/  ISETP.NE.AND.EX P0, PT, R3, RZ, PT, P0 ;  /* 0x000000ff0300720c */ /* 0x000fe20003f05300 */
[----:B------:R-:W-:-:S12]  /*2d20*/  BRA `(.L_x_9156) ;  /* 0x0000000000087947 */ /* 0x000fd80003800000 */
.L_x_9171:
[----:B------:R-:W2:Y:S02]  /*2d30*/  LDG.E R2, desc[UR36][R2.64] ;  /* 0x0000002402027981 */ /* 0x000ea4000c1e1900 */
[----:B--2---:R-:W-:-:S13]  /*2d40*/  ISETP.NE.AND P0, PT, R2, RZ, PT ;  /* 0x000000ff0200720c */ /* 0x004fda0003f05270 */
.L_x_9156:
[----:B------:R-:W-:Y:S05]  /*2d50*/  BSYNC.RECONVERGENT B6 ;  /* 0x0000000000067941 */ /* 0x000fea0003800200 */
.L_x_9150:
        /* <DEDUP_REMOVED lines=20> */
.L_x_9179:
[----:B------:R3:W-:Y:S01]  /*2ea0*/  STG.E.U8 desc[UR36][R2.64], R4 ;  /* 0x0000000402007986 */ /* 0x0007e2000c101124 */
[----:B------:R-:W-:Y:S05]  /*2eb0*/  BRA `(.L_x_9181) ;  /* 0x0000000c00007947 */ /* 0x000fea0003800000 */
.L_x_9178:
        /* <DEDUP_REMOVED lines=9> */
.L_x_9183:
[----:B------:R1:W-:Y:S01]  /*2f50*/  STG.E desc[UR36][R2.64], R4 ;  /* 0x0000000402007986 */ /* 0x0003e2000c101924 */
[----:B------:R-:W-:Y:S05]  /*2f60*/  BRA `(.L_x_9181) ;  /* 0x0000000800d47947 */ /* 0x000fea0003800000 */
.L_x_9182:
[----:B------:R2:W-:Y:S01]  /*2f70*/  STG.E.U16 desc[UR36][R2.64], R4 ;  /* 0x0000000402007986 */ /* 0x0005e2000c101524 */
[----:B------:R-:W-:Y:S05]  /*2f80*/  BRA `(.L_x_9181) ;  /* 0x0000000800cc7947 */ /* 0x000fea0003800000 */
.L_x_9177:
        /* <DEDUP_REMOVED lines=9> */
.L_x_9185:
[----:B------:R-:W-:-:S04]  /*3020*/  I2FP.F32.U32 R0, R4 ;  /* 0x0000000400007245 */ /* 0x000fc80000201000 */
[----:B------:R-:W-:-:S05]  /*3030*/  F2FP.F16.F32.PACK_AB R0, RZ, R0 ;  /* 0x00000000ff00723e */ /* 0x000fca00000000ff */
[----:B------:R0:W-:Y:S01]  /*3040*/  STG.E.U16 desc[UR36][R2.64], R0 ;  /* 0x0000000002007986 */ /* 0x0001e2000c101524 */
[----:B------:R-:W-:Y:S05]  /*3050*/  BRA `(.L_x_9181) ;  /* 0x0000000800987947 */ /* 0x000fea0003800000 */
.L_x_9184:
        /* <DEDUP_REMOVED lines=10> */
.L_x_9187:
[----:B------:R-:W-:-:S04]  /*3100*/  I2FP.F32.U32 R4, R4 ;  /* 0x0000000400047245 */ /* 0x000fc80000201000 */
[----:B------:R-:W-:-:S04]  /*3110*/  F2FP.F16.F32.PACK_AB R5, RZ, R4 ;  /* 0x00000004ff05723e */ /* 0x000fc800000000ff */
[----:B------:R-:W-:-:S05]  /*3120*/  PRMT R5, R5, 0x5410, RZ ;  /* 0x0000541005057816 */ /* 0x000fca00000000ff */
[----:B------:R0:W-:Y:S01]  /*3130*/  STG.E desc[UR36][R2.64], R5 ;  /* 0x0000000502007986 */ /* 0x0001e2000c101924 */
[----:B------:R-:W-:Y:S05]  /*3140*/  BRA `(.L_x_9181) ;  /* 0x00000008005c7947 */ /* 0x000fea0003800000 */
.L_x_9186:
[----:B------:R-:W0:Y:S02]  /*3150*/  I2F.F64.U32 R4, R4 ;  /* 0x0000000400047312 */ /* 0x000e240000201800 */
[----:B0-----:R0:W-:Y:S01]  /*3160*/  STG.E.64 desc[UR36][R2.64], R4 ;  /* 0x0000000402007986 */ /* 0x0011e2000c101b24 */
[----:B------:R-:W-:Y:S05]  /*3170*/  BRA `(.L_x_9181) ;  /* 0x0000000800507947 */ /* 0x000fea0003800000 */
.L_x_9176:
        /* <DEDUP_REMOVED lines=10> */
.L_x_9190:
[----:B------:R-:W-:Y:S01]  /*3220*/  CS2R R6, SRZ ;  /* 0x0000000000067805 */ /* 0x000fe2000001ff00 */
[----:B------:R-:W0:Y:S04]  /*3230*/  I2F.F64.U32 R4, R4 ;  /* 0x0000000400047312 */ /* 0x000e280000201800 */
[----:B0-----:R0:W-:Y:S01]  /*3240*/  STG.E.128 desc[UR36][R2.64], R4 ;  /* 0x0000000402007986 */ /* 0x0011e2000c101d24 */
[----:B------:R-:W-:Y:S05]  /*3250*/  BRA `(.L_x_9181) ;  /* 0x0000000800187947 */ /* 0x000fea0003800000 */
.L_x_9189:
        /* <DEDUP_REMOVED lines=17> */
.L_x_9194:
[----:B------:R-:W-:Y:S05]  /*3370*/  BSYNC.RECONVERGENT B0 ;  /* 0x0000000000007941 */ /* 0x000fea0003800200 */
.L_x_9193:
[----:B------:R0:W-:Y:S01]  /*3380*/  STG.E.U8 desc[UR36][R2.64], R5 ;  /* 0x0000000502007986 */ /* 0x0001e2000c101124 */
[----:B------:R-:W-:Y:S05]  /*3390*/  BRA `(.L_x_9181) ;  /* 0x0000000400c87947 */ /* 0x000fea0003800000 */
.L_x_9192:
        /* <DEDUP_REMOVED lines=16> */
.L_x_9191:
[----:B------:R-:W-:-:S04]  /*34a0*/  I2FP.F32.U32 R0, R4 ;  /* 0x0000000400007245 */ /* 0x000fc80000201000 */
[----:B------:R-:W-:-:S05]  /*34b0*/  F2FP.BF16.F32.PACK_AB R0, RZ, R0 ;  /* 0x00000000ff00723e */ /* 0x000fca00000010ff */
[----:B------:R0:W-:Y:S01]  /*34c0*/  STG.E.U16 desc[UR36][R2.64], R0 ;  /* 0x0000000002007986 */ /* 0x0001e2000c101524 */
[----:B------:R-:W-:Y:S05]  /*34d0*/  BRA `(.L_x_9181) ;  /* 0x0000000400787947 */ /* 0x000fea0003800000 */
.L_x_9188:
        /* <DEDUP_REMOVED lines=10> */
.L_x_9197:
        /* <DEDUP_REMOVED lines=12> */
.L_x_9200:
[----:B------:R-:W-:-:S04]  /*3640*/  SHF.R.U32.HI R0, RZ, 0x14, R5 ;  /* 0x00000014ff007819 */ /* 0x000fc80000011605 */
[----:B------:R-:W-:-:S04]  /*3650*/  LOP3.LUT R0, R0, 0x1, RZ, 0xc0, !PT ;  /* 0x0000000100007812 */ /* 0x000fc800078ec0ff */
[----:B------:R-:W-:-:S04]  /*3660*/  IADD3 R0, PT, PT, R5, 0x487ffff, R0 ;  /* 0x0487ffff05007810 */ /* 0x000fc80007ffe000 */
[----:B------:R-:W-:-:S04]  /*3670*/  SHF.R.U32.HI R0, RZ, 0x14, R0 ;  /* 0x00000014ff007819 */ /* 0x000fc80000011600 */
[----:B------:R-:W-:-:S07]  /*3680*/  LOP3.LUT R4, R0, 0xff, RZ, 0xc0, !PT ;  /* 0x000000ff00047812 */ /* 0x000fce00078ec0ff */
.L_x_9201:
[----:B------:R-:W-:-:S07]  /*3690*/  PRMT R0, R4, 0x7610, R0 ;  /* 0x0000761004007816 */ /* 0x000fce0000000000 */
.L_x_9199:
[----:B------:R-:W-:Y:S05]  /*36a0*/  BSYNC.RECONVERGENT B0 ;  /* 0x0000000000007941 */ /* 0x000fea0003800200 */
.L_x_9198:
[----:B------:R0:W-:Y:S01]  /*36b0*/  STG.E.U8 desc[UR36][R2.64], R0 ;  /* 0x0000000002007986 */ /* 0x0001e2000c101124 */
[----:B------:R-:W-:Y:S05]  /*36c0*/  BRA `(.L_x_9181) ;  /* 0x0000000000fc7947 */ /* 0x000fea0003800000 */
.L_x_9196:
        /* <DEDUP_REMOVED lines=12> */
.L_x_9204:
[----:B------:R-:W-:-:S04]  /*3790*/  SHF.R.U32.HI R0, RZ, 0x15, R5 ;  /* 0x00000015ff007819 */ /* 0x000fc80000011605 */
[----:B------:R-:W-:-:S04]  /*37a0*/  LOP3.LUT R0, R0, 0x1, RZ, 0xc0, !PT ;  /* 0x0000000100007812 */ /* 0x000fc800078ec0ff */
[----:B------:R-:W-:-:S04]  /*37b0*/  IADD3 R0, PT, PT, R5, 0x88fffff, R0 ;  /* 0x088fffff05007810 */ /* 0x000fc80007ffe000 */
[----:B------:R-:W-:-:S04]  /*37c0*/  SHF.R.U32.HI R0, RZ, 0x15, R0 ;  /* 0x00000015ff007819 */ /* 0x000fc80000011600 */
[----:B------:R-:W-:-:S07]  /*37d0*/  LOP3.LUT R4, R0, 0xff, RZ, 0xc0, !PT ;  /* 0x000000ff00047812 */ /* 0x000fce00078ec0ff */
.L_x_9205:
[----:B------:R-:W-:-:S07]  /*37e0*/  PRMT R0, R4, 0x7610, R0 ;  /* 0x0000761004007816 */ /* 0x000fce0000000000 */
.L_x_9203:
[----:B------:R-:W-:Y:S05]  /*37f0*/  BSYNC.RECONVERGENT B0 ;  /* 0x0000000000007941 */ /* 0x000fea0003800200 */
.L_x_9202:
[----:B------:R0:W-:Y:S01]  /*3800*/  STG.E.U8 desc[UR36][R2.64], R0 ;  /* 0x0000000002007986 */ /* 0x0001e2000c101124 */
[----:B------:R-:W-:Y:S05]  /*3810*/  BRA `(.L_x_9181) ;  /* 0x0000000000a87947 */ /* 0x000fea0003800000 */
.L_x_9195:
[----:B------:R-:W-:-:S09]  /*3820*/  UISETP.NE.AND UP0, UPT, UR4, 0x1c, UPT ;  /* 0x0000001c0400788c */ /* 0x000fd2000bf05270 */
[----:B------:R-:W-:Y:S05]  /*3830*/  BRA.U !UP0, `(.L_x_9206) ;  /* 0x00000001089c7547 */ /* 0x000fea000b800000 */
[----:B------:R-:W-:-:S09]  /*3840*/  UISETP.NE.AND UP0, UPT, UR4, 0x1d, UPT ;  /* 0x0000001d0400788c */ /* 0x000fd2000bf05270 */
[----:B------:R-:W-:Y:S05]  /*3850*/  BRA.U !UP0, `(.L_x_9207) ;  /* 0x0000000108887547 */ /* 0x000fea000b800000 */
[----:B------:R-:W-:-:S09]  /*3860*/  UISETP.NE.AND UP0, UPT, UR4, 0x2c, UPT ;  /* 0x0000002c0400788c */ /* 0x000fd2000bf05270 */
[----:B------:R-:W-:Y:S05]  /*3870*/  BRA.U !UP0, `(.L_x_9208) ;  /* 0x0000000108447547 */ /* 0x000fea000b800000 */
.L_x_9180:
        /* <DEDUP_REMOVED lines=16> */
.L_x_9209:
[----:B------:R-:W-:Y:S05]  /*3980*/  BRA `(.L_x_9181) ;  /* 0x00000000004c7947 */ /* 0x000fea0003800000 */
.L_x_9208:
        /* <DEDUP_REMOVED lines=15> */
.L_x_9207:
[----:B------:R-:W-:-:S05]  /*3a80*/  HFMA2 R5, -RZ, RZ, 0, 0 ;  /* 0x00000000ff057431 */ /* 0x000fca00000001ff */
[----:B------:R0:W-:Y:S01]  /*3a90*/  STG.E.64 desc[UR36][R2.64], R4 ;  /* 0x0000000402007986 */ /* 0x0001e2000c101b24 */
[----:B------:R-:W-:Y:S05]  /*3aa0*/  BRA `(.L_x_9181) ;  /* 0x0000000000047947 */ /* 0x000fea0003800000 */
.L_x_9206:
[----:B------:R0:W-:Y:S02]  /*3ab0*/  STG.E desc[UR36][R2.64], R4 ;  /* 0x0000000402007986 */ /* 0x0001e4000c101924 */
.L_x_9181:
[----:B------:R-:W-:Y:S05]  /*3ac0*/  BSYNC.RECONVERGENT B6 ;  /* 0x0000000000067941 */ /* 0x000fea0003800200 */
.L_x_9175:
[----:B------:R-:W-:-:S07]  /*3ad0*/  VIADD R17, R17, 0x80 ;  /* 0x0000008011117836 */ /* 0x000fce0000000000 */
.L_x_9123:
[----:B------:R-:W-:Y:S05]  /*3ae0*/  BSYNC.RECONVERGENT B7 ;  /* 0x0000000000077941 */ /* 0x000fea0003800200 */
.L_x_9122:
        /* <DEDUP_REMOVED lines=358> */
.L_x_9212:
        /* <DEDUP_REMOVED lines=19> */
.L_x_9217:
[----:B------:R-:W2:Y:S02]  /*5280*/  LDG.E.U8 R2, desc[UR36][R2.64] ;  /* 0x0000002402027981 */ /* 0x000ea4000c1e1100 */
[----:B--2---:R-:W-:-:S04]  /*5290*/  ISETP.NE.AND P0, PT, R2, RZ, PT ;  /* 0x000000ff0200720c */ /* 0x004fc80003f05270 */
[----:B------:R-:W-:Y:S01]  /*52a0*/  P2R R19, PR, RZ, 0x1 ;  /* 0x00000001ff137803 */ /* 0x000fe20000000000 */
[----:B------:R-:W-:Y:S08]  /*52b0*/  BRA `(.L_x_9219) ;  /* 0x0000000800947947 */ /* 0x000ff00003800000 */
.L_x_9216:
        /* <DEDUP_REMOVED lines=11> */
.L_x_9221:
[----:B------:R-:W2:Y:S02]  /*5370*/  LDG.E R2, desc[UR36][R2.64] ;  /* 0x0000002402027981 */ /* 0x000ea4000c1e1900 */
[----:B--2---:R-:W-:-:S04]  /*5380*/  ISETP.NE.AND P0, PT, R2, RZ, PT ;  /* 0x000000ff0200720c */ /* 0x004fc80003f05270 */
[----:B------:R-:W-:Y:S01]  /*5390*/  P2R R19, PR, RZ, 0x1 ;  /* 0x00000001ff137803 */ /* 0x000fe20000000000 */
[----:B------:R-:W-:Y:S08]  /*53a0*/  BRA `(.L_x_9219) ;  /* 0x0000000800587947 */ /* 0x000ff00003800000 */
.L_x_9220:
[----:B------:R-:W2:Y:S02]  /*53b0*/  LDG.E.U16 R2, desc[UR36][R2.64] ;  /* 0x0000002402027981 */ /* 0x000ea4000c1e1500 */
[----:B--2---:R-:W-:-:S04]  /*53c0*/  ISETP.NE.AND P0, PT, R2, RZ, PT ;  /* 0x000000ff0200720c */ /* 0x004fc80003f05270 */
[----:B------:R-:W-:Y:S01]  /*53d0*/  P2R R19, PR, RZ, 0x1 ;  /* 0x00000001ff137803 */ /* 0x000fe20000000000 */
[----:B------:R-:W-:Y:S08]  /*53e0*/  BRA `(.L_x_9219) ;  /* 0x0000000800487947 */ /* 0x000ff00003800000 */
.L_x_9215:
        /* <DEDUP_REMOVED lines=10> */
.L_x_9223:
[----:B------:R-:W2:Y:S02]  /*5490*/  LDG.E.U16 R0, desc[UR36][R2.64] ;  /* 0x0000002402007981 */ /* 0x000ea4000c1e1500 */
[----:B--2---:R-:W-:-:S05]  /*54a0*/  HADD2.F32 R0, -RZ, R0.H0_H0 ;  /* 0x20000000ff007230 */ /* 0x004fca0000004100 */
[----:B------:R-:W-:-:S04]  /*54b0*/  FSETP.NEU.FTZ.AND P0, PT, R0, RZ, PT ;  /* 0x000000ff0000720b */ /* 0x000fc80003f1d000 */
[----:B------:R-:W-:Y:S01]  /*54c0*/  P2R R19, PR, RZ, 0x1 ;  /* 0x00000001ff137803 */ /* 0x000fe20000000000 */
[----:B------:R-:W-:Y:S08]  /*54d0*/  BRA `(.L_x_9219) ;  /* 0x00000008000c7947 */ /* 0x000ff00003800000 */
.L_x_9222:
        /* <DEDUP_REMOVED lines=12> */
.L_x_9225:
        /* <DEDUP_REMOVED lines=10> */
.L_x_9224:
[----:B------:R-:W2:Y:S02]  /*5640*/  LDG.E.64 R2, desc[UR36][R2.64] ;  /* 0x0000002402027981 */ /* 0x000ea4000c1e1b00 */
[----:B--2---:R-:W0:Y:S02]  /*5650*/  DSETP.NEU.AND P0, PT, R2, RZ, PT ;  /* 0x000000ff0200722a */ /* 0x004e240003f0d000 */
[----:B0-----:R-:W-:Y:S01]  /*5660*/  P2R R19, PR, RZ, 0x1 ;  /* 0x00000001ff137803 */ /* 0x001fe20000000000 */
[----:B------:R-:W-:Y:S06]  /*5670*/  BRA `(.L_x_9219) ;  /* 0x0000000400a47947 */ /* 0x000fec0003800000 */
.L_x_9214:
        /* <DEDUP_REMOVED lines=12> */
.L_x_9228:
        /* <DEDUP_REMOVED lines=9> */
.L_x_9227:
        /* <DEDUP_REMOVED lines=10> */
.L_x_9230:
        /* <DEDUP_REMOVED lines=12> */
.L_x_9229:
[----:B------:R-:W2:Y:S02]  /*5930*/  LDG.E.U16 R0, desc[UR36][R2.64] ;  /* 0x0000002402007981 */ /* 0x000ea4000c1e1500 */
[----:B--2---:R-:W-:-:S05]  /*5940*/  IMAD.U32 R0, R0, 0x10000, RZ ;  /* 0x0001000000007824 */ /* 0x004fca00078e00ff */
[----:B------:R-:W-:-:S04]  /*5950*/  FSETP.NEU.FTZ.AND P0, PT, R0, RZ, PT ;  /* 0x000000ff0000720b */ /* 0x000fc80003f1d000 */
[----:B------:R-:W-:Y:S01]  /*5960*/  P2R R19, PR, RZ, 0x1 ;  /* 0x00000001ff137803 */ /* 0x000fe20000000000 */
[----:B------:R-:W-:Y:S08]  /*5970*/  BRA `(.L_x_9219) ;  /* 0x0000000000e47947 */ /* 0x000ff00003800000 */
.L_x_9226:
        /* <DEDUP_REMOVED lines=12> */
.L_x_9233:
[----:B------:R-:W2:Y:S02]  /*5a40*/  LDG.E.U8 R2, desc[UR36][R2.64] ;  /* 0x0000002402027981 */ /* 0x000ea4000c1e1100 */
[----:B--2---:R-:W-:-:S04]  /*5a50*/  ISETP.NE.AND P0, PT, R2, RZ, PT ;  /* 0x000000ff0200720c */ /* 0x004fc80003f05270 */
[----:B------:R-:W-:Y:S01]  /*5a60*/  P2R R19, PR, RZ, 0x1 ;  /* 0x00000001ff137803 */ /* 0x000fe20000000000 */
[----:B------:R-:W-:Y:S08]  /*5a70*/  BRA `(.L_x_9219) ;  /* 0x0000000000a47947 */ /* 0x000ff00003800000 */
.L_x_9232:
[----:B------:R-:W2:Y:S02]  /*5a80*/  LDG.E.U8 R2, desc[UR36][R2.64] ;  /* 0x0000002402027981 */ /* 0x000ea4000c1e1100 */
[----:B--2---:R-:W-:-:S04]  /*5a90*/  ISETP.NE.AND P0, PT, R2, RZ, PT ;  /* 0x000000ff0200720c */ /* 0x004fc80003f05270 */
[----:B------:R-:W-:Y:S01]  /*5aa0*/  P2R R19, PR, RZ, 0x1 ;  /* 0x00000001ff137803 */ /* 0x000fe20000000000 */
[----:B------:R-:W-:Y:S08]  /*5ab0*/  BRA `(.L_x_9219) ;  /* 0x0000000000947947 */ /* 0x000ff00003800000 */
.L_x_9231:
        /* <DEDUP_REMOVED lines=10> */
.L_x_9218:
        /* <DEDUP_REMOVED lines=16> */
.L_x_9236:
[----:B------:R-:W-:-:S04]  /*5c60*/  PLOP3.LUT P0, PT, PT, PT, PT, 0x8, 0x80 ;  /* 0x000000000080781c */ /* 0x000fc80003f0e170 */
[----:B------:R-:W-:Y:S01]  /*5c70*/  P2R R19, PR, RZ, 0x1 ;  /* 0x00000001ff137803 */ /* 0x000fe20000000000 */
[----:B------:R-:W-:Y:S08]  /*5c80*/  BRA `(.L_x_9219) ;  /* 0x0000000000207947 */ /* 0x000ff00003800000 */
.L_x_9235:
[----:B------:R-:W2:Y:S02]  /*5c90*/  LDG.E.64 R2, desc[UR36][R2.64] ;  /* 0x0000002402027981 */ /* 0x000ea4000c1e1b00 */
[----:B--2---:R-:W-:-:S04]  /*5ca0*/  ISETP.NE.U32.AND P0, PT, R2, RZ, PT ;  /* 0x000000ff0200720c */ /* 0x004fc80003f05070 */
[----:B------:R-:W-:-:S04]  /*5cb0*/  ISETP.NE.AND.EX P0, PT, R3, RZ, PT, P0 ;  /* 0x000000ff0300720c */ /* 0x000fc80003f05300 */
[----:B------:R-:W-:Y:S01]  /*5cc0*/  P2R R19, PR, RZ, 0x1 ;  /* 0x00000001ff137803 */ /* 0x000fe20000000000 */
[----:B------:R-:W-:Y:S08]  /*5cd0*/  BRA `(.L_x_9219) ;  /* 0x00000000000c7947 */ /* 0x000ff00003800000 */
.L_x_9234:
[----:B------:R-:W2:Y:S02]  /*5ce0*/  LDG.E R2, desc[UR36][R2.64] ;  /* 0x0000002402027981 */ /* 0x000ea4000c1e1900 */
[----:B--2---:R-:W-:-:S04]  /*5cf0*/  ISETP.NE.AND P0, PT, R2, RZ, PT ;  /* 0x000000ff0200720c */ /* 0x004fc80003f05270 */
[----:B------:R-:W-:-:S09]  /*5d00*/  P2R R19, PR, RZ, 0x1 ;  /* 0x00000001ff137803 */ /* 0x000fd20000000000 */
.L_x_9219:
[----:B------:R-:W-:Y:S05]  /*5d10*/  BSYNC.RECONVERGENT B6 ;  /* 0x0000000000067941 */ /* 0x000fea0003800200 */
.L_x_9213:
        /* <DEDUP_REMOVED lines=18> */
.L_x_9241:
[----:B------:R-:W2:Y:S02]  /*5e40*/  LDG.E.U8 R2, desc[UR36][R2.64] ;  /* 0x0000002402027981 */ /* 0x000ea4000c1e1100 */
[----:B--2---:R-:W-:Y:S01]  /*5e50*/  ISETP.NE.AND P0, PT, R2, RZ, PT ;  /* 0x000000ff0200720c */ /* 0x004fe20003f05270 */
[----:B------:R-:W-:-:S12]  /*5e60*/  BRA `(.L_x_9243) ;  /* 0x0000000800407947 */ /* 0x000fd80003800000 */
.L_x_9240:
        /* <DEDUP_REMOVED lines=10> */
.L_x_9245:
[----:B------:R-:W2:Y:S02]  /*5f10*/  LDG.E R2, desc[UR36][R2.64] ;  /* 0x0000002402027981 */ /* 0x000ea4000c1e1900 */
[----:B--2---:R-:W-:Y:S01]  /*5f20*/  ISETP.NE.AND P0, PT, R2, RZ, PT ;  /* 0x000000ff0200720c */ /* 0x004fe20003f05270 */
[----:B------:R-:W-:-:S12]  /*5f30*/  BRA `(.L_x_9243) ;  /* 0x00000008000c7947 */ /* 0x000fd80003800000 */
.L_x_9244:
[----:B------:R-:W2:Y:S02]  /*5f40*/  LDG.E.U16 R2, desc[UR36][R2.64] ;  /* 0x0000002402027981 */ /* 0x000ea4000c1e1500 */
[----:B--2---:R-:W-:Y:S01]  /*5f50*/  ISETP.NE.AND P0, PT, R2, RZ, PT ;  /* 0x000000ff0200720c */ /* 0x004fe20003f05270 */
[----:B------:R-:W-:-:S12]  /*5f60*/  BRA `(.L_x_9243) ;  /* 0x0000000800007947 */ /* 0x000fd80003800000 */
.L_x_9239:
        /* <DEDUP_REMOVED lines=9> */
.L_x_9247:
[----:B------:R-:W2:Y:S02]  /*6000*/  LDG.E.U16 R0, desc[UR36][R2.64] ;  /* 0x0000002402007981 */ /* 0x000ea4000c1e1500 */
[----:B--2---:R-:W-:-:S05]  /*6010*/  HADD2.F32 R0, -RZ, R0.H0_H0 ;  /* 0x20000000ff007230 */ /* 0x004fca0000004100 */
[----:B------:R-:W-:Y:S01]  /*6020*/  FSETP.NEU.FTZ.AND P0, PT, R0, RZ, PT ;  /* 0x000000ff0000720b */ /* 0x000fe20003f1d000 */
[----:B------:R-:W-:-:S12]  /*6030*/  BRA `(.L_x_9243) ;  /* 0x0000000400cc7947 */ /* 0x000fd80003800000 */
.L_x_9246:
        /* <DEDUP_REMOVED lines=11> */
.L_x_9249:
        /* <DEDUP_REMOVED lines=8> */
.L_x_9248:
[----:B------:R-:W2:Y:S02]  /*6170*/  LDG.E.64 R2, desc[UR36][R2.64] ;  /* 0x0000002402027981 */ /* 0x000ea4000c1e1b00 */
[----:B--2---:R1:W2:Y:S02]  /*6180*/  DSETP.NEU.AND P0, PT, R2, RZ, PT ;  /* 0x000000ff0200722a */ /* 0x0042a40003f0d000 */
[----:B--2---:R-:W-:Y:S05]  /*6190*/  BRA `(.L_x_9243) ;  /* 0x0000000400747947 */ /* 0x004fea0003800000 */
.L_x_9238:
        /* <DEDUP_REMOVED lines=11> */
.L_x_9252:
        /* <DEDUP_REMOVED lines=8> */
.L_x_9251:
        /* <DEDUP_REMOVED lines=9> */
.L_x_9254:
        /* <DEDUP_REMOVED lines=11> */
.L_x_9253:
[----:B------:R-:W2:Y:S02]  /*6410*/  LDG.E.U16 R0, desc[UR36][R2.64] ;  /* 0x0000002402007981 */ /* 0x000ea4000c1e1500 */
[----:B--2---:R-:W-:-:S05]  /*6420*/  IMAD.U32 R0, R0, 0x10000, RZ ;  /* 0x0001000000007824 */ /* 0x004fca00078e00ff */
[----:B------:R-:W-:Y:S01]  /*6430*/  FSETP.NEU.FTZ.AND P0, PT, R0, RZ, PT ;  /* 0x000000ff0000720b */ /* 0x000fe20003f1d000 */
[----:B------:R-:W-:-:S12]  /*6440*/  BRA `(.L_x_9243) ;  /* 0x0000000000c87947 */ /* 0x000fd80003800000 */
.L_x_9250:
        /* <DEDUP_REMOVED lines=11> */
.L_x_9257:
[----:B------:R-:W2:Y:S02]  /*6500*/  LDG.E.U8 R2, desc[UR36][R2.64] ;  /* 0x0000002402027981 */ /* 0x000ea4000c1e1100 */
[----:B--2---:R-:W-:Y:S01]  /*6510*/  ISETP.NE.AND P0, PT, R2, RZ, PT ;  /* 0x000000ff0200720c */ /* 0x004fe20003f05270 */
[----:B------:R-:W-:-:S12]  /*6520*/  BRA `(.L_x_9243) ;  /* 0x0000000000907947 */ /* 0x000fd80003800000 */
.L_x_9256:
[----:B------:R-:W2:Y:S02]  /*6530*/  LDG.E.U8 R2, desc[UR36][R2.64] ;  /* 0x0000002402027981 */ /* 0x000ea4000c1e1100 */
[----:B--2---:R-:W-:Y:S01]  /*6540*/  ISETP.NE.AND P0, PT, R2, RZ, PT ;  /* 0x000000ff0200720c */ /* 0x004fe20003f05270 */
[----:B------:R-:W-:-:S12]  /*6550*/  BRA `(.L_x_9243) ;  /* 0x0000000000847947 */ /* 0x000fd80003800000 */
.L_x_9255:
        /* <DEDUP_REMOVED lines=9> */
.L_x_9242:
        /* <DEDUP_REMOVED lines=16> */
.L_x_9260:
[----:B------:R-:W-:Y:S01]  /*66f0*/  PLOP3.LUT P0, PT, PT, PT, PT, 0x8, 0x80 ;  /* 0x000000000080781c */ /* 0x000fe20003f0e170 */
[----:B------:R-:W-:-:S12]  /*6700*/  BRA `(.L_x_9243) ;  /* 0x0000000000187947 */ /* 0x000fd80003800000 */
.L_x_9259:
[----:B------:R-:W2:Y:S02]  /*6710*/  LDG.E.64 R2, desc[UR36][R2.64] ;  /* 0x0000002402027981 */ /* 0x000ea4000c1e1b00 */
[----:B--2---:R-:W-:-:S04]  /*6720*/  ISETP.NE.U32.AND P0, PT, R2, RZ, PT ;  /* 0x000000ff0200720c */ /* 0x004fc80003f05070 */
[----:B------:R-:W-:Y:S01]  /*6730*/  ISETP.NE.AND.EX P0, PT, R3, RZ, PT, P0 ;  /* 0x000000ff0300720c */ /* 0x000fe20003f05300 */
[----:B------:R-:W-:-:S12]  /*6740*/  BRA `(.L_x_9243) ;  /* 0x0000000000087947 */ /* 0x000fd80003800000 */
.L_x_9258:
[----:B------:R-:W2:Y:S02]  /*6750*/  LDG.E R2, desc[UR36][R2.64] ;  /* 0x0000002402027981 */ /* 0x000ea4000c1e1900 */
[----:B--2---:R-:W-:-:S13]  /*6760*/  ISETP.NE.AND P0, PT, R2, RZ, PT ;  /* 0x000000ff0200720c */ /* 0x004fda0003f05270 */
.L_x_9243:
[----:B------:R-:W-:Y:S05]  /*6770*/  BSYNC.RECONVERGENT B6 ;  /* 0x0000000000067941 */ /* 0x000fea0003800200 */
.L_x_9237:
        /* <DEDUP_REMOVED lines=20> */
.L_x_9265:
[----:B------:R0:W-:Y:S01]  /*68c0*/  STG.E.U8 desc[UR36][R2.64], R4 ;  /* 0x0000000402007986 */ /* 0x0001e2000c101124 */
[----:B------:R-:W-:Y:S05]  /*68d0*/  BRA `(.L_x_9267) ;  /* 0x0000000800fc7947 */ /* 0x000fea0003800000 */
.L_x_9264:
        /* <DEDUP_REMOVED lines=9> */
.L_x_9269:
[----:B------:R0:W-:Y:S01]  /*6970*/  STG.E desc[UR36][R2.64], R4 ;  /* 0x0000000402007986 */ /* 0x0001e2000c101924 */
[----:B------:R-:W-:Y:S05]  /*6980*/  BRA `(.L_x_9267) ;  /* 0x0000000800d07947 */ /* 0x000fea0003800000 */
.L_x_9268:
[----:B------:R0:W-:Y:S01]  /*6990*/  STG.E.U16 desc[UR36][R2.64], R4 ;  /* 0x0000000402007986 */ /* 0x0001e2000c101524 */
[----:B------:R-:W-:Y:S05]  /*69a0*/  BRA `(.L_x_9267) ;  /* 0x0000000800c87947 */ /* 0x000fea0003800000 */
.L_x_9263:
        /* <DEDUP_REMOVED lines=9> */
.L_x_9271:
[----:B------:R-:W-:-:S04]  /*6a40*/  I2FP.F32.U32 R0, R4 ;  /* 0x0000000400007245 */ /* 0x000fc80000201000 */
[----:B------:R-:W-:-:S05]  /*6a50*/  F2FP.F16.F32.PACK_AB R0, RZ, R0 ;  /* 0x00000000ff00723e */ /* 0x000fca00000000ff */
[----:B------:R0:W-:Y:S01]  /*6a60*/  STG.E.U16 desc[UR36][R2.64], R0 ;  /* 0x0000000002007986 */ /* 0x0001e2000c101524 */
[----:B------:R-:W-:Y:S05]  /*6a70*/  BRA `(.L_x_9267) ;  /* 0x0000000800947947 */ /* 0x000fea0003800000 */
.L_x_9270:
        /* <DEDUP_REMOVED lines=10> */
.L_x_9273:
[----:B------:R-:W-:-:S04]  /*6b20*/  I2FP.F32.U32 R4, R4 ;  /* 0x0000000400047245 */ /* 0x000fc80000201000 */
[----:B------:R-:W-:-:S04]  /*6b30*/  F2FP.F16.F32.PACK_AB R5, RZ, R4 ;  /* 0x00000004ff05723e */ /* 0x000fc800000000ff */
[----:B------:R-:W-:-:S05]  /*6b40*/  PRMT R5, R5, 0x5410, RZ ;  /* 0x0000541005057816 */ /* 0x000fca00000000ff */
[----:B------:R0:W-:Y:S01]  /*6b50*/  STG.E desc[UR36][R2.64], R5 ;  /* 0x0000000502007986 */ /* 0x0001e2000c101924 */
[----:B------:R-:W-:Y:S05]  /*6b60*/  BRA `(.L_x_9267) ;  /* 0x0000000800587947 */ /* 0x000fea0003800000 */
.L_x_9272:
[----:B------:R-:W0:Y:S02]  /*6b70*/  I2F.F64.U32 R4, R4 ;  /* 0x0000000400047312 */ /* 0x000e240000201800 */
[----:B0-----:R0:W-:Y:S01]  /*6b80*/  STG.E.64 desc[UR36][R2.64], R4 ;  /* 0x0000000402007986 */ /* 0x0011e2000c101b24 */
[----:B------:R-:W-:Y:S05]  /*6b90*/  BRA `(.L_x_9267) ;  /* 0x00000008004c7947 */ /* 0x000fea0003800000 */
.L_x_9262:
        /* <DEDUP_REMOVED lines=12> */
.L_x_9277:
        /* <DEDUP_REMOVED lines=17> */
.L_x_9279:
[----:B------:R-:W-:Y:S05]  /*6d70*/  BSYNC.RECONVERGENT B0 ;  /* 0x0000000000007941 */ /* 0x000fea0003800200 */
.L_x_9278:
[----:B------:R0:W-:Y:S01]  /*6d80*/  STG.E.U8 desc[UR36][R2.64], R0 ;  /* 0x0000000002007986 */ /* 0x0001e2000c101124 */
[----:B------:R-:W-:Y:S05]  /*6d90*/  BRA `(.L_x_9267) ;  /* 0x0000000400cc7947 */ /* 0x000fea0003800000 */
.L_x_9276:
        /* <DEDUP_REMOVED lines=17> */
.L_x_9281:
[----:B------:R-:W-:Y:S05]  /*6eb0*/  BSYNC.RECONVERGENT B0 ;  /* 0x0000000000007941 */ /* 0x000fea0003800200 */
.L_x_9280:
[----:B------:R0:W-:Y:S01]  /*6ec0*/  STG.E.U8 desc[UR36][R2.64], R0 ;  /* 0x0000000002007986 */ /* 0x0001e2000c101124 */
[----:B------:R-:W-:Y:S05]  /*6ed0*/  BRA `(.L_x_9267) ;  /* 0x00000004007c7947 */ /* 0x000fea0003800000 */
.L_x_9275:
        /* <DEDUP_REMOVED lines=21> */
.L_x_9283:
[----:B------:R-:W-:-:S05]  /*7030*/  IMAD.MOV.U32 R5, RZ, RZ, RZ ;  /* 0x000000ffff057224 */ /* 0x000fca00078e00ff */
[----:B------:R0:W-:Y:S01]  /*7040*/  STG.E.64 desc[UR36][R2.64], R4 ;  /* 0x0000000402007986 */ /* 0x0001e2000c101b24 */
[----:B------:R-:W-:Y:S05]  /*7050*/  BRA `(.L_x_9267) ;  /* 0x00000004001c7947 */ /* 0x000fea0003800000 */
.L_x_9282:
[----:B------:R0:W-:Y:S01]  /*7060*/  STG.E desc[UR36][R2.64], R4 ;  /* 0x0000000402007986 */ /* 0x0001e2000c101924 */
[----:B------:R-:W-:Y:S05]  /*7070*/  BRA `(.L_x_9267) ;  /* 0x0000000400147947 */ /* 0x000fea0003800000 */
.L_x_9274:
        /* <DEDUP_REMOVED lines=8> */
.L_x_9285:
[----:B------:R-:W-:Y:S01]  /*7100*/  CS2R R6, SRZ ;  /* 0x0000000000067805 */ /* 0x000fe2000001ff00 */
[----:B------:R-:W0:Y:S04]  /*7110*/  I2F.F64.U32 R4, R4 ;  /* 0x0000000400047312 */ /* 0x000e280000201800 */
[----:B0-----:R4:W-:Y:S01]  /*7120*/  STG.E.128 desc[UR36][R2.64], R4 ;  /* 0x0000000402007986 */ /* 0x0019e2000c101d24 */
[----:B------:R-:W-:Y:S05]  /*7130*/  BRA `(.L_x_9267) ;  /* 0x0000000000e47947 */ /* 0x000fea0003800000 */
.L_x_9284:
[----:B------:R-:W-:-:S09]  /*7140*/  UISETP.NE.AND UP0, UPT, UR4, 0xf, UPT ;  /* 0x0000000f0400788c */ /* 0x000fd2000bf05270 */
[----:B------:R-:W-:Y:S05]  /*7150*/  BRA.U !UP0, `(.L_x_9286) ;  /* 0x0000000108d07547 */ /* 0x000fea000b800000 */
[----:B------:R-:W-:-:S09]  /*7160*/  UISETP.NE.AND UP0, UPT, UR4, 0x17, UPT ;  /* 0x000000170400788c */ /* 0x000fd2000bf05270 */
[----:B------:R-:W-:Y:S05]  /*7170*/  BRA.U !UP0, `(.L_x_9287) ;  /* 0x0000000108847547 */ /* 0x000fea000b800000 */
[----:B------:R-:W-:-:S09]  /*7180*/  UISETP.NE.AND UP0, UPT, UR4, 0x18, UPT ;  /* 0x000000180400788c */ /* 0x000fd2000bf05270 */
[----:B------:R-:W-:Y:S05]  /*7190*/  BRA.U !UP0, `(.L_x_9288) ;  /* 0x0000000108447547 */ /* 0x000fea000b800000 */
.L_x_9266:
        /* <DEDUP_REMOVED lines=16> */
.L_x_9289:
[----:B------:R-:W-:Y:S05]  /*72a0*/  BRA `(.L_x_9267) ;  /* 0x0000000000887947 */ /* 0x000fea0003800000 */
.L_x_9288:
        /* <DEDUP_REMOVED lines=11> */
.L_x_9291:
[----:B------:R-:W-:Y:S05]  /*7360*/  BSYNC.RECONVERGENT B0 ;  /* 0x0000000000007941 */ /* 0x000fea0003800200 */
.L_x_9290:
[----:B------:R3:W-:Y:S01]  /*7370*/  STG.E.U8 desc[UR36][R2.64], R5 ;  /* 0x0000000502007986 */ /* 0x0007e2000c101124 */
[----:B------:R-:W-:Y:S05]  /*7380*/  BRA `(.L_x_9267) ;  /* 0x0000000000507947 */ /* 0x000fea0003800000 */
.L_x_9287:
        /* <DEDUP_REMOVED lines=12> */
.L_x_9292:
[----:B------:R-:W-:Y:S01]  /*7450*/  IMAD.MOV.U32 R5, RZ, RZ, 0x7f ;  /* 0x0000007fff057424 */ /* 0x000fe200078e00ff */
[----:B------:R-:W-:-:S04]  /*7460*/  ISETP.GT.U32.AND P0, PT, R7, 0x7f800000, PT ;  /* 0x7f8000000700780c */ /* 0x000fc80003f04070 */
[----:B------:R-:W-:-:S05]  /*7470*/  SEL R5, R5, 0x7c, P0 ;  /* 0x0000007c05057807 */ /* 0x000fca0000000000 */
[----:B------:R2:W-:Y:S01]  /*7480*/  STG.E.U8 desc[UR36][R2.64], R5 ;  /* 0x0000000502007986 */ /* 0x0005e2000c101124 */
[----:B------:R-:W-:Y:S05]  /*7490*/  BRA `(.L_x_9267) ;  /* 0x00000000000c7947 */ /* 0x000fea0003800000 */
.L_x_9286:
[----:B------:R-:W-:-:S04]  /*74a0*/  I2FP.F32.U32 R0, R4 ;  /* 0x0000000400007245 */ /* 0x000fc80000201000 */
[----:B------:R-:W-:-:S05]  /*74b0*/  F2FP.BF16.F32.PACK_AB R0, RZ, R0 ;  /* 0x00000000ff00723e */ /* 0x000fca00000010ff */
[----:B------:R0:W-:Y:S02]  /*74c0*/  STG.E.U16 desc[UR36][R2.64], R0 ;  /* 0x0000000002007986 */ /* 0x0001e4000c101524 */
.L_x_9267:
[----:B------:R-:W-:Y:S05]  /*74d0*/  BSYNC.RECONVERGENT B6 ;  /* 0x0000000000067941 */ /* 0x000fea0003800200 */
.L_x_9261:
[----:B------:R-:W-:-:S07]  /*74e0*/  VIADD R17, R17, 0x80 ;  /* 0x0000008011117836 */ /* 0x000fce0000000000 */
.L_x_9211:
[----:B------:R-:W-:Y:S05]  /*74f0*/  BSYNC.RECONVERGENT B7 ;  /* 0x0000000000077941 */ /* 0x000fea0003800200 */
.L_x_9210:
        /* <DEDUP_REMOVED lines=358> */
.L_x_9295:
        /* <DEDUP_REMOVED lines=19> */
.L_x_9300:
[----:B------:R-:W2:Y:S02]  /*8c90*/  LDG.E.U8 R2, desc[UR36][R2.64] ;  /* 0x0000002402027981 */ /* 0x000ea4000c1e1100 */
[----:B--2---:R-:W-:-:S04]  /*8ca0*/  ISETP.NE.AND P0, PT, R2, RZ, PT ;  /* 0x000000ff0200720c */ /* 0x004fc80003f05270 */
[----:B------:R-:W-:Y:S01]  /*8cb0*/  P2R R19, PR, RZ, 0x1 ;  /* 0x00000001ff137803 */ /* 0x000fe20000000000 */
[----:B------:R-:W-:Y:S08]  /*8cc0*/  BRA `(.L_x_9302) ;  /* 0x0000000800947947 */ /* 0x000ff00003800000 */
.L_x_9299:
        /* <DEDUP_REMOVED lines=11> */
.L_x_9304:
[----:B------:R-:W2:Y:S02]  /*8d80*/  LDG.E R2, desc[UR36][R2.64] ;  /* 0x0000002402027981 */ /* 0x000ea4000c1e1900 */
[----:B--2---:R-:W-:-:S04]  /*8d90*/  ISETP.NE.AND P0, PT, R2, RZ, PT ;  /* 0x000000ff0200720c */ /* 0x004fc80003f05270 */
[----:B------:R-:W-:Y:S01]  /*8da0*/  P2R R19, PR, RZ, 0x1 ;  /* 0x00000001ff137803 */ /* 0x000fe20000000000 */
[----:B------:R-:W-:Y:S08]  /*8db0*/  BRA `(.L_x_9302) ;  /* 0x0000000800587947 */ /* 0x000ff00003800000 */
.L_x_9303:
[----:B------:R-:W2:Y:S02]  /*8dc0*/  LDG.E.U16 R2, desc[UR36][R2.64] ;  /* 0x0000002402027981 */ /* 0x000ea4000c1e1500 */
[----:B--2---:R-:W-:-:S04]  /*8dd0*/  ISETP.NE.AND P0, PT, R2, RZ, PT ;  /* 0x000000ff0200720c */ /* 0x004fc80003f05270 */
[----:B------:R-:W-:Y:S01]  /*8de0*/  P2R R19, PR, RZ, 0x1 ;  /* 0x00000001ff137803 */ /* 0x000fe20000000000 */
[----:B------:R-:W-:Y:S08]  /*8df0*/  BRA `(.L_x_9302) ;  /* 0x0000000800487947 */ /* 0x000ff00003800000 */
.L_x_9298:
        /* <DEDUP_REMOVED lines=10> */
.L_x_9306:
[----:B------:R-:W2:Y:S02]  /*8ea0*/  LDG.E.U16 R0, desc[UR36][R2.64] ;  /* 0x0000002402007981 */ /* 0x000ea4000c1e1500 */
[----:B--2---:R-:W-:-:S05]  /*8eb0*/  HADD2.F32 R0, -RZ, R0.H0_H0 ;  /* 0x20000000ff007230 */ /* 0x004fca0000004100 */
[----:B------:R-:W-:-:S04]  /*8ec0*/  FSETP.NEU.FTZ.AND P0, PT, R0, RZ, PT ;  /* 0x000000ff0000720b */ /* 0x000fc80003f1d000 */
[----:B------:R-:W-:Y:S01]  /*8ed0*/  P2R R19, PR, RZ, 0x1 ;  /* 0x00000001ff137803 */ /* 0x000fe20000000000 */
[----:B------:R-:W-:Y:S08]  /*8ee0*/  BRA `(.L_x_9302) ;  /* 0x00000008000c7947 */ /* 0x000ff00003800000 */
.L_x_9305:
        /* <DEDUP_REMOVED lines=12> */
.L_x_9308:
        /* <DEDUP_REMOVED lines=10> */
.L_x_9307:
[----:B------:R-:W2:Y:S02]  /*9050*/  LDG.E.64 R2, desc[UR36][R2.64] ;  /* 0x0000002402027981 */ /* 0x000ea4000c1e1b00 */
[----:B--2---:R-:W0:Y:S02]  /*9060*/  DSETP.NEU.AND P0, PT, R2, RZ, PT ;  /* 0x000000ff0200722a */ /* 0x004e240003f0d000 */
[----:B0-----:R-:W-:Y:S01]  /*9070*/  P2R R19, PR, RZ, 0x1 ;  /* 0x00000001ff137803 */ /* 0x001fe20000000000 */
[----:B------:R-:W-:Y:S06]  /*9080*/  BRA `(.L_x_9302) ;  /* 0x0000000400a47947 */ /* 0x000fec0003800000 */
.L_x_9297:
        /* <DEDUP_REMOVED lines=12> */
.L_x_9311:
        /* <DEDUP_REMOVED lines=9> */
.L_x_9310:
        /* <DEDUP_REMOVED lines=10> */
.L_x_9313:
        /* <DEDUP_REMOVED lines=12> */
.L_x_9312:
[----:B------:R-:W2:Y:S02]  /*9340*/  LDG.E.U16 R0, desc[UR36][R2.64] ;  /* 0x0000002402007981 */ /* 0x000ea4000c1e1500 */
[----:B--2---:R-:W-:-:S05]  /*9350*/  IMAD.U32 R0, R0, 0x10000, RZ ;  /* 0x0001000000007824 */ /* 0x004fca00078e00ff */
[----:B------:R-:W-:-:S04]  /*9360*/  FSETP.NEU.FTZ.AND P0, PT, R0, RZ, PT ;  /* 0x000000ff0000720b */ /* 0x000fc80003f1d000 */
[----:B------:R-:W-:Y:S01]  /*9370*/  P2R R19, PR, RZ, 0x1 ;  /* 0x00000001ff137803 */ /* 0x000fe20000000000 */
[----:B------:R-:W-:Y:S08]  /*9380*/  BRA `(.L_x_9302) ;  /* 0x0000000000e47947 */ /* 0x000ff00003800000 */
.L_x_9309:
        /* <DEDUP_REMOVED lines=12> */
.L_x_9316:
[----:B------:R-:W2:Y:S02]  /*9450*/  LDG.E.U8 R2, desc[UR36][R2.64] ;  /* 0x0000002402027981 */ /* 0x000ea4000c1e1100 */
[----:B--2---:R-:W-:-:S04]  /*9460*/  ISETP.NE.AND P0, PT, R2, RZ, PT ;  /* 0x000000ff0200720c */ /* 0x004fc80003f05270 */
[----:B------:R-:W-:Y:S01]  /*9470*/  P2R R19, PR, RZ, 0x1 ;  /* 0x00000001ff137803 */ /* 0x000fe20000000000 */
[----:B------:R-:W-:Y:S08]  /*9480*/  BRA `(.L_x_9302) ;  /* 0x0000000000a47947 */ /* 0x000ff00003800000 */
.L_x_9315:
[----:B------:R-:W2:Y:S02]  /*9490*/  LDG.E.U8 R2, desc[UR36][R2.64] ;  /* 0x0000002402027981 */ /* 0x000ea4000c1e1100 */
[----:B--2---:R-:W-:-:S04]  /*94a0*/  ISETP.NE.AND P0, PT, R2, RZ, PT ;  /* 0x000000ff0200720c */ /* 0x004fc80003f05270 */
[----:B------:R-:W-:Y:S01]  /*94b0*/  P2R R19, PR, RZ, 0x1 ;  /* 0x00000001ff137803 */ /* 0x000fe20000000000 */
[----:B------:R-:W-:Y:S08]  /*94c0*/  BRA `(.L_x_9302) ;  /* 0x0000000000947947 */ /* 0x000ff00003800000 */
.L_x_9314:
        /* <DEDUP_REMOVED lines=10> */
.L_x_9301:
        /* <DEDUP_REMOVED lines=16> */
.L_x_9319:
[----:B------:R-:W-:-:S04]  /*9670*/  PLOP3.LUT P0, PT, PT, PT, PT, 0x8, 0x80 ;  /* 0x000000000080781c */ /* 0x000fc80003f0e170 */
[----:B------:R-:W-:Y:S01]  /*9680*/  P2R R19, PR, RZ, 0x1 ;  /* 0x00000001ff137803 */ /* 0x000fe20000000000 */
[----:B------:R-:W-:Y:S08]  /*9690*/  BRA `(.L_x_9302) ;  /* 0x0000000000207947 */ /* 0x000ff00003800000 */
.L_x_9318:
[----:B------:R-:W2:Y:S02]  /*96a0*/  LDG.E.64 R2, desc[UR36][R2.64] ;  /* 0x0000002402027981 */ /* 0x000ea4000c1e1b00 */
[----:B--2---:R-:W-:-:S04]  /*96b0*/  ISETP.NE.U32.AND P0, PT, R2, RZ, PT ;  /* 0x000000ff0200720c */ /* 0x004fc80003f05070 */
[----:B------:R-:W-:-:S04]  /*96c0*/  ISETP.NE.AND.EX P0, PT, R3, RZ, PT, P0 ;  /* 0x000000ff0300720c */ /* 0x000fc80003f05300 */
[----:B------:R-:W-:Y:S01]  /*96d0*/  P2R R19, PR, RZ, 0x1 ;  /* 0x00000001ff137803 */ /* 0x000fe20000000000 */
[----:B------:R-:W-:Y:S08]  /*96e0*/  BRA `(.L_x_9302) ;  /* 0x00000000000c7947 */ /* 0x000ff00003800000 */
.L_x_9317:
[----:B------:R-:W2:Y:S02]  /*96f0*/  LDG.E R2, desc[UR36][R2.64] ;  /* 0x0000002402027981 */ /* 0x000ea4000c1e1900 */
[----:B--2---:R-:W-:-:S04]  /*9700*/  ISETP.NE.AND P0, PT, R2, RZ, PT ;  /* 0x000000ff0200720c */ /* 0x004fc80003f05270 */
[----:B------:R-:W-:-:S09]  /*9710*/  P2R R19, PR, RZ, 0x1 ;  /* 0x00000001ff137803 */ /* 0x000fd20000000000 */
.L_x_9302:
[----:B------:R-:W-:Y:S05]  /*9720*/  BSYNC.RECONVERGENT B6 ;  /* 0x0000000000067941 */ /* 0x000fea0003800200 */
.L_x_9296:
        /* <DEDUP_REMOVED lines=18> */
.L_x_9324:
[----:B------:R-:W2:Y:S02]  /*9850*/  LDG.E.U8 R2, desc[UR36][R2.64] ;  /* 0x0000002402027981 */ /* 0x000ea4000c1e1100 */
[----:B--2---:R-:W-:Y:S01]  /*9860*/  ISETP.NE.AND P0, PT, R2, RZ, PT ;  /* 0x000000ff0200720c */ /* 0x004fe20003f05270 */
[----:B------:R-:W-:-:S12]  /*9870*/  BRA `(.L_x_9326) ;  /* 0x0000000800407947 */ /* 0x000fd80003800000 */
.L_x_9323:
        /* <DEDUP_REMOVED lines=10> */
.L_x_9328:
[----:B------:R-:W2:Y:S02]  /*9920*/  LDG.E R2, desc[UR36][R2.64] ;  /* 0x0000002402027981 */ /* 0x000ea4000c1e1900 */
[----:B--2---:R-:W-:Y:S01]  /*9930*/  ISETP.NE.AND P0, PT, R2, RZ, PT ;  /* 0x000000ff0200720c */ /* 0x004fe20003f05270 */
[----:B------:R-:W-:-:S12]  /*9940*/  BRA `(.L_x_9326) ;  /* 0x00000008000c7947 */ /* 0x000fd80003800000 */
.L_x_9327:
[----:B------:R-:W2:Y:S02]  /*9950*/  LDG.E.U16 R2, desc[UR36][R2.64] ;  /* 0x0000002402027981 */ /* 0x000ea4000c1e1500 */
[----:B--2---:R-:W-:Y:S01]  /*9960*/  ISETP.NE.AND P0, PT, R2, RZ, PT ;  /* 0x000000ff0200720c */ /* 0x004fe20003f05270 */
[----:B------:R-:W-:-:S12]  /*9970*/  BRA `(.L_x_9326) ;  /* 0x0000000800007947 */ /* 0x000fd80003800000 */
.L_x_9322:
        /* <DEDUP_REMOVED lines=9> */
.L_x_9330:
[----:B------:R-:W2:Y:S02]  /*9a10*/  LDG.E.U16 R0, desc[UR36][R2.64] ;  /* 0x0000002402007981 */ /* 0x000ea4000c1e1500 */
[----:B--2---:R-:W-:-:S05]  /*9a20*/  HADD2.F32 R0, -RZ, R0.H0_H0 ;  /* 0x20000000ff007230 */ /* 0x004fca0000004100 */
[----:B------:R-:W-:Y:S01]  /*9a30*/  FSETP.NEU.FTZ.AND P0, PT, R0, RZ, PT ;  /* 0x000000ff0000720b */ /* 0x000fe20003f1d000 */
[----:B------:R-:W-:-:S12]  /*9a40*/  BRA `(.L_x_9326) ;  /* 0x0000000400cc7947 */ /* 0x000fd80003800000 */
.L_x_9329:
        /* <DEDUP_REMOVED lines=11> */
.L_x_9332:
        /* <DEDUP_REMOVED lines=8> */
.L_x_9331:
[----:B------:R-:W2:Y:S02]  /*9b80*/  LDG.E.64 R2, desc[UR36][R2.64] ;  /* 0x0000002402027981 */ /* 0x000ea4000c1e1b00 */
[----:B--2---:R1:W2:Y:S02]  /*9b90*/  DSETP.NEU.AND P0, PT, R2, RZ, PT ;  /* 0x000000ff0200722a */ /* 0x0042a40003f0d000 */
[----:B--2---:R-:W-:Y:S05]  /*9ba0*/  BRA `(.L_x_9326) ;  /* 0x0000000400747947 */ /* 0x004fea0003800000 */
.L_x_9321:
        /* <DEDUP_REMOVED lines=11> */
.L_x_9335:
        /* <DEDUP_REMOVED lines=8> */
.L_x_9334:
        /* <DEDUP_REMOVED lines=9> */
.L_x_9337:
        /* <DEDUP_REMOVED lines=11> */
.L_x_9336:
[----:B------:R-:W2:Y:S02]  /*9e20*/  LDG.E.U16 R0, desc[UR36][R2.64] ;  /* 0x0000002402007981 */ /* 0x000ea4000c1e1500 */
[----:B--2---:R-:W-:-:S04]  /*9e30*/  SHF.L.U32 R0, R0, 0x10, RZ ;  /* 0x0000001000007819 */ /* 0x004fc800000006ff */
[----:B------:R-:W-:Y:S01]  /*9e40*/  FSETP.NEU.FTZ.AND P0, PT, R0, RZ, PT ;  /* 0x000000ff0000720b */ /* 0x000fe20003f1d000 */
[----:B------:R-:W-:-:S12]  /*9e50*/  BRA `(.L_x_9326) ;  /* 0x0000000000c87947 */ /* 0x000fd80003800000 */
.L_x_9333:
        /* <DEDUP_REMOVED lines=11> */
.L_x_9340:
[----:B------:R-:W2:Y:S02]  /*9f10*/  LDG.E.U8 R2, desc[UR36][R2.64] ;  /* 0x0000002402027981 */ /* 0x000ea4000c1e1100 */
[----:B--2---:R-:W-:Y:S01]  /*9f20*/  ISETP.NE.AND P0, PT, R2, RZ, PT ;  /* 0x000000ff0200720c */ /* 0x004fe20003f05270 */
[----:B------:R-:W-:-:S12]  /*9f30*/  BRA `(.L_x_9326) ;  /* 0x0000000000907947 */ /* 0x000fd80003800000 */
.L_x_9339:
[----:B------:R-:W2:Y:S02]  /*9f40*/  LDG.E.U8 R2, desc[UR36][R2.64] ;  /* 0x0000002402027981 */ /* 0x000ea4000c1e1100 */
[----:B--2---:R-:W-:Y:S01]  /*9f50*/  ISETP.NE.AND P0, PT, R2, RZ, PT ;  /* 0x000000ff0200720c */ /* 0x004fe20003f05270 */
[----:B------:R-:W-:-:S12]  /*9f60*/  BRA `(.L_x_9326) ;  /* 0x0000000000847947 */ /* 0x000fd80003800000 */
.L_x_9338:
        /* <DEDUP_REMOVED lines=9> */
.L_x_9325:
        /* <DEDUP_REMOVED lines=16> */
.L_x_9343:
[----:B------:R-:W-:Y:S01]  /*a100*/  PLOP3.LUT P0, PT, PT, PT, PT, 0x8, 0x80 ;  /* 0x000000000080781c */ /* 0x000fe20003f0e170 */
[----:B------:R-:W-:-:S12]  /*a110*/  BRA `(.L_x_9326) ;  /* 0x0000000000187947 */ /* 0x000fd80003800000 */
.L_x_9342:
[----:B------:R-:W2:Y:S02]  /*a120*/  LDG.E.64 R2, desc[UR36][R2.64] ;  /* 0x0000002402027981 */ /* 0x000ea4000c1e1b00 */
[----:B--2---:R-:W-:-:S04]  /*a130*/  ISETP.NE.U32.AND P0, PT, R2, RZ, PT ;  /* 0x000000ff0200720c */ /* 0x004fc80003f05070 */
[----:B------:R-:W-:Y:S01]  /*a140*/  ISETP.NE.AND.EX P0, PT, R3, RZ, PT, P0 ;  /* 0x000000ff0300720c */ /* 0x000fe20003f05300 */
[----:B------:R-:W-:-:S12]  /*a150*/  BRA `(.L_x_9326) ;  /* 0x0000000000087947 */ /* 0x000fd80003800000 */
.L_x_9341:
[----:B------:R-:W2:Y:S02]  /*a160*/  LDG.E R2, desc[UR36][R2.64] ;  /* 0x0000002402027981 */ /* 0x000ea4000c1e1900 */
[----:B--2---:R-:W-:-:S13]  /*a170*/  ISETP.NE.AND P0, PT, R2, RZ, PT ;  /* 0x000000ff0200720c */ /* 0x004fda0003f05270 */
.L_x_9326:
[----:B------:R-:W-:Y:S05]  /*a180*/  BSYNC.RECONVERGENT B6 ;  /* 0x0000000000067941 */ /* 0x000fea0003800200 */
.L_x_9320:
        /* <DEDUP_REMOVED lines=20> */
.L_x_9348:
[----:B------:R0:W-:Y:S01]  /*a2d0*/  STG.E.U8 desc[UR36][R2.64], R4 ;  /* 0x0000000402007986 */ /* 0x0001e2000c101124 */
[----:B------:R-:W-:Y:S05]  /*a2e0*/  BRA `(.L_x_9350) ;  /* 0x0000000800fc7947 */ /* 0x000fea0003800000 */
.L_x_9347:
        /* <DEDUP_REMOVED lines=9> */
.L_x_9352:
[----:B------:R0:W-:Y:S01]  /*a380*/  STG.E desc[UR36][R2.64], R4 ;  /* 0x0000000402007986 */ /* 0x0001e2000c101924 */
[----:B------:R-:W-:Y:S05]  /*a390*/  BRA `(.L_x_9350) ;  /* 0x0000000800d07947 */ /* 0x000fea0003800000 */
.L_x_9351:
[----:B------:R0:W-:Y:S01]  /*a3a0*/  STG.E.U16 desc[UR36][R2.64], R4 ;  /* 0x0000000402007986 */ /* 0x0001e2000c101524 */
[----:B------:R-:W-:Y:S05]  /*a3b0*/  BRA `(.L_x_9350) ;  /* 0x0000000800c87947 */ /* 0x000fea0003800000 */
.L_x_9346:
        /* <DEDUP_REMOVED lines=9> */
.L_x_9354:
[----:B------:R-:W-:-:S04]  /*a450*/  I2FP.F32.U32 R0, R4 ;  /* 0x0000000400007245 */ /* 0x000fc80000201000 */
[----:B------:R-:W-:-:S05]  /*a460*/  F2FP.F16.F32.PACK_AB R0, RZ, R0 ;  /* 0x00000000ff00723e */ /* 0x000fca00000000ff */
[----:B------:R0:W-:Y:S01]  /*a470*/  STG.E.U16 desc[UR36][R2.64], R0 ;  /* 0x0000000002007986 */ /* 0x0001e2000c101524 */
[----:B------:R-:W-:Y:S05]  /*a480*/  BRA `(.L_x_9350) ;  /* 0x0000000800947947 */ /* 0x000fea0003800000 */
.L_x_9353:
        /* <DEDUP_REMOVED lines=10> */
.L_x_9356:
[----:B------:R-:W-:-:S04]  /*a530*/  I2FP.F32.U32 R4, R4 ;  /* 0x0000000400047245 */ /* 0x000fc80000201000 */
[----:B------:R-:W-:-:S04]  /*a540*/  F2FP.F16.F32.PACK_AB R5, RZ, R4 ;  /* 0x00000004ff05723e */ /* 0x000fc800000000ff */
[----:B------:R-:W-:-:S05]  /*a550*/  PRMT R5, R5, 0x5410, RZ ;  /* 0x0000541005057816 */ /* 0x000fca00000000ff */
[----:B------:R3:W-:Y:S01]  /*a560*/  STG.E desc[UR36][R2.64], R5 ;  /* 0x0000000502007986 */ /* 0x0007e2000c101924 */
[----:B------:R-:W-:Y:S05]  /*a570*/  BRA `(.L_x_9350) ;  /* 0x0000000800587947 */ /* 0x000fea0003800000 */
.L_x_9355:
[----:B------:R-:W0:Y:S02]  /*a580*/  I2F.F64.U32 R4, R4 ;  /* 0x0000000400047312 */ /* 0x000e240000201800 */
[----:B0-----:R4:W-:Y:S01]  /*a590*/  STG.E.64 desc[UR36][R2.64], R4 ;  /* 0x0000000402007986 */ /* 0x0019e2000c101b24 */
[----:B------:R-:W-:Y:S05]  /*a5a0*/  BRA `(.L_x_9350) ;  /* 0x00000008004c7947 */ /* 0x000fea0003800000 */
.L_x_9345:
        /* <DEDUP_REMOVED lines=12> */
.L_x_9360:
        /* <DEDUP_REMOVED lines=17> */
.L_x_9362:
[----:B------:R-:W-:Y:S05]  /*a780*/  BSYNC.RECONVERGENT B0 ;  /* 0x0000000000007941 */ /* 0x000fea0003800200 */
.L_x_9361:
[----:B------:R0:W-:Y:S01]  /*a790*/  STG.E.U8 desc[UR36][R2.64], R0 ;  /* 0x0000000002007986 */ /* 0x0001e2000c101124 */
[----:B------:R-:W-:Y:S05]  /*a7a0*/  BRA `(.L_x_9350) ;  /* 0x0000000400cc7947 */ /* 0x000fea0003800000 */
.L_x_9359:
        /* <DEDUP_REMOVED lines=17> */
.L_x_9364:
[----:B------:R-:W-:Y:S05]  /*a8c0*/  BSYNC.RECONVERGENT B0 ;  /* 0x0000000000007941 */ /* 0x000fea0003800200 */
.L_x_9363:
[----:B------:R0:W-:Y:S01]  /*a8d0*/  STG.E.U8 desc[UR36][R2.64], R0 ;  /* 0x0000000002007986 */ /* 0x0001e2000c101124 */
[----:B------:R-:W-:Y:S05]  /*a8e0*/  BRA `(.L_x_9350) ;  /* 0x00000004007c7947 */ /* 0x000fea0003800000 */
.L_x_9358:
        /* <DEDUP_REMOVED lines=21> */
.L_x_9366:
[----:B------:R-:W-:-:S05]  /*aa40*/  HFMA2 R5, -RZ, RZ, 0, 0 ;  /* 0x00000000ff057431 */ /* 0x000fca00000001ff */
[----:B------:R0:W-:Y:S01]  /*aa50*/  STG.E.64 desc[UR36][R2.64], R4 ;  /* 0x0000000402007986 */ /* 0x0001e2000c101b24 */
[----:B------:R-:W-:Y:S05]  /*aa60*/  BRA `(.L_x_9350) ;  /* 0x00000004001c7947 */ /* 0x000fea0003800000 */
.L_x_9365:
[----:B------:R0:W-:Y:S01]  /*aa70*/  STG.E desc[UR36][R2.64], R4 ;  /* 0x0000000402007986 */ /* 0x0001e2000c101924 */
[----:B------:R-:W-:Y:S05]  /*aa80*/  BRA `(.L_x_9350) ;  /* 0x0000000400147947 */ /* 0x000fea0003800000 */
.L_x_9357:
        /* <DEDUP_REMOVED lines=8> */
.L_x_9368:
[----:B------:R-:W-:Y:S01]  /*ab10*/  CS2R R6, SRZ ;  /* 0x0000000000067805 */ /* 0x000fe2000001ff00 */
[----:B------:R-:W0:Y:S04]  /*ab20*/  I2F.F64.U32 R4, R4 ;  /* 0x0000000400047312 */ /* 0x000e280000201800 */
[----:B0-----:R0:W-:Y:S01]  /*ab30*/  STG.E.128 desc[UR36][R2.64], R4 ;  /* 0x0000000402007986 */ /* 0x0011e2000c101d24 */
[----:B------:R-:W-:Y:S05]  /*ab40*/  BRA `(.L_x_9350) ;  /* 0x0000000000e47947 */ /* 0x000fea0003800000 */
.L_x_9367:
[----:B------:R-:W-:-:S09]  /*ab50*/  UISETP.NE.AND UP0, UPT, UR4, 0xf, UPT ;  /* 0x0000000f0400788c */ /* 0x000fd2000bf05270 */
[----:B------:R-:W-:Y:S05]  /*ab60*/  BRA.U !UP0, `(.L_x_9369) ;  /* 0x0000000108d07547 */ /* 0x000fea000b800000 */
[----:B------:R-:W-:-:S09]  /*ab70*/  UISETP.NE.AND UP0, UPT, UR4, 0x17, UPT ;  /* 0x000000170400788c */ /* 0x000fd2000bf05270 */
[----:B------:R-:W-:Y:S05]  /*ab80*/  BRA.U !UP0, `(.L_x_9370) ;  /* 0x0000000108847547 */ /* 0x000fea000b800000 */
[----:B------:R-:W-:-:S09]  /*ab90*/  UISETP.NE.AND UP0, UPT, UR4, 0x18, UPT ;  /* 0x000000180400788c */ /* 0x000fd2000bf05270 */
[----:B------:R-:W-:Y:S05]  /*aba0*/  BRA.U !UP0, `(.L_x_9371) ;  /* 0x0000000108447547 */ /* 0x000fea000b800000 */
.L_x_9349:
        /* <DEDUP_REMOVED lines=16> */
.L_x_9372:
[----:B------:R-:W-:Y:S05]  /*acb0*/  BRA `(.L_x_9350) ;  /* 0x0000000000887947 */ /* 0x000fea0003800000 */
.L_x_9371:
        /* <DEDUP_REMOVED lines=11> */
.L_x_9374:
[----:B------:R-:W-:Y:S05]  /*ad70*/  BSYNC.RECONVERGENT B0 ;  /* 0x0000000000007941 */ /* 0x000fea0003800200 */
.L_x_9373:
[----:B------:R0:W-:Y:S01]  /*ad80*/  STG.E.U8 desc[UR36][R2.64], R5 ;  /* 0x0000000502007986 */ /* 0x0001e2000c101124 */
[----:B------:R-:W-:Y:S05]  /*ad90*/  BRA `(.L_x_9350) ;  /* 0x0000000000507947 */ /* 0x000fea0003800000 */
.L_x_9370:
        /* <DEDUP_REMOVED lines=12> */
.L_x_9375:
[----:B------:R-:W-:Y:S01]  /*ae60*/  IMAD.MOV.U32 R5, RZ, RZ, 0x7f ;  /* 0x0000007fff057424 */ /* 0x000fe200078e00ff */
[----:B------:R-:W-:-:S04]  /*ae70*/  ISETP.GT.U32.AND P0, PT, R7, 0x7f800000, PT ;  /* 0x7f8000000700780c */ /* 0x000fc80003f04070 */
[----:B------:R-:W-:-:S05]  /*ae80*/  SEL R5, R5, 0x7c, P0 ;  /* 0x0000007c05057807 */ /* 0x000fca0000000000 */
[----:B------:R0:W-:Y:S01]  /*ae90*/  STG.E.U8 desc[UR36][R2.64], R5 ;  /* 0x0000000502007986 */ /* 0x0001e2000c101124 */
[----:B------:R-:W-:Y:S05]  /*aea0*/  BRA `(.L_x_9350) ;  /* 0x00000000000c7947 */ /* 0x000fea0003800000 */
.L_x_9369:
[----:B------:R-:W-:-:S04]  /*aeb0*/  I2FP.F32.U32 R0, R4 ;  /* 0x0000000400007245 */ /* 0x000fc80000201000 */
[----:B------:R-:W-:-:S05]  /*aec0*/  F2FP.BF16.F32.PACK_AB R0, RZ, R0 ;  /* 0x00000000ff00723e */ /* 0x000fca00000010ff */
[----:B------:R0:W-:Y:S02]  /*aed0*/  STG.E.U16 desc[UR36][R2.64], R0 ;  /* 0x0000000002007986 */ /* 0x0001e4000c101524 */
.L_x_9350:
[----:B------:R-:W-:Y:S05]  /*aee0*/  BSYNC.RECONVERGENT B6 ;  /* 0x0000000000067941 */ /* 0x000fea0003800200 */
.L_x_9344:
[----:B------:R-:W-:-:S07]  /*aef0*/  IADD3 R17, PT, PT, R17, 0x80, RZ ;  /* 0x0000008011117810 */ /* 0x000fce0007ffe0ff */
.L_x_9294:
[----:B------:R-:W-:Y:S05]  /*af00*/  BSYNC.RECONVERGENT B7 ;  /* 0x0000000000077941 */ /* 0x000fea0003800200 */
.L_x_9293:
        /* <DEDUP_REMOVED lines=357> */
.L_x_9376:
        /* <DEDUP_REMOVED lines=22> */
.L_x_9381:
[----:B------:R-:W2:Y:S02]  /*c6c0*/  LDG.E.U8 R2, desc[UR36][R2.64] ;  /* 0x0000002402027981 */ /* 0x000ea4000c1e1100 */
[----:B--2---:R-:W-:-:S04]  /*c6d0*/  ISETP.NE.AND P0, PT, R2, RZ, PT ;  /* 0x000000ff0200720c */ /* 0x004fc80003f05270 */
[----:B------:R-:W-:Y:S01]  /*c6e0*/  P2R R19, PR, RZ, 0x1 ;  /* 0x00000001ff137803 */ /* 0x000fe20000000000 */
[----:B------:R-:W-:Y:S08]  /*c6f0*/  BRA `(.L_x_9383) ;  /* 0x0000000800947947 */ /* 0x000ff00003800000 */
.L_x_9380:
        /* <DEDUP_REMOVED lines=11> */
.L_x_9385:
[----:B------:R-:W2:Y:S02]  /*c7b0*/  LDG.E R2, desc[UR36][R2.64] ;  /* 0x0000002402027981 */ /* 0x000ea4000c1e1900 */
[----:B--2---:R-:W-:-:S04]  /*c7c0*/  ISETP.NE.AND P0, PT, R2, RZ, PT ;  /* 0x000000ff0200720c */ /* 0x004fc80003f05270 */
[----:B------:R-:W-:Y:S01]  /*c7d0*/  P2R R19, PR, RZ, 0x1 ;  /* 0x00000001ff137803 */ /* 0x000fe20000000000 */
[----:B------:R-:W-:Y:S08]  /*c7e0*/  BRA `(.L_x_9383) ;  /* 0x0000000800587947 */ /* 0x000ff00003800000 */
.L_x_9384:
[----:B------:R-:W2:Y:S02]  /*c7f0*/  LDG.E.U16 R2, desc[UR36][R2.64] ;  /* 0x0000002402027981 */ /* 0x000ea4000c1e1500 */
[----:B--2---:R-:W-:-:S04]  /*c800*/  ISETP.NE.AND P0, PT, R2, RZ, PT ;  /* 0x000000ff0200720c */ /* 0x004fc80003f05270 */
[----:B------:R-:W-:Y:S01]  /*c810*/  P2R R19, PR, RZ, 0x1 ;  /* 0x00000001ff137803 */ /* 0x000fe20000000000 */
[----:B------:R-:W-:Y:S08]  /*c820*/  BRA `(.L_x_9383) ;  /* 0x0000000800487947 */ /* 0x000ff00003800000 */
.L_x_9379:
        /* <DEDUP_REMOVED lines=10> */
.L_x_9387:
[----:B------:R-:W2:Y:S02]  /*c8d0*/  LDG.E.U16 R0, desc[UR36][R2.64] ;  /* 0x0000002402007981 */ /* 0x000ea4000c1e1500 */
[----:B--2---:R-:W-:-:S05]  /*c8e0*/  HADD2.F32 R0, -RZ, R0.H0_H0 ;  /* 0x20000000ff007230 */ /* 0x004fca0000004100 */
[----:B------:R-:W-:-:S04]  /*c8f0*/  FSETP.NEU.FTZ.AND P0, PT, R0, RZ, PT ;  /* 0x000000ff0000720b */ /* 0x000fc80003f1d000 */
[----:B------:R-:W-:Y:S01]  /*c900*/  P2R R19, PR, RZ, 0x1 ;  /* 0x00000001ff137803 */ /* 0x000fe20000000000 */
[----:B------:R-:W-:Y:S08]  /*c910*/  BRA `(.L_x_9383) ;  /* 0x00000008000c7947 */ /* 0x000ff00003800000 */
.L_x_9386:
        /* <DEDUP_REMOVED lines=12> */
.L_x_9389:
        /* <DEDUP_REMOVED lines=10> */
.L_x_9388:
[----:B------:R-:W2:Y:S02]  /*ca80*/  LDG.E.64 R2, desc[UR36][R2.64] ;  /* 0x0000002402027981 */ /* 0x000ea4000c1e1b00 */
[----:B--2---:R-:W0:Y:S02]  /*ca90*/  DSETP.NEU.AND P0, PT, R2, RZ, PT ;  /* 0x000000ff0200722a */ /* 0x004e240003f0d000 */
[----:B0-----:R-:W-:Y:S01]  /*caa0*/  P2R R19, PR, RZ, 0x1 ;  /* 0x00000001ff137803 */ /* 0x001fe20000000000 */
[----:B------:R-:W-:Y:S06]  /*cab0*/  BRA `(.L_x_9383) ;  /* 0x0000000400a47947 */ /* 0x000fec0003800000 */
.L_x_9378:
        /* <DEDUP_REMOVED lines=12> */
.L_x_9392:
        /* <DEDUP_REMOVED lines=9> */
.L_x_9391:
        /* <DEDUP_REMOVED lines=10> */
.L_x_9394:
        /* <DEDUP_REMOVED lines=12> */
.L_x_9393:
[----:B------:R-:W2:Y:S02]  /*cd70*/  LDG.E.U16 R0, desc[UR36][R2.64] ;  /* 0x0000002402007981 */ /* 0x000ea4000c1e1500 */
[----:B--2---:R-:W-:-:S05]  /*cd80*/  IMAD.U32 R0, R0, 0x10000, RZ ;  /* 0x0001000000007824 */ /* 0x004fca00078e00ff */
[----:B------:R-:W-:-:S04]  /*cd90*/  FSETP.NEU.FTZ.AND P0, PT, R0, RZ, PT ;  /* 0x000000ff0000720b */ /* 0x000fc80003f1d000 */
[----:B------:R-:W-:Y:S01]  /*cda0*/  P2R R19, PR, RZ, 0x1 ;  /* 0x00000001ff137803 */ /* 0x000fe20000000000 */
[----:B------:R-:W-:Y:S08]  /*cdb0*/  BRA `(.L_x_9383) ;  /* 0x0000000000e47947 */ /* 0x000ff00003800000 */
.L_x_9390:
        /* <DEDUP_REMOVED lines=12> */
.L_x_9397:
[----:B------:R-:W2:Y:S02]  /*ce80*/  LDG.E.U8 R2, desc[UR36][R2.64] ;  /* 0x0000002402027981 */ /* 0x000ea4000c1e1100 */
[----:B--2---:R-:W-:-:S04]  /*ce90*/  ISETP.NE.AND P0, PT, R2, RZ, PT ;  /* 0x000000ff0200720c */ /* 0x004fc80003f05270 */
[----:B------:R-:W-:Y:S01]  /*cea0*/  P2R R19, PR, RZ, 0x1 ;  /* 0x00000001ff137803 */ /* 0x000fe20000000000 */
[----:B------:R-:W-:Y:S08]  /*ceb0*/  BRA `(.L_x_9383) ;  /* 0x0000000000a47947 */ /* 0x000ff00003800000 */
.L_x_9396:
[----:B------:R-:W2:Y:S02]  /*cec0*/  LDG.E.U8 R2, desc[UR36][R2.64] ;  /* 0x0000002402027981 */ /* 0x000ea4000c1e1100 */
[----:B--2---:R-:W-:-:S04]  /*ced0*/  ISETP.NE.AND P0, PT, R2, RZ, PT ;  /* 0x000000ff0200720c */ /* 0x004fc80003f05270 */
[----:B------:R-:W-:Y:S01]  /*cee0*/  P2R R19, PR, RZ, 0x1 ;  /* 0x00000001ff137803 */ /* 0x000fe20000000000 */
[----:B------:R-:W-:Y:S08]  /*cef0*/  BRA `(.L_x_9383) ;  /* 0x0000000000947947 */ /* 0x000ff00003800000 */
.L_x_9395:
        /* <DEDUP_REMOVED lines=10> */
.L_x_9382:
        /* <DEDUP_REMOVED lines=16> */
.L_x_9400:
[----:B------:R-:W-:-:S04]  /*d0a0*/  PLOP3.LUT P0, PT, PT, PT, PT, 0x8, 0x80 ;  /* 0x000000000080781c */ /* 0x000fc80003f0e170 */
[----:B------:R-:W-:Y:S01]  /*d0b0*/  P2R R19, PR, RZ, 0x1 ;  /* 0x00000001ff137803 */ /* 0x000fe20000000000 */
[----:B------:R-:W-:Y:S08]  /*d0c0*/  BRA `(.L_x_9383) ;  /* 0x0000000000207947 */ /* 0x000ff00003800000 */
.L_x_9399:
[----:B------:R-:W2:Y:S02]  /*d0d0*/  LDG.E.64 R2, desc[UR36][R2.64] ;  /* 0x0000002402027981 */ /* 0x000ea4000c1e1b00 */
[----:B--2---:R-:W-:-:S04]  /*d0e0*/  ISETP.NE.U32.AND P0, PT, R2, RZ, PT ;  /* 0x000000ff0200720c */ /* 0x004fc80003f05070 */
[----:B------:R-:W-:-:S04]  /*d0f0*/  ISETP.NE.AND.EX P0, PT, R3, RZ, PT, P0 ;  /* 0x000000ff0300720c */ /* 0x000fc80003f05300 */
[----:B------:R-:W-:Y:S01]  /*d100*/  P2R R19, PR, RZ, 0x1 ;  /* 0x00000001ff137803 */ /* 0x000fe20000000000 */
[----:B------:R-:W-:Y:S08]  /*d110*/  BRA `(.L_x_9383) ;  /* 0x00000000000c7947 */ /* 0x000ff00003800000 */
.L_x_9398:
[----:B------:R-:W2:Y:S02]  /*d120*/  LDG.E R2, desc[UR36][R2.64] ;  /* 0x0000002402027981 */ /* 0x000ea4000c1e1900 */
[----:B--2---:R-:W-:-:S04]  /*d130*/  ISETP.NE.AND P0, PT, R2, RZ, PT ;  /* 0x000000ff0200720c */ /* 0x004fc80003f05270 */
[----:B------:R-:W-:-:S09]  /*d140*/  P2R R19, PR, RZ, 0x1 ;  /* 0x00000001ff137803 */ /* 0x000fd20000000000 */
.L_x_9383:
[----:B------:R-:W-:Y:S05]  /*d150*/  BSYNC.RECONVERGENT B6 ;  /* 0x0000000000067941 */ /* 0x000fea0003800200 */
.L_x_9377:
        /* <DEDUP_REMOVED lines=18> */
.L_x_9405:
[----:B------:R-:W2:Y:S02]  /*d280*/  LDG.E.U8 R2, desc[UR36][R2.64] ;  /* 0x0000002402027981 */ /* 0x000ea4000c1e1100 */
[----:B--2---:R-:W-:Y:S01]  /*d290*/  ISETP.NE.AND P0, PT, R2, RZ, PT ;  /* 0x000000ff0200720c */ /* 0x004fe20003f05270 */
[----:B------:R-:W-:-:S12]  /*d2a0*/  BRA `(.L_x_9407) ;  /* 0x0000000800407947 */ /* 0x000fd80003800000 */
.L_x_9404:
        /* <DEDUP_REMOVED lines=10> */
.L_x_9409:
[----:B------:R-:W2:Y:S02]  /*d350*/  LDG.E R2, desc[UR36][R2.64] ;  /* 0x0000002402027981 */ /* 0x000ea4000c1e1900 */
[----:B--2---:R-:W-:Y:S01]  /*d360*/  ISETP.NE.AND P0, PT, R2, RZ, PT ;  /* 0x000000ff0200720c */ /* 0x004fe20003f05270 */
[----:B------:R-:W-:-:S12]  /*d370*/  BRA `(.L_x_9407) ;  /* 0x00000008000c7947 */ /* 0x000fd80003800000 */
.L_x_9408:
[----:B------:R-:W2:Y:S02]  /*d380*/  LDG.E.U16 R2, desc[UR36][R2.64] ;  /* 0x0000002402027981 */ /* 0x000ea4000c1e1500 */
[----:B--2---:R-:W-:Y:S01]  /*d390*/  ISETP.NE.AND P0, PT, R2, RZ, PT ;  /* 0x000000ff0200720c */ /* 0x004fe20003f05270 */
[----:B------:R-:W-:-:S12]  /*d3a0*/  BRA `(.L_x_9407) ;  /* 0x0000000800007947 */ /* 0x000fd80003800000 */
.L_x_9403:
        /* <DEDUP_REMOVED lines=9> */
.L_x_9411:
[----:B------:R-:W2:Y:S02]  /*d440*/  LDG.E.U16 R0, desc[UR36][R2.64] ;  /* 0x0000002402007981 */ /* 0x000ea4000c1e1500 */
[----:B--2---:R-:W-:-:S05]  /*d450*/  HADD2.F32 R0, -RZ, R0.H0_H0 ;  /* 0x20000000ff007230 */ /* 0x004fca0000004100 */
[----:B------:R-:W-:Y:S01]  /*d460*/  FSETP.NEU.FTZ.AND P0, PT, R0, RZ, PT ;  /* 0x000000ff0000720b */ /* 0x000fe20003f1d000 */
[----:B------:R-:W-:-:S12]  /*d470*/  BRA `(.L_x_9407) ;  /* 0x0000000400cc7947 */ /* 0x000fd80003800000 */
.L_x_9410:
        /* <DEDUP_REMOVED lines=11> */
.L_x_9413:
        /* <DEDUP_REMOVED lines=8> */
.L_x_9412:
[----:B------:R-:W2:Y:S02]  /*d5b0*/  LDG.E.64 R2, desc[UR36][R2.64] ;  /* 0x0000002402027981 */ /* 0x000ea4000c1e1b00 */
[----:B--2---:R1:W2:Y:S02]  /*d5c0*/  DSETP.NEU.AND P0, PT, R2, RZ, PT ;  /* 0x000000ff0200722a */ /* 0x0042a40003f0d000 */
[----:B--2---:R-:W-:Y:S05]  /*d5d0*/  BRA `(.L_x_9407) ;  /* 0x0000000400747947 */ /* 0x004fea0003800000 */
.L_x_9402:
        /* <DEDUP_REMOVED lines=11> */
.L_x_9416:
        /* <DEDUP_REMOVED lines=8> */
.L_x_9415:
        /* <DEDUP_REMOVED lines=9> */
.L_x_9418:
        /* <DEDUP_REMOVED lines=11> */
.L_x_9417:
[----:B------:R-:W2:Y:S02]  /*d850*/  LDG.E.U16 R0, desc[UR36][R2.64] ;  /* 0x0000002402007981 */ /* 0x000ea4000c1e1500 */
[----:B--2---:R-:W-:-:S05]  /*d860*/  IMAD.U32 R0, R0, 0x10000, RZ ;  /* 0x0001000000007824 */ /* 0x004fca00078e00ff */
[----:B------:R-:W-:Y:S01]  /*d870*/  FSETP.NEU.FTZ.AND P0, PT, R0, RZ, PT ;  /* 0x000000ff0000720b */ /* 0x000fe20003f1d000 */
[----:B------:R-:W-:-:S12]  /*d880*/  BRA `(.L_x_9407) ;  /* 0x0000000000c87947 */ /* 0x000fd80003800000 */
.L_x_9414:
        /* <DEDUP_REMOVED lines=11> */
.L_x_9421:
[----:B------:R-:W2:Y:S02]  /*d940*/  LDG.E.U8 R2, desc[UR36][R2.64] ;  /* 0x0000002402027981 */ /* 0x000ea4000c1e1100 */
[----:B--2---:R-:W-:Y:S01]  /*d950*/  ISETP.NE.AND P0, PT, R2, RZ, PT ;  /* 0x000000ff0200720c */ /* 0x004fe20003f05270 */
[----:B------:R-:W-:-:S12]  /*d960*/  BRA `(.L_x_9407) ;  /* 0x0000000000907947 */ /* 0x000fd80003800000 */
.L_x_9420:
[----:B------:R-:W2:Y:S02]  /*d970*/  LDG.E.U8 R2, desc[UR36][R2.64] ;  /* 0x0000002402027981 */ /* 0x000ea4000c1e1100 */
[----:B--2---:R-:W-:Y:S01]  /*d980*/  ISETP.NE.AND P0, PT, R2, RZ, PT ;  /* 0x000000ff0200720c */ /* 0x004fe20003f05270 */
[----:B------:R-:W-:-:S12]  /*d990*/  BRA `(.L_x_9407) ;  /* 0x0000000000847947 */ /* 0x000fd80003800000 */
.L_x_9419:
        /* <DEDUP_REMOVED lines=9> */
.L_x_9406:
        /* <DEDUP_REMOVED lines=16> */
.L_x_9424:
[----:B------:R-:W-:Y:S01]  /*db30*/  PLOP3.LUT P0, PT, PT, PT, PT, 0x8, 0x80 ;  /* 0x000000000080781c */ /* 0x000fe20003f0e170 */
[----:B------:R-:W-:-:S12]  /*db40*/  BRA `(.L_x_9407) ;  /* 0x0000000000187947 */ /* 0x000fd80003800000 */
.L_x_9423:
[----:B------:R-:W2:Y:S02]  /*db50*/  LDG.E.64 R2, desc[UR36][R2.64] ;  /* 0x0000002402027981 */ /* 0x000ea4000c1e1b00 */
[----:B--2---:R-:W-:-:S04]  /*db60*/  ISETP.NE.U32.AND P0, PT, R2, RZ, PT ;  /* 0x000000ff0200720c */ /* 0x004fc80003f05070 */
[----:B------:R-:W-:Y:S01]  /*db70*/  ISETP.NE.AND.EX P0, PT, R3, RZ, PT, P0 ;  /* 0x000000ff0300720c */ /* 0x000fe20003f05300 */
[----:B------:R-:W-:-:S12]  /*db80*/  BRA `(.L_x_9407) ;  /* 0x0000000000087947 */ /* 0x000fd80003800000 */
.L_x_9422:
[----:B------:R-:W2:Y:S02]  /*db90*/  LDG.E R2, desc[UR36][R2.64] ;  /* 0x0000002402027981 */ /* 0x000ea4000c1e1900 */
[----:B--2---:R-:W-:-:S13]  /*dba0*/  ISETP.NE.AND P0, PT, R2, RZ, PT ;  /* 0x000000ff0200720c */ /* 0x004fda0003f05270 */
.L_x_9407:
[----:B------:R-:W-:Y:S05]  /*dbb0*/  BSYNC.RECONVERGENT B6 ;  /* 0x0000000000067941 */ /* 0x000fea0003800200 */
.L_x_9401:
        /* <DEDUP_REMOVED lines=16> */
.L_x_9428:
[----:B------:R-:W-:Y:S01]  /*dcc0*/  STG.E.U8 desc[UR36][R16.64], R2 ;  /* 0x0000000210007986 */ /* 0x000fe2000c101124 */
[----:B------:R-:W-:Y:S05]  /*dcd0*/  EXIT ;  /* 0x000000000000794d */ /* 0x000fea0003800000 */
.L_x_9427:
        /* <DEDUP_REMOVED lines=9> */
.L_x_9431:
[----:B------:R-:W-:Y:S01]  /*dd70*/  STG.E desc[UR36][R16.64], R2 ;  /* 0x0000000210007986 */ /* 0x000fe2000c101924 */
[----:B------:R-:W-:Y:S05]  /*dd80*/  EXIT ;  /* 0x000000000000794d */ /* 0x000fea0003800000 */
.L_x_9430:
[----:B------:R-:W-:Y:S01]  /*dd90*/  STG.E.U16 desc[UR36][R16.64], R2 ;  /* 0x0000000210007986 */ /* 0x000fe2000c101524 */
[----:B------:R-:W-:Y:S05]  /*dda0*/  EXIT ;  /* 0x000000000000794d */ /* 0x000fea0003800000 */
.L_x_9426:
        /* <DEDUP_REMOVED lines=9> */
.L_x_9433:
[----:B------:R-:W-:-:S04]  /*de40*/  I2FP.F32.U32 R0, R2 ;  /* 0x0000000200007245 */ /* 0x000fc80000201000 */
[----:B------:R-:W-:-:S05]  /*de50*/  F2FP.F16.F32.PACK_AB R0, RZ, R0 ;  /* 0x00000000ff00723e */ /* 0x000fca00000000ff */
[----:B------:R-:W-:Y:S01]  /*de60*/  STG.E.U16 desc[UR36][R16.64], R0 ;  /* 0x0000000010007986 */ /* 0x000fe2000c101524 */
[----:B------:R-:W-:Y:S05]  /*de70*/  EXIT ;  /* 0x000000000000794d */ /* 0x000fea0003800000 */
.L_x_9432:
        /* <DEDUP_REMOVED lines=10> */
.L_x_9435:
[----:B------:R-:W-:-:S04]  /*df20*/  I2FP.F32.U32 R2, R2 ;  /* 0x0000000200027245 */ /* 0x000fc80000201000 */
[----:B------:R-:W-:-:S04]  /*df30*/  F2FP.F16.F32.PACK_AB R3, RZ, R2 ;  /* 0x00000002ff03723e */ /* 0x000fc800000000ff */
[----:B------:R-:W-:-:S05]  /*df40*/  PRMT R3, R3, 0x5410, RZ ;  /* 0x0000541003037816 */ /* 0x000fca00000000ff */
[----:B------:R-:W-:Y:S01]  /*df50*/  STG.E desc[UR36][R16.64], R3 ;  /* 0x0000000310007986 */ /* 0x000fe2000c101924 */
[----:B------:R-:W-:Y:S05]  /*df60*/  EXIT ;  /* 0x000000000000794d */ /* 0x000fea0003800000 */
.L_x_9434:
[----:B------:R-:W1:Y:S02]  /*df70*/  I2F.F64.U32 R2, R2 ;  /* 0x0000000200027312 */ /* 0x000e640000201800 */
[----:B-1----:R-:W-:Y:S01]  /*df80*/  STG.E.64 desc[UR36][R16.64], R2 ;  /* 0x0000000210007986 */ /* 0x002fe2000c101b24 */
[----:B------:R-:W-:Y:S05]  /*df90*/  EXIT ;  /* 0x000000000000794d */ /* 0x000fea0003800000 */
.L_x_9425:
        /* <DEDUP_REMOVED lines=12> */
.L_x_9439:
        /* <DEDUP_REMOVED lines=16> */
.L_x_9442:
[----:B------:R-:W-:-:S07]  /*e160*/  PRMT R8, R0, 0x7610, R8 ;  /* 0x0000761000087816 */ /* 0x000fce0000000008 */
.L_x_9441:
[----:B------:R-:W-:Y:S05]  /*e170*/  BSYNC.RECONVERGENT B0 ;  /* 0x0000000000007941 */ /* 0x000fea0003800200 */
.L_x_9440:
[----:B------:R-:W-:Y:S01]  /*e180*/  STG.E.U8 desc[UR36][R16.64], R8 ;  /* 0x0000000810007986 */ /* 0x000fe2000c101124 */
[----:B------:R-:W-:Y:S05]  /*e190*/  EXIT ;  /* 0x000000000000794d */ /* 0x000fea0003800000 */
.L_x_9438:
        /* <DEDUP_REMOVED lines=16> */
.L_x_9445:
[----:B------:R-:W-:-:S07]  /*e2a0*/  PRMT R8, R0, 0x7610, R8 ;  /* 0x0000761000087816 */ /* 0x000fce0000000008 */
.L_x_9444:
[----:B------:R-:W-:Y:S05]  /*e2b0*/  BSYNC.RECONVERGENT B0 ;  /* 0x0000000000007941 */ /* 0x000fea0003800200 */
.L_x_9443:
[----:B------:R-:W-:Y:S01]  /*e2c0*/  STG.E.U8 desc[UR36][R16.64], R8 ;  /* 0x0000000810007986 */ /* 0x000fe2000c101124 */
[----:B------:R-:W-:Y:S05]  /*e2d0*/  EXIT ;  /* 0x000000000000794d */ /* 0x000fea0003800000 */
.L_x_9437:
        /* <DEDUP_REMOVED lines=21> */
.L_x_9447:
[----:B------:R-:W-:-:S05]  /*e430*/  IMAD.MOV.U32 R3, RZ, RZ, RZ ;  /* 0x000000ffff037224 */ /* 0x000fca00078e00ff */
[----:B------:R-:W-:Y:S01]  /*e440*/  STG.E.64 desc[UR36][R16.64], R2 ;  /* 0x0000000210007986 */ /* 0x000fe2000c101b24 */
[----:B------:R-:W-:Y:S05]  /*e450*/  EXIT ;  /* 0x000000000000794d */ /* 0x000fea0003800000 */
.L_x_9446:
[----:B------:R-:W-:Y:S01]  /*e460*/  STG.E desc[UR36][R16.64], R2 ;  /* 0x0000000210007986 */ /* 0x000fe2000c101924 */
[----:B------:R-:W-:Y:S05]  /*e470*/  EXIT ;  /* 0x000000000000794d */ /* 0x000fea0003800000 */
.L_x_9436:
        /* <DEDUP_REMOVED lines=8> */
.L_x_9449:
[----:B------:R-:W-:Y:S01]  /*e500*/  CS2R R6, SRZ ;  /* 0x0000000000067805 */ /* 0x000fe2000001ff00 */
[----:B0-----:R-:W0:Y:S04]  /*e510*/  I2F.F64.U32 R4, R2 ;  /* 0x0000000200047312 */ /* 0x001e280000201800 */
[----:B0-----:R-:W-:Y:S01]  /*e520*/  STG.E.128 desc[UR36][R16.64], R4 ;  /* 0x0000000410007986 */ /* 0x001fe2000c101d24 */
[----:B------:R-:W-:Y:S05]  /*e530*/  EXIT ;  /* 0x000000000000794d */ /* 0x000fea0003800000 */
.L_x_9448:
[----:B------:R-:W-:-:S09]  /*e540*/  UISETP.NE.AND UP0, UPT, UR4, 0xf, UPT ;  /* 0x0000000f0400788c */ /* 0x000fd2000bf05270 */
[----:B------:R-:W-:Y:S05]  /*e550*/  BRA.U !UP0, `(.L_x_9450) ;  /* 0x0000000108d47547 */ /* 0x000fea000b800000 */
[----:B------:R-:W-:-:S09]  /*e560*/  UISETP.NE.AND UP0, UPT, UR4, 0x17, UPT ;  /* 0x000000170400788c */ /* 0x000fd2000bf05270 */
[----:B------:R-:W-:Y:S05]  /*e570*/  BRA.U !UP0, `(.L_x_9451) ;  /* 0x0000000108847547 */ /* 0x000fea000b800000 */
[----:B------:R-:W-:-:S09]  /*e580*/  UISETP.NE.AND UP0, UPT, UR4, 0x18, UPT ;  /* 0x000000180400788c */ /* 0x000fd2000bf05270 */
[----:B------:R-:W-:Y:S05]  /*e590*/  BRA.U !UP0, `(.L_x_9452) ;  /* 0x0000000108447547 */ /* 0x000fea000b800000 */
.L_x_9429:
        /* <DEDUP_REMOVED lines=16> */
.L_x_9453:
[----:B------:R-:W-:Y:S05]  /*e6a0*/  EXIT ;  /* 0x000000000000794d */ /* 0x000fea0003800000 */
.L_x_9452:
        /* <DEDUP_REMOVED lines=11> */
.L_x_9455:
[----:B------:R-:W-:Y:S05]  /*e760*/  BSYNC.RECONVERGENT B0 ;  /* 0x0000000000007941 */ /* 0x000fea0003800200 */
.L_x_9454:
[----:B------:R-:W-:Y:S01]  /*e770*/  STG.E.U8 desc[UR36][R16.64], R3 ;  /* 0x0000000310007986 */ /* 0x000fe2000c101124 */
[----:B------:R-:W-:Y:S05]  /*e780*/  EXIT ;  /* 0x000000000000794d */ /* 0x000fea0003800000 */
.L_x_9451:
        /* <DEDUP_REMOVED lines=13> */
.L_x_9456:
[----:B------:R-:W-:Y:S01]  /*e860*/  IMAD.MOV.U32 R3, RZ, RZ, 0x7f ;  /* 0x0000007fff037424 */ /* 0x000fe200078e00ff */
[----:B------:R-:W-:-:S04]  /*e870*/  ISETP.GT.U32.AND P0, PT, R5, 0x7f800000, PT ;  /* 0x7f8000000500780c */ /* 0x000fc80003f04070 */
[----:B------:R-:W-:-:S05]  /*e880*/  SEL R3, R3, 0x7c, P0 ;  /* 0x0000007c03037807 */ /* 0x000fca0000000000 */
[----:B------:R-:W-:Y:S01]  /*e890*/  STG.E.U8 desc[UR36][R16.64], R3 ;  /* 0x0000000310007986 */ /* 0x000fe2000c101124 */
[----:B------:R-:W-:Y:S05]  /*e8a0*/  EXIT ;  /* 0x000000000000794d */ /* 0x000fea0003800000 */
.L_x_9450:
[----:B------:R-:W-:-:S04]  /*e8b0*/  I2FP.F32.U32 R0, R2 ;  /* 0x0000000200007245 */ /* 0x000fc80000201000 */
[----:B------:R-:W-:-:S05]  /*e8c0*/  F2FP.BF16.F32.PACK_AB R0, RZ, R0 ;  /* 0x00000000ff00723e */ /* 0x000fca00000010ff */
[----:B------:R-:W-:Y:S01]  /*e8d0*/  STG.E.U16 desc[UR36][R16.64], R0 ;  /* 0x0000000010007986 */ /* 0x000fe2000c101524 */
[----:B------:R-:W-:Y:S05]  /*e8e0*/  EXIT ;  /* 0x000000000000794d */ /* 0x000fea0003800000 */
.L_x_9457:
        /* <DEDUP_REMOVED lines=9> */
.L_x_25893:


//--------------------- .text._ZN2at6native27unrolled_elementwise_kernelINS0_13BinaryFunctorIbbbNS0_16BitwiseOrFunctorIbEEEESt5arrayIPcLm3EELi4E23TrivialOffsetCalculatorILi2EjES9_ILi1EjENS0_6memory12LoadWithCastILi2EEENSC_13StoreWithCastILi1EEEEEviT_T0_T2_T3_T4_T5_ --------------------------
	.section	.text._ZN2at6native27unrolled_elementwise_kernelINS0_13BinaryFunctorIbbbNS0_16BitwiseOrFunctorIbEEEESt5arrayIPcLm3EELi4E23TrivialOffsetCalculatorILi2EjES9_ILi1EjENS0_6memory12LoadWithCastILi2EEENSC_13StoreWithCastILi1EEEEEviT_T0_T2_T3_T4_T5_,"ax",@progbits
	.align	128
        .global         _ZN2at6native27unrolled_elementwise_kernelINS0_13BinaryFunctorIbbbNS0_16BitwiseOrFunctorIbEEEESt5arrayIPcLm3EELi4E23TrivialOffsetCalculatorILi2EjES9_ILi1EjENS0_6memory12LoadWithCastILi2EEENSC_13StoreWithCastILi1EEEEEviT_T0_T2_T3_T4_T5_
        .type           _ZN2at6native27unrolled_elementwise_kernelINS0_13BinaryFunctorIbbbNS0_16BitwiseOrFunctorIbEEEESt5arrayIPcLm3EELi4E23TrivialOffsetCalculatorILi2EjES9_ILi1EjENS0_6memory12LoadWithCastILi2EEENSC_13StoreWithCastILi1EEEEEviT_T0_T2_T3_T4_T5_,@function
        .size           _ZN2at6native27unrolled_elementwise_kernelINS0_13BinaryFunctorIbbbNS0_16BitwiseOrFunctorIbEEEESt5arrayIPcLm3EELi4E23TrivialOffsetCalculatorILi2EjES9_ILi1EjENS0_6memory12LoadWithCastILi2EEENSC_13StoreWithCastILi1EEEEEviT_T0_T2_T3_T4_T5_,(.L_x_25894 - _ZN2at6native27unrolled_elementwise_kernelINS0_13BinaryFunctorIbbbNS0_16BitwiseOrFunctorIbEEEESt5arrayIPcLm3EELi4E23TrivialOffsetCalculatorILi2EjES9_ILi1EjENS0_6memory12LoadWithCastILi2EEENSC_13StoreWithCastILi1EEEEEviT_T0_T2_T3_T4_T5_)
        .other          _ZN2at6native27unrolled_elementwise_kernelINS0_13BinaryFunctorIbbbNS0_16BitwiseOrFunctorIbEEEESt5arrayIPcLm3EELi4E23TrivialOffsetCalculatorILi2EjES9_ILi1EjENS0_6memory12LoadWithCastILi2EEENSC_13StoreWithCastILi1EEEEEviT_T0_T2_T3_T4_T5_,@"STO_CUDA_ENTRY STV_DEFAULT"
_ZN2at6native27unrolled_elementwise_kernelINS0_13BinaryFunctorIbbbNS0_16BitwiseOrFunctorIbEEEESt5arrayIPcLm3EELi4E23TrivialOffsetCalculatorILi2EjES9_ILi1EjENS0_6memory12LoadWithCastILi2EEENSC_13StoreWithCastILi1EEEEEviT_T0_T2_T3_T4_T5_:
.text._ZN2at6native27unrolled_elementwise_kernelINS0_13BinaryFunctorIbbbNS0_16BitwiseOrFunctorIbEEEESt5arrayIPcLm3EELi4E23TrivialOffsetCalculatorILi2EjES9_ILi1EjENS0_6memory12LoadWithCastILi2EEENSC_13StoreWithCastILi1EEEEEviT_T0_T2_T3_T4_T5_:
        /* <DEDUP_REMOVED lines=36> */
.L_x_9464:
[----:B------:R-:W2:Y:S02]  /*0240*/  LDG.E.U8 R4, desc[UR36][R4.64] ;  /* 0x0000002404047981 */ /* 0x000ea4000c1e1100 */
[----:B--2---:R-:W-:-:S04]  /*0250*/  ISETP.NE.AND P0, PT, R4, RZ, PT ;  /* 0x000000ff0400720c */ /* 0x004fc80003f05270 */
[----:B------:R-:W-:Y:S01]  /*0260*/  P2R R18, PR, RZ, 0x1 ;  /* 0x00000001ff127803 */ /* 0x000fe20000000000 */
[----:B------:R-:W-:Y:S08]  /*0270*/  BRA `(.L_x_9466) ;  /* 0x0000000800947947 */ /* 0x000ff00003800000 */
.L_x_9463:
        /* <DEDUP_REMOVED lines=11> */
.L_x_9468:
[----:B------:R-:W2:Y:S02]  /*0330*/  LDG.E R4, desc[UR36][R4.64] ;  /* 0x0000002404047981 */ /* 0x000ea4000c1e1900 */
[----:B--2---:R-:W-:-:S04]  /*0340*/  ISETP.NE.AND P0, PT, R4, RZ, PT ;  /* 0x000000ff0400720c */ /* 0x004fc80003f05270 */
[----:B------:R-:W-:Y:S01]  /*0350*/  P2R R18, PR, RZ, 0x1 ;  /* 0x00000001ff127803 */ /* 0x000fe20000000000 */
[----:B------:R-:W-:Y:S08]  /*0360*/  BRA `(.L_x_9466) ;  /* 0x0000000800587947 */ /* 0x000ff00003800000 */
.L_x_9467:
[----:B------:R-:W2:Y:S02]  /*0370*/  LDG.E.U16 R4, desc[UR36][R4.64] ;  /* 0x0000002404047981 */ /* 0x000ea4000c1e1500 */
[----:B--2---:R-:W-:-:S04]  /*0380*/  ISETP.NE.AND P0, PT, R4, RZ, PT ;  /* 0x000000ff0400720c */ /* 0x004fc80003f05270 */
[----:B------:R-:W-:Y:S01]  /*0390*/  P2R R18, PR, RZ, 0x1 ;  /* 0x00000001ff127803 */ /* 0x000fe20000000000 */
[----:B------:R-:W-:Y:S08]  /*03a0*/  BRA `(.L_x_9466) ;  /* 0x0000000800487947 */ /* 0x000ff00003800000 */
.L_x_9462:
        /* <DEDUP_REMOVED lines=10> */
.L_x_9470:
[----:B------:R-:W2:Y:S02]  /*0450*/  LDG.E.U16 R0, desc[UR36][R4.64] ;  /* 0x0000002404007981 */ /* 0x000ea4000c1e1500 */
[----:B--2---:R-:W-:-:S05]  /*0460*/  HADD2.F32 R0, -RZ, R0.H0_H0 ;  /* 0x20000000ff007230 */ /* 0x004fca0000004100 */
[----:B------:R-:W-:-:S04]  /*0470*/  FSETP.NEU.FTZ.AND P0, PT, R0, RZ, PT ;  /* 0x000000ff0000720b */ /* 0x000fc80003f1d000 */
[----:B------:R-:W-:Y:S01]  /*0480*/  P2R R18, PR, RZ, 0x1 ;  /* 0x00000001ff127803 */ /* 0x000fe20000000000 */
[----:B------:R-:W-:Y:S08]  /*0490*/  BRA `(.L_x_9466) ;  /* 0x00000008000c7947 */ /* 0x000ff00003800000 */
.L_x_9469:
        /* <DEDUP_REMOVED lines=12> */
.L_x_9472:
        /* <DEDUP_REMOVED lines=10> */
.L_x_9471:
[----:B------:R-:W2:Y:S02]  /*0600*/  LDG.E.64 R4, desc[UR36][R4.64] ;  /* 0x0000002404047981 */ /* 0x000ea4000c1e1b00 */
[----:B--2---:R-:W0:Y:S02]  /*0610*/  DSETP.NEU.AND P0, PT, R4, RZ, PT ;  /* 0x000000ff0400722a */ /* 0x004e240003f0d000 */
[----:B0-----:R-:W-:Y:S01]  /*0620*/  P2R R18, PR, RZ, 0x1 ;  /* 0x00000001ff127803 */ /* 0x001fe20000000000 */
[----:B------:R-:W-:Y:S06]  /*0630*/  BRA `(.L_x_9466) ;  /* 0x0000000400a47947 */ /* 0x000fec0003800000 */
.L_x_9461:
        /* <DEDUP_REMOVED lines=12> */
.L_x_9475:
        /* <DEDUP_REMOVED lines=9> */
.L_x_9474:
        /* <DEDUP_REMOVED lines=10> */
.L_x_9477:
        /* <DEDUP_REMOVED lines=12> */
.L_x_9476:
[----:B------:R-:W2:Y:S02]  /*08f0*/  LDG.E.U16 R0, desc[UR36][R4.64] ;  /* 0x0000002404007981 */ /* 0x000ea4000c1e1500 */
[----:B--2---:R-:W-:-:S05]  /*0900*/  IMAD.U32 R0, R0, 0x10000, RZ ;  /* 0x0001000000007824 */ /* 0x004fca00078e00ff */
[----:B------:R-:W-:-:S04]  /*0910*/  FSETP.NEU.FTZ.AND P0, PT, R0, RZ, PT ;  /* 0x000000ff0000720b */ /* 0x000fc80003f1d000 */
[----:B------:R-:W-:Y:S01]  /*0920*/  P2R R18, PR, RZ, 0x1 ;  /* 0x00000001ff127803 */ /* 0x000fe20000000000 */
[----:B------:R-:W-:Y:S08]  /*0930*/  BRA `(.L_x_9466) ;  /* 0x0000000000e47947 */ /* 0x000ff00003800000 */
.L_x_9473:
        /* <DEDUP_REMOVED lines=12> */
.L_x_9480:
[----:B------:R-:W2:Y:S02]  /*0a00*/  LDG.E.U8 R4, desc[UR36][R4.64] ;  /* 0x0000002404047981 */ /* 0x000ea4000c1e1100 */
[----:B--2---:R-:W-:-:S04]  /*0a10*/  ISETP.NE.AND P0, PT, R4, RZ, PT ;  /* 0x000000ff0400720c */ /* 0x004fc80003f05270 */
[----:B------:R-:W-:Y:S01]  /*0a20*/  P2R R18, PR, RZ, 0x1 ;  /* 0x00000001ff127803 */ /* 0x000fe20000000000 */
[----:B------:R-:W-:Y:S08]  /*0a30*/  BRA `(.L_x_9466) ;  /* 0x0000000000a47947 */ /* 0x000ff00003800000 */
.L_x_9479:
[----:B------:R-:W2:Y:S02]  /*0a40*/  LDG.E.U8 R4, desc[UR36][R4.64] ;  /* 0x0000002404047981 */ /* 0x000ea4000c1e1100 */
[----:B--2---:R-:W-:-:S04]  /*0a50*/  ISETP.NE.AND P0, PT, R4, RZ, PT ;  /* 0x000000ff0400720c */ /* 0x004fc80003f05270 */
[----:B------:R-:W-:Y:S01]  /*0a60*/  P2R R18, PR, RZ, 0x1 ;  /* 0x00000001ff127803 */ /* 0x000fe20000000000 */
[----:B------:R-:W-:Y:S08]  /*0a70*/  BRA `(.L_x_9466) ;  /* 0x0000000000947947 */ /* 0x000ff00003800000 */
.L_x_9478:
[----:B------:R-:W-:-:S09]  /*0a80*/  UISETP.NE.AND UP0, UPT, UR4, 0x1c, UPT ;  /* 0x0000001c0400788c */ /* 0x000fd2000bf05270 */
[----:B------:R-:W-:Y:S05]  /*0a90*/  BRA.U !UP0, `(.L_x_9481) ;  /* 0x0000000108807547 */ /* 0x000fea000b800000 */
[----:B------:R-:W-:-:S09]  /*0aa0*/  UISETP.NE.AND UP0, UPT, UR4, 0x1d, UPT ;  /* 0x0000001d0400788c */ /* 0x000fd2000bf05270 */
[----:B------:R-:W-:Y:S05]  /*0ab0*/  BRA.U !UP0, `(.L_x_9482) ;  /* 0x0000000108647547 */ /* 0x000fea000b800000 */
[----:B------:R-:W-:-:S09]  /*0ac0*/  UISETP.NE.AND UP0, UPT, UR4, 0x2c, UPT ;  /* 0x0000002c0400788c */ /* 0x000fd2000bf05270 */
[----:B------:R-:W-:Y:S05]  /*0ad0*/  BRA.U !UP0, `(.L_x_9483) ;  /* 0x00000001084c7547 */ /* 0x000fea000b800000 */
.L_x_9465:
        /* <DEDUP_REMOVED lines=16> */
.L_x_9484:
[----:B------:R-:W-:-:S04]  /*0be0*/  PLOP3.LUT P0, PT, PT, PT, PT, 0x8, 0x80 ;  /* 0x000000000080781c */ /* 0x000fc80003f0e170 */
[----:B------:R-:W-:Y:S01]  /*0bf0*/  P2R R18, PR, RZ, 0x1 ;  /* 0x00000001ff127803 */ /* 0x000fe20000000000 */
[----:B------:R-:W-:Y:S08]  /*0c00*/  BRA `(.L_x_9466) ;  /* 0x0000000000307947 */ /* 0x000ff00003800000 */
.L_x_9483:
[----:B------:R-:W2:Y:S02]  /*0c10*/  LDG.E.U8 R4, desc[UR36][R4.64] ;  /* 0x0000002404047981 */ /* 0x000ea4000c1e1100 */
[----:B--2---:R-:W-:-:S04]  /*0c20*/  ISETP.NE.AND P0, PT, R4, RZ, PT ;  /* 0x000000ff0400720c */ /* 0x004fc80003f05270 */
[----:B------:R-:W-:Y:S01]  /*0c30*/  P2R R18, PR, RZ, 0x1 ;  /* 0x00000001ff127803 */ /* 0x000fe20000000000 */
[----:B------:R-:W-:Y:S08]  /*0c40*/  BRA `(.L_x_9466) ;  /* 0x0000000000207947 */ /* 0x000ff00003800000 */
.L_x_9482:
[----:B------:R-:W2:Y:S02]  /*0c50*/  LDG.E.64 R4, desc[UR36][R4.64] ;  /* 0x0000002404047981 */ /* 0x000ea4000c1e1b00 */
[----:B--2---:R-:W-:-:S04]  /*0c60*/  ISETP.NE.U32.AND P0, PT, R4, RZ, PT ;  /* 0x000000ff0400720c */ /* 0x004fc80003f05070 */
[----:B------:R-:W-:-:S04]  /*0c70*/  ISETP.NE.AND.EX P0, PT, R5, RZ, PT, P0 ;  /* 0x000000ff0500720c */ /* 0x000fc80003f05300 */
[----:B------:R-:W-:Y:S01]  /*0c80*/  P2R R18, PR, RZ, 0x1 ;  /* 0x00000001ff127803 */ /* 0x000fe20000000000 */
[----:B------:R-:W-:Y:S08]  /*0c90*/  BRA `(.L_x_9466) ;  /* 0x00000000000c7947 */ /* 0x000ff00003800000 */
.L_x_9481:
[----:B------:R-:W2:Y:S02]  /*0ca0*/  LDG.E R4, desc[UR36][R4.64] ;  /* 0x0000002404047981 */ /* 0x000ea4000c1e1900 */
[----:B--2---:R-:W-:-:S04]  /*0cb0*/  ISETP.NE.AND P0, PT, R4, RZ, PT ;  /* 0x000000ff0400720c */ /* 0x004fc80003f05270 */
[----:B------:R-:W-:-:S09]  /*0cc0*/  P2R R18, PR, RZ, 0x1 ;  /* 0x00000001ff127803 */ /* 0x000fd20000000000 */
.L_x_9466:
[----:B------:R-:W-:Y:S05]  /*0cd0*/  BSYNC.RECONVERGENT B6 ;  /* 0x0000000000067941 */ /* 0x000fea0003800200 */
.L_x_9460:
[----:B------:R-:W0:Y:S01]  /*0ce0*/  LDC.64 R4, c[0x0][0x398] ;  /* 0x0000e600ff047b82 */ /* 0x000e220000000a00 */
[----:B------:R-:W1:Y:S01]  /*0cf0*/  LDCU UR5, c[0x0][0x3ac] ;  /* 0x00007580ff0577ac */ /* 0x000e620008000800 */
        /* <DEDUP_REMOVED lines=18> */
.L_x_9489:
[----:B------:R-:W2:Y:S02]  /*0e20*/  LDG.E.U8 R4, desc[UR36][R4.64] ;  /* 0x0000002404047981 */ /* 0x000ea4000c1e1100 */
[----:B--2---:R-:W-:Y:S01]  /*0e30*/  ISETP.NE.AND P0, PT, R4, RZ, PT ;  /* 0x000000ff0400720c */ /* 0x004fe20003f05270 */
[----:B------:R-:W-:-:S12]  /*0e40*/  BRA `(.L_x_9491) ;  /* 0x0000000800407947 */ /* 0x000fd80003800000 */
.L_x_9488:
        /* <DEDUP_REMOVED lines=10> */
.L_x_9493:
[----:B------:R-:W2:Y:S02]  /*0ef0*/  LDG.E R4, desc[UR36][R4.64] ;  /* 0x0000002404047981 */ /* 0x000ea4000c1e1900 */
[----:B--2---:R-:W-:Y:S01]  /*0f00*/  ISETP.NE.AND P0, PT, R4, RZ, PT ;  /* 0x000000ff0400720c */ /* 0x004fe20003f05270 */
[----:B------:R-:W-:-:S12]  /*0f10*/  BRA `(.L_x_9491) ;  /* 0x00000008000c7947 */ /* 0x000fd80003800000 */
.L_x_9492:
[----:B------:R-:W2:Y:S02]  /*0f20*/  LDG.E.U16 R4, desc[UR36][R4.64] ;  /* 0x0000002404047981 */ /* 0x000ea4000c1e1500 */
[----:B--2---:R-:W-:Y:S01]  /*0f30*/  ISETP.NE.AND P0, PT, R4, RZ, PT ;  /* 0x000000ff0400720c */ /* 0x004fe20003f05270 */
[----:B------:R-:W-:-:S12]  /*0f40*/  BRA `(.L_x_9491) ;  /* 0x0000000800007947 */ /* 0x000fd80003800000 */
.L_x_9487:
        /* <DEDUP_REMOVED lines=9> */
.L_x_9495:
[----:B------:R-:W2:Y:S02]  /*0fe0*/  LDG.E.U16 R0, desc[UR36][R4.64] ;  /* 0x0000002404007981 */ /* 0x000ea4000c1e1500 */
[----:B--2---:R-:W-:-:S05]  /*0ff0*/  HADD2.F32 R0, -RZ, R0.H0_H0 ;  /* 0x20000000ff007230 */ /* 0x004fca0000004100 */
[----:B------:R-:W-:Y:S01]  /*1000*/  FSETP.NEU.FTZ.AND P0, PT, R0, RZ, PT ;  /* 0x000000ff0000720b */ /* 0x000fe20003f1d000 */
[----:B------:R-:W-:-:S12]  /*1010*/  BRA `(.L_x_9491) ;  /* 0x0000000400cc7947 */ /* 0x000fd80003800000 */
.L_x_9494:
        /* <DEDUP_REMOVED lines=11> */
.L_x_9497:
        /* <DEDUP_REMOVED lines=8> */
.L_x_9496:
[----:B------:R-:W2:Y:S02]  /*1150*/  LDG.E.64 R4, desc[UR36][R4.64] ;  /* 0x0000002404047981 */ /* 0x000ea4000c1e1b00 */
[----:B--2---:R1:W2:Y:S02]  /*1160*/  DSETP.NEU.AND P0, PT, R4, RZ, PT ;  /* 0x000000ff0400722a */ /* 0x0042a40003f0d000 */
[----:B--2---:R-:W-:Y:S05]  /*1170*/  BRA `(.L_x_9491) ;  /* 0x0000000400747947 */ /* 0x004fea0003800000 */
.L_x_9486:
        /* <DEDUP_REMOVED lines=11> */
.L_x_9500:
        /* <DEDUP_REMOVED lines=8> */
.L_x_9499:
        /* <DEDUP_REMOVED lines=9> */
.L_x_9502:
        /* <DEDUP_REMOVED lines=11> */
.L_x_9501:
[----:B------:R-:W2:Y:S02]  /*13f0*/  LDG.E.U16 R0, desc[UR36][R4.64] ;  /* 0x0000002404007981 */ /* 0x000ea4000c1e1500 */
[----:B--2---:R-:W-:-:S05]  /*1400*/  IMAD.U32 R0, R0, 0x10000, RZ ;  /* 0x0001000000007824 */ /* 0x004fca00078e00ff */
[----:B------:R-:W-:Y:S01]  /*1410*/  FSETP.NEU.FTZ.AND P0, PT, R0, RZ, PT ;  /* 0x000000ff0000720b */ /* 0x000fe20003f1d000 */
[----:B------:R-:W-:-:S12]  /*1420*/  BRA `(.L_x_9491) ;  /* 0x0000000000c87947 */ /* 0x000fd80003800000 */
.L_x_9498:
        /* <DEDUP_REMOVED lines=11> */
.L_x_9505:
[----:B------:R-:W2:Y:S02]  /*14e0*/  LDG.E.U8 R4, desc[UR36][R4.64] ;  /* 0x0000002404047981 */ /* 0x000ea4000c1e1100 */
[----:B--2---:R-:W-:Y:S01]  /*14f0*/  ISETP.NE.AND P0, PT, R4, RZ, PT ;  /* 0x000000ff0400720c */ /* 0x004fe20003f05270 */
[----:B------:R-:W-:-:S12]  /*1500*/  BRA `(.L_x_9491) ;  /* 0x0000000000907947 */ /* 0x000fd80003800000 */
.L_x_9504:
[----:B------:R-:W2:Y:S02]  /*1510*/  LDG.E.U8 R4, desc[UR36][R4.64] ;  /* 0x0000002404047981 */ /* 0x000ea4000c1e1100 */
[----:B--2---:R-:W-:Y:S01]  /*1520*/  ISETP.NE.AND P0, PT, R4, RZ, PT ;  /* 0x000000ff0400720c */ /* 0x004fe20003f05270 */
[----:B------:R-:W-:-:S12]  /*1530*/  BRA `(.L_x_9491) ;  /* 0x0000000000847947 */ /* 0x000fd80003800000 */
.L_x_9503:
[----:B------:R-:W-:-:S09]  /*1540*/  UISETP.NE.AND UP0, UPT, UR4, 0x1c, UPT ;  /* 0x0000001c0400788c */ /* 0x000fd2000bf05270 */
[----:B------:R-:W-:Y:S05]  /*1550*/  BRA.U !UP0, `(.L_x_9506) ;  /* 0x0000000108747547 */ /* 0x000fea000b800000 */
[----:B------:R-:W-:-:S09]  /*1560*/  UISETP.NE.AND UP0, UPT, UR4, 0x1d, UPT ;  /* 0x0000001d0400788c */ /* 0x000fd2000bf05270 */
[----:B------:R-:W-:Y:S05]  /*1570*/  BRA.U !UP0, `(.L_x_9507) ;  /* 0x00000001085c7547 */ /* 0x000fea000b800000 */
[----:B------:R-:W-:-:S09]  /*1580*/  UISETP.NE.AND UP0, UPT, UR4, 0x2c, UPT ;  /* 0x0000002c0400788c */ /* 0x000fd2000bf05270 */
[----:B------:R-:W-:Y:S05]  /*1590*/  BRA.U !UP0, `(.L_x_9508) ;  /* 0x0000000108487547 */ /* 0x000fea000b800000 */
.L_x_9490:
        /* <DEDUP_REMOVED lines=16> */
.L_x_9509:
[----:B------:R-:W-:Y:S01]  /*16a0*/  PLOP3.LUT P0, PT, PT, PT, PT, 0x8, 0x80 ;  /* 0x000000000080781c */ /* 0x000fe20003f0e170 */
[----:B------:R-:W-:-:S12]  /*16b0*/  BRA `(.L_x_9491) ;  /* 0x0000000000247947 */ /* 0x000fd80003800000 */
.L_x_9508:
[----:B------:R-:W2:Y:S02]  /*16c0*/  LDG.E.U8 R4, desc[UR36][R4.64] ;  /* 0x0000002404047981 */ /* 0x000ea4000c1e1100 */
[----:B--2---:R-:W-:Y:S01]  /*16d0*/  ISETP.NE.AND P0, PT, R4, RZ, PT ;  /* 0x000000ff0400720c */ /* 0x004fe20003f05270 */
[----:B------:R-:W-:-:S12]  /*16e0*/  BRA `(.L_x_9491) ;  /* 0x0000000000187947 */ /* 0x000fd80003800000 */
.L_x_9507:
[----:B------:R-:W2:Y:S02]  /*16f0*/  LDG.E.64 R4, desc[UR36][R4.64] ;  /* 0x0000002404047981 */ /* 0x000ea4000c1e1b00 */
[----:B--2---:R-:W-:-:S04]  /*1700*/  ISETP.NE.U32.AND P0, PT, R4, RZ, PT ;  /* 0x000000ff0400720c */ /* 0x004fc80003f05070 */
[----:B------:R-:W-:Y:S01]  /*1710*/  ISETP.NE.AND.EX P0, PT, R5, RZ, PT, P0 ;  /* 0x000000ff0500720c */ /* 0x000fe20003f05300 */
[----:B------:R-:W-:-:S12]  /*1720*/  BRA `(.L_x_9491) ;  /* 0x0000000000087947 */ /* 0x000fd80003800000 */
.L_x_9506:
[----:B------:R-:W2:Y:S02]  /*1730*/  LDG.E R4, desc[UR36][R4.64] ;  /* 0x0000002404047981 */ /* 0x000ea4000c1e1900 */
[----:B--2---:R-:W-:-:S13]  /*1740*/  ISETP.NE.AND P0, PT, R4, RZ, PT ;  /* 0x000000ff0400720c */ /* 0x004fda0003f05270 */
.L_x_9491:
[----:B------:R-:W-:Y:S05]  /*1750*/  BSYNC.RECONVERGENT B6 ;  /* 0x0000000000067941 */ /* 0x000fea0003800200 */
.L_x_9485:
[----:B------:R-:W-:Y:S01]  /*1760*/  ISETP.NE.AND P1, PT, R18, RZ, PT ;  /* 0x000000ff1200720c */ /* 0x000fe20003f25270 */
[----:B------:R-:W-:-:S03]  /*1770*/  VIADD R17, R19, 0x80 ;  /* 0x0000008013117836 */ /* 0x000fc60000000000 */
[----:B------:R-:W-:-:S04]  /*1780*/  PLOP3.LUT P0, PT, P1, P0, PT, 0xf8, 0x8f ;  /* 0x00000000008f781c */ /* 0x000fc80000f01f70 */
[----:B------:R-:W-:-:S09]  /*1790*/  P2R R22, PR, RZ, 0x1 ;  /* 0x00000001ff167803 */ /* 0x000fd20000000000 */
.L_x_9459:
[----:B------:R-:W-:Y:S05]  /*17a0*/  BSYNC.RECONVERGENT B7 ;  /* 0x0000000000077941 */ /* 0x000fea0003800200 */
.L_x_9458:
[----:B------:R-:W-:Y:S01]  /*17b0*/  ISETP.GE.AND P0, PT, R17, R16, PT ;  /* 0x000000101100720c */ /* 0x000fe20003f06270 */
[----:B------:R-:W-:Y:S01]  /*17c0*/  BSSY.RECONVERGENT B7, `(.L_x_9510) ;  /* 0x0000170000077945 */ /* 0x000fe20003800200 */
[----:B------:R-:W-:-:S04]  /*17d0*/  PLOP3.LUT P1, PT, PT, PT, PT, 0x8, 0x80 ;  /* 0x000000000080781c */ /* 0x000fc80003f2e170 */
[----:B------:R-:W-:-:S07]  /*17e0*/  P2R R18, PR, RZ, 0x2 ;  /* 0x00000002ff127803 */ /* 0x000fce0000000000 */
        /* <DEDUP_REMOVED lines=23> */
.L_x_9516:
[----:B------:R-:W2:Y:S02]  /*1960*/  LDG.E.U8 R4, desc[UR36][R4.64] ;  /* 0x0000002404047981 */ /* 0x000ea4000c1e1100 */
[----:B--2---:R-:W-:-:S04]  /*1970*/  ISETP.NE.AND P0, PT, R4, RZ, PT ;  /* 0x000000ff0400720c */ /* 0x004fc80003f05270 */
[----:B------:R-:W-:Y:S01]  /*1980*/  P2R R18, PR, RZ, 0x1 ;  /* 0x00000001ff127803 */ /* 0x000fe20000000000 */
[----:B------:R-:W-:Y:S08]  /*1990*/  BRA `(.L_x_9518) ;  /* 0x0000000800947947 */ /* 0x000ff00003800000 */
.L_x_9515:
        /* <DEDUP_REMOVED lines=11> */
.L_x_9520:
[----:B------:R-:W2:Y:S02]  /*1a50*/  LDG.E R4, desc[UR36][R4.64] ;  /* 0x0000002404047981 */ /* 0x000ea4000c1e1900 */
[----:B--2---:R-:W-:-:S04]  /*1a60*/  ISETP.NE.AND P0, PT, R4, RZ, PT ;  /* 0x000000ff0400720c */ /* 0x004fc80003f05270 */
[----:B------:R-:W-:Y:S01]  /*1a70*/  P2R R18, PR, RZ, 0x1 ;  /* 0x00000001ff127803 */ /* 0x000fe20000000000 */
[----:B------:R-:W-:Y:S08]  /*1a80*/  BRA `(.L_x_9518) ;  /* 0x0000000800587947 */ /* 0x000ff00003800000 */
.L_x_9519:
[----:B------:R-:W2:Y:S02]  /*1a90*/  LDG.E.U16 R4, desc[UR36][R4.64] ;  /* 0x0000002404047981 */ /* 0x000ea4000c1e1500 */
[----:B--2---:R-:W-:-:S04]  /*1aa0*/  ISETP.NE.AND P0, PT, R4, RZ, PT ;  /* 0x000000ff0400720c */ /* 0x004fc80003f05270 */
[----:B------:R-:W-:Y:S01]  /*1ab0*/  P2R R18, PR, RZ, 0x1 ;  /* 0x00000001ff127803 */ /* 0x000fe20000000000 */
[----:B------:R-:W-:Y:S08]  /*1ac0*/  BRA `(.L_x_9518) ;  /* 0x0000000800487947 */ /* 0x000ff00003800000 */
.L_x_9514:
        /* <DEDUP_REMOVED lines=10> */
.L_x_9522:
[----:B------:R-:W2:Y:S02]  /*1b70*/  LDG.E.U16 R0, desc[UR36][R4.64] ;  /* 0x0000002404007981 */ /* 0x000ea4000c1e1500 */
[----:B--2---:R-:W-:-:S05]  /*1b80*/  HADD2.F32 R0, -RZ, R0.H0_H0 ;  /* 0x20000000ff007230 */ /* 0x004fca0000004100 */
[----:B------:R-:W-:-:S04]  /*1b90*/  FSETP.NEU.FTZ.AND P0, PT, R0, RZ, PT ;  /* 0x000000ff0000720b */ /* 0x000fc80003f1d000 */
[----:B------:R-:W-:Y:S01]  /*1ba0*/  P2R R18, PR, RZ, 0x1 ;  /* 0x00000001ff127803 */ /* 0x000fe20000000000 */
[----:B------:R-:W-:Y:S08]  /*1bb0*/  BRA `(.L_x_9518) ;  /* 0x00000008000c7947 */ /* 0x000ff00003800000 */
.L_x_9521:
        /* <DEDUP_REMOVED lines=12> */
.L_x_9524:
        /* <DEDUP_REMOVED lines=10> */
.L_x_9523:
[----:B------:R-:W2:Y:S02]  /*1d20*/  LDG.E.64 R4, desc[UR36][R4.64] ;  /* 0x0000002404047981 */ /* 0x000ea4000c1e1b00 */
[----:B--2---:R-:W0:Y:S02]  /*1d30*/  DSETP.NEU.AND P0, PT, R4, RZ, PT ;  /* 0x000000ff0400722a */ /* 0x004e240003f0d000 */
[----:B0-----:R-:W-:Y:S01]  /*1d40*/  P2R R18, PR, RZ, 0x1 ;  /* 0x00000001ff127803 */ /* 0x001fe20000000000 */
[----:B------:R-:W-:Y:S06]  /*1d50*/  BRA `(.L_x_9518) ;  /* 0x0000000400a47947 */ /* 0x000fec0003800000 */
.L_x_9513:
        /* <DEDUP_REMOVED lines=12> */
.L_x_9527:
        /* <DEDUP_REMOVED lines=9> */
.L_x_9526:
        /* <DEDUP_REMOVED lines=10> */
.L_x_9529:
        /* <DEDUP_REMOVED lines=12> */
.L_x_9528:
[----:B------:R-:W2:Y:S02]  /*2010*/  LDG.E.U16 R0, desc[UR36][R4.64] ;  /* 0x0000002404007981 */ /* 0x000ea4000c1e1500 */
[----:B--2---:R-:W-:-:S05]  /*2020*/  IMAD.U32 R0, R0, 0x10000, RZ ;  /* 0x0001000000007824 */ /* 0x004fca00078e00ff */
[----:B------:R-:W-:-:S04]  /*2030*/  FSETP.NEU.FTZ.AND P0, PT, R0, RZ, PT ;  /* 0x000000ff0000720b */ /* 0x000fc80003f1d000 */
[----:B------:R-:W-:Y:S01]  /*2040*/  P2R R18, PR, RZ, 0x1 ;  /* 0x00000001ff127803 */ /* 0x000fe20000000000 */
[----:B------:R-:W-:Y:S08]  /*2050*/  BRA `(.L_x_9518) ;  /* 0x0000000000e47947 */ /* 0x000ff00003800000 */
.L_x_9525:
        /* <DEDUP_REMOVED lines=12> */
.L_x_9532:
[----:B------:R-:W2:Y:S02]  /*2120*/  LDG.E.U8 R4, desc[UR36][R4.64] ;  /* 0x0000002404047981 */ /* 0x000ea4000c1e1100 */
[----:B--2---:R-:W-:-:S04]  /*2130*/  ISETP.NE.AND P0, PT, R4, RZ, PT ;  /* 0x000000ff0400720c */ /* 0x004fc80003f05270 */
[----:B------:R-:W-:Y:S01]  /*2140*/  P2R R18, PR, RZ, 0x1 ;  /* 0x00000001ff127803 */ /* 0x000fe20000000000 */
[----:B------:R-:W-:Y:S08]  /*2150*/  BRA `(.L_x_9518) ;  /* 0x0000000000a47947 */ /* 0x000ff00003800000 */
.L_x_9531:
[----:B------:R-:W2:Y:S02]  /*2160*/  LDG.E.U8 R4, desc[UR36][R4.64] ;  /* 0x0000002404047981 */ /* 0x000ea4000c1e1100 */
[----:B--2---:R-:W-:-:S04]  /*2170*/  ISETP.NE.AND P0, PT, R4, RZ, PT ;  /* 0x000000ff0400720c */ /* 0x004fc80003f05270 */
[----:B------:R-:W-:Y:S01]  /*2180*/  P2R R18, PR, RZ, 0x1 ;  /* 0x00000001ff127803 */ /* 0x000fe20000000000 */
[----:B------:R-:W-:Y:S08]  /*2190*/  BRA `(.L_x_9518) ;  /* 0x0000000000947947 */ /* 0x000ff00003800000 */
.L_x_9530:
        /* <DEDUP_REMOVED lines=10> */
.L_x_9517:
        /* <DEDUP_REMOVED lines=16> */
.L_x_9535:
[----:B------:R-:W-:-:S04]  /*2340*/  PLOP3.LUT P0, PT, PT, PT, PT, 0x8, 0x80 ;  /* 0x000000000080781c */ /* 0x000fc80003f0e170 */
[----:B------:R-:W-:Y:S01]  /*2350*/  P2R R18, PR, RZ, 0x1 ;  /* 0x00000001ff127803 */ /* 0x000fe20000000000 */
[----:B------:R-:W-:Y:S08]  /*2360*/  BRA `(.L_x_9518) ;  /* 0x0000000000207947 */ /* 0x000ff00003800000 */
.L_x_9534:
[----:B------:R-:W2:Y:S02]  /*2370*/  LDG.E.64 R4, desc[UR36][R4.64] ;  /* 0x0000002404047981 */ /* 0x000ea4000c1e1b00 */
[----:B--2---:R-:W-:-:S04]  /*2380*/  ISETP.NE.U32.AND P0, PT, R4, RZ, PT ;  /* 0x000000ff0400720c */ /* 0x004fc80003f05070 */
[----:B------:R-:W-:-:S04]  /*2390*/  ISETP.NE.AND.EX P0, PT, R5, RZ, PT, P0 ;  /* 0x000000ff0500720c */ /* 0x000fc80003f05300 */
[----:B------:R-:W-:Y:S01]  /*23a0*/  P2R R18, PR, RZ, 0x1 ;  /* 0x00000001ff127803 */ /* 0x000fe20000000000 */
[----:B------:R-:W-:Y:S08]  /*23b0*/  BRA `(.L_x_9518) ;  /* 0x00000000000c7947 */ /* 0x000ff00003800000 */
.L_x_9533:
[----:B------:R-:W2:Y:S02]  /*23c0*/  LDG.E R4, desc[UR36][R4.64] ;  /* 0x0000002404047981 */ /* 0x000ea4000c1e1900 */
[----:B--2---:R-:W-:-:S04]  /*23d0*/  ISETP.NE.AND P0, PT, R4, RZ, PT ;  /* 0x000000ff0400720c */ /* 0x004fc80003f05270 */
[----:B------:R-:W-:-:S09]  /*23e0*/  P2R R18, PR, RZ, 0x1 ;  /* 0x00000001ff127803 */ /* 0x000fd20000000000 */
.L_x_9518:
[----:B------:R-:W-:Y:S05]  /*23f0*/  BSYNC.RECONVERGENT B6 ;  /* 0x0000000000067941 */ /* 0x000fea0003800200 */
.L_x_9512:
        /* <DEDUP_REMOVED lines=20> */
.L_x_9540:
[----:B------:R-:W2:Y:S02]  /*2540*/  LDG.E.U8 R4, desc[UR36][R4.64] ;  /* 0x0000002404047981 */ /* 0x000ea4000c1e1100 */
[----:B--2---:R-:W-:Y:S01]  /*2550*/  ISETP.NE.AND P0, PT, R4, RZ, PT ;  /* 0x000000ff0400720c */ /* 0x004fe20003f05270 */
[----:B------:R-:W-:-:S12]  /*2560*/  BRA `(.L_x_9542) ;  /* 0x0000000800407947 */ /* 0x000fd80003800000 */
.L_x_9539:
        /* <DEDUP_REMOVED lines=10> */
.L_x_9544:
[----:B------:R-:W2:Y:S02]  /*2610*/  LDG.E R4, desc[UR36][R4.64] ;  /* 0x0000002404047981 */ /* 0x000ea4000c1e1900 */
[----:B--2---:R-:W-:Y:S01]  /*2620*/  ISETP.NE.AND P0, PT, R4, RZ, PT ;  /* 0x000000ff0400720c */ /* 0x004fe20003f05270 */
[----:B------:R-:W-:-:S12]  /*2630*/  BRA `(.L_x_9542) ;  /* 0x00000008000c7947 */ /* 0x000fd80003800000 */
.L_x_9543:
[----:B------:R-:W2:Y:S02]  /*2640*/  LDG.E.U16 R4, desc[UR36][R4.64] ;  /* 0x0000002404047981 */ /* 0x000ea4000c1e1500 */
[----:B--2---:R-:W-:Y:S01]  /*2650*/  ISETP.NE.AND P0, PT, R4, RZ, PT ;  /* 0x000000ff0400720c */ /* 0x004fe20003f05270 */
[----:B------:R-:W-:-:S12]  /*2660*/  BRA `(.L_x_9542) ;  /* 0x0000000800007947 */ /* 0x000fd80003800000 */
.L_x_9538:
        /* <DEDUP_REMOVED lines=9> */
.L_x_9546:
[----:B------:R-:W2:Y:S02]  /*2700*/  LDG.E.U16 R0, desc[UR36][R4.64] ;  /* 0x0000002404007981 */ /* 0x000ea4000c1e1500 */
[----:B--2---:R-:W-:-:S05]  /*2710*/  HADD2.F32 R0, -RZ, R0.H0_H0 ;  /* 0x20000000ff007230 */ /* 0x004fca0000004100 */
[----:B------:R-:W-:Y:S01]  /*2720*/  FSETP.NEU.FTZ.AND P0, PT, R0, RZ, PT ;  /* 0x000000ff0000720b */ /* 0x000fe20003f1d000 */
[----:B------:R-:W-:-:S12]  /*2730*/  BRA `(.L_x_9542) ;  /* 0x0000000400cc7947 */ /* 0x000fd80003800000 */
.L_x_9545:
        /* <DEDUP_REMOVED lines=11> */
.L_x_9548:
        /* <DEDUP_REMOVED lines=8> */
.L_x_9547:
[----:B------:R-:W2:Y:S02]  /*2870*/  LDG.E.64 R4, desc[UR36][R4.64] ;  /* 0x0000002404047981 */ /* 0x000ea4000c1e1b00 */
[----:B--2---:R1:W2:Y:S02]  /*2880*/  DSETP.NEU.AND P0, PT, R4, RZ, PT ;  /* 0x000000ff0400722a */ /* 0x0042a40003f0d000 */
[----:B--2---:R-:W-:Y:S05]  /*2890*/  BRA `(.L_x_9542) ;  /* 0x0000000400747947 */ /* 0x004fea0003800000 */
.L_x_9537:
        /* <DEDUP_REMOVED lines=11> */
.L_x_9551:
        /* <DEDUP_REMOVED lines=8> */
.L_x_9550:
        /* <DEDUP_REMOVED lines=9> */
.L_x_9553:
        /* <DEDUP_REMOVED lines=11> */
.L_x_9552:
[----:B------:R-:W2:Y:S02]  /*2b10*/  LDG.E.U16 R0, desc[UR36][R4.64] ;  /* 0x0000002404007981 */ /* 0x000ea4000c1e1500 */
[----:B--2---:R-:W-:-:S05]  /*2b20*/  IMAD.U32 R0, R0, 0x10000, RZ ;  /* 0x0001000000007824 */ /* 0x004fca00078e00ff */
[----:B------:R-:W-:Y:S01]  /*2b30*/  FSETP.NEU.FTZ.AND P0, PT, R0, RZ, PT ;  /* 0x000000ff0000720b */ /* 0x000fe20003f1d000 */
[----:B------:R-:W-:-:S12]  /*2b40*/  BRA `(.L_x_9542) ;  /* 0x0000000000c87947 */ /* 0x000fd80003800000 */
.L_x_9549:
        /* <DEDUP_REMOVED lines=11> */
.L_x_9556:
[----:B------:R-:W2:Y:S02]  /*2c00*/  LDG.E.U8 R4, desc[UR36][R4.64] ;  /* 0x0000002404047981 */ /* 0x000ea4000c1e1100 */
[----:B--2---:R-:W-:Y:S01]  /*2c10*/  ISETP.NE.AND P0, PT, R4, RZ, PT ;  /* 0x000000ff0400720c */ /* 0x004fe20003f05270 */
[----:B------:R-:W-:-:S12]  /*2c20*/  BRA `(.L_x_9542) ;  /* 0x0000000000907947 */ /* 0x000fd80003800000 */
.L_x_9555:
[----:B------:R-:W2:Y:S02]  /*2c30*/  LDG.E.U8 R4, desc[UR36][R4.64] ;  /* 0x0000002404047981 */ /* 0x000ea4000c1e1100 */
[----:B--2---:R-:W-:Y:S01]  /*2c40*/  ISETP.NE.AND P0, PT, R4, RZ, PT ;  /* 0x000000ff0400720c */ /* 0x004fe20003f05270 */
[----:B------:R-:W-:-:S12]  /*2c50*/  BRA `(.L_x_9542) ;  /* 0x0000000000847947 */ /* 0x000fd80003800000 */
.L_x_9554:
        /* <DEDUP_REMOVED lines=9> */
.L_x_9541:
        /* <DEDUP_REMOVED lines=16> */
.L_x_9559:
[----:B------:R-:W-:Y:S01]  /*2df0*/  PLOP3.LUT P0, PT, PT, PT, PT, 0x8, 0x80 ;  /* 0x000000000080781c */ /* 0x000fe20003f0e170 */
[----:B------:R-:W-:-:S12]  /*2e00*/  BRA `(.L_x_9542) ;  /* 0x0000000000187947 */ /* 0x000fd80003800000 */
.L_x_9558:
[----:B------:R-:W2:Y:S02]  /*2e10*/  LDG.E.64 R4, desc[UR36][R4.64] ;  /* 0x0000002404047981 */ /* 0x000ea4000c1e1b00 */
[----:B--2---:R-:W-:-:S04]  /*2e20*/  ISETP.NE.U32.AND P0, PT, R4, RZ, PT ;  /* 0x000000ff0400720c */ /* 0x004fc80003f05070 */
[----:B------:R-:W-:Y:S01]  /*2e30*/  ISETP.NE.AND.EX P0, PT, R5, RZ, PT, P0 ;  /* 0x000000ff0500720c */ /* 0x000fe20003f05300 */
[----:B------:R-:W-:-:S12]  /*2e40*/  BRA `(.L_x_9542) ;  /* 0x0000000000087947 */ /* 0x000fd80003800000 */
.L_x_9557:
[----:B------:R-:W2:Y:S02]  /*2e50*/  LDG.E R4, desc[UR36][R4.64] ;  /* 0x0000002404047981 */ /* 0x000ea4000c1e1900 */
[----:B--2---:R-:W-:-:S13]  /*2e60*/  ISETP.NE.AND P0, PT, R4, RZ, PT ;  /* 0x000000ff0400720c */ /* 0x004fda0003f05270 */
.L_x_9542:
[----:B------:R-:W-:Y:S05]  /*2e70*/  BSYNC.RECONVERGENT B6 ;  /* 0x0000000000067941 */ /* 0x000fea0003800200 */
.L_x_9536:
[----:B------:R-:W-:Y:S01]  /*2e80*/  ISETP.NE.AND P1, PT, R18, RZ, PT ;  /* 0x000000ff1200720c */ /* 0x000fe20003f25270 */
[----:B------:R-:W-:-:S03]  /*2e90*/  VIADD R17, R17, 0x80 ;  /* 0x0000008011117836 */ /* 0x000fc60000000000 */
[----:B------:R-:W-:-:S04]  /*2ea0*/  PLOP3.LUT P0, PT, P1, P0, PT, 0xf8, 0x8f ;  /* 0x00000000008f781c */ /* 0x000fc80000f01f70 */
[----:B------:R-:W-:-:S09]  /*2eb0*/  P2R R18, PR, RZ, 0x1 ;  /* 0x00000001ff127803 */ /* 0x000fd20000000000 */
.L_x_9511:
[----:B------:R-:W-:Y:S05]  /*2ec0*/  BSYNC.RECONVERGENT B7 ;  /* 0x0000000000077941 */ /* 0x000fea0003800200 */
.L_x_9510:
        /* <DEDUP_REMOVED lines=27> */
.L_x_9566:
[----:B------:R-:W2:Y:S02]  /*3080*/  LDG.E.U8 R4, desc[UR36][R4.64] ;  /* 0x0000002404047981 */ /* 0x000ea4000c1e1100 */
[----:B--2---:R-:W-:-:S04]  /*3090*/  ISETP.NE.AND P0, PT, R4, RZ, PT ;  /* 0x000000ff0400720c */ /* 0x004fc80003f05270 */
[----:B------:R-:W-:Y:S01]  /*30a0*/  P2R R24, PR, RZ, 0x1 ;  /* 0x00000001ff187803 */ /* 0x000fe20000000000 */
[----:B------:R-:W-:Y:S08]  /*30b0*/  BRA `(.L_x_9568) ;  /* 0x0000000800947947 */ /* 0x000ff00003800000 */
.L_x_9565:
        /* <DEDUP_REMOVED lines=11> */
.L_x_9570:
[----:B------:R-:W2:Y:S02]  /*3170*/  LDG.E R4, desc[UR36][R4.64] ;  /* 0x0000002404047981 */ /* 0x000ea4000c1e1900 */
[----:B--2---:R-:W-:-:S04]  /*3180*/  ISETP.NE.AND P0, PT, R4, RZ, PT ;  /* 0x000000ff0400720c */ /* 0x004fc80003f05270 */
[----:B------:R-:W-:Y:S01]  /*3190*/  P2R R24, PR, RZ, 0x1 ;  /* 0x00000001ff187803 */ /* 0x000fe20000000000 */
[----:B------:R-:W-:Y:S08]  /*31a0*/  BRA `(.L_x_9568) ;  /* 0x0000000800587947 */ /* 0x000ff00003800000 */
.L_x_9569:
[----:B------:R-:W2:Y:S02]  /*31b0*/  LDG.E.U16 R4, desc[UR36][R4.64] ;  /* 0x0000002404047981 */ /* 0x000ea4000c1e1500 */
[----:B--2---:R-:W-:-:S04]  /*31c0*/  ISETP.NE.AND P0, PT, R4, RZ, PT ;  /* 0x000000ff0400720c */ /* 0x004fc80003f05270 */
[----:B------:R-:W-:Y:S01]  /*31d0*/  P2R R24, PR, RZ, 0x1 ;  /* 0x00000001ff187803 */ /* 0x000fe20000000000 */
[----:B------:R-:W-:Y:S08]  /*31e0*/  BRA `(.L_x_9568) ;  /* 0x0000000800487947 */ /* 0x000ff00003800000 */
.L_x_9564:
        /* <DEDUP_REMOVED lines=10> */
.L_x_9572:
[----:B------:R-:W2:Y:S02]  /*3290*/  LDG.E.U16 R0, desc[UR36][R4.64] ;  /* 0x0000002404007981 */ /* 0x000ea4000c1e1500 */
[----:B--2---:R-:W-:-:S05]  /*32a0*/  HADD2.F32 R0, -RZ, R0.H0_H0 ;  /* 0x20000000ff007230 */ /* 0x004fca0000004100 */
[----:B------:R-:W-:-:S04]  /*32b0*/  FSETP.NEU.FTZ.AND P0, PT, R0, RZ, PT ;  /* 0x000000ff0000720b */ /* 0x000fc80003f1d000 */
[----:B------:R-:W-:Y:S01]  /*32c0*/  P2R R24, PR, RZ, 0x1 ;  /* 0x00000001ff187803 */ /* 0x000fe20000000000 */
[----:B------:R-:W-:Y:S08]  /*32d0*/  BRA `(.L_x_9568) ;  /* 0x00000008000c7947 */ /* 0x000ff00003800000 */
.L_x_9571:
        /* <DEDUP_REMOVED lines=12> */
.L_x_9574:
        /* <DEDUP_REMOVED lines=10> */
.L_x_9573:
[----:B------:R-:W2:Y:S02]  /*3440*/  LDG.E.64 R4, desc[UR36][R4.64] ;  /* 0x0000002404047981 */ /* 0x000ea4000c1e1b00 */
[----:B--2---:R-:W0:Y:S02]  /*3450*/  DSETP.NEU.AND P0, PT, R4, RZ, PT ;  /* 0x000000ff0400722a */ /* 0x004e240003f0d000 */
[----:B0-----:R-:W-:Y:S01]  /*3460*/  P2R R24, PR, RZ, 0x1 ;  /* 0x00000001ff187803 */ /* 0x001fe20000000000 */
[----:B------:R-:W-:Y:S06]  /*3470*/  BRA `(.L_x_9568) ;  /* 0x0000000400a47947 */ /* 0x000fec0003800000 */
.L_x_9563:
        /* <DEDUP_REMOVED lines=12> */
.L_x_9577:
        /* <DEDUP_REMOVED lines=9> */
.L_x_9576:
        /* <DEDUP_REMOVED lines=10> */
.L_x_9579:
        /* <DEDUP_REMOVED lines=12> */
.L_x_9578:
[----:B------:R-:W2:Y:S02]  /*3730*/  LDG.E.U16 R0, desc[UR36][R4.64] ;  /* 0x0000002404007981 */ /* 0x000ea4000c1e1500 */
[----:B--2---:R-:W-:-:S05]  /*3740*/  IMAD.U32 R0, R0, 0x10000, RZ ;  /* 0x0001000000007824 */ /* 0x004fca00078e00ff */
[----:B------:R-:W-:-:S04]  /*3750*/  FSETP.NEU.FTZ.AND P0, PT, R0, RZ, PT ;  /* 0x000000ff0000720b */ /* 0x000fc80003f1d000 */
[----:B------:R-:W-:Y:S01]  /*3760*/  P2R R24, PR, RZ, 0x1 ;  /* 0x00000001ff187803 */ /* 0x000fe20000000000 */
[----:B------:R-:W-:Y:S08]  /*3770*/  BRA `(.L_x_9568) ;  /* 0x0000000000e47947 */ /* 0x000ff00003800000 */
.L_x_9575:
        /* <DEDUP_REMOVED lines=12> */
.L_x_9582:
[----:B------:R-:W2:Y:S02]  /*3840*/  LDG.E.U8 R4, desc[UR36][R4.64] ;  /* 0x0000002404047981 */ /* 0x000ea4000c1e1100 */
[----:B--2---:R-:W-:-:S04]  /*3850*/  ISETP.NE.AND P0, PT, R4, RZ, PT ;  /* 0x000000ff0400720c */ /* 0x004fc80003f05270 */
[----:B------:R-:W-:Y:S01]  /*3860*/  P2R R24, PR, RZ, 0x1 ;  /* 0x00000001ff187803 */ /* 0x000fe20000000000 */
[----:B------:R-:W-:Y:S08]  /*3870*/  BRA `(.L_x_9568) ;  /* 0x0000000000a47947 */ /* 0x000ff00003800000 */
.L_x_9581:
[----:B------:R-:W2:Y:S02]  /*3880*/  LDG.E.U8 R4, desc[UR36][R4.64] ;  /* 0x0000002404047981 */ /* 0x000ea4000c1e1100 */
[----:B--2---:R-:W-:-:S04]  /*3890*/  ISETP.NE.AND P0, PT, R4, RZ, PT ;  /* 0x000000ff0400720c */ /* 0x004fc80003f05270 */
[----:B------:R-:W-:Y:S01]  /*38a0*/  P2R R24, PR, RZ, 0x1 ;  /* 0x00000001ff187803 */ /* 0x000fe20000000000 */
[----:B------:R-:W-:Y:S08]  /*38b0*/  BRA `(.L_x_9568) ;  /* 0x0000000000947947 */ /* 0x000ff00003800000 */
.L_x_9580:
        /* <DEDUP_REMOVED lines=10> */
.L_x_9567:
        /* <DEDUP_REMOVED lines=16> */
.L_x_9585:
[----:B------:R-:W-:-:S04]  /*3a60*/  PLOP3.LUT P0, PT, PT, PT, PT, 0x8, 0x80 ;  /* 0x000000000080781c */ /* 0x000fc80003f0e170 */
[----:B------:R-:W-:Y:S01]  /*3a70*/  P2R R24, PR, RZ, 0x1 ;  /* 0x00000001ff187803 */ /* 0x000fe20000000000 */
[----:B------:R-:W-:Y:S08]  /*3a80*/  BRA `(.L_x_9568) ;  /* 0x0000000000207947 */ /* 0x000ff00003800000 */
.L_x_9584:
[----:B------:R-:W2:Y:S02]  /*3a90*/  LDG.E.64 R4, desc[UR36][R4.64] ;  /* 0x0000002404047981 */ /* 0x000ea4000c1e1b00 */
[----:B--2---:R-:W-:-:S04]  /*3aa0*/  ISETP.NE.U32.AND P0, PT, R4, RZ, PT ;  /* 0x000000ff0400720c */ /* 0x004fc80003f05070 */
[----:B------:R-:W-:-:S04]  /*3ab0*/  ISETP.NE.AND.EX P0, PT, R5, RZ, PT, P0 ;  /* 0x000000ff0500720c */ /* 0x000fc80003f05300 */
[----:B------:R-:W-:Y:S01]  /*3ac0*/  P2R R24, PR, RZ, 0x1 ;  /* 0x00000001ff187803 */ /* 0x000fe20000000000 */
[----:B------:R-:W-:Y:S08]  /*3ad0*/  BRA `(.L_x_9568) ;  /* 0x00000000000c7947 */ /* 0x000ff00003800000 */
.L_x_9583:
[----:B------:R-:W2:Y:S02]  /*3ae0*/  LDG.E R4, desc[UR36][R4.64] ;  /* 0x0000002404047981 */ /* 0x000ea4000c1e1900 */
[----:B--2---:R-:W-:-:S04]  /*3af0*/  ISETP.NE.AND P0, PT, R4, RZ, PT ;  /* 0x000000ff0400720c */ /* 0x004fc80003f05270 */
[----:B------:R-:W-:-:S09]  /*3b00*/  P2R R24, PR, RZ, 0x1 ;  /* 0x00000001ff187803 */ /* 0x000fd20000000000 */
.L_x_9568:
[----:B------:R-:W-:Y:S05]  /*3b10*/  BSYNC.RECONVERGENT B6 ;  /* 0x0000000000067941 */ /* 0x000fea0003800200 */
.L_x_9562:
[----:B------:R-:W0:Y:S01]  /*3b20*/  LDCU.U8 UR6, c[0x0][0x3a5] ;  /* 0x000074a0ff0677ac */ /* 0x000e220008000000 */
[----:B------:R-:W1:Y:S01]  /*3b30*/  LDC.64 R4, c[0x0][0x398] ;  /* 0x0000e600ff047b82 */ /* 0x000e620000000a00 */
[----:B------:R-:W-:Y:S01]  /*3b40*/  BSSY.RECONVERGENT B6, `(.L_x_9586) ;  /* 0x00000a6000067945 */ /* 0x000fe20003800200 */
[----:B------:R-:W2:Y:S01]  /*3b50*/  LDCU UR5, c[0x0][0x3ac] ;  /* 0x00007580ff0577ac */ /* 0x000ea20008000800 */
[----:B0-----:R-:W-:-:S04]  /*3b60*/  UPRMT UR4, UR6, 0x9910, URZ ;  /* 0x0000991006047896 */ /* 0x001fc800080000ff */
[----:B------:R-:W-:Y:S01]  /*3b70*/  UISETP.GT.AND UP0, UPT, UR4, 0x9, UPT ;  /* 0x000000090400788c */ /* 0x000fe2000bf04270 */
[----:B--2---:R-:W-:-:S05]  /*3b80*/  IMAD R23, R23, UR5, RZ ;  /* 0x0000000517177c24 */ /* 0x004fca000f8e02ff */
[----:B-1----:R-:W-:-:S05]  /*3b90*/  IADD3 R4, P0, PT, R23, R4, RZ ;  /* 0x0000000417047210 */ /* 0x002fca0007f1e0ff */
        /* <DEDUP_REMOVED lines=13> */
.L_x_9590:
[----:B------:R-:W2:Y:S02]  /*3c70*/  LDG.E.U8 R4, desc[UR36][R4.64] ;  /* 0x0000002404047981 */ /* 0x000ea4000c1e1100 */
[----:B--2---:R-:W-:Y:S01]  /*3c80*/  ISETP.NE.AND P0, PT, R4, RZ, PT ;  /* 0x000000ff0400720c */ /* 0x004fe20003f05270 */
[----:B------:R-:W-:-:S12]  /*3c90*/  BRA `(.L_x_9592) ;  /* 0x0000000800407947 */ /* 0x000fd80003800000 */
.L_x_9589:
        /* <DEDUP_REMOVED lines=10> */
.L_x_9594:
[----:B------:R-:W2:Y:S02]  /*3d40*/  LDG.E R4, desc[UR36][R4.64] ;  /* 0x0000002404047981 */ /* 0x000ea4000c1e1900 */
[----:B--2---:R-:W-:Y:S01]  /*3d50*/  ISETP.NE.AND P0, PT, R4, RZ, PT ;  /* 0x000000ff0400720c */ /* 0x004fe20003f05270 */
[----:B------:R-:W-:-:S12]  /*3d60*/  BRA `(.L_x_9592) ;  /* 0x00000008000c7947 */ /* 0x000fd80003800000 */
.L_x_9593:
[----:B------:R-:W2:Y:S02]  /*3d70*/  LDG.E.U16 R4, desc[UR36][R4.64] ;  /* 0x0000002404047981 */ /* 0x000ea4000c1e1500 */
[----:B--2---:R-:W-:Y:S01]  /*3d80*/  ISETP.NE.AND P0, PT, R4, RZ, PT ;  /* 0x000000ff0400720c */ /* 0x004fe20003f05270 */
[----:B------:R-:W-:-:S12]  /*3d90*/  BRA `(.L_x_9592) ;  /* 0x0000000800007947 */ /* 0x000fd80003800000 */
.L_x_9588:
        /* <DEDUP_REMOVED lines=9> */
.L_x_9596:
[----:B------:R-:W2:Y:S02]  /*3e30*/  LDG.E.U16 R0, desc[UR36][R4.64] ;  /* 0x0000002404007981 */ /* 0x000ea4000c1e1500 */
[----:B--2---:R-:W-:-:S05]  /*3e40*/  HADD2.F32 R0, -RZ, R0.H0_H0 ;  /* 0x20000000ff007230 */ /* 0x004fca0000004100 */
[----:B------:R-:W-:Y:S01]  /*3e50*/  FSETP.NEU.FTZ.AND P0, PT, R0, RZ, PT ;  /* 0x000000ff0000720b */ /* 0x000fe20003f1d000 */
[----:B------:R-:W-:-:S12]  /*3e60*/  BRA `(.L_x_9592) ;  /* 0x0000000400cc7947 */ /* 0x000fd80003800000 */
.L_x_9595:
        /* <DEDUP_REMOVED lines=11> */
.L_x_9598:
        /* <DEDUP_REMOVED lines=8> */
.L_x_9597:
[----:B------:R-:W2:Y:S02]  /*3fa0*/  LDG.E.64 R4, desc[UR36][R4.64] ;  /* 0x0000002404047981 */ /* 0x000ea4000c1e1b00 */
[----:B--2---:R1:W2:Y:S02]  /*3fb0*/  DSETP.NEU.AND P0, PT, R4, RZ, PT ;  /* 0x000000ff0400722a */ /* 0x0042a40003f0d000 */
[----:B--2---:R-:W-:Y:S05]  /*3fc0*/  BRA `(.L_x_9592) ;  /* 0x0000000400747947 */ /* 0x004fea0003800000 */
.L_x_9587:
        /* <DEDUP_REMOVED lines=11> */
.L_x_9601:
        /* <DEDUP_REMOVED lines=8> */
.L_x_9600:
        /* <DEDUP_REMOVED lines=9> */
.L_x_9603:
        /* <DEDUP_REMOVED lines=11> */
.L_x_9602:
[----:B------:R-:W2:Y:S02]  /*4240*/  LDG.E.U16 R0, desc[UR36][R4.64] ;  /* 0x0000002404007981 */ /* 0x000ea4000c1e1500 */
[----:B--2---:R-:W-:-:S05]  /*4250*/  IMAD.U32 R0, R0, 0x10000, RZ ;  /* 0x0001000000007824 */ /* 0x004fca00078e00ff */
[----:B------:R-:W-:Y:S01]  /*4260*/  FSETP.NEU.FTZ.AND P0, PT, R0, RZ, PT ;  /* 0x000000ff0000720b */ /* 0x000fe20003f1d000 */
[----:B------:R-:W-:-:S12]  /*4270*/  BRA `(.L_x_9592) ;  /* 0x0000000000c87947 */ /* 0x000fd80003800000 */
.L_x_9599:
        /* <DEDUP_REMOVED lines=11> */
.L_x_9606:
[----:B------:R-:W2:Y:S02]  /*4330*/  LDG.E.U8 R4, desc[UR36][R4.64] ;  /* 0x0000002404047981 */ /* 0x000ea4000c1e1100 */
[----:B--2---:R-:W-:Y:S01]  /*4340*/  ISETP.NE.AND P0, PT, R4, RZ, PT ;  /* 0x000000ff0400720c */ /* 0x004fe20003f05270 */
[----:B------:R-:W-:-:S12]  /*4350*/  BRA `(.L_x_9592) ;  /* 0x0000000000907947 */ /* 0x000fd80003800000 */
.L_x_9605:
[----:B------:R-:W2:Y:S02]  /*4360*/  LDG.E.U8 R4, desc[UR36][R4.64] ;  /* 0x0000002404047981 */ /* 0x000ea4000c1e1100 */
[----:B--2---:R-:W-:Y:S01]  /*4370*/  ISETP.NE.AND P0, PT, R4, RZ, PT ;  /* 0x000000ff0400720c */ /* 0x004fe20003f05270 */
[----:B------:R-:W-:-:S12]  /*4380*/  BRA `(.L_x_9592) ;  /* 0x0000000000847947 */ /* 0x000fd80003800000 */
.L_x_9604:
        /* <DEDUP_REMOVED lines=9> */
.L_x_9591:
        /* <DEDUP_REMOVED lines=16> */
.L_x_9609:
[----:B------:R-:W-:Y:S01]  /*4520*/  PLOP3.LUT P0, PT, PT, PT, PT, 0x8, 0x80 ;  /* 0x000000000080781c */ /* 0x000fe20003f0e170 */
[----:B------:R-:W-:-:S12]  /*4530*/  BRA `(.L_x_9592) ;  /* 0x0000000000187947 */ /* 0x000fd80003800000 */
.L_x_9608:
[----:B------:R-:W2:Y:S02]  /*4540*/  LDG.E.64 R4, desc[UR36][R4.64] ;  /* 0x0000002404047981 */ /* 0x000ea4000c1e1b00 */
[----:B--2---:R-:W-:-:S04]  /*4550*/  ISETP.NE.U32.AND P0, PT, R4, RZ, PT ;  /* 0x000000ff0400720c */ /* 0x004fc80003f05070 */
[----:B------:R-:W-:Y:S01]  /*4560*/  ISETP.NE.AND.EX P0, PT, R5, RZ, PT, P0 ;  /* 0x000000ff0500720c */ /* 0x000fe20003f05300 */
[----:B------:R-:W-:-:S12]  /*4570*/  BRA `(.L_x_9592) ;  /* 0x0000000000087947 */ /* 0x000fd80003800000 */
.L_x_9607:
[----:B------:R-:W2:Y:S02]  /*4580*/  LDG.E R4, desc[UR36][R4.64] ;  /* 0x0000002404047981 */ /* 0x000ea4000c1e1900 */
[----:B--2---:R-:W-:-:S13]  /*4590*/  ISETP.NE.AND P0, PT, R4, RZ, PT ;  /* 0x000000ff0400720c */ /* 0x004fda0003f05270 */
.L_x_9592:
[----:B------:R-:W-:Y:S05]  /*45a0*/  BSYNC.RECONVERGENT B6 ;  /* 0x0000000000067941 */ /* 0x000fea0003800200 */
.L_x_9586:
[----:B------:R-:W-:Y:S01]  /*45b0*/  ISETP.NE.AND P1, PT, R24, RZ, PT ;  /* 0x000000ff1800720c */ /* 0x000fe20003f25270 */
[----:B------:R-:W-:-:S03]  /*45c0*/  VIADD R17, R17, 0x80 ;  /* 0x0000008011117836 */ /* 0x000fc60000000000 */
[----:B------:R-:W-:-:S04]  /*45d0*/  PLOP3.LUT P0, PT, P1, P0, PT, 0xf8, 0x8f ;  /* 0x00000000008f781c */ /* 0x000fc80000f01f70 */
[----:B------:R-:W-:-:S09]  /*45e0*/  P2R R23, PR, RZ, 0x1 ;  /* 0x00000001ff177803 */ /* 0x000fd20000000000 */
.L_x_9561:
[----:B------:R-:W-:Y:S05]  /*45f0*/  BSYNC.RECONVERGENT B7 ;  /* 0x0000000000077941 */ /* 0x000fea0003800200 */
.L_x_9560:
[----:B------:R-:W-:Y:S01]  /*4600*/  ISETP.GE.AND P1, PT, R17, R16, PT ;  /* 0x000000101100720c */ /* 0x000fe20003f26270 */
[----:B------:R-:W-:Y:S01]  /*4610*/  BSSY.RECONVERGENT B7, `(.L_x_9610) ;  /* 0x000016e000077945 */ /* 0x000fe20003800200 */
[----:B------:R-:W-:-:S11]  /*4620*/  PLOP3.LUT P0, PT, PT, PT, PT, 0x8, 0x80 ;  /* 0x000000000080781c */ /* 0x000fd60003f0e170 */
        /* <DEDUP_REMOVED lines=23> */
.L_x_9616:
[----:B------:R-:W2:Y:S02]  /*47a0*/  LDG.E.U8 R4, desc[UR36][R4.64] ;  /* 0x0000002404047981 */ /* 0x000ea4000c1e1100 */
[----:B--2---:R-:W-:-:S04]  /*47b0*/  ISETP.NE.AND P0, PT, R4, RZ, PT ;  /* 0x000000ff0400720c */ /* 0x004fc80003f05270 */
[----:B------:R-:W-:Y:S01]  /*47c0*/  P2R R24, PR, RZ, 0x1 ;  /* 0x00000001ff187803 */ /* 0x000fe20000000000 */
[----:B------:R-:W-:Y:S08]  /*47d0*/  BRA `(.L_x_9618) ;  /* 0x0000000800947947 */ /* 0x000ff00003800000 */
.L_x_9615:
        /* <DEDUP_REMOVED lines=11> */
.L_x_9620:
[----:B------:R-:W2:Y:S02]  /*4890*/  LDG.E R4, desc[UR36][R4.64] ;  /* 0x0000002404047981 */ /* 0x000ea4000c1e1900 */
[----:B--2---:R-:W-:-:S04]  /*48a0*/  ISETP.NE.AND P0, PT, R4, RZ, PT ;  /* 0x000000ff0400720c */ /* 0x004fc80003f05270 */
[----:B------:R-:W-:Y:S01]  /*48b0*/  P2R R24, PR, RZ, 0x1 ;  /* 0x00000001ff187803 */ /* 0x000fe20000000000 */
[----:B------:R-:W-:Y:S08]  /*48c0*/  BRA `(.L_x_9618) ;  /* 0x0000000800587947 */ /* 0x000ff00003800000 */
.L_x_9619:
[----:B------:R-:W2:Y:S02]  /*48d0*/  LDG.E.U16 R4, desc[UR36][R4.64] ;  /* 0x0000002404047981 */ /* 0x000ea4000c1e1500 */
[----:B--2---:R-:W-:-:S04]  /*48e0*/  ISETP.NE.AND P0, PT, R4, RZ, PT ;  /* 0x000000ff0400720c */ /* 0x004fc80003f05270 */
[----:B------:R-:W-:Y:S01]  /*48f0*/  P2R R24, PR, RZ, 0x1 ;  /* 0x00000001ff187803 */ /* 0x000fe20000000000 */
[----:B------:R-:W-:Y:S08]  /*4900*/  BRA `(.L_x_9618) ;  /* 0x0000000800487947 */ /* 0x000ff00003800000 */
.L_x_9614:
        /* <DEDUP_REMOVED lines=10> */
.L_x_9622:
[----:B------:R-:W2:Y:S02]  /*49b0*/  LDG.E.U16 R0, desc[UR36][R4.64] ;  /* 0x0000002404007981 */ /* 0x000ea4000c1e1500 */
[----:B--2---:R-:W-:-:S05]  /*49c0*/  HADD2.F32 R0, -RZ, R0.H0_H0 ;  /* 0x20000000ff007230 */ /* 0x004fca0000004100 */
[----:B------:R-:W-:-:S04]  /*49d0*/  FSETP.NEU.FTZ.AND P0, PT, R0, RZ, PT ;  /* 0x000000ff0000720b */ /* 0x000fc80003f1d000 */
[----:B------:R-:W-:Y:S01]  /*49e0*/  P2R R24, PR, RZ, 0x1 ;  /* 0x00000001ff187803 */ /* 0x000fe20000000000 */
[----:B------:R-:W-:Y:S08]  /*49f0*/  BRA `(.L_x_9618) ;  /* 0x00000008000c7947 */ /* 0x000ff00003800000 */
.L_x_9621:
        /* <DEDUP_REMOVED lines=12> */
.L_x_9624:
        /* <DEDUP_REMOVED lines=10> */
.L_x_9623:
[----:B------:R-:W2:Y:S02]  /*4b60*/  LDG.E.64 R4, desc[UR36][R4.64] ;  /* 0x0000002404047981 */ /* 0x000ea4000c1e1b00 */
[----:B--2---:R-:W0:Y:S02]  /*4b70*/  DSETP.NEU.AND P0, PT, R4, RZ, PT ;  /* 0x000000ff0400722a */ /* 0x004e240003f0d000 */
[----:B0-----:R-:W-:Y:S01]  /*4b80*/  P2R R24, PR, RZ, 0x1 ;  /* 0x00000001ff187803 */ /* 0x001fe20000000000 */
[----:B------:R-:W-:Y:S06]  /*4b90*/  BRA `(.L_x_9618) ;  /* 0x0000000400a47947 */ /* 0x000fec0003800000 */
.L_x_9613:
        /* <DEDUP_REMOVED lines=12> */
.L_x_9627:
        /* <DEDUP_REMOVED lines=9> */
.L_x_9626:
        /* <DEDUP_REMOVED lines=10> */
.L_x_9629:
        /* <DEDUP_REMOVED lines=12> */
.L_x_9628:
[----:B------:R-:W2:Y:S02]  /*4e50*/  LDG.E.U16 R0, desc[UR36][R4.64] ;  /* 0x0000002404007981 */ /* 0x000ea4000c1e1500 */
[----:B--2---:R-:W-:-:S05]  /*4e60*/  IMAD.U32 R0, R0, 0x10000, RZ ;  /* 0x0001000000007824 */ /* 0x004fca00078e00ff */
[----:B------:R-:W-:-:S04]  /*4e70*/  FSETP.NEU.FTZ.AND P0, PT, R0, RZ, PT ;  /* 0x000000ff0000720b */ /* 0x000fc80003f1d000 */
[----:B------:R-:W-:Y:S01]  /*4e80*/  P2R R24, PR, RZ, 0x1 ;  /* 0x00000001ff187803 */ /* 0x000fe20000000000 */
[----:B------:R-:W-:Y:S08]  /*4e90*/  BRA `(.L_x_9618) ;  /* 0x0000000000e47947 */ /* 0x000ff00003800000 */
.L_x_9625:
        /* <DEDUP_REMOVED lines=12> */
.L_x_9632:
[----:B------:R-:W2:Y:S02]  /*4f60*/  LDG.E.U8 R4, desc[UR36][R4.64] ;  /* 0x0000002404047981 */ /* 0x000ea4000c1e1100 */
[----:B--2---:R-:W-:-:S04]  /*4f70*/  ISETP.NE.AND P0, PT, R4, RZ, PT ;  /* 0x000000ff0400720c */ /* 0x004fc80003f05270 */
[----:B------:R-:W-:Y:S01]  /*4f80*/  P2R R24, PR, RZ, 0x1 ;  /* 0x00000001ff187803 */ /* 0x000fe20000000000 */
[----:B------:R-:W-:Y:S08]  /*4f90*/  BRA `(.L_x_9618) ;  /* 0x0000000000a47947 */ /* 0x000ff00003800000 */
.L_x_9631:
[----:B------:R-:W2:Y:S02]  /*4fa0*/  LDG.E.U8 R4, desc[UR36][R4.64] ;  /* 0x0000002404047981 */ /* 0x000ea4000c1e1100 */
[----:B--2---:R-:W-:-:S04]  /*4fb0*/  ISETP.NE.AND P0, PT, R4, RZ, PT ;  /* 0x000000ff0400720c */ /* 0x004fc80003f05270 */
[----:B------:R-:W-:Y:S01]  /*4fc0*/  P2R R24, PR, RZ, 0x1 ;  /* 0x00000001ff187803 */ /* 0x000fe20000000000 */
[----:B------:R-:W-:Y:S08]  /*4fd0*/  BRA `(.L_x_9618) ;  /* 0x0000000000947947 */ /* 0x000ff00003800000 */
.L_x_9630:
        /* <DEDUP_REMOVED lines=10> */
.L_x_9617:
        /* <DEDUP_REMOVED lines=16> */
.L_x_9635:
[----:B------:R-:W-:-:S04]  /*5180*/  PLOP3.LUT P0, PT, PT, PT, PT, 0x8, 0x80 ;  /* 0x000000000080781c */ /* 0x000fc80003f0e170 */
[----:B------:R-:W-:Y:S01]  /*5190*/  P2R R24, PR, RZ, 0x1 ;  /* 0x00000001ff187803 */ /* 0x000fe20000000000 */
[----:B------:R-:W-:Y:S08]  /*51a0*/  BRA `(.L_x_9618) ;  /* 0x0000000000207947 */ /* 0x000ff00003800000 */
.L_x_9634:
[----:B------:R-:W2:Y:S02]  /*51b0*/  LDG.E.64 R4, desc[UR36][R4.64] ;  /* 0x0000002404047981 */ /* 0x000ea4000c1e1b00 */
[----:B--2---:R-:W-:-:S04]  /*51c0*/  ISETP.NE.U32.AND P0, PT, R4, RZ, PT ;  /* 0x000000ff0400720c */ /* 0x004fc80003f05070 */
[----:B------:R-:W-:-:S04]  /*51d0*/  ISETP.NE.AND.EX P0, PT, R5, RZ, PT, P0 ;  /* 0x000000ff0500720c */ /* 0x000fc80003f05300 */
[----:B------:R-:W-:Y:S01]  /*51e0*/  P2R R24, PR, RZ, 0x1 ;  /* 0x00000001ff187803 */ /* 0x000fe20000000000 */
[----:B------:R-:W-:Y:S08]  /*51f0*/  BRA `(.L_x_9618) ;  /* 0x00000000000c7947 */ /* 0x000ff00003800000 */
.L_x_9633:
[----:B------:R-:W2:Y:S02]  /*5200*/  LDG.E R4, desc[UR36][R4.64] ;  /* 0x0000002404047981 */ /* 0x000ea4000c1e1900 */
[----:B--2---:R-:W-:-:S04]  /*5210*/  ISETP.NE.AND P0, PT, R4, RZ, PT ;  /* 0x000000ff0400720c */ /* 0x004fc80003f05270 */
[----:B------:R-:W-:-:S09]  /*5220*/  P2R R24, PR, RZ, 0x1 ;  /* 0x00000001ff187803 */ /* 0x000fd20000000000 */
.L_x_9618:
[----:B------:R-:W-:Y:S05]  /*5230*/  BSYNC.RECONVERGENT B6 ;  /* 0x0000000000067941 */ /* 0x000fea0003800200 */
.L_x_9612:
        /* <DEDUP_REMOVED lines=21> */
.L_x_9640:
[----:B------:R-:W2:Y:S02]  /*5390*/  LDG.E.U8 R4, desc[UR36][R4.64] ;  /* 0x0000002404047981 */ /* 0x000ea4000c1e1100 */
[----:B--2---:R-:W-:Y:S01]  /*53a0*/  ISETP.NE.AND P0, PT, R4, RZ, PT ;  /* 0x000000ff0400720c */ /* 0x004fe20003f05270 */
[----:B------:R-:W-:-:S12]  /*53b0*/  BRA `(.L_x_9642) ;  /* 0x0000000800407947 */ /* 0x000fd80003800000 */
.L_x_9639:
        /* <DEDUP_REMOVED lines=10> */
.L_x_9644:
[----:B------:R-:W2:Y:S02]  /*5460*/  LDG.E R4, desc[UR36][R4.64] ;  /* 0x0000002404047981 */ /* 0x000ea4000c1e1900 */
[----:B--2---:R-:W-:Y:S01]  /*5470*/  ISETP.NE.AND P0, PT, R4, RZ, PT ;  /* 0x000000ff0400720c */ /* 0x004fe20003f05270 */
[----:B------:R-:W-:-:S12]  /*5480*/  BRA `(.L_x_9642) ;  /* 0x00000008000c7947 */ /* 0x000fd80003800000 */
.L_x_9643:
[----:B------:R-:W2:Y:S02]  /*5490*/  LDG.E.U16 R4, desc[UR36][R4.64] ;  /* 0x0000002404047981 */ /* 0x000ea4000c1e1500 */
[----:B--2---:R-:W-:Y:S01]  /*54a0*/  ISETP.NE.AND P0, PT, R4, RZ, PT ;  /* 0x000000ff0400720c */ /* 0x004fe20003f05270 */
[----:B------:R-:W-:-:S12]  /*54b0*/  BRA `(.L_x_9642) ;  /* 0x0000000800007947 */ /* 0x000fd80003800000 */
.L_x_9638:
        /* <DEDUP_REMOVED lines=9> */
.L_x_9646:
[----:B------:R-:W2:Y:S02]  /*5550*/  LDG.E.U16 R0, desc[UR36][R4.64] ;  /* 0x0000002404007981 */ /* 0x000ea4000c1e1500 */
[----:B--2---:R-:W-:-:S05]  /*5560*/  HADD2.F32 R0, -RZ, R0.H0_H0 ;  /* 0x20000000ff007230 */ /* 0x004fca0000004100 */
[----:B------:R-:W-:Y:S01]  /*5570*/  FSETP.NEU.FTZ.AND P0, PT, R0, RZ, PT ;  /* 0x000000ff0000720b */ /* 0x000fe20003f1d000 */
[----:B------:R-:W-:-:S12]  /*5580*/  BRA `(.L_x_9642) ;  /* 0x0000000400cc7947 */ /* 0x000fd80003800000 */
.L_x_9645:
        /* <DEDUP_REMOVED lines=11> */
.L_x_9648:
        /* <DEDUP_REMOVED lines=8> */
.L_x_9647:
[----:B------:R-:W2:Y:S02]  /*56c0*/  LDG.E.64 R4, desc[UR36][R4.64] ;  /* 0x0000002404047981 */ /* 0x000ea4000c1e1b00 */
[----:B--2---:R1:W2:Y:S02]  /*56d0*/  DSETP.NEU.AND P0, PT, R4, RZ, PT ;  /* 0x000000ff0400722a */ /* 0x0042a40003f0d000 */
[----:B--2---:R-:W-:Y:S05]  /*56e0*/  BRA `(.L_x_9642) ;  /* 0x0000000400747947 */ /* 0x004fea0003800000 */
.L_x_9637:
        /* <DEDUP_REMOVED lines=11> */
.L_x_9651:
        /* <DEDUP_REMOVED lines=8> */
.L_x_9650:
        /* <DEDUP_REMOVED lines=9> */
.L_x_9653:
        /* <DEDUP_REMOVED lines=11> */
.L_x_9652:
[----:B------:R-:W2:Y:S02]  /*5960*/  LDG.E.U16 R0, desc[UR36][R4.64] ;  /* 0x0000002404007981 */ /* 0x000ea4000c1e1500 */
[----:B--2---:R-:W-:-:S05]  /*5970*/  IMAD.U32 R0, R0, 0x10000, RZ ;  /* 0x0001000000007824 */ /* 0x004fca00078e00ff */
[----:B------:R-:W-:Y:S01]  /*5980*/  FSETP.NEU.FTZ.AND P0, PT, R0, RZ, PT ;  /* 0x000000ff0000720b */ /* 0x000fe20003f1d000 */
[----:B------:R-:W-:-:S12]  /*5990*/  BRA `(.L_x_9642) ;  /* 0x0000000000c87947 */ /* 0x000fd80003800000 */
.L_x_9649:
        /* <DEDUP_REMOVED lines=11> */
.L_x_9656:
[----:B------:R-:W2:Y:S02]  /*5a50*/  LDG.E.U8 R4, desc[UR36][R4.64] ;  /* 0x0000002404047981 */ /* 0x000ea4000c1e1100 */
[----:B--2---:R-:W-:Y:S01]  /*5a60*/  ISETP.NE.AND P0, PT, R4, RZ, PT ;  /* 0x000000ff0400720c */ /* 0x004fe20003f05270 */
[----:B------:R-:W-:-:S12]  /*5a70*/  BRA `(.L_x_9642) ;  /* 0x0000000000907947 */ /* 0x000fd80003800000 */
.L_x_9655:
[----:B------:R-:W2:Y:S02]  /*5a80*/  LDG.E.U8 R4, desc[UR36][R4.64] ;  /* 0x0000002404047981 */ /* 0x000ea4000c1e1100 */
[----:B--2---:R-:W-:Y:S01]  /*5a90*/  ISETP.NE.AND P0, PT, R4, RZ, PT ;  /* 0x000000ff0400720c */ /* 0x004fe20003f05270 */
[----:B------:R-:W-:-:S12]  /*5aa0*/  BRA `(.L_x_9642) ;  /* 0x0000000000847947 */ /* 0x000fd80003800000 */
.L_x_9654:
        /* <DEDUP_REMOVED lines=9> */
.L_x_9641:
        /* <DEDUP_REMOVED lines=16> */
.L_x_9659:
[----:B------:R-:W-:Y:S01]  /*5c40*/  PLOP3.LUT P0, PT, PT, PT, PT, 0x8, 0x80 ;  /* 0x000000000080781c */ /* 0x000fe20003f0e170 */
[----:B------:R-:W-:-:S12]  /*5c50*/  BRA `(.L_x_9642) ;  /* 0x0000000000187947 */ /* 0x000fd80003800000 */
.L_x_9658:
[----:B------:R-:W2:Y:S02]  /*5c60*/  LDG.E.64 R4, desc[UR36][R4.64] ;  /* 0x0000002404047981 */ /* 0x000ea4000c1e1b00 */
[----:B--2---:R-:W-:-:S04]  /*5c70*/  ISETP.NE.U32.AND P0, PT, R4, RZ, PT ;  /* 0x000000ff0400720c */ /* 0x004fc80003f05070 */
[----:B------:R-:W-:Y:S01]  /*5c80*/  ISETP.NE.AND.EX P0, PT, R5, RZ, PT, P0 ;  /* 0x000000ff0500720c */ /* 0x000fe20003f05300 */
[----:B------:R-:W-:-:S12]  /*5c90*/  BRA `(.L_x_9642) ;  /* 0x0000000000087947 */ /* 0x000fd80003800000 */
.L_x_9657:
[----:B------:R-:W2:Y:S02]  /*5ca0*/  LDG.E R4, desc[UR36][R4.64] ;  /* 0x0000002404047981 */ /* 0x000ea4000c1e1900 */
[----:B--2---:R-:W-:-:S13]  /*5cb0*/  ISETP.NE.AND P0, PT, R4, RZ, PT ;  /* 0x000000ff0400720c */ /* 0x004fda0003f05270 */
.L_x_9642:
[----:B------:R-:W-:Y:S05]  /*5cc0*/  BSYNC.RECONVERGENT B6 ;  /* 0x0000000000067941 */ /* 0x000fea0003800200 */
.L_x_9636:
[----:B------:R-:W-:-:S04]  /*5cd0*/  ISETP.NE.AND P1, PT, R24, RZ, PT ;  /* 0x000000ff1800720c */ /* 0x000fc80003f25270 */
[----:B------:R-:W-:-:S13]  /*5ce0*/  PLOP3.LUT P0, PT, P1, P0, PT, 0xf8, 0x8f ;  /* 0x00000000008f781c */ /* 0x000fda0000f01f70 */
.L_x_9611:
[----:B------:R-:W-:Y:S05]  /*5cf0*/  BSYNC.RECONVERGENT B7 ;  /* 0x0000000000077941 */ /* 0x000fea0003800200 */
.L_x_9610:
[----:B------:R-:W2:Y:S01]  /*5d00*/  LDC.U8 R17, c[0x0][0x3b0] ;  /* 0x0000ec00ff117b82 */ /* 0x000ea20000000000 */
[----:B------:R-:W-:Y:S01]  /*5d10*/  ISETP.GE.AND P1, PT, R19, R16, PT ;  /* 0x000000101300720c */ /* 0x000fe20003f26270 */
[----:B------:R-:W-:Y:S01]  /*5d20*/  BSSY.RECONVERGENT B8, `(.L_x_9660) ;  /* 0x000029c000087945 */ /* 0x000fe20003800200 */
[----:B------:R-:W-:-:S03]  /*5d30*/  ISETP.NE.AND P4, PT, R22, RZ, PT ;  /* 0x000000ff1600720c */ /* 0x000fc60003f85270 */
[----:B------:R-:W-:Y:S01]  /*5d40*/  BSSY.RELIABLE B7, `(.L_x_9661) ;  /* 0x00001c1000077945 */ /* 0x000fe20003800100 */
[----:B------:R-:W-:Y:S02]  /*5d50*/  ISETP.NE.AND P3, PT, R18, RZ, PT ;  /* 0x000000ff1200720c */ /* 0x000fe40003f65270 */
[----:B------:R-:W-:Y:S02]  /*5d60*/  ISETP.NE.AND P2, PT, R23, RZ, PT ;  /* 0x000000ff1700720c */ /* 0x000fe40003f45270 */
[----:B------:R-:W-:Y:S02]  /*5d70*/  SEL R11, RZ, 0x1, !P4 ;  /* 0x00000001ff0b7807 */ /* 0x000fe40006000000 */
[----:B------:R-:W-:Y:S02]  /*5d80*/  SEL R24, RZ, 0x1, !P3 ;  /* 0x00000001ff187807 */ /* 0x000fe40005800000 */
[----:B------:R-:W-:Y:S02]  /*5d90*/  SEL R22, RZ, 0x1, !P2 ;  /* 0x00000001ff167807 */ /* 0x000fe40005000000 */
[----:B------:R-:W-:Y:S01]  /*5da0*/  SEL R18, RZ, 0x1, !P0 ;  /* 0x00000001ff127807 */ /* 0x000fe20004000000 */
[----:B------:R-:W-:Y:S06]  /*5db0*/  @P1 BRA `(.L_x_9662) ;  /* 0x0000001800d81947 */ /* 0x000fec0003800000 */
[----:B------:R-:W3:Y:S01]  /*5dc0*/  LDCU UR4, c[0x0][0x3b4] ;  /* 0x00007680ff0477ac */ /* 0x000ee20008000800 */
[----:B------:R-:W4:Y:S01]  /*5dd0*/  LDC.64 R8, c[0x0][0x388] ;  /* 0x0000e200ff087b82 */ /* 0x000f220000000a00 */
[----:B------:R-:W-:Y:S01]  /*5de0*/  IMAD R0, R2, 0x200, R19 ;  /* 0x0000020002007824 */ /* 0x000fe200078e0213 */
[----:B012---:R-:W-:Y:S01]  /*5df0*/  PRMT R4, R17, 0x9910, RZ ;  /* 0x0000991011047816 */ /* 0x007fe200000000ff */
[----:B------:R-:W-:Y:S01]  /*5e00*/  BSSY.RECONVERGENT B6, `(.L_x_9663) ;  /* 0x00000d6000067945 */ /* 0x000fe20003800200 */
[----:B------:R-:W-:Y:S02]  /*5e10*/  VIADD R19, R19, 0x80 ;  /* 0x0000008013137836 */ /* 0x000fe40000000000 */
[----:B---3--:R-:W-:Y:S02]  /*5e20*/  IMAD R3, R0, UR4, RZ ;  /* 0x0000000400037c24 */ /* 0x008fe4000f8e02ff */
        /* <DEDUP_REMOVED lines=15> */
.L_x_9667:
[----:B------:R0:W-:Y:S01]  /*5f20*/  STG.E.U8 desc[UR36][R8.64], R11 ;  /* 0x0000000b08007986 */ /* 0x0001e2000c101124 */
[----:B------:R-:W-:Y:S05]  /*5f30*/  BRA `(.L_x_9669) ;  /* 0x0000000c00087947 */ /* 0x000fea0003800000 */
.L_x_9666:
        /* <DEDUP_REMOVED lines=10> */
.L_x_9671:
[----:B------:R0:W-:Y:S01]  /*5fe0*/  STG.E desc[UR36][R8.64], R11 ;  /* 0x0000000b08007986 */ /* 0x0001e2000c101924 */
[----:B------:R-:W-:Y:S05]  /*5ff0*/  BRA `(.L_x_9669) ;  /* 0x0000000800d87947 */ /* 0x000fea0003800000 */
.L_x_9670:
[----:B------:R0:W-:Y:S01]  /*6000*/  STG.E.U16 desc[UR36][R8.64], R11 ;  /* 0x0000000b08007986 */ /* 0x0001e2000c101524 */
[----:B------:R-:W-:Y:S05]  /*6010*/  BRA `(.L_x_9669) ;  /* 0x0000000800d07947 */ /* 0x000fea0003800000 */
.L_x_9665:
        /* <DEDUP_REMOVED lines=9> */
.L_x_9673:
[----:B------:R-:W0:Y:S02]  /*60b0*/  I2F.S16 R0, R11 ;  /* 0x0000000b00007306 */ /* 0x000e240000101400 */
[----:B0-----:R-:W-:-:S05]  /*60c0*/  F2FP.F16.F32.PACK_AB R0, RZ, R0 ;  /* 0x00000000ff00723e */ /* 0x001fca00000000ff */
[----:B------:R0:W-:Y:S01]  /*60d0*/  STG.E.U16 desc[UR36][R8.64], R0 ;  /* 0x0000000008007986 */ /* 0x0001e2000c101524 */
[----:B------:R-:W-:Y:S05]  /*60e0*/  BRA `(.L_x_9669) ;  /* 0x00000008009c7947 */ /* 0x000fea0003800000 */
.L_x_9672:
        /* <DEDUP_REMOVED lines=10> */
.L_x_9675:
[----:B------:R-:W0:Y:S02]  /*6190*/  I2F.S16 R11, R11 ;  /* 0x0000000b000b7306 */ /* 0x000e240000101400 */
[----:B0-----:R-:W-:-:S04]  /*61a0*/  F2FP.F16.F32.PACK_AB R3, RZ, R11 ;  /* 0x0000000bff03723e */ /* 0x001fc800000000ff */
[----:B------:R-:W-:-:S05]  /*61b0*/  PRMT R3, R3, 0x5410, RZ ;  /* 0x0000541003037816 */ /* 0x000fca00000000ff */
[----:B------:R0:W-:Y:S01]  /*61c0*/  STG.E desc[UR36][R8.64], R3 ;  /* 0x0000000308007986 */ /* 0x0001e2000c101924 */
[----:B------:R-:W-:Y:S05]  /*61d0*/  BRA `(.L_x_9669) ;  /* 0x0000000800607947 */ /* 0x000fea0003800000 */
.L_x_9674:
[----:B------:R-:W0:Y:S02]  /*61e0*/  I2F.F64.S16 R4, R11 ;  /* 0x0000000b00047312 */ /* 0x000e240000101c00 */
[----:B0-----:R0:W-:Y:S01]  /*61f0*/  STG.E.64 desc[UR36][R8.64], R4 ;  /* 0x0000000408007986 */ /* 0x0011e2000c101b24 */
[----:B------:R-:W-:Y:S05]  /*6200*/  BRA `(.L_x_9669) ;  /* 0x0000000800547947 */ /* 0x000fea0003800000 */
.L_x_9664:
        /* <DEDUP_REMOVED lines=10> */
.L_x_9678:
[----:B------:R-:W-:Y:S01]  /*62b0*/  CS2R R6, SRZ ;  /* 0x0000000000067805 */ /* 0x000fe2000001ff00 */
[----:B------:R-:W0:Y:S04]  /*62c0*/  I2F.F64.S16 R4, R11 ;  /* 0x0000000b00047312 */ /* 0x000e280000101c00 */
[----:B0-----:R0:W-:Y:S01]  /*62d0*/  STG.E.128 desc[UR36][R8.64], R4 ;  /* 0x0000000408007986 */ /* 0x0011e2000c101d24 */
[----:B------:R-:W-:Y:S05]  /*62e0*/  BRA `(.L_x_9669) ;  /* 0x00000008001c7947 */ /* 0x000fea0003800000 */
.L_x_9677:
        /* <DEDUP_REMOVED lines=17> */
.L_x_9682:
[----:B------:R-:W-:Y:S05]  /*6400*/  BSYNC.RECONVERGENT B0 ;  /* 0x0000000000007941 */ /* 0x000fea0003800200 */
.L_x_9681:
[----:B------:R0:W-:Y:S01]  /*6410*/  STG.E.U8 desc[UR36][R8.64], R3 ;  /* 0x0000000308007986 */ /* 0x0001e2000c101124 */
[----:B------:R-:W-:Y:S05]  /*6420*/  BRA `(.L_x_9669) ;  /* 0x0000000400cc7947 */ /* 0x000fea0003800000 */
.L_x_9680:
        /* <DEDUP_REMOVED lines=16> */
.L_x_9679:
[----:B------:R-:W0:Y:S02]  /*6530*/  I2F.S16 R0, R11 ;  /* 0x0000000b00007306 */ /* 0x000e240000101400 */
[----:B0-----:R-:W-:-:S05]  /*6540*/  F2FP.BF16.F32.PACK_AB R0, RZ, R0 ;  /* 0x00000000ff00723e */ /* 0x001fca00000010ff */
[----:B------:R0:W-:Y:S01]  /*6550*/  STG.E.U16 desc[UR36][R8.64], R0 ;  /* 0x0000000008007986 */ /* 0x0001e2000c101524 */
[----:B------:R-:W-:Y:S05]  /*6560*/  BRA `(.L_x_9669) ;  /* 0x00000004007c7947 */ /* 0x000fea0003800000 */
.L_x_9676:
        /* <DEDUP_REMOVED lines=10> */
.L_x_9685:
        /* <DEDUP_REMOVED lines=12> */
.L_x_9688:
[----:B------:R-:W-:-:S04]  /*66d0*/  SHF.R.U32.HI R0, RZ, 0x14, R11 ;  /* 0x00000014ff007819 */ /* 0x000fc8000001160b */
[----:B------:R-:W-:-:S04]  /*66e0*/  LOP3.LUT R0, R0, 0x1, RZ, 0xc0, !PT ;  /* 0x0000000100007812 */ /* 0x000fc800078ec0ff */
[----:B------:R-:W-:-:S04]  /*66f0*/  IADD3 R0, PT, PT, R11, 0x487ffff, R0 ;  /* 0x0487ffff0b007810 */ /* 0x000fc80007ffe000 */
[----:B------:R-:W-:-:S04]  /*6700*/  SHF.R.U32.HI R0, RZ, 0x14, R0 ;  /* 0x00000014ff007819 */ /* 0x000fc80000011600 */
[----:B------:R-:W-:-:S07]  /*6710*/  LOP3.LUT R0, R0, 0xff, RZ, 0xc0, !PT ;  /* 0x000000ff00007812 */ /* 0x000fce00078ec0ff */
.L_x_9689:
[----:B------:R-:W-:-:S07]  /*6720*/  PRMT R4, R0, 0x7610, R4 ;  /* 0x0000761000047816 */ /* 0x000fce0000000004 */
.L_x_9687:
[----:B------:R-:W-:Y:S05]  /*6730*/  BSYNC.RECONVERGENT B0 ;  /* 0x0000000000007941 */ /* 0x000fea0003800200 */
.L_x_9686:
[----:B------:R3:W-:Y:S01]  /*6740*/  STG.E.U8 desc[UR36][R8.64], R4 ;  /* 0x0000000408007986 */ /* 0x0007e2000c101124 */
[----:B------:R-:W-:Y:S05]  /*6750*/  BRA `(.L_x_9669) ;  /* 0x0000000400007947 */ /* 0x000fea0003800000 */
.L_x_9684:
        /* <DEDUP_REMOVED lines=12> */
.L_x_9692:
[----:B------:R-:W-:-:S04]  /*6820*/  SHF.R.U32.HI R0, RZ, 0x15, R11 ;  /* 0x00000015ff007819 */ /* 0x000fc8000001160b */
[----:B------:R-:W-:-:S04]  /*6830*/  LOP3.LUT R0, R0, 0x1, RZ, 0xc0, !PT ;  /* 0x0000000100007812 */ /* 0x000fc800078ec0ff */
[----:B------:R-:W-:-:S04]  /*6840*/  IADD3 R0, PT, PT, R11, 0x88fffff, R0 ;  /* 0x088fffff0b007810 */ /* 0x000fc80007ffe000 */
[----:B------:R-:W-:-:S04]  /*6850*/  SHF.R.U32.HI R0, RZ, 0x15, R0 ;  /* 0x00000015ff007819 */ /* 0x000fc80000011600 */
[----:B------:R-:W-:-:S07]  /*6860*/  LOP3.LUT R0, R0, 0xff, RZ, 0xc0, !PT ;  /* 0x000000ff00007812 */ /* 0x000fce00078ec0ff */
.L_x_9693:
[----:B------:R-:W-:-:S07]  /*6870*/  PRMT R4, R0, 0x7610, R4 ;  /* 0x0000761000047816 */ /* 0x000fce0000000004 */
.L_x_9691:
[----:B------:R-:W-:Y:S05]  /*6880*/  BSYNC.RECONVERGENT B0 ;  /* 0x0000000000007941 */ /* 0x000fea0003800200 */
.L_x_9690:
[----:B------:R0:W-:Y:S01]  /*6890*/  STG.E.U8 desc[UR36][R8.64], R4 ;  /* 0x0000000408007986 */ /* 0x0001e2000c101124 */
[----:B------:R-:W-:Y:S05]  /*68a0*/  BRA `(.L_x_9669) ;  /* 0x0000000000ac7947 */ /* 0x000fea0003800000 */
.L_x_9683:
[----:B------:R-:W-:-:S13]  /*68b0*/  ISETP.NE.AND P0, PT, R0, 0x1c, PT ;  /* 0x0000001c0000780c */ /* 0x000fda0003f05270 */
[----:B------:R-:W-:Y:S05]  /*68c0*/  @!P0 BRA `(.L_x_9694) ;  /* 0x0000000000a08947 */ /* 0x000fea0003800000 */
[----:B------:R-:W-:-:S13]  /*68d0*/  ISETP.NE.AND P0, PT, R0, 0x1d, PT ;  /* 0x0000001d0000780c */ /* 0x000fda0003f05270 */
[----:B------:R-:W-:Y:S05]  /*68e0*/  @!P0 BRA `(.L_x_9695) ;  /* 0x0000000000888947 */ /* 0x000fea0003800000 */
[----:B------:R-:W-:-:S13]  /*68f0*/  ISETP.NE.AND P0, PT, R0, 0x2c, PT ;  /* 0x0000002c0000780c */ /* 0x000fda0003f05270 */
[----:B------:R-:W-:Y:S05]  /*6900*/  @!P0 BRA `(.L_x_9696) ;  /* 0x0000000000448947 */ /* 0x000fea0003800000 */
.L_x_9668:
        /* <DEDUP_REMOVED lines=16> */
.L_x_9697:
[----:B------:R-:W-:Y:S05]  /*6a10*/  BRA `(.L_x_9669) ;  /* 0x0000000000507947 */ /* 0x000fea0003800000 */
.L_x_9696:
        /* <DEDUP_REMOVED lines=15> */
.L_x_9695:
[----:B------:R-:W-:Y:S02]  /*6b10*/  IMAD.MOV.U32 R4, RZ, RZ, R11 ;  /* 0x000000ffff047224 */ /* 0x000fe400078e000b */
[----:B------:R-:W-:-:S05]  /*6b20*/  IMAD.MOV.U32 R5, RZ, RZ, RZ ;  /* 0x000000ffff057224 */ /* 0x000fca00078e00ff */
[----:B------:R1:W-:Y:S01]  /*6b30*/  STG.E.64 desc[UR36][R8.64], R4 ;  /* 0x0000000408007986 */ /* 0x0003e2000c101b24 */
[----:B------:R-:W-:Y:S05]  /*6b40*/  BRA `(.L_x_9669) ;  /* 0x0000000000047947 */ /* 0x000fea0003800000 */
.L_x_9694:
[----:B------:R0:W-:Y:S02]  /*6b50*/  STG.E desc[UR36][R8.64], R11 ;  /* 0x0000000b08007986 */ /* 0x0001e4000c101924 */
.L_x_9669:
[----:B------:R-:W-:Y:S05]  /*6b60*/  BSYNC.RECONVERGENT B6 ;  /* 0x0000000000067941 */ /* 0x000fea0003800200 */
.L_x_9663:
        /* <DEDUP_REMOVED lines=24> */
.L_x_9703:
[----:B------:R4:W-:Y:S01]  /*6cf0*/  STG.E.U8 desc[UR36][R8.64], R24 ;  /* 0x0000001808007986 */ /* 0x0009e2000c101124 */
[----:B------:R-:W-:Y:S05]  /*6d00*/  BRA `(.L_x_9705) ;  /* 0x0000000800fc7947 */ /* 0x000fea0003800000 */
.L_x_9702:
        /* <DEDUP_REMOVED lines=9> */
.L_x_9707:
[----:B------:R2:W-:Y:S01]  /*6da0*/  STG.E desc[UR36][R8.64], R24 ;  /* 0x0000001808007986 */ /* 0x0005e2000c101924 */
[----:B------:R-:W-:Y:S05]  /*6db0*/  BRA `(.L_x_9705) ;  /* 0x0000000800d07947 */ /* 0x000fea0003800000 */
.L_x_9706:
[----:B------:R0:W-:Y:S01]  /*6dc0*/  STG.E.U16 desc[UR36][R8.64], R24 ;  /* 0x0000001808007986 */ /* 0x0001e2000c101524 */
[----:B------:R-:W-:Y:S05]  /*6dd0*/  BRA `(.L_x_9705) ;  /* 0x0000000800c87947 */ /* 0x000fea0003800000 */
.L_x_9701:
        /* <DEDUP_REMOVED lines=9> */
.L_x_9709:
[----:B------:R-:W0:Y:S02]  /*6e70*/  I2F.S16 R0, R24 ;  /* 0x0000001800007306 */ /* 0x000e240000101400 */
[----:B0-----:R-:W-:-:S05]  /*6e80*/  F2FP.F16.F32.PACK_AB R0, RZ, R0 ;  /* 0x00000000ff00723e */ /* 0x001fca00000000ff */
[----:B------:R0:W-:Y:S01]  /*6e90*/  STG.E.U16 desc[UR36][R8.64], R0 ;  /* 0x0000000008007986 */ /* 0x0001e2000c101524 */
[----:B------:R-:W-:Y:S05]  /*6ea0*/  BRA `(.L_x_9705) ;  /* 0x0000000800947947 */ /* 0x000fea0003800000 */
.L_x_9708:
        /* <DEDUP_REMOVED lines=10> */
.L_x_9711:
[----:B------:R-:W0:Y:S02]  /*6f50*/  I2F.S16 R24, R24 ;  /* 0x0000001800187306 */ /* 0x000e240000101400 */
[----:B0-----:R-:W-:-:S04]  /*6f60*/  F2FP.F16.F32.PACK_AB R3, RZ, R24 ;  /* 0x00000018ff03723e */ /* 0x001fc800000000ff */
[----:B------:R-:W-:-:S05]  /*6f70*/  PRMT R3, R3, 0x5410, RZ ;  /* 0x0000541003037816 */ /* 0x000fca00000000ff */
[----:B------:R0:W-:Y:S01]  /*6f80*/  STG.E desc[UR36][R8.64], R3 ;  /* 0x0000000308007986 */ /* 0x0001e2000c101924 */
[----:B------:R-:W-:Y:S05]  /*6f90*/  BRA `(.L_x_9705) ;  /* 0x0000000800587947 */ /* 0x000fea0003800000 */
.L_x_9710:
[----:B------:R-:W0:Y:S02]  /*6fa0*/  I2F.F64.S16 R24, R24 ;  /* 0x0000001800187312 */ /* 0x000e240000101c00 */
[----:B0-----:R0:W-:Y:S01]  /*6fb0*/  STG.E.64 desc[UR36][R8.64], R24 ;  /* 0x0000001808007986 */ /* 0x0011e2000c101b24 */
[----:B------:R-:W-:Y:S05]  /*6fc0*/  BRA `(.L_x_9705) ;  /* 0x00000008004c7947 */ /* 0x000fea0003800000 */
.L_x_9700:
        /* <DEDUP_REMOVED lines=12> */
.L_x_9715:
        /* <DEDUP_REMOVED lines=16> */
.L_x_9718:
[----:B------:R-:W-:-:S07]  /*7190*/  PRMT R4, R0, 0x7610, R4 ;  /* 0x0000761000047816 */ /* 0x000fce0000000004 */
.L_x_9717:
[----:B------:R-:W-:Y:S05]  /*71a0*/  BSYNC.RECONVERGENT B0 ;  /* 0x0000000000007941 */ /* 0x000fea0003800200 */
.L_x_9716:
[----:B------:R0:W-:Y:S01]  /*71b0*/  STG.E.U8 desc[UR36][R8.64], R4 ;  /* 0x0000000408007986 */ /* 0x0001e2000c101124 */
[----:B------:R-:W-:Y:S05]  /*71c0*/  BRA `(.L_x_9705) ;  /* 0x0000000400cc7947 */ /* 0x000fea0003800000 */
.L_x_9714:
        /* <DEDUP_REMOVED lines=16> */
.L_x_9721:
[----:B------:R-:W-:-:S07]  /*72d0*/  PRMT R4, R0, 0x7610, R4 ;  /* 0x0000761000047816 */ /* 0x000fce0000000004 */
.L_x_9720:
[----:B------:R-:W-:Y:S05]  /*72e0*/  BSYNC.RECONVERGENT B0 ;  /* 0x0000000000007941 */ /* 0x000fea0003800200 */
.L_x_9719:
[----:B------:R0:W-:Y:S01]  /*72f0*/  STG.E.U8 desc[UR36][R8.64], R4 ;  /* 0x0000000408007986 */ /* 0x0001e2000c101124 */
[----:B------:R-:W-:Y:S05]  /*7300*/  BRA `(.L_x_9705) ;  /* 0x00000004007c7947 */ /* 0x000fea0003800000 */
.L_x_9713:
        /* <DEDUP_REMOVED lines=21> */
.L_x_9723:
[----:B------:R-:W-:-:S05]  /*7460*/  IMAD.MOV.U32 R25, RZ, RZ, RZ ;  /* 0x000000ffff197224 */ /* 0x000fca00078e00ff */
[----:B------:R0:W-:Y:S01]  /*7470*/  STG.E.64 desc[UR36][R8.64], R24 ;  /* 0x0000001808007986 */ /* 0x0001e2000c101b24 */
[----:B------:R-:W-:Y:S05]  /*7480*/  BRA `(.L_x_9705) ;  /* 0x00000004001c7947 */ /* 0x000fea0003800000 */
.L_x_9722:
[----:B------:R0:W-:Y:S01]  /*7490*/  STG.E desc[UR36][R8.64], R24 ;  /* 0x0000001808007986 */ /* 0x0001e2000c101924 */
[----:B------:R-:W-:Y:S05]  /*74a0*/  BRA `(.L_x_9705) ;  /* 0x0000000400147947 */ /* 0x000fea0003800000 */
.L_x_9712:
        /* <DEDUP_REMOVED lines=8> */
.L_x_9725:
[----:B------:R-:W-:Y:S01]  /*7530*/  CS2R R6, SRZ ;  /* 0x0000000000067805 */ /* 0x000fe2000001ff00 */
[----:B------:R-:W0:Y:S04]  /*7540*/  I2F.F64.S16 R4, R24 ;  /* 0x0000001800047312 */ /* 0x000e280000101c00 */
[----:B0-----:R0:W-:Y:S01]  /*7550*/  STG.E.128 desc[UR36][R8.64], R4 ;  /* 0x0000000408007986 */ /* 0x0011e2000c101d24 */
[----:B------:R-:W-:Y:S05]  /*7560*/  BRA `(.L_x_9705) ;  /* 0x0000000000e47947 */ /* 0x000fea0003800000 */
.L_x_9724:
[----:B------:R-:W-:-:S13]  /*7570*/  ISETP.NE.AND P0, PT, R0, 0xf, PT ;  /* 0x0000000f0000780c */ /* 0x000fda0003f05270 */
[----:B------:R-:W-:Y:S05]  /*7580*/  @!P0 BRA `(.L_x_9726) ;  /* 0x0000000000d08947 */ /* 0x000fea0003800000 */
[----:B------:R-:W-:-:S13]  /*7590*/  ISETP.NE.AND P0, PT, R0, 0x17, PT ;  /* 0x000000170000780c */ /* 0x000fda0003f05270 */
[----:B------:R-:W-:Y:S05]  /*75a0*/  @!P0 BRA `(.L_x_9727) ;  /* 0x0000000000848947 */ /* 0x000fea0003800000 */
[----:B------:R-:W-:-:S13]  /*75b0*/  ISETP.NE.AND P0, PT, R0, 0x18, PT ;  /* 0x000000180000780c */ /* 0x000fda0003f05270 */
[----:B------:R-:W-:Y:S05]  /*75c0*/  @!P0 BRA `(.L_x_9728) ;  /* 0x0000000000448947 */ /* 0x000fea0003800000 */
.L_x_9704:
        /* <DEDUP_REMOVED lines=16> */
.L_x_9729:
[----:B------:R-:W-:Y:S05]  /*76d0*/  BRA `(.L_x_9705) ;  /* 0x0000000000887947 */ /* 0x000fea0003800000 */
.L_x_9728:
        /* <DEDUP_REMOVED lines=11> */
.L_x_9731:
[----:B------:R-:W-:Y:S05]  /*7790*/  BSYNC.RECONVERGENT B0 ;  /* 0x0000000000007941 */ /* 0x000fea0003800200 */
.L_x_9730:
[----:B------:R0:W-:Y:S01]  /*77a0*/  STG.E.U8 desc[UR36][R8.64], R3 ;  /* 0x0000000308007986 */ /* 0x0001e2000c101124 */
[----:B------:R-:W-:Y:S05]  /*77b0*/  BRA `(.L_x_9705) ;  /* 0x0000000000507947 */ /* 0x000fea0003800000 */
.L_x_9727:
        /* <DEDUP_REMOVED lines=12> */
.L_x_9732:
[----:B------:R-:W-:Y:S01]  /*7880*/  IMAD.MOV.U32 R3, RZ, RZ, 0x7f ;  /* 0x0000007fff037424 */ /* 0x000fe200078e00ff */
[----:B------:R-:W-:-:S04]  /*7890*/  ISETP.GT.U32.AND P0, PT, R5, 0x7f800000, PT ;  /* 0x7f8000000500780c */ /* 0x000fc80003f04070 */
[----:B------:R-:W-:-:S05]  /*78a0*/  SEL R3, R3, 0x7c, P0 ;  /* 0x0000007c03037807 */ /* 0x000fca0000000000 */
[----:B------:R0:W-:Y:S01]  /*78b0*/  STG.E.U8 desc[UR36][R8.64], R3 ;  /* 0x0000000308007986 */ /* 0x0001e2000c101124 */
[----:B------:R-:W-:Y:S05]  /*78c0*/  BRA `(.L_x_9705) ;  /* 0x00000000000c7947 */ /* 0x000fea0003800000 */
.L_x_9726:
[----:B------:R-:W0:Y:S02]  /*78d0*/  I2F.S16 R0, R24 ;  /* 0x0000001800007306 */ /* 0x000e240000101400 */
[----:B0-----:R-:W-:-:S05]  /*78e0*/  F2FP.BF16.F32.PACK_AB R0, RZ, R0 ;  /* 0x00000000ff00723e */ /* 0x001fca00000010ff */
[----:B------:R0:W-:Y:S02]  /*78f0*/  STG.E.U16 desc[UR36][R8.64], R0 ;  /* 0x0000000008007986 */ /* 0x0001e4000c101524 */
.L_x_9705:
[----:B------:R-:W-:Y:S05]  /*7900*/  BSYNC.RECONVERGENT B6 ;  /* 0x0000000000067941 */ /* 0x000fea0003800200 */
.L_x_9699:
[----:B------:R-:W-:-:S07]  /*7910*/  VIADD R19, R19, 0x80 ;  /* 0x0000008013137836 */ /* 0x000fce0000000000 */
.L_x_9662:
[----:B------:R-:W-:-:S13]  /*7920*/  ISETP.GE.AND P0, PT, R19, R16, PT ;  /* 0x000000101300720c */ /* 0x000fda0003f06270 */
[----:B------:R-:W-:Y:S05]  /*7930*/  @P0 BREAK.RELIABLE B7 ;  /* 0x0000000000070942 */ /* 0x000fea0003800100 */
[----:B------:R-:W-:Y:S05]  /*7940*/  @P0 BRA `(.L_x_9698) ;  /* 0x0000000c00640947 */ /* 0x000fea0003800000 */
[----:B------:R-:W-:Y:S05]  /*7950*/  BSYNC.RELIABLE B7 ;  /* 0x0000000000077941 */ /* 0x000fea0003800100 */
.L_x_9661:
        /* <DEDUP_REMOVED lines=21> */
.L_x_9737:
[----:B------:R4:W-:Y:S01]  /*7ab0*/  STG.E.U8 desc[UR36][R8.64], R22 ;  /* 0x0000001608007986 */ /* 0x0009e2000c101124 */
[----:B------:R-:W-:Y:S05]  /*7ac0*/  BRA `(.L_x_9739) ;  /* 0x0000000800fc7947 */ /* 0x000fea0003800000 */
.L_x_9736:
        /* <DEDUP_REMOVED lines=9> */
.L_x_9741:
[----:B------:R2:W-:Y:S01]  /*7b60*/  STG.E desc[UR36][R8.64], R22 ;  /* 0x0000001608007986 */ /* 0x0005e2000c101924 */
[----:B------:R-:W-:Y:S05]  /*7b70*/  BRA `(.L_x_9739) ;  /* 0x0000000800d07947 */ /* 0x000fea0003800000 */
.L_x_9740:
[----:B------:R0:W-:Y:S01]  /*7b80*/  STG.E.U16 desc[UR36][R8.64], R22 ;  /* 0x0000001608007986 */ /* 0x0001e2000c101524 */
[----:B------:R-:W-:Y:S05]  /*7b90*/  BRA `(.L_x_9739) ;  /* 0x0000000800c87947 */ /* 0x000fea0003800000 */
.L_x_9735:
        /* <DEDUP_REMOVED lines=9> */
.L_x_9743:
[----:B------:R-:W0:Y:S02]  /*7c30*/  I2F.S16 R0, R22 ;  /* 0x0000001600007306 */ /* 0x000e240000101400 */
[----:B0-----:R-:W-:-:S05]  /*7c40*/  F2FP.F16.F32.PACK_AB R0, RZ, R0 ;  /* 0x00000000ff00723e */ /* 0x001fca00000000ff */
[----:B------:R0:W-:Y:S01]  /*7c50*/  STG.E.U16 desc[UR36][R8.64], R0 ;  /* 0x0000000008007986 */ /* 0x0001e2000c101524 */
[----:B------:R-:W-:Y:S05]  /*7c60*/  BRA `(.L_x_9739) ;  /* 0x0000000800947947 */ /* 0x000fea0003800000 */
.L_x_9742:
        /* <DEDUP_REMOVED lines=10> */
.L_x_9745:
[----:B------:R-:W0:Y:S02]  /*7d10*/  I2F.S16 R22, R22 ;  /* 0x0000001600167306 */ /* 0x000e240000101400 */
[----:B0-----:R-:W-:-:S04]  /*7d20*/  F2FP.F16.F32.PACK_AB R3, RZ, R22 ;  /* 0x00000016ff03723e */ /* 0x001fc800000000ff */
[----:B------:R-:W-:-:S05]  /*7d30*/  PRMT R3, R3, 0x5410, RZ ;  /* 0x0000541003037816 */ /* 0x000fca00000000ff */
[----:B------:R0:W-:Y:S01]  /*7d40*/  STG.E desc[UR36][R8.64], R3 ;  /* 0x0000000308007986 */ /* 0x0001e2000c101924 */
[----:B------:R-:W-:Y:S05]  /*7d50*/  BRA `(.L_x_9739) ;  /* 0x0000000800587947 */ /* 0x000fea0003800000 */
.L_x_9744:
[----:B------:R-:W0:Y:S02]  /*7d60*/  I2F.F64.S16 R22, R22 ;  /* 0x0000001600167312 */ /* 0x000e240000101c00 */
[----:B0-----:R0:W-:Y:S01]  /*7d70*/  STG.E.64 desc[UR36][R8.64], R22 ;  /* 0x0000001608007986 */ /* 0x0011e2000c101b24 */
[----:B------:R-:W-:Y:S05]  /*7d80*/  BRA `(.L_x_9739) ;  /* 0x00000008004c7947 */ /* 0x000fea0003800000 */
.L_x_9734:
        /* <DEDUP_REMOVED lines=12> */
.L_x_9749:
        /* <DEDUP_REMOVED lines=16> */
.L_x_9752:
[----:B------:R-:W-:-:S07]  /*7f50*/  PRMT R4, R0, 0x7610, R4 ;  /* 0x0000761000047816 */ /* 0x000fce0000000004 */
.L_x_9751:
[----:B------:R-:W-:Y:S05]  /*7f60*/  BSYNC.RECONVERGENT B0 ;  /* 0x0000000000007941 */ /* 0x000fea0003800200 */
.L_x_9750:
[----:B------:R0:W-:Y:S01]  /*7f70*/  STG.E.U8 desc[UR36][R8.64], R4 ;  /* 0x0000000408007986 */ /* 0x0001e2000c101124 */
[----:B------:R-:W-:Y:S05]  /*7f80*/  BRA `(.L_x_9739) ;  /* 0x0000000400cc7947 */ /* 0x000fea0003800000 */
.L_x_9748:
        /* <DEDUP_REMOVED lines=16> */
.L_x_9755:
[----:B------:R-:W-:-:S07]  /*8090*/  PRMT R4, R0, 0x7610, R4 ;  /* 0x0000761000047816 */ /* 0x000fce0000000004 */
.L_x_9754:
[----:B------:R-:W-:Y:S05]  /*80a0*/  BSYNC.RECONVERGENT B0 ;  /* 0x0000000000007941 */ /* 0x000fea0003800200 */
.L_x_9753:
[----:B------:R0:W-:Y:S01]  /*80b0*/  STG.E.U8 desc[UR36][R8.64], R4 ;  /* 0x0000000408007986 */ /* 0x0001e2000c101124 */
[----:B------:R-:W-:Y:S05]  /*80c0*/  BRA `(.L_x_9739) ;  /* 0x00000004007c7947 */ /* 0x000fea0003800000 */
.L_x_9747:
        /* <DEDUP_REMOVED lines=21> */
.L_x_9757:
[----:B------:R-:W-:-:S05]  /*8220*/  IMAD.MOV.U32 R23, RZ, RZ, RZ ;  /* 0x000000ffff177224 */ /* 0x000fca00078e00ff */
[----:B------:R0:W-:Y:S01]  /*8230*/  STG.E.64 desc[UR36][R8.64], R22 ;  /* 0x0000001608007986 */ /* 0x0001e2000c101b24 */
[----:B------:R-:W-:Y:S05]  /*8240*/  BRA `(.L_x_9739) ;  /* 0x00000004001c7947 */ /* 0x000fea0003800000 */
.L_x_9756:
[----:B------:R0:W-:Y:S01]  /*8250*/  STG.E desc[UR36][R8.64], R22 ;  /* 0x0000001608007986 */ /* 0x0001e2000c101924 */
[----:B------:R-:W-:Y:S05]  /*8260*/  BRA `(.L_x_9739) ;  /* 0x0000000400147947 */ /* 0x000fea0003800000 */
.L_x_9746:
        /* <DEDUP_REMOVED lines=8> */
.L_x_9759:
[----:B------:R-:W-:Y:S01]  /*82f0*/  CS2R R6, SRZ ;  /* 0x0000000000067805 */ /* 0x000fe2000001ff00 */
[----:B------:R-:W0:Y:S04]  /*8300*/  I2F.F64.S16 R4, R22 ;  /* 0x0000001600047312 */ /* 0x000e280000101c00 */
[----:B0-----:R0:W-:Y:S01]  /*8310*/  STG.E.128 desc[UR36][R8.64], R4 ;  /* 0x0000000408007986 */ /* 0x0011e2000c101d24 */
[----:B------:R-:W-:Y:S05]  /*8320*/  BRA `(.L_x_9739) ;  /* 0x0000000000e47947 */ /* 0x000fea0003800000 */
.L_x_9758:
[----:B------:R-:W-:-:S13]  /*8330*/  ISETP.NE.AND P0, PT, R0, 0xf, PT ;  /* 0x0000000f0000780c */ /* 0x000fda0003f05270 */
[----:B------:R-:W-:Y:S05]  /*8340*/  @!P0 BRA `(.L_x_9760) ;  /* 0x0000000000d08947 */ /* 0x000fea0003800000 */
[----:B------:R-:W-:-:S13]  /*8350*/  ISETP.NE.AND P0, PT, R0, 0x17, PT ;  /* 0x000000170000780c */ /* 0x000fda0003f05270 */
[----:B------:R-:W-:Y:S05]  /*8360*/  @!P0 BRA `(.L_x_9761) ;  /* 0x0000000000848947 */ /* 0x000fea0003800000 */
[----:B------:R-:W-:-:S13]  /*8370*/  ISETP.NE.AND P0, PT, R0, 0x18, PT ;  /* 0x000000180000780c */ /* 0x000fda0003f05270 */
[----:B------:R-:W-:Y:S05]  /*8380*/  @!P0 BRA `(.L_x_9762) ;  /* 0x0000000000448947 */ /* 0x000fea0003800000 */
.L_x_9738:
        /* <DEDUP_REMOVED lines=16> */
.L_x_9763:
[----:B------:R-:W-:Y:S05]  /*8490*/  BRA `(.L_x_9739) ;  /* 0x0000000000887947 */ /* 0x000fea0003800000 */
.L_x_9762:
        /* <DEDUP_REMOVED lines=11> */
.L_x_9765:
[----:B------:R-:W-:Y:S05]  /*8550*/  BSYNC.RECONVERGENT B0 ;  /* 0x0000000000007941 */ /* 0x000fea0003800200 */
.L_x_9764:
[----:B------:R0:W-:Y:S01]  /*8560*/  STG.E.U8 desc[UR36][R8.64], R3 ;  /* 0x0000000308007986 */ /* 0x0001e2000c101124 */
[----:B------:R-:W-:Y:S05]  /*8570*/  BRA `(.L_x_9739) ;  /* 0x0000000000507947 */ /* 0x000fea0003800000 */
.L_x_9761:
        /* <DEDUP_REMOVED lines=12> */
.L_x_9766:
[----:B------:R-:W-:Y:S01]  /*8640*/  IMAD.MOV.U32 R3, RZ, RZ, 0x7f ;  /* 0x0000007fff037424 */ /* 0x000fe200078e00ff */
[----:B------:R-:W-:-:S04]  /*8650*/  ISETP.GT.U32.AND P0, PT, R5, 0x7f800000, PT ;  /* 0x7f8000000500780c */ /* 0x000fc80003f04070 */
[----:B------:R-:W-:-:S05]  /*8660*/  SEL R3, R3, 0x7c, P0 ;  /* 0x0000007c03037807 */ /* 0x000fca0000000000 */
[----:B------:R0:W-:Y:S01]  /*8670*/  STG.E.U8 desc[UR36][R8.64], R3 ;  /* 0x0000000308007986 */ /* 0x0001e2000c101124 */
[----:B------:R-:W-:Y:S05]  /*8680*/  BRA `(.L_x_9739) ;  /* 0x00000000000c7947 */ /* 0x000fea0003800000 */
.L_x_9760:
[----:B------:R-:W0:Y:S02]  /*8690*/  I2F.S16 R0, R22 ;  /* 0x0000001600007306 */ /* 0x000e240000101400 */
[----:B0-----:R-:W-:-:S05]  /*86a0*/  F2FP.BF16.F32.PACK_AB R0, RZ, R0 ;  /* 0x00000000ff00723e */ /* 0x001fca00000010ff */
[----:B------:R0:W-:Y:S02]  /*86b0*/  STG.E.U16 desc[UR36][R8.64], R0 ;  /* 0x0000000008007986 */ /* 0x0001e4000c101524 */
.L_x_9739:
[----:B------:R-:W-:Y:S05]  /*86c0*/  BSYNC.RECONVERGENT B6 ;  /* 0x0000000000067941 */ /* 0x000fea0003800200 */
.L_x_9733:
[----:B------:R-:W-:-:S07]  /*86d0*/  VIADD R19, R19, 0x80 ;  /* 0x0000008013137836 */ /* 0x000fce0000000000 */
.L_x_9698:
[----:B------:R-:W-:Y:S05]  /*86e0*/  BSYNC.RECONVERGENT B8 ;  /* 0x0000000000087941 */ /* 0x000fea0003800200 */
.L_x_9660:
        /* <DEDUP_REMOVED lines=21> */
.L_x_9770:
[----:B------:R-:W-:Y:S01]  /*8840*/  STG.E.U8 desc[UR36][R2.64], R18 ;  /* 0x0000001202007986 */ /* 0x000fe2000c101124 */
[----:B------:R-:W-:Y:S05]  /*8850*/  EXIT ;  /* 0x000000000000794d */ /* 0x000fea0003800000 */
.L_x_9769:
        /* <DEDUP_REMOVED lines=9> */
.L_x_9773:
[----:B------:R-:W-:Y:S01]  /*88f0*/  STG.E desc[UR36][R2.64], R18 ;  /* 0x0000001202007986 */ /* 0x000fe2000c101924 */
[----:B------:R-:W-:Y:S05]  /*8900*/  EXIT ;  /* 0x000000000000794d */ /* 0x000fea0003800000 */
.L_x_9772:
[----:B------:R-:W-:Y:S01]  /*8910*/  STG.E.U16 desc[UR36][R2.64], R18 ;  /* 0x0000001202007986 */ /* 0x000fe2000c101524 */
[----:B------:R-:W-:Y:S05]  /*8920*/  EXIT ;  /* 0x000000000000794d */ /* 0x000fea0003800000 */
.L_x_9768:
        /* <DEDUP_REMOVED lines=9> */
.L_x_9775:
[----:B------:R-:W0:Y:S02]  /*89c0*/  I2F.S16 R0, R18 ;  /* 0x0000001200007306 */ /* 0x000e240000101400 */
[----:B0-----:R-:W-:-:S05]  /*89d0*/  F2FP.F16.F32.PACK_AB R0, RZ, R0 ;  /* 0x00000000ff00723e */ /* 0x001fca00000000ff */
[----:B------:R-:W-:Y:S01]  /*89e0*/  STG.E.U16 desc[UR36][R2.64], R0 ;  /* 0x0000000002007986 */ /* 0x000fe2000c101524 */
[----:B------:R-:W-:Y:S05]  /*89f0*/  EXIT ;  /* 0x000000000000794d */ /* 0x000fea0003800000 */
.L_x_9774:
        /* <DEDUP_REMOVED lines=10> */
.L_x_9777:
[----:B------:R-:W0:Y:S02]  /*8aa0*/  I2F.S16 R18, R18 ;  /* 0x0000001200127306 */ /* 0x000e240000101400 */
[----:B0-----:R-:W-:-:S04]  /*8ab0*/  F2FP.F16.F32.PACK_AB R5, RZ, R18 ;  /* 0x00000012ff05723e */ /* 0x001fc800000000ff */
[----:B------:R-:W-:-:S05]  /*8ac0*/  PRMT R5, R5, 0x5410, RZ ;  /* 0x0000541005057816 */ /* 0x000fca00000000ff */
[----:B------:R-:W-:Y:S01]  /*8ad0*/  STG.E desc[UR36][R2.64], R5 ;  /* 0x0000000502007986 */ /* 0x000fe2000c101924 */
[----:B------:R-:W-:Y:S05]  /*8ae0*/  EXIT ;  /* 0x000000000000794d */ /* 0x000fea0003800000 */
.L_x_9776:
[----:B------:R-:W0:Y:S02]  /*8af0*/  I2F.F64.S16 R18, R18 ;  /* 0x0000001200127312 */ /* 0x000e240000101c00 */
[----:B0-----:R-:W-:Y:S01]  /*8b00*/  STG.E.64 desc[UR36][R2.64], R18 ;  /* 0x0000001202007986 */ /* 0x001fe2000c101b24 */
[----:B------:R-:W-:Y:S05]  /*8b10*/  EXIT ;  /* 0x000000000000794d */ /* 0x000fea0003800000 */
.L_x_9767:
        /* <DEDUP_REMOVED lines=12> */
.L_x_9781:
        /* <DEDUP_REMOVED lines=17> */
.L_x_9783:
[----:B------:R-:W-:Y:S05]  /*8cf0*/  BSYNC.RECONVERGENT B0 ;  /* 0x0000000000007941 */ /* 0x000fea0003800200 */
.L_x_9782:
[----:B------:R-:W-:Y:S01]  /*8d00*/  STG.E.U8 desc[UR36][R2.64], R0 ;  /* 0x0000000002007986 */ /* 0x000fe2000c101124 */
[----:B------:R-:W-:Y:S05]  /*8d10*/  EXIT ;  /* 0x000000000000794d */ /* 0x000fea0003800000 */
.L_x_9780:
        /* <DEDUP_REMOVED lines=17> */
.L_x_9785:
[----:B------:R-:W-:Y:S05]  /*8e30*/  BSYNC.RECONVERGENT B0 ;  /* 0x0000000000007941 */ /* 0x000fea0003800200 */
.L_x_9784:
[----:B------:R-:W-:Y:S01]  /*8e40*/  STG.E.U8 desc[UR36][R2.64], R0 ;  /* 0x0000000002007986 */ /* 0x000fe2000c101124 */
[----:B------:R-:W-:Y:S05]  /*8e50*/  EXIT ;  /* 0x000000000000794d */ /* 0x000fea0003800000 */
.L_x_9779:
        /* <DEDUP_REMOVED lines=21> */
.L_x_9787:
[----:B------:R-:W-:-:S05]  /*8fb0*/  IMAD.MOV.U32 R19, RZ, RZ, RZ ;  /* 0x000000ffff137224 */ /* 0x000fca00078e00ff */
[----:B------:R-:W-:Y:S01]  /*8fc0*/  STG.E.64 desc[UR36][R2.64], R18 ;  /* 0x0000001202007986 */ /* 0x000fe2000c101b24 */
[----:B------:R-:W-:Y:S05]  /*8fd0*/  EXIT ;  /* 0x000000000000794d */ /* 0x000fea0003800000 */
.L_x_9786:
[----:B------:R-:W-:Y:S01]  /*8fe0*/  STG.E desc[UR36][R2.64], R18 ;  /* 0x0000001202007986 */ /* 0x000fe2000c101924 */
[----:B------:R-:W-:Y:S05]  /*8ff0*/  EXIT ;  /* 0x000000000000794d */ /* 0x000fea0003800000 */
.L_x_9778:
        /* <DEDUP_REMOVED lines=8> */
.L_x_9789:
[----:B------:R-:W-:Y:S01]  /*9080*/  CS2R R6, SRZ ;  /* 0x0000000000067805 */ /* 0x000fe2000001ff00 */
[----:B------:R-:W0:Y:S04]  /*9090*/  I2F.F64.S16 R4, R18 ;  /* 0x0000001200047312 */ /* 0x000e280000101c00 */
[----:B0-----:R-:W-:Y:S01]  /*90a0*/  STG.E.128 desc[UR36][R2.64], R4 ;  /* 0x0000000402007986 */ /* 0x001fe2000c101d24 */
[----:B------:R-:W-:Y:S05]  /*90b0*/  EXIT ;  /* 0x000000000000794d */ /* 0x000fea0003800000 */
.L_x_9788:
[----:B------:R-:W-:-:S13]  /*90c0*/  ISETP.NE.AND P0, PT, R0, 0xf, PT ;  /* 0x0000000f0000780c */ /* 0x000fda0003f05270 */
[----:B------:R-:W-:Y:S05]  /*90d0*/  @!P0 BRA `(.L_x_9790) ;  /* 0x0000000000d48947 */ /* 0x000fea0003800000 */
[----:B------:R-:W-:-:S13]  /*90e0*/  ISETP.NE.AND P0, PT, R0, 0x17, PT ;  /* 0x000000170000780c */ /* 0x000fda0003f05270 */
[----:B------:R-:W-:Y:S05]  /*90f0*/  @!P0 BRA `(.L_x_9791) ;  /* 0x0000000000848947 */ /* 0x000fea0003800000 */
[----:B------:R-:W-:-:S13]  /*9100*/  ISETP.NE.AND P0, PT, R0, 0x18, PT ;  /* 0x000000180000780c */ /* 0x000fda0003f05270 */
[----:B------:R-:W-:Y:S05]  /*9110*/  @!P0 BRA `(.L_x_9792) ;  /* 0x0000000000448947 */ /* 0x000fea0003800000 */
.L_x_9771:
        /* <DEDUP_REMOVED lines=16> */
.L_x_9793:
[----:B------:R-:W-:Y:S05]  /*9220*/  EXIT ;  /* 0x000000000000794d */ /* 0x000fea0003800000 */
.L_x_9792:
        /* <DEDUP_REMOVED lines=11> */
.L_x_9795:
[----:B------:R-:W-:Y:S05]  /*92e0*/  BSYNC.RECONVERGENT B0 ;  /* 0x0000000000007941 */ /* 0x000fea0003800200 */
.L_x_9794:
[----:B------:R-:W-:Y:S01]  /*92f0*/  STG.E.U8 desc[UR36][R2.64], R5 ;  /* 0x0000000502007986 */ /* 0x000fe2000c101124 */
[----:B------:R-:W-:Y:S05]  /*9300*/  EXIT ;  /* 0x000000000000794d */ /* 0x000fea0003800000 */
.L_x_9791:
        /* <DEDUP_REMOVED lines=13> */
.L_x_9796:
[----:B------:R-:W-:Y:S01]  /*93e0*/  IMAD.MOV.U32 R5, RZ, RZ, 0x7f ;  /* 0x0000007fff057424 */ /* 0x000fe200078e00ff */
[----:B------:R-:W-:-:S04]  /*93f0*/  ISETP.GT.U32.AND P0, PT, R7, 0x7f800000, PT ;  /* 0x7f8000000700780c */ /* 0x000fc80003f04070 */
[----:B------:R-:W-:-:S05]  /*9400*/  SEL R5, R5, 0x7c, P0 ;  /* 0x0000007c05057807 */ /* 0x000fca0000000000 */
[----:B------:R-:W-:Y:S01]  /*9410*/  STG.E.U8 desc[UR36][R2.64], R5 ;  /* 0x0000000502007986 */ /* 0x000fe2000c101124 */
[----:B------:R-:W-:Y:S05]  /*9420*/  EXIT ;  /* 0x000000000000794d */ /* 0x000fea0003800000 */
.L_x_9790:
[----:B------:R-:W0:Y:S02]  /*9430*/  I2F.S16 R0, R18 ;  /* 0x0000001200007306 */ /* 0x000e240000101400 */
[----:B0-----:R-:W-:-:S05]  /*9440*/  F2FP.BF16.F32.PACK_AB R0, RZ, R0 ;  /* 0x00000000ff00723e */ /* 0x001fca00000010ff */
[----:B------:R-:W-:Y:S01]  /*9450*/  STG.E.U16 desc[UR36][R2.64], R0 ;  /* 0x0000000002007986 */ /* 0x000fe2000c101524 */
[----:B------:R-:W-:Y:S05]  /*9460*/  EXIT ;  /* 0x000000000000794d */ /* 0x000fea0003800000 */
.L_x_9797:
        /* <DEDUP_REMOVED lines=9> */
.L_x_25894:


//--------------------- .text._ZN2at6native18elementwise_kernelILi128ELi4EZNS0_22gpu_kernel_impl_nocastINS0_13BinaryFunctorIbbbNS0_16BitwiseOrFunctorIbEEEEEEvRNS_18TensorIteratorBaseERKT_EUliE_EEviT1_ --------------------------
	.section	.text._ZN2at6native18elementwise_kernelILi128ELi4EZNS0_22gpu_kernel_impl_nocastINS0_13BinaryFunctorIbbbNS0_16BitwiseOrFunctorIbEEEEEEvRNS_18TensorIteratorBaseERKT_EUliE_EEviT1_,"ax",@progbits
	.align	128
        .global         _ZN2at6native18elementwise_kernelILi128ELi4EZNS0_22gpu_kernel_impl_nocastINS0_13BinaryFunctorIbbbNS0_16BitwiseOrFunctorIbEEEEEEvRNS_18TensorIteratorBaseERKT_EUliE_EEviT1_
        .type           _ZN2at6native18elementwise_kernelILi128ELi4EZNS0_22gpu_kernel_impl_nocastINS0_13BinaryFunctorIbbbNS0_16BitwiseOrFunctorIbEEEEEEvRNS_18TensorIteratorBaseERKT_EUliE_EEviT1_,@function
        .size           _ZN2at6native18elementwise_kernelILi128ELi4EZNS0_22gpu_kernel_impl_nocastINS0_13BinaryFunctorIbbbNS0_16BitwiseOrFunctorIbEEEEEEvRNS_18TensorIteratorBaseERKT_EUliE_EEviT1_,(.L_x_25895 - _ZN2at6native18elementwise_kernelILi128ELi4EZNS0_22gpu_kernel_impl_nocastINS0_13BinaryFunctorIbbbNS0_16BitwiseOrFunctorIbEEEEEEvRNS_18TensorIteratorBaseERKT_EUliE_EEviT1_)
        .other          _ZN2at6native18elementwise_kernelILi128ELi4EZNS0_22gpu_kernel_impl_nocastINS0_13BinaryFunctorIbbbNS0_16BitwiseOrFunctorIbEEEEEEvRNS_18TensorIteratorBaseERKT_EUliE_EEviT1_,@"STO_CUDA_ENTRY STV_DEFAULT"
_ZN2at6native18elementwise_kernelILi128ELi4EZNS0_22gpu_kernel_impl_nocastINS0_13BinaryFunctorIbbbNS0_16BitwiseOrFunctorIbEEEEEEvRNS_18TensorIteratorBaseERKT_EUliE_EEviT1_:
.text._ZN2at6native18elementwise_kernelILi128ELi4EZNS0_22gpu_kernel_impl_nocastINS0_13BinaryFunctorIbbbNS0_16BitwiseOrFunctorIbEEEEEEvRNS_18TensorIteratorBaseERKT_EUliE_EEviT1_:
        /* <DEDUP_REMOVED lines=19> */
[----:B------:R-:W-:-:S02]  /*0130*/  IADD3 R3, PT, PT, R3, 0x80, RZ ;  /* 0x0000008003037810 */ /* 0x000fc40007ffe0ff */
[----:B--2---:R-:W-:-:S04]  /*0140*/  LOP3.LUT P0, RZ, R4, 0xff, R7, 0xc8, !PT ;  /* 0x000000ff04ff7812 */ /* 0x004fc8000780c807 */
        /* <DEDUP_REMOVED lines=8> */
[----:B--2---:R-:W3:Y:S03]  /*01d0*/  LDG.E.U8 R7, desc[UR6][R6.64] ;  /* 0x0000000606077981 */ /* 0x004ee6000c1e1100 */
[----:B0-----:R-:W0:Y:S01]  /*01e0*/  LDC.64 R8, c[0x0][0x5e8] ;  /* 0x00017a00ff087b82 */ /* 0x001e220000000a00 */
[----:B------:R-:W-:-:S02]  /*01f0*/  IADD3 R3, PT, PT, R3, 0x80, RZ ;  /* 0x0000008003037810 */ /* 0x000fc40007ffe0ff */
[----:B---3--:R-:W-:-:S04]  /*0200*/  LOP3.LUT P0, RZ, R4, 0xff, R7, 0xc8, !PT ;  /* 0x000000ff04ff7812 */ /* 0x008fc8000780c807 */
[----:B------:R-:W-:-:S05]  /*0210*/  SEL R11, RZ, 0x1, !P0 ;  /* 0x00000001ff0b7807 */ /* 0x000fca0004000000 */
[----:B0-----:R0:W-:Y:S04]  /*0220*/  STG.E.U8 desc[UR6][R8.64], R11 ;  /* 0x0000000b08007986 */ /* 0x0011e8000c101106 */
.L_x_9801:
[----:B------:R-:W-:-:S13]  /*0230*/  ISETP.GE.AND P0, PT, R3, UR4, PT ;  /* 0x0000000403007c0c */ /* 0x000fda000bf06270 */
[----:B------:R-:W-:Y:S05]  /*0240*/  @P0 BREAK.RELIABLE B1 ;  /* 0x0000000000010942 */ /* 0x000fea0003800100 */
[----:B------:R-:W-:Y:S05]  /*0250*/  @P0 BRA `(.L_x_9802) ;  /* 0x0000000000280947 */ /* 0x000fea0003800000 */
[----:B------:R-:W-:Y:S05]  /*0260*/  BSYNC.RELIABLE B1 ;  /* 0x0000000000017941 */ /* 0x000fea0003800100 */
.L_x_9800:
        /* <DEDUP_REMOVED lines=9> */
.L_x_9802:
[----:B------:R-:W-:Y:S05]  /*0300*/  BSYNC.RECONVERGENT B0 ;  /* 0x0000000000007941 */ /* 0x000fea0003800200 */
.L_x_9799:
[----:B------:R-:W-:Y:S05]  /*0310*/  WARPSYNC.ALL ;  /* 0x0000000000007948 */ /* 0x000fea0003800000 */
[----:B------:R-:W-:-:S13]  /*0320*/  ISETP.GE.AND P0, PT, R3, UR4, PT ;  /* 0x0000000403007c0c */ /* 0x000fda000bf06270 */
[----:B------:R-:W-:Y:S05]  /*0330*/  @P0 EXIT ;  /* 0x000000000000094d */ /* 0x000fea0003800000 */
[----:B------:R-:W2:Y:S08]  /*0340*/  LDC.64 R2, c[0x0][0x5f0] ;  /* 0x00017c00ff027b82 */ /* 0x000eb00000000a00 */
[----:B------:R-:W3:Y:S01]  /*0350*/  LDC.64 R4, c[0x0][0x5f8] ;  /* 0x00017e00ff047b82 */ /* 0x000ee20000000a00 */
[----:B--2---:R-:W2:Y:S04]  /*0360*/  LDG.E.U8 R2, desc[UR6][R2.64] ;  /* 0x0000000602027981 */ /* 0x004ea8000c1e1100 */
[----:B---3--:R-:W2:Y:S03]  /*0370*/  LDG.E.U8 R5, desc[UR6][R4.64] ;  /* 0x0000000604057981 */ /* 0x008ea6000c1e1100 */
[----:B------:R-:W3:Y:S01]  /*0380*/  LDC.64 R6, c[0x0][0x5e8] ;  /* 0x00017a00ff067b82 */ /* 0x000ee20000000a00 */
[----:B--2---:R-:W-:-:S04]  /*0390*/  LOP3.LUT P0, RZ, R2, 0xff, R5, 0xc8, !PT ;  /* 0x000000ff02ff7812 */ /* 0x004fc8000780c805 */
[----:B01----:R-:W-:-:S05]  /*03a0*/  SEL R9, RZ, 0x1, !P0 ;  /* 0x00000001ff097807 */ /* 0x003fca0004000000 */
[----:B---3--:R-:W-:Y:S01]  /*03b0*/  STG.E.U8 desc[UR6][R6.64], R9 ;  /* 0x0000000906007986 */ /* 0x008fe2000c101106 */
[----:B------:R-:W-:Y:S05]  /*03c0*/  EXIT ;  /* 0x000000000000794d */ /* 0x000fea0003800000 */
.L_x_9798:
        /* <DEDUP_REMOVED lines=356> */
.L_x_9806:
        /* <DEDUP_REMOVED lines=11> */
[----:B--2---:R-:W-:-:S04]  /*1ac0*/  LOP3.LUT P0, RZ, R6, 0xff, R9, 0xc8, !PT ;  /* 0x000000ff06ff7812 */ /* 0x004fc8000780c809 */
[----:B------:R-:W-:-:S05]  /*1ad0*/  SEL R11, RZ, 0x1, !P0 ;  /* 0x00000001ff0b7807 */ /* 0x000fca0004000000 */
[----:B------:R0:W-:Y:S01]  /*1ae0*/  STG.E.U8 desc[UR6][R4.64], R11 ;  /* 0x0000000b04007986 */ /* 0x0001e2000c101106 */
[----:B------:R-:W-:-:S13]  /*1af0*/  ISETP.GE.AND P0, PT, R3, UR4, PT ;  /* 0x0000000403007c0c */ /* 0x000fda000bf06270 */
[----:B------:R-:W-:Y:S05]  /*1b00*/  @P0 BREAK.RELIABLE B1 ;  /* 0x0000000000010942 */ /* 0x000fea0003800100 */
[----:B0-----:R-:W-:Y:S05]  /*1b10*/  @P0 BRA `(.L_x_9807) ;  /* 0x0000002c00600947 */ /* 0x001fea0003800000 */
        /* <DEDUP_REMOVED lines=348> */
.L_x_9808:
        /* <DEDUP_REMOVED lines=11> */
[----:B--2---:R-:W-:-:S04]  /*3190*/  LOP3.LUT P0, RZ, R6, 0xff, R9, 0xc8, !PT ;  /* 0x000000ff06ff7812 */ /* 0x004fc8000780c809 */
[----:B------:R-:W-:-:S05]  /*31a0*/  SEL R11, RZ, 0x1, !P0 ;  /* 0x00000001ff0b7807 */ /* 0x000fca0004000000 */
[----:B------:R0:W-:Y:S04]  /*31b0*/  STG.E.U8 desc[UR6][R4.64], R11 ;  /* 0x0000000b04007986 */ /* 0x0001e8000c101106 */
.L_x_9805:
[----:B------:R-:W-:-:S13]  /*31c0*/  ISETP.GE.AND P0, PT, R3, UR4, PT ;  /* 0x0000000403007c0c */ /* 0x000fda000bf06270 */
[----:B------:R-:W-:Y:S05]  /*31d0*/  @P0 BREAK.RELIABLE B1 ;  /* 0x0000000000010942 */ /* 0x000fea0003800100 */
[----:B------:R-:W-:Y:S05]  /*31e0*/  @P0 BRA `(.L_x_9807) ;  /* 0x0000001400ac0947 */ /* 0x000fea0003800000 */
[----:B------:R-:W-:Y:S05]  /*31f0*/  BSYNC.RELIABLE B1 ;  /* 0x0000000000017941 */ /* 0x000fea0003800100 */
.L_x_9804:
        /* <DEDUP_REMOVED lines=348> */
.L_x_9809:
        /* <DEDUP_REMOVED lines=14> */
.L_x_9807:
[----:B------:R-:W-:Y:S05]  /*48a0*/  BSYNC.RECONVERGENT B0 ;  /* 0x0000000000007941 */ /* 0x000fea0003800200 */
.L_x_9803:
        /* <DEDUP_REMOVED lines=351> */
.L_x_9810:
        /* <DEDUP_REMOVED lines=10> */
[----:B--2---:R-:W-:-:S04]  /*5f40*/  LOP3.LUT P0, RZ, R4, 0xff, R7, 0xc8, !PT ;  /* 0x000000ff04ff7812 */ /* 0x004fc8000780c807 */
[----:B------:R-:W-:-:S05]  /*5f50*/  SEL R9, RZ, 0x1, !P0 ;  /* 0x00000001ff097807 */ /* 0x000fca0004000000 */
[----:B------:R-:W-:Y:S01]  /*5f60*/  STG.E.U8 desc[UR6][R2.64], R9 ;  /* 0x0000000902007986 */ /* 0x000fe2000c101106 */
[----:B------:R-:W-:Y:S05]  /*5f70*/  EXIT ;  /* 0x000000000000794d */ /* 0x000fea0003800000 */
.L_x_9811:
        /* <DEDUP_REMOVED lines=16> */
.L_x_25895:


//--------------------- .text._ZN2at6native27unrolled_elementwise_kernelINS0_13BinaryFunctorIbbbNS0_16BitwiseOrFunctorIbEEEESt5arrayIPcLm3EELi4E23TrivialOffsetCalculatorILi2EjES9_ILi1EjENS0_6memory15LoadWithoutCastENSC_16StoreWithoutCastEEEviT_T0_T2_T3_T4_T5_ --------------------------
	.section	.text._ZN2at6native27unrolled_elementwise_kernelINS0_13BinaryFunctorIbbbNS0_16BitwiseOrFunctorIbEEEESt5arrayIPcLm3EELi4E23TrivialOffsetCalculatorILi2EjES9_ILi1EjENS0_6memory15LoadWithoutCastENSC_16StoreWithoutCastEEEviT_T0_T2_T3_T4_T5_,"ax",@progbits
	.align	128
        .global         _ZN2at6native27unrolled_elementwise_kernelINS0_13BinaryFunctorIbbbNS0_16BitwiseOrFunctorIbEEEESt5arrayIPcLm3EELi4E23TrivialOffsetCalculatorILi2EjES9_ILi1EjENS0_6memory15LoadWithoutCastENSC_16StoreWithoutCastEEEviT_T0_T2_T3_T4_T5_
        .type           _ZN2at6native27unrolled_elementwise_kernelINS0_13BinaryFunctorIbbbNS0_16BitwiseOrFunctorIbEEEESt5arrayIPcLm3EELi4E23TrivialOffsetCalculatorILi2EjES9_ILi1EjENS0_6memory15LoadWithoutCastENSC_16StoreWithoutCastEEEviT_T0_T2_T3_T4_T5_,@function
        .size           _ZN2at6native27unrolled_elementwise_kernelINS0_13BinaryFunctorIbbbNS0_16BitwiseOrFunctorIbEEEESt5arrayIPcLm3EELi4E23TrivialOffsetCalculatorILi2EjES9_ILi1EjENS0_6memory15LoadWithoutCastENSC_16StoreWithoutCastEEEviT_T0_T2_T3_T4_T5_,(.L_x_25896 - _ZN2at6native27unrolled_elementwise_kernelINS0_13BinaryFunctorIbbbNS0_16BitwiseOrFunctorIbEEEESt5arrayIPcLm3EELi4E23TrivialOffsetCalculatorILi2EjES9_ILi1EjENS0_6memory15LoadWithoutCastENSC_16StoreWithoutCastEEEviT_T0_T2_T3_T4_T5_)
        .other          _ZN2at6native27unrolled_elementwise_kernelINS0_13BinaryFunctorIbbbNS0_16BitwiseOrFunctorIbEEEESt5arrayIPcLm3EELi4E23TrivialOffsetCalculatorILi2EjES9_ILi1EjENS0_6memory15LoadWithoutCastENSC_16StoreWithoutCastEEEviT_T0_T2_T3_T4_T5_,@"STO_CUDA_ENTRY STV_DEFAULT"
_ZN2at6native27unrolled_elementwise_kernelINS0_13BinaryFunctorIbbbNS0_16BitwiseOrFunctorIbEEEESt5arrayIPcLm3EELi4E23TrivialOffsetCalculatorILi2EjES9_ILi1EjENS0_6memory15LoadWithoutCastENSC_16StoreWithoutCastEEEviT_T0_T2_T3_T4_T5_:
.text._ZN2at6native27unrolled_elementwise_kernelINS0_13BinaryFunctorIbbbNS0_16BitwiseOrFunctorIbEEEESt5arrayIPcLm3EELi4E23TrivialOffsetCalculatorILi2EjES9_ILi1EjENS0_6memory15LoadWithoutCastENSC_16StoreWithoutCastEEEviT_T0_T2_T3_T4_T5_:
        /* <DEDUP_REMOVED lines=13> */
[----:B------:R-:W0:Y:S01]  /*00d0*/  LDC.64 R8, c[0x0][0x398] ;  /* 0x0000e600ff087b82 */ /* 0x000e220000000a00 */
[----:B------:R-:W-:Y:S02]  /*00e0*/  @!P3 VIADD R21, R19, 0x80 ;  /* 0x000000801315b836 */ /* 0x000fe40000000000 */
[----:B------:R-:W-:-:S03]  /*00f0*/  @!P3 IMAD R25, R0, 0x200, R19 ;  /* 0x000002000019b824 */ /* 0x000fc600078e0213 */
[----:B------:R-:W-:Y:S02]  /*0100*/  ISETP.GE.AND P4, PT, R21, R18, PT ;  /* 0x000000121500720c */ /* 0x000fe40003f86270 */
[----:B------:R-:W0:Y:S01]  /*0110*/  LDC.64 R12, c[0x0][0x398] ;  /* 0x0000e600ff0c7b82 */ /* 0x000e220000000a00 */
[C---:B---3--:R-:W-:Y:S02]  /*0120*/  @!P3 IADD3 R14, P0, PT, R25.reuse, R14, RZ ;  /* 0x0000000e190eb210 */ /* 0x048fe40007f1e0ff */
[----:B----4-:R-:W-:-:S03]  /*0130*/  @!P3 IADD3 R16, P2, PT, R25, R16, RZ ;  /* 0x000000101910b210 */ /* 0x010fc60007f5e0ff */
[----:B------:R-:W-:Y:S02]  /*0140*/  @!P3 IMAD.X R15, RZ, RZ, R15, P0 ;  /* 0x000000ffff0fb224 */ /* 0x000fe400000e060f */
[----:B------:R-:W3:Y:S01]  /*0150*/  LDC.64 R10, c[0x0][0x390] ;  /* 0x0000e400ff0a7b82 */ /* 0x000ee20000000a00 */
[----:B------:R-:W-:Y:S02]  /*0160*/  @!P3 IMAD.X R17, RZ, RZ, R17, P2 ;  /* 0x000000ffff11b224 */ /* 0x000fe400010e0611 */
[----:B------:R-:W-:Y:S01]  /*0170*/  @!P4 IMAD R27, R0, 0x200, R21 ;  /* 0x00000200001bc824 */ /* 0x000fe200078e0215 */
[----:B-1----:R-:W4:Y:S01]  /*0180*/  @!P3 LDG.E.U8 R14, desc[UR4][R14.64] ;  /* 0x000000040e0eb981 */ /* 0x002f22000c1e1100 */
[----:B------:R-:W-:-:S03]  /*0190*/  @!P4 VIADD R21, R21, 0x80 ;  /* 0x000000801515c836 */ /* 0x000fc60000000000 */
[----:B--2---:R-:W-:Y:S01]  /*01a0*/  @!P4 IADD3 R2, P5, PT, R27, R2, RZ ;  /* 0x000000021b02c210 */ /* 0x004fe20007fbe0ff */
[----:B------:R-:W4:Y:S01]  /*01b0*/  @!P3 LDG.E.U8 R17, desc[UR4][R16.64] ;  /* 0x000000041011b981 */ /* 0x000f22000c1e1100 */
[----:B------:R-:W-:Y:S02]  /*01c0*/  ISETP.GE.AND P1, PT, R21, R18, PT ;  /* 0x000000121500720c */ /* 0x000fe40003f26270 */
[----:B-----5:R-:W-:Y:S01]  /*01d0*/  @!P4 IADD3 R4, P2, PT, R27, R4, RZ ;  /* 0x000000041b04c210 */ /* 0x020fe20007f5e0ff */
[----:B------:R-:W-:-:S10]  /*01e0*/  @!P4 IMAD.X R3, RZ, RZ, R3, P5 ;  /* 0x000000ffff03c224 */ /* 0x000fd400028e0603 */
[----:B------:R-:W-:Y:S01]  /*01f0*/  @!P1 IMAD R23, R0, 0x200, R21 ;  /* 0x0000020000179824 */ /* 0x000fe200078e0215 */
[----:B------:R-:W2:Y:S01]  /*0200*/  @!P4 LDG.E.U8 R2, desc[UR4][R2.64] ;  /* 0x000000040202c981 */ /* 0x000ea2000c1e1100 */
[----:B------:R-:W-:-:S05]  /*0210*/  @!P1 VIADD R21, R21, 0x80 ;  /* 0x0000008015159836 */ /* 0x000fca0000000000 */
[----:B------:R-:W-:Y:S02]  /*0220*/  ISETP.GE.AND P0, PT, R21, R18, PT ;  /* 0x000000121500720c */ /* 0x000fe40003f06270 */
[C---:B0-----:R-:W-:Y:S01]  /*0230*/  @!P1 IADD3 R6, P5, PT, R23.reuse, R6, RZ ;  /* 0x0000000617069210 */ /* 0x041fe20007fbe0ff */
[----:B------:R-:W-:Y:S01]  /*0240*/  @!P4 IMAD.X R5, RZ, RZ, R5, P2 ;  /* 0x000000ffff05c224 */ /* 0x000fe200010e0605 */
[----:B------:R-:W-:-:S03]  /*0250*/  @!P1 IADD3 R8, P2, PT, R23, R8, RZ ;  /* 0x0000000817089210 */ /* 0x000fc60007f5e0ff */
[----:B------:R-:W-:-:S06]  /*0260*/  @!P1 IMAD.X R7, RZ, RZ, R7, P5 ;  /* 0x000000ffff079224 */ /* 0x000fcc00028e0607 */
[----:B------:R-:W-:Y:S01]  /*0270*/  @!P0 IMAD R21, R0, 0x200, R21 ;  /* 0x0000020000158824 */ /* 0x000fe200078e0215 */
[----:B------:R-:W2:Y:S01]  /*0280*/  @!P4 LDG.E.U8 R5, desc[UR4][R4.64] ;  /* 0x000000040405c981 */ /* 0x000ea2000c1e1100 */
[----:B------:R-:W-:-:S03]  /*0290*/  @!P1 IMAD.X R9, RZ, RZ, R9, P2 ;  /* 0x000000ffff099224 */ /* 0x000fc600010e0609 */
[C---:B------:R-:W-:Y:S01]  /*02a0*/  @!P0 IADD3 R12, P6, PT, R21.reuse, R12, RZ ;  /* 0x0000000c150c8210 */ /* 0x040fe20007fde0ff */
[----:B------:R-:W5:Y:S01]  /*02b0*/  @!P1 LDG.E.U8 R6, desc[UR4][R6.64] ;  /* 0x0000000406069981 */ /* 0x000f62000c1e1100 */
[----:B---3--:R-:W-:-:S03]  /*02c0*/  @!P0 IADD3 R10, P5, PT, R21, R10, RZ ;  /* 0x0000000a150a8210 */ /* 0x008fc60007fbe0ff */
[----:B------:R-:W-:Y:S01]  /*02d0*/  @!P0 IMAD.X R13, RZ, RZ, R13, P6 ;  /* 0x000000ffff0d8224 */ /* 0x000fe200030e060d */
[----:B------:R-:W5:Y:S01]  /*02e0*/  @!P1 LDG.E.U8 R9, desc[UR4][R8.64] ;  /* 0x0000000408099981 */ /* 0x000f62000c1e1100 */
[----:B------:R-:W-:-:S04]  /*02f0*/  @!P0 IMAD.X R11, RZ, RZ, R11, P5 ;  /* 0x000000ffff0b8224 */ /* 0x000fc800028e060b */
[----:B------:R-:W3:Y:S04]  /*0300*/  @!P0 LDG.E.U8 R13, desc[UR4][R12.64] ;  /* 0x000000040c0d8981 */ /* 0x000ee8000c1e1100 */
[----:B------:R-:W3:Y:S01]  /*0310*/  @!P0 LDG.E.U8 R10, desc[UR4][R10.64] ;  /* 0x000000040a0a8981 */ /* 0x000ee2000c1e1100 */
[----:B------:R-:W-:Y:S01]  /*0320*/  PLOP3.LUT P2, PT, PT, PT, PT, 0x8, 0x80 ;  /* 0x000000000080781c */ /* 0x000fe20003f4e170 */
[----:B------:R-:W-:Y:S04]  /*0330*/  BSSY.RECONVERGENT B0, `(.L_x_9812) ;  /* 0x0000026000007945 */ /* 0x000fe80003800200 */
[----:B------:R-:W-:Y:S01]  /*0340*/  BSSY.RELIABLE B1, `(.L_x_9813) ;  /* 0x000001d000017945 */ /* 0x000fe20003800100 */
[----:B----4-:R-:W-:-:S02]  /*0350*/  @!P3 LOP3.LUT P2, RZ, R14, 0xff, R17, 0xc8, !PT ;  /* 0x000000ff0effb812 */ /* 0x010fc4000784c811 */
[----:B------:R-:W-:Y:S02]  /*0360*/  PLOP3.LUT P3, PT, PT, PT, PT, 0x8, 0x80 ;  /* 0x000000000080781c */ /* 0x000fe40003f6e170 */
[----:B--2---:R-:W-:Y:S02]  /*0370*/  @!P4 LOP3.LUT P3, RZ, R2, 0xff, R5, 0xc8, !PT ;  /* 0x000000ff02ffc812 */ /* 0x004fe4000786c805 */
[----:B------:R-:W-:Y:S02]  /*0380*/  PLOP3.LUT P4, PT, PT, PT, PT, 0x8, 0x80 ;  /* 0x000000000080781c */ /* 0x000fe40003f8e170 */
[----:B-----5:R-:W-:Y:S02]  /*0390*/  @!P1 LOP3.LUT P4, RZ, R6, 0xff, R9, 0xc8, !PT ;  /* 0x000000ff06ff9812 */ /* 0x020fe4000788c809 */
[----:B------:R-:W-:Y:S02]  /*03a0*/  PLOP3.LUT P1, PT, PT, PT, PT, 0x8, 0x80 ;  /* 0x000000000080781c */ /* 0x000fe40003f2e170 */
[----:B---3--:R-:W-:-:S02]  /*03b0*/  @!P0 LOP3.LUT P1, RZ, R10, 0xff, R13, 0xc8, !PT ;  /* 0x000000ff0aff8812 */ /* 0x008fc4000782c80d */
[----:B------:R-:W-:Y:S02]  /*03c0*/  ISETP.GE.AND P0, PT, R19, R18, PT ;  /* 0x000000121300720c */ /* 0x000fe40003f06270 */
[----:B------:R-:W-:Y:S02]  /*03d0*/  SEL R5, RZ, 0x1, !P2 ;  /* 0x00000001ff057807 */ /* 0x000fe40005000000 */
[----:B------:R-:W-:Y:S02]  /*03e0*/  SEL R7, RZ, 0x1, !P3 ;  /* 0x00000001ff077807 */ /* 0x000fe40005800000 */
[----:B------:R-:W-:Y:S02]  /*03f0*/  SEL R9, RZ, 0x1, !P4 ;  /* 0x00000001ff097807 */ /* 0x000fe40006000000 */
[----:B------:R-:W-:-:S05]  /*0400*/  SEL R11, RZ, 0x1, !P1 ;  /* 0x00000001ff0b7807 */ /* 0x000fca0004800000 */
[----:B------:R-:W-:Y:S05]  /*0410*/  @P0 BRA `(.L_x_9814) ;  /* 0x00000000003c0947 */ /* 0x000fea0003800000 */
        /* <DEDUP_REMOVED lines=15> */
.L_x_9814:
[----:B------:R-:W-:Y:S05]  /*0510*/  BSYNC.RELIABLE B1 ;  /* 0x0000000000017941 */ /* 0x000fea0003800100 */
.L_x_9813:
[----:B------:R-:W-:-:S13]  /*0520*/  ISETP.GE.AND P0, PT, R19, R18, PT ;  /* 0x000000121300720c */ /* 0x000fda0003f06270 */
[----:B------:R-:W1:Y:S01]  /*0530*/  @!P0 LDC.64 R4, c[0x0][0x388] ;  /* 0x0000e200ff048b82 */ /* 0x000e620000000a00 */
[----:B0-----:R-:W-:Y:S02]  /*0540*/  @!P0 IMAD R3, R0, 0x200, R19 ;  /* 0x0000020000038824 */ /* 0x001fe400078e0213 */
[----:B------:R-:W-:-:S03]  /*0550*/  @!P0 VIADD R19, R19, 0x80 ;  /* 0x0000008013138836 */ /* 0x000fc60000000000 */
[----:B-1----:R-:W-:-:S05]  /*0560*/  @!P0 IADD3 R2, P1, PT, R3, R4, RZ ;  /* 0x0000000403028210 */ /* 0x002fca0007f3e0ff */
[----:B------:R-:W-:-:S05]  /*0570*/  @!P0 IMAD.X R3, RZ, RZ, R5, P1 ;  /* 0x000000ffff038224 */ /* 0x000fca00008e0605 */
[----:B------:R1:W-:Y:S03]  /*0580*/  @!P0 STG.E.U8 desc[UR4][R2.64], R9 ;  /* 0x0000000902008986 */ /* 0x0003e6000c101104 */
.L_x_9815:
[----:B------:R-:W-:Y:S05]  /*0590*/  BSYNC.RECONVERGENT B0 ;  /* 0x0000000000007941 */ /* 0x000fea0003800200 */
.L_x_9812:
        /* <DEDUP_REMOVED lines=9> */
.L_x_9816:
        /* <DEDUP_REMOVED lines=13> */
.L_x_25896:


//--------------------- .text._ZN2at6native29vectorized_elementwise_kernelILi2ENS0_13BinaryFunctorIbbbNS0_16BitwiseOrFunctorIbEEEESt5arrayIPcLm3EEEEviT0_T1_ --------------------------
	.section	.text._ZN2at6native29vectorized_elementwise_kernelILi2ENS0_13BinaryFunctorIbbbNS0_16BitwiseOrFunctorIbEEEESt5arrayIPcLm3EEEEviT0_T1_,"ax",@progbits
	.align	128
        .global         _ZN2at6native29vectorized_elementwise_kernelILi2ENS0_13BinaryFunctorIbbbNS0_16BitwiseOrFunctorIbEEEESt5arrayIPcLm3EEEEviT0_T1_
        .type           _ZN2at6native29vectorized_elementwise_kernelILi2ENS0_13BinaryFunctorIbbbNS0_16BitwiseOrFunctorIbEEEESt5arrayIPcLm3EEEEviT0_T1_,@function
        .size           _ZN2at6native29vectorized_elementwise_kernelILi2ENS0_13BinaryFunctorIbbbNS0_16BitwiseOrFunctorIbEEEESt5arrayIPcLm3EEEEviT0_T1_,(.L_x_25897 - _ZN2at6native29vectorized_elementwise_kernelILi2ENS0_13BinaryFunctorIbbbNS0_16BitwiseOrFunctorIbEEEESt5arrayIPcLm3EEEEviT0_T1_)
        .other          _ZN2at6native29vectorized_elementwise_kernelILi2ENS0_13BinaryFunctorIbbbNS0_16BitwiseOrFunctorIbEEEESt5arrayIPcLm3EEEEviT0_T1_,@"STO_CUDA_ENTRY STV_DEFAULT"
_ZN2at6native29vectorized_elementwise_kernelILi2ENS0_13BinaryFunctorIbbbNS0_16BitwiseOrFunctorIbEEEESt5arrayIPcLm3EEEEviT0_T1_:
.text._ZN2at6native29vectorized_elementwise_kernelILi2ENS0_13BinaryFunctorIbbbNS0_16BitwiseOrFunctorIbEEEESt5arrayIPcLm3EEEEviT0_T1_:
        /* <DEDUP_REMOVED lines=24> */
[----:B------:R-:W1:Y:S01]  /*0180*/  LDC.64 R12, c[0x0][0x398] ;  /* 0x0000e600ff0c7b82 */ /* 0x000e620000000a00 */
[----:B------:R-:W-:Y:S02]  /*0190*/  @!P5 IMAD.X R25, RZ, RZ, R25, P3 ;  /* 0x000000ffff19d224 */ /* 0x000fe400018e0619 */
[----:B------:R2:W2:Y:S01]  /*01a0*/  @!P5 LDG.E.U8 R3, desc[UR12][R26.64] ;  /* 0x0000000c1a03d981 */ /* 0x0004a2000c1e1100 */
[C---:B------:R-:W-:Y:S02]  /*01b0*/  @!P0 VIADD R9, R0.reuse, UR4 ;  /* 0x0000000400098c36 */ /* 0x040fe40008000000 */
[----:B------:R-:W-:Y:S01]  /*01c0*/  @!P0 VIADD R0, R0, 0x80 ;  /* 0x0000008000008836 */ /* 0x000fe20000000000 */
[----:B------:R2:W2:Y:S01]  /*01d0*/  @!P5 LDG.E.U8 R24, desc[UR12][R24.64] ;  /* 0x0000000c1818d981 */ /* 0x0004a2000c1e1100 */
[----:B------:R-:W2:Y:S01]  /*01e0*/  LDC.64 R14, c[0x0][0x398] ;  /* 0x0000e600ff0e7b82 */ /* 0x000ea20000000a00 */
[----:B---3--:R-:W-:-:S02]  /*01f0*/  @!P0 IADD3 R6, P4, PT, R9, R6, RZ ;  /* 0x0000000609068210 */ /* 0x008fc40007f9e0ff */
[----:B------:R-:W-:Y:S02]  /*0200*/  ISETP.GE.U32.AND P1, PT, R0, UR5, PT ;  /* 0x0000000500007c0c */ /* 0x000fe4000bf26070 */
[----:B----4-:R-:W-:-:S03]  /*0210*/  @!P0 IADD3 R4, P6, PT, R9, R4, RZ ;  /* 0x0000000409048210 */ /* 0x010fc60007fde0ff */
[----:B------:R-:W3:Y:S08]  /*0220*/  LDC.64 R8, c[0x0][0x390] ;  /* 0x0000e400ff087b82 */ /* 0x000ef00000000a00 */
[C---:B------:R-:W-:Y:S02]  /*0230*/  @!P1 VIADD R21, R0.reuse, UR4 ;  /* 0x0000000400159c36 */ /* 0x040fe40008000000 */
[----:B------:R-:W-:-:S05]  /*0240*/  @!P1 VIADD R0, R0, 0x80 ;  /* 0x0000008000009836 */ /* 0x000fca0000000000 */
[----:B------:R-:W-:Y:S01]  /*0250*/  ISETP.GE.U32.AND P2, PT, R0, UR5, PT ;  /* 0x0000000500007c0c */ /* 0x000fe2000bf46070 */
[----:B------:R-:W-:-:S12]  /*0260*/  @!P0 IMAD.X R7, RZ, RZ, R7, P4 ;  /* 0x000000ffff078224 */ /* 0x000fd800020e0607 */
[C---:B------:R-:W-:Y:S01]  /*0270*/  @!P2 VIADD R23, R0.reuse, UR4 ;  /* 0x000000040017ac36 */ /* 0x040fe20008000000 */
[C---:B0-----:R-:W-:Y:S01]  /*0280*/  @!P1 IADD3 R16, P4, PT, R21.reuse, R16, RZ ;  /* 0x0000001015109210 */ /* 0x041fe20007f9e0ff */
[----:B------:R-:W-:Y:S01]  /*0290*/  @!P2 VIADD R0, R0, 0x80 ;  /* 0x000000800000a836 */ /* 0x000fe20000000000 */
[----:B------:R-:W4:Y:S04]  /*02a0*/  @!P0 LDG.E.U8 R6, desc[UR12][R6.64] ;  /* 0x0000000c06068981 */ /* 0x000f28000c1e1100 */
[----:B------:R-:W-:Y:S01]  /*02b0*/  ISETP.GE.U32.AND P3, PT, R0, UR5, PT ;  /* 0x0000000500007c0c */ /* 0x000fe2000bf66070 */
[----:B------:R-:W-:Y:S01]  /*02c0*/  @!P0 IMAD.X R5, RZ, RZ, R5, P6 ;  /* 0x000000ffff058224 */ /* 0x000fe200030e0605 */
[----:B-----5:R-:W-:Y:S01]  /*02d0*/  @!P1 IADD3 R18, P6, PT, R21, R18, RZ ;  /* 0x0000001215129210 */ /* 0x020fe20007fde0ff */
[----:B------:R-:W-:Y:S01]  /*02e0*/  @!P1 IMAD.X R17, RZ, RZ, R17, P4 ;  /* 0x000000ffff119224 */ /* 0x000fe200020e0611 */
[----:B------:R-:W0:Y:S01]  /*02f0*/  LDC.64 R20, c[0x0][0x390] ;  /* 0x0000e400ff147b82 */ /* 0x000e220000000a00 */
[----:B------:R-:W-:-:S02]  /*0300*/  @!P2 IADD3 R10, P4, PT, R23, R10, RZ ;  /* 0x0000000a170aa210 */ /* 0x000fc40007f9e0ff */
[----:B------:R-:W-:Y:S01]  /*0310*/  @!P1 IMAD.X R19, RZ, RZ, R19, P6 ;  /* 0x000000ffff139224 */ /* 0x000fe200030e0613 */
[----:B-1----:R-:W-:Y:S01]  /*0320*/  @!P2 IADD3 R12, P6, PT, R23, R12, RZ ;  /* 0x0000000c170ca210 */ /* 0x002fe20007fde0ff */
[----:B------:R1:W4:Y:S04]  /*0330*/  @!P0 LDG.E.U8 R5, desc[UR12][R4.64] ;  /* 0x0000000c04058981 */ /* 0x000328000c1e1100 */
[C---:B--2---:R-:W-:Y:S01]  /*0340*/  @!P3 VIADD R27, R0.reuse, UR4 ;  /* 0x00000004001bbc36 */ /* 0x044fe20008000000 */
[----:B------:R-:W2:Y:S01]  /*0350*/  LDC.64 R22, c[0x0][0x398] ;  /* 0x0000e600ff167b82 */ /* 0x000ea20000000a00 */
[----:B------:R-:W-:Y:S01]  /*0360*/  @!P3 VIADD R0, R0, 0x80 ;  /* 0x000000800000b836 */ /* 0x000fe20000000000 */
[----:B------:R-:W5:Y:S01]  /*0370*/  @!P1 LDG.E.U8 R16, desc[UR12][R16.64] ;  /* 0x0000000c10109981 */ /* 0x000f62000c1e1100 */
[----:B------:R-:W-:-:S03]  /*0380*/  @!P2 IMAD.X R11, RZ, RZ, R11, P4 ;  /* 0x000000ffff0ba224 */ /* 0x000fc600020e060b */
[C---:B------:R-:W-:Y:S01]  /*0390*/  ISETP.GE.U32.AND P4, PT, R0.reuse, UR5, PT ;  /* 0x0000000500007c0c */ /* 0x040fe2000bf86070 */
[----:B------:R-:W-:Y:S01]  /*03a0*/  @!P2 IMAD.X R13, RZ, RZ, R13, P6 ;  /* 0x000000ffff0da224 */ /* 0x000fe200030e060d */
[C---:B---3--:R-:W-:Y:S01]  /*03b0*/  @!P3 IADD3 R8, P6, PT, R27.reuse, R8, RZ ;  /* 0x000000081b08b210 */ /* 0x048fe20007fde0ff */
[----:B------:R-:W5:Y:S04]  /*03c0*/  @!P1 LDG.E.U8 R19, desc[UR12][R18.64] ;  /* 0x0000000c12139981 */ /* 0x000f68000c1e1100 */
[----:B------:R-:W-:Y:S01]  /*03d0*/  @!P3 IMAD.X R9, RZ, RZ, R9, P6 ;  /* 0x000000ffff09b224 */ /* 0x000fe200030e0609 */
[----:B------:R-:W-:Y:S01]  /*03e0*/  @!P3 IADD3 R14, P6, PT, R27, R14, RZ ;  /* 0x0000000e1b0eb210 */ /* 0x000fe20007fde0ff */
[----:B------:R-:W3:Y:S04]  /*03f0*/  @!P2 LDG.E.U8 R10, desc[UR12][R10.64] ;  /* 0x0000000c0a0aa981 */ /* 0x000ee8000c1e1100 */
[----:B------:R-:W-:Y:S01]  /*0400*/  @!P4 VIADD R25, R0, UR4 ;  /* 0x000000040019cc36 */ /* 0x000fe20008000000 */
[----:B------:R-:W3:Y:S01]  /*0410*/  @!P2 LDG.E.U8 R13, desc[UR12][R12.64] ;  /* 0x0000000c0c0da981 */ /* 0x000ee2000c1e1100 */
[----:B------:R-:W-:-:S03]  /*0420*/  @!P3 IMAD.X R15, RZ, RZ, R15, P6 ;  /* 0x000000ffff0fb224 */ /* 0x000fc600030e060f */
[C---:B0-----:R-:W-:Y:S01]  /*0430*/  @!P4 IADD3 R20, P6, PT, R25.reuse, R20, RZ ;  /* 0x000000141914c210 */ /* 0x041fe20007fde0ff */
[----:B------:R-:W3:Y:S04]  /*0440*/  @!P3 LDG.E.U8 R8, desc[UR12][R8.64] ;  /* 0x0000000c0808b981 */ /* 0x000ee8000c1e1100 */
[----:B------:R-:W-:Y:S01]  /*0450*/  @!P4 IMAD.X R21, RZ, RZ, R21, P6 ;  /* 0x000000ffff15c224 */ /* 0x000fe200030e0615 */
[----:B--2---:R-:W-:Y:S01]  /*0460*/  @!P4 IADD3 R22, P6, PT, R25, R22, RZ ;  /* 0x000000161916c210 */ /* 0x004fe20007fde0ff */
[----:B------:R-:W2:Y:S04]  /*0470*/  @!P3 LDG.E.U8 R15, desc[UR12][R14.64] ;  /* 0x0000000c0e0fb981 */ /* 0x000ea8000c1e1100 */
[----:B------:R-:W-:Y:S01]  /*0480*/  @!P4 IMAD.X R23, RZ, RZ, R23, P6 ;  /* 0x000000ffff17c224 */ /* 0x000fe200030e0617 */
[----:B------:R-:W2:Y:S05]  /*0490*/  @!P4 LDG.E.U8 R20, desc[UR12][R20.64] ;  /* 0x0000000c1414c981 */ /* 0x000eaa000c1e1100 */
[----:B------:R-:W2:Y:S01]  /*04a0*/  @!P4 LDG.E.U8 R23, desc[UR12][R22.64] ;  /* 0x0000000c1617c981 */ /* 0x000ea2000c1e1100 */
[----:B------:R-:W-:Y:S01]  /*04b0*/  PLOP3.LUT P6, PT, PT, PT, PT, 0x8, 0x80 ;  /* 0x000000000080781c */ /* 0x000fe20003fce170 */
[----:B------:R-:W-:Y:S01]  /*04c0*/  @!P4 VIADD R0, R0, 0x80 ;  /* 0x000000800000c836 */ /* 0x000fe20000000000 */
[----:B------:R-:W-:-:S04]  /*04d0*/  @!P5 LOP3.LUT P6, RZ, R3, 0xff, R24, 0xc8, !PT ;  /* 0x000000ff03ffd812 */ /* 0x000fc800078cc818 */
[----:B-1----:R-:W-:Y:S02]  /*04e0*/  P2R R4, PR, RZ, 0x40 ;  /* 0x00000040ff047803 */ /* 0x002fe40000000000 */
[----:B------:R-:W-:Y:S02]  /*04f0*/  PLOP3.LUT P6, PT, PT, PT, PT, 0x8, 0x80 ;  /* 0x000000000080781c */ /* 0x000fe40003fce170 */
[----:B----4-:R-:W-:Y:S02]  /*0500*/  @!P0 LOP3.LUT P6, RZ, R6, 0xff, R5, 0xc8, !PT ;  /* 0x000000ff06ff8812 */ /* 0x010fe400078cc805 */
[----:B------:R-:W-:Y:S02]  /*0510*/  PLOP3.LUT P0, PT, PT, PT, PT, 0x8, 0x80 ;  /* 0x000000000080781c */ /* 0x000fe40003f0e170 */
[----:B-----5:R-:W-:Y:S02]  /*0520*/  @!P1 LOP3.LUT P0, RZ, R16, 0xff, R19, 0xc8, !PT ;  /* 0x000000ff10ff9812 */ /* 0x020fe4000780c813 */
[----:B------:R-:W-:-:S02]  /*0530*/  PLOP3.LUT P1, PT, PT, PT, PT, 0x8, 0x80 ;  /* 0x000000000080781c */ /* 0x000fc40003f2e170 */
[----:B------:R-:W-:Y:S02]  /*0540*/  P2R R3, PR, RZ, 0x1 ;  /* 0x00000001ff037803 */ /* 0x000fe40000000000 */
[----:B------:R-:W-:Y:S02]  /*0550*/  ISETP.NE.AND P0, PT, R4, RZ, PT ;  /* 0x000000ff0400720c */ /* 0x000fe40003f05270 */
[----:B------:R-:W0:Y:S01]  /*0560*/  LDC.64 R4, c[0x0][0x390] ;  /* 0x0000e400ff047b82 */ /* 0x000e220000000a00 */
[----:B---3--:R-:W-:Y:S02]  /*0570*/  @!P2 LOP3.LUT P1, RZ, R10, 0xff, R13, 0xc8, !PT ;  /* 0x000000ff0affa812 */ /* 0x008fe4000782c80d */
[----:B------:R-:W-:Y:S02]  /*0580*/  PLOP3.LUT P2, PT, PT, PT, PT, 0x8, 0x80 ;  /* 0x000000000080781c */ /* 0x000fe40003f4e170 */
[----:B--2---:R-:W-:Y:S02]  /*0590*/  @!P3 LOP3.LUT P2, RZ, R8, 0xff, R15, 0xc8, !PT ;  /* 0x000000ff08ffb812 */ /* 0x004fe4000784c80f */
[----:B------:R-:W-:Y:S01]  /*05a0*/  PLOP3.LUT P3, PT, PT, PT, PT, 0x8, 0x80 ;  /* 0x000000000080781c */ /* 0x000fe20003f6e170 */
[----:B------:R-:W1:Y:S01]  /*05b0*/  LDC.64 R14, c[0x0][0x398] ;  /* 0x0000e600ff0e7b82 */ /* 0x000e620000000a00 */
[----:B------:R-:W-:-:S02]  /*05c0*/  @!P4 LOP3.LUT P3, RZ, R20, 0xff, R23, 0xc8, !PT ;  /* 0x000000ff14ffc812 */ /* 0x000fc4000786c817 */
[----:B------:R-:W-:-:S13]  /*05d0*/  ISETP.GE.U32.AND P4, PT, R0, UR5, PT ;  /* 0x0000000500007c0c */ /* 0x000fda000bf86070 */
[----:B------:R-:W-:-:S05]  /*05e0*/  @!P4 VIADD R11, R0, UR4 ;  /* 0x00000004000bcc36 */ /* 0x000fca0008000000 */
[----:B0-----:R-:W-:-:S05]  /*05f0*/  @!P4 IADD3 R8, P5, PT, R11, R4, RZ ;  /* 0x000000040b08c210 */ /* 0x001fca0007fbe0ff */
[----:B------:R-:W-:Y:S02]  /*0600*/  @!P4 IMAD.X R9, RZ, RZ, R5, P5 ;  /* 0x000000ffff09c224 */ /* 0x000fe400028e0605 */
[----:B------:R-:W0:Y:S01]  /*0610*/  LDC.64 R4, c[0x0][0x398] ;  /* 0x0000e600ff047b82 */ /* 0x000e220000000a00 */
[----:B------:R-:W-:Y:S01]  /*0620*/  @!P4 VIADD R0, R0, 0x80 ;  /* 0x000000800000c836 */ /* 0x000fe20000000000 */
[----:B------:R-:W-:Y:S01]  /*0630*/  P2R R12, PR, RZ, 0x40 ;  /* 0x00000040ff0c7803 */ /* 0x000fe20000000000 */
[----:B------:R2:W3:Y:S01]  /*0640*/  @!P4 LDG.E.U8 R8, desc[UR12][R8.64] ;  /* 0x0000000c0808c981 */ /* 0x0004e2000c1e1100 */
[----:B0-----:R-:W-:-:S05]  /*0650*/  @!P4 IADD3 R10, P5, PT, R11, R4, RZ ;  /* 0x000000040b0ac210 */ /* 0x001fca0007fbe0ff */
[----:B------:R-:W-:Y:S02]  /*0660*/  @!P4 IMAD.X R11, RZ, RZ, R5, P5 ;  /* 0x000000ffff0bc224 */ /* 0x000fe400028e0605 */
[----:B------:R-:W0:Y:S01]  /*0670*/  LDC.64 R4, c[0x0][0x390] ;  /* 0x0000e400ff047b82 */ /* 0x000e220000000a00 */
[----:B------:R-:W-:-:S03]  /*0680*/  ISETP.GE.U32.AND P5, PT, R0, UR5, PT ;  /* 0x0000000500007c0c */ /* 0x000fc6000bfa6070 */
[----:B------:R-:W3:Y:S10]  /*0690*/  @!P4 LDG.E.U8 R11, desc[UR12][R10.64] ;  /* 0x0000000c0a0bc981 */ /* 0x000ef4000c1e1100 */
[----:B------:R-:W-:-:S05]  /*06a0*/  @!P5 VIADD R7, R0, UR4 ;  /* 0x000000040007dc36 */ /* 0x000fca0008000000 */
[----:B0-----:R-:W-:-:S05]  /*06b0*/  @!P5 IADD3 R4, P6, PT, R7, R4, RZ ;  /* 0x000000040704d210 */ /* 0x001fca0007fde0ff */
[----:B------:R-:W-:Y:S01]  /*06c0*/  @!P5 IMAD.X R5, RZ, RZ, R5, P6 ;  /* 0x000000ffff05d224 */ /* 0x000fe200030e0605 */
[----:B-1----:R-:W-:-:S04]  /*06d0*/  @!P5 IADD3 R6, P6, PT, R7, R14, RZ ;  /* 0x0000000e0706d210 */ /* 0x002fc80007fde0ff */
[----:B------:R-:W4:Y:S01]  /*06e0*/  @!P5 LDG.E.U8 R4, desc[UR12][R4.64] ;  /* 0x0000000c0404d981 */ /* 0x000f22000c1e1100 */
[----:B------:R-:W-:-:S06]  /*06f0*/  @!P5 IMAD.X R7, RZ, RZ, R15, P6 ;  /* 0x000000ffff07d224 */ /* 0x000fcc00030e060f */
[----:B------:R-:W4:Y:S01]  /*0700*/  @!P5 LDG.E.U8 R7, desc[UR12][R6.64] ;  /* 0x0000000c0607d981 */ /* 0x000f22000c1e1100 */
[----:B------:R-:W-:Y:S02]  /*0710*/  SEL R13, RZ, 0x1, !P0 ;  /* 0x00000001ff0d7807 */ /* 0x000fe40004000000 */
[----:B------:R-:W-:-:S04]  /*0720*/  ISETP.NE.AND P0, PT, R3, RZ, PT ;  /* 0x000000ff0300720c */ /* 0x000fc80003f05270 */
[----:B------:R-:W-:Y:S02]  /*0730*/  SEL R17, RZ, 0x1, !P0 ;  /* 0x00000001ff117807 */ /* 0x000fe40004000000 */
[----:B------:R-:W-:Y:S02]  /*0740*/  ISETP.GE.U32.AND P0, PT, R2, UR5, PT ;  /* 0x0000000502007c0c */ /* 0x000fe4000bf06070 */
[----:B------:R-:W-:Y:S01]  /*0750*/  PLOP3.LUT P6, PT, PT, PT, PT, 0x8, 0x80 ;  /* 0x000000000080781c */ /* 0x000fe20003fce170 */
[----:B------:R-:W-:Y:S04]  /*0760*/  BSSY.RECONVERGENT B0, `(.L_x_9818) ;  /* 0x0000044000007945 */ /* 0x000fe80003800200 */
[----:B------:R-:W-:Y:S01]  /*0770*/  BSSY.RELIABLE B1, `(.L_x_9819) ;  /* 0x000003b000017945 */ /* 0x000fe20003800100 */
[----:B--2---:R-:W-:-:S02]  /*0780*/  SEL R9, RZ, 0x1, !P1 ;  /* 0x00000001ff097807 */ /* 0x004fc40004800000 */
[----:B------:R-:W-:Y:S02]  /*0790*/  SEL R19, RZ, 0x1, !P3 ;  /* 0x00000001ff137807 */ /* 0x000fe40005800000 */
[----:B---3--:R-:W-:Y:S02]  /*07a0*/  @!P4 LOP3.LUT P6, RZ, R8, 0xff, R11, 0xc8, !PT ;  /* 0x000000ff08ffc812 */ /* 0x008fe400078cc80b */
[----:B------:R-:W-:-:S04]  /*07b0*/  ISETP.NE.AND P4, PT, R12, RZ, PT ;  /* 0x000000ff0c00720c */ /* 0x000fc80003f85270 */
[----:B------:R-:W-:Y:S02]  /*07c0*/  SEL R15, RZ, 0x1, !P4 ;  /* 0x00000001ff0f7807 */ /* 0x000fe40006000000 */
[----:B------:R-:W-:Y:S02]  /*07d0*/  PLOP3.LUT P4, PT, PT, PT, PT, 0x8, 0x80 ;  /* 0x000000000080781c */ /* 0x000fe40003f8e170 */
[----:B------:R-:W-:Y:S02]  /*07e0*/  SEL R11, RZ, 0x1, !P2 ;  /* 0x00000001ff0b7807 */ /* 0x000fe40005000000 */
[----:B------:R-:W-:Y:S02]  /*07f0*/  SEL R3, RZ, 0x1, !P6 ;  /* 0x00000001ff037807 */ /* 0x000fe40007000000 */
[----:B----4-:R-:W-:-:S04]  /*0800*/  @!P5 LOP3.LUT P4, RZ, R4, 0xff, R7, 0xc8, !PT ;  /* 0x000000ff04ffd812 */ /* 0x010fc8000788c807 */
        /* <DEDUP_REMOVED lines=16> */
.L_x_9820:
        /* <DEDUP_REMOVED lines=8> */
.L_x_9821:
        /* <DEDUP_REMOVED lines=8> */
.L_x_9822:
        /* <DEDUP_REMOVED lines=8> */
.L_x_9823:
        /* <DEDUP_REMOVED lines=9> */
.L_x_9824:
[----:B------:R-:W-:Y:S05]  /*0b20*/  BSYNC.RELIABLE B1 ;  /* 0x0000000000017941 */ /* 0x000fea0003800100 */
.L_x_9819:
[----:B------:R-:W-:-:S13]  /*0b30*/  ISETP.GE.U32.AND P0, PT, R2, UR5, PT ;  /* 0x0000000502007c0c */ /* 0x000fda000bf06070 */
[----:B------:R-:W3:Y:S01]  /*0b40*/  @!P0 LDC.64 R6, c[0x0][0x388] ;  /* 0x0000e200ff068b82 */ /* 0x000ee20000000a00 */
[C---:B012---:R-:W-:Y:S02]  /*0b50*/  @!P0 VIADD R5, R2.reuse, UR4 ;  /* 0x0000000402058c36 */ /* 0x047fe40008000000 */
[----:B------:R-:W-:-:S03]  /*0b60*/  @!P0 VIADD R2, R2, 0x80 ;  /* 0x0000008002028836 */ /* 0x000fc60000000000 */
[----:B---3--:R-:W-:-:S05]  /*0b70*/  @!P0 IADD3 R4, P1, PT, R5, R6, RZ ;  /* 0x0000000605048210 */ /* 0x008fca0007f3e0ff */
[----:B------:R-:W-:-:S05]  /*0b80*/  @!P0 IMAD.X R5, RZ, RZ, R7, P1 ;  /* 0x000000ffff058224 */ /* 0x000fca00008e0607 */
[----:B------:R3:W-:Y:S03]  /*0b90*/  @!P0 STG.E.U8 desc[UR12][R4.64], R3 ;  /* 0x0000000304008986 */ /* 0x0007e6000c10110c */
.L_x_9825:
[----:B------:R-:W-:Y:S05]  /*0ba0*/  BSYNC.RECONVERGENT B0 ;  /* 0x0000000000007941 */ /* 0x000fea0003800200 */
.L_x_9818:
        /* <DEDUP_REMOVED lines=9> */
.L_x_9817:
        /* <DEDUP_REMOVED lines=18> */
[----:B------:R-:W5:Y:S04]  /*0d60*/  LDG.E.U16 R14, desc[UR12][R6.64+0x200] ;  /* 0x0002000c060e7981 */ /* 0x000f68000c1e1500 */
[----:B------:R1:W5:Y:S04]  /*0d70*/  LDG.E.U16 R15, desc[UR12][R4.64+0x300] ;  /* 0x0003000c040f7981 */ /* 0x000368000c1e1500 */
[----:B------:R4:W5:Y:S01]  /*0d80*/  LDG.E.U16 R16, desc[UR12][R6.64+0x300] ;  /* 0x0003000c06107981 */ /* 0x000962000c1e1500 */
[----:B0-----:R-:W-:-:S04]  /*0d90*/  UIADD3 UR6, UP0, UPT, UR4, UR6, URZ ;  /* 0x0000000604067290 */ /* 0x001fc8000ff1e0ff */
[----:B------:R-:W-:Y:S02]  /*0da0*/  UIADD3.X UR7, UPT, UPT, URZ, UR7, URZ, UP0, !UPT ;  /* 0x00000007ff077290 */ /* 0x000fe400087fe4ff */
[----:B------:R-:W-:-:S04]  /*0db0*/  IMAD.U32 R2, RZ, RZ, UR6 ;  /* 0x00000006ff027e24 */ /* 0x000fc8000f8e00ff */
[----:B------:R-:W-:Y:S02]  /*0dc0*/  IMAD.U32 R3, RZ, RZ, UR7 ;  /* 0x00000007ff037e24 */ /* 0x000fe4000f8e00ff */
[----:B------:R-:W-:Y:S01]  /*0dd0*/  IMAD.WIDE.U32 R2, R17, 0x2, R2 ;  /* 0x0000000211027825 */ /* 0x000fe200078e0002 */
[----:B--2---:R-:W-:Y:S02]  /*0de0*/  PRMT R0, R8, 0x7770, RZ ;  /* 0x0000777008007816 */ /* 0x004fe400000000ff */
[C---:B---3--:R-:W-:Y:S02]  /*0df0*/  PRMT R9, R10.reuse, 0x7770, RZ ;  /* 0x000077700a097816 */ /* 0x048fe400000000ff */
[----:B-1----:R-:W-:Y:S02]  /*0e00*/  PRMT R5, R10, 0x7771, RZ ;  /* 0x000077710a057816 */ /* 0x002fe400000000ff */
[----:B------:R-:W-:Y:S02]  /*0e10*/  LOP3.LUT P6, RZ, R0, 0xff, R9, 0xc8, !PT ;  /* 0x000000ff00ff7812 */ /* 0x000fe400078cc809 */
[----:B------:R-:W-:-:S02]  /*0e20*/  PRMT R0, R8, 0x7771, RZ ;  /* 0x0000777108007816 */ /* 0x000fc400000000ff */
[C---:B----4-:R-:W-:Y:S02]  /*0e30*/  PRMT R4, R11.reuse, 0x7770, RZ ;  /* 0x000077700b047816 */ /* 0x050fe400000000ff */
[----:B------:R-:W-:Y:S02]  /*0e40*/  PRMT R6, R11, 0x7771, RZ ;  /* 0x000077710b067816 */ /* 0x000fe400000000ff */
[C---:B-----5:R-:W-:Y:S02]  /*0e50*/  PRMT R7, R12.reuse, 0x7770, RZ ;  /* 0x000077700c077816 */ /* 0x060fe400000000ff */
[----:B------:R-:W-:Y:S02]  /*0e60*/  PRMT R9, R12, 0x7771, RZ ;  /* 0x000077710c097816 */ /* 0x000fe400000000ff */
[----:B------:R-:W-:Y:S02]  /*0e70*/  LOP3.LUT P5, RZ, R0, 0xff, R5, 0xc8, !PT ;  /* 0x000000ff00ff7812 */ /* 0x000fe400078ac805 */
[----:B------:R-:W-:-:S02]  /*0e80*/  PRMT R0, R13, 0x7771, RZ ;  /* 0x000077710d007816 */ /* 0x000fc400000000ff */
[----:B------:R-:W-:Y:S02]  /*0e90*/  PRMT R5, R14, 0x7771, RZ ;  /* 0x000077710e057816 */ /* 0x000fe400000000ff */
[----:B------:R-:W-:Y:S02]  /*0ea0*/  LOP3.LUT P4, RZ, R4, 0xff, R7, 0xc8, !PT ;  /* 0x000000ff04ff7812 */ /* 0x000fe4000788c807 */
[----:B------:R-:W-:Y:S02]  /*0eb0*/  LOP3.LUT P3, RZ, R6, 0xff, R9, 0xc8, !PT ;  /* 0x000000ff06ff7812 */ /* 0x000fe4000786c809 */
[----:B------:R-:W-:Y:S02]  /*0ec0*/  PRMT R8, R13, 0x7770, RZ ;  /* 0x000077700d087816 */ /* 0x000fe400000000ff */
[----:B------:R-:W-:Y:S02]  /*0ed0*/  PRMT R11, R14, 0x7770, RZ ;  /* 0x000077700e0b7816 */ /* 0x000fe400000000ff */
[----:B------:R-:W-:-:S02]  /*0ee0*/  PRMT R4, R15, 0x7770, RZ ;  /* 0x000077700f047816 */ /* 0x000fc400000000ff */
[C---:B------:R-:W-:Y:S02]  /*0ef0*/  PRMT R7, R16.reuse, 0x7770, RZ ;  /* 0x0000777010077816 */ /* 0x040fe400000000ff */
[----:B------:R-:W-:Y:S02]  /*0f00*/  PRMT R6, R15, 0x7771, RZ ;  /* 0x000077710f067816 */ /* 0x000fe400000000ff */
[----:B------:R-:W-:Y:S02]  /*0f10*/  PRMT R9, R16, 0x7771, RZ ;  /* 0x0000777110097816 */ /* 0x000fe400000000ff */
[----:B------:R-:W-:Y:S02]  /*0f20*/  LOP3.LUT P1, RZ, R0, 0xff, R5, 0xc8, !PT ;  /* 0x000000ff00ff7812 */ /* 0x000fe4000782c805 */
[----:B------:R-:W-:Y:S02]  /*0f30*/  SEL R0, RZ, 0x1, !P6 ;  /* 0x00000001ff007807 */ /* 0x000fe40007000000 */
[----:B------:R-:W-:-:S02]  /*0f40*/  LOP3.LUT P2, RZ, R8, 0xff, R11, 0xc8, !PT ;  /* 0x000000ff08ff7812 */ /* 0x000fc4000784c80b */
[----:B------:R-:W-:Y:S02]  /*0f50*/  LOP3.LUT P0, RZ, R4, 0xff, R7, 0xc8, !PT ;  /* 0x000000ff04ff7812 */ /* 0x000fe4000780c807 */
[----:B------:R-:W-:Y:S02]  /*0f60*/  LOP3.LUT P6, RZ, R6, 0xff, R9, 0xc8, !PT ;  /* 0x000000ff06ff7812 */ /* 0x000fe400078cc809 */
[----:B------:R-:W-:Y:S02]  /*0f70*/  SEL R5, RZ, 0x1, !P5 ;  /* 0x00000001ff057807 */ /* 0x000fe40006800000 */
[----:B------:R-:W-:Y:S02]  /*0f80*/  SEL R4, RZ, 0x1, !P4 ;  /* 0x00000001ff047807 */ /* 0x000fe40006000000 */
[----:B------:R-:W-:Y:S02]  /*0f90*/  SEL R7, RZ, 0x1, !P3 ;  /* 0x00000001ff077807 */ /* 0x000fe40005800000 */
[----:B------:R-:W-:-:S02]  /*0fa0*/  SEL R6, RZ, 0x1, !P2 ;  /* 0x00000001ff067807 */ /* 0x000fc40005000000 */
[----:B------:R-:W-:Y:S02]  /*0fb0*/  SEL R9, RZ, 0x1, !P1 ;  /* 0x00000001ff097807 */ /* 0x000fe40004800000 */
[----:B------:R-:W-:Y:S02]  /*0fc0*/  SEL R8, RZ, 0x1, !P0 ;  /* 0x00000001ff087807 */ /* 0x000fe40004000000 */
        /* <DEDUP_REMOVED lines=10> */
.L_x_9826:
        /* <DEDUP_REMOVED lines=9> */
.L_x_25897:


//--------------------- .text._ZN2at6native29vectorized_elementwise_kernelILi4ENS0_13BinaryFunctorIbbbNS0_16BitwiseOrFunctorIbEEEESt5arrayIPcLm3EEEEviT0_T1_ --------------------------
	.section	.text._ZN2at6native29vectorized_elementwise_kernelILi4ENS0_13BinaryFunctorIbbbNS0_16BitwiseOrFunctorIbEEEESt5arrayIPcLm3EEEEviT0_T1_,"ax",@progbits
	.align	128
        .global         _ZN2at6native29vectorized_elementwise_kernelILi4ENS0_13BinaryFunctorIbbbNS0_16BitwiseOrFunctorIbEEEESt5arrayIPcLm3EEEEviT0_T1_
        .type           _ZN2at6native29vectorized_elementwise_kernelILi4ENS0_13BinaryFunctorIbbbNS0_16BitwiseOrFunctorIbEEEESt5arrayIPcLm3EEEEviT0_T1_,@function
        .size           _ZN2at6native29vectorized_elementwise_kernelILi4ENS0_13BinaryFunctorIbbbNS0_16BitwiseOrFunctorIbEEEESt5arrayIPcLm3EEEEviT0_T1_,(.L_x_25898 - _ZN2at6native29vectorized_elementwise_kernelILi4ENS0_13BinaryFunctorIbbbNS0_16BitwiseOrFunctorIbEEEESt5arrayIPcLm3EEEEviT0_T1_)
        .other          _ZN2at6native29vectorized_elementwise_kernelILi4ENS0_13BinaryFunctorIbbbNS0_16BitwiseOrFunctorIbEEEESt5arrayIPcLm3EEEEviT0_T1_,@"STO_CUDA_ENTRY STV_DEFAULT"
_ZN2at6native29vectorized_elementwise_kernelILi4ENS0_13BinaryFunctorIbbbNS0_16BitwiseOrFunctorIbEEEESt5arrayIPcLm3EEEEviT0_T1_:
.text._ZN2at6native29vectorized_elementwise_kernelILi4ENS0_13BinaryFunctorIbbbNS0_16BitwiseOrFunctorIbEEEESt5arrayIPcLm3EEEEviT0_T1_:
        /* <DEDUP_REMOVED lines=145> */
.L_x_9830:
        /* <DEDUP_REMOVED lines=8> */
.L_x_9831:
        /* <DEDUP_REMOVED lines=8> */
.L_x_9832:
        /* <DEDUP_REMOVED lines=8> */
.L_x_9833:
        /* <DEDUP_REMOVED lines=9> */
.L_x_9834:
[----:B------:R-:W-:Y:S05]  /*0b20*/  BSYNC.RELIABLE B1 ;  /* 0x0000000000017941 */ /* 0x000fea0003800100 */
.L_x_9829:
[----:B------:R-:W-:-:S13]  /*0b30*/  ISETP.GE.U32.AND P0, PT, R2, UR5, PT ;  /* 0x0000000502007c0c */ /* 0x000fda000bf06070 */
[----:B------:R-:W3:Y:S01]  /*0b40*/  @!P0 LDC.64 R6, c[0x0][0x388] ;  /* 0x0000e200ff068b82 */ /* 0x000ee20000000a00 */
[C---:B012---:R-:W-:Y:S02]  /*0b50*/  @!P0 VIADD R5, R2.reuse, UR4 ;  /* 0x0000000402058c36 */ /* 0x047fe40008000000 */
[----:B------:R-:W-:-:S03]  /*0b60*/  @!P0 VIADD R2, R2, 0x80 ;  /* 0x0000008002028836 */ /* 0x000fc60000000000 */
[----:B---3--:R-:W-:-:S05]  /*0b70*/  @!P0 IADD3 R4, P1, PT, R5, R6, RZ ;  /* 0x0000000605048210 */ /* 0x008fca0007f3e0ff */
[----:B------:R-:W-:-:S05]  /*0b80*/  @!P0 IMAD.X R5, RZ, RZ, R7, P1 ;  /* 0x000000ffff058224 */ /* 0x000fca00008e0607 */
[----:B------:R3:W-:Y:S03]  /*0b90*/  @!P0 STG.E.U8 desc[UR12][R4.64], R3 ;  /* 0x0000000304008986 */ /* 0x0007e6000c10110c */
.L_x_9835:
[----:B------:R-:W-:Y:S05]  /*0ba0*/  BSYNC.RECONVERGENT B0 ;  /* 0x0000000000007941 */ /* 0x000fea0003800200 */
.L_x_9828:
        /* <DEDUP_REMOVED lines=9> */
.L_x_9827:
        /* <DEDUP_REMOVED lines=16> */
[----:B------:R-:W5:Y:S01]  /*0d40*/  LDG.E R13, desc[UR12][R4.64+0x200] ;  /* 0x0002000c040d7981 */ /* 0x000f62000c1e1900 */
[----:B0-----:R-:W-:-:S04]  /*0d50*/  UIADD3 UR6, UP0, UPT, UR4, UR6, URZ ;  /* 0x0000000604067290 */ /* 0x001fc8000ff1e0ff */
[----:B------:R-:W-:Y:S01]  /*0d60*/  UIADD3.X UR7, UPT, UPT, URZ, UR7, URZ, UP0, !UPT ;  /* 0x00000007ff077290 */ /* 0x000fe200087fe4ff */
[C---:B--2---:R-:W-:Y:S02]  /*0d70*/  PRMT R7, R6.reuse, 0x7770, RZ ;  /* 0x0000777006077816 */ /* 0x044fe400000000ff */
[C---:B------:R-:W-:Y:S02]  /*0d80*/  PRMT R8, R6.reuse, 0x7771, RZ ;  /* 0x0000777106087816 */ /* 0x040fe400000000ff */
[C---:B---3--:R-:W-:Y:S02]  /*0d90*/  PRMT R10, R9.reuse, 0x7770, RZ ;  /* 0x00007770090a7816 */ /* 0x048fe400000000ff */
[----:B-1----:R-:W-:Y:S02]  /*0da0*/  PRMT R2, R9, 0x7772, RZ ;  /* 0x0000777209027816 */ /* 0x002fe400000000ff */
[----:B------:R-:W-:Y:S02]  /*0db0*/  LOP3.LUT P6, RZ, R7, 0xff, R10, 0xc8, !PT ;  /* 0x000000ff07ff7812 */ /* 0x000fe400078cc80a */
[----:B------:R-:W-:-:S02]  /*0dc0*/  PRMT R7, R6, 0x7772, RZ ;  /* 0x0000777206077816 */ /* 0x000fc400000000ff */
[C---:B----4-:R-:W-:Y:S02]  /*0dd0*/  PRMT R3, R12.reuse, 0x7770, RZ ;  /* 0x000077700c037816 */ /* 0x050fe400000000ff */
[----:B-----5:R-:W-:Y:S02]  /*0de0*/  PRMT R4, R13, 0x7770, RZ ;  /* 0x000077700d047816 */ /* 0x020fe400000000ff */
[----:B------:R-:W-:Y:S02]  /*0df0*/  LOP3.LUT P3, RZ, R7, 0xff, R2, 0xc8, !PT ;  /* 0x000000ff07ff7812 */ /* 0x000fe4000786c802 */
[----:B------:R-:W-:Y:S02]  /*0e00*/  LOP3.LUT P2, RZ, R3, 0xff, R4, 0xc8, !PT ;  /* 0x000000ff03ff7812 */ /* 0x000fe4000784c804 */
[----:B------:R-:W-:Y:S02]  /*0e10*/  PRMT R11, R9, 0x7771, RZ ;  /* 0x00007771090b7816 */ /* 0x000fe400000000ff */
[----:B------:R-:W-:-:S02]  /*0e20*/  PRMT R2, R12, 0x7771, RZ ;  /* 0x000077710c027816 */ /* 0x000fc400000000ff */
[----:B------:R-:W-:Y:S02]  /*0e30*/  PRMT R3, R12, 0x7772, RZ ;  /* 0x000077720c037816 */ /* 0x000fe400000000ff */
[C---:B------:R-:W-:Y:S02]  /*0e40*/  PRMT R5, R13.reuse, 0x7771, RZ ;  /* 0x000077710d057816 */ /* 0x040fe400000000ff */
[----:B------:R-:W-:Y:S02]  /*0e50*/  PRMT R4, R13, 0x7772, RZ ;  /* 0x000077720d047816 */ /* 0x000fe400000000ff */
[----:B------:R-:W-:Y:S02]  /*0e60*/  PRMT R6, R6, 0x7773, RZ ;  /* 0x0000777306067816 */ /* 0x000fe400000000ff */
[----:B------:R-:W-:Y:S02]  /*0e70*/  PRMT R9, R9, 0x7773, RZ ;  /* 0x0000777309097816 */ /* 0x000fe400000000ff */
[----:B------:R-:W-:-:S02]  /*0e80*/  PRMT R12, R12, 0x7773, RZ ;  /* 0x000077730c0c7816 */ /* 0x000fc400000000ff */
[----:B------:R-:W-:Y:S02]  /*0e90*/  PRMT R13, R13, 0x7773, RZ ;  /* 0x000077730d0d7816 */ /* 0x000fe400000000ff */
[----:B------:R-:W-:Y:S02]  /*0ea0*/  SEL R7, RZ, 0x1, !P6 ;  /* 0x00000001ff077807 */ /* 0x000fe40007000000 */
[----:B------:R-:W-:Y:S02]  /*0eb0*/  LOP3.LUT P5, RZ, R8, 0xff, R11, 0xc8, !PT ;  /* 0x000000ff08ff7812 */ /* 0x000fe400078ac80b */
[----:B------:R-:W-:Y:S02]  /*0ec0*/  LOP3.LUT P4, RZ, R6, 0xff, R9, 0xc8, !PT ;  /* 0x000000ff06ff7812 */ /* 0x000fe4000788c809 */
[----:B------:R-:W-:Y:S01]  /*0ed0*/  LOP3.LUT P1, RZ, R2, 0xff, R5, 0xc8, !PT ;  /* 0x000000ff02ff7812 */ /* 0x000fe2000782c805 */
[----:B------:R-:W-:Y:S01]  /*0ee0*/  IMAD.U32 R2, RZ, RZ, UR6 ;  /* 0x00000006ff027e24 */ /* 0x000fe2000f8e00ff */
[----:B------:R-:W-:Y:S01]  /*0ef0*/  LOP3.LUT P0, RZ, R3, 0xff, R4, 0xc8, !PT ;  /* 0x000000ff03ff7812 */ /* 0x000fe2000780c804 */
[----:B------:R-:W-:Y:S01]  /*0f00*/  IMAD.U32 R3, RZ, RZ, UR7 ;  /* 0x00000007ff037e24 */ /* 0x000fe2000f8e00ff */
[----:B------:R-:W-:-:S02]  /*0f10*/  LOP3.LUT P6, RZ, R12, 0xff, R13, 0xc8, !PT ;  /* 0x000000ff0cff7812 */ /* 0x000fc400078cc80d */
[----:B------:R-:W-:Y:S01]  /*0f20*/  SEL R6, RZ, 0x1, !P5 ;  /* 0x00000001ff067807 */ /* 0x000fe20006800000 */
[----:B------:R-:W-:Y:S01]  /*0f30*/  IMAD.WIDE.U32 R2, R0, 0x4, R2 ;  /* 0x0000000400027825 */ /* 0x000fe200078e0002 */
        /* <DEDUP_REMOVED lines=8> */
[----:B------:R-:W-:Y:S02]  /*0fc0*/  PRMT R11, R11, 0x3340, R10 ;  /* 0x000033400b0b7816 */ /* 0x000fe4000000000a */
[----:B------:R-:W-:Y:S02]  /*0fd0*/  PRMT R8, R9, 0x3340, R8 ;  /* 0x0000334009087816 */ /* 0x000fe40000000008 */
[----:B------:R-:W-:-:S02]  /*0fe0*/  PRMT R7, R7, 0x5410, R4 ;  /* 0x0000541007077816 */ /* 0x000fc40000000004 */
[----:B------:R-:W-:-:S03]  /*0ff0*/  PRMT R11, R11, 0x5410, R8 ;  /* 0x000054100b0b7816 */ /* 0x000fc60000000008 */
[----:B------:R-:W-:Y:S04]  /*1000*/  STG.E desc[UR12][R2.64], R7 ;  /* 0x0000000702007986 */ /* 0x000fe8000c10190c */
[----:B------:R-:W-:Y:S01]  /*1010*/  STG.E desc[UR12][R2.64+0x200], R11 ;  /* 0x0002000b02007986 */ /* 0x000fe2000c10190c */
[----:B------:R-:W-:Y:S05]  /*1020*/  EXIT ;  /* 0x000000000000794d */ /* 0x000fea0003800000 */
.L_x_9836:
        /* <DEDUP_REMOVED lines=13> */
.L_x_25898:


//--------------------- .text._ZN2at6native29vectorized_elementwise_kernelILi8ENS0_13BinaryFunctorIbbbNS0_16BitwiseOrFunctorIbEEEESt5arrayIPcLm3EEEEviT0_T1_ --------------------------
	.section	.text._ZN2at6native29vectorized_elementwise_kernelILi8ENS0_13BinaryFunctorIbbbNS0_16BitwiseOrFunctorIbEEEESt5arrayIPcLm3EEEEviT0_T1_,"ax",@progbits
	.align	128
        .global         _ZN2at6native29vectorized_elementwise_kernelILi8ENS0_13BinaryFunctorIbbbNS0_16BitwiseOrFunctorIbEEEESt5arrayIPcLm3EEEEviT0_T1_
        .type           _ZN2at6native29vectorized_elementwise_kernelILi8ENS0_13BinaryFunctorIbbbNS0_16BitwiseOrFunctorIbEEEESt5arrayIPcLm3EEEEviT0_T1_,@function
        .size           _ZN2at6native29vectorized_elementwise_kernelILi8ENS0_13BinaryFunctorIbbbNS0_16BitwiseOrFunctorIbEEEESt5arrayIPcLm3EEEEviT0_T1_,(.L_x_25899 - _ZN2at6native29vectorized_elementwise_kernelILi8ENS0_13BinaryFunctorIbbbNS0_16BitwiseOrFunctorIbEEEESt5arrayIPcLm3EEEEviT0_T1_)
        .other          _ZN2at6native29vectorized_elementwise_kernelILi8ENS0_13BinaryFunctorIbbbNS0_16BitwiseOrFunctorIbEEEESt5arrayIPcLm3EEEEviT0_T1_,@"STO_CUDA_ENTRY STV_DEFAULT"
_ZN2at6native29vectorized_elementwise_kernelILi8ENS0_13BinaryFunctorIbbbNS0_16BitwiseOrFunctorIbEEEESt5arrayIPcLm3EEEEviT0_T1_:
.text._ZN2at6native29vectorized_elementwise_kernelILi8ENS0_13BinaryFunctorIbbbNS0_16BitwiseOrFunctorIbEEEESt5arrayIPcLm3EEEEviT0_T1_:
[----:B------:R-:W-:Y:S01]  /*0000*/  LDC R1, c[0x0][0x37c] ;  /* 0x0000df00ff017b82 */ /* 0x000fe20000000800 */
[----:B------:R-:W-:Y:S05]  /*0010*/  EXIT ;  /* 0x000000000000794d */ /* 0x000fea0003800000 */
.L_x_9837:
        /* <DEDUP_REMOVED lines=14> */
.L_x_25899:


//--------------------- .text._ZN2at6native18elementwise_kernelILi128ELi4EZNS0_15gpu_kernel_implINS0_13AUnaryFunctorIsssNS0_16BitwiseOrFunctorIsEEEEEEvRNS_18TensorIteratorBaseERKT_EUliE_EEviT1_ --------------------------
	.section	.text._ZN2at6native18elementwise_kernelILi128ELi4EZNS0_15gpu_kernel_implINS0_13AUnaryFunctorIsssNS0_16BitwiseOrFunctorIsEEEEEEvRNS_18TensorIteratorBaseERKT_EUliE_EEviT1_,"ax",@progbits
	.align	128
        .global         _ZN2at6native18elementwise_kernelILi128ELi4EZNS0_15gpu_kernel_implINS0_13AUnaryFunctorIsssNS0_16BitwiseOrFunctorIsEEEEEEvRNS_18TensorIteratorBaseERKT_EUliE_EEviT1_
        .type           _ZN2at6native18elementwise_kernelILi128ELi4EZNS0_15gpu_kernel_implINS0_13AUnaryFunctorIsssNS0_16BitwiseOrFunctorIsEEEEEEvRNS_18TensorIteratorBaseERKT_EUliE_EEviT1_,@function
        .size           _ZN2at6native18elementwise_kernelILi128ELi4EZNS0_15gpu_kernel_implINS0_13AUnaryFunctorIsssNS0_16BitwiseOrFunctorIsEEEEEEvRNS_18TensorIteratorBaseERKT_EUliE_EEviT1_,(.L_x_25900 - _ZN2at6native18elementwise_kernelILi128ELi4EZNS0_15gpu_kernel_implINS0_13AUnaryFunctorIsssNS0_16BitwiseOrFunctorIsEEEEEEvRNS_18TensorIteratorBaseERKT_EUliE_EEviT1_)
        .other          _ZN2at6native18elementwise_kernelILi128ELi4EZNS0_15gpu_kernel_implINS0_13AUnaryFunctorIsssNS0_16BitwiseOrFunctorIsEEEEEEvRNS_18TensorIteratorBaseERKT_EUliE_EEviT1_,@"STO_CUDA_ENTRY STV_DEFAULT"
_ZN2at6native18elementwise_kernelILi128ELi4EZNS0_15gpu_kernel_implINS0_13AUnaryFunctorIsssNS0_16BitwiseOrFunctorIsEEEEEEvRNS_18TensorIteratorBaseERKT_EUliE_EEviT1_:
.text._ZN2at6native18elementwise_kernelILi128ELi4EZNS0_15gpu_kernel_implINS0_13AUnaryFunctorIsssNS0_16BitwiseOrFunctorIsEEEEEEvRNS_18TensorIteratorBaseERKT_EUliE_EEviT1_:
        /* <DEDUP_REMOVED lines=320> */
.L_x_9840:
        /* <DEDUP_REMOVED lines=16> */
.L_x_9844:
[----:B------:R0:W5:Y:S01]  /*1500*/  LDG.E.U8 R0, desc[UR36][R2.64] ;  /* 0x0000002402007981 */ /* 0x000162000c1e1100 */
[----:B------:R-:W-:Y:S05]  /*1510*/  BRA `(.L_x_9846) ;  /* 0x0000000c004c7947 */ /* 0x000fea0003800000 */
.L_x_9843:
        /* <DEDUP_REMOVED lines=8> */
.L_x_9848:
[----:B------:R0:W5:Y:S01]  /*15a0*/  LDG.E.U16 R0, desc[UR36][R2.64] ;  /* 0x0000002402007981 */ /* 0x000162000c1e1500 */
[----:B------:R-:W-:Y:S05]  /*15b0*/  BRA `(.L_x_9846) ;  /* 0x0000000c00247947 */ /* 0x000fea0003800000 */
.L_x_9847:
[----:B------:R0:W5:Y:S01]  /*15c0*/  LDG.E.U16 R0, desc[UR36][R2.64] ;  /* 0x0000002402007981 */ /* 0x000162000c1e1500 */
[----:B------:R-:W-:Y:S05]  /*15d0*/  BRA `(.L_x_9846) ;  /* 0x0000000c001c7947 */ /* 0x000fea0003800000 */
.L_x_9842:
        /* <DEDUP_REMOVED lines=9> */
.L_x_9850:
[----:B------:R-:W2:Y:S02]  /*1670*/  LDG.E.U16 R4, desc[UR36][R2.64] ;  /* 0x0000002402047981 */ /* 0x000ea4000c1e1500 */
[----:B--2---:R-:W-:-:S06]  /*1680*/  HADD2.F32 R4, -RZ, R4.H0_H0 ;  /* 0x20000004ff047230 */ /* 0x004fcc0000004100 */
[----:B------:R-:W0:Y:S02]  /*1690*/  F2I.FTZ.TRUNC.NTZ R4, R4 ;  /* 0x0000000400047305 */ /* 0x000e24000021f100 */
[----:B0-----:R-:W-:Y:S01]  /*16a0*/  PRMT R0, R4, 0x7610, R0 ;  /* 0x0000761004007816 */ /* 0x001fe20000000000 */
[----:B------:R-:W-:Y:S06]  /*16b0*/  BRA `(.L_x_9846) ;  /* 0x0000000800e47947 */ /* 0x000fec0003800000 */
.L_x_9849:
        /* <DEDUP_REMOVED lines=9> */
.L_x_9852:
[----:B------:R-:W2:Y:S02]  /*1750*/  LDG.E.U16 R2, desc[UR36][R2.64] ;  /* 0x0000002402027981 */ /* 0x000ea4000c1e1500 */
[----:B--2---:R-:W-:-:S06]  /*1760*/  HADD2.F32 R4, -RZ, R2.H0_H0 ;  /* 0x20000002ff047230 */ /* 0x004fcc0000004100 */
[----:B------:R-:W0:Y:S02]  /*1770*/  F2I.FTZ.TRUNC.NTZ R4, R4 ;  /* 0x0000000400047305 */ /* 0x000e24000021f100 */
[----:B0-----:R-:W-:Y:S01]  /*1780*/  PRMT R0, R4, 0x7610, R0 ;  /* 0x0000761004007816 */ /* 0x001fe20000000000 */
[----:B------:R-:W-:Y:S06]  /*1790*/  BRA `(.L_x_9846) ;  /* 0x0000000800ac7947 */ /* 0x000fec0003800000 */
.L_x_9851:
[----:B------:R-:W2:Y:S02]  /*17a0*/  LDG.E.64 R2, desc[UR36][R2.64] ;  /* 0x0000002402027981 */ /* 0x000ea4000c1e1b00 */
[----:B--2---:R0:W1:Y:S02]  /*17b0*/  F2I.F64.TRUNC R0, R2 ;  /* 0x0000000200007311 */ /* 0x004064000030d100 */
[----:B01----:R-:W-:Y:S05]  /*17c0*/  BRA `(.L_x_9846) ;  /* 0x0000000800a07947 */ /* 0x003fea0003800000 */
.L_x_9841:
        /* <DEDUP_REMOVED lines=12> */
.L_x_9855:
[----:B------:R-:W2:Y:S02]  /*1890*/  LDG.E.64 R2, desc[UR36][R2.64] ;  /* 0x0000002402027981 */ /* 0x000ea4000c1e1b00 */
[----:B--2---:R3:W4:Y:S02]  /*18a0*/  F2I.F64.TRUNC R0, R2 ;  /* 0x0000000200007311 */ /* 0x004724000030d100 */
[----:B---34-:R-:W-:Y:S05]  /*18b0*/  BRA `(.L_x_9846) ;  /* 0x0000000800647947 */ /* 0x018fea0003800000 */
.L_x_9854:
        /* <DEDUP_REMOVED lines=27> */
.L_x_9857:
        /* <DEDUP_REMOVED lines=14> */
.L_x_9856:
[----:B------:R-:W2:Y:S02]  /*1b50*/  LDG.E.U16 R4, desc[UR36][R2.64] ;  /* 0x0000002402047981 */ /* 0x000ea4000c1e1500 */
[----:B--2---:R-:W-:-:S06]  /*1b60*/  IMAD.U32 R4, R4, 0x10000, RZ ;  /* 0x0001000004047824 */ /* 0x004fcc00078e00ff */
[----:B------:R-:W0:Y:S02]  /*1b70*/  F2I.FTZ.TRUNC.NTZ R4, R4 ;  /* 0x0000000400047305 */ /* 0x000e24000021f100 */
[----:B0-----:R-:W-:Y:S01]  /*1b80*/  PRMT R0, R4, 0x7610, R0 ;  /* 0x0000761004007816 */ /* 0x001fe20000000000 */
[----:B------:R-:W-:Y:S06]  /*1b90*/  BRA `(.L_x_9846) ;  /* 0x0000000400ac7947 */ /* 0x000fec0003800000 */
.L_x_9853:
        /* <DEDUP_REMOVED lines=10> */
.L_x_9860:
        /* <DEDUP_REMOVED lines=21> */
.L_x_9864:
[----:B------:R-:W-:Y:S05]  /*1d90*/  BSYNC.RECONVERGENT B1 ;  /* 0x0000000000017941 */ /* 0x000fea0003800200 */
.L_x_9863:
[----:B------:R-:W-:Y:S02]  /*1da0*/  SHF.L.U32 R0, R0, 0x14, RZ ;  /* 0x0000001400007819 */ /* 0x000fe400000006ff */
[----:B------:R-:W-:-:S04]  /*1db0*/  LEA R2, R2, 0x3b800000, 0x17 ;  /* 0x3b80000002027811 */ /* 0x000fc800078eb8ff */
[----:B------:R-:W-:-:S07]  /*1dc0*/  LOP3.LUT R4, R2, R0, R7, 0xfe, !PT ;  /* 0x0000000002047212 */ /* 0x000fce00078efe07 */
.L_x_9862:
[----:B------:R-:W-:Y:S05]  /*1dd0*/  BSYNC.RECONVERGENT B0 ;  /* 0x0000000000007941 */ /* 0x000fea0003800200 */
.L_x_9861:
[----:B------:R-:W0:Y:S02]  /*1de0*/  F2I.FTZ.TRUNC.NTZ R4, R4 ;  /* 0x0000000400047305 */ /* 0x000e24000021f100 */
[----:B0-----:R-:W-:Y:S01]  /*1df0*/  PRMT R0, R4, 0x7610, R0 ;  /* 0x0000761004007816 */ /* 0x001fe20000000000 */
[----:B------:R-:W-:Y:S06]  /*1e00*/  BRA `(.L_x_9846) ;  /* 0x0000000400107947 */ /* 0x000fec0003800000 */
.L_x_9859:
        /* <DEDUP_REMOVED lines=21> */
.L_x_9868:
[----:B------:R-:W-:Y:S05]  /*1f60*/  BSYNC.RECONVERGENT B1 ;  /* 0x0000000000017941 */ /* 0x000fea0003800200 */
.L_x_9867:
[----:B------:R-:W-:Y:S01]  /*1f70*/  IMAD.SHL.U32 R0, R0, 0x200000, RZ ;  /* 0x0020000000007824 */ /* 0x000fe200078e00ff */
[----:B------:R-:W-:-:S04]  /*1f80*/  LEA R2, R2, 0x37800000, 0x17 ;  /* 0x3780000002027811 */ /* 0x000fc800078eb8ff */
[----:B------:R-:W-:-:S07]  /*1f90*/  LOP3.LUT R4, R2, R0, R7, 0xfe, !PT ;  /* 0x0000000002047212 */ /* 0x000fce00078efe07 */
.L_x_9866:
[----:B------:R-:W-:Y:S05]  /*1fa0*/  BSYNC.RECONVERGENT B0 ;  /* 0x0000000000007941 */ /* 0x000fea0003800200 */
.L_x_9865:
[----:B------:R-:W0:Y:S02]  /*1fb0*/  F2I.FTZ.TRUNC.NTZ R4, R4 ;  /* 0x0000000400047305 */ /* 0x000e24000021f100 */
[----:B0-----:R-:W-:Y:S01]  /*1fc0*/  PRMT R0, R4, 0x7610, R0 ;  /* 0x0000761004007816 */ /* 0x001fe20000000000 */
[----:B------:R-:W-:Y:S06]  /*1fd0*/  BRA `(.L_x_9846) ;  /* 0x00000000009c7947 */ /* 0x000fec0003800000 */
.L_x_9858:
[----:B------:R-:W-:-:S09]  /*1fe0*/  UISETP.NE.AND UP0, UPT, UR4, 0x1c, UPT ;  /* 0x0000001c0400788c */ /* 0x000fd2000bf05270 */
[----:B------:R-:W-:Y:S05]  /*1ff0*/  BRA.U !UP0, `(.L_x_9869) ;  /* 0x0000000108907547 */ /* 0x000fea000b800000 */
[----:B------:R-:W-:-:S09]  /*2000*/  UISETP.NE.AND UP0, UPT, UR4, 0x1d, UPT ;  /* 0x0000001d0400788c */ /* 0x000fd2000bf05270 */
[----:B------:R-:W-:Y:S05]  /*2010*/  BRA.U !UP0, `(.L_x_9870) ;  /* 0x0000000108807547 */ /* 0x000fea000b800000 */
[----:B------:R-:W-:-:S09]  /*2020*/  UISETP.NE.AND UP0, UPT, UR4, 0x2c, UPT ;  /* 0x0000002c0400788c */ /* 0x000fd2000bf05270 */
[----:B------:R-:W-:Y:S05]  /*2030*/  BRA.U !UP0, `(.L_x_9871) ;  /* 0x0000000108487547 */ /* 0x000fea000b800000 */
.L_x_9845:
        /* <DEDUP_REMOVED lines=16> */
.L_x_9872:
[----:B------:R-:W-:Y:S01]  /*2140*/  PRMT R0, RZ, 0x7610, R0 ;  /* 0x00007610ff007816 */ /* 0x000fe20000000000 */
[----:B------:R-:W-:Y:S06]  /*2150*/  BRA `(.L_x_9846) ;  /* 0x00000000003c7947 */ /* 0x000fec0003800000 */
.L_x_9871:
        /* <DEDUP_REMOVED lines=8> */
.L_x_9874:
[----:B------:R-:W-:Y:S05]  /*21e0*/  BSYNC.RECONVERGENT B0 ;  /* 0x0000000000007941 */ /* 0x000fea0003800200 */
.L_x_9873:
[----:B------:R-:W0:Y:S02]  /*21f0*/  F2I.FTZ.TRUNC.NTZ R4, R4 ;  /* 0x0000000400047305 */ /* 0x000e24000021f100 */
[----:B0-----:R-:W-:Y:S01]  /*2200*/  PRMT R0, R4, 0x7610, R0 ;  /* 0x0000761004007816 */ /* 0x001fe20000000000 */
[----:B------:R-:W-:Y:S06]  /*2210*/  BRA `(.L_x_9846) ;  /* 0x00000000000c7947 */ /* 0x000fec0003800000 */
.L_x_9870:
[----:B------:R2:W5:Y:S01]  /*2220*/  LDG.E.U16 R0, desc[UR36][R2.64] ;  /* 0x0000002402007981 */ /* 0x000562000c1e1500 */
[----:B------:R-:W-:Y:S05]  /*2230*/  BRA `(.L_x_9846) ;  /* 0x0000000000047947 */ /* 0x000fea0003800000 */
.L_x_9869:
[----:B------:R1:W5:Y:S02]  /*2240*/  LDG.E.U16 R0, desc[UR36][R2.64] ;  /* 0x0000002402007981 */ /* 0x000364000c1e1500 */
.L_x_9846:
        /* <DEDUP_REMOVED lines=17> */
.L_x_9878:
[----:B------:R3:W-:Y:S01]  /*2360*/  STG.E.U8 desc[UR36][R2.64], R9 ;  /* 0x0000000902007986 */ /* 0x0007e2000c101124 */
[----:B------:R-:W-:Y:S05]  /*2370*/  BRA `(.L_x_9880) ;  /* 0x0000000c00507947 */ /* 0x000fea0003800000 */
.L_x_9877:
        /* <DEDUP_REMOVED lines=10> */
.L_x_9882:
[----:B------:R-:W-:-:S05]  /*2420*/  PRMT R5, R9, 0x9910, RZ ;  /* 0x0000991009057816 */ /* 0x000fca00000000ff */
[----:B------:R1:W-:Y:S01]  /*2430*/  STG.E desc[UR36][R2.64], R5 ;  /* 0x0000000502007986 */ /* 0x0003e2000c101924 */
[----:B------:R-:W-:Y:S05]  /*2440*/  BRA `(.L_x_9880) ;  /* 0x0000000c001c7947 */ /* 0x000fea0003800000 */
.L_x_9881:
[----:B------:R2:W-:Y:S01]  /*2450*/  STG.E.U16 desc[UR36][R2.64], R9 ;  /* 0x0000000902007986 */ /* 0x0005e2000c101524 */
[----:B------:R-:W-:Y:S05]  /*2460*/  BRA `(.L_x_9880) ;  /* 0x0000000c00147947 */ /* 0x000fea0003800000 */
.L_x_9876:
        /* <DEDUP_REMOVED lines=9> */
.L_x_9884:
[----:B------:R-:W0:Y:S02]  /*2500*/  I2F.S16 R0, R9 ;  /* 0x0000000900007306 */ /* 0x000e240000101400 */
[----:B0-----:R-:W-:-:S05]  /*2510*/  F2FP.F16.F32.PACK_AB R0, RZ, R0 ;  /* 0x00000000ff00723e */ /* 0x001fca00000000ff */
[----:B------:R0:W-:Y:S01]  /*2520*/  STG.E.U16 desc[UR36][R2.64], R0 ;  /* 0x0000000002007986 */ /* 0x0001e2000c101524 */
[----:B------:R-:W-:Y:S05]  /*2530*/  BRA `(.L_x_9880) ;  /* 0x0000000800e07947 */ /* 0x000fea0003800000 */
.L_x_9883:
        /* <DEDUP_REMOVED lines=10> */
.L_x_9886:
[----:B------:R-:W0:Y:S02]  /*25e0*/  I2F.S16 R9, R9 ;  /* 0x0000000900097306 */ /* 0x000e240000101400 */
[----:B0-----:R-:W-:-:S04]  /*25f0*/  F2FP.F16.F32.PACK_AB R5, RZ, R9 ;  /* 0x00000009ff05723e */ /* 0x001fc800000000ff */
[----:B------:R-:W-:-:S05]  /*2600*/  PRMT R5, R5, 0x5410, RZ ;  /* 0x0000541005057816 */ /* 0x000fca00000000ff */
[----:B------:R0:W-:Y:S01]  /*2610*/  STG.E desc[UR36][R2.64], R5 ;  /* 0x0000000502007986 */ /* 0x0001e2000c101924 */
[----:B------:R-:W-:Y:S05]  /*2620*/  BRA `(.L_x_9880) ;  /* 0x0000000800a47947 */ /* 0x000fea0003800000 */
.L_x_9885:
[----:B------:R-:W0:Y:S02]  /*2630*/  I2F.F64.S16 R4, R9 ;  /* 0x0000000900047312 */ /* 0x000e240000101c00 */
[----:B0-----:R0:W-:Y:S01]  /*2640*/  STG.E.64 desc[UR36][R2.64], R4 ;  /* 0x0000000402007986 */ /* 0x0011e2000c101b24 */
[----:B------:R-:W-:Y:S05]  /*2650*/  BRA `(.L_x_9880) ;  /* 0x0000000800987947 */ /* 0x000fea0003800000 */
.L_x_9875:
        /* <DEDUP_REMOVED lines=8> */
[----:B------:R-:W-:-:S04]  /*26e0*/  PRMT R0, R9, 0x9910, RZ ;  /* 0x0000991009007816 */ /* 0x000fc800000000ff */
[----:B------:R-:W-:-:S04]  /*26f0*/  ISETP.NE.AND P0, PT, R0, RZ, PT ;  /* 0x000000ff0000720c */ /* 0x000fc80003f05270 */
[----:B------:R-:W-:-:S05]  /*2700*/  SEL R5, RZ, 0x1, !P0 ;  /* 0x00000001ff057807 */ /* 0x000fca0004000000 */
[----:B------:R0:W-:Y:S01]  /*2710*/  STG.E.U8 desc[UR36][R2.64], R5 ;  /* 0x0000000502007986 */ /* 0x0001e2000c101124 */
[----:B------:R-:W-:Y:S05]  /*2720*/  BRA `(.L_x_9880) ;  /* 0x0000000800647947 */ /* 0x000fea0003800000 */
.L_x_9889:
[----:B------:R-:W-:Y:S01]  /*2730*/  CS2R R6, SRZ ;  /* 0x0000000000067805 */ /* 0x000fe2000001ff00 */
[----:B------:R-:W0:Y:S04]  /*2740*/  I2F.F64.S16 R4, R9 ;  /* 0x0000000900047312 */ /* 0x000e280000101c00 */
[----:B0-----:R0:W-:Y:S01]  /*2750*/  STG.E.128 desc[UR36][R2.64], R4 ;  /* 0x0000000402007986 */ /* 0x0011e2000c101d24 */
[----:B------:R-:W-:Y:S05]  /*2760*/  BRA `(.L_x_9880) ;  /* 0x0000000800547947 */ /* 0x000fea0003800000 */
.L_x_9888:
        /* <DEDUP_REMOVED lines=19> */
.L_x_9893:
[----:B------:R-:W-:Y:S05]  /*28a0*/  BSYNC.RECONVERGENT B0 ;  /* 0x0000000000007941 */ /* 0x000fea0003800200 */
.L_x_9892:
[----:B------:R-:W-:-:S05]  /*28b0*/  LOP3.LUT R5, R0, 0x80, R5, 0xf8, !PT ;  /* 0x0000008000057812 */ /* 0x000fca00078ef805 */
[----:B------:R0:W-:Y:S01]  /*28c0*/  STG.E.U8 desc[UR36][R2.64], R5 ;  /* 0x0000000502007986 */ /* 0x0001e2000c101124 */
[----:B------:R-:W-:Y:S05]  /*28d0*/  BRA `(.L_x_9880) ;  /* 0x0000000400f87947 */ /* 0x000fea0003800000 */
.L_x_9891:
        /* <DEDUP_REMOVED lines=15> */
.L_x_9895:
[----:B------:R-:W-:Y:S05]  /*29d0*/  BSYNC.RECONVERGENT B0 ;  /* 0x0000000000007941 */ /* 0x000fea0003800200 */
.L_x_9894:
[----:B------:R-:W-:-:S05]  /*29e0*/  LOP3.LUT R5, R0, 0x80, R5, 0xf8, !PT ;  /* 0x0000008000057812 */ /* 0x000fca00078ef805 */
[----:B------:R0:W-:Y:S01]  /*29f0*/  STG.E.U8 desc[UR36][R2.64], R5 ;  /* 0x0000000502007986 */ /* 0x0001e2000c101124 */
[----:B------:R-:W-:Y:S05]  /*2a00*/  BRA `(.L_x_9880) ;  /* 0x0000000400ac7947 */ /* 0x000fea0003800000 */
.L_x_9890:
[----:B------:R-:W0:Y:S02]  /*2a10*/  I2F.S16 R0, R9 ;  /* 0x0000000900007306 */ /* 0x000e240000101400 */
[----:B0-----:R-:W-:-:S05]  /*2a20*/  F2FP.BF16.F32.PACK_AB R0, RZ, R0 ;  /* 0x00000000ff00723e */ /* 0x001fca00000010ff */
[----:B------:R0:W-:Y:S01]  /*2a30*/  STG.E.U16 desc[UR36][R2.64], R0 ;  /* 0x0000000002007986 */ /* 0x0001e2000c101524 */
[----:B------:R-:W-:Y:S05]  /*2a40*/  BRA `(.L_x_9880) ;  /* 0x00000004009c7947 */ /* 0x000fea0003800000 */
.L_x_9887:
        /* <DEDUP_REMOVED lines=10> */
.L_x_9898:
        /* <DEDUP_REMOVED lines=13> */
.L_x_9901:
[----:B------:R-:W-:-:S04]  /*2bc0*/  SHF.R.U32.HI R0, RZ, 0x14, R5 ;  /* 0x00000014ff007819 */ /* 0x000fc80000011605 */
[----:B------:R-:W-:-:S04]  /*2bd0*/  LOP3.LUT R0, R0, 0x1, RZ, 0xc0, !PT ;  /* 0x0000000100007812 */ /* 0x000fc800078ec0ff */
[----:B------:R-:W-:-:S04]  /*2be0*/  IADD3 R0, PT, PT, R5, 0x487ffff, R0 ;  /* 0x0487ffff05007810 */ /* 0x000fc80007ffe000 */
[----:B------:R-:W-:-:S04]  /*2bf0*/  SHF.R.U32.HI R0, RZ, 0x14, R0 ;  /* 0x00000014ff007819 */ /* 0x000fc80000011600 */
[----:B------:R-:W-:-:S07]  /*2c00*/  LOP3.LUT R4, R0, 0xff, RZ, 0xc0, !PT ;  /* 0x000000ff00047812 */ /* 0x000fce00078ec0ff */
.L_x_9902:
[----:B------:R-:W-:-:S04]  /*2c10*/  SHF.R.U32.HI R5, RZ, 0x18, R5 ;  /* 0x00000018ff057819 */ /* 0x000fc80000011605 */
[----:B------:R-:W-:-:S04]  /*2c20*/  LOP3.LUT R4, R4, 0x80, R5, 0xf8, !PT ;  /* 0x0000008004047812 */ /* 0x000fc800078ef805 */
[----:B------:R-:W-:-:S07]  /*2c30*/  PRMT R0, R4, 0x7610, R0 ;  /* 0x0000761004007816 */ /* 0x000fce0000000000 */
.L_x_9900:
[----:B------:R-:W-:Y:S05]  /*2c40*/  BSYNC.RECONVERGENT B0 ;  /* 0x0000000000007941 */ /* 0x000fea0003800200 */
.L_x_9899:
[----:B------:R0:W-:Y:S01]  /*2c50*/  STG.E.U8 desc[UR36][R2.64], R0 ;  /* 0x0000000002007986 */ /* 0x0001e2000c101124 */
[----:B------:R-:W-:Y:S05]  /*2c60*/  BRA `(.L_x_9880) ;  /* 0x0000000400147947 */ /* 0x000fea0003800000 */
.L_x_9897:
        /* <DEDUP_REMOVED lines=13> */
.L_x_9905:
[----:B------:R-:W-:-:S04]  /*2d40*/  SHF.R.U32.HI R0, RZ, 0x15, R5 ;  /* 0x00000015ff007819 */ /* 0x000fc80000011605 */
[----:B------:R-:W-:-:S04]  /*2d50*/  LOP3.LUT R0, R0, 0x1, RZ, 0xc0, !PT ;  /* 0x0000000100007812 */ /* 0x000fc800078ec0ff */
[----:B------:R-:W-:-:S04]  /*2d60*/  IADD3 R0, PT, PT, R5, 0x88fffff, R0 ;  /* 0x088fffff05007810 */ /* 0x000fc80007ffe000 */
[----:B------:R-:W-:-:S04]  /*2d70*/  SHF.R.U32.HI R0, RZ, 0x15, R0 ;  /* 0x00000015ff007819 */ /* 0x000fc80000011600 */
[----:B------:R-:W-:-:S07]  /*2d80*/  LOP3.LUT R4, R0, 0xff, RZ, 0xc0, !PT ;  /* 0x000000ff00047812 */ /* 0x000fce00078ec0ff */
.L_x_9906:
[----:B------:R-:W-:-:S04]  /*2d90*/  SHF.R.U32.HI R5, RZ, 0x18, R5 ;  /* 0x00000018ff057819 */ /* 0x000fc80000011605 */
[----:B------:R-:W-:-:S04]  /*2da0*/  LOP3.LUT R4, R4, 0x80, R5, 0xf8, !PT ;  /* 0x0000008004047812 */ /* 0x000fc800078ef805 */
[----:B------:R-:W-:-:S07]  /*2db0*/  PRMT R0, R4, 0x7610, R0 ;  /* 0x0000761004007816 */ /* 0x000fce0000000000 */
.L_x_9904:
[----:B------:R-:W-:Y:S05]  /*2dc0*/  BSYNC.RECONVERGENT B0 ;  /* 0x0000000000007941 */ /* 0x000fea0003800200 */
.L_x_9903:
[----:B------:R0:W-:Y:S01]  /*2dd0*/  STG.E.U8 desc[UR36][R2.64], R0 ;  /* 0x0000000002007986 */ /* 0x0001e2000c101124 */
[----:B------:R-:W-:Y:S05]  /*2de0*/  BRA `(.L_x_9880) ;  /* 0x0000000000b47947 */ /* 0x000fea0003800000 */
.L_x_9896:
[----:B------:R-:W-:-:S09]  /*2df0*/  UISETP.NE.AND UP0, UPT, UR4, 0x1c, UPT ;  /* 0x0000001c0400788c */ /* 0x000fd2000bf05270 */
[----:B------:R-:W-:Y:S05]  /*2e00*/  BRA.U !UP0, `(.L_x_9907) ;  /* 0x0000000108a47547 */ /* 0x000fea000b800000 */
[----:B------:R-:W-:-:S09]  /*2e10*/  UISETP.NE.AND UP0, UPT, UR4, 0x1d, UPT ;  /* 0x0000001d0400788c */ /* 0x000fd2000bf05270 */
[----:B------:R-:W-:Y:S05]  /*2e20*/  BRA.U !UP0, `(.L_x_9908) ;  /* 0x00000001088c7547 */ /* 0x000fea000b800000 */
[----:B------:R-:W-:-:S09]  /*2e30*/  UISETP.NE.AND UP0, UPT, UR4, 0x2c, UPT ;  /* 0x0000002c0400788c */ /* 0x000fd2000bf05270 */
[----:B------:R-:W-:Y:S05]  /*2e40*/  BRA.U !UP0, `(.L_x_9909) ;  /* 0x0000000108447547 */ /* 0x000fea000b800000 */
.L_x_9879:
        /* <DEDUP_REMOVED lines=16> */
.L_x_9910:
[----:B------:R-:W-:Y:S05]  /*2f50*/  BRA `(.L_x_9880) ;  /* 0x0000000000587947 */ /* 0x000fea0003800000 */
.L_x_9909:
        /* <DEDUP_REMOVED lines=16> */
.L_x_9908:
[----:B------:R-:W-:-:S04]  /*3060*/  PRMT R4, R9, 0x9910, RZ ;  /* 0x0000991009047816 */ /* 0x000fc800000000ff */
[----:B------:R-:W-:-:S05]  /*3070*/  SHF.R.S32.HI R5, RZ, 0x1f, R4 ;  /* 0x0000001fff057819 */ /* 0x000fca0000011404 */
[----:B------:R0:W-:Y:S01]  /*3080*/  STG.E.64 desc[UR36][R2.64], R4 ;  /* 0x0000000402007986 */ /* 0x0001e2000c101b24 */
[----:B------:R-:W-:Y:S05]  /*3090*/  BRA `(.L_x_9880) ;  /* 0x0000000000087947 */ /* 0x000fea0003800000 */
.L_x_9907:
[----:B------:R-:W-:-:S05]  /*30a0*/  PRMT R5, R9, 0x9910, RZ ;  /* 0x0000991009057816 */ /* 0x000fca00000000ff */
[----:B------:R0:W-:Y:S02]  /*30b0*/  STG.E desc[UR36][R2.64], R5 ;  /* 0x0000000502007986 */ /* 0x0001e4000c101924 */
.L_x_9880:
[----:B------:R-:W-:-:S07]  /*30c0*/  VIADD R17, R17, 0x80 ;  /* 0x0000008011117836 */ /* 0x000fce0000000000 */
.L_x_9839:
[----:B------:R-:W-:Y:S05]  /*30d0*/  BSYNC.RECONVERGENT B6 ;  /* 0x0000000000067941 */ /* 0x000fea0003800200 */
.L_x_9838:
        /* <DEDUP_REMOVED lines=307> */
.L_x_9913:
        /* <DEDUP_REMOVED lines=16> */
.L_x_9917:
[----:B------:R1:W5:Y:S01]  /*4510*/  LDG.E.U8 R0, desc[UR36][R2.64] ;  /* 0x0000002402007981 */ /* 0x000362000c1e1100 */
[----:B------:R-:W-:Y:S05]  /*4520*/  BRA `(.L_x_9919) ;  /* 0x0000000c004c7947 */ /* 0x000fea0003800000 */
.L_x_9916:
        /* <DEDUP_REMOVED lines=8> */
.L_x_9921:
[----:B------:R3:W5:Y:S01]  /*45b0*/  LDG.E.U16 R0, desc[UR36][R2.64] ;  /* 0x0000002402007981 */ /* 0x000762000c1e1500 */
[----:B------:R-:W-:Y:S05]  /*45c0*/  BRA `(.L_x_9919) ;  /* 0x0000000c00247947 */ /* 0x000fea0003800000 */
.L_x_9920:
[----:B------:R2:W5:Y:S01]  /*45d0*/  LDG.E.U16 R0, desc[UR36][R2.64] ;  /* 0x0000002402007981 */ /* 0x000562000c1e1500 */
[----:B------:R-:W-:Y:S05]  /*45e0*/  BRA `(.L_x_9919) ;  /* 0x0000000c001c7947 */ /* 0x000fea0003800000 */
.L_x_9915:
        /* <DEDUP_REMOVED lines=9> */
.L_x_9923:
[----:B------:R-:W2:Y:S02]  /*4680*/  LDG.E.U16 R4, desc[UR36][R2.64] ;  /* 0x0000002402047981 */ /* 0x000ea4000c1e1500 */
[----:B--2---:R-:W-:-:S06]  /*4690*/  HADD2.F32 R4, -RZ, R4.H0_H0 ;  /* 0x20000004ff047230 */ /* 0x004fcc0000004100 */
[----:B------:R-:W0:Y:S02]  /*46a0*/  F2I.FTZ.TRUNC.NTZ R4, R4 ;  /* 0x0000000400047305 */ /* 0x000e24000021f100 */
[----:B0-----:R-:W-:Y:S01]  /*46b0*/  PRMT R0, R4, 0x7610, R0 ;  /* 0x0000761004007816 */ /* 0x001fe20000000000 */
[----:B------:R-:W-:Y:S06]  /*46c0*/  BRA `(.L_x_9919) ;  /* 0x0000000800e47947 */ /* 0x000fec0003800000 */
.L_x_9922:
        /* <DEDUP_REMOVED lines=9> */
.L_x_9925:
[----:B------:R-:W2:Y:S02]  /*4760*/  LDG.E.U16 R2, desc[UR36][R2.64] ;  /* 0x0000002402027981 */ /* 0x000ea4000c1e1500 */
[----:B--2---:R-:W-:-:S06]  /*4770*/  HADD2.F32 R4, -RZ, R2.H0_H0 ;  /* 0x20000002ff047230 */ /* 0x004fcc0000004100 */
[----:B------:R-:W0:Y:S02]  /*4780*/  F2I.FTZ.TRUNC.NTZ R4, R4 ;  /* 0x0000000400047305 */ /* 0x000e24000021f100 */
[----:B0-----:R-:W-:Y:S01]  /*4790*/  PRMT R0, R4, 0x7610, R0 ;  /* 0x0000761004007816 */ /* 0x001fe20000000000 */
[----:B------:R-:W-:Y:S06]  /*47a0*/  BRA `(.L_x_9919) ;  /* 0x0000000800ac7947 */ /* 0x000fec0003800000 */
.L_x_9924:
[----:B------:R-:W2:Y:S02]  /*47b0*/  LDG.E.64 R2, desc[UR36][R2.64] ;  /* 0x0000002402027981 */ /* 0x000ea4000c1e1b00 */
[----:B--2---:R0:W1:Y:S02]  /*47c0*/  F2I.F64.TRUNC R0, R2 ;  /* 0x0000000200007311 */ /* 0x004064000030d100 */
[----:B01----:R-:W-:Y:S05]  /*47d0*/  BRA `(.L_x_9919) ;  /* 0x0000000800a07947 */ /* 0x003fea0003800000 */
.L_x_9914:
        /* <DEDUP_REMOVED lines=12> */
.L_x_9928:
[----:B------:R-:W2:Y:S02]  /*48a0*/  LDG.E.64 R2, desc[UR36][R2.64] ;  /* 0x0000002402027981 */ /* 0x000ea4000c1e1b00 */
[----:B--2---:R0:W1:Y:S02]  /*48b0*/  F2I.F64.TRUNC R0, R2 ;  /* 0x0000000200007311 */ /* 0x004064000030d100 */
[----:B01----:R-:W-:Y:S05]  /*48c0*/  BRA `(.L_x_9919) ;  /* 0x0000000800647947 */ /* 0x003fea0003800000 */
.L_x_9927:
        /* <DEDUP_REMOVED lines=27> */
.L_x_9930:
        /* <DEDUP_REMOVED lines=14> */
.L_x_9929:
[----:B------:R-:W2:Y:S02]  /*4b60*/  LDG.E.U16 R4, desc[UR36][R2.64] ;  /* 0x0000002402047981 */ /* 0x000ea4000c1e1500 */
[----:B--2---:R-:W-:-:S06]  /*4b70*/  SHF.L.U32 R4, R4, 0x10, RZ ;  /* 0x0000001004047819 */ /* 0x004fcc00000006ff */
[----:B------:R-:W0:Y:S02]  /*4b80*/  F2I.FTZ.TRUNC.NTZ R4, R4 ;  /* 0x0000000400047305 */ /* 0x000e24000021f100 */
[----:B0-----:R-:W-:Y:S01]  /*4b90*/  PRMT R0, R4, 0x7610, R0 ;  /* 0x0000761004007816 */ /* 0x001fe20000000000 */
[----:B------:R-:W-:Y:S06]  /*4ba0*/  BRA `(.L_x_9919) ;  /* 0x0000000400ac7947 */ /* 0x000fec0003800000 */
.L_x_9926:
        /* <DEDUP_REMOVED lines=10> */
.L_x_9933:
        /* <DEDUP_REMOVED lines=21> */
.L_x_9937:
[----:B------:R-:W-:Y:S05]  /*4da0*/  BSYNC.RECONVERGENT B1 ;  /* 0x0000000000017941 */ /* 0x000fea0003800200 */
.L_x_9936:
[----:B------:R-:W-:Y:S01]  /*4db0*/  IMAD.SHL.U32 R0, R0, 0x100000, RZ ;  /* 0x0010000000007824 */ /* 0x000fe200078e00ff */
[----:B------:R-:W-:-:S04]  /*4dc0*/  LEA R2, R2, 0x3b800000, 0x17 ;  /* 0x3b80000002027811 */ /* 0x000fc800078eb8ff */
[----:B------:R-:W-:-:S07]  /*4dd0*/  LOP3.LUT R4, R2, R0, R7, 0xfe, !PT ;  /* 0x0000000002047212 */ /* 0x000fce00078efe07 */
.L_x_9935:
[----:B------:R-:W-:Y:S05]  /*4de0*/  BSYNC.RECONVERGENT B0 ;  /* 0x0000000000007941 */ /* 0x000fea0003800200 */
.L_x_9934:
[----:B------:R-:W0:Y:S02]  /*4df0*/  F2I.FTZ.TRUNC.NTZ R4, R4 ;  /* 0x0000000400047305 */ /* 0x000e24000021f100 */
[----:B0-----:R-:W-:Y:S01]  /*4e00*/  PRMT R0, R4, 0x7610, R0 ;  /* 0x0000761004007816 */ /* 0x001fe20000000000 */
[----:B------:R-:W-:Y:S06]  /*4e10*/  BRA `(.L_x_9919) ;  /* 0x0000000400107947 */ /* 0x000fec0003800000 */
.L_x_9932:
        /* <DEDUP_REMOVED lines=21> */
.L_x_9941:
[----:B------:R-:W-:Y:S05]  /*4f70*/  BSYNC.RECONVERGENT B1 ;  /* 0x0000000000017941 */ /* 0x000fea0003800200 */
.L_x_9940:
[----:B------:R-:W-:Y:S01]  /*4f80*/  IMAD.SHL.U32 R0, R0, 0x200000, RZ ;  /* 0x0020000000007824 */ /* 0x000fe200078e00ff */
[----:B------:R-:W-:-:S04]  /*4f90*/  LEA R2, R2, 0x37800000, 0x17 ;  /* 0x3780000002027811 */ /* 0x000fc800078eb8ff */
[----:B------:R-:W-:-:S07]  /*4fa0*/  LOP3.LUT R4, R2, R0, R7, 0xfe, !PT ;  /* 0x0000000002047212 */ /* 0x000fce00078efe07 */
.L_x_9939:
[----:B------:R-:W-:Y:S05]  /*4fb0*/  BSYNC.RECONVERGENT B0 ;  /* 0x0000000000007941 */ /* 0x000fea0003800200 */
.L_x_9938:
[----:B------:R-:W0:Y:S02]  /*4fc0*/  F2I.FTZ.TRUNC.NTZ R4, R4 ;  /* 0x0000000400047305 */ /* 0x000e24000021f100 */
[----:B0-----:R-:W-:Y:S01]  /*4fd0*/  PRMT R0, R4, 0x7610, R0 ;  /* 0x0000761004007816 */ /* 0x001fe20000000000 */
[----:B------:R-:W-:Y:S06]  /*4fe0*/  BRA `(.L_x_9919) ;  /* 0x00000000009c7947 */ /* 0x000fec0003800000 */
.L_x_9931:
        /* <DEDUP_REMOVED lines=14> */
.L_x_9945:
[----:B------:R-:W-:Y:S05]  /*50d0*/  BSYNC.RECONVERGENT B0 ;  /* 0x0000000000007941 */ /* 0x000fea0003800200 */
.L_x_9944:
[----:B------:R-:W0:Y:S02]  /*50e0*/  F2I.FTZ.TRUNC.NTZ R4, R4 ;  /* 0x0000000400047305 */ /* 0x000e24000021f100 */
[----:B0-----:R-:W-:Y:S01]  /*50f0*/  PRMT R0, R4, 0x7610, R0 ;  /* 0x0000761004007816 */ /* 0x001fe20000000000 */
[----:B------:R-:W-:Y:S06]  /*5100*/  BRA `(.L_x_9919) ;  /* 0x0000000000547947 */ /* 0x000fec0003800000 */
.L_x_9918:
        /* <DEDUP_REMOVED lines=16> */
.L_x_9946:
[----:B------:R-:W-:Y:S01]  /*5210*/  PRMT R0, RZ, 0x7610, R0 ;  /* 0x00007610ff007816 */ /* 0x000fe20000000000 */
[----:B------:R-:W-:Y:S06]  /*5220*/  BRA `(.L_x_9919) ;  /* 0x00000000000c7947 */ /* 0x000fec0003800000 */
.L_x_9943:
[----:B------:R0:W5:Y:S01]  /*5230*/  LDG.E.U16 R0, desc[UR36][R2.64] ;  /* 0x0000002402007981 */ /* 0x000162000c1e1500 */
[----:B------:R-:W-:Y:S05]  /*5240*/  BRA `(.L_x_9919) ;  /* 0x0000000000047947 */ /* 0x000fea0003800000 */
.L_x_9942:
[----:B------:R0:W5:Y:S02]  /*5250*/  LDG.E.U16 R0, desc[UR36][R2.64] ;  /* 0x0000002402007981 */ /* 0x000164000c1e1500 */
.L_x_9919:
        /* <DEDUP_REMOVED lines=17> */
.L_x_9950:
[----:B------:R0:W-:Y:S01]  /*5370*/  STG.E.U8 desc[UR36][R2.64], R9 ;  /* 0x0000000902007986 */ /* 0x0001e2000c101124 */
[----:B------:R-:W-:Y:S05]  /*5380*/  BRA `(.L_x_9952) ;  /* 0x0000000c004c7947 */ /* 0x000fea0003800000 */
.L_x_9949:
        /* <DEDUP_REMOVED lines=10> */
.L_x_9954:
[----:B------:R-:W-:-:S05]  /*5430*/  PRMT R5, R9, 0x9910, RZ ;  /* 0x0000991009057816 */ /* 0x000fca00000000ff */
[----:B------:R0:W-:Y:S01]  /*5440*/  STG.E desc[UR36][R2.64], R5 ;  /* 0x0000000502007986 */ /* 0x0001e2000c101924 */
[----:B------:R-:W-:Y:S05]  /*5450*/  BRA `(.L_x_9952) ;  /* 0x0000000c00187947 */ /* 0x000fea0003800000 */
.L_x_9953:
[----:B------:R0:W-:Y:S01]  /*5460*/  STG.E.U16 desc[UR36][R2.64], R9 ;  /* 0x0000000902007986 */ /* 0x0001e2000c101524 */
[----:B------:R-:W-:Y:S05]  /*5470*/  BRA `(.L_x_9952) ;  /* 0x0000000c00107947 */ /* 0x000fea0003800000 */
.L_x_9948:
        /* <DEDUP_REMOVED lines=9> */
.L_x_9956:
[----:B------:R-:W0:Y:S02]  /*5510*/  I2F.S16 R0, R9 ;  /* 0x0000000900007306 */ /* 0x000e240000101400 */
[----:B0-----:R-:W-:-:S05]  /*5520*/  F2FP.F16.F32.PACK_AB R0, RZ, R0 ;  /* 0x00000000ff00723e */ /* 0x001fca00000000ff */
[----:B------:R0:W-:Y:S01]  /*5530*/  STG.E.U16 desc[UR36][R2.64], R0 ;  /* 0x0000000002007986 */ /* 0x0001e2000c101524 */
[----:B------:R-:W-:Y:S05]  /*5540*/  BRA `(.L_x_9952) ;  /* 0x0000000800dc7947 */ /* 0x000fea0003800000 */
.L_x_9955:
        /* <DEDUP_REMOVED lines=10> */
.L_x_9958:
[----:B------:R-:W0:Y:S02]  /*55f0*/  I2F.S16 R9, R9 ;  /* 0x0000000900097306 */ /* 0x000e240000101400 */
[----:B0-----:R-:W-:-:S04]  /*5600*/  F2FP.F16.F32.PACK_AB R5, RZ, R9 ;  /* 0x00000009ff05723e */ /* 0x001fc800000000ff */
[----:B------:R-:W-:-:S05]  /*5610*/  PRMT R5, R5, 0x5410, RZ ;  /* 0x0000541005057816 */ /* 0x000fca00000000ff */
[----:B------:R0:W-:Y:S01]  /*5620*/  STG.E desc[UR36][R2.64], R5 ;  /* 0x0000000502007986 */ /* 0x0001e2000c101924 */
[----:B------:R-:W-:Y:S05]  /*5630*/  BRA `(.L_x_9952) ;  /* 0x0000000800a07947 */ /* 0x000fea0003800000 */
.L_x_9957:
[----:B------:R-:W0:Y:S02]  /*5640*/  I2F.F64.S16 R4, R9 ;  /* 0x0000000900047312 */ /* 0x000e240000101c00 */
[----:B0-----:R0:W-:Y:S01]  /*5650*/  STG.E.64 desc[UR36][R2.64], R4 ;  /* 0x0000000402007986 */ /* 0x0011e2000c101b24 */
[----:B------:R-:W-:Y:S05]  /*5660*/  BRA `(.L_x_9952) ;  /* 0x0000000800947947 */ /* 0x000fea0003800000 */
.L_x_9947:
        /* <DEDUP_REMOVED lines=12> */
.L_x_9962:
        /* <DEDUP_REMOVED lines=18> */
.L_x_9965:
[----:B------:R-:W-:-:S04]  /*5850*/  SHF.R.U32.HI R5, RZ, 0x18, R5 ;  /* 0x00000018ff057819 */ /* 0x000fc80000011605 */
[----:B------:R-:W-:-:S07]  /*5860*/  LOP3.LUT R0, R0, 0x80, R5, 0xf8, !PT ;  /* 0x0000008000007812 */ /* 0x000fce00078ef805 */
.L_x_9964:
[----:B------:R-:W-:Y:S05]  /*5870*/  BSYNC.RECONVERGENT B0 ;  /* 0x0000000000007941 */ /* 0x000fea0003800200 */
.L_x_9963:
[----:B------:R0:W-:Y:S01]  /*5880*/  STG.E.U8 desc[UR36][R2.64], R0 ;  /* 0x0000000002007986 */ /* 0x0001e2000c101124 */
[----:B------:R-:W-:Y:S05]  /*5890*/  BRA `(.L_x_9952) ;  /* 0x0000000800087947 */ /* 0x000fea0003800000 */
.L_x_9961:
        /* <DEDUP_REMOVED lines=18> */
.L_x_9968:
[----:B------:R-:W-:-:S04]  /*59c0*/  SHF.R.U32.HI R5, RZ, 0x18, R5 ;  /* 0x00000018ff057819 */ /* 0x000fc80000011605 */
[----:B------:R-:W-:-:S07]  /*59d0*/  LOP3.LUT R0, R0, 0x80, R5, 0xf8, !PT ;  /* 0x0000008000007812 */ /* 0x000fce00078ef805 */
.L_x_9967:
[----:B------:R-:W-:Y:S05]  /*59e0*/  BSYNC.RECONVERGENT B0 ;  /* 0x0000000000007941 */ /* 0x000fea0003800200 */
.L_x_9966:
[----:B------:R0:W-:Y:S01]  /*59f0*/  STG.E.U8 desc[UR36][R2.64], R0 ;  /* 0x0000000002007986 */ /* 0x0001e2000c101124 */
[----:B------:R-:W-:Y:S05]  /*5a00*/  BRA `(.L_x_9952) ;  /* 0x0000000400ac7947 */ /* 0x000fea0003800000 */
.L_x_9960:
        /* <DEDUP_REMOVED lines=22> */
.L_x_9970:
[----:B------:R-:W-:-:S04]  /*5b70*/  PRMT R4, R9, 0x9910, RZ ;  /* 0x0000991009047816 */ /* 0x000fc800000000ff */
[----:B------:R-:W-:-:S05]  /*5b80*/  SHF.R.S32.HI R5, RZ, 0x1f, R4 ;  /* 0x0000001fff057819 */ /* 0x000fca0000011404 */
[----:B------:R0:W-:Y:S01]  /*5b90*/  STG.E.64 desc[UR36][R2.64], R4 ;  /* 0x0000000402007986 */ /* 0x0001e2000c101b24 */
[----:B------:R-:W-:Y:S05]  /*5ba0*/  BRA `(.L_x_9952) ;  /* 0x0000000400447947 */ /* 0x000fea0003800000 */
.L_x_9969:
[----:B------:R-:W-:-:S05]  /*5bb0*/  PRMT R5, R9, 0x9910, RZ ;  /* 0x0000991009057816 */ /* 0x000fca00000000ff */
[----:B------:R0:W-:Y:S01]  /*5bc0*/  STG.E desc[UR36][R2.64], R5 ;  /* 0x0000000502007986 */ /* 0x0001e2000c101924 */
[----:B------:R-:W-:Y:S05]  /*5bd0*/  BRA `(.L_x_9952) ;  /* 0x0000000400387947 */ /* 0x000fea0003800000 */
.L_x_9959:
        /* <DEDUP_REMOVED lines=11> */
.L_x_9972:
[----:B------:R-:W-:Y:S01]  /*5c90*/  CS2R R6, SRZ ;  /* 0x0000000000067805 */ /* 0x000fe2000001ff00 */
[----:B------:R-:W0:Y:S04]  /*5ca0*/  I2F.F64.S16 R4, R9 ;  /* 0x0000000900047312 */ /* 0x000e280000101c00 */
[----:B0-----:R4:W-:Y:S01]  /*5cb0*/  STG.E.128 desc[UR36][R2.64], R4 ;  /* 0x0000000402007986 */ /* 0x0019e2000c101d24 */
[----:B------:R-:W-:Y:S05]  /*5cc0*/  BRA `(.L_x_9952) ;  /* 0x0000000000fc7947 */ /* 0x000fea0003800000 */
.L_x_9971:
[----:B------:R-:W-:-:S09]  /*5cd0*/  UISETP.NE.AND UP0, UPT, UR4, 0xf, UPT ;  /* 0x0000000f0400788c */ /* 0x000fd2000bf05270 */
[----:B------:R-:W-:Y:S05]  /*5ce0*/  BRA.U !UP0, `(.L_x_9973) ;  /* 0x0000000108e87547 */ /* 0x000fea000b800000 */
[----:B------:R-:W-:-:S09]  /*5cf0*/  UISETP.NE.AND UP0, UPT, UR4, 0x17, UPT ;  /* 0x000000170400788c */ /* 0x000fd2000bf05270 */
[----:B------:R-:W-:Y:S05]  /*5d00*/  BRA.U !UP0, `(.L_x_9974) ;  /* 0x0000000108907547 */ /* 0x000fea000b800000 */
[----:B------:R-:W-:-:S09]  /*5d10*/  UISETP.NE.AND UP0, UPT, UR4, 0x18, UPT ;  /* 0x000000180400788c */ /* 0x000fd2000bf05270 */
[----:B------:R-:W-:Y:S05]  /*5d20*/  BRA.U !UP0, `(.L_x_9975) ;  /* 0x0000000108447547 */ /* 0x000fea000b800000 */
.L_x_9951:
        /* <DEDUP_REMOVED lines=16> */
.L_x_9976:
[----:B------:R-:W-:Y:S05]  /*5e30*/  BRA `(.L_x_9952) ;  /* 0x0000000000a07947 */ /* 0x000fea0003800000 */
.L_x_9975:
        /* <DEDUP_REMOVED lines=13> */
.L_x_9978:
[----:B------:R-:W-:Y:S05]  /*5f10*/  BSYNC.RECONVERGENT B0 ;  /* 0x0000000000007941 */ /* 0x000fea0003800200 */
.L_x_9977:
[----:B------:R-:W-:-:S05]  /*5f20*/  LOP3.LUT R5, R0, 0x80, R5, 0xf8, !PT ;  /* 0x0000008000057812 */ /* 0x000fca00078ef805 */
[----:B------:R2:W-:Y:S01]  /*5f30*/  STG.E.U8 desc[UR36][R2.64], R5 ;  /* 0x0000000502007986 */ /* 0x0005e2000c101124 */
[----:B------:R-:W-:Y:S05]  /*5f40*/  BRA `(.L_x_9952) ;  /* 0x00000000005c7947 */ /* 0x000fea0003800000 */
.L_x_9974:
        /* <DEDUP_REMOVED lines=12> */
.L_x_9980:
[----:B------:R-:W-:Y:S01]  /*6010*/  IMAD.MOV.U32 R0, RZ, RZ, 0x7f ;  /* 0x0000007fff007424 */ /* 0x000fe200078e00ff */
[----:B------:R-:W-:-:S04]  /*6020*/  ISETP.GT.U32.AND P0, PT, R4, 0x7f800000, PT ;  /* 0x7f8000000400780c */ /* 0x000fc80003f04070 */
[----:B------:R-:W-:-:S09]  /*6030*/  SEL R0, R0, 0x7c, P0 ;  /* 0x0000007c00007807 */ /* 0x000fd20000000000 */
.L_x_9981:
[----:B------:R-:W-:Y:S05]  /*6040*/  BSYNC.RECONVERGENT B0 ;  /* 0x0000000000007941 */ /* 0x000fea0003800200 */
.L_x_9979:
[----:B------:R-:W-:-:S04]  /*6050*/  SHF.R.U32.HI R5, RZ, 0x18, R5 ;  /* 0x00000018ff057819 */ /* 0x000fc80000011605 */
[----:B------:R-:W-:-:S05]  /*6060*/  LOP3.LUT R5, R0, 0x80, R5, 0xf8, !PT ;  /* 0x0000008000057812 */ /* 0x000fca00078ef805 */
[----:B------:R1:W-:Y:S01]  /*6070*/  STG.E.U8 desc[UR36][R2.64], R5 ;  /* 0x0000000502007986 */ /* 0x0003e2000c101124 */
[----:B------:R-:W-:Y:S05]  /*6080*/  BRA `(.L_x_9952) ;  /* 0x00000000000c7947 */ /* 0x000fea0003800000 */
.L_x_9973:
[----:B------:R-:W0:Y:S02]  /*6090*/  I2F.S16 R0, R9 ;  /* 0x0000000900007306 */ /* 0x000e240000101400 */
[----:B0-----:R-:W-:-:S05]  /*60a0*/  F2FP.BF16.F32.PACK_AB R0, RZ, R0 ;  /* 0x00000000ff00723e */ /* 0x001fca00000010ff */
[----:B------:R0:W-:Y:S02]  /*60b0*/  STG.E.U16 desc[UR36][R2.64], R0 ;  /* 0x0000000002007986 */ /* 0x0001e4000c101524 */
.L_x_9952:
[----:B------:R-:W-:-:S07]  /*60c0*/  IADD3 R17, PT, PT, R17, 0x80, RZ ;  /* 0x0000008011117810 */ /* 0x000fce0007ffe0ff */
.L_x_9912:
[----:B------:R-:W-:Y:S05]  /*60d0*/  BSYNC.RECONVERGENT B6 ;  /* 0x0000000000067941 */ /* 0x000fea0003800200 */
.L_x_9911:
        /* <DEDUP_REMOVED lines=307> */
.L_x_9984:
        /* <DEDUP_REMOVED lines=16> */
.L_x_9988:
[----:B------:R0:W5:Y:S01]  /*7510*/  LDG.E.U8 R0, desc[UR36][R2.64] ;  /* 0x0000002402007981 */ /* 0x000162000c1e1100 */
[----:B------:R-:W-:Y:S05]  /*7520*/  BRA `(.L_x_9990) ;  /* 0x0000000c004c7947 */ /* 0x000fea0003800000 */
.L_x_9987:
        /* <DEDUP_REMOVED lines=8> */
.L_x_9992:
[----:B------:R3:W5:Y:S01]  /*75b0*/  LDG.E.U16 R0, desc[UR36][R2.64] ;  /* 0x0000002402007981 */ /* 0x000762000c1e1500 */
[----:B------:R-:W-:Y:S05]  /*75c0*/  BRA `(.L_x_9990) ;  /* 0x0000000c00247947 */ /* 0x000fea0003800000 */
.L_x_9991:
[----:B------:R0:W5:Y:S01]  /*75d0*/  LDG.E.U16 R0, desc[UR36][R2.64] ;  /* 0x0000002402007981 */ /* 0x000162000c1e1500 */
[----:B------:R-:W-:Y:S05]  /*75e0*/  BRA `(.L_x_9990) ;  /* 0x0000000c001c7947 */ /* 0x000fea0003800000 */
.L_x_9986:
        /* <DEDUP_REMOVED lines=9> */
.L_x_9994:
[----:B------:R-:W2:Y:S02]  /*7680*/  LDG.E.U16 R4, desc[UR36][R2.64] ;  /* 0x0000002402047981 */ /* 0x000ea4000c1e1500 */
[----:B--2---:R-:W-:-:S06]  /*7690*/  HADD2.F32 R4, -RZ, R4.H0_H0 ;  /* 0x20000004ff047230 */ /* 0x004fcc0000004100 */
[----:B------:R-:W0:Y:S02]  /*76a0*/  F2I.FTZ.TRUNC.NTZ R4, R4 ;  /* 0x0000000400047305 */ /* 0x000e24000021f100 */
[----:B0-----:R-:W-:Y:S01]  /*76b0*/  PRMT R0, R4, 0x7610, R0 ;  /* 0x0000761004007816 */ /* 0x001fe20000000000 */
[----:B------:R-:W-:Y:S06]  /*76c0*/  BRA `(.L_x_9990) ;  /* 0x0000000800e47947 */ /* 0x000fec0003800000 */
.L_x_9993:
        /* <DEDUP_REMOVED lines=9> */
.L_x_9996:
[----:B------:R-:W2:Y:S02]  /*7760*/  LDG.E.U16 R2, desc[UR36][R2.64] ;  /* 0x0000002402027981 */ /* 0x000ea4000c1e1500 */
[----:B--2---:R-:W-:-:S06]  /*7770*/  HADD2.F32 R4, -RZ, R2.H0_H0 ;  /* 0x20000002ff047230 */ /* 0x004fcc0000004100 */
[----:B------:R-:W0:Y:S02]  /*7780*/  F2I.FTZ.TRUNC.NTZ R4, R4 ;  /* 0x0000000400047305 */ /* 0x000e24000021f100 */
[----:B0-----:R-:W-:Y:S01]  /*7790*/  PRMT R0, R4, 0x7610, R0 ;  /* 0x0000761004007816 */ /* 0x001fe20000000000 */
[----:B------:R-:W-:Y:S06]  /*77a0*/  BRA `(.L_x_9990) ;  /* 0x0000000800ac7947 */ /* 0x000fec0003800000 */
.L_x_9995:
[----:B------:R-:W2:Y:S02]  /*77b0*/  LDG.E.64 R2, desc[UR36][R2.64] ;  /* 0x0000002402027981 */ /* 0x000ea4000c1e1b00 */
[----:B--2---:R0:W1:Y:S02]  /*77c0*/  F2I.F64.TRUNC R0, R2 ;  /* 0x0000000200007311 */ /* 0x004064000030d100 */
[----:B01----:R-:W-:Y:S05]  /*77d0*/  BRA `(.L_x_9990) ;  /* 0x0000000800a07947 */ /* 0x003fea0003800000 */
.L_x_9985:
        /* <DEDUP_REMOVED lines=12> */
.L_x_9999:
[----:B------:R-:W2:Y:S02]  /*78a0*/  LDG.E.64 R2, desc[UR36][R2.64] ;  /* 0x0000002402027981 */ /* 0x000ea4000c1e1b00 */
[----:B--2---:R0:W1:Y:S02]  /*78b0*/  F2I.F64.TRUNC R0, R2 ;  /* 0x0000000200007311 */ /* 0x004064000030d100 */
[----:B01----:R-:W-:Y:S05]  /*78c0*/  BRA `(.L_x_9990) ;  /* 0x0000000800647947 */ /* 0x003fea0003800000 */
.L_x_9998:
        /* <DEDUP_REMOVED lines=27> */
.L_x_10001:
        /* <DEDUP_REMOVED lines=14> */
.L_x_10000:
[----:B------:R-:W2:Y:S02]  /*7b60*/  LDG.E.U16 R4, desc[UR36][R2.64] ;  /* 0x0000002402047981 */ /* 0x000ea4000c1e1500 */
[----:B--2---:R-:W-:-:S06]  /*7b70*/  SHF.L.U32 R4, R4, 0x10, RZ ;  /* 0x0000001004047819 */ /* 0x004fcc00000006ff */
[----:B------:R-:W0:Y:S02]  /*7b80*/  F2I.FTZ.TRUNC.NTZ R4, R4 ;  /* 0x0000000400047305 */ /* 0x000e24000021f100 */
[----:B0-----:R-:W-:Y:S01]  /*7b90*/  PRMT R0, R4, 0x7610, R0 ;  /* 0x0000761004007816 */ /* 0x001fe20000000000 */
[----:B------:R-:W-:Y:S06]  /*7ba0*/  BRA `(.L_x_9990) ;  /* 0x0000000400ac7947 */ /* 0x000fec0003800000 */
.L_x_9997:
        /* <DEDUP_REMOVED lines=10> */
.L_x_10004:
        /* <DEDUP_REMOVED lines=21> */
.L_x_10008:
[----:B------:R-:W-:Y:S05]  /*7da0*/  BSYNC.RECONVERGENT B1 ;  /* 0x0000000000017941 */ /* 0x000fea0003800200 */
.L_x_10007:
[----:B------:R-:W-:Y:S01]  /*7db0*/  IMAD.SHL.U32 R0, R0, 0x100000, RZ ;  /* 0x0010000000007824 */ /* 0x000fe200078e00ff */
[----:B------:R-:W-:-:S04]  /*7dc0*/  LEA R2, R2, 0x3b800000, 0x17 ;  /* 0x3b80000002027811 */ /* 0x000fc800078eb8ff */
[----:B------:R-:W-:-:S07]  /*7dd0*/  LOP3.LUT R4, R2, R0, R7, 0xfe, !PT ;  /* 0x0000000002047212 */ /* 0x000fce00078efe07 */
.L_x_10006:
[----:B------:R-:W-:Y:S05]  /*7de0*/  BSYNC.RECONVERGENT B0 ;  /* 0x0000000000007941 */ /* 0x000fea0003800200 */
.L_x_10005:
[----:B------:R-:W0:Y:S02]  /*7df0*/  F2I.FTZ.TRUNC.NTZ R4, R4 ;  /* 0x0000000400047305 */ /* 0x000e24000021f100 */
[----:B0-----:R-:W-:Y:S01]  /*7e00*/  PRMT R0, R4, 0x7610, R0 ;  /* 0x0000761004007816 */ /* 0x001fe20000000000 */
[----:B------:R-:W-:Y:S06]  /*7e10*/  BRA `(.L_x_9990) ;  /* 0x0000000400107947 */ /* 0x000fec0003800000 */
.L_x_10003:
        /* <DEDUP_REMOVED lines=21> */
.L_x_10012:
[----:B------:R-:W-:Y:S05]  /*7f70*/  BSYNC.RECONVERGENT B1 ;  /* 0x0000000000017941 */ /* 0x000fea0003800200 */
.L_x_10011:
[----:B------:R-:W-:Y:S01]  /*7f80*/  IMAD.SHL.U32 R0, R0, 0x200000, RZ ;  /* 0x0020000000007824 */ /* 0x000fe200078e00ff */
[----:B------:R-:W-:-:S04]  /*7f90*/  LEA R2, R2, 0x37800000, 0x17 ;  /* 0x3780000002027811 */ /* 0x000fc800078eb8ff */
[----:B------:R-:W-:-:S07]  /*7fa0*/  LOP3.LUT R4, R2, R0, R7, 0xfe, !PT ;  /* 0x0000000002047212 */ /* 0x000fce00078efe07 */
.L_x_10010:
[----:B------:R-:W-:Y:S05]  /*7fb0*/  BSYNC.RECONVERGENT B0 ;  /* 0x0000000000007941 */ /* 0x000fea0003800200 */
.L_x_10009:
[----:B------:R-:W0:Y:S02]  /*7fc0*/  F2I.FTZ.TRUNC.NTZ R4, R4 ;  /* 0x0000000400047305 */ /* 0x000e24000021f100 */
[----:B0-----:R-:W-:Y:S01]  /*7fd0*/  PRMT R0, R4, 0x7610, R0 ;  /* 0x0000761004007816 */ /* 0x001fe20000000000 */
[----:B------:R-:W-:Y:S06]  /*7fe0*/  BRA `(.L_x_9990) ;  /* 0x00000000009c7947 */ /* 0x000fec0003800000 */
.L_x_10002:
        /* <DEDUP_REMOVED lines=14> */
.L_x_10016:
[----:B------:R-:W-:Y:S05]  /*80d0*/  BSYNC.RECONVERGENT B0 ;  /* 0x0000000000007941 */ /* 0x000fea0003800200 */
.L_x_10015:
[----:B------:R-:W0:Y:S02]  /*80e0*/  F2I.FTZ.TRUNC.NTZ R4, R4 ;  /* 0x0000000400047305 */ /* 0x000e24000021f100 */
[----:B0-----:R-:W-:Y:S01]  /*80f0*/  PRMT R0, R4, 0x7610, R0 ;  /* 0x0000761004007816 */ /* 0x001fe20000000000 */
[----:B------:R-:W-:Y:S06]  /*8100*/  BRA `(.L_x_9990) ;  /* 0x0000000000547947 */ /* 0x000fec0003800000 */
.L_x_9989:
        /* <DEDUP_REMOVED lines=16> */
.L_x_10017:
[----:B------:R-:W-:Y:S01]  /*8210*/  PRMT R0, RZ, 0x7610, R0 ;  /* 0x00007610ff007816 */ /* 0x000fe20000000000 */
[----:B------:R-:W-:Y:S06]  /*8220*/  BRA `(.L_x_9990) ;  /* 0x00000000000c7947 */ /* 0x000fec0003800000 */
.L_x_10014:
[----:B------:R1:W5:Y:S01]  /*8230*/  LDG.E.U16 R0, desc[UR36][R2.64] ;  /* 0x0000002402007981 */ /* 0x000362000c1e1500 */
[----:B------:R-:W-:Y:S05]  /*8240*/  BRA `(.L_x_9990) ;  /* 0x0000000000047947 */ /* 0x000fea0003800000 */
.L_x_10013:
[----:B------:R2:W5:Y:S02]  /*8250*/  LDG.E.U16 R0, desc[UR36][R2.64] ;  /* 0x0000002402007981 */ /* 0x000564000c1e1500 */
.L_x_9990:
        /* <DEDUP_REMOVED lines=17> */
.L_x_10021:
[----:B------:R4:W-:Y:S01]  /*8370*/  STG.E.U8 desc[UR36][R2.64], R9 ;  /* 0x0000000902007986 */ /* 0x0009e2000c101124 */
[----:B------:R-:W-:Y:S05]  /*8380*/  BRA `(.L_x_10023) ;  /* 0x0000000c004c7947 */ /* 0x000fea0003800000 */
.L_x_10020:
        /* <DEDUP_REMOVED lines=10> */
.L_x_10025:
[----:B------:R-:W-:-:S05]  /*8430*/  PRMT R5, R9, 0x9910, RZ ;  /* 0x0000991009057816 */ /* 0x000fca00000000ff */
[----:B------:R2:W-:Y:S01]  /*8440*/  STG.E desc[UR36][R2.64], R5 ;  /* 0x0000000502007986 */ /* 0x0005e2000c101924 */
[----:B------:R-:W-:Y:S05]  /*8450*/  BRA `(.L_x_10023) ;  /* 0x0000000c00187947 */ /* 0x000fea0003800000 */
.L_x_10024:
[----:B------:R0:W-:Y:S01]  /*8460*/  STG.E.U16 desc[UR36][R2.64], R9 ;  /* 0x0000000902007986 */ /* 0x0001e2000c101524 */
[----:B------:R-:W-:Y:S05]  /*8470*/  BRA `(.L_x_10023) ;  /* 0x0000000c00107947 */ /* 0x000fea0003800000 */
.L_x_10019:
        /* <DEDUP_REMOVED lines=9> */
.L_x_10027:
[----:B------:R-:W0:Y:S02]  /*8510*/  I2F.S16 R0, R9 ;  /* 0x0000000900007306 */ /* 0x000e240000101400 */
[----:B0-----:R-:W-:-:S05]  /*8520*/  F2FP.F16.F32.PACK_AB R0, RZ, R0 ;  /* 0x00000000ff00723e */ /* 0x001fca00000000ff */
[----:B------:R0:W-:Y:S01]  /*8530*/  STG.E.U16 desc[UR36][R2.64], R0 ;  /* 0x0000000002007986 */ /* 0x0001e2000c101524 */
[----:B------:R-:W-:Y:S05]  /*8540*/  BRA `(.L_x_10023) ;  /* 0x0000000800dc7947 */ /* 0x000fea0003800000 */
.L_x_10026:
        /* <DEDUP_REMOVED lines=10> */
.L_x_10029:
[----:B------:R-:W0:Y:S02]  /*85f0*/  I2F.S16 R9, R9 ;  /* 0x0000000900097306 */ /* 0x000e240000101400 */
[----:B0-----:R-:W-:-:S04]  /*8600*/  F2FP.F16.F32.PACK_AB R5, RZ, R9 ;  /* 0x00000009ff05723e */ /* 0x001fc800000000ff */
[----:B------:R-:W-:-:S05]  /*8610*/  PRMT R5, R5, 0x5410, RZ ;  /* 0x0000541005057816 */ /* 0x000fca00000000ff */
[----:B------:R0:W-:Y:S01]  /*8620*/  STG.E desc[UR36][R2.64], R5 ;  /* 0x0000000502007986 */ /* 0x0001e2000c101924 */
[----:B------:R-:W-:Y:S05]  /*8630*/  BRA `(.L_x_10023) ;  /* 0x0000000800a07947 */ /* 0x000fea0003800000 */
.L_x_10028:
[----:B------:R-:W0:Y:S02]  /*8640*/  I2F.F64.S16 R4, R9 ;  /* 0x0000000900047312 */ /* 0x000e240000101c00 */
[----:B0-----:R0:W-:Y:S01]  /*8650*/  STG.E.64 desc[UR36][R2.64], R4 ;  /* 0x0000000402007986 */ /* 0x0011e2000c101b24 */
[----:B------:R-:W-:Y:S05]  /*8660*/  BRA `(.L_x_10023) ;  /* 0x0000000800947947 */ /* 0x000fea0003800000 */
.L_x_10018:
        /* <DEDUP_REMOVED lines=12> */
.L_x_10033:
        /* <DEDUP_REMOVED lines=18> */
.L_x_10036:
[----:B------:R-:W-:-:S04]  /*8850*/  SHF.R.U32.HI R5, RZ, 0x18, R5 ;  /* 0x00000018ff057819 */ /* 0x000fc80000011605 */
[----:B------:R-:W-:-:S07]  /*8860*/  LOP3.LUT R0, R0, 0x80, R5, 0xf8, !PT ;  /* 0x0000008000007812 */ /* 0x000fce00078ef805 */
.L_x_10035:
[----:B------:R-:W-:Y:S05]  /*8870*/  BSYNC.RECONVERGENT B0 ;  /* 0x0000000000007941 */ /* 0x000fea0003800200 */
.L_x_10034:
[----:B------:R0:W-:Y:S01]  /*8880*/  STG.E.U8 desc[UR36][R2.64], R0 ;  /* 0x0000000002007986 */ /* 0x0001e2000c101124 */
[----:B------:R-:W-:Y:S05]  /*8890*/  BRA `(.L_x_10023) ;  /* 0x0000000800087947 */ /* 0x000fea0003800000 */
.L_x_10032:
        /* <DEDUP_REMOVED lines=18> */
.L_x_10039:
[----:B------:R-:W-:-:S04]  /*89c0*/  SHF.R.U32.HI R5, RZ, 0x18, R5 ;  /* 0x00000018ff057819 */ /* 0x000fc80000011605 */
[----:B------:R-:W-:-:S07]  /*89d0*/  LOP3.LUT R0, R0, 0x80, R5, 0xf8, !PT ;  /* 0x0000008000007812 */ /* 0x000fce00078ef805 */
.L_x_10038:
[----:B------:R-:W-:Y:S05]  /*89e0*/  BSYNC.RECONVERGENT B0 ;  /* 0x0000000000007941 */ /* 0x000fea0003800200 */
.L_x_10037:
[----:B------:R0:W-:Y:S01]  /*89f0*/  STG.E.U8 desc[UR36][R2.64], R0 ;  /* 0x0000000002007986 */ /* 0x0001e2000c101124 */
[----:B------:R-:W-:Y:S05]  /*8a00*/  BRA `(.L_x_10023) ;  /* 0x0000000400ac7947 */ /* 0x000fea0003800000 */
.L_x_10031:
        /* <DEDUP_REMOVED lines=22> */
.L_x_10041:
[----:B------:R-:W-:-:S04]  /*8b70*/  PRMT R4, R9, 0x9910, RZ ;  /* 0x0000991009047816 */ /* 0x000fc800000000ff */
[----:B------:R-:W-:-:S05]  /*8b80*/  SHF.R.S32.HI R5, RZ, 0x1f, R4 ;  /* 0x0000001fff057819 */ /* 0x000fca0000011404 */
[----:B------:R0:W-:Y:S01]  /*8b90*/  STG.E.64 desc[UR36][R2.64], R4 ;  /* 0x0000000402007986 */ /* 0x0001e2000c101b24 */
[----:B------:R-:W-:Y:S05]  /*8ba0*/  BRA `(.L_x_10023) ;  /* 0x0000000400447947 */ /* 0x000fea0003800000 */
.L_x_10040:
[----:B------:R-:W-:-:S05]  /*8bb0*/  PRMT R5, R9, 0x9910, RZ ;  /* 0x0000991009057816 */ /* 0x000fca00000000ff */
[----:B------:R0:W-:Y:S01]  /*8bc0*/  STG.E desc[UR36][R2.64], R5 ;  /* 0x0000000502007986 */ /* 0x0001e2000c101924 */
[----:B------:R-:W-:Y:S05]  /*8bd0*/  BRA `(.L_x_10023) ;  /* 0x0000000400387947 */ /* 0x000fea0003800000 */
.L_x_10030:
        /* <DEDUP_REMOVED lines=11> */
.L_x_10043:
[----:B------:R-:W-:Y:S01]  /*8c90*/  CS2R R6, SRZ ;  /* 0x0000000000067805 */ /* 0x000fe2000001ff00 */
[----:B------:R-:W0:Y:S04]  /*8ca0*/  I2F.F64.S16 R4, R9 ;  /* 0x0000000900047312 */ /* 0x000e280000101c00 */
[----:B0-----:R0:W-:Y:S01]  /*8cb0*/  STG.E.128 desc[UR36][R2.64], R4 ;  /* 0x0000000402007986 */ /* 0x0011e2000c101d24 */
[----:B------:R-:W-:Y:S05]  /*8cc0*/  BRA `(.L_x_10023) ;  /* 0x0000000000fc7947 */ /* 0x000fea0003800000 */
.L_x_10042:
[----:B------:R-:W-:-:S09]  /*8cd0*/  UISETP.NE.AND UP0, UPT, UR4, 0xf, UPT ;  /* 0x0000000f0400788c */ /* 0x000fd2000bf05270 */
[----:B------:R-:W-:Y:S05]  /*8ce0*/  BRA.U !UP0, `(.L_x_10044) ;  /* 0x0000000108e87547 */ /* 0x000fea000b800000 */
[----:B------:R-:W-:-:S09]  /*8cf0*/  UISETP.NE.AND UP0, UPT, UR4, 0x17, UPT ;  /* 0x000000170400788c */ /* 0x000fd2000bf05270 */
[----:B------:R-:W-:Y:S05]  /*8d00*/  BRA.U !UP0, `(.L_x_10045) ;  /* 0x0000000108907547 */ /* 0x000fea000b800000 */
[----:B------:R-:W-:-:S09]  /*8d10*/  UISETP.NE.AND UP0, UPT, UR4, 0x18, UPT ;  /* 0x000000180400788c */ /* 0x000fd2000bf05270 */
[----:B------:R-:W-:Y:S05]  /*8d20*/  BRA.U !UP0, `(.L_x_10046) ;  /* 0x0000000108447547 */ /* 0x000fea000b800000 */
.L_x_10022:
        /* <DEDUP_REMOVED lines=16> */
.L_x_10047:
[----:B------:R-:W-:Y:S05]  /*8e30*/  BRA `(.L_x_10023) ;  /* 0x0000000000a07947 */ /* 0x000fea0003800000 */
.L_x_10046:
        /* <DEDUP_REMOVED lines=13> */
.L_x_10049:
[----:B------:R-:W-:Y:S05]  /*8f10*/  BSYNC.RECONVERGENT B0 ;  /* 0x0000000000007941 */ /* 0x000fea0003800200 */
.L_x_10048:
[----:B------:R-:W-:-:S05]  /*8f20*/  LOP3.LUT R5, R0, 0x80, R5, 0xf8, !PT ;  /* 0x0000008000057812 */ /* 0x000fca00078ef805 */
[----:B------:R0:W-:Y:S01]  /*8f30*/  STG.E.U8 desc[UR36][R2.64], R5 ;  /* 0x0000000502007986 */ /* 0x0001e2000c101124 */
[----:B------:R-:W-:Y:S05]  /*8f40*/  BRA `(.L_x_10023) ;  /* 0x00000000005c7947 */ /* 0x000fea0003800000 */
.L_x_10045:
        /* <DEDUP_REMOVED lines=12> */
.L_x_10051:
[----:B------:R-:W-:Y:S01]  /*9010*/  IMAD.MOV.U32 R0, RZ, RZ, 0x7f ;  /* 0x0000007fff007424 */ /* 0x000fe200078e00ff */
[----:B------:R-:W-:-:S04]  /*9020*/  ISETP.GT.U32.AND P0, PT, R4, 0x7f800000, PT ;  /* 0x7f8000000400780c */ /* 0x000fc80003f04070 */
[----:B------:R-:W-:-:S09]  /*9030*/  SEL R0, R0, 0x7c, P0 ;  /* 0x0000007c00007807 */ /* 0x000fd20000000000 */
.L_x_10052:
[----:B------:R-:W-:Y:S05]  /*9040*/  BSYNC.RECONVERGENT B0 ;  /* 0x0000000000007941 */ /* 0x000fea0003800200 */
.L_x_10050:
[----:B------:R-:W-:-:S04]  /*9050*/  SHF.R.U32.HI R5, RZ, 0x18, R5 ;  /* 0x00000018ff057819 */ /* 0x000fc80000011605 */
[----:B------:R-:W-:-:S05]  /*9060*/  LOP3.LUT R5, R0, 0x80, R5, 0xf8, !PT ;  /* 0x0000008000057812 */ /* 0x000fca00078ef805 */
[----:B------:R0:W-:Y:S01]  /*9070*/  STG.E.U8 desc[UR36][R2.64], R5 ;  /* 0x0000000502007986 */ /* 0x0001e2000c101124 */
[----:B------:R-:W-:Y:S05]  /*9080*/  BRA `(.L_x_10023) ;  /* 0x00000000000c7947 */ /* 0x000fea0003800000 */
.L_x_10044:
[----:B------:R-:W0:Y:S02]  /*9090*/  I2F.S16 R0, R9 ;  /* 0x0000000900007306 */ /* 0x000e240000101400 */
[----:B0-----:R-:W-:-:S05]  /*90a0*/  F2FP.BF16.F32.PACK_AB R0, RZ, R0 ;  /* 0x00000000ff00723e */ /* 0x001fca00000010ff */
[----:B------:R0:W-:Y:S02]  /*90b0*/  STG.E.U16 desc[UR36][R2.64], R0 ;  /* 0x0000000002007986 */ /* 0x0001e4000c101524 */
.L_x_10023:
[----:B------:R-:W-:-:S07]  /*90c0*/  VIADD R17, R17, 0x80 ;  /* 0x0000008011117836 */ /* 0x000fce0000000000 */
.L_x_9983:
[----:B------:R-:W-:Y:S05]  /*90d0*/  BSYNC.RECONVERGENT B6 ;  /* 0x0000000000067941 */ /* 0x000fea0003800200 */
.L_x_9982:
        /* <DEDUP_REMOVED lines=306> */
.L_x_10053:
        /* <DEDUP_REMOVED lines=18> */
.L_x_10057:
[----:B------:R0:W5:Y:S01]  /*a520*/  LDG.E.U8 R0, desc[UR36][R2.64] ;  /* 0x0000002402007981 */ /* 0x000162000c1e1100 */
[----:B------:R-:W-:Y:S05]  /*a530*/  BRA `(.L_x_10059) ;  /* 0x0000000c004c7947 */ /* 0x000fea0003800000 */
.L_x_10056:
        /* <DEDUP_REMOVED lines=8> */
.L_x_10061:
[----:B------:R0:W5:Y:S01]  /*a5c0*/  LDG.E.U16 R0, desc[UR36][R2.64] ;  /* 0x0000002402007981 */ /* 0x000162000c1e1500 */
[----:B------:R-:W-:Y:S05]  /*a5d0*/  BRA `(.L_x_10059) ;  /* 0x0000000c00247947 */ /* 0x000fea0003800000 */
.L_x_10060:
[----:B------:R0:W5:Y:S01]  /*a5e0*/  LDG.E.U16 R0, desc[UR36][R2.64] ;  /* 0x0000002402007981 */ /* 0x000162000c1e1500 */
[----:B------:R-:W-:Y:S05]  /*a5f0*/  BRA `(.L_x_10059) ;  /* 0x0000000c001c7947 */ /* 0x000fea0003800000 */
.L_x_10055:
        /* <DEDUP_REMOVED lines=9> */
.L_x_10063:
[----:B------:R-:W2:Y:S02]  /*a690*/  LDG.E.U16 R4, desc[UR36][R2.64] ;  /* 0x0000002402047981 */ /* 0x000ea4000c1e1500 */
[----:B--2---:R-:W-:-:S06]  /*a6a0*/  HADD2.F32 R4, -RZ, R4.H0_H0 ;  /* 0x20000004ff047230 */ /* 0x004fcc0000004100 */
[----:B------:R-:W0:Y:S02]  /*a6b0*/  F2I.FTZ.TRUNC.NTZ R4, R4 ;  /* 0x0000000400047305 */ /* 0x000e24000021f100 */
[----:B0-----:R-:W-:Y:S01]  /*a6c0*/  PRMT R0, R4, 0x7610, R0 ;  /* 0x0000761004007816 */ /* 0x001fe20000000000 */
[----:B------:R-:W-:Y:S06]  /*a6d0*/  BRA `(.L_x_10059) ;  /* 0x0000000800e47947 */ /* 0x000fec0003800000 */
.L_x_10062:
        /* <DEDUP_REMOVED lines=9> */
.L_x_10065:
[----:B------:R-:W2:Y:S02]  /*a770*/  LDG.E.U16 R2, desc[UR36][R2.64] ;  /* 0x0000002402027981 */ /* 0x000ea4000c1e1500 */
[----:B--2---:R-:W-:-:S06]  /*a780*/  HADD2.F32 R4, -RZ, R2.H0_H0 ;  /* 0x20000002ff047230 */ /* 0x004fcc0000004100 */
[----:B------:R-:W0:Y:S02]  /*a790*/  F2I.FTZ.TRUNC.NTZ R4, R4 ;  /* 0x0000000400047305 */ /* 0x000e24000021f100 */
[----:B0-----:R-:W-:Y:S01]  /*a7a0*/  PRMT R0, R4, 0x7610, R0 ;  /* 0x0000761004007816 */ /* 0x001fe20000000000 */
[----:B------:R-:W-:Y:S06]  /*a7b0*/  BRA `(.L_x_10059) ;  /* 0x0000000800ac7947 */ /* 0x000fec0003800000 */
.L_x_10064:
[----:B------:R-:W2:Y:S02]  /*a7c0*/  LDG.E.64 R2, desc[UR36][R2.64] ;  /* 0x0000002402027981 */ /* 0x000ea4000c1e1b00 */
[----:B--2---:R0:W1:Y:S02]  /*a7d0*/  F2I.F64.TRUNC R0, R2 ;  /* 0x0000000200007311 */ /* 0x004064000030d100 */
[----:B01----:R-:W-:Y:S05]  /*a7e0*/  BRA `(.L_x_10059) ;  /* 0x0000000800a07947 */ /* 0x003fea0003800000 */
.L_x_10054:
        /* <DEDUP_REMOVED lines=12> */
.L_x_10068:
[----:B------:R-:W2:Y:S02]  /*a8b0*/  LDG.E.64 R2, desc[UR36][R2.64] ;  /* 0x0000002402027981 */ /* 0x000ea4000c1e1b00 */
[----:B--2---:R3:W4:Y:S02]  /*a8c0*/  F2I.F64.TRUNC R0, R2 ;  /* 0x0000000200007311 */ /* 0x004724000030d100 */
[----:B---34-:R-:W-:Y:S05]  /*a8d0*/  BRA `(.L_x_10059) ;  /* 0x0000000800647947 */ /* 0x018fea0003800000 */
.L_x_10067:
        /* <DEDUP_REMOVED lines=27> */
.L_x_10070:
        /* <DEDUP_REMOVED lines=14> */
.L_x_10069:
[----:B------:R-:W2:Y:S02]  /*ab70*/  LDG.E.U16 R4, desc[UR36][R2.64] ;  /* 0x0000002402047981 */ /* 0x000ea4000c1e1500 */
[----:B--2---:R-:W-:-:S06]  /*ab80*/  SHF.L.U32 R4, R4, 0x10, RZ ;  /* 0x0000001004047819 */ /* 0x004fcc00000006ff */
[----:B------:R-:W0:Y:S02]  /*ab90*/  F2I.FTZ.TRUNC.NTZ R4, R4 ;  /* 0x0000000400047305 */ /* 0x000e24000021f100 */
[----:B0-----:R-:W-:Y:S01]  /*aba0*/  PRMT R0, R4, 0x7610, R0 ;  /* 0x0000761004007816 */ /* 0x001fe20000000000 */
[----:B------:R-:W-:Y:S06]  /*abb0*/  BRA `(.L_x_10059) ;  /* 0x0000000400ac7947 */ /* 0x000fec0003800000 */
.L_x_10066:
        /* <DEDUP_REMOVED lines=10> */
.L_x_10073:
        /* <DEDUP_REMOVED lines=21> */
.L_x_10077:
[----:B------:R-:W-:Y:S05]  /*adb0*/  BSYNC.RECONVERGENT B1 ;  /* 0x0000000000017941 */ /* 0x000fea0003800200 */
.L_x_10076:
[----:B------:R-:W-:Y:S01]  /*adc0*/  IMAD.SHL.U32 R0, R0, 0x100000, RZ ;  /* 0x0010000000007824 */ /* 0x000fe200078e00ff */
[----:B------:R-:W-:-:S04]  /*add0*/  LEA R2, R2, 0x3b800000, 0x17 ;  /* 0x3b80000002027811 */ /* 0x000fc800078eb8ff */
[----:B------:R-:W-:-:S07]  /*ade0*/  LOP3.LUT R4, R2, R0, R7, 0xfe, !PT ;  /* 0x0000000002047212 */ /* 0x000fce00078efe07 */
.L_x_10075:
[----:B------:R-:W-:Y:S05]  /*adf0*/  BSYNC.RECONVERGENT B0 ;  /* 0x0000000000007941 */ /* 0x000fea0003800200 */
.L_x_10074:
[----:B------:R-:W0:Y:S02]  /*ae00*/  F2I.FTZ.TRUNC.NTZ R4, R4 ;  /* 0x0000000400047305 */ /* 0x000e24000021f100 */
[----:B0-----:R-:W-:Y:S01]  /*ae10*/  PRMT R0, R4, 0x7610, R0 ;  /* 0x0000761004007816 */ /* 0x001fe20000000000 */
[----:B------:R-:W-:Y:S06]  /*ae20*/  BRA `(.L_x_10059) ;  /* 0x0000000400107947 */ /* 0x000fec0003800000 */
.L_x_10072:
        /* <DEDUP_REMOVED lines=21> */
.L_x_10081:
[----:B------:R-:W-:Y:S05]  /*af80*/  BSYNC.RECONVERGENT B1 ;  /* 0x0000000000017941 */ /* 0x000fea0003800200 */
.L_x_10080:
[----:B------:R-:W-:Y:S01]  /*af90*/  IMAD.SHL.U32 R0, R0, 0x200000, RZ ;  /* 0x0020000000007824 */ /* 0x000fe200078e00ff */
[----:B------:R-:W-:-:S04]  /*afa0*/  LEA R2, R2, 0x37800000, 0x17 ;  /* 0x3780000002027811 */ /* 0x000fc800078eb8ff */
[----:B------:R-:W-:-:S07]  /*afb0*/  LOP3.LUT R4, R2, R0, R7, 0xfe, !PT ;  /* 0x0000000002047212 */ /* 0x000fce00078efe07 */
.L_x_10079:
[----:B------:R-:W-:Y:S05]  /*afc0*/  BSYNC.RECONVERGENT B0 ;  /* 0x0000000000007941 */ /* 0x000fea0003800200 */
.L_x_10078:
[----:B------:R-:W0:Y:S02]  /*afd0*/  F2I.FTZ.TRUNC.NTZ R4, R4 ;  /* 0x0000000400047305 */ /* 0x000e24000021f100 */
[----:B0-----:R-:W-:Y:S01]  /*afe0*/  PRMT R0, R4, 0x7610, R0 ;  /* 0x0000761004007816 */ /* 0x001fe20000000000 */
[----:B------:R-:W-:Y:S06]  /*aff0*/  BRA `(.L_x_10059) ;  /* 0x00000000009c7947 */ /* 0x000fec0003800000 */
.L_x_10071:
        /* <DEDUP_REMOVED lines=14> */
.L_x_10085:
[----:B------:R-:W-:Y:S05]  /*b0e0*/  BSYNC.RECONVERGENT B0 ;  /* 0x0000000000007941 */ /* 0x000fea0003800200 */
.L_x_10084:
[----:B------:R-:W0:Y:S02]  /*b0f0*/  F2I.FTZ.TRUNC.NTZ R4, R4 ;  /* 0x0000000400047305 */ /* 0x000e24000021f100 */
[----:B0-----:R-:W-:Y:S01]  /*b100*/  PRMT R0, R4, 0x7610, R0 ;  /* 0x0000761004007816 */ /* 0x001fe20000000000 */
[----:B------:R-:W-:Y:S06]  /*b110*/  BRA `(.L_x_10059) ;  /* 0x0000000000547947 */ /* 0x000fec0003800000 */
.L_x_10058:
        /* <DEDUP_REMOVED lines=16> */
.L_x_10086:
[----:B------:R-:W-:Y:S01]  /*b220*/  PRMT R0, RZ, 0x7610, R0 ;  /* 0x00007610ff007816 */ /* 0x000fe20000000000 */
[----:B------:R-:W-:Y:S06]  /*b230*/  BRA `(.L_x_10059) ;  /* 0x00000000000c7947 */ /* 0x000fec0003800000 */
.L_x_10083:
[----:B------:R2:W5:Y:S01]  /*b240*/  LDG.E.U16 R0, desc[UR36][R2.64] ;  /* 0x0000002402007981 */ /* 0x000562000c1e1500 */
[----:B------:R-:W-:Y:S05]  /*b250*/  BRA `(.L_x_10059) ;  /* 0x0000000000047947 */ /* 0x000fea0003800000 */
.L_x_10082:
[----:B------:R1:W5:Y:S02]  /*b260*/  LDG.E.U16 R0, desc[UR36][R2.64] ;  /* 0x0000002402007981 */ /* 0x000364000c1e1500 */
.L_x_10059:
        /* <DEDUP_REMOVED lines=14> */
.L_x_10090:
[----:B------:R-:W-:Y:S01]  /*b350*/  STG.E.U8 desc[UR36][R16.64], R5 ;  /* 0x0000000510007986 */ /* 0x000fe2000c101124 */
[----:B------:R-:W-:Y:S05]  /*b360*/  EXIT ;  /* 0x000000000000794d */ /* 0x000fea0003800000 */
.L_x_10089:
        /* <DEDUP_REMOVED lines=10> */
.L_x_10093:
[----:B0-2---:R-:W-:-:S05]  /*b410*/  PRMT R3, R5, 0x9910, RZ ;  /* 0x0000991005037816 */ /* 0x005fca00000000ff */
[----:B------:R-:W-:Y:S01]  /*b420*/  STG.E desc[UR36][R16.64], R3 ;  /* 0x0000000310007986 */ /* 0x000fe2000c101924 */
[----:B------:R-:W-:Y:S05]  /*b430*/  EXIT ;  /* 0x000000000000794d */ /* 0x000fea0003800000 */
.L_x_10092:
[----:B------:R-:W-:Y:S01]  /*b440*/  STG.E.U16 desc[UR36][R16.64], R5 ;  /* 0x0000000510007986 */ /* 0x000fe2000c101524 */
[----:B------:R-:W-:Y:S05]  /*b450*/  EXIT ;  /* 0x000000000000794d */ /* 0x000fea0003800000 */
.L_x_10088:
        /* <DEDUP_REMOVED lines=9> */
.L_x_10095:
[----:B------:R-:W1:Y:S02]  /*b4f0*/  I2F.S16 R0, R5 ;  /* 0x0000000500007306 */ /* 0x000e640000101400 */
[----:B-1----:R-:W-:-:S05]  /*b500*/  F2FP.F16.F32.PACK_AB R0, RZ, R0 ;  /* 0x00000000ff00723e */ /* 0x002fca00000000ff */
[----:B------:R-:W-:Y:S01]  /*b510*/  STG.E.U16 desc[UR36][R16.64], R0 ;  /* 0x0000000010007986 */ /* 0x000fe2000c101524 */
[----:B------:R-:W-:Y:S05]  /*b520*/  EXIT ;  /* 0x000000000000794d */ /* 0x000fea0003800000 */
.L_x_10094:
        /* <DEDUP_REMOVED lines=10> */
.L_x_10097:
[----:B------:R-:W0:Y:S02]  /*b5d0*/  I2F.S16 R5, R5 ;  /* 0x0000000500057306 */ /* 0x000e240000101400 */
[----:B0-2---:R-:W-:-:S04]  /*b5e0*/  F2FP.F16.F32.PACK_AB R3, RZ, R5 ;  /* 0x00000005ff03723e */ /* 0x005fc800000000ff */
[----:B------:R-:W-:-:S05]  /*b5f0*/  PRMT R3, R3, 0x5410, RZ ;  /* 0x0000541003037816 */ /* 0x000fca00000000ff */
[----:B------:R-:W-:Y:S01]  /*b600*/  STG.E desc[UR36][R16.64], R3 ;  /* 0x0000000310007986 */ /* 0x000fe2000c101924 */
[----:B------:R-:W-:Y:S05]  /*b610*/  EXIT ;  /* 0x000000000000794d */ /* 0x000fea0003800000 */
.L_x_10096:
[----:B0-23--:R-:W0:Y:S02]  /*b620*/  I2F.F64.S16 R2, R5 ;  /* 0x0000000500027312 */ /* 0x00de240000101c00 */
[----:B0-----:R-:W-:Y:S01]  /*b630*/  STG.E.64 desc[UR36][R16.64], R2 ;  /* 0x0000000210007986 */ /* 0x001fe2000c101b24 */
[----:B------:R-:W-:Y:S05]  /*b640*/  EXIT ;  /* 0x000000000000794d */ /* 0x000fea0003800000 */
.L_x_10087:
        /* <DEDUP_REMOVED lines=12> */
.L_x_10101:
        /* <DEDUP_REMOVED lines=17> */
.L_x_10104:
[----:B------:R-:W-:-:S04]  /*b820*/  SHF.R.U32.HI R3, RZ, 0x18, R3 ;  /* 0x00000018ff037819 */ /* 0x000fc80000011603 */
[----:B------:R-:W-:-:S04]  /*b830*/  LOP3.LUT R0, R0, 0x80, R3, 0xf8, !PT ;  /* 0x0000008000007812 */ /* 0x000fc800078ef803 */
[----:B------:R-:W-:-:S07]  /*b840*/  PRMT R8, R0, 0x7610, R8 ;  /* 0x0000761000087816 */ /* 0x000fce0000000008 */
.L_x_10103:
[----:B------:R-:W-:Y:S05]  /*b850*/  BSYNC.RECONVERGENT B0 ;  /* 0x0000000000007941 */ /* 0x000fea0003800200 */
.L_x_10102:
[----:B------:R-:W-:Y:S01]  /*b860*/  STG.E.U8 desc[UR36][R16.64], R8 ;  /* 0x0000000810007986 */ /* 0x000fe2000c101124 */
[----:B------:R-:W-:Y:S05]  /*b870*/  EXIT ;  /* 0x000000000000794d */ /* 0x000fea0003800000 */
.L_x_10100:
        /* <DEDUP_REMOVED lines=17> */
.L_x_10107:
[----:B------:R-:W-:-:S04]  /*b990*/  SHF.R.U32.HI R3, RZ, 0x18, R3 ;  /* 0x00000018ff037819 */ /* 0x000fc80000011603 */
[----:B------:R-:W-:-:S04]  /*b9a0*/  LOP3.LUT R0, R0, 0x80, R3, 0xf8, !PT ;  /* 0x0000008000007812 */ /* 0x000fc800078ef803 */
[----:B------:R-:W-:-:S07]  /*b9b0*/  PRMT R8, R0, 0x7610, R8 ;  /* 0x0000761000087816 */ /* 0x000fce0000000008 */
.L_x_10106:
[----:B------:R-:W-:Y:S05]  /*b9c0*/  BSYNC.RECONVERGENT B0 ;  /* 0x0000000000007941 */ /* 0x000fea0003800200 */
.L_x_10105:
[----:B------:R-:W-:Y:S01]  /*b9d0*/  STG.E.U8 desc[UR36][R16.64], R8 ;  /* 0x0000000810007986 */ /* 0x000fe2000c101124 */
[----:B------:R-:W-:Y:S05]  /*b9e0*/  EXIT ;  /* 0x000000000000794d */ /* 0x000fea0003800000 */
.L_x_10099:
        /* <DEDUP_REMOVED lines=22> */
.L_x_10109:
[----:B0-23--:R-:W-:-:S04]  /*bb50*/  PRMT R2, R5, 0x9910, RZ ;  /* 0x0000991005027816 */ /* 0x00dfc800000000ff */
[----:B------:R-:W-:-:S05]  /*bb60*/  SHF.R.S32.HI R3, RZ, 0x1f, R2 ;  /* 0x0000001fff037819 */ /* 0x000fca0000011402 */
[----:B------:R-:W-:Y:S01]  /*bb70*/  STG.E.64 desc[UR36][R16.64], R2 ;  /* 0x0000000210007986 */ /* 0x000fe2000c101b24 */
[----:B------:R-:W-:Y:S05]  /*bb80*/  EXIT ;  /* 0x000000000000794d */ /* 0x000fea0003800000 */
.L_x_10108:
[----:B0-2---:R-:W-:-:S05]  /*bb90*/  PRMT R3, R5, 0x9910, RZ ;  /* 0x0000991005037816 */ /* 0x005fca00000000ff */
[----:B------:R-:W-:Y:S01]  /*bba0*/  STG.E desc[UR36][R16.64], R3 ;  /* 0x0000000310007986 */ /* 0x000fe2000c101924 */
[----:B------:R-:W-:Y:S05]  /*bbb0*/  EXIT ;  /* 0x000000000000794d */ /* 0x000fea0003800000 */
.L_x_10098:
        /* <DEDUP_REMOVED lines=8> */
[----:B0-2---:R-:W-:-:S05]  /*bc40*/  SEL R3, RZ, 0x1, !P0 ;  /* 0x00000001ff037807 */ /* 0x005fca0004000000 */
[----:B------:R-:W-:Y:S01]  /*bc50*/  STG.E.U8 desc[UR36][R16.64], R3 ;  /* 0x0000000310007986 */ /* 0x000fe2000c101124 */
[----:B------:R-:W-:Y:S05]  /*bc60*/  EXIT ;  /* 0x000000000000794d */ /* 0x000fea0003800000 */
.L_x_10111:
[----:B------:R-:W-:Y:S01]  /*bc70*/  CS2R R6, SRZ ;  /* 0x0000000000067805 */ /* 0x000fe2000001ff00 */
[----:B------:R-:W1:Y:S04]  /*bc80*/  I2F.F64.S16 R4, R5 ;  /* 0x0000000500047312 */ /* 0x000e680000101c00 */
[----:B-1----:R-:W-:Y:S01]  /*bc90*/  STG.E.128 desc[UR36][R16.64], R4 ;  /* 0x0000000410007986 */ /* 0x002fe2000c101d24 */
[----:B------:R-:W-:Y:S05]  /*bca0*/  EXIT ;  /* 0x000000000000794d */ /* 0x000fea0003800000 */
.L_x_10110:
[----:B------:R-:W-:-:S09]  /*bcb0*/  UISETP.NE.AND UP0, UPT, UR4, 0xf, UPT ;  /* 0x0000000f0400788c */ /* 0x000fd2000bf05270 */
[----:B------:R-:W-:Y:S05]  /*bcc0*/  BRA.U !UP0, `(.L_x_10112) ;  /* 0x0000000108e87547 */ /* 0x000fea000b800000 */
[----:B------:R-:W-:-:S09]  /*bcd0*/  UISETP.NE.AND UP0, UPT, UR4, 0x17, UPT ;  /* 0x000000170400788c */ /* 0x000fd2000bf05270 */
[----:B------:R-:W-:Y:S05]  /*bce0*/  BRA.U !UP0, `(.L_x_10113) ;  /* 0x0000000108907547 */ /* 0x000fea000b800000 */
[----:B------:R-:W-:-:S09]  /*bcf0*/  UISETP.NE.AND UP0, UPT, UR4, 0x18, UPT ;  /* 0x000000180400788c */ /* 0x000fd2000bf05270 */
[----:B------:R-:W-:Y:S05]  /*bd00*/  BRA.U !UP0, `(.L_x_10114) ;  /* 0x0000000108447547 */ /* 0x000fea000b800000 */
.L_x_10091:
        /* <DEDUP_REMOVED lines=16> */
.L_x_10115:
[----:B------:R-:W-:Y:S05]  /*be10*/  EXIT ;  /* 0x000000000000794d */ /* 0x000fea0003800000 */
.L_x_10114:
        /* <DEDUP_REMOVED lines=13> */
.L_x_10117:
[----:B------:R-:W-:Y:S05]  /*bef0*/  BSYNC.RECONVERGENT B0 ;  /* 0x0000000000007941 */ /* 0x000fea0003800200 */
.L_x_10116:
[----:B------:R-:W-:-:S05]  /*bf00*/  LOP3.LUT R3, R0, 0x80, R3, 0xf8, !PT ;  /* 0x0000008000037812 */ /* 0x000fca00078ef803 */
[----:B------:R-:W-:Y:S01]  /*bf10*/  STG.E.U8 desc[UR36][R16.64], R3 ;  /* 0x0000000310007986 */ /* 0x000fe2000c101124 */
[----:B------:R-:W-:Y:S05]  /*bf20*/  EXIT ;  /* 0x000000000000794d */ /* 0x000fea0003800000 */
.L_x_10113:
        /* <DEDUP_REMOVED lines=12> */
.L_x_10119:
[----:B------:R-:W-:Y:S01]  /*bff0*/  IMAD.MOV.U32 R0, RZ, RZ, 0x7f ;  /* 0x0000007fff007424 */ /* 0x000fe200078e00ff */
[----:B------:R-:W-:-:S04]  /*c000*/  ISETP.GT.U32.AND P0, PT, R2, 0x7f800000, PT ;  /* 0x7f8000000200780c */ /* 0x000fc80003f04070 */
[----:B------:R-:W-:-:S09]  /*c010*/  SEL R0, R0, 0x7c, P0 ;  /* 0x0000007c00007807 */ /* 0x000fd20000000000 */
.L_x_10120:
[----:B------:R-:W-:Y:S05]  /*c020*/  BSYNC.RECONVERGENT B0 ;  /* 0x0000000000007941 */ /* 0x000fea0003800200 */
.L_x_10118:
[----:B------:R-:W-:-:S04]  /*c030*/  SHF.R.U32.HI R3, RZ, 0x18, R3 ;  /* 0x00000018ff037819 */ /* 0x000fc80000011603 */
[----:B------:R-:W-:-:S05]  /*c040*/  LOP3.LUT R3, R0, 0x80, R3, 0xf8, !PT ;  /* 0x0000008000037812 */ /* 0x000fca00078ef803 */
[----:B------:R-:W-:Y:S01]  /*c050*/  STG.E.U8 desc[UR36][R16.64], R3 ;  /* 0x0000000310007986 */ /* 0x000fe2000c101124 */
[----:B------:R-:W-:Y:S05]  /*c060*/  EXIT ;  /* 0x000000000000794d */ /* 0x000fea0003800000 */
.L_x_10112:
[----:B------:R-:W1:Y:S02]  /*c070*/  I2F.S16 R0, R5 ;  /* 0x0000000500007306 */ /* 0x000e640000101400 */
[----:B-1----:R-:W-:-:S05]  /*c080*/  F2FP.BF16.F32.PACK_AB R0, RZ, R0 ;  /* 0x00000000ff00723e */ /* 0x002fca00000010ff */
[----:B------:R-:W-:Y:S01]  /*c090*/  STG.E.U16 desc[UR36][R16.64], R0 ;  /* 0x0000000010007986 */ /* 0x000fe2000c101524 */
[----:B------:R-:W-:Y:S05]  /*c0a0*/  EXIT ;  /* 0x000000000000794d */ /* 0x000fea0003800000 */
.L_x_10121:
        /* <DEDUP_REMOVED lines=13> */
.L_x_25900:


//--------------------- .text._ZN2at6native27unrolled_elementwise_kernelINS0_13AUnaryFunctorIsssNS0_16BitwiseOrFunctorIsEEEESt5arrayIPcLm2EELi4E23TrivialOffsetCalculatorILi1EjESA_NS0_6memory12LoadWithCastILi1EEENSB_13StoreWithCastILi1EEEEEviT_T0_T2_T3_T4_T5_ --------------------------
	.section	.text._ZN2at6native27unrolled_elementwise_kernelINS0_13AUnaryFunctorIsssNS0_16BitwiseOrFunctorIsEEEESt5arrayIPcLm2EELi4E23TrivialOffsetCalculatorILi1EjESA_NS0_6memory12LoadWithCastILi1EEENSB_13StoreWithCastILi1EEEEEviT_T0_T2_T3_T4_T5_,"ax",@progbits
	.align	128
        .global         _ZN2at6native27unrolled_elementwise_kernelINS0_13AUnaryFunctorIsssNS0_16BitwiseOrFunctorIsEEEESt5arrayIPcLm2EELi4E23TrivialOffsetCalculatorILi1EjESA_NS0_6memory12LoadWithCastILi1EEENSB_13StoreWithCastILi1EEEEEviT_T0_T2_T3_T4_T5_
        .type           _ZN2at6native27unrolled_elementwise_kernelINS0_13AUnaryFunctorIsssNS0_16BitwiseOrFunctorIsEEEESt5arrayIPcLm2EELi4E23TrivialOffsetCalculatorILi1EjESA_NS0_6memory12LoadWithCastILi1EEENSB_13StoreWithCastILi1EEEEEviT_T0_T2_T3_T4_T5_,@function
        .size           _ZN2at6native27unrolled_elementwise_kernelINS0_13AUnaryFunctorIsssNS0_16BitwiseOrFunctorIsEEEESt5arrayIPcLm2EELi4E23TrivialOffsetCalculatorILi1EjESA_NS0_6memory12LoadWithCastILi1EEENSB_13StoreWithCastILi1EEEEEviT_T0_T2_T3_T4_T5_,(.L_x_25901 - _ZN2at6native27unrolled_elementwise_kernelINS0_13AUnaryFunctorIsssNS0_16BitwiseOrFunctorIsEEEESt5arrayIPcLm2EELi4E23TrivialOffsetCalculatorILi1EjESA_NS0_6memory12LoadWithCastILi1EEENSB_13StoreWithCastILi1EEEEEviT_T0_T2_T3_T4_T5_)
        .other          _ZN2at6native27unrolled_elementwise_kernelINS0_13AUnaryFunctorIsssNS0_16BitwiseOrFunctorIsEEEESt5arrayIPcLm2EELi4E23TrivialOffsetCalculatorILi1EjESA_NS0_6memory12LoadWithCastILi1EEENSB_13StoreWithCastILi1EEEEEviT_T0_T2_T3_T4_T5_,@"STO_CUDA_ENTRY STV_DEFAULT"
_ZN2at6native27unrolled_elementwise_kernelINS0_13AUnaryFunctorIsssNS0_16BitwiseOrFunctorIsEEEESt5arrayIPcLm2EELi4E23TrivialOffsetCalculatorILi1EjESA_NS0_6memory12LoadWithCastILi1EEENSB_13StoreWithCastILi1EEEEEviT_T0_T2_T3_T4_T5_:
.text._ZN2at6native27unrolled_elementwise_kernelINS0_13AUnaryFunctorIsssNS0_16BitwiseOrFunctorIsEEEESt5arrayIPcLm2EELi4E23TrivialOffsetCalculatorILi1EjESA_NS0_6memory12LoadWithCastILi1EEENSB_13StoreWithCastILi1EEEEEviT_T0_T2_T3_T4_T5_:
        /* <DEDUP_REMOVED lines=31> */
.L_x_10127:
[----:B------:R3:W5:Y:S01]  /*01f0*/  LDG.E.U8 R23, desc[UR36][R4.64] ;  /* 0x0000002404177981 */ /* 0x000762000c1e1100 */
[----:B------:R-:W-:Y:S05]  /*0200*/  BRA `(.L_x_10129) ;  /* 0x0000000c00507947 */ /* 0x000fea0003800000 */
.L_x_10126:
        /* <DEDUP_REMOVED lines=8> */
.L_x_10131:
[----:B------:R1:W5:Y:S01]  /*0290*/  LDG.E.U16 R23, desc[UR36][R4.64] ;  /* 0x0000002404177981 */ /* 0x000362000c1e1500 */
[----:B------:R-:W-:Y:S05]  /*02a0*/  BRA `(.L_x_10129) ;  /* 0x0000000c00287947 */ /* 0x000fea0003800000 */
.L_x_10130:
[----:B------:R2:W5:Y:S01]  /*02b0*/  LDG.E.U16 R23, desc[UR36][R4.64] ;  /* 0x0000002404177981 */ /* 0x000562000c1e1500 */
[----:B------:R-:W-:Y:S05]  /*02c0*/  BRA `(.L_x_10129) ;  /* 0x0000000c00207947 */ /* 0x000fea0003800000 */
.L_x_10125:
        /* <DEDUP_REMOVED lines=9> */
.L_x_10133:
[----:B------:R-:W2:Y:S02]  /*0360*/  LDG.E.U16 R0, desc[UR36][R4.64] ;  /* 0x0000002404007981 */ /* 0x000ea4000c1e1500 */
[----:B--2---:R-:W-:-:S06]  /*0370*/  HADD2.F32 R0, -RZ, R0.H0_H0 ;  /* 0x20000000ff007230 */ /* 0x004fcc0000004100 */
[----:B------:R-:W0:Y:S02]  /*0380*/  F2I.FTZ.TRUNC.NTZ R0, R0 ;  /* 0x0000000000007305 */ /* 0x000e24000021f100 */
[----:B0-----:R-:W-:Y:S01]  /*0390*/  PRMT R23, R0, 0x7610, R23 ;  /* 0x0000761000177816 */ /* 0x001fe20000000017 */
[----:B------:R-:W-:Y:S06]  /*03a0*/  BRA `(.L_x_10129) ;  /* 0x0000000800e87947 */ /* 0x000fec0003800000 */
.L_x_10132:
        /* <DEDUP_REMOVED lines=9> */
.L_x_10135:
[----:B------:R-:W2:Y:S02]  /*0440*/  LDG.E.U16 R4, desc[UR36][R4.64] ;  /* 0x0000002404047981 */ /* 0x000ea4000c1e1500 */
[----:B--2---:R-:W-:-:S06]  /*0450*/  HADD2.F32 R0, -RZ, R4.H0_H0 ;  /* 0x20000004ff007230 */ /* 0x004fcc0000004100 */
[----:B------:R-:W0:Y:S02]  /*0460*/  F2I.FTZ.TRUNC.NTZ R0, R0 ;  /* 0x0000000000007305 */ /* 0x000e24000021f100 */
[----:B0-----:R-:W-:Y:S01]  /*0470*/  PRMT R23, R0, 0x7610, R23 ;  /* 0x0000761000177816 */ /* 0x001fe20000000017 */
[----:B------:R-:W-:Y:S06]  /*0480*/  BRA `(.L_x_10129) ;  /* 0x0000000800b07947 */ /* 0x000fec0003800000 */
.L_x_10134:
[----:B------:R-:W2:Y:S02]  /*0490*/  LDG.E.64 R4, desc[UR36][R4.64] ;  /* 0x0000002404047981 */ /* 0x000ea4000c1e1b00 */
[----:B--2---:R0:W1:Y:S02]  /*04a0*/  F2I.F64.TRUNC R23, R4 ;  /* 0x0000000400177311 */ /* 0x004064000030d100 */
[----:B01----:R-:W-:Y:S05]  /*04b0*/  BRA `(.L_x_10129) ;  /* 0x0000000800a47947 */ /* 0x003fea0003800000 */
.L_x_10124:
        /* <DEDUP_REMOVED lines=12> */
.L_x_10138:
[----:B------:R-:W2:Y:S02]  /*0580*/  LDG.E.64 R4, desc[UR36][R4.64] ;  /* 0x0000002404047981 */ /* 0x000ea4000c1e1b00 */
[----:B--2---:R0:W1:Y:S02]  /*0590*/  F2I.F64.TRUNC R23, R4 ;  /* 0x0000000400177311 */ /* 0x004064000030d100 */
[----:B01----:R-:W-:Y:S05]  /*05a0*/  BRA `(.L_x_10129) ;  /* 0x0000000800687947 */ /* 0x003fea0003800000 */
.L_x_10137:
        /* <DEDUP_REMOVED lines=27> */
.L_x_10140:
        /* <DEDUP_REMOVED lines=15> */
.L_x_10139:
[----:B------:R-:W2:Y:S02]  /*0850*/  LDG.E.U16 R0, desc[UR36][R4.64] ;  /* 0x0000002404007981 */ /* 0x000ea4000c1e1500 */
[----:B--2---:R-:W-:-:S06]  /*0860*/  IMAD.U32 R0, R0, 0x10000, RZ ;  /* 0x0001000000007824 */ /* 0x004fcc00078e00ff */
[----:B------:R-:W0:Y:S02]  /*0870*/  F2I.FTZ.TRUNC.NTZ R0, R0 ;  /* 0x0000000000007305 */ /* 0x000e24000021f100 */
[----:B0-----:R-:W-:Y:S01]  /*0880*/  PRMT R23, R0, 0x7610, R23 ;  /* 0x0000761000177816 */ /* 0x001fe20000000017 */
[----:B------:R-:W-:Y:S06]  /*0890*/  BRA `(.L_x_10129) ;  /* 0x0000000400ac7947 */ /* 0x000fec0003800000 */
.L_x_10136:
        /* <DEDUP_REMOVED lines=10> */
.L_x_10143:
        /* <DEDUP_REMOVED lines=21> */
.L_x_10147:
[----:B------:R-:W-:Y:S05]  /*0a90*/  BSYNC.RECONVERGENT B1 ;  /* 0x0000000000017941 */ /* 0x000fea0003800200 */
.L_x_10146:
[----:B------:R-:W-:Y:S01]  /*0aa0*/  IMAD.SHL.U32 R0, R0, 0x100000, RZ ;  /* 0x0010000000007824 */ /* 0x000fe200078e00ff */
[----:B------:R-:W-:-:S04]  /*0ab0*/  LEA R3, R3, 0x3b800000, 0x17 ;  /* 0x3b80000003037811 */ /* 0x000fc800078eb8ff */
[----:B------:R-:W-:-:S07]  /*0ac0*/  LOP3.LUT R0, R3, R0, R7, 0xfe, !PT ;  /* 0x0000000003007212 */ /* 0x000fce00078efe07 */
.L_x_10145:
[----:B------:R-:W-:Y:S05]  /*0ad0*/  BSYNC.RECONVERGENT B0 ;  /* 0x0000000000007941 */ /* 0x000fea0003800200 */
.L_x_10144:
[----:B------:R-:W0:Y:S02]  /*0ae0*/  F2I.FTZ.TRUNC.NTZ R0, R0 ;  /* 0x0000000000007305 */ /* 0x000e24000021f100 */
[----:B0-----:R-:W-:Y:S01]  /*0af0*/  PRMT R23, R0, 0x7610, R23 ;  /* 0x0000761000177816 */ /* 0x001fe20000000017 */
[----:B------:R-:W-:Y:S06]  /*0b00*/  BRA `(.L_x_10129) ;  /* 0x0000000400107947 */ /* 0x000fec0003800000 */
.L_x_10142:
        /* <DEDUP_REMOVED lines=21> */
.L_x_10151:
[----:B------:R-:W-:Y:S05]  /*0c60*/  BSYNC.RECONVERGENT B1 ;  /* 0x0000000000017941 */ /* 0x000fea0003800200 */
.L_x_10150:
[----:B------:R-:W-:Y:S01]  /*0c70*/  IMAD.SHL.U32 R0, R0, 0x200000, RZ ;  /* 0x0020000000007824 */ /* 0x000fe200078e00ff */
[----:B------:R-:W-:-:S04]  /*0c80*/  LEA R3, R3, 0x37800000, 0x17 ;  /* 0x3780000003037811 */ /* 0x000fc800078eb8ff */
[----:B------:R-:W-:-:S07]  /*0c90*/  LOP3.LUT R0, R3, R0, R7, 0xfe, !PT ;  /* 0x0000000003007212 */ /* 0x000fce00078efe07 */
.L_x_10149:
[----:B------:R-:W-:Y:S05]  /*0ca0*/  BSYNC.RECONVERGENT B0 ;  /* 0x0000000000007941 */ /* 0x000fea0003800200 */
.L_x_10148:
[----:B------:R-:W0:Y:S02]  /*0cb0*/  F2I.FTZ.TRUNC.NTZ R0, R0 ;  /* 0x0000000000007305 */ /* 0x000e24000021f100 */
[----:B0-----:R-:W-:Y:S01]  /*0cc0*/  PRMT R23, R0, 0x7610, R23 ;  /* 0x0000761000177816 */ /* 0x001fe20000000017 */
[----:B------:R-:W-:Y:S06]  /*0cd0*/  BRA `(.L_x_10129) ;  /* 0x00000000009c7947 */ /* 0x000fec0003800000 */
.L_x_10141:
[----:B------:R-:W-:-:S09]  /*0ce0*/  UISETP.NE.AND UP0, UPT, UR4, 0x1c, UPT ;  /* 0x0000001c0400788c */ /* 0x000fd2000bf05270 */
[----:B------:R-:W-:Y:S05]  /*0cf0*/  BRA.U !UP0, `(.L_x_10152) ;  /* 0x0000000108907547 */ /* 0x000fea000b800000 */
[----:B------:R-:W-:-:S09]  /*0d00*/  UISETP.NE.AND UP0, UPT, UR4, 0x1d, UPT ;  /* 0x0000001d0400788c */ /* 0x000fd2000bf05270 */
[----:B------:R-:W-:Y:S05]  /*0d10*/  BRA.U !UP0, `(.L_x_10153) ;  /* 0x0000000108807547 */ /* 0x000fea000b800000 */
[----:B------:R-:W-:-:S09]  /*0d20*/  UISETP.NE.AND UP0, UPT, UR4, 0x2c, UPT ;  /* 0x0000002c0400788c */ /* 0x000fd2000bf05270 */
[----:B------:R-:W-:Y:S05]  /*0d30*/  BRA.U !UP0, `(.L_x_10154) ;  /* 0x0000000108487547 */ /* 0x000fea000b800000 */
.L_x_10128:
        /* <DEDUP_REMOVED lines=16> */
.L_x_10155:
[----:B------:R-:W-:Y:S01]  /*0e40*/  PRMT R23, RZ, 0x7610, R23 ;  /* 0x00007610ff177816 */ /* 0x000fe20000000017 */
[----:B------:R-:W-:Y:S06]  /*0e50*/  BRA `(.L_x_10129) ;  /* 0x00000000003c7947 */ /* 0x000fec0003800000 */
.L_x_10154:
        /* <DEDUP_REMOVED lines=8> */
.L_x_10157:
[----:B------:R-:W-:Y:S05]  /*0ee0*/  BSYNC.RECONVERGENT B0 ;  /* 0x0000000000007941 */ /* 0x000fea0003800200 */
.L_x_10156:
[----:B------:R-:W0:Y:S02]  /*0ef0*/  F2I.FTZ.TRUNC.NTZ R0, R0 ;  /* 0x0000000000007305 */ /* 0x000e24000021f100 */
[----:B0-----:R-:W-:Y:S01]  /*0f00*/  PRMT R23, R0, 0x7610, R23 ;  /* 0x0000761000177816 */ /* 0x001fe20000000017 */
[----:B------:R-:W-:Y:S06]  /*0f10*/  BRA `(.L_x_10129) ;  /* 0x00000000000c7947 */ /* 0x000fec0003800000 */
.L_x_10153:
[----:B------:R0:W5:Y:S01]  /*0f20*/  LDG.E.U16 R23, desc[UR36][R4.64] ;  /* 0x0000002404177981 */ /* 0x000162000c1e1500 */
[----:B------:R-:W-:Y:S05]  /*0f30*/  BRA `(.L_x_10129) ;  /* 0x0000000000047947 */ /* 0x000fea0003800000 */
.L_x_10152:
[----:B------:R0:W5:Y:S02]  /*0f40*/  LDG.E.U16 R23, desc[UR36][R4.64] ;  /* 0x0000002404177981 */ /* 0x000164000c1e1500 */
.L_x_10129:
[----:B------:R-:W-:-:S07]  /*0f50*/  VIADD R25, R17, 0x80 ;  /* 0x0000008011197836 */ /* 0x000fce0000000000 */
.L_x_10123:
[----:B------:R-:W-:Y:S05]  /*0f60*/  BSYNC.RECONVERGENT B6 ;  /* 0x0000000000067941 */ /* 0x000fea0003800200 */
.L_x_10122:
        /* <DEDUP_REMOVED lines=23> */
.L_x_10163:
[----:B------:R0:W5:Y:S01]  /*10e0*/  LDG.E.U8 R24, desc[UR36][R4.64] ;  /* 0x0000002404187981 */ /* 0x000162000c1e1100 */
[----:B------:R-:W-:Y:S05]  /*10f0*/  BRA `(.L_x_10165) ;  /* 0x0000000c00507947 */ /* 0x000fea0003800000 */
.L_x_10162:
        /* <DEDUP_REMOVED lines=8> */
.L_x_10167:
[----:B------:R0:W5:Y:S01]  /*1180*/  LDG.E.U16 R24, desc[UR36][R4.64] ;  /* 0x0000002404187981 */ /* 0x000162000c1e1500 */
[----:B------:R-:W-:Y:S05]  /*1190*/  BRA `(.L_x_10165) ;  /* 0x0000000c00287947 */ /* 0x000fea0003800000 */
.L_x_10166:
[----:B------:R0:W5:Y:S01]  /*11a0*/  LDG.E.U16 R24, desc[UR36][R4.64] ;  /* 0x0000002404187981 */ /* 0x000162000c1e1500 */
[----:B------:R-:W-:Y:S05]  /*11b0*/  BRA `(.L_x_10165) ;  /* 0x0000000c00207947 */ /* 0x000fea0003800000 */
.L_x_10161:
        /* <DEDUP_REMOVED lines=9> */
.L_x_10169:
[----:B------:R-:W2:Y:S02]  /*1250*/  LDG.E.U16 R0, desc[UR36][R4.64] ;  /* 0x0000002404007981 */ /* 0x000ea4000c1e1500 */
[----:B--2---:R-:W-:-:S06]  /*1260*/  HADD2.F32 R0, -RZ, R0.H0_H0 ;  /* 0x20000000ff007230 */ /* 0x004fcc0000004100 */
[----:B------:R-:W0:Y:S02]  /*1270*/  F2I.FTZ.TRUNC.NTZ R0, R0 ;  /* 0x0000000000007305 */ /* 0x000e24000021f100 */
[----:B0-----:R-:W-:Y:S01]  /*1280*/  PRMT R24, R0, 0x7610, R24 ;  /* 0x0000761000187816 */ /* 0x001fe20000000018 */
[----:B------:R-:W-:Y:S06]  /*1290*/  BRA `(.L_x_10165) ;  /* 0x0000000800e87947 */ /* 0x000fec0003800000 */
.L_x_10168:
        /* <DEDUP_REMOVED lines=9> */
.L_x_10171:
[----:B------:R-:W2:Y:S02]  /*1330*/  LDG.E.U16 R4, desc[UR36][R4.64] ;  /* 0x0000002404047981 */ /* 0x000ea4000c1e1500 */
[----:B--2---:R-:W-:-:S06]  /*1340*/  HADD2.F32 R0, -RZ, R4.H0_H0 ;  /* 0x20000004ff007230 */ /* 0x004fcc0000004100 */
[----:B------:R-:W0:Y:S02]  /*1350*/  F2I.FTZ.TRUNC.NTZ R0, R0 ;  /* 0x0000000000007305 */ /* 0x000e24000021f100 */
[----:B0-----:R-:W-:Y:S01]  /*1360*/  PRMT R24, R0, 0x7610, R24 ;  /* 0x0000761000187816 */ /* 0x001fe20000000018 */
[----:B------:R-:W-:Y:S06]  /*1370*/  BRA `(.L_x_10165) ;  /* 0x0000000800b07947 */ /* 0x000fec0003800000 */
.L_x_10170:
[----:B------:R-:W2:Y:S02]  /*1380*/  LDG.E.64 R4, desc[UR36][R4.64] ;  /* 0x0000002404047981 */ /* 0x000ea4000c1e1b00 */
[----:B--2---:R0:W1:Y:S02]  /*1390*/  F2I.F64.TRUNC R24, R4 ;  /* 0x0000000400187311 */ /* 0x004064000030d100 */
[----:B01----:R-:W-:Y:S05]  /*13a0*/  BRA `(.L_x_10165) ;  /* 0x0000000800a47947 */ /* 0x003fea0003800000 */
.L_x_10160:
        /* <DEDUP_REMOVED lines=12> */
.L_x_10174:
[----:B------:R-:W2:Y:S02]  /*1470*/  LDG.E.64 R4, desc[UR36][R4.64] ;  /* 0x0000002404047981 */ /* 0x000ea4000c1e1b00 */
[----:B--2---:R0:W1:Y:S02]  /*1480*/  F2I.F64.TRUNC R24, R4 ;  /* 0x0000000400187311 */ /* 0x004064000030d100 */
[----:B01----:R-:W-:Y:S05]  /*1490*/  BRA `(.L_x_10165) ;  /* 0x0000000800687947 */ /* 0x003fea0003800000 */
.L_x_10173:
        /* <DEDUP_REMOVED lines=27> */
.L_x_10176:
        /* <DEDUP_REMOVED lines=15> */
.L_x_10175:
[----:B------:R-:W2:Y:S02]  /*1740*/  LDG.E.U16 R0, desc[UR36][R4.64] ;  /* 0x0000002404007981 */ /* 0x000ea4000c1e1500 */
[----:B--2---:R-:W-:-:S06]  /*1750*/  IMAD.U32 R0, R0, 0x10000, RZ ;  /* 0x0001000000007824 */ /* 0x004fcc00078e00ff */
[----:B------:R-:W0:Y:S02]  /*1760*/  F2I.FTZ.TRUNC.NTZ R0, R0 ;  /* 0x0000000000007305 */ /* 0x000e24000021f100 */
[----:B0-----:R-:W-:Y:S01]  /*1770*/  PRMT R24, R0, 0x7610, R24 ;  /* 0x0000761000187816 */ /* 0x001fe20000000018 */
[----:B------:R-:W-:Y:S06]  /*1780*/  BRA `(.L_x_10165) ;  /* 0x0000000400ac7947 */ /* 0x000fec0003800000 */
.L_x_10172:
        /* <DEDUP_REMOVED lines=10> */
.L_x_10179:
        /* <DEDUP_REMOVED lines=21> */
.L_x_10183:
[----:B------:R-:W-:Y:S05]  /*1980*/  BSYNC.RECONVERGENT B1 ;  /* 0x0000000000017941 */ /* 0x000fea0003800200 */
.L_x_10182:
[----:B------:R-:W-:Y:S01]  /*1990*/  IMAD.SHL.U32 R0, R0, 0x100000, RZ ;  /* 0x0010000000007824 */ /* 0x000fe200078e00ff */
[----:B------:R-:W-:-:S04]  /*19a0*/  LEA R3, R3, 0x3b800000, 0x17 ;  /* 0x3b80000003037811 */ /* 0x000fc800078eb8ff */
[----:B------:R-:W-:-:S07]  /*19b0*/  LOP3.LUT R0, R3, R0, R7, 0xfe, !PT ;  /* 0x0000000003007212 */ /* 0x000fce00078efe07 */
.L_x_10181:
[----:B------:R-:W-:Y:S05]  /*19c0*/  BSYNC.RECONVERGENT B0 ;  /* 0x0000000000007941 */ /* 0x000fea0003800200 */
.L_x_10180:
[----:B------:R-:W0:Y:S02]  /*19d0*/  F2I.FTZ.TRUNC.NTZ R0, R0 ;  /* 0x0000000000007305 */ /* 0x000e24000021f100 */
[----:B0-----:R-:W-:Y:S01]  /*19e0*/  PRMT R24, R0, 0x7610, R24 ;  /* 0x0000761000187816 */ /* 0x001fe20000000018 */
[----:B------:R-:W-:Y:S06]  /*19f0*/  BRA `(.L_x_10165) ;  /* 0x0000000400107947 */ /* 0x000fec0003800000 */
.L_x_10178:
        /* <DEDUP_REMOVED lines=21> */
.L_x_10187:
[----:B------:R-:W-:Y:S05]  /*1b50*/  BSYNC.RECONVERGENT B1 ;  /* 0x0000000000017941 */ /* 0x000fea0003800200 */
.L_x_10186:
[----:B------:R-:W-:Y:S01]  /*1b60*/  IMAD.SHL.U32 R0, R0, 0x200000, RZ ;  /* 0x0020000000007824 */ /* 0x000fe200078e00ff */
[----:B------:R-:W-:-:S04]  /*1b70*/  LEA R3, R3, 0x37800000, 0x17 ;  /* 0x3780000003037811 */ /* 0x000fc800078eb8ff */
[----:B------:R-:W-:-:S07]  /*1b80*/  LOP3.LUT R0, R3, R0, R7, 0xfe, !PT ;  /* 0x0000000003007212 */ /* 0x000fce00078efe07 */
.L_x_10185:
[----:B------:R-:W-:Y:S05]  /*1b90*/  BSYNC.RECONVERGENT B0 ;  /* 0x0000000000007941 */ /* 0x000fea0003800200 */
.L_x_10184:
[----:B------:R-:W0:Y:S02]  /*1ba0*/  F2I.FTZ.TRUNC.NTZ R0, R0 ;  /* 0x0000000000007305 */ /* 0x000e24000021f100 */
[----:B0-----:R-:W-:Y:S01]  /*1bb0*/  PRMT R24, R0, 0x7610, R24 ;  /* 0x0000761000187816 */ /* 0x001fe20000000018 */
[----:B------:R-:W-:Y:S06]  /*1bc0*/  BRA `(.L_x_10165) ;  /* 0x00000000009c7947 */ /* 0x000fec0003800000 */
.L_x_10177:
        /* <DEDUP_REMOVED lines=14> */
.L_x_10191:
[----:B------:R-:W-:Y:S05]  /*1cb0*/  BSYNC.RECONVERGENT B0 ;  /* 0x0000000000007941 */ /* 0x000fea0003800200 */
.L_x_10190:
[----:B------:R-:W0:Y:S02]  /*1cc0*/  F2I.FTZ.TRUNC.NTZ R0, R0 ;  /* 0x0000000000007305 */ /* 0x000e24000021f100 */
[----:B0-----:R-:W-:Y:S01]  /*1cd0*/  PRMT R24, R0, 0x7610, R24 ;  /* 0x0000761000187816 */ /* 0x001fe20000000018 */
[----:B------:R-:W-:Y:S06]  /*1ce0*/  BRA `(.L_x_10165) ;  /* 0x0000000000547947 */ /* 0x000fec0003800000 */
.L_x_10164:
        /* <DEDUP_REMOVED lines=16> */
.L_x_10192:
[----:B------:R-:W-:Y:S01]  /*1df0*/  PRMT R24, RZ, 0x7610, R24 ;  /* 0x00007610ff187816 */ /* 0x000fe20000000018 */
[----:B------:R-:W-:Y:S06]  /*1e00*/  BRA `(.L_x_10165) ;  /* 0x00000000000c7947 */ /* 0x000fec0003800000 */
.L_x_10189:
[----:B------:R1:W5:Y:S01]  /*1e10*/  LDG.E.U16 R24, desc[UR36][R4.64] ;  /* 0x0000002404187981 */ /* 0x000362000c1e1500 */
[----:B------:R-:W-:Y:S05]  /*1e20*/  BRA `(.L_x_10165) ;  /* 0x0000000000047947 */ /* 0x000fea0003800000 */
.L_x_10188:
[----:B------:R0:W5:Y:S02]  /*1e30*/  LDG.E.U16 R24, desc[UR36][R4.64] ;  /* 0x0000002404187981 */ /* 0x000164000c1e1500 */
.L_x_10165:
[----:B------:R-:W-:-:S07]  /*1e40*/  VIADD R25, R25, 0x80 ;  /* 0x0000008019197836 */ /* 0x000fce0000000000 */
.L_x_10159:
[----:B------:R-:W-:Y:S05]  /*1e50*/  BSYNC.RECONVERGENT B6 ;  /* 0x0000000000067941 */ /* 0x000fea0003800200 */
.L_x_10158:
        /* <DEDUP_REMOVED lines=23> */
.L_x_10198:
[----:B------:R0:W5:Y:S01]  /*1fd0*/  LDG.E.U8 R22, desc[UR36][R4.64] ;  /* 0x0000002404167981 */ /* 0x000162000c1e1100 */
[----:B------:R-:W-:Y:S05]  /*1fe0*/  BRA `(.L_x_10200) ;  /* 0x0000000c00507947 */ /* 0x000fea0003800000 */
.L_x_10197:
        /* <DEDUP_REMOVED lines=8> */
.L_x_10202:
[----:B------:R0:W5:Y:S01]  /*2070*/  LDG.E.U16 R22, desc[UR36][R4.64] ;  /* 0x0000002404167981 */ /* 0x000162000c1e1500 */
[----:B------:R-:W-:Y:S05]  /*2080*/  BRA `(.L_x_10200) ;  /* 0x0000000c00287947 */ /* 0x000fea0003800000 */
.L_x_10201:
[----:B------:R0:W5:Y:S01]  /*2090*/  LDG.E.U16 R22, desc[UR36][R4.64] ;  /* 0x0000002404167981 */ /* 0x000162000c1e1500 */
[----:B------:R-:W-:Y:S05]  /*20a0*/  BRA `(.L_x_10200) ;  /* 0x0000000c00207947 */ /* 0x000fea0003800000 */
.L_x_10196:
        /* <DEDUP_REMOVED lines=9> */
.L_x_10204:
[----:B------:R-:W2:Y:S02]  /*2140*/  LDG.E.U16 R0, desc[UR36][R4.64] ;  /* 0x0000002404007981 */ /* 0x000ea4000c1e1500 */
[----:B--2---:R-:W-:-:S06]  /*2150*/  HADD2.F32 R0, -RZ, R0.H0_H0 ;  /* 0x20000000ff007230 */ /* 0x004fcc0000004100 */
[----:B------:R-:W0:Y:S02]  /*2160*/  F2I.FTZ.TRUNC.NTZ R0, R0 ;  /* 0x0000000000007305 */ /* 0x000e24000021f100 */
[----:B0-----:R-:W-:Y:S01]  /*2170*/  PRMT R22, R0, 0x7610, R22 ;  /* 0x0000761000167816 */ /* 0x001fe20000000016 */
[----:B------:R-:W-:Y:S06]  /*2180*/  BRA `(.L_x_10200) ;  /* 0x0000000800e87947 */ /* 0x000fec0003800000 */
.L_x_10203:
        /* <DEDUP_REMOVED lines=9> */
.L_x_10206:
[----:B------:R-:W2:Y:S02]  /*2220*/  LDG.E.U16 R4, desc[UR36][R4.64] ;  /* 0x0000002404047981 */ /* 0x000ea4000c1e1500 */
[----:B--2---:R-:W-:-:S06]  /*2230*/  HADD2.F32 R0, -RZ, R4.H0_H0 ;  /* 0x20000004ff007230 */ /* 0x004fcc0000004100 */
[----:B------:R-:W0:Y:S02]  /*2240*/  F2I.FTZ.TRUNC.NTZ R0, R0 ;  /* 0x0000000000007305 */ /* 0x000e24000021f100 */
[----:B0-----:R-:W-:Y:S01]  /*2250*/  PRMT R22, R0, 0x7610, R22 ;  /* 0x0000761000167816 */ /* 0x001fe20000000016 */
[----:B------:R-:W-:Y:S06]  /*2260*/  BRA `(.L_x_10200) ;  /* 0x0000000800b07947 */ /* 0x000fec0003800000 */
.L_x_10205:
[----:B------:R-:W2:Y:S02]  /*2270*/  LDG.E.64 R4, desc[UR36][R4.64] ;  /* 0x0000002404047981 */ /* 0x000ea4000c1e1b00 */
[----:B--2---:R0:W1:Y:S02]  /*2280*/  F2I.F64.TRUNC R22, R4 ;  /* 0x0000000400167311 */ /* 0x004064000030d100 */
[----:B01----:R-:W-:Y:S05]  /*2290*/  BRA `(.L_x_10200) ;  /* 0x0000000800a47947 */ /* 0x003fea0003800000 */
.L_x_10195:
        /* <DEDUP_REMOVED lines=12> */
.L_x_10209:
[----:B------:R-:W2:Y:S02]  /*2360*/  LDG.E.64 R4, desc[UR36][R4.64] ;  /* 0x0000002404047981 */ /* 0x000ea4000c1e1b00 */
[----:B--2---:R3:W4:Y:S02]  /*2370*/  F2I.F64.TRUNC R22, R4 ;  /* 0x0000000400167311 */ /* 0x004724000030d100 */
[----:B---34-:R-:W-:Y:S05]  /*2380*/  BRA `(.L_x_10200) ;  /* 0x0000000800687947 */ /* 0x018fea0003800000 */
.L_x_10208:
        /* <DEDUP_REMOVED lines=27> */
.L_x_10211:
        /* <DEDUP_REMOVED lines=15> */
.L_x_10210:
[----:B------:R-:W2:Y:S02]  /*2630*/  LDG.E.U16 R0, desc[UR36][R4.64] ;  /* 0x0000002404007981 */ /* 0x000ea4000c1e1500 */
[----:B--2---:R-:W-:-:S06]  /*2640*/  IMAD.U32 R0, R0, 0x10000, RZ ;  /* 0x0001000000007824 */ /* 0x004fcc00078e00ff */
[----:B------:R-:W0:Y:S02]  /*2650*/  F2I.FTZ.TRUNC.NTZ R0, R0 ;  /* 0x0000000000007305 */ /* 0x000e24000021f100 */
[----:B0-----:R-:W-:Y:S01]  /*2660*/  PRMT R22, R0, 0x7610, R22 ;  /* 0x0000761000167816 */ /* 0x001fe20000000016 */
[----:B------:R-:W-:Y:S06]  /*2670*/  BRA `(.L_x_10200) ;  /* 0x0000000400ac7947 */ /* 0x000fec0003800000 */
.L_x_10207:
        /* <DEDUP_REMOVED lines=10> */
.L_x_10214:
        /* <DEDUP_REMOVED lines=21> */
.L_x_10218:
[----:B------:R-:W-:Y:S05]  /*2870*/  BSYNC.RECONVERGENT B1 ;  /* 0x0000000000017941 */ /* 0x000fea0003800200 */
.L_x_10217:
[----:B------:R-:W-:Y:S01]  /*2880*/  IMAD.SHL.U32 R0, R0, 0x100000, RZ ;  /* 0x0010000000007824 */ /* 0x000fe200078e00ff */
[----:B------:R-:W-:-:S04]  /*2890*/  LEA R3, R3, 0x3b800000, 0x17 ;  /* 0x3b80000003037811 */ /* 0x000fc800078eb8ff */
[----:B------:R-:W-:-:S07]  /*28a0*/  LOP3.LUT R0, R3, R0, R7, 0xfe, !PT ;  /* 0x0000000003007212 */ /* 0x000fce00078efe07 */
.L_x_10216:
[----:B------:R-:W-:Y:S05]  /*28b0*/  BSYNC.RECONVERGENT B0 ;  /* 0x0000000000007941 */ /* 0x000fea0003800200 */
.L_x_10215:
[----:B------:R-:W0:Y:S02]  /*28c0*/  F2I.FTZ.TRUNC.NTZ R0, R0 ;  /* 0x0000000000007305 */ /* 0x000e24000021f100 */
[----:B0-----:R-:W-:Y:S01]  /*28d0*/  PRMT R22, R0, 0x7610, R22 ;  /* 0x0000761000167816 */ /* 0x001fe20000000016 */
[----:B------:R-:W-:Y:S06]  /*28e0*/  BRA `(.L_x_10200) ;  /* 0x0000000400107947 */ /* 0x000fec0003800000 */
.L_x_10213:
        /* <DEDUP_REMOVED lines=21> */
.L_x_10222:
[----:B------:R-:W-:Y:S05]  /*2a40*/  BSYNC.RECONVERGENT B1 ;  /* 0x0000000000017941 */ /* 0x000fea0003800200 */
.L_x_10221:
[----:B------:R-:W-:Y:S01]  /*2a50*/  IMAD.SHL.U32 R0, R0, 0x200000, RZ ;  /* 0x0020000000007824 */ /* 0x000fe200078e00ff */
[----:B------:R-:W-:-:S04]  /*2a60*/  LEA R3, R3, 0x37800000, 0x17 ;  /* 0x3780000003037811 */ /* 0x000fc800078eb8ff */
[----:B------:R-:W-:-:S07]  /*2a70*/  LOP3.LUT R0, R3, R0, R7, 0xfe, !PT ;  /* 0x0000000003007212 */ /* 0x000fce00078efe07 */
.L_x_10220:
[----:B------:R-:W-:Y:S05]  /*2a80*/  BSYNC.RECONVERGENT B0 ;  /* 0x0000000000007941 */ /* 0x000fea0003800200 */
.L_x_10219:
[----:B------:R-:W0:Y:S02]  /*2a90*/  F2I.FTZ.TRUNC.NTZ R0, R0 ;  /* 0x0000000000007305 */ /* 0x000e24000021f100 */
[----:B0-----:R-:W-:Y:S01]  /*2aa0*/  PRMT R22, R0, 0x7610, R22 ;  /* 0x0000761000167816 */ /* 0x001fe20000000016 */
[----:B------:R-:W-:Y:S06]  /*2ab0*/  BRA `(.L_x_10200) ;  /* 0x00000000009c7947 */ /* 0x000fec0003800000 */
.L_x_10212:
        /* <DEDUP_REMOVED lines=14> */
.L_x_10226:
[----:B------:R-:W-:Y:S05]  /*2ba0*/  BSYNC.RECONVERGENT B0 ;  /* 0x0000000000007941 */ /* 0x000fea0003800200 */
.L_x_10225:
[----:B------:R-:W0:Y:S02]  /*2bb0*/  F2I.FTZ.TRUNC.NTZ R0, R0 ;  /* 0x0000000000007305 */ /* 0x000e24000021f100 */
[----:B0-----:R-:W-:Y:S01]  /*2bc0*/  PRMT R22, R0, 0x7610, R22 ;  /* 0x0000761000167816 */ /* 0x001fe20000000016 */
[----:B------:R-:W-:Y:S06]  /*2bd0*/  BRA `(.L_x_10200) ;  /* 0x0000000000547947 */ /* 0x000fec0003800000 */
.L_x_10199:
        /* <DEDUP_REMOVED lines=16> */
.L_x_10227:
[----:B------:R-:W-:Y:S01]  /*2ce0*/  PRMT R22, RZ, 0x7610, R22 ;  /* 0x00007610ff167816 */ /* 0x000fe20000000016 */
[----:B------:R-:W-:Y:S06]  /*2cf0*/  BRA `(.L_x_10200) ;  /* 0x00000000000c7947 */ /* 0x000fec0003800000 */
.L_x_10224:
[----:B------:R2:W5:Y:S01]  /*2d00*/  LDG.E.U16 R22, desc[UR36][R4.64] ;  /* 0x0000002404167981 */ /* 0x000562000c1e1500 */
[----:B------:R-:W-:Y:S05]  /*2d10*/  BRA `(.L_x_10200) ;  /* 0x0000000000047947 */ /* 0x000fea0003800000 */
.L_x_10223:
[----:B------:R1:W5:Y:S02]  /*2d20*/  LDG.E.U16 R22, desc[UR36][R4.64] ;  /* 0x0000002404167981 */ /* 0x000364000c1e1500 */
.L_x_10200:
[----:B------:R-:W-:-:S07]  /*2d30*/  VIADD R25, R25, 0x80 ;  /* 0x0000008019197836 */ /* 0x000fce0000000000 */
.L_x_10194:
[----:B------:R-:W-:Y:S05]  /*2d40*/  BSYNC.RECONVERGENT B6 ;  /* 0x0000000000067941 */ /* 0x000fea0003800200 */
.L_x_10193:
        /* <DEDUP_REMOVED lines=23> */
.L_x_10233:
[----:B------:R0:W5:Y:S01]  /*2ec0*/  LDG.E.U8 R19, desc[UR36][R4.64] ;  /* 0x0000002404137981 */ /* 0x000162000c1e1100 */
[----:B------:R-:W-:Y:S05]  /*2ed0*/  BRA `(.L_x_10229) ;  /* 0x0000000c004c7947 */ /* 0x000fea0003800000 */
.L_x_10232:
        /* <DEDUP_REMOVED lines=8> */
.L_x_10236:
[----:B------:R0:W5:Y:S01]  /*2f60*/  LDG.E.U16 R19, desc[UR36][R4.64] ;  /* 0x0000002404137981 */ /* 0x000162000c1e1500 */
[----:B------:R-:W-:Y:S05]  /*2f70*/  BRA `(.L_x_10229) ;  /* 0x0000000c00247947 */ /* 0x000fea0003800000 */
.L_x_10235:
[----:B------:R0:W5:Y:S01]  /*2f80*/  LDG.E.U16 R19, desc[UR36][R4.64] ;  /* 0x0000002404137981 */ /* 0x000162000c1e1500 */
[----:B------:R-:W-:Y:S05]  /*2f90*/  BRA `(.L_x_10229) ;  /* 0x0000000c001c7947 */ /* 0x000fea0003800000 */
.L_x_10231:
        /* <DEDUP_REMOVED lines=9> */
.L_x_10238:
[----:B------:R-:W2:Y:S02]  /*3030*/  LDG.E.U16 R0, desc[UR36][R4.64] ;  /* 0x0000002404007981 */ /* 0x000ea4000c1e1500 */
[----:B--2---:R-:W-:-:S06]  /*3040*/  HADD2.F32 R0, -RZ, R0.H0_H0 ;  /* 0x20000000ff007230 */ /* 0x004fcc0000004100 */
[----:B------:R-:W0:Y:S02]  /*3050*/  F2I.FTZ.TRUNC.NTZ R0, R0 ;  /* 0x0000000000007305 */ /* 0x000e24000021f100 */
[----:B0-----:R-:W-:Y:S01]  /*3060*/  PRMT R19, R0, 0x7610, R19 ;  /* 0x0000761000137816 */ /* 0x001fe20000000013 */
[----:B------:R-:W-:Y:S06]  /*3070*/  BRA `(.L_x_10229) ;  /* 0x0000000800e47947 */ /* 0x000fec0003800000 */
.L_x_10237:
        /* <DEDUP_REMOVED lines=9> */
.L_x_10240:
[----:B------:R-:W2:Y:S02]  /*3110*/  LDG.E.U16 R4, desc[UR36][R4.64] ;  /* 0x0000002404047981 */ /* 0x000ea4000c1e1500 */
[----:B--2---:R-:W-:-:S06]  /*3120*/  HADD2.F32 R0, -RZ, R4.H0_H0 ;  /* 0x20000004ff007230 */ /* 0x004fcc0000004100 */
[----:B------:R-:W0:Y:S02]  /*3130*/  F2I.FTZ.TRUNC.NTZ R0, R0 ;  /* 0x0000000000007305 */ /* 0x000e24000021f100 */
[----:B0-----:R-:W-:Y:S01]  /*3140*/  PRMT R19, R0, 0x7610, R19 ;  /* 0x0000761000137816 */ /* 0x001fe20000000013 */
[----:B------:R-:W-:Y:S06]  /*3150*/  BRA `(.L_x_10229) ;  /* 0x0000000800ac7947 */ /* 0x000fec0003800000 */
.L_x_10239:
[----:B------:R-:W2:Y:S02]  /*3160*/  LDG.E.64 R4, desc[UR36][R4.64] ;  /* 0x0000002404047981 */ /* 0x000ea4000c1e1b00 */
[----:B--2---:R0:W1:Y:S02]  /*3170*/  F2I.F64.TRUNC R19, R4 ;  /* 0x0000000400137311 */ /* 0x004064000030d100 */
[----:B01----:R-:W-:Y:S05]  /*3180*/  BRA `(.L_x_10229) ;  /* 0x0000000800a07947 */ /* 0x003fea0003800000 */
.L_x_10230:
        /* <DEDUP_REMOVED lines=12> */
.L_x_10243:
[----:B------:R-:W2:Y:S02]  /*3250*/  LDG.E.64 R4, desc[UR36][R4.64] ;  /* 0x0000002404047981 */ /* 0x000ea4000c1e1b00 */
[----:B--2---:R0:W1:Y:S02]  /*3260*/  F2I.F64.TRUNC R19, R4 ;  /* 0x0000000400137311 */ /* 0x004064000030d100 */
[----:B01----:R-:W-:Y:S05]  /*3270*/  BRA `(.L_x_10229) ;  /* 0x0000000800647947 */ /* 0x003fea0003800000 */
.L_x_10242:
        /* <DEDUP_REMOVED lines=27> */
.L_x_10245:
        /* <DEDUP_REMOVED lines=15> */
.L_x_10244:
[----:B------:R-:W2:Y:S02]  /*3520*/  LDG.E.U16 R0, desc[UR36][R4.64] ;  /* 0x0000002404007981 */ /* 0x000ea4000c1e1500 */
[----:B--2---:R-:W-:-:S06]  /*3530*/  IMAD.U32 R0, R0, 0x10000, RZ ;  /* 0x0001000000007824 */ /* 0x004fcc00078e00ff */
[----:B------:R-:W0:Y:S02]  /*3540*/  F2I.FTZ.TRUNC.NTZ R0, R0 ;  /* 0x0000000000007305 */ /* 0x000e24000021f100 */
[----:B0-----:R-:W-:Y:S01]  /*3550*/  PRMT R19, R0, 0x7610, R19 ;  /* 0x0000761000137816 */ /* 0x001fe20000000013 */
[----:B------:R-:W-:Y:S06]  /*3560*/  BRA `(.L_x_10229) ;  /* 0x0000000400a87947 */ /* 0x000fec0003800000 */
.L_x_10241:
        /* <DEDUP_REMOVED lines=10> */
.L_x_10248:
        /* <DEDUP_REMOVED lines=21> */
.L_x_10252:
[----:B------:R-:W-:Y:S05]  /*3760*/  BSYNC.RECONVERGENT B1 ;  /* 0x0000000000017941 */ /* 0x000fea0003800200 */
.L_x_10251:
[----:B------:R-:W-:Y:S01]  /*3770*/  IMAD.SHL.U32 R0, R0, 0x100000, RZ ;  /* 0x0010000000007824 */ /* 0x000fe200078e00ff */
[----:B------:R-:W-:-:S04]  /*3780*/  LEA R3, R3, 0x3b800000, 0x17 ;  /* 0x3b80000003037811 */ /* 0x000fc800078eb8ff */
[----:B------:R-:W-:-:S07]  /*3790*/  LOP3.LUT R0, R3, R0, R7, 0xfe, !PT ;  /* 0x0000000003007212 */ /* 0x000fce00078efe07 */
.L_x_10250:
[----:B------:R-:W-:Y:S05]  /*37a0*/  BSYNC.RECONVERGENT B0 ;  /* 0x0000000000007941 */ /* 0x000fea0003800200 */
.L_x_10249:
[----:B------:R-:W0:Y:S02]  /*37b0*/  F2I.FTZ.TRUNC.NTZ R0, R0 ;  /* 0x0000000000007305 */ /* 0x000e24000021f100 */
[----:B0-----:R-:W-:Y:S01]  /*37c0*/  PRMT R19, R0, 0x7610, R19 ;  /* 0x0000761000137816 */ /* 0x001fe20000000013 */
[----:B------:R-:W-:Y:S06]  /*37d0*/  BRA `(.L_x_10229) ;  /* 0x00000004000c7947 */ /* 0x000fec0003800000 */
.L_x_10247:
        /* <DEDUP_REMOVED lines=21> */
.L_x_10256:
[----:B------:R-:W-:Y:S05]  /*3930*/  BSYNC.RECONVERGENT B1 ;  /* 0x0000000000017941 */ /* 0x000fea0003800200 */
.L_x_10255:
[----:B------:R-:W-:Y:S01]  /*3940*/  IMAD.SHL.U32 R0, R0, 0x200000, RZ ;  /* 0x0020000000007824 */ /* 0x000fe200078e00ff */
[----:B------:R-:W-:-:S04]  /*3950*/  LEA R3, R3, 0x37800000, 0x17 ;  /* 0x3780000003037811 */ /* 0x000fc800078eb8ff */
[----:B------:R-:W-:-:S07]  /*3960*/  LOP3.LUT R0, R3, R0, R7, 0xfe, !PT ;  /* 0x0000000003007212 */ /* 0x000fce00078efe07 */
.L_x_10254:
[----:B------:R-:W-:Y:S05]  /*3970*/  BSYNC.RECONVERGENT B0 ;  /* 0x0000000000007941 */ /* 0x000fea0003800200 */
.L_x_10253:
[----:B------:R-:W0:Y:S02]  /*3980*/  F2I.FTZ.TRUNC.NTZ R0, R0 ;  /* 0x0000000000007305 */ /* 0x000e24000021f100 */
[----:B0-----:R-:W-:Y:S01]  /*3990*/  PRMT R19, R0, 0x7610, R19 ;  /* 0x0000761000137816 */ /* 0x001fe20000000013 */
[----:B------:R-:W-:Y:S06]  /*39a0*/  BRA `(.L_x_10229) ;  /* 0x0000000000987947 */ /* 0x000fec0003800000 */
.L_x_10246:
        /* <DEDUP_REMOVED lines=14> */
.L_x_10260:
[----:B------:R-:W-:Y:S05]  /*3a90*/  BSYNC.RECONVERGENT B0 ;  /* 0x0000000000007941 */ /* 0x000fea0003800200 */
.L_x_10259:
[----:B------:R-:W0:Y:S02]  /*3aa0*/  F2I.FTZ.TRUNC.NTZ R0, R0 ;  /* 0x0000000000007305 */ /* 0x000e24000021f100 */
[----:B0-----:R-:W-:Y:S01]  /*3ab0*/  PRMT R19, R0, 0x7610, R19 ;  /* 0x0000761000137816 */ /* 0x001fe20000000013 */
[----:B------:R-:W-:Y:S06]  /*3ac0*/  BRA `(.L_x_10229) ;  /* 0x0000000000507947 */ /* 0x000fec0003800000 */
.L_x_10234:
        /* <DEDUP_REMOVED lines=16> */
.L_x_10261:
[----:B------:R-:W-:Y:S05]  /*3bd0*/  BRA `(.L_x_10229) ;  /* 0x00000000000c7947 */ /* 0x000fea0003800000 */
.L_x_10258:
[----:B------:R0:W5:Y:S01]  /*3be0*/  LDG.E.U16 R19, desc[UR36][R4.64] ;  /* 0x0000002404137981 */ /* 0x000162000c1e1500 */
[----:B------:R-:W-:Y:S05]  /*3bf0*/  BRA `(.L_x_10229) ;  /* 0x0000000000047947 */ /* 0x000fea0003800000 */
.L_x_10257:
[----:B------:R0:W5:Y:S02]  /*3c00*/  LDG.E.U16 R19, desc[UR36][R4.64] ;  /* 0x0000002404137981 */ /* 0x000164000c1e1500 */
.L_x_10229:
[----:B------:R-:W-:Y:S05]  /*3c10*/  BSYNC.RECONVERGENT B6 ;  /* 0x0000000000067941 */ /* 0x000fea0003800200 */
.L_x_10228:
        /* <DEDUP_REMOVED lines=31> */
.L_x_10268:
[----:B------:R0:W-:Y:S01]  /*3e10*/  STG.E.U8 desc[UR36][R8.64], R3 ;  /* 0x0000000308007986 */ /* 0x0001e2000c101124 */
[----:B------:R-:W-:Y:S05]  /*3e20*/  BRA `(.L_x_10270) ;  /* 0x0000000c005c7947 */ /* 0x000fea0003800000 */
.L_x_10267:
        /* <DEDUP_REMOVED lines=11> */
.L_x_10272:
[----:B------:R-:W-:-:S05]  /*3ee0*/  PRMT R3, R3, 0x9910, RZ ;  /* 0x0000991003037816 */ /* 0x000fca00000000ff */
[----:B------:R0:W-:Y:S01]  /*3ef0*/  STG.E desc[UR36][R8.64], R3 ;  /* 0x0000000308007986 */ /* 0x0001e2000c101924 */
[----:B------:R-:W-:Y:S05]  /*3f00*/  BRA `(.L_x_10270) ;  /* 0x0000000c00247947 */ /* 0x000fea0003800000 */
.L_x_10271:
[----:B------:R0:W-:Y:S01]  /*3f10*/  STG.E.U16 desc[UR36][R8.64], R3 ;  /* 0x0000000308007986 */ /* 0x0001e2000c101524 */
[----:B------:R-:W-:Y:S05]  /*3f20*/  BRA `(.L_x_10270) ;  /* 0x0000000c001c7947 */ /* 0x000fea0003800000 */
.L_x_10266:
        /* <DEDUP_REMOVED lines=9> */
.L_x_10274:
[----:B------:R-:W0:Y:S02]  /*3fc0*/  I2F.S16 R0, R3 ;  /* 0x0000000300007306 */ /* 0x000e240000101400 */
[----:B0-----:R-:W-:-:S05]  /*3fd0*/  F2FP.F16.F32.PACK_AB R0, RZ, R0 ;  /* 0x00000000ff00723e */ /* 0x001fca00000000ff */
[----:B------:R0:W-:Y:S01]  /*3fe0*/  STG.E.U16 desc[UR36][R8.64], R0 ;  /* 0x0000000008007986 */ /* 0x0001e2000c101524 */
[----:B------:R-:W-:Y:S05]  /*3ff0*/  BRA `(.L_x_10270) ;  /* 0x0000000800e87947 */ /* 0x000fea0003800000 */
.L_x_10273:
        /* <DEDUP_REMOVED lines=10> */
.L_x_10276:
[----:B------:R-:W0:Y:S02]  /*40a0*/  I2F.S16 R3, R3 ;  /* 0x0000000300037306 */ /* 0x000e240000101400 */
[----:B0-----:R-:W-:-:S04]  /*40b0*/  F2FP.F16.F32.PACK_AB R3, RZ, R3 ;  /* 0x00000003ff03723e */ /* 0x001fc800000000ff */
[----:B------:R-:W-:-:S05]  /*40c0*/  PRMT R3, R3, 0x5410, RZ ;  /* 0x0000541003037816 */ /* 0x000fca00000000ff */
[----:B------:R0:W-:Y:S01]  /*40d0*/  STG.E desc[UR36][R8.64], R3 ;  /* 0x0000000308007986 */ /* 0x0001e2000c101924 */
[----:B------:R-:W-:Y:S05]  /*40e0*/  BRA `(.L_x_10270) ;  /* 0x0000000800ac7947 */ /* 0x000fea0003800000 */
.L_x_10275:
[----:B------:R-:W0:Y:S02]  /*40f0*/  I2F.F64.S16 R4, R3 ;  /* 0x0000000300047312 */ /* 0x000e240000101c00 */
[----:B0-----:R0:W-:Y:S01]  /*4100*/  STG.E.64 desc[UR36][R8.64], R4 ;  /* 0x0000000408007986 */ /* 0x0011e2000c101b24 */
[----:B------:R-:W-:Y:S05]  /*4110*/  BRA `(.L_x_10270) ;  /* 0x0000000800a07947 */ /* 0x000fea0003800000 */
.L_x_10265:
        /* <DEDUP_REMOVED lines=13> */
.L_x_10279:
[----:B------:R-:W-:Y:S01]  /*41f0*/  CS2R R6, SRZ ;  /* 0x0000000000067805 */ /* 0x000fe2000001ff00 */
[----:B------:R-:W0:Y:S04]  /*4200*/  I2F.F64.S16 R4, R3 ;  /* 0x0000000300047312 */ /* 0x000e280000101c00 */
[----:B0-----:R3:W-:Y:S01]  /*4210*/  STG.E.128 desc[UR36][R8.64], R4 ;  /* 0x0000000408007986 */ /* 0x0017e2000c101d24 */
[----:B------:R-:W-:Y:S05]  /*4220*/  BRA `(.L_x_10270) ;  /* 0x00000008005c7947 */ /* 0x000fea0003800000 */
.L_x_10278:
        /* <DEDUP_REMOVED lines=19> */
.L_x_10283:
[----:B------:R-:W-:Y:S05]  /*4360*/  BSYNC.RECONVERGENT B0 ;  /* 0x0000000000007941 */ /* 0x000fea0003800200 */
.L_x_10282:
[----:B------:R-:W-:-:S05]  /*4370*/  LOP3.LUT R5, R0, 0x80, R5, 0xf8, !PT ;  /* 0x0000008000057812 */ /* 0x000fca00078ef805 */
[----:B------:R2:W-:Y:S01]  /*4380*/  STG.E.U8 desc[UR36][R8.64], R5 ;  /* 0x0000000508007986 */ /* 0x0005e2000c101124 */
[----:B------:R-:W-:Y:S05]  /*4390*/  BRA `(.L_x_10270) ;  /* 0x0000000800007947 */ /* 0x000fea0003800000 */
.L_x_10281:
        /* <DEDUP_REMOVED lines=15> */
.L_x_10285:
[----:B------:R-:W-:Y:S05]  /*4490*/  BSYNC.RECONVERGENT B0 ;  /* 0x0000000000007941 */ /* 0x000fea0003800200 */
.L_x_10284:
[----:B------:R-:W-:-:S05]  /*44a0*/  LOP3.LUT R5, R0, 0x80, R5, 0xf8, !PT ;  /* 0x0000008000057812 */ /* 0x000fca00078ef805 */
[----:B------:R1:W-:Y:S01]  /*44b0*/  STG.E.U8 desc[UR36][R8.64], R5 ;  /* 0x0000000508007986 */ /* 0x0003e2000c101124 */
[----:B------:R-:W-:Y:S05]  /*44c0*/  BRA `(.L_x_10270) ;  /* 0x0000000400b47947 */ /* 0x000fea0003800000 */
.L_x_10280:
[----:B------:R-:W0:Y:S02]  /*44d0*/  I2F.S16 R0, R3 ;  /* 0x0000000300007306 */ /* 0x000e240000101400 */
[----:B0-----:R-:W-:-:S05]  /*44e0*/  F2FP.BF16.F32.PACK_AB R0, RZ, R0 ;  /* 0x00000000ff00723e */ /* 0x001fca00000010ff */
[----:B------:R0:W-:Y:S01]  /*44f0*/  STG.E.U16 desc[UR36][R8.64], R0 ;  /* 0x0000000008007986 */ /* 0x0001e2000c101524 */
[----:B------:R-:W-:Y:S05]  /*4500*/  BRA `(.L_x_10270) ;  /* 0x0000000400a47947 */ /* 0x000fea0003800000 */
.L_x_10277:
        /* <DEDUP_REMOVED lines=10> */
.L_x_10288:
        /* <DEDUP_REMOVED lines=13> */
.L_x_10291:
[----:B------:R-:W-:-:S04]  /*4680*/  SHF.R.U32.HI R0, RZ, 0x14, R3 ;  /* 0x00000014ff007819 */ /* 0x000fc80000011603 */
[----:B------:R-:W-:-:S04]  /*4690*/  LOP3.LUT R0, R0, 0x1, RZ, 0xc0, !PT ;  /* 0x0000000100007812 */ /* 0x000fc800078ec0ff */
[----:B------:R-:W-:-:S04]  /*46a0*/  IADD3 R0, PT, PT, R3, 0x487ffff, R0 ;  /* 0x0487ffff03007810 */ /* 0x000fc80007ffe000 */
[----:B------:R-:W-:-:S04]  /*46b0*/  SHF.R.U32.HI R0, RZ, 0x14, R0 ;  /* 0x00000014ff007819 */ /* 0x000fc80000011600 */
[----:B------:R-:W-:-:S07]  /*46c0*/  LOP3.LUT R0, R0, 0xff, RZ, 0xc0, !PT ;  /* 0x000000ff00007812 */ /* 0x000fce00078ec0ff */
.L_x_10292:
[----:B------:R-:W-:-:S04]  /*46d0*/  SHF.R.U32.HI R3, RZ, 0x18, R3 ;  /* 0x00000018ff037819 */ /* 0x000fc80000011603 */
[----:B------:R-:W-:-:S04]  /*46e0*/  LOP3.LUT R0, R0, 0x80, R3, 0xf8, !PT ;  /* 0x0000008000007812 */ /* 0x000fc800078ef803 */
[----:B------:R-:W-:-:S07]  /*46f0*/  PRMT R4, R0, 0x7610, R4 ;  /* 0x0000761000047816 */ /* 0x000fce0000000004 */
.L_x_10290:
[----:B------:R-:W-:Y:S05]  /*4700*/  BSYNC.RECONVERGENT B0 ;  /* 0x0000000000007941 */ /* 0x000fea0003800200 */
.L_x_10289:
[----:B------:R0:W-:Y:S01]  /*4710*/  STG.E.U8 desc[UR36][R8.64], R4 ;  /* 0x0000000408007986 */ /* 0x0001e2000c101124 */
[----:B------:R-:W-:Y:S05]  /*4720*/  BRA `(.L_x_10270) ;  /* 0x00000004001c7947 */ /* 0x000fea0003800000 */
.L_x_10287:
        /* <DEDUP_REMOVED lines=13> */
.L_x_10295:
[----:B------:R-:W-:-:S04]  /*4800*/  SHF.R.U32.HI R0, RZ, 0x15, R3 ;  /* 0x00000015ff007819 */ /* 0x000fc80000011603 */
[----:B------:R-:W-:-:S04]  /*4810*/  LOP3.LUT R0, R0, 0x1, RZ, 0xc0, !PT ;  /* 0x0000000100007812 */ /* 0x000fc800078ec0ff */
[----:B------:R-:W-:-:S04]  /*4820*/  IADD3 R0, PT, PT, R3, 0x88fffff, R0 ;  /* 0x088fffff03007810 */ /* 0x000fc80007ffe000 */
[----:B------:R-:W-:-:S04]  /*4830*/  SHF.R.U32.HI R0, RZ, 0x15, R0 ;  /* 0x00000015ff007819 */ /* 0x000fc80000011600 */
[----:B------:R-:W-:-:S07]  /*4840*/  LOP3.LUT R0, R0, 0xff, RZ, 0xc0, !PT ;  /* 0x000000ff00007812 */ /* 0x000fce00078ec0ff */
.L_x_10296:
[----:B------:R-:W-:-:S04]  /*4850*/  SHF.R.U32.HI R3, RZ, 0x18, R3 ;  /* 0x00000018ff037819 */ /* 0x000fc80000011603 */
[----:B------:R-:W-:-:S04]  /*4860*/  LOP3.LUT R0, R0, 0x80, R3, 0xf8, !PT ;  /* 0x0000008000007812 */ /* 0x000fc800078ef803 */
[----:B------:R-:W-:-:S07]  /*4870*/  PRMT R4, R0, 0x7610, R4 ;  /* 0x0000761000047816 */ /* 0x000fce0000000004 */
.L_x_10294:
[----:B------:R-:W-:Y:S05]  /*4880*/  BSYNC.RECONVERGENT B0 ;  /* 0x0000000000007941 */ /* 0x000fea0003800200 */
.L_x_10293:
[----:B------:R0:W-:Y:S01]  /*4890*/  STG.E.U8 desc[UR36][R8.64], R4 ;  /* 0x0000000408007986 */ /* 0x0001e2000c101124 */
[----:B------:R-:W-:Y:S05]  /*48a0*/  BRA `(.L_x_10270) ;  /* 0x0000000000bc7947 */ /* 0x000fea0003800000 */
.L_x_10286:
[----:B------:R-:W-:-:S13]  /*48b0*/  ISETP.NE.AND P0, PT, R0, 0x1c, PT ;  /* 0x0000001c0000780c */ /* 0x000fda0003f05270 */
[----:B------:R-:W-:Y:S05]  /*48c0*/  @!P0 BRA `(.L_x_10297) ;  /* 0x0000000000ac8947 */ /* 0x000fea0003800000 */
[----:B------:R-:W-:-:S13]  /*48d0*/  ISETP.NE.AND P0, PT, R0, 0x1d, PT ;  /* 0x0000001d0000780c */ /* 0x000fda0003f05270 */
[----:B------:R-:W-:Y:S05]  /*48e0*/  @!P0 BRA `(.L_x_10298) ;  /* 0x0000000000908947 */ /* 0x000fea0003800000 */
[----:B------:R-:W-:-:S13]  /*48f0*/  ISETP.NE.AND P0, PT, R0, 0x2c, PT ;  /* 0x0000002c0000780c */ /* 0x000fda0003f05270 */
[----:B------:R-:W-:Y:S05]  /*4900*/  @!P0 BRA `(.L_x_10299) ;  /* 0x0000000000448947 */ /* 0x000fea0003800000 */
.L_x_10269:
        /* <DEDUP_REMOVED lines=16> */
.L_x_10300:
[----:B------:R-:W-:Y:S05]  /*4a10*/  BRA `(.L_x_10270) ;  /* 0x0000000000607947 */ /* 0x000fea0003800000 */
.L_x_10299:
        /* <DEDUP_REMOVED lines=17> */
.L_x_10298:
[----:B------:R-:W-:-:S05]  /*4b30*/  PRMT R3, R3, 0x9910, RZ ;  /* 0x0000991003037816 */ /* 0x000fca00000000ff */
[----:B------:R-:W-:-:S05]  /*4b40*/  IMAD.MOV.U32 R4, RZ, RZ, R3 ;  /* 0x000000ffff047224 */ /* 0x000fca00078e0003 */
[----:B------:R-:W-:-:S05]  /*4b50*/  SHF.R.S32.HI R5, RZ, 0x1f, R4 ;  /* 0x0000001fff057819 */ /* 0x000fca0000011404 */
[----:B------:R0:W-:Y:S01]  /*4b60*/  STG.E.64 desc[UR36][R8.64], R4 ;  /* 0x0000000408007986 */ /* 0x0001e2000c101b24 */
[----:B------:R-:W-:Y:S05]  /*4b70*/  BRA `(.L_x_10270) ;  /* 0x0000000000087947 */ /* 0x000fea0003800000 */
.L_x_10297:
[----:B------:R-:W-:-:S05]  /*4b80*/  PRMT R3, R3, 0x9910, RZ ;  /* 0x0000991003037816 */ /* 0x000fca00000000ff */
[----:B------:R0:W-:Y:S02]  /*4b90*/  STG.E desc[UR36][R8.64], R3 ;  /* 0x0000000308007986 */ /* 0x0001e4000c101924 */
.L_x_10270:
        /* <DEDUP_REMOVED lines=23> */
.L_x_10305:
[----:B------:R0:W-:Y:S01]  /*4d10*/  STG.E.U8 desc[UR36][R8.64], R23 ;  /* 0x0000001708007986 */ /* 0x0001e2000c101124 */
[----:B------:R-:W-:Y:S05]  /*4d20*/  BRA `(.L_x_10307) ;  /* 0x0000000c004c7947 */ /* 0x000fea0003800000 */
.L_x_10304:
        /* <DEDUP_REMOVED lines=10> */
.L_x_10309:
[----:B------:R-:W-:-:S05]  /*4dd0*/  PRMT R3, R23, 0x9910, RZ ;  /* 0x0000991017037816 */ /* 0x000fca00000000ff */
[----:B------:R3:W-:Y:S01]  /*4de0*/  STG.E desc[UR36][R8.64], R3 ;  /* 0x0000000308007986 */ /* 0x0007e2000c101924 */
[----:B------:R-:W-:Y:S05]  /*4df0*/  BRA `(.L_x_10307) ;  /* 0x0000000c00187947 */ /* 0x000fea0003800000 */
.L_x_10308:
[----:B------:R2:W-:Y:S01]  /*4e00*/  STG.E.U16 desc[UR36][R8.64], R23 ;  /* 0x0000001708007986 */ /* 0x0005e2000c101524 */
[----:B------:R-:W-:Y:S05]  /*4e10*/  BRA `(.L_x_10307) ;  /* 0x0000000c00107947 */ /* 0x000fea0003800000 */
.L_x_10303:
        /* <DEDUP_REMOVED lines=9> */
.L_x_10311:
[----:B------:R-:W0:Y:S02]  /*4eb0*/  I2F.S16 R0, R23 ;  /* 0x0000001700007306 */ /* 0x000e240000101400 */
[----:B0-----:R-:W-:-:S05]  /*4ec0*/  F2FP.F16.F32.PACK_AB R0, RZ, R0 ;  /* 0x00000000ff00723e */ /* 0x001fca00000000ff */
[----:B------:R0:W-:Y:S01]  /*4ed0*/  STG.E.U16 desc[UR36][R8.64], R0 ;  /* 0x0000000008007986 */ /* 0x0001e2000c101524 */
[----:B------:R-:W-:Y:S05]  /*4ee0*/  BRA `(.L_x_10307) ;  /* 0x0000000800dc7947 */ /* 0x000fea0003800000 */
.L_x_10310:
        /* <DEDUP_REMOVED lines=10> */
.L_x_10313:
[----:B------:R-:W0:Y:S02]  /*4f90*/  I2F.S16 R23, R23 ;  /* 0x0000001700177306 */ /* 0x000e240000101400 */
[----:B0-----:R-:W-:-:S04]  /*4fa0*/  F2FP.F16.F32.PACK_AB R3, RZ, R23 ;  /* 0x00000017ff03723e */ /* 0x001fc800000000ff */
[----:B------:R-:W-:-:S05]  /*4fb0*/  PRMT R3, R3, 0x5410, RZ ;  /* 0x0000541003037816 */ /* 0x000fca00000000ff */
[----:B------:R0:W-:Y:S01]  /*4fc0*/  STG.E desc[UR36][R8.64], R3 ;  /* 0x0000000308007986 */ /* 0x0001e2000c101924 */
[----:B------:R-:W-:Y:S05]  /*4fd0*/  BRA `(.L_x_10307) ;  /* 0x0000000800a07947 */ /* 0x000fea0003800000 */
.L_x_10312:
[----:B------:R-:W0:Y:S02]  /*4fe0*/  I2F.F64.S16 R4, R23 ;  /* 0x0000001700047312 */ /* 0x000e240000101c00 */
[----:B0-----:R0:W-:Y:S01]  /*4ff0*/  STG.E.64 desc[UR36][R8.64], R4 ;  /* 0x0000000408007986 */ /* 0x0011e2000c101b24 */
[----:B------:R-:W-:Y:S05]  /*5000*/  BRA `(.L_x_10307) ;  /* 0x0000000800947947 */ /* 0x000fea0003800000 */
.L_x_10302:
        /* <DEDUP_REMOVED lines=12> */
.L_x_10317:
        /* <DEDUP_REMOVED lines=17> */
.L_x_10320:
[----:B------:R-:W-:-:S04]  /*51e0*/  SHF.R.U32.HI R3, RZ, 0x18, R23 ;  /* 0x00000018ff037819 */ /* 0x000fc80000011617 */
[----:B------:R-:W-:-:S04]  /*51f0*/  LOP3.LUT R0, R0, 0x80, R3, 0xf8, !PT ;  /* 0x0000008000007812 */ /* 0x000fc800078ef803 */
[----:B------:R-:W-:-:S07]  /*5200*/  PRMT R4, R0, 0x7610, R4 ;  /* 0x0000761000047816 */ /* 0x000fce0000000004 */
.L_x_10319:
[----:B------:R-:W-:Y:S05]  /*5210*/  BSYNC.RECONVERGENT B0 ;  /* 0x0000000000007941 */ /* 0x000fea0003800200 */
.L_x_10318:
[----:B------:R0:W-:Y:S01]  /*5220*/  STG.E.U8 desc[UR36][R8.64], R4 ;  /* 0x0000000408007986 */ /* 0x0001e2000c101124 */
[----:B------:R-:W-:Y:S05]  /*5230*/  BRA `(.L_x_10307) ;  /* 0x0000000800087947 */ /* 0x000fea0003800000 */
.L_x_10316:
        /* <DEDUP_REMOVED lines=17> */
.L_x_10323:
[----:B------:R-:W-:-:S04]  /*5350*/  SHF.R.U32.HI R3, RZ, 0x18, R23 ;  /* 0x00000018ff037819 */ /* 0x000fc80000011617 */
[----:B------:R-:W-:-:S04]  /*5360*/  LOP3.LUT R0, R0, 0x80, R3, 0xf8, !PT ;  /* 0x0000008000007812 */ /* 0x000fc800078ef803 */
[----:B------:R-:W-:-:S07]  /*5370*/  PRMT R4, R0, 0x7610, R4 ;  /* 0x0000761000047816 */ /* 0x000fce0000000004 */
.L_x_10322:
[----:B------:R-:W-:Y:S05]  /*5380*/  BSYNC.RECONVERGENT B0 ;  /* 0x0000000000007941 */ /* 0x000fea0003800200 */
.L_x_10321:
[----:B------:R0:W-:Y:S01]  /*5390*/  STG.E.U8 desc[UR36][R8.64], R4 ;  /* 0x0000000408007986 */ /* 0x0001e2000c101124 */
[----:B------:R-:W-:Y:S05]  /*53a0*/  BRA `(.L_x_10307) ;  /* 0x0000000400ac7947 */ /* 0x000fea0003800000 */
.L_x_10315:
        /* <DEDUP_REMOVED lines=22> */
.L_x_10325:
[----:B------:R-:W-:-:S04]  /*5510*/  PRMT R4, R23, 0x9910, RZ ;  /* 0x0000991017047816 */ /* 0x000fc800000000ff */
[----:B------:R-:W-:-:S05]  /*5520*/  SHF.R.S32.HI R5, RZ, 0x1f, R4 ;  /* 0x0000001fff057819 */ /* 0x000fca0000011404 */
[----:B------:R0:W-:Y:S01]  /*5530*/  STG.E.64 desc[UR36][R8.64], R4 ;  /* 0x0000000408007986 */ /* 0x0001e2000c101b24 */
[----:B------:R-:W-:Y:S05]  /*5540*/  BRA `(.L_x_10307) ;  /* 0x0000000400447947 */ /* 0x000fea0003800000 */
.L_x_10324:
[----:B------:R-:W-:-:S05]  /*5550*/  PRMT R3, R23, 0x9910, RZ ;  /* 0x0000991017037816 */ /* 0x000fca00000000ff */
[----:B------:R0:W-:Y:S01]  /*5560*/  STG.E desc[UR36][R8.64], R3 ;  /* 0x0000000308007986 */ /* 0x0001e2000c101924 */
[----:B------:R-:W-:Y:S05]  /*5570*/  BRA `(.L_x_10307) ;  /* 0x0000000400387947 */ /* 0x000fea0003800000 */
.L_x_10314:
        /* <DEDUP_REMOVED lines=11> */
.L_x_10327:
[----:B------:R-:W-:Y:S01]  /*5630*/  CS2R R6, SRZ ;  /* 0x0000000000067805 */ /* 0x000fe2000001ff00 */
[----:B------:R-:W0:Y:S04]  /*5640*/  I2F.F64.S16 R4, R23 ;  /* 0x0000001700047312 */ /* 0x000e280000101c00 */
[----:B0-----:R0:W-:Y:S01]  /*5650*/  STG.E.128 desc[UR36][R8.64], R4 ;  /* 0x0000000408007986 */ /* 0x0011e2000c101d24 */
[----:B------:R-:W-:Y:S05]  /*5660*/  BRA `(.L_x_10307) ;  /* 0x0000000000fc7947 */ /* 0x000fea0003800000 */
.L_x_10326:
[----:B------:R-:W-:-:S13]  /*5670*/  ISETP.NE.AND P0, PT, R0, 0xf, PT ;  /* 0x0000000f0000780c */ /* 0x000fda0003f05270 */
[----:B------:R-:W-:Y:S05]  /*5680*/  @!P0 BRA `(.L_x_10328) ;  /* 0x0000000000e88947 */ /* 0x000fea0003800000 */
[----:B------:R-:W-:-:S13]  /*5690*/  ISETP.NE.AND P0, PT, R0, 0x17, PT ;  /* 0x000000170000780c */ /* 0x000fda0003f05270 */
[----:B------:R-:W-:Y:S05]  /*56a0*/  @!P0 BRA `(.L_x_10329) ;  /* 0x0000000000908947 */ /* 0x000fea0003800000 */
[----:B------:R-:W-:-:S13]  /*56b0*/  ISETP.NE.AND P0, PT, R0, 0x18, PT ;  /* 0x000000180000780c */ /* 0x000fda0003f05270 */
[----:B------:R-:W-:Y:S05]  /*56c0*/  @!P0 BRA `(.L_x_10330) ;  /* 0x0000000000448947 */ /* 0x000fea0003800000 */
.L_x_10306:
        /* <DEDUP_REMOVED lines=16> */
.L_x_10331:
[----:B------:R-:W-:Y:S05]  /*57d0*/  BRA `(.L_x_10307) ;  /* 0x0000000000a07947 */ /* 0x000fea0003800000 */
.L_x_10330:
        /* <DEDUP_REMOVED lines=13> */
.L_x_10333:
[----:B------:R-:W-:Y:S05]  /*58b0*/  BSYNC.RECONVERGENT B0 ;  /* 0x0000000000007941 */ /* 0x000fea0003800200 */
.L_x_10332:
[----:B------:R-:W-:-:S05]  /*58c0*/  LOP3.LUT R3, R0, 0x80, R3, 0xf8, !PT ;  /* 0x0000008000037812 */ /* 0x000fca00078ef803 */
[----:B------:R0:W-:Y:S01]  /*58d0*/  STG.E.U8 desc[UR36][R8.64], R3 ;  /* 0x0000000308007986 */ /* 0x0001e2000c101124 */
[----:B------:R-:W-:Y:S05]  /*58e0*/  BRA `(.L_x_10307) ;  /* 0x00000000005c7947 */ /* 0x000fea0003800000 */
.L_x_10329:
        /* <DEDUP_REMOVED lines=12> */
.L_x_10335:
[----:B------:R-:W-:Y:S01]  /*59b0*/  IMAD.MOV.U32 R0, RZ, RZ, 0x7f ;  /* 0x0000007fff007424 */ /* 0x000fe200078e00ff */
[----:B------:R-:W-:-:S04]  /*59c0*/  ISETP.GT.U32.AND P0, PT, R3, 0x7f800000, PT ;  /* 0x7f8000000300780c */ /* 0x000fc80003f04070 */
[----:B------:R-:W-:-:S09]  /*59d0*/  SEL R0, R0, 0x7c, P0 ;  /* 0x0000007c00007807 */ /* 0x000fd20000000000 */
.L_x_10336:
[----:B------:R-:W-:Y:S05]  /*59e0*/  BSYNC.RECONVERGENT B0 ;  /* 0x0000000000007941 */ /* 0x000fea0003800200 */
.L_x_10334:
[----:B------:R-:W-:-:S04]  /*59f0*/  SHF.R.U32.HI R3, RZ, 0x18, R23 ;  /* 0x00000018ff037819 */ /* 0x000fc80000011617 */
[----:B------:R-:W-:-:S05]  /*5a00*/  LOP3.LUT R3, R0, 0x80, R3, 0xf8, !PT ;  /* 0x0000008000037812 */ /* 0x000fca00078ef803 */
[----:B------:R0:W-:Y:S01]  /*5a10*/  STG.E.U8 desc[UR36][R8.64], R3 ;  /* 0x0000000308007986 */ /* 0x0001e2000c101124 */
[----:B------:R-:W-:Y:S05]  /*5a20*/  BRA `(.L_x_10307) ;  /* 0x00000000000c7947 */ /* 0x000fea0003800000 */
.L_x_10328:
[----:B------:R-:W0:Y:S02]  /*5a30*/  I2F.S16 R0, R23 ;  /* 0x0000001700007306 */ /* 0x000e240000101400 */
[----:B0-----:R-:W-:-:S05]  /*5a40*/  F2FP.BF16.F32.PACK_AB R0, RZ, R0 ;  /* 0x00000000ff00723e */ /* 0x001fca00000010ff */
[----:B------:R0:W-:Y:S02]  /*5a50*/  STG.E.U16 desc[UR36][R8.64], R0 ;  /* 0x0000000008007986 */ /* 0x0001e4000c101524 */
.L_x_10307:
[----:B------:R-:W-:-:S07]  /*5a60*/  VIADD R17, R17, 0x80 ;  /* 0x0000008011117836 */ /* 0x000fce0000000000 */
.L_x_10264:
[----:B------:R-:W-:-:S13]  /*5a70*/  ISETP.GE.AND P0, PT, R17, R16, PT ;  /* 0x000000101100720c */ /* 0x000fda0003f06270 */
[----:B------:R-:W-:Y:S05]  /*5a80*/  @P0 BREAK.RELIABLE B6 ;  /* 0x0000000000060942 */ /* 0x000fea0003800100 */
[----:B------:R-:W-:Y:S05]  /*5a90*/  @P0 BRA `(.L_x_10301) ;  /* 0x0000000c00ac0947 */ /* 0x000fea0003800000 */
[----:B------:R-:W-:Y:S05]  /*5aa0*/  BSYNC.RELIABLE B6 ;  /* 0x0000000000067941 */ /* 0x000fea0003800100 */
.L_x_10263:
        /* <DEDUP_REMOVED lines=20> */
.L_x_10340:
[----:B------:R0:W-:Y:S01]  /*5bf0*/  STG.E.U8 desc[UR36][R8.64], R22 ;  /* 0x0000001608007986 */ /* 0x0001e2000c101124 */
[----:B------:R-:W-:Y:S05]  /*5c00*/  BRA `(.L_x_10342) ;  /* 0x0000000c004c7947 */ /* 0x000fea0003800000 */
.L_x_10339:
        /* <DEDUP_REMOVED lines=10> */
.L_x_10344:
[----:B------:R-:W-:-:S05]  /*5cb0*/  PRMT R3, R22, 0x9910, RZ ;  /* 0x0000991016037816 */ /* 0x000fca00000000ff */
[----:B------:R0:W-:Y:S01]  /*5cc0*/  STG.E desc[UR36][R8.64], R3 ;  /* 0x0000000308007986 */ /* 0x0001e2000c101924 */
[----:B------:R-:W-:Y:S05]  /*5cd0*/  BRA `(.L_x_10342) ;  /* 0x0000000c00187947 */ /* 0x000fea0003800000 */
.L_x_10343:
[----:B------:R0:W-:Y:S01]  /*5ce0*/  STG.E.U16 desc[UR36][R8.64], R22 ;  /* 0x0000001608007986 */ /* 0x0001e2000c101524 */
[----:B------:R-:W-:Y:S05]  /*5cf0*/  BRA `(.L_x_10342) ;  /* 0x0000000c00107947 */ /* 0x000fea0003800000 */
.L_x_10338:
        /* <DEDUP_REMOVED lines=9> */
.L_x_10346:
[----:B------:R-:W0:Y:S02]  /*5d90*/  I2F.S16 R0, R22 ;  /* 0x0000001600007306 */ /* 0x000e240000101400 */
[----:B0-----:R-:W-:-:S05]  /*5da0*/  F2FP.F16.F32.PACK_AB R0, RZ, R0 ;  /* 0x00000000ff00723e */ /* 0x001fca00000000ff */
[----:B------:R0:W-:Y:S01]  /*5db0*/  STG.E.U16 desc[UR36][R8.64], R0 ;  /* 0x0000000008007986 */ /* 0x0001e2000c101524 */
[----:B------:R-:W-:Y:S05]  /*5dc0*/  BRA `(.L_x_10342) ;  /* 0x0000000800dc7947 */ /* 0x000fea0003800000 */
.L_x_10345:
        /* <DEDUP_REMOVED lines=10> */
.L_x_10348:
[----:B------:R-:W0:Y:S02]  /*5e70*/  I2F.S16 R22, R22 ;  /* 0x0000001600167306 */ /* 0x000e240000101400 */
[----:B0-----:R-:W-:-:S04]  /*5e80*/  F2FP.F16.F32.PACK_AB R3, RZ, R22 ;  /* 0x00000016ff03723e */ /* 0x001fc800000000ff */
[----:B------:R-:W-:-:S05]  /*5e90*/  PRMT R3, R3, 0x5410, RZ ;  /* 0x0000541003037816 */ /* 0x000fca00000000ff */
[----:B------:R0:W-:Y:S01]  /*5ea0*/  STG.E desc[UR36][R8.64], R3 ;  /* 0x0000000308007986 */ /* 0x0001e2000c101924 */
[----:B------:R-:W-:Y:S05]  /*5eb0*/  BRA `(.L_x_10342) ;  /* 0x0000000800a07947 */ /* 0x000fea0003800000 */
.L_x_10347:
[----:B------:R-:W0:Y:S02]  /*5ec0*/  I2F.F64.S16 R22, R22 ;  /* 0x0000001600167312 */ /* 0x000e240000101c00 */
[----:B0-----:R0:W-:Y:S01]  /*5ed0*/  STG.E.64 desc[UR36][R8.64], R22 ;  /* 0x0000001608007986 */ /* 0x0011e2000c101b24 */
[----:B------:R-:W-:Y:S05]  /*5ee0*/  BRA `(.L_x_10342) ;  /* 0x0000000800947947 */ /* 0x000fea0003800000 */
.L_x_10337:
        /* <DEDUP_REMOVED lines=12> */
.L_x_10352:
        /* <DEDUP_REMOVED lines=17> */
.L_x_10355:
[----:B------:R-:W-:-:S04]  /*60c0*/  SHF.R.U32.HI R3, RZ, 0x18, R5 ;  /* 0x00000018ff037819 */ /* 0x000fc80000011605 */
[----:B------:R-:W-:-:S04]  /*60d0*/  LOP3.LUT R0, R0, 0x80, R3, 0xf8, !PT ;  /* 0x0000008000007812 */ /* 0x000fc800078ef803 */
[----:B------:R-:W-:-:S07]  /*60e0*/  PRMT R4, R0, 0x7610, R4 ;  /* 0x0000761000047816 */ /* 0x000fce0000000004 */
.L_x_10354:
[----:B------:R-:W-:Y:S05]  /*60f0*/  BSYNC.RECONVERGENT B0 ;  /* 0x0000000000007941 */ /* 0x000fea0003800200 */
.L_x_10353:
[----:B------:R0:W-:Y:S01]  /*6100*/  STG.E.U8 desc[UR36][R8.64], R4 ;  /* 0x0000000408007986 */ /* 0x0001e2000c101124 */
[----:B------:R-:W-:Y:S05]  /*6110*/  BRA `(.L_x_10342) ;  /* 0x0000000800087947 */ /* 0x000fea0003800000 */
.L_x_10351:
        /* <DEDUP_REMOVED lines=17> */
.L_x_10358:
[----:B------:R-:W-:-:S04]  /*6230*/  SHF.R.U32.HI R3, RZ, 0x18, R5 ;  /* 0x00000018ff037819 */ /* 0x000fc80000011605 */
[----:B------:R-:W-:-:S04]  /*6240*/  LOP3.LUT R0, R0, 0x80, R3, 0xf8, !PT ;  /* 0x0000008000007812 */ /* 0x000fc800078ef803 */
[----:B------:R-:W-:-:S07]  /*6250*/  PRMT R4, R0, 0x7610, R4 ;  /* 0x0000761000047816 */ /* 0x000fce0000000004 */
.L_x_10357:
[----:B------:R-:W-:Y:S05]  /*6260*/  BSYNC.RECONVERGENT B0 ;  /* 0x0000000000007941 */ /* 0x000fea0003800200 */
.L_x_10356:
[----:B------:R0:W-:Y:S01]  /*6270*/  STG.E.U8 desc[UR36][R8.64], R4 ;  /* 0x0000000408007986 */ /* 0x0001e2000c101124 */
[----:B------:R-:W-:Y:S05]  /*6280*/  BRA `(.L_x_10342) ;  /* 0x0000000400ac7947 */ /* 0x000fea0003800000 */
.L_x_10350:
        /* <DEDUP_REMOVED lines=22> */
.L_x_10360:
[----:B------:R-:W-:-:S04]  /*63f0*/  PRMT R4, R22, 0x9910, RZ ;  /* 0x0000991016047816 */ /* 0x000fc800000000ff */
[----:B------:R-:W-:-:S05]  /*6400*/  SHF.R.S32.HI R5, RZ, 0x1f, R4 ;  /* 0x0000001fff057819 */ /* 0x000fca0000011404 */
[----:B------:R0:W-:Y:S01]  /*6410*/  STG.E.64 desc[UR36][R8.64], R4 ;  /* 0x0000000408007986 */ /* 0x0001e2000c101b24 */
[----:B------:R-:W-:Y:S05]  /*6420*/  BRA `(.L_x_10342) ;  /* 0x0000000400447947 */ /* 0x000fea0003800000 */
.L_x_10359:
[----:B------:R-:W-:-:S05]  /*6430*/  PRMT R3, R22, 0x9910, RZ ;  /* 0x0000991016037816 */ /* 0x000fca00000000ff */
[----:B------:R0:W-:Y:S01]  /*6440*/  STG.E desc[UR36][R8.64], R3 ;  /* 0x0000000308007986 */ /* 0x0001e2000c101924 */
[----:B------:R-:W-:Y:S05]  /*6450*/  BRA `(.L_x_10342) ;  /* 0x0000000400387947 */ /* 0x000fea0003800000 */
.L_x_10349:
        /* <DEDUP_REMOVED lines=11> */
.L_x_10362:
[----:B------:R-:W-:Y:S01]  /*6510*/  CS2R R6, SRZ ;  /* 0x0000000000067805 */ /* 0x000fe2000001ff00 */
[----:B------:R-:W0:Y:S04]  /*6520*/  I2F.F64.S16 R4, R22 ;  /* 0x0000001600047312 */ /* 0x000e280000101c00 */
[----:B0-----:R4:W-:Y:S01]  /*6530*/  STG.E.128 desc[UR36][R8.64], R4 ;  /* 0x0000000408007986 */ /* 0x0019e2000c101d24 */
[----:B------:R-:W-:Y:S05]  /*6540*/  BRA `(.L_x_10342) ;  /* 0x0000000000fc7947 */ /* 0x000fea0003800000 */
.L_x_10361:
[----:B------:R-:W-:-:S13]  /*6550*/  ISETP.NE.AND P0, PT, R0, 0xf, PT ;  /* 0x0000000f0000780c */ /* 0x000fda0003f05270 */
[----:B------:R-:W-:Y:S05]  /*6560*/  @!P0 BRA `(.L_x_10363) ;  /* 0x0000000000e88947 */ /* 0x000fea0003800000 */
[----:B------:R-:W-:-:S13]  /*6570*/  ISETP.NE.AND P0, PT, R0, 0x17, PT ;  /* 0x000000170000780c */ /* 0x000fda0003f05270 */
[----:B------:R-:W-:Y:S05]  /*6580*/  @!P0 BRA `(.L_x_10364) ;  /* 0x0000000000908947 */ /* 0x000fea0003800000 */
[----:B------:R-:W-:-:S13]  /*6590*/  ISETP.NE.AND P0, PT, R0, 0x18, PT ;  /* 0x000000180000780c */ /* 0x000fda0003f05270 */
[----:B------:R-:W-:Y:S05]  /*65a0*/  @!P0 BRA `(.L_x_10365) ;  /* 0x0000000000448947 */ /* 0x000fea0003800000 */
.L_x_10341:
        /* <DEDUP_REMOVED lines=16> */
.L_x_10366:
[----:B------:R-:W-:Y:S05]  /*66b0*/  BRA `(.L_x_10342) ;  /* 0x0000000000a07947 */ /* 0x000fea0003800000 */
.L_x_10365:
        /* <DEDUP_REMOVED lines=13> */
.L_x_10368:
[----:B------:R-:W-:Y:S05]  /*6790*/  BSYNC.RECONVERGENT B0 ;  /* 0x0000000000007941 */ /* 0x000fea0003800200 */
.L_x_10367:
[----:B------:R-:W-:-:S05]  /*67a0*/  LOP3.LUT R3, R0, 0x80, R3, 0xf8, !PT ;  /* 0x0000008000037812 */ /* 0x000fca00078ef803 */
[----:B------:R2:W-:Y:S01]  /*67b0*/  STG.E.U8 desc[UR36][R8.64], R3 ;  /* 0x0000000308007986 */ /* 0x0005e2000c101124 */
[----:B------:R-:W-:Y:S05]  /*67c0*/  BRA `(.L_x_10342) ;  /* 0x00000000005c7947 */ /* 0x000fea0003800000 */
.L_x_10364:
        /* <DEDUP_REMOVED lines=12> */
.L_x_10370:
[----:B------:R-:W-:Y:S01]  /*6890*/  IMAD.MOV.U32 R0, RZ, RZ, 0x7f ;  /* 0x0000007fff007424 */ /* 0x000fe200078e00ff */
[----:B------:R-:W-:-:S04]  /*68a0*/  ISETP.GT.U32.AND P0, PT, R3, 0x7f800000, PT ;  /* 0x7f8000000300780c */ /* 0x000fc80003f04070 */
[----:B------:R-:W-:-:S09]  /*68b0*/  SEL R0, R0, 0x7c, P0 ;  /* 0x0000007c00007807 */ /* 0x000fd20000000000 */
.L_x_10371:
[----:B------:R-:W-:Y:S05]  /*68c0*/  BSYNC.RECONVERGENT B0 ;  /* 0x0000000000007941 */ /* 0x000fea0003800200 */
.L_x_10369:
[----:B------:R-:W-:-:S04]  /*68d0*/  SHF.R.U32.HI R3, RZ, 0x18, R5 ;  /* 0x00000018ff037819 */ /* 0x000fc80000011605 */
[----:B------:R-:W-:-:S05]  /*68e0*/  LOP3.LUT R3, R0, 0x80, R3, 0xf8, !PT ;  /* 0x0000008000037812 */ /* 0x000fca00078ef803 */
[----:B------:R1:W-:Y:S01]  /*68f0*/  STG.E.U8 desc[UR36][R8.64], R3 ;  /* 0x0000000308007986 */ /* 0x0003e2000c101124 */
[----:B------:R-:W-:Y:S05]  /*6900*/  BRA `(.L_x_10342) ;  /* 0x00000000000c7947 */ /* 0x000fea0003800000 */
.L_x_10363:
[----:B------:R-:W0:Y:S02]  /*6910*/  I2F.S16 R0, R22 ;  /* 0x0000001600007306 */ /* 0x000e240000101400 */
[----:B0-----:R-:W-:-:S05]  /*6920*/  F2FP.BF16.F32.PACK_AB R0, RZ, R0 ;  /* 0x00000000ff00723e */ /* 0x001fca00000010ff */
[----:B------:R0:W-:Y:S02]  /*6930*/  STG.E.U16 desc[UR36][R8.64], R0 ;  /* 0x0000000008007986 */ /* 0x0001e4000c101524 */
.L_x_10342:
[----:B------:R-:W-:-:S07]  /*6940*/  VIADD R17, R17, 0x80 ;  /* 0x0000008011117836 */ /* 0x000fce0000000000 */
.L_x_10301:
[----:B------:R-:W-:Y:S05]  /*6950*/  BSYNC.RECONVERGENT B7 ;  /* 0x0000000000077941 */ /* 0x000fea0003800200 */
.L_x_10262:
        /* <DEDUP_REMOVED lines=21> */
.L_x_10375:
[----:B------:R-:W-:Y:S01]  /*6ab0*/  STG.E.U8 desc[UR36][R2.64], R19 ;  /* 0x0000001302007986 */ /* 0x000fe2000c101124 */
[----:B------:R-:W-:Y:S05]  /*6ac0*/  EXIT ;  /* 0x000000000000794d */ /* 0x000fea0003800000 */
.L_x_10374:
        /* <DEDUP_REMOVED lines=10> */
.L_x_10378:
[----:B------:R-:W-:-:S05]  /*6b70*/  PRMT R5, R19, 0x9910, RZ ;  /* 0x0000991013057816 */ /* 0x000fca00000000ff */
[----:B------:R-:W-:Y:S01]  /*6b80*/  STG.E desc[UR36][R2.64], R5 ;  /* 0x0000000502007986 */ /* 0x000fe2000c101924 */
[----:B------:R-:W-:Y:S05]  /*6b90*/  EXIT ;  /* 0x000000000000794d */ /* 0x000fea0003800000 */
.L_x_10377:
[----:B------:R-:W-:Y:S01]  /*6ba0*/  STG.E.U16 desc[UR36][R2.64], R19 ;  /* 0x0000001302007986 */ /* 0x000fe2000c101524 */
[----:B------:R-:W-:Y:S05]  /*6bb0*/  EXIT ;  /* 0x000000000000794d */ /* 0x000fea0003800000 */
.L_x_10373:
        /* <DEDUP_REMOVED lines=9> */
.L_x_10380:
[----:B------:R-:W0:Y:S02]  /*6c50*/  I2F.S16 R0, R19 ;  /* 0x0000001300007306 */ /* 0x000e240000101400 */
[----:B0-----:R-:W-:-:S05]  /*6c60*/  F2FP.F16.F32.PACK_AB R0, RZ, R0 ;  /* 0x00000000ff00723e */ /* 0x001fca00000000ff */
[----:B------:R-:W-:Y:S01]  /*6c70*/  STG.E.U16 desc[UR36][R2.64], R0 ;  /* 0x0000000002007986 */ /* 0x000fe2000c101524 */
[----:B------:R-:W-:Y:S05]  /*6c80*/  EXIT ;  /* 0x000000000000794d */ /* 0x000fea0003800000 */
.L_x_10379:
        /* <DEDUP_REMOVED lines=10> */
.L_x_10382:
[----:B------:R-:W0:Y:S02]  /*6d30*/  I2F.S16 R19, R19 ;  /* 0x0000001300137306 */ /* 0x000e240000101400 */
[----:B0-----:R-:W-:-:S04]  /*6d40*/  F2FP.F16.F32.PACK_AB R5, RZ, R19 ;  /* 0x00000013ff05723e */ /* 0x001fc800000000ff */
[----:B------:R-:W-:-:S05]  /*6d50*/  PRMT R5, R5, 0x5410, RZ ;  /* 0x0000541005057816 */ /* 0x000fca00000000ff */
[----:B------:R-:W-:Y:S01]  /*6d60*/  STG.E desc[UR36][R2.64], R5 ;  /* 0x0000000502007986 */ /* 0x000fe2000c101924 */
[----:B------:R-:W-:Y:S05]  /*6d70*/  EXIT ;  /* 0x000000000000794d */ /* 0x000fea0003800000 */
.L_x_10381:
[----:B------:R-:W0:Y:S02]  /*6d80*/  I2F.F64.S16 R4, R19 ;  /* 0x0000001300047312 */ /* 0x000e240000101c00 */
[----:B0-----:R-:W-:Y:S01]  /*6d90*/  STG.E.64 desc[UR36][R2.64], R4 ;  /* 0x0000000402007986 */ /* 0x001fe2000c101b24 */
[----:B------:R-:W-:Y:S05]  /*6da0*/  EXIT ;  /* 0x000000000000794d */ /* 0x000fea0003800000 */
.L_x_10372:
        /* <DEDUP_REMOVED lines=12> */
.L_x_10386:
        /* <DEDUP_REMOVED lines=18> */
.L_x_10389:
[----:B------:R-:W-:-:S04]  /*6f90*/  SHF.R.U32.HI R5, RZ, 0x18, R5 ;  /* 0x00000018ff057819 */ /* 0x000fc80000011605 */
[----:B------:R-:W-:-:S07]  /*6fa0*/  LOP3.LUT R0, R0, 0x80, R5, 0xf8, !PT ;  /* 0x0000008000007812 */ /* 0x000fce00078ef805 */
.L_x_10388:
[----:B------:R-:W-:Y:S05]  /*6fb0*/  BSYNC.RECONVERGENT B0 ;  /* 0x0000000000007941 */ /* 0x000fea0003800200 */
.L_x_10387:
[----:B------:R-:W-:Y:S01]  /*6fc0*/  STG.E.U8 desc[UR36][R2.64], R0 ;  /* 0x0000000002007986 */ /* 0x000fe2000c101124 */
[----:B------:R-:W-:Y:S05]  /*6fd0*/  EXIT ;  /* 0x000000000000794d */ /* 0x000fea0003800000 */
.L_x_10385:
        /* <DEDUP_REMOVED lines=18> */
.L_x_10392:
[----:B------:R-:W-:-:S04]  /*7100*/  SHF.R.U32.HI R5, RZ, 0x18, R5 ;  /* 0x00000018ff057819 */ /* 0x000fc80000011605 */
[----:B------:R-:W-:-:S07]  /*7110*/  LOP3.LUT R0, R0, 0x80, R5, 0xf8, !PT ;  /* 0x0000008000007812 */ /* 0x000fce00078ef805 */
.L_x_10391:
[----:B------:R-:W-:Y:S05]  /*7120*/  BSYNC.RECONVERGENT B0 ;  /* 0x0000000000007941 */ /* 0x000fea0003800200 */
.L_x_10390:
[----:B------:R-:W-:Y:S01]  /*7130*/  STG.E.U8 desc[UR36][R2.64], R0 ;  /* 0x0000000002007986 */ /* 0x000fe2000c101124 */
[----:B------:R-:W-:Y:S05]  /*7140*/  EXIT ;  /* 0x000000000000794d */ /* 0x000fea0003800000 */
.L_x_10384:
        /* <DEDUP_REMOVED lines=22> */
.L_x_10394:
[----:B------:R-:W-:-:S04]  /*72b0*/  PRMT R4, R19, 0x9910, RZ ;  /* 0x0000991013047816 */ /* 0x000fc800000000ff */
[----:B------:R-:W-:-:S05]  /*72c0*/  SHF.R.S32.HI R5, RZ, 0x1f, R4 ;  /* 0x0000001fff057819 */ /* 0x000fca0000011404 */
[----:B------:R-:W-:Y:S01]  /*72d0*/  STG.E.64 desc[UR36][R2.64], R4 ;  /* 0x0000000402007986 */ /* 0x000fe2000c101b24 */
[----:B------:R-:W-:Y:S05]  /*72e0*/  EXIT ;  /* 0x000000000000794d */ /* 0x000fea0003800000 */
.L_x_10393:
[----:B------:R-:W-:-:S05]  /*72f0*/  PRMT R5, R19, 0x9910, RZ ;  /* 0x0000991013057816 */ /* 0x000fca00000000ff */
[----:B------:R-:W-:Y:S01]  /*7300*/  STG.E desc[UR36][R2.64], R5 ;  /* 0x0000000502007986 */ /* 0x000fe2000c101924 */
[----:B------:R-:W-:Y:S05]  /*7310*/  EXIT ;  /* 0x000000000000794d */ /* 0x000fea0003800000 */
.L_x_10383:
        /* <DEDUP_REMOVED lines=11> */
.L_x_10396:
[----:B------:R-:W-:Y:S01]  /*73d0*/  CS2R R6, SRZ ;  /* 0x0000000000067805 */ /* 0x000fe2000001ff00 */
[----:B------:R-:W0:Y:S04]  /*73e0*/  I2F.F64.S16 R4, R19 ;  /* 0x0000001300047312 */ /* 0x000e280000101c00 */
[----:B0-----:R-:W-:Y:S01]  /*73f0*/  STG.E.128 desc[UR36][R2.64], R4 ;  /* 0x0000000402007986 */ /* 0x001fe2000c101d24 */
[----:B------:R-:W-:Y:S05]  /*7400*/  EXIT ;  /* 0x000000000000794d */ /* 0x000fea0003800000 */
.L_x_10395:
[----:B------:R-:W-:-:S13]  /*7410*/  ISETP.NE.AND P0, PT, R0, 0xf, PT ;  /* 0x0000000f0000780c */ /* 0x000fda0003f05270 */
[----:B------:R-:W-:Y:S05]  /*7420*/  @!P0 BRA `(.L_x_10397) ;  /* 0x0000000000e88947 */ /* 0x000fea0003800000 */
[----:B------:R-:W-:-:S13]  /*7430*/  ISETP.NE.AND P0, PT, R0, 0x17, PT ;  /* 0x000000170000780c */ /* 0x000fda0003f05270 */
[----:B------:R-:W-:Y:S05]  /*7440*/  @!P0 BRA `(.L_x_10398) ;  /* 0x0000000000908947 */ /* 0x000fea0003800000 */
[----:B------:R-:W-:-:S13]  /*7450*/  ISETP.NE.AND P0, PT, R0, 0x18, PT ;  /* 0x000000180000780c */ /* 0x000fda0003f05270 */
[----:B------:R-:W-:Y:S05]  /*7460*/  @!P0 BRA `(.L_x_10399) ;  /* 0x0000000000448947 */ /* 0x000fea0003800000 */
.L_x_10376:
        /* <DEDUP_REMOVED lines=16> */
.L_x_10400:
[----:B------:R-:W-:Y:S05]  /*7570*/  EXIT ;  /* 0x000000000000794d */ /* 0x000fea0003800000 */
.L_x_10399:
        /* <DEDUP_REMOVED lines=13> */
.L_x_10402:
[----:B------:R-:W-:Y:S05]  /*7650*/  BSYNC.RECONVERGENT B0 ;  /* 0x0000000000007941 */ /* 0x000fea0003800200 */
.L_x_10401:
[----:B------:R-:W-:-:S05]  /*7660*/  LOP3.LUT R5, R0, 0x80, R5, 0xf8, !PT ;  /* 0x0000008000057812 */ /* 0x000fca00078ef805 */
[----:B------:R-:W-:Y:S01]  /*7670*/  STG.E.U8 desc[UR36][R2.64], R5 ;  /* 0x0000000502007986 */ /* 0x000fe2000c101124 */
[----:B------:R-:W-:Y:S05]  /*7680*/  EXIT ;  /* 0x000000000000794d */ /* 0x000fea0003800000 */
.L_x_10398:
        /* <DEDUP_REMOVED lines=12> */
.L_x_10404:
[----:B------:R-:W-:Y:S01]  /*7750*/  IMAD.MOV.U32 R0, RZ, RZ, 0x7f ;  /* 0x0000007fff007424 */ /* 0x000fe200078e00ff */
[----:B------:R-:W-:-:S04]  /*7760*/  ISETP.GT.U32.AND P0, PT, R4, 0x7f800000, PT ;  /* 0x7f8000000400780c */ /* 0x000fc80003f04070 */
[----:B------:R-:W-:-:S09]  /*7770*/  SEL R0, R0, 0x7c, P0 ;  /* 0x0000007c00007807 */ /* 0x000fd20000000000 */
.L_x_10405:
[----:B------:R-:W-:Y:S05]  /*7780*/  BSYNC.RECONVERGENT B0 ;  /* 0x0000000000007941 */ /* 0x000fea0003800200 */
.L_x_10403:
[----:B------:R-:W-:-:S04]  /*7790*/  SHF.R.U32.HI R5, RZ, 0x18, R5 ;  /* 0x00000018ff057819 */ /* 0x000fc80000011605 */
[----:B------:R-:W-:-:S05]  /*77a0*/  LOP3.LUT R5, R0, 0x80, R5, 0xf8, !PT ;  /* 0x0000008000057812 */ /* 0x000fca00078ef805 */
[----:B------:R-:W-:Y:S01]  /*77b0*/  STG.E.U8 desc[UR36][R2.64], R5 ;  /* 0x0000000502007986 */ /* 0x000fe2000c101124 */
[----:B------:R-:W-:Y:S05]  /*77c0*/  EXIT ;  /* 0x000000000000794d */ /* 0x000fea0003800000 */
.L_x_10397:
[----:B------:R-:W0:Y:S02]  /*77d0*/  I2F.S16 R0, R19 ;  /* 0x0000001300007306 */ /* 0x000e240000101400 */
[----:B0-----:R-:W-:-:S05]  /*77e0*/  F2FP.BF16.F32.PACK_AB R0, RZ, R0 ;  /* 0x00000000ff00723e */ /* 0x001fca00000010ff */
[----:B------:R-:W-:Y:S01]  /*77f0*/  STG.E.U16 desc[UR36][R2.64], R0 ;  /* 0x0000000002007986 */ /* 0x000fe2000c101524 */
[----:B------:R-:W-:Y:S05]  /*7800*/  EXIT ;  /* 0x000000000000794d */ /* 0x000fea0003800000 */
.L_x_10406:
        /* <DEDUP_REMOVED lines=15> */
.L_x_25901:


//--------------------- .text._ZN2at6native18elementwise_kernelILi128ELi4EZNS0_22gpu_kernel_impl_nocastINS0_13AUnaryFunctorIsssNS0_16BitwiseOrFunctorIsEEEEEEvRNS_18TensorIteratorBaseERKT_EUliE_EEviT1_ --------------------------
	.section	.text._ZN2at6native18elementwise_kernelILi128ELi4EZNS0_22gpu_kernel_impl_nocastINS0_13AUnaryFunctorIsssNS0_16BitwiseOrFunctorIsEEEEEEvRNS_18TensorIteratorBaseERKT_EUliE_EEviT1_,"ax",@progbits
	.align	128
        .global         _ZN2at6native18elementwise_kernelILi128ELi4EZNS0_22gpu_kernel_impl_nocastINS0_13AUnaryFunctorIsssNS0_16BitwiseOrFunctorIsEEEEEEvRNS_18TensorIteratorBaseERKT_EUliE_EEviT1_
        .type           _ZN2at6native18elementwise_kernelILi128ELi4EZNS0_22gpu_kernel_impl_nocastINS0_13AUnaryFunctorIsssNS0_16BitwiseOrFunctorIsEEEEEEvRNS_18TensorIteratorBaseERKT_EUliE_EEviT1_,@function
        .size           _ZN2at6native18elementwise_kernelILi128ELi4EZNS0_22gpu_kernel_impl_nocastINS0_13AUnaryFunctorIsssNS0_16BitwiseOrFunctorIsEEEEEEvRNS_18TensorIteratorBaseERKT_EUliE_EEviT1_,(.L_x_25902 - _ZN2at6native18elementwise_kernelILi128ELi4EZNS0_22gpu_kernel_impl_nocastINS0_13AUnaryFunctorIsssNS0_16BitwiseOrFunctorIsEEEEEEvRNS_18TensorIteratorBaseERKT_EUliE_EEviT1_)
        .other          _ZN2at6native18elementwise_kernelILi128ELi4EZNS0_22gpu_kernel_impl_nocastINS0_13AUnaryFunctorIsssNS0_16BitwiseOrFunctorIsEEEEEEvRNS_18TensorIteratorBaseERKT_EUliE_EEviT1_,@"STO_CUDA_ENTRY STV_DEFAULT"
_ZN2at6native18elementwise_kernelILi128ELi4EZNS0_22gpu_kernel_impl_nocastINS0_13AUnaryFunctorIsssNS0_16BitwiseOrFunctorIsEEEEEEvRNS_18TensorIteratorBaseERKT_EUliE_EEviT1_:
.text._ZN2at6native18elementwise_kernelILi128ELi4EZNS0_22gpu_kernel_impl_nocastINS0_13AUnaryFunctorIsssNS0_16BitwiseOrFunctorIsEEEEEEvRNS_18TensorIteratorBaseERKT_EUliE_EEviT1_:
        /* <DEDUP_REMOVED lines=30> */
.L_x_10410:
[----:B------:R-:W-:-:S13]  /*01e0*/  ISETP.GE.AND P0, PT, R3, UR4, PT ;  /* 0x0000000403007c0c */ /* 0x000fda000bf06270 */
[----:B------:R-:W-:Y:S05]  /*01f0*/  @P0 BREAK.RELIABLE B1 ;  /* 0x0000000000010942 */ /* 0x000fea0003800100 */
[----:B------:R-:W-:Y:S05]  /*0200*/  @P0 BRA `(.L_x_10411) ;  /* 0x00000000001c0947 */ /* 0x000fea0003800000 */
[----:B------:R-:W-:Y:S05]  /*0210*/  BSYNC.RELIABLE B1 ;  /* 0x0000000000017941 */ /* 0x000fea0003800100 */
.L_x_10409:
[----:B------:R-:W1:Y:S02]  /*0220*/  LDC.64 R4, c[0x0][0x588] ;  /* 0x00016200ff047b82 */ /* 0x000e640000000a00 */
[----:B-1----:R-:W2:Y:S06]  /*0230*/  LDG.E.U16 R4, desc[UR6][R4.64] ;  /* 0x0000000604047981 */ /* 0x002eac000c1e1500 */
[----:B0-----:R-:W0:Y:S01]  /*0240*/  LDC.64 R6, c[0x0][0x580] ;  /* 0x00016000ff067b82 */ /* 0x001e220000000a00 */
[----:B------:R-:W-:Y:S02]  /*0250*/  IADD3 R3, PT, PT, R3, 0x80, RZ ;  /* 0x0000008003037810 */ /* 0x000fe40007ffe0ff */
[----:B--2---:R-:W-:-:S05]  /*0260*/  LOP3.LUT R9, R4, UR5, RZ, 0xfc, !PT ;  /* 0x0000000504097c12 */ /* 0x004fca000f8efcff */
[----:B0-----:R1:W-:Y:S02]  /*0270*/  STG.E.U16 desc[UR6][R6.64], R9 ;  /* 0x0000000906007986 */ /* 0x0013e4000c101506 */
.L_x_10411:
[----:B------:R-:W-:Y:S05]  /*0280*/  BSYNC.RECONVERGENT B0 ;  /* 0x0000000000007941 */ /* 0x000fea0003800200 */
.L_x_10408:
        /* <DEDUP_REMOVED lines=9> */
.L_x_10407:
        /* <DEDUP_REMOVED lines=306> */
.L_x_10415:
        /* <DEDUP_REMOVED lines=310> */
.L_x_10417:
        /* <DEDUP_REMOVED lines=9> */
.L_x_10414:
[----:B------:R-:W-:-:S13]  /*2a30*/  ISETP.GE.AND P0, PT, R3, UR4, PT ;  /* 0x0000000403007c0c */ /* 0x000fda000bf06270 */
[----:B------:R-:W-:Y:S05]  /*2a40*/  @P0 BREAK.RELIABLE B1 ;  /* 0x0000000000010942 */ /* 0x000fea0003800100 */
[----:B------:R-:W-:Y:S05]  /*2a50*/  @P0 BRA `(.L_x_10416) ;  /* 0x0000001000d00947 */ /* 0x000fea0003800000 */
[----:B------:R-:W-:Y:S05]  /*2a60*/  BSYNC.RELIABLE B1 ;  /* 0x0000000000017941 */ /* 0x000fea0003800100 */
.L_x_10413:
        /* <DEDUP_REMOVED lines=298> */
.L_x_10418:
        /* <DEDUP_REMOVED lines=9> */
.L_x_10416:
[----:B------:R-:W-:Y:S05]  /*3da0*/  BSYNC.RECONVERGENT B0 ;  /* 0x0000000000007941 */ /* 0x000fea0003800200 */
.L_x_10412:
        /* <DEDUP_REMOVED lines=301> */
.L_x_10419:
        /* <DEDUP_REMOVED lines=9> */
.L_x_10420:
        /* <DEDUP_REMOVED lines=15> */
.L_x_25902:


//--------------------- .text._ZN2at6native27unrolled_elementwise_kernelINS0_13AUnaryFunctorIsssNS0_16BitwiseOrFunctorIsEEEESt5arrayIPcLm2EELi4E23TrivialOffsetCalculatorILi1EjESA_NS0_6memory15LoadWithoutCastENSB_16StoreWithoutCastEEEviT_T0_T2_T3_T4_T5_ --------------------------
	.section	.text._ZN2at6native27unrolled_elementwise_kernelINS0_13AUnaryFunctorIsssNS0_16BitwiseOrFunctorIsEEEESt5arrayIPcLm2EELi4E23TrivialOffsetCalculatorILi1EjESA_NS0_6memory15LoadWithoutCastENSB_16StoreWithoutCastEEEviT_T0_T2_T3_T4_T5_,"ax",@progbits
	.align	128
        .global         _ZN2at6native27unrolled_elementwise_kernelINS0_13AUnaryFunctorIsssNS0_16BitwiseOrFunctorIsEEEESt5arrayIPcLm2EELi4E23TrivialOffsetCalculatorILi1EjESA_NS0_6memory15LoadWithoutCastENSB_16StoreWithoutCastEEEviT_T0_T2_T3_T4_T5_
        .type           _ZN2at6native27unrolled_elementwise_kernelINS0_13AUnaryFunctorIsssNS0_16BitwiseOrFunctorIsEEEESt5arrayIPcLm2EELi4E23TrivialOffsetCalculatorILi1EjESA_NS0_6memory15LoadWithoutCastENSB_16StoreWithoutCastEEEviT_T0_T2_T3_T4_T5_,@function
        .size           _ZN2at6native27unrolled_elementwise_kernelINS0_13AUnaryFunctorIsssNS0_16BitwiseOrFunctorIsEEEESt5arrayIPcLm2EELi4E23TrivialOffsetCalculatorILi1EjESA_NS0_6memory15LoadWithoutCastENSB_16StoreWithoutCastEEEviT_T0_T2_T3_T4_T5_,(.L_x_25903 - _ZN2at6native27unrolled_elementwise_kernelINS0_13AUnaryFunctorIsssNS0_16BitwiseOrFunctorIsEEEESt5arrayIPcLm2EELi4E23TrivialOffsetCalculatorILi1EjESA_NS0_6memory15LoadWithoutCastENSB_16StoreWithoutCastEEEviT_T0_T2_T3_T4_T5_)
        .other          _ZN2at6native27unrolled_elementwise_kernelINS0_13AUnaryFunctorIsssNS0_16BitwiseOrFunctorIsEEEESt5arrayIPcLm2EELi4E23TrivialOffsetCalculatorILi1EjESA_NS0_6memory15LoadWithoutCastENSB_16StoreWithoutCastEEEviT_T0_T2_T3_T4_T5_,@"STO_CUDA_ENTRY STV_DEFAULT"
_ZN2at6native27unrolled_elementwise_kernelINS0_13AUnaryFunctorIsssNS0_16BitwiseOrFunctorIsEEEESt5arrayIPcLm2EELi4E23TrivialOffsetCalculatorILi1EjESA_NS0_6memory15LoadWithoutCastENSB_16StoreWithoutCastEEEviT_T0_T2_T3_T4_T5_:
.text._ZN2at6native27unrolled_elementwise_kernelINS0_13AUnaryFunctorIsssNS0_16BitwiseOrFunctorIsEEEESt5arrayIPcLm2EELi4E23TrivialOffsetCalculatorILi1EjESA_NS0_6memory15LoadWithoutCastENSB_16StoreWithoutCastEEEviT_T0_T2_T3_T4_T5_:
        /* <DEDUP_REMOVED lines=56> */
.L_x_10423:
[----:B------:R-:W-:Y:S05]  /*0380*/  BSYNC.RELIABLE B1 ;  /* 0x0000000000017941 */ /* 0x000fea0003800100 */
.L_x_10422:
[----:B------:R-:W-:-:S13]  /*0390*/  ISETP.GE.AND P0, PT, R3, R2, PT ;  /* 0x000000020300720c */ /* 0x000fda0003f06270 */
[----:B0-----:R-:W0:Y:S01]  /*03a0*/  @!P0 LDC.64 R4, c[0x0][0x388] ;  /* 0x0000e200ff048b82 */ /* 0x001e220000000a00 */
[----:B------:R-:W-:Y:S01]  /*03b0*/  @!P0 LEA R7, R0, R3, 0x9 ;  /* 0x0000000300078211 */ /* 0x000fe200078e48ff */
[----:B------:R-:W-:-:S04]  /*03c0*/  @!P0 VIADD R3, R3, 0x80 ;  /* 0x0000008003038836 */ /* 0x000fc80000000000 */
[----:B0-----:R-:W-:-:S05]  /*03d0*/  @!P0 IMAD.WIDE.U32 R4, R7, 0x2, R4 ;  /* 0x0000000207048825 */ /* 0x001fca00078e0004 */
[----:B------:R1:W-:Y:S02]  /*03e0*/  @!P0 STG.E.U16 desc[UR4][R4.64], R19 ;  /* 0x0000001304008986 */ /* 0x0003e4000c101504 */
.L_x_10424:
[----:B------:R-:W-:Y:S05]  /*03f0*/  BSYNC.RECONVERGENT B0 ;  /* 0x0000000000007941 */ /* 0x000fea0003800200 */
.L_x_10421:
        /* <DEDUP_REMOVED lines=8> */
.L_x_10425:
        /* <DEDUP_REMOVED lines=16> */
.L_x_25903:


//--------------------- .text._ZN2at6native29vectorized_elementwise_kernelILi2ENS0_13AUnaryFunctorIsssNS0_16BitwiseOrFunctorIsEEEESt5arrayIPcLm2EEEEviT0_T1_ --------------------------
	.section	.text._ZN2at6native29vectorized_elementwise_kernelILi2ENS0_13AUnaryFunctorIsssNS0_16BitwiseOrFunctorIsEEEESt5arrayIPcLm2EEEEviT0_T1_,"ax",@progbits
	.align	128
        .global         _ZN2at6native29vectorized_elementwise_kernelILi2ENS0_13AUnaryFunctorIsssNS0_16BitwiseOrFunctorIsEEEESt5arrayIPcLm2EEEEviT0_T1_
        .type           _ZN2at6native29vectorized_elementwise_kernelILi2ENS0_13AUnaryFunctorIsssNS0_16BitwiseOrFunctorIsEEEESt5arrayIPcLm2EEEEviT0_T1_,@function
        .size           _ZN2at6native29vectorized_elementwise_kernelILi2ENS0_13AUnaryFunctorIsssNS0_16BitwiseOrFunctorIsEEEESt5arrayIPcLm2EEEEviT0_T1_,(.L_x_25904 - _ZN2at6native29vectorized_elementwise_kernelILi2ENS0_13AUnaryFunctorIsssNS0_16BitwiseOrFunctorIsEEEESt5arrayIPcLm2EEEEviT0_T1_)
        .other          _ZN2at6native29vectorized_elementwise_kernelILi2ENS0_13AUnaryFunctorIsssNS0_16BitwiseOrFunctorIsEEEESt5arrayIPcLm2EEEEviT0_T1_,@"STO_CUDA_ENTRY STV_DEFAULT"
_ZN2at6native29vectorized_elementwise_kernelILi2ENS0_13AUnaryFunctorIsssNS0_16BitwiseOrFunctorIsEEEESt5arrayIPcLm2EEEEviT0_T1_:
.text._ZN2at6native29vectorized_elementwise_kernelILi2ENS0_13AUnaryFunctorIsssNS0_16BitwiseOrFunctorIsEEEESt5arrayIPcLm2EEEEviT0_T1_:
        /* <DEDUP_REMOVED lines=90> */
.L_x_10429:
[----:B------:R-:W-:-:S13]  /*05a0*/  ISETP.GE.U32.AND P0, PT, R17, R16, PT ;  /* 0x000000101100720c */ /* 0x000fda0003f06070 */
[----:B------:R-:W-:Y:S05]  /*05b0*/  @P0 BRA `(.L_x_10431) ;  /* 0x0000000000300947 */ /* 0x000fea0003800000 */
[----:B0-----:R-:W0:Y:S01]  /*05c0*/  LDC.64 R4, c[0x0][0x388] ;  /* 0x0000e200ff047b82 */ /* 0x001e220000000a00 */
[----:B------:R-:W-:Y:S02]  /*05d0*/  IMAD.IADD R9, R0, 0x1, R17 ;  /* 0x0000000100097824 */ /* 0x000fe400078e0211 */
[----:B------:R-:W-:Y:S02]  /*05e0*/  VIADD R17, R17, 0x80 ;  /* 0x0000008011117836 */ /* 0x000fe40000000000 */
[----:B0-----:R-:W-:-:S05]  /*05f0*/  IMAD.WIDE.U32 R4, R9, 0x2, R4 ;  /* 0x0000000209047825 */ /* 0x001fca00078e0004 */
[----:B------:R1:W-:Y:S02]  /*0600*/  STG.E.U16 desc[UR6][R4.64], R22 ;  /* 0x0000001604007986 */ /* 0x0003e4000c101506 */
.L_x_10430:
[----:B------:R-:W-:-:S13]  /*0610*/  ISETP.GE.U32.AND P0, PT, R17, R16, PT ;  /* 0x000000101100720c */ /* 0x000fda0003f06070 */
[----:B------:R-:W-:Y:S05]  /*0620*/  @P0 BRA `(.L_x_10432) ;  /* 0x0000000000300947 */ /* 0x000fea0003800000 */
[----:B01----:R-:W0:Y:S01]  /*0630*/  LDC.64 R4, c[0x0][0x388] ;  /* 0x0000e200ff047b82 */ /* 0x003e220000000a00 */
[----:B------:R-:W-:Y:S02]  /*0640*/  IMAD.IADD R9, R0, 0x1, R17 ;  /* 0x0000000100097824 */ /* 0x000fe400078e0211 */
[----:B------:R-:W-:Y:S02]  /*0650*/  VIADD R17, R17, 0x80 ;  /* 0x0000008011117836 */ /* 0x000fe40000000000 */
[----:B0-----:R-:W-:-:S05]  /*0660*/  IMAD.WIDE.U32 R4, R9, 0x2, R4 ;  /* 0x0000000209047825 */ /* 0x001fca00078e0004 */
[----:B------:R1:W-:Y:S02]  /*0670*/  STG.E.U16 desc[UR6][R4.64], R12 ;  /* 0x0000000c04007986 */ /* 0x0003e4000c101506 */
.L_x_10431:
[----:B------:R-:W-:-:S13]  /*0680*/  ISETP.GE.U32.AND P0, PT, R17, R16, PT ;  /* 0x000000101100720c */ /* 0x000fda0003f06070 */
[----:B------:R-:W-:Y:S05]  /*0690*/  @P0 BRA `(.L_x_10433) ;  /* 0x0000000000340947 */ /* 0x000fea0003800000 */
[----:B01----:R-:W0:Y:S01]  /*06a0*/  LDC.64 R4, c[0x0][0x388] ;  /* 0x0000e200ff047b82 */ /* 0x003e220000000a00 */
[----:B------:R-:W-:Y:S01]  /*06b0*/  IADD3 R9, PT, PT, R0, R17, RZ ;  /* 0x0000001100097210 */ /* 0x000fe20007ffe0ff */
[----:B------:R-:W-:-:S04]  /*06c0*/  VIADD R17, R17, 0x80 ;  /* 0x0000008011117836 */ /* 0x000fc80000000000 */
[----:B0-----:R-:W-:-:S05]  /*06d0*/  IMAD.WIDE.U32 R4, R9, 0x2, R4 ;  /* 0x0000000209047825 */ /* 0x001fca00078e0004 */
[----:B------:R2:W-:Y:S02]  /*06e0*/  STG.E.U16 desc[UR6][R4.64], R7 ;  /* 0x0000000704007986 */ /* 0x0005e4000c101506 */
.L_x_10432:
        /* <DEDUP_REMOVED lines=8> */
.L_x_10433:
[----:B------:R-:W-:Y:S05]  /*0770*/  BSYNC.RELIABLE B1 ;  /* 0x0000000000017941 */ /* 0x000fea0003800100 */
.L_x_10428:
[----:B------:R-:W-:-:S13]  /*0780*/  ISETP.GE.U32.AND P0, PT, R17, R16, PT ;  /* 0x000000101100720c */ /* 0x000fda0003f06070 */
[----:B012---:R-:W0:Y:S01]  /*0790*/  @!P0 LDC.64 R4, c[0x0][0x388] ;  /* 0x0000e200ff048b82 */ /* 0x007e220000000a00 */
[----:B------:R-:W-:Y:S02]  /*07a0*/  @!P0 IMAD.IADD R7, R0, 0x1, R17 ;  /* 0x0000000100078824 */ /* 0x000fe400078e0211 */
[----:B------:R-:W-:Y:S02]  /*07b0*/  @!P0 VIADD R17, R17, 0x80 ;  /* 0x0000008011118836 */ /* 0x000fe40000000000 */
[----:B0-----:R-:W-:-:S05]  /*07c0*/  @!P0 IMAD.WIDE.U32 R4, R7, 0x2, R4 ;  /* 0x0000000207048825 */ /* 0x001fca00078e0004 */
[----:B------:R3:W-:Y:S02]  /*07d0*/  @!P0 STG.E.U16 desc[UR6][R4.64], R3 ;  /* 0x0000000304008986 */ /* 0x0007e4000c101506 */
.L_x_10434:
[----:B------:R-:W-:Y:S05]  /*07e0*/  BSYNC.RECONVERGENT B0 ;  /* 0x0000000000007941 */ /* 0x000fea0003800200 */
.L_x_10427:
        /* <DEDUP_REMOVED lines=8> */
.L_x_10426:
        /* <DEDUP_REMOVED lines=32> */
.L_x_10435:
        /* <DEDUP_REMOVED lines=9> */
.L_x_25904:


//--------------------- .text._ZN2at6native29vectorized_elementwise_kernelILi4ENS0_13AUnaryFunctorIsssNS0_16BitwiseOrFunctorIsEEEESt5arrayIPcLm2EEEEviT0_T1_ --------------------------
	.section	.text._ZN2at6native29vectorized_elementwise_kernelILi4ENS0_13AUnaryFunctorIsssNS0_16BitwiseOrFunctorIsEEEESt5arrayIPcLm2EEEEviT0_T1_,"ax",@progbits
	.align	128
        .global         _ZN2at6native29vectorized_elementwise_kernelILi4ENS0_13AUnaryFunctorIsssNS0_16BitwiseOrFunctorIsEEEESt5arrayIPcLm2EEEEviT0_T1_
        .type           _ZN2at6native29vectorized_elementwise_kernelILi4ENS0_13AUnaryFunctorIsssNS0_16BitwiseOrFunctorIsEEEESt5arrayIPcLm2EEEEviT0_T1_,@function
        .size           _ZN2at6native29vectorized_elementwise_kernelILi4ENS0_13AUnaryFunctorIsssNS0_16BitwiseOrFunctorIsEEEESt5arrayIPcLm2EEEEviT0_T1_,(.L_x_25905 - _ZN2at6native29vectorized_elementwise_kernelILi4ENS0_13AUnaryFunctorIsssNS0_16BitwiseOrFunctorIsEEEESt5arrayIPcLm2EEEEviT0_T1_)
        .other          _ZN2at6native29vectorized_elementwise_kernelILi4ENS0_13AUnaryFunctorIsssNS0_16BitwiseOrFunctorIsEEEESt5arrayIPcLm2EEEEviT0_T1_,@"STO_CUDA_ENTRY STV_DEFAULT"
_ZN2at6native29vectorized_elementwise_kernelILi4ENS0_13AUnaryFunctorIsssNS0_16BitwiseOrFunctorIsEEEESt5arrayIPcLm2EEEEviT0_T1_:
.text._ZN2at6native29vectorized_elementwise_kernelILi4ENS0_13AUnaryFunctorIsssNS0_16BitwiseOrFunctorIsEEEESt5arrayIPcLm2EEEEviT0_T1_:
        /* <DEDUP_REMOVED lines=90> */
.L_x_10439:
[----:B------:R-:W-:-:S13]  /*05a0*/  ISETP.GE.U32.AND P0, PT, R17, R16, PT ;  /* 0x000000101100720c */ /* 0x000fda0003f06070 */
[----:B------:R-:W-:Y:S05]  /*05b0*/  @P0 BRA `(.L_x_10441) ;  /* 0x0000000000300947 */ /* 0x000fea0003800000 */
[----:B0-----:R-:W0:Y:S01]  /*05c0*/  LDC.64 R4, c[0x0][0x388] ;  /* 0x0000e200ff047b82 */ /* 0x001e220000000a00 */
[----:B------:R-:W-:Y:S02]  /*05d0*/  IMAD.IADD R9, R0, 0x1, R17 ;  /* 0x0000000100097824 */ /* 0x000fe400078e0211 */
[----:B------:R-:W-:Y:S02]  /*05e0*/  VIADD R17, R17, 0x80 ;  /* 0x0000008011117836 */ /* 0x000fe40000000000 */
[----:B0-----:R-:W-:-:S05]  /*05f0*/  IMAD.WIDE.U32 R4, R9, 0x2, R4 ;  /* 0x0000000209047825 */ /* 0x001fca00078e0004 */
[----:B------:R1:W-:Y:S02]  /*0600*/  STG.E.U16 desc[UR6][R4.64], R22 ;  /* 0x0000001604007986 */ /* 0x0003e4000c101506 */
.L_x_10440:
[----:B------:R-:W-:-:S13]  /*0610*/  ISETP.GE.U32.AND P0, PT, R17, R16, PT ;  /* 0x000000101100720c */ /* 0x000fda0003f06070 */
[----:B------:R-:W-:Y:S05]  /*0620*/  @P0 BRA `(.L_x_10442) ;  /* 0x0000000000300947 */ /* 0x000fea0003800000 */
[----:B01----:R-:W0:Y:S01]  /*0630*/  LDC.64 R4, c[0x0][0x388] ;  /* 0x0000e200ff047b82 */ /* 0x003e220000000a00 */
[----:B------:R-:W-:Y:S02]  /*0640*/  IMAD.IADD R9, R0, 0x1, R17 ;  /* 0x0000000100097824 */ /* 0x000fe400078e0211 */
[----:B------:R-:W-:Y:S02]  /*0650*/  VIADD R17, R17, 0x80 ;  /* 0x0000008011117836 */ /* 0x000fe40000000000 */
[----:B0-----:R-:W-:-:S05]  /*0660*/  IMAD.WIDE.U32 R4, R9, 0x2, R4 ;  /* 0x0000000209047825 */ /* 0x001fca00078e0004 */
[----:B------:R1:W-:Y:S02]  /*0670*/  STG.E.U16 desc[UR6][R4.64], R12 ;  /* 0x0000000c04007986 */ /* 0x0003e4000c101506 */
.L_x_10441:
[----:B------:R-:W-:-:S13]  /*0680*/  ISETP.GE.U32.AND P0, PT, R17, R16, PT ;  /* 0x000000101100720c */ /* 0x000fda0003f06070 */
[----:B------:R-:W-:Y:S05]  /*0690*/  @P0 BRA `(.L_x_10443) ;  /* 0x0000000000340947 */ /* 0x000fea0003800000 */
[----:B01----:R-:W0:Y:S01]  /*06a0*/  LDC.64 R4, c[0x0][0x388] ;  /* 0x0000e200ff047b82 */ /* 0x003e220000000a00 */
[----:B------:R-:W-:Y:S01]  /*06b0*/  IADD3 R9, PT, PT, R0, R17, RZ ;  /* 0x0000001100097210 */ /* 0x000fe20007ffe0ff */
[----:B------:R-:W-:-:S04]  /*06c0*/  VIADD R17, R17, 0x80 ;  /* 0x0000008011117836 */ /* 0x000fc80000000000 */
[----:B0-----:R-:W-:-:S05]  /*06d0*/  IMAD.WIDE.U32 R4, R9, 0x2, R4 ;  /* 0x0000000209047825 */ /* 0x001fca00078e0004 */
[----:B------:R2:W-:Y:S02]  /*06e0*/  STG.E.U16 desc[UR6][R4.64], R7 ;  /* 0x0000000704007986 */ /* 0x0005e4000c101506 */
.L_x_10442:
        /* <DEDUP_REMOVED lines=8> */
.L_x_10443:
[----:B------:R-:W-:Y:S05]  /*0770*/  BSYNC.RELIABLE B1 ;  /* 0x0000000000017941 */ /* 0x000fea0003800100 */
.L_x_10438:
[----:B------:R-:W-:-:S13]  /*0780*/  ISETP.GE.U32.AND P0, PT, R17, R16, PT ;  /* 0x000000101100720c */ /* 0x000fda0003f06070 */
[----:B012---:R-:W0:Y:S01]  /*0790*/  @!P0 LDC.64 R4, c[0x0][0x388] ;  /* 0x0000e200ff048b82 */ /* 0x007e220000000a00 */
[----:B------:R-:W-:Y:S02]  /*07a0*/  @!P0 IMAD.IADD R7, R0, 0x1, R17 ;  /* 0x0000000100078824 */ /* 0x000fe400078e0211 */
[----:B------:R-:W-:Y:S02]  /*07b0*/  @!P0 VIADD R17, R17, 0x80 ;  /* 0x0000008011118836 */ /* 0x000fe40000000000 */
[----:B0-----:R-:W-:-:S05]  /*07c0*/  @!P0 IMAD.WIDE.U32 R4, R7, 0x2, R4 ;  /* 0x0000000207048825 */ /* 0x001fca00078e0004 */
[----:B------:R3:W-:Y:S02]  /*07d0*/  @!P0 STG.E.U16 desc[UR6][R4.64], R3 ;  /* 0x0000000304008986 */ /* 0x0007e4000c101506 */
.L_x_10444:
[----:B------:R-:W-:Y:S05]  /*07e0*/  BSYNC.RECONVERGENT B0 ;  /* 0x0000000000007941 */ /* 0x000fea0003800200 */
.L_x_10437:
        /* <DEDUP_REMOVED lines=8> */
.L_x_10436:
        /* <DEDUP_REMOVED lines=28> */
.L_x_10445:
        /* <DEDUP_REMOVED lines=13> */
.L_x_25905:


//--------------------- .text._ZN2at6native29vectorized_elementwise_kernelILi8ENS0_13AUnaryFunctorIsssNS0_16BitwiseOrFunctorIsEEEESt5arrayIPcLm2EEEEviT0_T1_ --------------------------
	.section	.text._ZN2at6native29vectorized_elementwise_kernelILi8ENS0_13AUnaryFunctorIsssNS0_16BitwiseOrFunctorIsEEEESt5arrayIPcLm2EEEEviT0_T1_,"ax",@progbits
	.align	128
        .global         _ZN2at6native29vectorized_elementwise_kernelILi8ENS0_13AUnaryFunctorIsssNS0_16BitwiseOrFunctorIsEEEESt5arrayIPcLm2EEEEviT0_T1_
        .type           _ZN2at6native29vectorized_elementwise_kernelILi8ENS0_13AUnaryFunctorIsssNS0_16BitwiseOrFunctorIsEEEESt5arrayIPcLm2EEEEviT0_T1_,@function
        .size           _ZN2at6native29vectorized_elementwise_kernelILi8ENS0_13AUnaryFunctorIsssNS0_16BitwiseOrFunctorIsEEEESt5arrayIPcLm2EEEEviT0_T1_,(.L_x_25906 - _ZN2at6native29vectorized_elementwise_kernelILi8ENS0_13AUnaryFunctorIsssNS0_16BitwiseOrFunctorIsEEEESt5arrayIPcLm2EEEEviT0_T1_)
        .other          _ZN2at6native29vectorized_elementwise_kernelILi8ENS0_13AUnaryFunctorIsssNS0_16BitwiseOrFunctorIsEEEESt5arrayIPcLm2EEEEviT0_T1_,@"STO_CUDA_ENTRY STV_DEFAULT"
_ZN2at6native29vectorized_elementwise_kernelILi8ENS0_13AUnaryFunctorIsssNS0_16BitwiseOrFunctorIsEEEESt5arrayIPcLm2EEEEviT0_T1_:
.text._ZN2at6native29vectorized_elementwise_kernelILi8ENS0_13AUnaryFunctorIsssNS0_16BitwiseOrFunctorIsEEEESt5arrayIPcLm2EEEEviT0_T1_:
[----:B------:R-:W-:Y:S01]  /*0000*/  LDC R1, c[0x0][0x37c] ;  /* 0x0000df00ff017b82 */ /* 0x000fe20000000800 */
[----:B------:R-:W-:Y:S05]  /*0010*/  EXIT ;  /* 0x000000000000794d */ /* 0x000fea0003800000 */
.L_x_10446:
        /* <DEDUP_REMOVED lines=14> */
.L_x_25906:


//--------------------- .text._ZN2at6native18elementwise_kernelILi128ELi4EZNS0_15gpu_kernel_implINS0_13BinaryFunctorIsssNS0_16BitwiseOrFunctorIsEEEEEEvRNS_18TensorIteratorBaseERKT_EUliE_EEviT1_ --------------------------
	.section	.text._ZN2at6native18elementwise_kernelILi128ELi4EZNS0_15gpu_kernel_implINS0_13BinaryFunctorIsssNS0_16BitwiseOrFunctorIsEEEEEEvRNS_18TensorIteratorBaseERKT_EUliE_EEviT1_,"ax",@progbits
	.align	128
        .global         _ZN2at6native18elementwise_kernelILi128ELi4EZNS0_15gpu_kernel_implINS0_13BinaryFunctorIsssNS0_16BitwiseOrFunctorIsEEEEEEvRNS_18TensorIteratorBaseERKT_EUliE_EEviT1_
        .type           _ZN2at6native18elementwise_kernelILi128ELi4EZNS0_15gpu_kernel_implINS0_13BinaryFunctorIsssNS0_16BitwiseOrFunctorIsEEEEEEvRNS_18TensorIteratorBaseERKT_EUliE_EEviT1_,@function
        .size           _ZN2at6native18elementwise_kernelILi128ELi4EZNS0_15gpu_kernel_implINS0_13BinaryFunctorIsssNS0_16BitwiseOrFunctorIsEEEEEEvRNS_18TensorIteratorBaseERKT_EUliE_EEviT1_,(.L_x_25907 - _ZN2at6native18elementwise_kernelILi128ELi4EZNS0_15gpu_kernel_implINS0_13BinaryFunctorIsssNS0_16BitwiseOrFunctorIsEEEEEEvRNS_18TensorIteratorBaseERKT_EUliE_EEviT1_)
        .other          _ZN2at6native18elementwise_kernelILi128ELi4EZNS0_15gpu_kernel_implINS0_13BinaryFunctorIsssNS0_16BitwiseOrFunctorIsEEEEEEvRNS_18TensorIteratorBaseERKT_EUliE_EEviT1_,@"STO_CUDA_ENTRY STV_DEFAULT"
_ZN2at6native18elementwise_kernelILi128ELi4EZNS0_15gpu_kernel_implINS0_13BinaryFunctorIsssNS0_16BitwiseOrFunctorIsEEEEEEvRNS_18TensorIteratorBaseERKT_EUliE_EEviT1_:
.text._ZN2at6native18elementwise_kernelILi128ELi4EZNS0_15gpu_kernel_implINS0_13BinaryFunctorIsssNS0_16BitwiseOrFunctorIsEEEEEEvRNS_18TensorIteratorBaseERKT_EUliE_EEviT1_:
        /* <DEDUP_REMOVED lines=371> */
.L_x_10449:
        /* <DEDUP_REMOVED lines=16> */
.L_x_10453:
[----:B------:R0:W5:Y:S01]  /*1830*/  LDG.E.U8 R19, desc[UR36][R2.64] ;  /* 0x0000002402137981 */ /* 0x000162000c1e1100 */
[----:B------:R-:W-:Y:S05]  /*1840*/  BRA `(.L_x_10455) ;  /* 0x0000000c004c7947 */ /* 0x000fea0003800000 */
.L_x_10452:
        /* <DEDUP_REMOVED lines=8> */
.L_x_10457:
[----:B------:R0:W5:Y:S01]  /*18d0*/  LDG.E.U16 R19, desc[UR36][R2.64] ;  /* 0x0000002402137981 */ /* 0x000162000c1e1500 */
[----:B------:R-:W-:Y:S05]  /*18e0*/  BRA `(.L_x_10455) ;  /* 0x0000000c00247947 */ /* 0x000fea0003800000 */
.L_x_10456:
[----:B------:R0:W5:Y:S01]  /*18f0*/  LDG.E.U16 R19, desc[UR36][R2.64] ;  /* 0x0000002402137981 */ /* 0x000162000c1e1500 */
[----:B------:R-:W-:Y:S05]  /*1900*/  BRA `(.L_x_10455) ;  /* 0x0000000c001c7947 */ /* 0x000fea0003800000 */
.L_x_10451:
        /* <DEDUP_REMOVED lines=9> */
.L_x_10459:
[----:B------:R-:W2:Y:S02]  /*19a0*/  LDG.E.U16 R0, desc[UR36][R2.64] ;  /* 0x0000002402007981 */ /* 0x000ea4000c1e1500 */
[----:B--2---:R-:W-:-:S06]  /*19b0*/  HADD2.F32 R0, -RZ, R0.H0_H0 ;  /* 0x20000000ff007230 */ /* 0x004fcc0000004100 */
[----:B------:R-:W0:Y:S02]  /*19c0*/  F2I.FTZ.TRUNC.NTZ R0, R0 ;  /* 0x0000000000007305 */ /* 0x000e24000021f100 */
[----:B0-----:R-:W-:Y:S01]  /*19d0*/  PRMT R19, R0, 0x7610, R19 ;  /* 0x0000761000137816 */ /* 0x001fe20000000013 */
[----:B------:R-:W-:Y:S06]  /*19e0*/  BRA `(.L_x_10455) ;  /* 0x0000000800e47947 */ /* 0x000fec0003800000 */
.L_x_10458:
        /* <DEDUP_REMOVED lines=9> */
.L_x_10461:
[----:B------:R-:W2:Y:S02]  /*1a80*/  LDG.E.U16 R2, desc[UR36][R2.64] ;  /* 0x0000002402027981 */ /* 0x000ea4000c1e1500 */
[----:B--2---:R-:W-:-:S06]  /*1a90*/  HADD2.F32 R0, -RZ, R2.H0_H0 ;  /* 0x20000002ff007230 */ /* 0x004fcc0000004100 */
[----:B------:R-:W0:Y:S02]  /*1aa0*/  F2I.FTZ.TRUNC.NTZ R0, R0 ;  /* 0x0000000000007305 */ /* 0x000e24000021f100 */
[----:B0-----:R-:W-:Y:S01]  /*1ab0*/  PRMT R19, R0, 0x7610, R19 ;  /* 0x0000761000137816 */ /* 0x001fe20000000013 */
[----:B------:R-:W-:Y:S06]  /*1ac0*/  BRA `(.L_x_10455) ;  /* 0x0000000800ac7947 */ /* 0x000fec0003800000 */
.L_x_10460:
[----:B------:R-:W2:Y:S02]  /*1ad0*/  LDG.E.64 R2, desc[UR36][R2.64] ;  /* 0x0000002402027981 */ /* 0x000ea4000c1e1b00 */
[----:B--2---:R0:W1:Y:S02]  /*1ae0*/  F2I.F64.TRUNC R19, R2 ;  /* 0x0000000200137311 */ /* 0x004064000030d100 */
[----:B01----:R-:W-:Y:S05]  /*1af0*/  BRA `(.L_x_10455) ;  /* 0x0000000800a07947 */ /* 0x003fea0003800000 */
.L_x_10450:
        /* <DEDUP_REMOVED lines=12> */
.L_x_10464:
[----:B------:R-:W2:Y:S02]  /*1bc0*/  LDG.E.64 R2, desc[UR36][R2.64] ;  /* 0x0000002402027981 */ /* 0x000ea4000c1e1b00 */
[----:B--2---:R3:W4:Y:S02]  /*1bd0*/  F2I.F64.TRUNC R19, R2 ;  /* 0x0000000200137311 */ /* 0x004724000030d100 */
[----:B---34-:R-:W-:Y:S05]  /*1be0*/  BRA `(.L_x_10455) ;  /* 0x0000000800647947 */ /* 0x018fea0003800000 */
.L_x_10463:
        /* <DEDUP_REMOVED lines=27> */
.L_x_10466:
        /* <DEDUP_REMOVED lines=14> */
.L_x_10465:
[----:B------:R-:W2:Y:S02]  /*1e80*/  LDG.E.U16 R0, desc[UR36][R2.64] ;  /* 0x0000002402007981 */ /* 0x000ea4000c1e1500 */
[----:B--2---:R-:W-:-:S06]  /*1e90*/  IMAD.U32 R0, R0, 0x10000, RZ ;  /* 0x0001000000007824 */ /* 0x004fcc00078e00ff */
[----:B------:R-:W0:Y:S02]  /*1ea0*/  F2I.FTZ.TRUNC.NTZ R0, R0 ;  /* 0x0000000000007305 */ /* 0x000e24000021f100 */
[----:B0-----:R-:W-:Y:S01]  /*1eb0*/  PRMT R19, R0, 0x7610, R19 ;  /* 0x0000761000137816 */ /* 0x001fe20000000013 */
[----:B------:R-:W-:Y:S06]  /*1ec0*/  BRA `(.L_x_10455) ;  /* 0x0000000400ac7947 */ /* 0x000fec0003800000 */
.L_x_10462:
        /* <DEDUP_REMOVED lines=10> */
.L_x_10469:
        /* <DEDUP_REMOVED lines=21> */
.L_x_10473:
[----:B------:R-:W-:Y:S05]  /*20c0*/  BSYNC.RECONVERGENT B1 ;  /* 0x0000000000017941 */ /* 0x000fea0003800200 */
.L_x_10472:
[----:B------:R-:W-:Y:S02]  /*20d0*/  SHF.L.U32 R0, R0, 0x14, RZ ;  /* 0x0000001400007819 */ /* 0x000fe400000006ff */
[----:B------:R-:W-:-:S04]  /*20e0*/  LEA R2, R2, 0x3b800000, 0x17 ;  /* 0x3b80000002027811 */ /* 0x000fc800078eb8ff */
[----:B------:R-:W-:-:S07]  /*20f0*/  LOP3.LUT R0, R2, R0, R7, 0xfe, !PT ;  /* 0x0000000002007212 */ /* 0x000fce00078efe07 */
.L_x_10471:
[----:B------:R-:W-:Y:S05]  /*2100*/  BSYNC.RECONVERGENT B0 ;  /* 0x0000000000007941 */ /* 0x000fea0003800200 */
.L_x_10470:
[----:B------:R-:W0:Y:S02]  /*2110*/  F2I.FTZ.TRUNC.NTZ R0, R0 ;  /* 0x0000000000007305 */ /* 0x000e24000021f100 */
[----:B0-----:R-:W-:Y:S01]  /*2120*/  PRMT R19, R0, 0x7610, R19 ;  /* 0x0000761000137816 */ /* 0x001fe20000000013 */
[----:B------:R-:W-:Y:S06]  /*2130*/  BRA `(.L_x_10455) ;  /* 0x0000000400107947 */ /* 0x000fec0003800000 */
.L_x_10468:
        /* <DEDUP_REMOVED lines=21> */
.L_x_10477:
[----:B------:R-:W-:Y:S05]  /*2290*/  BSYNC.RECONVERGENT B1 ;  /* 0x0000000000017941 */ /* 0x000fea0003800200 */
.L_x_10476:
[----:B------:R-:W-:Y:S01]  /*22a0*/  IMAD.SHL.U32 R0, R0, 0x200000, RZ ;  /* 0x0020000000007824 */ /* 0x000fe200078e00ff */
[----:B------:R-:W-:-:S04]  /*22b0*/  LEA R2, R2, 0x37800000, 0x17 ;  /* 0x3780000002027811 */ /* 0x000fc800078eb8ff */
[----:B------:R-:W-:-:S07]  /*22c0*/  LOP3.LUT R0, R2, R0, R7, 0xfe, !PT ;  /* 0x0000000002007212 */ /* 0x000fce00078efe07 */
.L_x_10475:
[----:B------:R-:W-:Y:S05]  /*22d0*/  BSYNC.RECONVERGENT B0 ;  /* 0x0000000000007941 */ /* 0x000fea0003800200 */
.L_x_10474:
[----:B------:R-:W0:Y:S02]  /*22e0*/  F2I.FTZ.TRUNC.NTZ R0, R0 ;  /* 0x0000000000007305 */ /* 0x000e24000021f100 */
[----:B0-----:R-:W-:Y:S01]  /*22f0*/  PRMT R19, R0, 0x7610, R19 ;  /* 0x0000761000137816 */ /* 0x001fe20000000013 */
[----:B------:R-:W-:Y:S06]  /*2300*/  BRA `(.L_x_10455) ;  /* 0x00000000009c7947 */ /* 0x000fec0003800000 */
.L_x_10467:
[----:B------:R-:W-:-:S09]  /*2310*/  UISETP.NE.AND UP0, UPT, UR4, 0x1c, UPT ;  /* 0x0000001c0400788c */ /* 0x000fd2000bf05270 */
[----:B------:R-:W-:Y:S05]  /*2320*/  BRA.U !UP0, `(.L_x_10478) ;  /* 0x0000000108907547 */ /* 0x000fea000b800000 */
[----:B------:R-:W-:-:S09]  /*2330*/  UISETP.NE.AND UP0, UPT, UR4, 0x1d, UPT ;  /* 0x0000001d0400788c */ /* 0x000fd2000bf05270 */
[----:B------:R-:W-:Y:S05]  /*2340*/  BRA.U !UP0, `(.L_x_10479) ;  /* 0x0000000108807547 */ /* 0x000fea000b800000 */
[----:B------:R-:W-:-:S09]  /*2350*/  UISETP.NE.AND UP0, UPT, UR4, 0x2c, UPT ;  /* 0x0000002c0400788c */ /* 0x000fd2000bf05270 */
[----:B------:R-:W-:Y:S05]  /*2360*/  BRA.U !UP0, `(.L_x_10480) ;  /* 0x0000000108487547 */ /* 0x000fea000b800000 */
.L_x_10454:
        /* <DEDUP_REMOVED lines=16> */
.L_x_10481:
[----:B------:R-:W-:Y:S01]  /*2470*/  PRMT R19, RZ, 0x7610, R19 ;  /* 0x00007610ff137816 */ /* 0x000fe20000000013 */
[----:B------:R-:W-:Y:S06]  /*2480*/  BRA `(.L_x_10455) ;  /* 0x00000000003c7947 */ /* 0x000fec0003800000 */
.L_x_10480:
        /* <DEDUP_REMOVED lines=8> */
.L_x_10483:
[----:B------:R-:W-:Y:S05]  /*2510*/  BSYNC.RECONVERGENT B0 ;  /* 0x0000000000007941 */ /* 0x000fea0003800200 */
.L_x_10482:
[----:B------:R-:W0:Y:S02]  /*2520*/  F2I.FTZ.TRUNC.NTZ R0, R0 ;  /* 0x0000000000007305 */ /* 0x000e24000021f100 */
[----:B0-----:R-:W-:Y:S01]  /*2530*/  PRMT R19, R0, 0x7610, R19 ;  /* 0x0000761000137816 */ /* 0x001fe20000000013 */
[----:B------:R-:W-:Y:S06]  /*2540*/  BRA `(.L_x_10455) ;  /* 0x00000000000c7947 */ /* 0x000fec0003800000 */
.L_x_10479:
[----:B------:R2:W5:Y:S01]  /*2550*/  LDG.E.U16 R19, desc[UR36][R2.64] ;  /* 0x0000002402137981 */ /* 0x000562000c1e1500 */
[----:B------:R-:W-:Y:S05]  /*2560*/  BRA `(.L_x_10455) ;  /* 0x0000000000047947 */ /* 0x000fea0003800000 */
.L_x_10478:
[----:B------:R1:W5:Y:S02]  /*2570*/  LDG.E.U16 R19, desc[UR36][R2.64] ;  /* 0x0000002402137981 */ /* 0x000364000c1e1500 */
.L_x_10455:
        /* <DEDUP_REMOVED lines=16> */
.L_x_10487:
[----:B------:R3:W5:Y:S01]  /*2680*/  LDG.E.U8 R0, desc[UR36][R2.64] ;  /* 0x0000002402007981 */ /* 0x000762000c1e1100 */
[----:B------:R-:W-:Y:S05]  /*2690*/  BRA `(.L_x_10489) ;  /* 0x0000000c004c7947 */ /* 0x000fea0003800000 */
.L_x_10486:
        /* <DEDUP_REMOVED lines=8> */
.L_x_10491:
[----:B------:R1:W5:Y:S01]  /*2720*/  LDG.E.U16 R0, desc[UR36][R2.64] ;  /* 0x0000002402007981 */ /* 0x000362000c1e1500 */
[----:B------:R-:W-:Y:S05]  /*2730*/  BRA `(.L_x_10489) ;  /* 0x0000000c00247947 */ /* 0x000fea0003800000 */
.L_x_10490:
[----:B------:R2:W5:Y:S01]  /*2740*/  LDG.E.U16 R0, desc[UR36][R2.64] ;  /* 0x0000002402007981 */ /* 0x000562000c1e1500 */
[----:B------:R-:W-:Y:S05]  /*2750*/  BRA `(.L_x_10489) ;  /* 0x0000000c001c7947 */ /* 0x000fea0003800000 */
.L_x_10485:
        /* <DEDUP_REMOVED lines=9> */
.L_x_10493:
[----:B------:R-:W2:Y:S02]  /*27f0*/  LDG.E.U16 R4, desc[UR36][R2.64] ;  /* 0x0000002402047981 */ /* 0x000ea4000c1e1500 */
[----:B--2---:R-:W-:-:S06]  /*2800*/  HADD2.F32 R4, -RZ, R4.H0_H0 ;  /* 0x20000004ff047230 */ /* 0x004fcc0000004100 */
[----:B------:R-:W0:Y:S02]  /*2810*/  F2I.FTZ.TRUNC.NTZ R4, R4 ;  /* 0x0000000400047305 */ /* 0x000e24000021f100 */
[----:B0-----:R-:W-:Y:S01]  /*2820*/  PRMT R0, R4, 0x7610, R0 ;  /* 0x0000761004007816 */ /* 0x001fe20000000000 */
[----:B------:R-:W-:Y:S06]  /*2830*/  BRA `(.L_x_10489) ;  /* 0x0000000800e47947 */ /* 0x000fec0003800000 */
.L_x_10492:
        /* <DEDUP_REMOVED lines=9> */
.L_x_10495:
[----:B------:R-:W2:Y:S02]  /*28d0*/  LDG.E.U16 R2, desc[UR36][R2.64] ;  /* 0x0000002402027981 */ /* 0x000ea4000c1e1500 */
[----:B--2---:R-:W-:-:S06]  /*28e0*/  HADD2.F32 R4, -RZ, R2.H0_H0 ;  /* 0x20000002ff047230 */ /* 0x004fcc0000004100 */
[----:B------:R-:W0:Y:S02]  /*28f0*/  F2I.FTZ.TRUNC.NTZ R4, R4 ;  /* 0x0000000400047305 */ /* 0x000e24000021f100 */
[----:B0-----:R-:W-:Y:S01]  /*2900*/  PRMT R0, R4, 0x7610, R0 ;  /* 0x0000761004007816 */ /* 0x001fe20000000000 */
[----:B------:R-:W-:Y:S06]  /*2910*/  BRA `(.L_x_10489) ;  /* 0x0000000800ac7947 */ /* 0x000fec0003800000 */
.L_x_10494:
[----:B------:R-:W2:Y:S02]  /*2920*/  LDG.E.64 R2, desc[UR36][R2.64] ;  /* 0x0000002402027981 */ /* 0x000ea4000c1e1b00 */
[----:B--2---:R0:W1:Y:S02]  /*2930*/  F2I.F64.TRUNC R0, R2 ;  /* 0x0000000200007311 */ /* 0x004064000030d100 */
[----:B01----:R-:W-:Y:S05]  /*2940*/  BRA `(.L_x_10489) ;  /* 0x0000000800a07947 */ /* 0x003fea0003800000 */
.L_x_10484:
        /* <DEDUP_REMOVED lines=12> */
.L_x_10498:
[----:B------:R-:W2:Y:S02]  /*2a10*/  LDG.E.64 R2, desc[UR36][R2.64] ;  /* 0x0000002402027981 */ /* 0x000ea4000c1e1b00 */
[----:B--2---:R0:W1:Y:S02]  /*2a20*/  F2I.F64.TRUNC R0, R2 ;  /* 0x0000000200007311 */ /* 0x004064000030d100 */
[----:B01----:R-:W-:Y:S05]  /*2a30*/  BRA `(.L_x_10489) ;  /* 0x0000000800647947 */ /* 0x003fea0003800000 */
.L_x_10497:
        /* <DEDUP_REMOVED lines=27> */
.L_x_10500:
        /* <DEDUP_REMOVED lines=14> */
.L_x_10499:
[----:B------:R-:W2:Y:S02]  /*2cd0*/  LDG.E.U16 R4, desc[UR36][R2.64] ;  /* 0x0000002402047981 */ /* 0x000ea4000c1e1500 */
[----:B--2---:R-:W-:-:S06]  /*2ce0*/  SHF.L.U32 R4, R4, 0x10, RZ ;  /* 0x0000001004047819 */ /* 0x004fcc00000006ff */
[----:B------:R-:W0:Y:S02]  /*2cf0*/  F2I.FTZ.TRUNC.NTZ R4, R4 ;  /* 0x0000000400047305 */ /* 0x000e24000021f100 */
[----:B0-----:R-:W-:Y:S01]  /*2d00*/  PRMT R0, R4, 0x7610, R0 ;  /* 0x0000761004007816 */ /* 0x001fe20000000000 */
[----:B------:R-:W-:Y:S06]  /*2d10*/  BRA `(.L_x_10489) ;  /* 0x0000000400ac7947 */ /* 0x000fec0003800000 */
.L_x_10496:
        /* <DEDUP_REMOVED lines=10> */
.L_x_10503:
        /* <DEDUP_REMOVED lines=21> */
.L_x_10507:
[----:B------:R-:W-:Y:S05]  /*2f10*/  BSYNC.RECONVERGENT B1 ;  /* 0x0000000000017941 */ /* 0x000fea0003800200 */
.L_x_10506:
[----:B------:R-:W-:Y:S01]  /*2f20*/  IMAD.SHL.U32 R0, R0, 0x100000, RZ ;  /* 0x0010000000007824 */ /* 0x000fe200078e00ff */
[----:B------:R-:W-:-:S04]  /*2f30*/  LEA R2, R2, 0x3b800000, 0x17 ;  /* 0x3b80000002027811 */ /* 0x000fc800078eb8ff */
[----:B------:R-:W-:-:S07]  /*2f40*/  LOP3.LUT R4, R2, R0, R7, 0xfe, !PT ;  /* 0x0000000002047212 */ /* 0x000fce00078efe07 */
.L_x_10505:
[----:B------:R-:W-:Y:S05]  /*2f50*/  BSYNC.RECONVERGENT B0 ;  /* 0x0000000000007941 */ /* 0x000fea0003800200 */
.L_x_10504:
[----:B------:R-:W0:Y:S02]  /*2f60*/  F2I.FTZ.TRUNC.NTZ R4, R4 ;  /* 0x0000000400047305 */ /* 0x000e24000021f100 */
[----:B0-----:R-:W-:Y:S01]  /*2f70*/  PRMT R0, R4, 0x7610, R0 ;  /* 0x0000761004007816 */ /* 0x001fe20000000000 */
[----:B------:R-:W-:Y:S06]  /*2f80*/  BRA `(.L_x_10489) ;  /* 0x0000000400107947 */ /* 0x000fec0003800000 */
.L_x_10502:
        /* <DEDUP_REMOVED lines=21> */
.L_x_10511:
[----:B------:R-:W-:Y:S05]  /*30e0*/  BSYNC.RECONVERGENT B1 ;  /* 0x0000000000017941 */ /* 0x000fea0003800200 */
.L_x_10510:
[----:B------:R-:W-:Y:S01]  /*30f0*/  IMAD.SHL.U32 R0, R0, 0x200000, RZ ;  /* 0x0020000000007824 */ /* 0x000fe200078e00ff */
[----:B------:R-:W-:-:S04]  /*3100*/  LEA R2, R2, 0x37800000, 0x17 ;  /* 0x3780000002027811 */ /* 0x000fc800078eb8ff */
[----:B------:R-:W-:-:S07]  /*3110*/  LOP3.LUT R4, R2, R0, R7, 0xfe, !PT ;  /* 0x0000000002047212 */ /* 0x000fce00078efe07 */
.L_x_10509:
[----:B------:R-:W-:Y:S05]  /*3120*/  BSYNC.RECONVERGENT B0 ;  /* 0x0000000000007941 */ /* 0x000fea0003800200 */
.L_x_10508:
[----:B------:R-:W0:Y:S02]  /*3130*/  F2I.FTZ.TRUNC.NTZ R4, R4 ;  /* 0x0000000400047305 */ /* 0x000e24000021f100 */
[----:B0-----:R-:W-:Y:S01]  /*3140*/  PRMT R0, R4, 0x7610, R0 ;  /* 0x0000761004007816 */ /* 0x001fe20000000000 */
[----:B------:R-:W-:Y:S06]  /*3150*/  BRA `(.L_x_10489) ;  /* 0x00000000009c7947 */ /* 0x000fec0003800000 */
.L_x_10501:
[----:B------:R-:W-:-:S09]  /*3160*/  UISETP.NE.AND UP0, UPT, UR4, 0x1c, UPT ;  /* 0x0000001c0400788c */ /* 0x000fd2000bf05270 */
[----:B------:R-:W-:Y:S05]  /*3170*/  BRA.U !UP0, `(.L_x_10512) ;  /* 0x0000000108907547 */ /* 0x000fea000b800000 */
[----:B------:R-:W-:-:S09]  /*3180*/  UISETP.NE.AND UP0, UPT, UR4, 0x1d, UPT ;  /* 0x0000001d0400788c */ /* 0x000fd2000bf05270 */
[----:B------:R-:W-:Y:S05]  /*3190*/  BRA.U !UP0, `(.L_x_10513) ;  /* 0x0000000108807547 */ /* 0x000fea000b800000 */
[----:B------:R-:W-:-:S09]  /*31a0*/  UISETP.NE.AND UP0, UPT, UR4, 0x2c, UPT ;  /* 0x0000002c0400788c */ /* 0x000fd2000bf05270 */
[----:B------:R-:W-:Y:S05]  /*31b0*/  BRA.U !UP0, `(.L_x_10514) ;  /* 0x0000000108487547 */ /* 0x000fea000b800000 */
.L_x_10488:
        /* <DEDUP_REMOVED lines=16> */
.L_x_10515:
[----:B------:R-:W-:Y:S01]  /*32c0*/  PRMT R0, RZ, 0x7610, R0 ;  /* 0x00007610ff007816 */ /* 0x000fe20000000000 */
[----:B------:R-:W-:Y:S06]  /*32d0*/  BRA `(.L_x_10489) ;  /* 0x00000000003c7947 */ /* 0x000fec0003800000 */
.L_x_10514:
        /* <DEDUP_REMOVED lines=8> */
.L_x_10517:
[----:B------:R-:W-:Y:S05]  /*3360*/  BSYNC.RECONVERGENT B0 ;  /* 0x0000000000007941 */ /* 0x000fea0003800200 */
.L_x_10516:
[----:B------:R-:W0:Y:S02]  /*3370*/  F2I.FTZ.TRUNC.NTZ R4, R4 ;  /* 0x0000000400047305 */ /* 0x000e24000021f100 */
[----:B0-----:R-:W-:Y:S01]  /*3380*/  PRMT R0, R4, 0x7610, R0 ;  /* 0x0000761004007816 */ /* 0x001fe20000000000 */
[----:B------:R-:W-:Y:S06]  /*3390*/  BRA `(.L_x_10489) ;  /* 0x00000000000c7947 */ /* 0x000fec0003800000 */
.L_x_10513:
[----:B------:R0:W5:Y:S01]  /*33a0*/  LDG.E.U16 R0, desc[UR36][R2.64] ;  /* 0x0000002402007981 */ /* 0x000162000c1e1500 */
[----:B------:R-:W-:Y:S05]  /*33b0*/  BRA `(.L_x_10489) ;  /* 0x0000000000047947 */ /* 0x000fea0003800000 */
.L_x_10512:
[----:B------:R0:W5:Y:S02]  /*33c0*/  LDG.E.U16 R0, desc[UR36][R2.64] ;  /* 0x0000002402007981 */ /* 0x000164000c1e1500 */
.L_x_10489:
        /* <DEDUP_REMOVED lines=17> */
.L_x_10521:
[----:B------:R1:W-:Y:S01]  /*34e0*/  STG.E.U8 desc[UR36][R2.64], R19 ;  /* 0x0000001302007986 */ /* 0x0003e2000c101124 */
[----:B------:R-:W-:Y:S05]  /*34f0*/  BRA `(.L_x_10523) ;  /* 0x0000000c00507947 */ /* 0x000fea0003800000 */
.L_x_10520:
        /* <DEDUP_REMOVED lines=10> */
.L_x_10525:
[----:B------:R-:W-:-:S05]  /*35a0*/  PRMT R5, R19, 0x9910, RZ ;  /* 0x0000991013057816 */ /* 0x000fca00000000ff */
[----:B------:R3:W-:Y:S01]  /*35b0*/  STG.E desc[UR36][R2.64], R5 ;  /* 0x0000000502007986 */ /* 0x0007e2000c101924 */
[----:B------:R-:W-:Y:S05]  /*35c0*/  BRA `(.L_x_10523) ;  /* 0x0000000c001c7947 */ /* 0x000fea0003800000 */
.L_x_10524:
[----:B------:R2:W-:Y:S01]  /*35d0*/  STG.E.U16 desc[UR36][R2.64], R19 ;  /* 0x0000001302007986 */ /* 0x0005e2000c101524 */
[----:B------:R-:W-:Y:S05]  /*35e0*/  BRA `(.L_x_10523) ;  /* 0x0000000c00147947 */ /* 0x000fea0003800000 */
.L_x_10519:
        /* <DEDUP_REMOVED lines=9> */
.L_x_10527:
[----:B------:R-:W0:Y:S02]  /*3680*/  I2F.S16 R0, R19 ;  /* 0x0000001300007306 */ /* 0x000e240000101400 */
[----:B0-----:R-:W-:-:S05]  /*3690*/  F2FP.F16.F32.PACK_AB R0, RZ, R0 ;  /* 0x00000000ff00723e */ /* 0x001fca00000000ff */
[----:B------:R0:W-:Y:S01]  /*36a0*/  STG.E.U16 desc[UR36][R2.64], R0 ;  /* 0x0000000002007986 */ /* 0x0001e2000c101524 */
[----:B------:R-:W-:Y:S05]  /*36b0*/  BRA `(.L_x_10523) ;  /* 0x0000000800e07947 */ /* 0x000fea0003800000 */
.L_x_10526:
        /* <DEDUP_REMOVED lines=10> */
.L_x_10529:
[----:B------:R-:W0:Y:S02]  /*3760*/  I2F.S16 R19, R19 ;  /* 0x0000001300137306 */ /* 0x000e240000101400 */
[----:B0-----:R-:W-:-:S04]  /*3770*/  F2FP.F16.F32.PACK_AB R5, RZ, R19 ;  /* 0x00000013ff05723e */ /* 0x001fc800000000ff */
[----:B------:R-:W-:-:S05]  /*3780*/  PRMT R5, R5, 0x5410, RZ ;  /* 0x0000541005057816 */ /* 0x000fca00000000ff */
[----:B------:R0:W-:Y:S01]  /*3790*/  STG.E desc[UR36][R2.64], R5 ;  /* 0x0000000502007986 */ /* 0x0001e2000c101924 */
[----:B------:R-:W-:Y:S05]  /*37a0*/  BRA `(.L_x_10523) ;  /* 0x0000000800a47947 */ /* 0x000fea0003800000 */
.L_x_10528:
[----:B------:R-:W0:Y:S02]  /*37b0*/  I2F.F64.S16 R4, R19 ;  /* 0x0000001300047312 */ /* 0x000e240000101c00 */
[----:B0-----:R0:W-:Y:S01]  /*37c0*/  STG.E.64 desc[UR36][R2.64], R4 ;  /* 0x0000000402007986 */ /* 0x0011e2000c101b24 */
[----:B------:R-:W-:Y:S05]  /*37d0*/  BRA `(.L_x_10523) ;  /* 0x0000000800987947 */ /* 0x000fea0003800000 */
.L_x_10518:
        /* <DEDUP_REMOVED lines=13> */
.L_x_10532:
[----:B------:R-:W-:Y:S01]  /*38b0*/  CS2R R6, SRZ ;  /* 0x0000000000067805 */ /* 0x000fe2000001ff00 */
[----:B------:R-:W0:Y:S04]  /*38c0*/  I2F.F64.S16 R4, R19 ;  /* 0x0000001300047312 */ /* 0x000e280000101c00 */
[----:B0-----:R0:W-:Y:S01]  /*38d0*/  STG.E.128 desc[UR36][R2.64], R4 ;  /* 0x0000000402007986 */ /* 0x0011e2000c101d24 */
[----:B------:R-:W-:Y:S05]  /*38e0*/  BRA `(.L_x_10523) ;  /* 0x0000000800547947 */ /* 0x000fea0003800000 */
.L_x_10531:
        /* <DEDUP_REMOVED lines=19> */
.L_x_10536:
[----:B------:R-:W-:Y:S05]  /*3a20*/  BSYNC.RECONVERGENT B0 ;  /* 0x0000000000007941 */ /* 0x000fea0003800200 */
.L_x_10535:
[----:B------:R-:W-:-:S05]  /*3a30*/  LOP3.LUT R5, R0, 0x80, R5, 0xf8, !PT ;  /* 0x0000008000057812 */ /* 0x000fca00078ef805 */
[----:B------:R0:W-:Y:S01]  /*3a40*/  STG.E.U8 desc[UR36][R2.64], R5 ;  /* 0x0000000502007986 */ /* 0x0001e2000c101124 */
[----:B------:R-:W-:Y:S05]  /*3a50*/  BRA `(.L_x_10523) ;  /* 0x0000000400f87947 */ /* 0x000fea0003800000 */
.L_x_10534:
        /* <DEDUP_REMOVED lines=15> */
.L_x_10538:
[----:B------:R-:W-:Y:S05]  /*3b50*/  BSYNC.RECONVERGENT B0 ;  /* 0x0000000000007941 */ /* 0x000fea0003800200 */
.L_x_10537:
[----:B------:R-:W-:-:S05]  /*3b60*/  LOP3.LUT R5, R0, 0x80, R5, 0xf8, !PT ;  /* 0x0000008000057812 */ /* 0x000fca00078ef805 */
[----:B------:R0:W-:Y:S01]  /*3b70*/  STG.E.U8 desc[UR36][R2.64], R5 ;  /* 0x0000000502007986 */ /* 0x0001e2000c101124 */
[----:B------:R-:W-:Y:S05]  /*3b80*/  BRA `(.L_x_10523) ;  /* 0x0000000400ac7947 */ /* 0x000fea0003800000 */
.L_x_10533:
[----:B------:R-:W0:Y:S02]  /*3b90*/  I2F.S16 R0, R19 ;  /* 0x0000001300007306 */ /* 0x000e240000101400 */
[----:B0-----:R-:W-:-:S05]  /*3ba0*/  F2FP.BF16.F32.PACK_AB R0, RZ, R0 ;  /* 0x00000000ff00723e */ /* 0x001fca00000010ff */
[----:B------:R0:W-:Y:S01]  /*3bb0*/  STG.E.U16 desc[UR36][R2.64], R0 ;  /* 0x0000000002007986 */ /* 0x0001e2000c101524 */
[----:B------:R-:W-:Y:S05]  /*3bc0*/  BRA `(.L_x_10523) ;  /* 0x00000004009c7947 */ /* 0x000fea0003800000 */
.L_x_10530:
        /* <DEDUP_REMOVED lines=10> */
.L_x_10541:
        /* <DEDUP_REMOVED lines=13> */
.L_x_10544:
[----:B------:R-:W-:-:S04]  /*3d40*/  SHF.R.U32.HI R0, RZ, 0x14, R5 ;  /* 0x00000014ff007819 */ /* 0x000fc80000011605 */
[----:B------:R-:W-:-:S04]  /*3d50*/  LOP3.LUT R0, R0, 0x1, RZ, 0xc0, !PT ;  /* 0x0000000100007812 */ /* 0x000fc800078ec0ff */
[----:B------:R-:W-:-:S04]  /*3d60*/  IADD3 R0, PT, PT, R5, 0x487ffff, R0 ;  /* 0x0487ffff05007810 */ /* 0x000fc80007ffe000 */
[----:B------:R-:W-:-:S04]  /*3d70*/  SHF.R.U32.HI R0, RZ, 0x14, R0 ;  /* 0x00000014ff007819 */ /* 0x000fc80000011600 */
[----:B------:R-:W-:-:S07]  /*3d80*/  LOP3.LUT R4, R0, 0xff, RZ, 0xc0, !PT ;  /* 0x000000ff00047812 */ /* 0x000fce00078ec0ff */
.L_x_10545:
[----:B------:R-:W-:-:S04]  /*3d90*/  SHF.R.U32.HI R5, RZ, 0x18, R5 ;  /* 0x00000018ff057819 */ /* 0x000fc80000011605 */
[----:B------:R-:W-:-:S04]  /*3da0*/  LOP3.LUT R4, R4, 0x80, R5, 0xf8, !PT ;  /* 0x0000008004047812 */ /* 0x000fc800078ef805 */
[----:B------:R-:W-:-:S07]  /*3db0*/  PRMT R0, R4, 0x7610, R0 ;  /* 0x0000761004007816 */ /* 0x000fce0000000000 */
.L_x_10543:
[----:B------:R-:W-:Y:S05]  /*3dc0*/  BSYNC.RECONVERGENT B0 ;  /* 0x0000000000007941 */ /* 0x000fea0003800200 */
.L_x_10542:
[----:B------:R0:W-:Y:S01]  /*3dd0*/  STG.E.U8 desc[UR36][R2.64], R0 ;  /* 0x0000000002007986 */ /* 0x0001e2000c101124 */
[----:B------:R-:W-:Y:S05]  /*3de0*/  BRA `(.L_x_10523) ;  /* 0x0000000400147947 */ /* 0x000fea0003800000 */
.L_x_10540:
        /* <DEDUP_REMOVED lines=13> */
.L_x_10548:
[----:B------:R-:W-:-:S04]  /*3ec0*/  SHF.R.U32.HI R0, RZ, 0x15, R5 ;  /* 0x00000015ff007819 */ /* 0x000fc80000011605 */
[----:B------:R-:W-:-:S04]  /*3ed0*/  LOP3.LUT R0, R0, 0x1, RZ, 0xc0, !PT ;  /* 0x0000000100007812 */ /* 0x000fc800078ec0ff */
[----:B------:R-:W-:-:S04]  /*3ee0*/  IADD3 R0, PT, PT, R5, 0x88fffff, R0 ;  /* 0x088fffff05007810 */ /* 0x000fc80007ffe000 */
[----:B------:R-:W-:-:S04]  /*3ef0*/  SHF.R.U32.HI R0, RZ, 0x15, R0 ;  /* 0x00000015ff007819 */ /* 0x000fc80000011600 */
[----:B------:R-:W-:-:S07]  /*3f00*/  LOP3.LUT R4, R0, 0xff, RZ, 0xc0, !PT ;  /* 0x000000ff00047812 */ /* 0x000fce00078ec0ff */
.L_x_10549:
[----:B------:R-:W-:-:S04]  /*3f10*/  SHF.R.U32.HI R5, RZ, 0x18, R5 ;  /* 0x00000018ff057819 */ /* 0x000fc80000011605 */
[----:B------:R-:W-:-:S04]  /*3f20*/  LOP3.LUT R4, R4, 0x80, R5, 0xf8, !PT ;  /* 0x0000008004047812 */ /* 0x000fc800078ef805 */
[----:B------:R-:W-:-:S07]  /*3f30*/  PRMT R0, R4, 0x7610, R0 ;  /* 0x0000761004007816 */ /* 0x000fce0000000000 */
.L_x_10547:
[----:B------:R-:W-:Y:S05]  /*3f40*/  BSYNC.RECONVERGENT B0 ;  /* 0x0000000000007941 */ /* 0x000fea0003800200 */
.L_x_10546:
[----:B------:R0:W-:Y:S01]  /*3f50*/  STG.E.U8 desc[UR36][R2.64], R0 ;  /* 0x0000000002007986 */ /* 0x0001e2000c101124 */
[----:B------:R-:W-:Y:S05]  /*3f60*/  BRA `(.L_x_10523) ;  /* 0x0000000000b47947 */ /* 0x000fea0003800000 */
.L_x_10539:
[----:B------:R-:W-:-:S09]  /*3f70*/  UISETP.NE.AND UP0, UPT, UR4, 0x1c, UPT ;  /* 0x0000001c0400788c */ /* 0x000fd2000bf05270 */
[----:B------:R-:W-:Y:S05]  /*3f80*/  BRA.U !UP0, `(.L_x_10550) ;  /* 0x0000000108a47547 */ /* 0x000fea000b800000 */
[----:B------:R-:W-:-:S09]  /*3f90*/  UISETP.NE.AND UP0, UPT, UR4, 0x1d, UPT ;  /* 0x0000001d0400788c */ /* 0x000fd2000bf05270 */
[----:B------:R-:W-:Y:S05]  /*3fa0*/  BRA.U !UP0, `(.L_x_10551) ;  /* 0x00000001088c7547 */ /* 0x000fea000b800000 */
[----:B------:R-:W-:-:S09]  /*3fb0*/  UISETP.NE.AND UP0, UPT, UR4, 0x2c, UPT ;  /* 0x0000002c0400788c */ /* 0x000fd2000bf05270 */
[----:B------:R-:W-:Y:S05]  /*3fc0*/  BRA.U !UP0, `(.L_x_10552) ;  /* 0x0000000108447547 */ /* 0x000fea000b800000 */
.L_x_10522:
        /* <DEDUP_REMOVED lines=16> */
.L_x_10553:
[----:B------:R-:W-:Y:S05]  /*40d0*/  BRA `(.L_x_10523) ;  /* 0x0000000000587947 */ /* 0x000fea0003800000 */
.L_x_10552:
        /* <DEDUP_REMOVED lines=16> */
.L_x_10551:
[----:B------:R-:W-:-:S04]  /*41e0*/  PRMT R4, R19, 0x9910, RZ ;  /* 0x0000991013047816 */ /* 0x000fc800000000ff */
[----:B------:R-:W-:-:S05]  /*41f0*/  SHF.R.S32.HI R5, RZ, 0x1f, R4 ;  /* 0x0000001fff057819 */ /* 0x000fca0000011404 */
[----:B------:R0:W-:Y:S01]  /*4200*/  STG.E.64 desc[UR36][R2.64], R4 ;  /* 0x0000000402007986 */ /* 0x0001e2000c101b24 */
[----:B------:R-:W-:Y:S05]  /*4210*/  BRA `(.L_x_10523) ;  /* 0x0000000000087947 */ /* 0x000fea0003800000 */
.L_x_10550:
[----:B------:R-:W-:-:S05]  /*4220*/  PRMT R5, R19, 0x9910, RZ ;  /* 0x0000991013057816 */ /* 0x000fca00000000ff */
[----:B------:R0:W-:Y:S02]  /*4230*/  STG.E desc[UR36][R2.64], R5 ;  /* 0x0000000502007986 */ /* 0x0001e4000c101924 */
.L_x_10523:
[----:B------:R-:W-:-:S07]  /*4240*/  VIADD R17, R17, 0x80 ;  /* 0x0000008011117836 */ /* 0x000fce0000000000 */
.L_x_10448:
[----:B------:R-:W-:Y:S05]  /*4250*/  BSYNC.RECONVERGENT B6 ;  /* 0x0000000000067941 */ /* 0x000fea0003800200 */
.L_x_10447:
        /* <DEDUP_REMOVED lines=358> */
.L_x_10556:
        /* <DEDUP_REMOVED lines=16> */
.L_x_10560:
[----:B------:R0:W5:Y:S01]  /*59c0*/  LDG.E.U8 R19, desc[UR36][R2.64] ;  /* 0x0000002402137981 */ /* 0x000162000c1e1100 */
[----:B------:R-:W-:Y:S05]  /*59d0*/  BRA `(.L_x_10562) ;  /* 0x0000000c004c7947 */ /* 0x000fea0003800000 */
.L_x_10559:
        /* <DEDUP_REMOVED lines=8> */
.L_x_10564:
[----:B------:R4:W5:Y:S01]  /*5a60*/  LDG.E.U16 R19, desc[UR36][R2.64] ;  /* 0x0000002402137981 */ /* 0x000962000c1e1500 */
[----:B------:R-:W-:Y:S05]  /*5a70*/  BRA `(.L_x_10562) ;  /* 0x0000000c00247947 */ /* 0x000fea0003800000 */
.L_x_10563:
[----:B------:R3:W5:Y:S01]  /*5a80*/  LDG.E.U16 R19, desc[UR36][R2.64] ;  /* 0x0000002402137981 */ /* 0x000762000c1e1500 */
[----:B------:R-:W-:Y:S05]  /*5a90*/  BRA `(.L_x_10562) ;  /* 0x0000000c001c7947 */ /* 0x000fea0003800000 */
.L_x_10558:
        /* <DEDUP_REMOVED lines=9> */
.L_x_10566:
[----:B------:R-:W2:Y:S02]  /*5b30*/  LDG.E.U16 R0, desc[UR36][R2.64] ;  /* 0x0000002402007981 */ /* 0x000ea4000c1e1500 */
[----:B--2---:R-:W-:-:S06]  /*5b40*/  HADD2.F32 R0, -RZ, R0.H0_H0 ;  /* 0x20000000ff007230 */ /* 0x004fcc0000004100 */
[----:B------:R-:W0:Y:S02]  /*5b50*/  F2I.FTZ.TRUNC.NTZ R0, R0 ;  /* 0x0000000000007305 */ /* 0x000e24000021f100 */
[----:B0-----:R-:W-:Y:S01]  /*5b60*/  PRMT R19, R0, 0x7610, R19 ;  /* 0x0000761000137816 */ /* 0x001fe20000000013 */
[----:B------:R-:W-:Y:S06]  /*5b70*/  BRA `(.L_x_10562) ;  /* 0x0000000800e47947 */ /* 0x000fec0003800000 */
.L_x_10565:
        /* <DEDUP_REMOVED lines=9> */
.L_x_10568:
[----:B------:R-:W2:Y:S02]  /*5c10*/  LDG.E.U16 R2, desc[UR36][R2.64] ;  /* 0x0000002402027981 */ /* 0x000ea4000c1e1500 */
[----:B--2---:R-:W-:-:S06]  /*5c20*/  HADD2.F32 R0, -RZ, R2.H0_H0 ;  /* 0x20000002ff007230 */ /* 0x004fcc0000004100 */
[----:B------:R-:W0:Y:S02]  /*5c30*/  F2I.FTZ.TRUNC.NTZ R0, R0 ;  /* 0x0000000000007305 */ /* 0x000e24000021f100 */
[----:B0-----:R-:W-:Y:S01]  /*5c40*/  PRMT R19, R0, 0x7610, R19 ;  /* 0x0000761000137816 */ /* 0x001fe20000000013 */
[----:B------:R-:W-:Y:S06]  /*5c50*/  BRA `(.L_x_10562) ;  /* 0x0000000800ac7947 */ /* 0x000fec0003800000 */
.L_x_10567:
[----:B------:R-:W2:Y:S02]  /*5c60*/  LDG.E.64 R2, desc[UR36][R2.64] ;  /* 0x0000002402027981 */ /* 0x000ea4000c1e1b00 */
[----:B--2---:R0:W1:Y:S02]  /*5c70*/  F2I.F64.TRUNC R19, R2 ;  /* 0x0000000200137311 */ /* 0x004064000030d100 */
[----:B01----:R-:W-:Y:S05]  /*5c80*/  BRA `(.L_x_10562) ;  /* 0x0000000800a07947 */ /* 0x003fea0003800000 */
.L_x_10557:
        /* <DEDUP_REMOVED lines=12> */
.L_x_10571:
[----:B------:R-:W2:Y:S02]  /*5d50*/  LDG.E.64 R2, desc[UR36][R2.64] ;  /* 0x0000002402027981 */ /* 0x000ea4000c1e1b00 */
[----:B--2---:R3:W4:Y:S02]  /*5d60*/  F2I.F64.TRUNC R19, R2 ;  /* 0x0000000200137311 */ /* 0x004724000030d100 */
[----:B---34-:R-:W-:Y:S05]  /*5d70*/  BRA `(.L_x_10562) ;  /* 0x0000000800647947 */ /* 0x018fea0003800000 */
.L_x_10570:
        /* <DEDUP_REMOVED lines=27> */
.L_x_10573:
        /* <DEDUP_REMOVED lines=14> */
.L_x_10572:
[----:B------:R-:W2:Y:S02]  /*6010*/  LDG.E.U16 R0, desc[UR36][R2.64] ;  /* 0x0000002402007981 */ /* 0x000ea4000c1e1500 */
[----:B--2---:R-:W-:-:S06]  /*6020*/  IMAD.U32 R0, R0, 0x10000, RZ ;  /* 0x0001000000007824 */ /* 0x004fcc00078e00ff */
[----:B------:R-:W0:Y:S02]  /*6030*/  F2I.FTZ.TRUNC.NTZ R0, R0 ;  /* 0x0000000000007305 */ /* 0x000e24000021f100 */
[----:B0-----:R-:W-:Y:S01]  /*6040*/  PRMT R19, R0, 0x7610, R19 ;  /* 0x0000761000137816 */ /* 0x001fe20000000013 */
[----:B------:R-:W-:Y:S06]  /*6050*/  BRA `(.L_x_10562) ;  /* 0x0000000400ac7947 */ /* 0x000fec0003800000 */
.L_x_10569:
        /* <DEDUP_REMOVED lines=10> */
.L_x_10576:
        /* <DEDUP_REMOVED lines=21> */
.L_x_10580:
[----:B------:R-:W-:Y:S05]  /*6250*/  BSYNC.RECONVERGENT B1 ;  /* 0x0000000000017941 */ /* 0x000fea0003800200 */
.L_x_10579:
[----:B------:R-:W-:Y:S01]  /*6260*/  IMAD.SHL.U32 R0, R0, 0x100000, RZ ;  /* 0x0010000000007824 */ /* 0x000fe200078e00ff */
[----:B------:R-:W-:-:S04]  /*6270*/  LEA R2, R2, 0x3b800000, 0x17 ;  /* 0x3b80000002027811 */ /* 0x000fc800078eb8ff */
[----:B------:R-:W-:-:S07]  /*6280*/  LOP3.LUT R0, R2, R0, R7, 0xfe, !PT ;  /* 0x0000000002007212 */ /* 0x000fce00078efe07 */
.L_x_10578:
[----:B------:R-:W-:Y:S05]  /*6290*/  BSYNC.RECONVERGENT B0 ;  /* 0x0000000000007941 */ /* 0x000fea0003800200 */
.L_x_10577:
[----:B------:R-:W0:Y:S02]  /*62a0*/  F2I.FTZ.TRUNC.NTZ R0, R0 ;  /* 0x0000000000007305 */ /* 0x000e24000021f100 */
[----:B0-----:R-:W-:Y:S01]  /*62b0*/  PRMT R19, R0, 0x7610, R19 ;  /* 0x0000761000137816 */ /* 0x001fe20000000013 */
[----:B------:R-:W-:Y:S06]  /*62c0*/  BRA `(.L_x_10562) ;  /* 0x0000000400107947 */ /* 0x000fec0003800000 */
.L_x_10575:
        /* <DEDUP_REMOVED lines=21> */
.L_x_10584:
[----:B------:R-:W-:Y:S05]  /*6420*/  BSYNC.RECONVERGENT B1 ;  /* 0x0000000000017941 */ /* 0x000fea0003800200 */
.L_x_10583:
[----:B------:R-:W-:Y:S02]  /*6430*/  SHF.L.U32 R0, R0, 0x15, RZ ;  /* 0x0000001500007819 */ /* 0x000fe400000006ff */
[----:B------:R-:W-:-:S04]  /*6440*/  LEA R2, R2, 0x37800000, 0x17 ;  /* 0x3780000002027811 */ /* 0x000fc800078eb8ff */
[----:B------:R-:W-:-:S07]  /*6450*/  LOP3.LUT R0, R2, R0, R7, 0xfe, !PT ;  /* 0x0000000002007212 */ /* 0x000fce00078efe07 */
.L_x_10582:
[----:B------:R-:W-:Y:S05]  /*6460*/  BSYNC.RECONVERGENT B0 ;  /* 0x0000000000007941 */ /* 0x000fea0003800200 */
.L_x_10581:
[----:B------:R-:W0:Y:S02]  /*6470*/  F2I.FTZ.TRUNC.NTZ R0, R0 ;  /* 0x0000000000007305 */ /* 0x000e24000021f100 */
[----:B0-----:R-:W-:Y:S01]  /*6480*/  PRMT R19, R0, 0x7610, R19 ;  /* 0x0000761000137816 */ /* 0x001fe20000000013 */
[----:B------:R-:W-:Y:S06]  /*6490*/  BRA `(.L_x_10562) ;  /* 0x00000000009c7947 */ /* 0x000fec0003800000 */
.L_x_10574:
        /* <DEDUP_REMOVED lines=14> */
.L_x_10588:
[----:B------:R-:W-:Y:S05]  /*6580*/  BSYNC.RECONVERGENT B0 ;  /* 0x0000000000007941 */ /* 0x000fea0003800200 */
.L_x_10587:
[----:B------:R-:W0:Y:S02]  /*6590*/  F2I.FTZ.TRUNC.NTZ R0, R0 ;  /* 0x0000000000007305 */ /* 0x000e24000021f100 */
[----:B0-----:R-:W-:Y:S01]  /*65a0*/  PRMT R19, R0, 0x7610, R19 ;  /* 0x0000761000137816 */ /* 0x001fe20000000013 */
[----:B------:R-:W-:Y:S06]  /*65b0*/  BRA `(.L_x_10562) ;  /* 0x0000000000547947 */ /* 0x000fec0003800000 */
.L_x_10561:
        /* <DEDUP_REMOVED lines=16> */
.L_x_10589:
[----:B------:R-:W-:Y:S01]  /*66c0*/  PRMT R19, RZ, 0x7610, R19 ;  /* 0x00007610ff137816 */ /* 0x000fe20000000013 */
[----:B------:R-:W-:Y:S06]  /*66d0*/  BRA `(.L_x_10562) ;  /* 0x00000000000c7947 */ /* 0x000fec0003800000 */
.L_x_10586:
[----:B------:R1:W5:Y:S01]  /*66e0*/  LDG.E.U16 R19, desc[UR36][R2.64] ;  /* 0x0000002402137981 */ /* 0x000362000c1e1500 */
[----:B------:R-:W-:Y:S05]  /*66f0*/  BRA `(.L_x_10562) ;  /* 0x0000000000047947 */ /* 0x000fea0003800000 */
.L_x_10585:
[----:B------:R2:W5:Y:S02]  /*6700*/  LDG.E.U16 R19, desc[UR36][R2.64] ;  /* 0x0000002402137981 */ /* 0x000564000c1e1500 */
.L_x_10562:
        /* <DEDUP_REMOVED lines=16> */
.L_x_10593:
[----:B------:R3:W5:Y:S01]  /*6810*/  LDG.E.U8 R0, desc[UR36][R2.64] ;  /* 0x0000002402007981 */ /* 0x000762000c1e1100 */
[----:B------:R-:W-:Y:S05]  /*6820*/  BRA `(.L_x_10595) ;  /* 0x0000000c004c7947 */ /* 0x000fea0003800000 */
.L_x_10592:
        /* <DEDUP_REMOVED lines=8> */
.L_x_10597:
[----:B------:R2:W5:Y:S01]  /*68b0*/  LDG.E.U16 R0, desc[UR36][R2.64] ;  /* 0x0000002402007981 */ /* 0x000562000c1e1500 */
[----:B------:R-:W-:Y:S05]  /*68c0*/  BRA `(.L_x_10595) ;  /* 0x0000000c00247947 */ /* 0x000fea0003800000 */
.L_x_10596:
[----:B------:R0:W5:Y:S01]  /*68d0*/  LDG.E.U16 R0, desc[UR36][R2.64] ;  /* 0x0000002402007981 */ /* 0x000162000c1e1500 */
[----:B------:R-:W-:Y:S05]  /*68e0*/  BRA `(.L_x_10595) ;  /* 0x0000000c001c7947 */ /* 0x000fea0003800000 */
.L_x_10591:
        /* <DEDUP_REMOVED lines=9> */
.L_x_10599:
[----:B------:R-:W2:Y:S02]  /*6980*/  LDG.E.U16 R4, desc[UR36][R2.64] ;  /* 0x0000002402047981 */ /* 0x000ea4000c1e1500 */
[----:B--2---:R-:W-:-:S06]  /*6990*/  HADD2.F32 R4, -RZ, R4.H0_H0 ;  /* 0x20000004ff047230 */ /* 0x004fcc0000004100 */
[----:B------:R-:W0:Y:S02]  /*69a0*/  F2I.FTZ.TRUNC.NTZ R4, R4 ;  /* 0x0000000400047305 */ /* 0x000e24000021f100 */
[----:B0-----:R-:W-:Y:S01]  /*69b0*/  PRMT R0, R4, 0x7610, R0 ;  /* 0x0000761004007816 */ /* 0x001fe20000000000 */
[----:B------:R-:W-:Y:S06]  /*69c0*/  BRA `(.L_x_10595) ;  /* 0x0000000800e47947 */ /* 0x000fec0003800000 */
.L_x_10598:
        /* <DEDUP_REMOVED lines=9> */
.L_x_10601:
[----:B------:R-:W2:Y:S02]  /*6a60*/  LDG.E.U16 R2, desc[UR36][R2.64] ;  /* 0x0000002402027981 */ /* 0x000ea4000c1e1500 */
[----:B--2---:R-:W-:-:S06]  /*6a70*/  HADD2.F32 R4, -RZ, R2.H0_H0 ;  /* 0x20000002ff047230 */ /* 0x004fcc0000004100 */
[----:B------:R-:W0:Y:S02]  /*6a80*/  F2I.FTZ.TRUNC.NTZ R4, R4 ;  /* 0x0000000400047305 */ /* 0x000e24000021f100 */
[----:B0-----:R-:W-:Y:S01]  /*6a90*/  PRMT R0, R4, 0x7610, R0 ;  /* 0x0000761004007816 */ /* 0x001fe20000000000 */
[----:B------:R-:W-:Y:S06]  /*6aa0*/  BRA `(.L_x_10595) ;  /* 0x0000000800ac7947 */ /* 0x000fec0003800000 */
.L_x_10600:
[----:B------:R-:W2:Y:S02]  /*6ab0*/  LDG.E.64 R2, desc[UR36][R2.64] ;  /* 0x0000002402027981 */ /* 0x000ea4000c1e1b00 */
[----:B--2---:R0:W1:Y:S02]  /*6ac0*/  F2I.F64.TRUNC R0, R2 ;  /* 0x0000000200007311 */ /* 0x004064000030d100 */
[----:B01----:R-:W-:Y:S05]  /*6ad0*/  BRA `(.L_x_10595) ;  /* 0x0000000800a07947 */ /* 0x003fea0003800000 */
.L_x_10590:
        /* <DEDUP_REMOVED lines=12> */
.L_x_10604:
[----:B------:R-:W2:Y:S02]  /*6ba0*/  LDG.E.64 R2, desc[UR36][R2.64] ;  /* 0x0000002402027981 */ /* 0x000ea4000c1e1b00 */
[----:B--2---:R0:W1:Y:S02]  /*6bb0*/  F2I.F64.TRUNC R0, R2 ;  /* 0x0000000200007311 */ /* 0x004064000030d100 */
[----:B01----:R-:W-:Y:S05]  /*6bc0*/  BRA `(.L_x_10595) ;  /* 0x0000000800647947 */ /* 0x003fea0003800000 */
.L_x_10603:
        /* <DEDUP_REMOVED lines=27> */
.L_x_10606:
        /* <DEDUP_REMOVED lines=14> */
.L_x_10605:
[----:B------:R-:W2:Y:S02]  /*6e60*/  LDG.E.U16 R4, desc[UR36][R2.64] ;  /* 0x0000002402047981 */ /* 0x000ea4000c1e1500 */
[----:B--2---:R-:W-:-:S06]  /*6e70*/  IMAD.U32 R4, R4, 0x10000, RZ ;  /* 0x0001000004047824 */ /* 0x004fcc00078e00ff */
[----:B------:R-:W0:Y:S02]  /*6e80*/  F2I.FTZ.TRUNC.NTZ R4, R4 ;  /* 0x0000000400047305 */ /* 0x000e24000021f100 */
[----:B0-----:R-:W-:Y:S01]  /*6e90*/  PRMT R0, R4, 0x7610, R0 ;  /* 0x0000761004007816 */ /* 0x001fe20000000000 */
[----:B------:R-:W-:Y:S06]  /*6ea0*/  BRA `(.L_x_10595) ;  /* 0x0000000400ac7947 */ /* 0x000fec0003800000 */
.L_x_10602:
        /* <DEDUP_REMOVED lines=10> */
.L_x_10609:
        /* <DEDUP_REMOVED lines=21> */
.L_x_10613:
[----:B------:R-:W-:Y:S05]  /*70a0*/  BSYNC.RECONVERGENT B1 ;  /* 0x0000000000017941 */ /* 0x000fea0003800200 */
.L_x_10612:
[----:B------:R-:W-:Y:S02]  /*70b0*/  SHF.L.U32 R0, R0, 0x14, RZ ;  /* 0x0000001400007819 */ /* 0x000fe400000006ff */
[----:B------:R-:W-:-:S04]  /*70c0*/  LEA R2, R2, 0x3b800000, 0x17 ;  /* 0x3b80000002027811 */ /* 0x000fc800078eb8ff */
[----:B------:R-:W-:-:S07]  /*70d0*/  LOP3.LUT R4, R2, R0, R7, 0xfe, !PT ;  /* 0x0000000002047212 */ /* 0x000fce00078efe07 */
.L_x_10611:
[----:B------:R-:W-:Y:S05]  /*70e0*/  BSYNC.RECONVERGENT B0 ;  /* 0x0000000000007941 */ /* 0x000fea0003800200 */
.L_x_10610:
[----:B------:R-:W0:Y:S02]  /*70f0*/  F2I.FTZ.TRUNC.NTZ R4, R4 ;  /* 0x0000000400047305 */ /* 0x000e24000021f100 */
[----:B0-----:R-:W-:Y:S01]  /*7100*/  PRMT R0, R4, 0x7610, R0 ;  /* 0x0000761004007816 */ /* 0x001fe20000000000 */
[----:B------:R-:W-:Y:S06]  /*7110*/  BRA `(.L_x_10595) ;  /* 0x0000000400107947 */ /* 0x000fec0003800000 */
.L_x_10608:
        /* <DEDUP_REMOVED lines=21> */
.L_x_10617:
[----:B------:R-:W-:Y:S05]  /*7270*/  BSYNC.RECONVERGENT B1 ;  /* 0x0000000000017941 */ /* 0x000fea0003800200 */
.L_x_10616:
[----:B------:R-:W-:Y:S01]  /*7280*/  IMAD.SHL.U32 R0, R0, 0x200000, RZ ;  /* 0x0020000000007824 */ /* 0x000fe200078e00ff */
[----:B------:R-:W-:-:S04]  /*7290*/  LEA R2, R2, 0x37800000, 0x17 ;  /* 0x3780000002027811 */ /* 0x000fc800078eb8ff */
[----:B------:R-:W-:-:S07]  /*72a0*/  LOP3.LUT R4, R2, R0, R7, 0xfe, !PT ;  /* 0x0000000002047212 */ /* 0x000fce00078efe07 */
.L_x_10615:
[----:B------:R-:W-:Y:S05]  /*72b0*/  BSYNC.RECONVERGENT B0 ;  /* 0x0000000000007941 */ /* 0x000fea0003800200 */
.L_x_10614:
[----:B------:R-:W0:Y:S02]  /*72c0*/  F2I.FTZ.TRUNC.NTZ R4, R4 ;  /* 0x0000000400047305 */ /* 0x000e24000021f100 */
[----:B0-----:R-:W-:Y:S01]  /*72d0*/  PRMT R0, R4, 0x7610, R0 ;  /* 0x0000761004007816 */ /* 0x001fe20000000000 */
[----:B------:R-:W-:Y:S06]  /*72e0*/  BRA `(.L_x_10595) ;  /* 0x00000000009c7947 */ /* 0x000fec0003800000 */
.L_x_10607:
        /* <DEDUP_REMOVED lines=14> */
.L_x_10621:
[----:B------:R-:W-:Y:S05]  /*73d0*/  BSYNC.RECONVERGENT B0 ;  /* 0x0000000000007941 */ /* 0x000fea0003800200 */
.L_x_10620:
[----:B------:R-:W0:Y:S02]  /*73e0*/  F2I.FTZ.TRUNC.NTZ R4, R4 ;  /* 0x0000000400047305 */ /* 0x000e24000021f100 */
[----:B0-----:R-:W-:Y:S01]  /*73f0*/  PRMT R0, R4, 0x7610, R0 ;  /* 0x0000761004007816 */ /* 0x001fe20000000000 */
[----:B------:R-:W-:Y:S06]  /*7400*/  BRA `(.L_x_10595) ;  /* 0x0000000000547947 */ /* 0x000fec0003800000 */
.L_x_10594:
        /* <DEDUP_REMOVED lines=16> */
.L_x_10622:
[----:B------:R-:W-:Y:S01]  /*7510*/  PRMT R0, RZ, 0x7610, R0 ;  /* 0x00007610ff007816 */ /* 0x000fe20000000000 */
[----:B------:R-:W-:Y:S06]  /*7520*/  BRA `(.L_x_10595) ;  /* 0x00000000000c7947 */ /* 0x000fec0003800000 */
.L_x_10619:
[----:B------:R0:W5:Y:S01]  /*7530*/  LDG.E.U16 R0, desc[UR36][R2.64] ;  /* 0x0000002402007981 */ /* 0x000162000c1e1500 */
[----:B------:R-:W-:Y:S05]  /*7540*/  BRA `(.L_x_10595) ;  /* 0x0000000000047947 */ /* 0x000fea0003800000 */
.L_x_10618:
[----:B------:R0:W5:Y:S02]  /*7550*/  LDG.E.U16 R0, desc[UR36][R2.64] ;  /* 0x0000002402007981 */ /* 0x000164000c1e1500 */
.L_x_10595:
        /* <DEDUP_REMOVED lines=17> */
.L_x_10626:
[----:B------:R0:W-:Y:S01]  /*7670*/  STG.E.U8 desc[UR36][R2.64], R19 ;  /* 0x0000001302007986 */ /* 0x0001e2000c101124 */
[----:B------:R-:W-:Y:S05]  /*7680*/  BRA `(.L_x_10628) ;  /* 0x0000000c004c7947 */ /* 0x000fea0003800000 */
.L_x_10625:
        /* <DEDUP_REMOVED lines=10> */
.L_x_10630:
[----:B------:R-:W-:-:S05]  /*7730*/  PRMT R5, R19, 0x9910, RZ ;  /* 0x0000991013057816 */ /* 0x000fca00000000ff */
[----:B------:R0:W-:Y:S01]  /*7740*/  STG.E desc[UR36][R2.64], R5 ;  /* 0x0000000502007986 */ /* 0x0001e2000c101924 */
[----:B------:R-:W-:Y:S05]  /*7750*/  BRA `(.L_x_10628) ;  /* 0x0000000c00187947 */ /* 0x000fea0003800000 */
.L_x_10629:
[----:B------:R0:W-:Y:S01]  /*7760*/  STG.E.U16 desc[UR36][R2.64], R19 ;  /* 0x0000001302007986 */ /* 0x0001e2000c101524 */
[----:B------:R-:W-:Y:S05]  /*7770*/  BRA `(.L_x_10628) ;  /* 0x0000000c00107947 */ /* 0x000fea0003800000 */
.L_x_10624:
        /* <DEDUP_REMOVED lines=9> */
.L_x_10632:
[----:B------:R-:W0:Y:S02]  /*7810*/  I2F.S16 R0, R19 ;  /* 0x0000001300007306 */ /* 0x000e240000101400 */
[----:B0-----:R-:W-:-:S05]  /*7820*/  F2FP.F16.F32.PACK_AB R0, RZ, R0 ;  /* 0x00000000ff00723e */ /* 0x001fca00000000ff */
[----:B------:R0:W-:Y:S01]  /*7830*/  STG.E.U16 desc[UR36][R2.64], R0 ;  /* 0x0000000002007986 */ /* 0x0001e2000c101524 */
[----:B------:R-:W-:Y:S05]  /*7840*/  BRA `(.L_x_10628) ;  /* 0x0000000800dc7947 */ /* 0x000fea0003800000 */
.L_x_10631:
        /* <DEDUP_REMOVED lines=10> */
.L_x_10634:
[----:B------:R-:W0:Y:S02]  /*78f0*/  I2F.S16 R19, R19 ;  /* 0x0000001300137306 */ /* 0x000e240000101400 */
[----:B0-----:R-:W-:-:S04]  /*7900*/  F2FP.F16.F32.PACK_AB R5, RZ, R19 ;  /* 0x00000013ff05723e */ /* 0x001fc800000000ff */
[----:B------:R-:W-:-:S05]  /*7910*/  PRMT R5, R5, 0x5410, RZ ;  /* 0x0000541005057816 */ /* 0x000fca00000000ff */
[----:B------:R0:W-:Y:S01]  /*7920*/  STG.E desc[UR36][R2.64], R5 ;  /* 0x0000000502007986 */ /* 0x0001e2000c101924 */
[----:B------:R-:W-:Y:S05]  /*7930*/  BRA `(.L_x_10628) ;  /* 0x0000000800a07947 */ /* 0x000fea0003800000 */
.L_x_10633:
[----:B------:R-:W0:Y:S02]  /*7940*/  I2F.F64.S16 R4, R19 ;  /* 0x0000001300047312 */ /* 0x000e240000101c00 */
[----:B0-----:R0:W-:Y:S01]  /*7950*/  STG.E.64 desc[UR36][R2.64], R4 ;  /* 0x0000000402007986 */ /* 0x0011e2000c101b24 */
[----:B------:R-:W-:Y:S05]  /*7960*/  BRA `(.L_x_10628) ;  /* 0x0000000800947947 */ /* 0x000fea0003800000 */
.L_x_10623:
        /* <DEDUP_REMOVED lines=12> */
.L_x_10638:
        /* <DEDUP_REMOVED lines=18> */
.L_x_10641:
[----:B------:R-:W-:-:S04]  /*7b50*/  SHF.R.U32.HI R5, RZ, 0x18, R5 ;  /* 0x00000018ff057819 */ /* 0x000fc80000011605 */
[----:B------:R-:W-:-:S07]  /*7b60*/  LOP3.LUT R0, R0, 0x80, R5, 0xf8, !PT ;  /* 0x0000008000007812 */ /* 0x000fce00078ef805 */
.L_x_10640:
[----:B------:R-:W-:Y:S05]  /*7b70*/  BSYNC.RECONVERGENT B0 ;  /* 0x0000000000007941 */ /* 0x000fea0003800200 */
.L_x_10639:
[----:B------:R3:W-:Y:S01]  /*7b80*/  STG.E.U8 desc[UR36][R2.64], R0 ;  /* 0x0000000002007986 */ /* 0x0007e2000c101124 */
[----:B------:R-:W-:Y:S05]  /*7b90*/  BRA `(.L_x_10628) ;  /* 0x0000000800087947 */ /* 0x000fea0003800000 */
.L_x_10637:
        /* <DEDUP_REMOVED lines=18> */
.L_x_10644:
[----:B------:R-:W-:-:S04]  /*7cc0*/  SHF.R.U32.HI R5, RZ, 0x18, R5 ;  /* 0x00000018ff057819 */ /* 0x000fc80000011605 */
[----:B------:R-:W-:-:S07]  /*7cd0*/  LOP3.LUT R0, R0, 0x80, R5, 0xf8, !PT ;  /* 0x0000008000007812 */ /* 0x000fce00078ef805 */
.L_x_10643:
[----:B------:R-:W-:Y:S05]  /*7ce0*/  BSYNC.RECONVERGENT B0 ;  /* 0x0000000000007941 */ /* 0x000fea0003800200 */
.L_x_10642:
[----:B------:R0:W-:Y:S01]  /*7cf0*/  STG.E.U8 desc[UR36][R2.64], R0 ;  /* 0x0000000002007986 */ /* 0x0001e2000c101124 */
[----:B------:R-:W-:Y:S05]  /*7d00*/  BRA `(.L_x_10628) ;  /* 0x0000000400ac7947 */ /* 0x000fea0003800000 */
.L_x_10636:
        /* <DEDUP_REMOVED lines=22> */
.L_x_10646:
[----:B------:R-:W-:-:S04]  /*7e70*/  PRMT R4, R19, 0x9910, RZ ;  /* 0x0000991013047816 */ /* 0x000fc800000000ff */
[----:B------:R-:W-:-:S05]  /*7e80*/  SHF.R.S32.HI R5, RZ, 0x1f, R4 ;  /* 0x0000001fff057819 */ /* 0x000fca0000011404 */
[----:B------:R1:W-:Y:S01]  /*7e90*/  STG.E.64 desc[UR36][R2.64], R4 ;  /* 0x0000000402007986 */ /* 0x0003e2000c101b24 */
[----:B------:R-:W-:Y:S05]  /*7ea0*/  BRA `(.L_x_10628) ;  /* 0x0000000400447947 */ /* 0x000fea0003800000 */
.L_x_10645:
[----:B------:R-:W-:-:S05]  /*7eb0*/  PRMT R5, R19, 0x9910, RZ ;  /* 0x0000991013057816 */ /* 0x000fca00000000ff */
[----:B------:R0:W-:Y:S01]  /*7ec0*/  STG.E desc[UR36][R2.64], R5 ;  /* 0x0000000502007986 */ /* 0x0001e2000c101924 */
[----:B------:R-:W-:Y:S05]  /*7ed0*/  BRA `(.L_x_10628) ;  /* 0x0000000400387947 */ /* 0x000fea0003800000 */
.L_x_10635:
        /* <DEDUP_REMOVED lines=11> */
.L_x_10648:
[----:B------:R-:W-:Y:S01]  /*7f90*/  CS2R R6, SRZ ;  /* 0x0000000000067805 */ /* 0x000fe2000001ff00 */
[----:B------:R-:W0:Y:S04]  /*7fa0*/  I2F.F64.S16 R4, R19 ;  /* 0x0000001300047312 */ /* 0x000e280000101c00 */
[----:B0-----:R0:W-:Y:S01]  /*7fb0*/  STG.E.128 desc[UR36][R2.64], R4 ;  /* 0x0000000402007986 */ /* 0x0011e2000c101d24 */
[----:B------:R-:W-:Y:S05]  /*7fc0*/  BRA `(.L_x_10628) ;  /* 0x0000000000fc7947 */ /* 0x000fea0003800000 */
.L_x_10647:
[----:B------:R-:W-:-:S09]  /*7fd0*/  UISETP.NE.AND UP0, UPT, UR4, 0xf, UPT ;  /* 0x0000000f0400788c */ /* 0x000fd2000bf05270 */
[----:B------:R-:W-:Y:S05]  /*7fe0*/  BRA.U !UP0, `(.L_x_10649) ;  /* 0x0000000108e87547 */ /* 0x000fea000b800000 */
[----:B------:R-:W-:-:S09]  /*7ff0*/  UISETP.NE.AND UP0, UPT, UR4, 0x17, UPT ;  /* 0x000000170400788c */ /* 0x000fd2000bf05270 */
[----:B------:R-:W-:Y:S05]  /*8000*/  BRA.U !UP0, `(.L_x_10650) ;  /* 0x0000000108907547 */ /* 0x000fea000b800000 */
[----:B------:R-:W-:-:S09]  /*8010*/  UISETP.NE.AND UP0, UPT, UR4, 0x18, UPT ;  /* 0x000000180400788c */ /* 0x000fd2000bf05270 */
[----:B------:R-:W-:Y:S05]  /*8020*/  BRA.U !UP0, `(.L_x_10651) ;  /* 0x0000000108447547 */ /* 0x000fea000b800000 */
.L_x_10627:
        /* <DEDUP_REMOVED lines=16> */
.L_x_10652:
[----:B------:R-:W-:Y:S05]  /*8130*/  BRA `(.L_x_10628) ;  /* 0x0000000000a07947 */ /* 0x000fea0003800000 */
.L_x_10651:
        /* <DEDUP_REMOVED lines=13> */
.L_x_10654:
[----:B------:R-:W-:Y:S05]  /*8210*/  BSYNC.RECONVERGENT B0 ;  /* 0x0000000000007941 */ /* 0x000fea0003800200 */
.L_x_10653:
[----:B------:R-:W-:-:S05]  /*8220*/  LOP3.LUT R5, R0, 0x80, R5, 0xf8, !PT ;  /* 0x0000008000057812 */ /* 0x000fca00078ef805 */
[----:B------:R0:W-:Y:S01]  /*8230*/  STG.E.U8 desc[UR36][R2.64], R5 ;  /* 0x0000000502007986 */ /* 0x0001e2000c101124 */
[----:B------:R-:W-:Y:S05]  /*8240*/  BRA `(.L_x_10628) ;  /* 0x00000000005c7947 */ /* 0x000fea0003800000 */
.L_x_10650:
        /* <DEDUP_REMOVED lines=12> */
.L_x_10656:
[----:B------:R-:W-:Y:S01]  /*8310*/  IMAD.MOV.U32 R0, RZ, RZ, 0x7f ;  /* 0x0000007fff007424 */ /* 0x000fe200078e00ff */
[----:B------:R-:W-:-:S04]  /*8320*/  ISETP.GT.U32.AND P0, PT, R4, 0x7f800000, PT ;  /* 0x7f8000000400780c */ /* 0x000fc80003f04070 */
[----:B------:R-:W-:-:S09]  /*8330*/  SEL R0, R0, 0x7c, P0 ;  /* 0x0000007c00007807 */ /* 0x000fd20000000000 */
.L_x_10657:
[----:B------:R-:W-:Y:S05]  /*8340*/  BSYNC.RECONVERGENT B0 ;  /* 0x0000000000007941 */ /* 0x000fea0003800200 */
.L_x_10655:
[----:B------:R-:W-:-:S04]  /*8350*/  SHF.R.U32.HI R5, RZ, 0x18, R5 ;  /* 0x00000018ff057819 */ /* 0x000fc80000011605 */
[----:B------:R-:W-:-:S05]  /*8360*/  LOP3.LUT R5, R0, 0x80, R5, 0xf8, !PT ;  /* 0x0000008000057812 */ /* 0x000fca00078ef805 */
[----:B------:R0:W-:Y:S01]  /*8370*/  STG.E.U8 desc[UR36][R2.64], R5 ;  /* 0x0000000502007986 */ /* 0x0001e2000c101124 */
[----:B------:R-:W-:Y:S05]  /*8380*/  BRA `(.L_x_10628) ;  /* 0x00000000000c7947 */ /* 0x000fea0003800000 */
.L_x_10649:
[----:B------:R-:W0:Y:S02]  /*8390*/  I2F.S16 R0, R19 ;  /* 0x0000001300007306 */ /* 0x000e240000101400 */
[----:B0-----:R-:W-:-:S05]  /*83a0*/  F2FP.BF16.F32.PACK_AB R0, RZ, R0 ;  /* 0x00000000ff00723e */ /* 0x001fca00000010ff */
[----:B------:R0:W-:Y:S02]  /*83b0*/  STG.E.U16 desc[UR36][R2.64], R0 ;  /* 0x0000000002007986 */ /* 0x0001e4000c101524 */
.L_x_10628:
[----:B------:R-:W-:-:S07]  /*83c0*/  VIADD R17, R17, 0x80 ;  /* 0x0000008011117836 */ /* 0x000fce0000000000 */
.L_x_10555:
[----:B------:R-:W-:Y:S05]  /*83d0*/  BSYNC.RECONVERGENT B6 ;  /* 0x0000000000067941 */ /* 0x000fea0003800200 */
.L_x_10554:
        /* <DEDUP_REMOVED lines=358> */
.L_x_10660:
        /* <DEDUP_REMOVED lines=16> */
.L_x_10664:
[----:B------:R4:W5:Y:S01]  /*9b40*/  LDG.E.U8 R19, desc[UR36][R2.64] ;  /* 0x0000002402137981 */ /* 0x000962000c1e1100 */
[----:B------:R-:W-:Y:S05]  /*9b50*/  BRA `(.L_x_10666) ;  /* 0x0000000c004c7947 */ /* 0x000fea0003800000 */
.L_x_10663:
        /* <DEDUP_REMOVED lines=8> */
.L_x_10668:
[----:B------:R2:W5:Y:S01]  /*9be0*/  LDG.E.U16 R19, desc[UR36][R2.64] ;  /* 0x0000002402137981 */ /* 0x000562000c1e1500 */
[----:B------:R-:W-:Y:S05]  /*9bf0*/  BRA `(.L_x_10666) ;  /* 0x0000000c00247947 */ /* 0x000fea0003800000 */
.L_x_10667:
[----:B------:R0:W5:Y:S01]  /*9c00*/  LDG.E.U16 R19, desc[UR36][R2.64] ;  /* 0x0000002402137981 */ /* 0x000162000c1e1500 */
[----:B------:R-:W-:Y:S05]  /*9c10*/  BRA `(.L_x_10666) ;  /* 0x0000000c001c7947 */ /* 0x000fea0003800000 */
.L_x_10662:
        /* <DEDUP_REMOVED lines=9> */
.L_x_10670:
[----:B------:R-:W2:Y:S02]  /*9cb0*/  LDG.E.U16 R0, desc[UR36][R2.64] ;  /* 0x0000002402007981 */ /* 0x000ea4000c1e1500 */
[----:B--2---:R-:W-:-:S06]  /*9cc0*/  HADD2.F32 R0, -RZ, R0.H0_H0 ;  /* 0x20000000ff007230 */ /* 0x004fcc0000004100 */
[----:B------:R-:W0:Y:S02]  /*9cd0*/  F2I.FTZ.TRUNC.NTZ R0, R0 ;  /* 0x0000000000007305 */ /* 0x000e24000021f100 */
[----:B0-----:R-:W-:Y:S01]  /*9ce0*/  PRMT R19, R0, 0x7610, R19 ;  /* 0x0000761000137816 */ /* 0x001fe20000000013 */
[----:B------:R-:W-:Y:S06]  /*9cf0*/  BRA `(.L_x_10666) ;  /* 0x0000000800e47947 */ /* 0x000fec0003800000 */
.L_x_10669:
        /* <DEDUP_REMOVED lines=9> */
.L_x_10672:
[----:B------:R-:W2:Y:S02]  /*9d90*/  LDG.E.U16 R2, desc[UR36][R2.64] ;  /* 0x0000002402027981 */ /* 0x000ea4000c1e1500 */
[----:B--2---:R-:W-:-:S06]  /*9da0*/  HADD2.F32 R0, -RZ, R2.H0_H0 ;  /* 0x20000002ff007230 */ /* 0x004fcc0000004100 */
[----:B------:R-:W0:Y:S02]  /*9db0*/  F2I.FTZ.TRUNC.NTZ R0, R0 ;  /* 0x0000000000007305 */ /* 0x000e24000021f100 */
[----:B0-----:R-:W-:Y:S01]  /*9dc0*/  PRMT R19, R0, 0x7610, R19 ;  /* 0x0000761000137816 */ /* 0x001fe20000000013 */
[----:B------:R-:W-:Y:S06]  /*9dd0*/  BRA `(.L_x_10666) ;  /* 0x0000000800ac7947 */ /* 0x000fec0003800000 */
.L_x_10671:
[----:B------:R-:W2:Y:S02]  /*9de0*/  LDG.E.64 R2, desc[UR36][R2.64] ;  /* 0x0000002402027981 */ /* 0x000ea4000c1e1b00 */
[----:B--2---:R0:W1:Y:S02]  /*9df0*/  F2I.F64.TRUNC R19, R2 ;  /* 0x0000000200137311 */ /* 0x004064000030d100 */
[----:B01----:R-:W-:Y:S05]  /*9e00*/  BRA `(.L_x_10666) ;  /* 0x0000000800a07947 */ /* 0x003fea0003800000 */
.L_x_10661:
        /* <DEDUP_REMOVED lines=12> */
.L_x_10675:
[----:B------:R-:W2:Y:S02]  /*9ed0*/  LDG.E.64 R2, desc[UR36][R2.64] ;  /* 0x0000002402027981 */ /* 0x000ea4000c1e1b00 */
[----:B--2---:R0:W1:Y:S02]  /*9ee0*/  F2I.F64.TRUNC R19, R2 ;  /* 0x0000000200137311 */ /* 0x004064000030d100 */
[----:B01----:R-:W-:Y:S05]  /*9ef0*/  BRA `(.L_x_10666) ;  /* 0x0000000800647947 */ /* 0x003fea0003800000 */
.L_x_10674:
        /* <DEDUP_REMOVED lines=27> */
.L_x_10677:
        /* <DEDUP_REMOVED lines=14> */
.L_x_10676:
[----:B------:R-:W2:Y:S02]  /*a190*/  LDG.E.U16 R0, desc[UR36][R2.64] ;  /* 0x0000002402007981 */ /* 0x000ea4000c1e1500 */
[----:B--2---:R-:W-:-:S06]  /*a1a0*/  IMAD.U32 R0, R0, 0x10000, RZ ;  /* 0x0001000000007824 */ /* 0x004fcc00078e00ff */
[----:B------:R-:W0:Y:S02]  /*a1b0*/  F2I.FTZ.TRUNC.NTZ R0, R0 ;  /* 0x0000000000007305 */ /* 0x000e24000021f100 */
[----:B0-----:R-:W-:Y:S01]  /*a1c0*/  PRMT R19, R0, 0x7610, R19 ;  /* 0x0000761000137816 */ /* 0x001fe20000000013 */
[----:B------:R-:W-:Y:S06]  /*a1d0*/  BRA `(.L_x_10666) ;  /* 0x0000000400ac7947 */ /* 0x000fec0003800000 */
.L_x_10673:
        /* <DEDUP_REMOVED lines=10> */
.L_x_10680:
        /* <DEDUP_REMOVED lines=21> */
.L_x_10684:
[----:B------:R-:W-:Y:S05]  /*a3d0*/  BSYNC.RECONVERGENT B1 ;  /* 0x0000000000017941 */ /* 0x000fea0003800200 */
.L_x_10683:
[----:B------:R-:W-:Y:S02]  /*a3e0*/  SHF.L.U32 R0, R0, 0x14, RZ ;  /* 0x0000001400007819 */ /* 0x000fe400000006ff */
[----:B------:R-:W-:-:S04]  /*a3f0*/  LEA R2, R2, 0x3b800000, 0x17 ;  /* 0x3b80000002027811 */ /* 0x000fc800078eb8ff */
[----:B------:R-:W-:-:S07]  /*a400*/  LOP3.LUT R0, R2, R0, R7, 0xfe, !PT ;  /* 0x0000000002007212 */ /* 0x000fce00078efe07 */
.L_x_10682:
[----:B------:R-:W-:Y:S05]  /*a410*/  BSYNC.RECONVERGENT B0 ;  /* 0x0000000000007941 */ /* 0x000fea0003800200 */
.L_x_10681:
[----:B------:R-:W0:Y:S02]  /*a420*/  F2I.FTZ.TRUNC.NTZ R0, R0 ;  /* 0x0000000000007305 */ /* 0x000e24000021f100 */
[----:B0-----:R-:W-:Y:S01]  /*a430*/  PRMT R19, R0, 0x7610, R19 ;  /* 0x0000761000137816 */ /* 0x001fe20000000013 */
[----:B------:R-:W-:Y:S06]  /*a440*/  BRA `(.L_x_10666) ;  /* 0x0000000400107947 */ /* 0x000fec0003800000 */
.L_x_10679:
        /* <DEDUP_REMOVED lines=21> */
.L_x_10688:
[----:B------:R-:W-:Y:S05]  /*a5a0*/  BSYNC.RECONVERGENT B1 ;  /* 0x0000000000017941 */ /* 0x000fea0003800200 */
.L_x_10687:
[----:B------:R-:W-:Y:S01]  /*a5b0*/  IMAD.SHL.U32 R0, R0, 0x200000, RZ ;  /* 0x0020000000007824 */ /* 0x000fe200078e00ff */
[----:B------:R-:W-:-:S04]  /*a5c0*/  LEA R2, R2, 0x37800000, 0x17 ;  /* 0x3780000002027811 */ /* 0x000fc800078eb8ff */
[----:B------:R-:W-:-:S07]  /*a5d0*/  LOP3.LUT R0, R2, R0, R7, 0xfe, !PT ;  /* 0x0000000002007212 */ /* 0x000fce00078efe07 */
.L_x_10686:
[----:B------:R-:W-:Y:S05]  /*a5e0*/  BSYNC.RECONVERGENT B0 ;  /* 0x0000000000007941 */ /* 0x000fea0003800200 */
.L_x_10685:
[----:B------:R-:W0:Y:S02]  /*a5f0*/  F2I.FTZ.TRUNC.NTZ R0, R0 ;  /* 0x0000000000007305 */ /* 0x000e24000021f100 */
[----:B0-----:R-:W-:Y:S01]  /*a600*/  PRMT R19, R0, 0x7610, R19 ;  /* 0x0000761000137816 */ /* 0x001fe20000000013 */
[----:B------:R-:W-:Y:S06]  /*a610*/  BRA `(.L_x_10666) ;  /* 0x00000000009c7947 */ /* 0x000fec0003800000 */
.L_x_10678:
        /* <DEDUP_REMOVED lines=14> */
.L_x_10692:
[----:B------:R-:W-:Y:S05]  /*a700*/  BSYNC.RECONVERGENT B0 ;  /* 0x0000000000007941 */ /* 0x000fea0003800200 */
.L_x_10691:
[----:B------:R-:W0:Y:S02]  /*a710*/  F2I.FTZ.TRUNC.NTZ R0, R0 ;  /* 0x0000000000007305 */ /* 0x000e24000021f100 */
[----:B0-----:R-:W-:Y:S01]  /*a720*/  PRMT R19, R0, 0x7610, R19 ;  /* 0x0000761000137816 */ /* 0x001fe20000000013 */
[----:B------:R-:W-:Y:S06]  /*a730*/  BRA `(.L_x_10666) ;  /* 0x0000000000547947 */ /* 0x000fec0003800000 */
.L_x_10665:
        /* <DEDUP_REMOVED lines=16> */
.L_x_10693:
[----:B------:R-:W-:Y:S01]  /*a840*/  PRMT R19, RZ, 0x7610, R19 ;  /* 0x00007610ff137816 */ /* 0x000fe20000000013 */
[----:B------:R-:W-:Y:S06]  /*a850*/  BRA `(.L_x_10666) ;  /* 0x00000000000c7947 */ /* 0x000fec0003800000 */
.L_x_10690:
[----:B------:R0:W5:Y:S01]  /*a860*/  LDG.E.U16 R19, desc[UR36][R2.64] ;  /* 0x0000002402137981 */ /* 0x000162000c1e1500 */
[----:B------:R-:W-:Y:S05]  /*a870*/  BRA `(.L_x_10666) ;  /* 0x0000000000047947 */ /* 0x000fea0003800000 */
.L_x_10689:
[----:B------:R0:W5:Y:S02]  /*a880*/  LDG.E.U16 R19, desc[UR36][R2.64] ;  /* 0x0000002402137981 */ /* 0x000164000c1e1500 */
.L_x_10666:
        /* <DEDUP_REMOVED lines=16> */
.L_x_10697:
[----:B------:R0:W5:Y:S01]  /*a990*/  LDG.E.U8 R0, desc[UR36][R2.64] ;  /* 0x0000002402007981 */ /* 0x000162000c1e1100 */
[----:B------:R-:W-:Y:S05]  /*a9a0*/  BRA `(.L_x_10699) ;  /* 0x0000000c004c7947 */ /* 0x000fea0003800000 */
.L_x_10696:
        /* <DEDUP_REMOVED lines=8> */
.L_x_10701:
[----:B------:R0:W5:Y:S01]  /*aa30*/  LDG.E.U16 R0, desc[UR36][R2.64] ;  /* 0x0000002402007981 */ /* 0x000162000c1e1500 */
[----:B------:R-:W-:Y:S05]  /*aa40*/  BRA `(.L_x_10699) ;  /* 0x0000000c00247947 */ /* 0x000fea0003800000 */
.L_x_10700:
[----:B------:R0:W5:Y:S01]  /*aa50*/  LDG.E.U16 R0, desc[UR36][R2.64] ;  /* 0x0000002402007981 */ /* 0x000162000c1e1500 */
[----:B------:R-:W-:Y:S05]  /*aa60*/  BRA `(.L_x_10699) ;  /* 0x0000000c001c7947 */ /* 0x000fea0003800000 */
.L_x_10695:
        /* <DEDUP_REMOVED lines=9> */
.L_x_10703:
[----:B------:R-:W2:Y:S02]  /*ab00*/  LDG.E.U16 R4, desc[UR36][R2.64] ;  /* 0x0000002402047981 */ /* 0x000ea4000c1e1500 */
[----:B--2---:R-:W-:-:S06]  /*ab10*/  HADD2.F32 R4, -RZ, R4.H0_H0 ;  /* 0x20000004ff047230 */ /* 0x004fcc0000004100 */
[----:B------:R-:W0:Y:S02]  /*ab20*/  F2I.FTZ.TRUNC.NTZ R4, R4 ;  /* 0x0000000400047305 */ /* 0x000e24000021f100 */
[----:B0-----:R-:W-:Y:S01]  /*ab30*/  PRMT R0, R4, 0x7610, R0 ;  /* 0x0000761004007816 */ /* 0x001fe20000000000 */
[----:B------:R-:W-:Y:S06]  /*ab40*/  BRA `(.L_x_10699) ;  /* 0x0000000800e47947 */ /* 0x000fec0003800000 */
.L_x_10702:
        /* <DEDUP_REMOVED lines=9> */
.L_x_10705:
[----:B------:R-:W2:Y:S02]  /*abe0*/  LDG.E.U16 R2, desc[UR36][R2.64] ;  /* 0x0000002402027981 */ /* 0x000ea4000c1e1500 */
[----:B--2---:R-:W-:-:S06]  /*abf0*/  HADD2.F32 R4, -RZ, R2.H0_H0 ;  /* 0x20000002ff047230 */ /* 0x004fcc0000004100 */
[----:B------:R-:W0:Y:S02]  /*ac00*/  F2I.FTZ.TRUNC.NTZ R4, R4 ;  /* 0x0000000400047305 */ /* 0x000e24000021f100 */
[----:B0-----:R-:W-:Y:S01]  /*ac10*/  PRMT R0, R4, 0x7610, R0 ;  /* 0x0000761004007816 */ /* 0x001fe20000000000 */
[----:B------:R-:W-:Y:S06]  /*ac20*/  BRA `(.L_x_10699) ;  /* 0x0000000800ac7947 */ /* 0x000fec0003800000 */
.L_x_10704:
[----:B------:R-:W2:Y:S02]  /*ac30*/  LDG.E.64 R2, desc[UR36][R2.64] ;  /* 0x0000002402027981 */ /* 0x000ea4000c1e1b00 */
[----:B--2---:R4:W0:Y:S02]  /*ac40*/  F2I.F64.TRUNC R0, R2 ;  /* 0x0000000200007311 */ /* 0x004824000030d100 */
[----:B0---4-:R-:W-:Y:S05]  /*ac50*/  BRA `(.L_x_10699) ;  /* 0x0000000800a07947 */ /* 0x011fea0003800000 */
.L_x_10694:
        /* <DEDUP_REMOVED lines=12> */
.L_x_10708:
[----:B------:R-:W2:Y:S02]  /*ad20*/  LDG.E.64 R2, desc[UR36][R2.64] ;  /* 0x0000002402027981 */ /* 0x000ea4000c1e1b00 */
[----:B--2---:R0:W1:Y:S02]  /*ad30*/  F2I.F64.TRUNC R0, R2 ;  /* 0x0000000200007311 */ /* 0x004064000030d100 */
[----:B01----:R-:W-:Y:S05]  /*ad40*/  BRA `(.L_x_10699) ;  /* 0x0000000800647947 */ /* 0x003fea0003800000 */
.L_x_10707:
        /* <DEDUP_REMOVED lines=27> */
.L_x_10710:
        /* <DEDUP_REMOVED lines=14> */
.L_x_10709:
[----:B------:R-:W2:Y:S02]  /*afe0*/  LDG.E.U16 R4, desc[UR36][R2.64] ;  /* 0x0000002402047981 */ /* 0x000ea4000c1e1500 */
[----:B--2---:R-:W-:-:S06]  /*aff0*/  SHF.L.U32 R4, R4, 0x10, RZ ;  /* 0x0000001004047819 */ /* 0x004fcc00000006ff */
[----:B------:R-:W0:Y:S02]  /*b000*/  F2I.FTZ.TRUNC.NTZ R4, R4 ;  /* 0x0000000400047305 */ /* 0x000e24000021f100 */
[----:B0-----:R-:W-:Y:S01]  /*b010*/  PRMT R0, R4, 0x7610, R0 ;  /* 0x0000761004007816 */ /* 0x001fe20000000000 */
[----:B------:R-:W-:Y:S06]  /*b020*/  BRA `(.L_x_10699) ;  /* 0x0000000400ac7947 */ /* 0x000fec0003800000 */
.L_x_10706:
        /* <DEDUP_REMOVED lines=10> */
.L_x_10713:
        /* <DEDUP_REMOVED lines=21> */
.L_x_10717:
[----:B------:R-:W-:Y:S05]  /*b220*/  BSYNC.RECONVERGENT B1 ;  /* 0x0000000000017941 */ /* 0x000fea0003800200 */
.L_x_10716:
[----:B------:R-:W-:Y:S01]  /*b230*/  IMAD.SHL.U32 R0, R0, 0x100000, RZ ;  /* 0x0010000000007824 */ /* 0x000fe200078e00ff */
[----:B------:R-:W-:-:S04]  /*b240*/  LEA R2, R2, 0x3b800000, 0x17 ;  /* 0x3b80000002027811 */ /* 0x000fc800078eb8ff */
[----:B------:R-:W-:-:S07]  /*b250*/  LOP3.LUT R4, R2, R0, R7, 0xfe, !PT ;  /* 0x0000000002047212 */ /* 0x000fce00078efe07 */
.L_x_10715:
[----:B------:R-:W-:Y:S05]  /*b260*/  BSYNC.RECONVERGENT B0 ;  /* 0x0000000000007941 */ /* 0x000fea0003800200 */
.L_x_10714:
[----:B------:R-:W0:Y:S02]  /*b270*/  F2I.FTZ.TRUNC.NTZ R4, R4 ;  /* 0x0000000400047305 */ /* 0x000e24000021f100 */
[----:B0-----:R-:W-:Y:S01]  /*b280*/  PRMT R0, R4, 0x7610, R0 ;  /* 0x0000761004007816 */ /* 0x001fe20000000000 */
[----:B------:R-:W-:Y:S06]  /*b290*/  BRA `(.L_x_10699) ;  /* 0x0000000400107947 */ /* 0x000fec0003800000 */
.L_x_10712:
        /* <DEDUP_REMOVED lines=21> */
.L_x_10721:
[----:B------:R-:W-:Y:S05]  /*b3f0*/  BSYNC.RECONVERGENT B1 ;  /* 0x0000000000017941 */ /* 0x000fea0003800200 */
.L_x_10720:
[----:B------:R-:W-:Y:S01]  /*b400*/  IMAD.SHL.U32 R0, R0, 0x200000, RZ ;  /* 0x0020000000007824 */ /* 0x000fe200078e00ff */
[----:B------:R-:W-:-:S04]  /*b410*/  LEA R2, R2, 0x37800000, 0x17 ;  /* 0x3780000002027811 */ /* 0x000fc800078eb8ff */
[----:B------:R-:W-:-:S07]  /*b420*/  LOP3.LUT R4, R2, R0, R7, 0xfe, !PT ;  /* 0x0000000002047212 */ /* 0x000fce00078efe07 */
.L_x_10719:
[----:B------:R-:W-:Y:S05]  /*b430*/  BSYNC.RECONVERGENT B0 ;  /* 0x0000000000007941 */ /* 0x000fea0003800200 */
.L_x_10718:
[----:B------:R-:W0:Y:S02]  /*b440*/  F2I.FTZ.TRUNC.NTZ R4, R4 ;  /* 0x0000000400047305 */ /* 0x000e24000021f100 */
[----:B0-----:R-:W-:Y:S01]  /*b450*/  PRMT R0, R4, 0x7610, R0 ;  /* 0x0000761004007816 */ /* 0x001fe20000000000 */
[----:B------:R-:W-:Y:S06]  /*b460*/  BRA `(.L_x_10699) ;  /* 0x00000000009c7947 */ /* 0x000fec0003800000 */
.L_x_10711:
        /* <DEDUP_REMOVED lines=14> */
.L_x_10725:
[----:B------:R-:W-:Y:S05]  /*b550*/  BSYNC.RECONVERGENT B0 ;  /* 0x0000000000007941 */ /* 0x000fea0003800200 */
.L_x_10724:
[----:B------:R-:W0:Y:S02]  /*b560*/  F2I.FTZ.TRUNC.NTZ R4, R4 ;  /* 0x0000000400047305 */ /* 0x000e24000021f100 */
[----:B0-----:R-:W-:Y:S01]  /*b570*/  PRMT R0, R4, 0x7610, R0 ;  /* 0x0000761004007816 */ /* 0x001fe20000000000 */
[----:B------:R-:W-:Y:S06]  /*b580*/  BRA `(.L_x_10699) ;  /* 0x0000000000547947 */ /* 0x000fec0003800000 */
.L_x_10698:
        /* <DEDUP_REMOVED lines=16> */
.L_x_10726:
[----:B------:R-:W-:Y:S01]  /*b690*/  PRMT R0, RZ, 0x7610, R0 ;  /* 0x00007610ff007816 */ /* 0x000fe20000000000 */
[----:B------:R-:W-:Y:S06]  /*b6a0*/  BRA `(.L_x_10699) ;  /* 0x00000000000c7947 */ /* 0x000fec0003800000 */
.L_x_10723:
[----:B------:R0:W5:Y:S01]  /*b6b0*/  LDG.E.U16 R0, desc[UR36][R2.64] ;  /* 0x0000002402007981 */ /* 0x000162000c1e1500 */
[----:B------:R-:W-:Y:S05]  /*b6c0*/  BRA `(.L_x_10699) ;  /* 0x0000000000047947 */ /* 0x000fea0003800000 */
.L_x_10722:
[----:B------:R0:W5:Y:S02]  /*b6d0*/  LDG.E.U16 R0, desc[UR36][R2.64] ;  /* 0x0000002402007981 */ /* 0x000164000c1e1500 */
.L_x_10699:
        /* <DEDUP_REMOVED lines=17> */
.L_x_10730:
[----:B------:R0:W-:Y:S01]  /*b7f0*/  STG.E.U8 desc[UR36][R2.64], R19 ;  /* 0x0000001302007986 */ /* 0x0001e2000c101124 */
[----:B------:R-:W-:Y:S05]  /*b800*/  BRA `(.L_x_10732) ;  /* 0x0000000c004c7947 */ /* 0x000fea0003800000 */
.L_x_10729:
        /* <DEDUP_REMOVED lines=10> */
.L_x_10734:
[----:B------:R-:W-:-:S05]  /*b8b0*/  PRMT R5, R19, 0x9910, RZ ;  /* 0x0000991013057816 */ /* 0x000fca00000000ff */
[----:B------:R0:W-:Y:S01]  /*b8c0*/  STG.E desc[UR36][R2.64], R5 ;  /* 0x0000000502007986 */ /* 0x0001e2000c101924 */
[----:B------:R-:W-:Y:S05]  /*b8d0*/  BRA `(.L_x_10732) ;  /* 0x0000000c00187947 */ /* 0x000fea0003800000 */
.L_x_10733:
[----:B------:R0:W-:Y:S01]  /*b8e0*/  STG.E.U16 desc[UR36][R2.64], R19 ;  /* 0x0000001302007986 */ /* 0x0001e2000c101524 */
[----:B------:R-:W-:Y:S05]  /*b8f0*/  BRA `(.L_x_10732) ;  /* 0x0000000c00107947 */ /* 0x000fea0003800000 */
.L_x_10728:
        /* <DEDUP_REMOVED lines=9> */
.L_x_10736:
[----:B------:R-:W0:Y:S02]  /*b990*/  I2F.S16 R0, R19 ;  /* 0x0000001300007306 */ /* 0x000e240000101400 */
[----:B0-----:R-:W-:-:S05]  /*b9a0*/  F2FP.F16.F32.PACK_AB R0, RZ, R0 ;  /* 0x00000000ff00723e */ /* 0x001fca00000000ff */
[----:B------:R0:W-:Y:S01]  /*b9b0*/  STG.E.U16 desc[UR36][R2.64], R0 ;  /* 0x0000000002007986 */ /* 0x0001e2000c101524 */
[----:B------:R-:W-:Y:S05]  /*b9c0*/  BRA `(.L_x_10732) ;  /* 0x0000000800dc7947 */ /* 0x000fea0003800000 */
.L_x_10735:
        /* <DEDUP_REMOVED lines=10> */
.L_x_10738:
[----:B------:R-:W0:Y:S02]  /*ba70*/  I2F.S16 R19, R19 ;  /* 0x0000001300137306 */ /* 0x000e240000101400 */
[----:B0-----:R-:W-:-:S04]  /*ba80*/  F2FP.F16.F32.PACK_AB R5, RZ, R19 ;  /* 0x00000013ff05723e */ /* 0x001fc800000000ff */
[----:B------:R-:W-:-:S05]  /*ba90*/  PRMT R5, R5, 0x5410, RZ ;  /* 0x0000541005057816 */ /* 0x000fca00000000ff */
[----:B------:R0:W-:Y:S01]  /*baa0*/  STG.E desc[UR36][R2.64], R5 ;  /* 0x0000000502007986 */ /* 0x0001e2000c101924 */
[----:B------:R-:W-:Y:S05]  /*bab0*/  BRA `(.L_x_10732) ;  /* 0x0000000800a07947 */ /* 0x000fea0003800000 */
.L_x_10737:
[----:B------:R-:W0:Y:S02]  /*bac0*/  I2F.F64.S16 R4, R19 ;  /* 0x0000001300047312 */ /* 0x000e240000101c00 */
[----:B0-----:R0:W-:Y:S01]  /*bad0*/  STG.E.64 desc[UR36][R2.64], R4 ;  /* 0x0000000402007986 */ /* 0x0011e2000c101b24 */
[----:B------:R-:W-:Y:S05]  /*bae0*/  BRA `(.L_x_10732) ;  /* 0x0000000800947947 */ /* 0x000fea0003800000 */
.L_x_10727:
        /* <DEDUP_REMOVED lines=12> */
.L_x_10742:
        /* <DEDUP_REMOVED lines=18> */
.L_x_10745:
[----:B------:R-:W-:-:S04]  /*bcd0*/  SHF.R.U32.HI R5, RZ, 0x18, R5 ;  /* 0x00000018ff057819 */ /* 0x000fc80000011605 */
[----:B------:R-:W-:-:S07]  /*bce0*/  LOP3.LUT R0, R0, 0x80, R5, 0xf8, !PT ;  /* 0x0000008000007812 */ /* 0x000fce00078ef805 */
.L_x_10744:
[----:B------:R-:W-:Y:S05]  /*bcf0*/  BSYNC.RECONVERGENT B0 ;  /* 0x0000000000007941 */ /* 0x000fea0003800200 */
.L_x_10743:
[----:B------:R0:W-:Y:S01]  /*bd00*/  STG.E.U8 desc[UR36][R2.64], R0 ;  /* 0x0000000002007986 */ /* 0x0001e2000c101124 */
[----:B------:R-:W-:Y:S05]  /*bd10*/  BRA `(.L_x_10732) ;  /* 0x0000000800087947 */ /* 0x000fea0003800000 */
.L_x_10741:
        /* <DEDUP_REMOVED lines=18> */
.L_x_10748:
[----:B------:R-:W-:-:S04]  /*be40*/  SHF.R.U32.HI R5, RZ, 0x18, R5 ;  /* 0x00000018ff057819 */ /* 0x000fc80000011605 */
[----:B------:R-:W-:-:S07]  /*be50*/  LOP3.LUT R0, R0, 0x80, R5, 0xf8, !PT ;  /* 0x0000008000007812 */ /* 0x000fce00078ef805 */
.L_x_10747:
[----:B------:R-:W-:Y:S05]  /*be60*/  BSYNC.RECONVERGENT B0 ;  /* 0x0000000000007941 */ /* 0x000fea0003800200 */
.L_x_10746:
[----:B------:R0:W-:Y:S01]  /*be70*/  STG.E.U8 desc[UR36][R2.64], R0 ;  /* 0x0000000002007986 */ /* 0x0001e2000c101124 */
[----:B------:R-:W-:Y:S05]  /*be80*/  BRA `(.L_x_10732) ;  /* 0x0000000400ac7947 */ /* 0x000fea0003800000 */
.L_x_10740:
        /* <DEDUP_REMOVED lines=22> */
.L_x_10750:
[----:B------:R-:W-:-:S04]  /*bff0*/  PRMT R4, R19, 0x9910, RZ ;  /* 0x0000991013047816 */ /* 0x000fc800000000ff */
[----:B------:R-:W-:-:S05]  /*c000*/  SHF.R.S32.HI R5, RZ, 0x1f, R4 ;  /* 0x0000001fff057819 */ /* 0x000fca0000011404 */
[----:B------:R0:W-:Y:S01]  /*c010*/  STG.E.64 desc[UR36][R2.64], R4 ;  /* 0x0000000402007986 */ /* 0x0001e2000c101b24 */
[----:B------:R-:W-:Y:S05]  /*c020*/  BRA `(.L_x_10732) ;  /* 0x0000000400447947 */ /* 0x000fea0003800000 */
.L_x_10749:
[----:B------:R-:W-:-:S05]  /*c030*/  PRMT R5, R19, 0x9910, RZ ;  /* 0x0000991013057816 */ /* 0x000fca00000000ff */
[----:B------:R0:W-:Y:S01]  /*c040*/  STG.E desc[UR36][R2.64], R5 ;  /* 0x0000000502007986 */ /* 0x0001e2000c101924 */
[----:B------:R-:W-:Y:S05]  /*c050*/  BRA `(.L_x_10732) ;  /* 0x0000000400387947 */ /* 0x000fea0003800000 */
.L_x_10739:
        /* <DEDUP_REMOVED lines=11> */
.L_x_10752:
[----:B------:R-:W-:Y:S01]  /*c110*/  CS2R R6, SRZ ;  /* 0x0000000000067805 */ /* 0x000fe2000001ff00 */
[----:B------:R-:W0:Y:S04]  /*c120*/  I2F.F64.S16 R4, R19 ;  /* 0x0000001300047312 */ /* 0x000e280000101c00 */
[----:B0-----:R0:W-:Y:S01]  /*c130*/  STG.E.128 desc[UR36][R2.64], R4 ;  /* 0x0000000402007986 */ /* 0x0011e2000c101d24 */
[----:B------:R-:W-:Y:S05]  /*c140*/  BRA `(.L_x_10732) ;  /* 0x0000000000fc7947 */ /* 0x000fea0003800000 */
.L_x_10751:
[----:B------:R-:W-:-:S09]  /*c150*/  UISETP.NE.AND UP0, UPT, UR4, 0xf, UPT ;  /* 0x0000000f0400788c */ /* 0x000fd2000bf05270 */
[----:B------:R-:W-:Y:S05]  /*c160*/  BRA.U !UP0, `(.L_x_10753) ;  /* 0x0000000108e87547 */ /* 0x000fea000b800000 */
[----:B------:R-:W-:-:S09]  /*c170*/  UISETP.NE.AND UP0, UPT, UR4, 0x17, UPT ;  /* 0x000000170400788c */ /* 0x000fd2000bf05270 */
[----:B------:R-:W-:Y:S05]  /*c180*/  BRA.U !UP0, `(.L_x_10754) ;  /* 0x0000000108907547 */ /* 0x000fea000b800000 */
[----:B------:R-:W-:-:S09]  /*c190*/  UISETP.NE.AND UP0, UPT, UR4, 0x18, UPT ;  /* 0x000000180400788c */ /* 0x000fd2000bf05270 */
[----:B------:R-:W-:Y:S05]  /*c1a0*/  BRA.U !UP0, `(.L_x_10755) ;  /* 0x0000000108447547 */ /* 0x000fea000b800000 */
.L_x_10731:
        /* <DEDUP_REMOVED lines=16> */
.L_x_10756:
[----:B------:R-:W-:Y:S05]  /*c2b0*/  BRA `(.L_x_10732) ;  /* 0x0000000000a07947 */ /* 0x000fea0003800000 */
.L_x_10755:
        /* <DEDUP_REMOVED lines=13> */
.L_x_10758:
[----:B------:R-:W-:Y:S05]  /*c390*/  BSYNC.RECONVERGENT B0 ;  /* 0x0000000000007941 */ /* 0x000fea0003800200 */
.L_x_10757:
[----:B------:R-:W-:-:S05]  /*c3a0*/  LOP3.LUT R5, R0, 0x80, R5, 0xf8, !PT ;  /* 0x0000008000057812 */ /* 0x000fca00078ef805 */
[----:B------:R3:W-:Y:S01]  /*c3b0*/  STG.E.U8 desc[UR36][R2.64], R5 ;  /* 0x0000000502007986 */ /* 0x0007e2000c101124 */
[----:B------:R-:W-:Y:S05]  /*c3c0*/  BRA `(.L_x_10732) ;  /* 0x00000000005c7947 */ /* 0x000fea0003800000 */
.L_x_10754:
        /* <DEDUP_REMOVED lines=12> */
.L_x_10760:
[----:B------:R-:W-:Y:S01]  /*c490*/  IMAD.MOV.U32 R0, RZ, RZ, 0x7f ;  /* 0x0000007fff007424 */ /* 0x000fe200078e00ff */
[----:B------:R-:W-:-:S04]  /*c4a0*/  ISETP.GT.U32.AND P0, PT, R4, 0x7f800000, PT ;  /* 0x7f8000000400780c */ /* 0x000fc80003f04070 */
[----:B------:R-:W-:-:S09]  /*c4b0*/  SEL R0, R0, 0x7c, P0 ;  /* 0x0000007c00007807 */ /* 0x000fd20000000000 */
.L_x_10761:
[----:B------:R-:W-:Y:S05]  /*c4c0*/  BSYNC.RECONVERGENT B0 ;  /* 0x0000000000007941 */ /* 0x000fea0003800200 */
.L_x_10759:
[----:B------:R-:W-:-:S04]  /*c4d0*/  SHF.R.U32.HI R5, RZ, 0x18, R5 ;  /* 0x00000018ff057819 */ /* 0x000fc80000011605 */
[----:B------:R-:W-:-:S05]  /*c4e0*/  LOP3.LUT R5, R0, 0x80, R5, 0xf8, !PT ;  /* 0x0000008000057812 */ /* 0x000fca00078ef805 */
[----:B------:R2:W-:Y:S01]  /*c4f0*/  STG.E.U8 desc[UR36][R2.64], R5 ;  /* 0x0000000502007986 */ /* 0x0005e2000c101124 */
[----:B------:R-:W-:Y:S05]  /*c500*/  BRA `(.L_x_10732) ;  /* 0x00000000000c7947 */ /* 0x000fea0003800000 */
.L_x_10753:
[----:B------:R-:W0:Y:S02]  /*c510*/  I2F.S16 R0, R19 ;  /* 0x0000001300007306 */ /* 0x000e240000101400 */
[----:B0-----:R-:W-:-:S05]  /*c520*/  F2FP.BF16.F32.PACK_AB R0, RZ, R0 ;  /* 0x00000000ff00723e */ /* 0x001fca00000010ff */
[----:B------:R4:W-:Y:S02]  /*c530*/  STG.E.U16 desc[UR36][R2.64], R0 ;  /* 0x0000000002007986 */ /* 0x0009e4000c101524 */
.L_x_10732:
[----:B------:R-:W-:-:S07]  /*c540*/  IADD3 R17, PT, PT, R17, 0x80, RZ ;  /* 0x0000008011117810 */ /* 0x000fce0007ffe0ff */
.L_x_10659:
[----:B------:R-:W-:Y:S05]  /*c550*/  BSYNC.RECONVERGENT B6 ;  /* 0x0000000000067941 */ /* 0x000fea0003800200 */
.L_x_10658:
        /* <DEDUP_REMOVED lines=357> */
.L_x_10762:
        /* <DEDUP_REMOVED lines=19> */
.L_x_10766:
[----:B------:R0:W5:Y:S01]  /*dce0*/  LDG.E.U8 R19, desc[UR36][R2.64] ;  /* 0x0000002402137981 */ /* 0x000162000c1e1100 */
[----:B------:R-:W-:Y:S05]  /*dcf0*/  BRA `(.L_x_10768) ;  /* 0x0000000c004c7947 */ /* 0x000fea0003800000 */
.L_x_10765:
        /* <DEDUP_REMOVED lines=8> */
.L_x_10770:
[----:B------:R0:W5:Y:S01]  /*dd80*/  LDG.E.U16 R19, desc[UR36][R2.64] ;  /* 0x0000002402137981 */ /* 0x000162000c1e1500 */
[----:B------:R-:W-:Y:S05]  /*dd90*/  BRA `(.L_x_10768) ;  /* 0x0000000c00247947 */ /* 0x000fea0003800000 */
.L_x_10769:
[----:B------:R0:W5:Y:S01]  /*dda0*/  LDG.E.U16 R19, desc[UR36][R2.64] ;  /* 0x0000002402137981 */ /* 0x000162000c1e1500 */
[----:B------:R-:W-:Y:S05]  /*ddb0*/  BRA `(.L_x_10768) ;  /* 0x0000000c001c7947 */ /* 0x000fea0003800000 */
.L_x_10764:
        /* <DEDUP_REMOVED lines=9> */
.L_x_10772:
[----:B------:R-:W2:Y:S02]  /*de50*/  LDG.E.U16 R0, desc[UR36][R2.64] ;  /* 0x0000002402007981 */ /* 0x000ea4000c1e1500 */
[----:B--2---:R-:W-:-:S06]  /*de60*/  HADD2.F32 R0, -RZ, R0.H0_H0 ;  /* 0x20000000ff007230 */ /* 0x004fcc0000004100 */
[----:B------:R-:W0:Y:S02]  /*de70*/  F2I.FTZ.TRUNC.NTZ R0, R0 ;  /* 0x0000000000007305 */ /* 0x000e24000021f100 */
[----:B0-----:R-:W-:Y:S01]  /*de80*/  PRMT R19, R0, 0x7610, R19 ;  /* 0x0000761000137816 */ /* 0x001fe20000000013 */
[----:B------:R-:W-:Y:S06]  /*de90*/  BRA `(.L_x_10768) ;  /* 0x0000000800e47947 */ /* 0x000fec0003800000 */
.L_x_10771:
        /* <DEDUP_REMOVED lines=9> */
.L_x_10774:
[----:B------:R-:W2:Y:S02]  /*df30*/  LDG.E.U16 R2, desc[UR36][R2.64] ;  /* 0x0000002402027981 */ /* 0x000ea4000c1e1500 */
[----:B--2---:R-:W-:-:S06]  /*df40*/  HADD2.F32 R0, -RZ, R2.H0_H0 ;  /* 0x20000002ff007230 */ /* 0x004fcc0000004100 */
[----:B------:R-:W0:Y:S02]  /*df50*/  F2I.FTZ.TRUNC.NTZ R0, R0 ;  /* 0x0000000000007305 */ /* 0x000e24000021f100 */
[----:B0-----:R-:W-:Y:S01]  /*df60*/  PRMT R19, R0, 0x7610, R19 ;  /* 0x0000761000137816 */ /* 0x001fe20000000013 */
[----:B------:R-:W-:Y:S06]  /*df70*/  BRA `(.L_x_10768) ;  /* 0x0000000800ac7947 */ /* 0x000fec0003800000 */
.L_x_10773:
[----:B------:R-:W2:Y:S02]  /*df80*/  LDG.E.64 R2, desc[UR36][R2.64] ;  /* 0x0000002402027981 */ /* 0x000ea4000c1e1b00 */
[----:B--2---:R0:W1:Y:S02]  /*df90*/  F2I.F64.TRUNC R19, R2 ;  /* 0x0000000200137311 */ /* 0x004064000030d100 */
[----:B01----:R-:W-:Y:S05]  /*dfa0*/  BRA `(.L_x_10768) ;  /* 0x0000000800a07947 */ /* 0x003fea0003800000 */
.L_x_10763:
        /* <DEDUP_REMOVED lines=12> */
.L_x_10777:
[----:B------:R-:W2:Y:S02]  /*e070*/  LDG.E.64 R2, desc[UR36][R2.64] ;  /* 0x0000002402027981 */ /* 0x000ea4000c1e1b00 */
[----:B--2---:R0:W1:Y:S02]  /*e080*/  F2I.F64.TRUNC R19, R2 ;  /* 0x0000000200137311 */ /* 0x004064000030d100 */
[----:B01----:R-:W-:Y:S05]  /*e090*/  BRA `(.L_x_10768) ;  /* 0x0000000800647947 */ /* 0x003fea0003800000 */
.L_x_10776:
        /* <DEDUP_REMOVED lines=27> */
.L_x_10779:
        /* <DEDUP_REMOVED lines=14> */
.L_x_10778:
[----:B------:R-:W2:Y:S02]  /*e330*/  LDG.E.U16 R0, desc[UR36][R2.64] ;  /* 0x0000002402007981 */ /* 0x000ea4000c1e1500 */
[----:B--2---:R-:W-:-:S06]  /*e340*/  IMAD.U32 R0, R0, 0x10000, RZ ;  /* 0x0001000000007824 */ /* 0x004fcc00078e00ff */
[----:B------:R-:W0:Y:S02]  /*e350*/  F2I.FTZ.TRUNC.NTZ R0, R0 ;  /* 0x0000000000007305 */ /* 0x000e24000021f100 */
[----:B0-----:R-:W-:Y:S01]  /*e360*/  PRMT R19, R0, 0x7610, R19 ;  /* 0x0000761000137816 */ /* 0x001fe20000000013 */
[----:B------:R-:W-:Y:S06]  /*e370*/  BRA `(.L_x_10768) ;  /* 0x0000000400ac7947 */ /* 0x000fec0003800000 */
.L_x_10775:
        /* <DEDUP_REMOVED lines=10> */
.L_x_10782:
        /* <DEDUP_REMOVED lines=21> */
.L_x_10786:
[----:B------:R-:W-:Y:S05]  /*e570*/  BSYNC.RECONVERGENT B1 ;  /* 0x0000000000017941 */ /* 0x000fea0003800200 */
.L_x_10785:
[----:B------:R-:W-:Y:S01]  /*e580*/  IMAD.SHL.U32 R0, R0, 0x100000, RZ ;  /* 0x0010000000007824 */ /* 0x000fe200078e00ff */
[----:B------:R-:W-:-:S04]  /*e590*/  LEA R2, R2, 0x3b800000, 0x17 ;  /* 0x3b80000002027811 */ /* 0x000fc800078eb8ff */
[----:B------:R-:W-:-:S07]  /*e5a0*/  LOP3.LUT R0, R2, R0, R7, 0xfe, !PT ;  /* 0x0000000002007212 */ /* 0x000fce00078efe07 */
.L_x_10784:
[----:B------:R-:W-:Y:S05]  /*e5b0*/  BSYNC.RECONVERGENT B0 ;  /* 0x0000000000007941 */ /* 0x000fea0003800200 */
.L_x_10783:
[----:B------:R-:W0:Y:S02]  /*e5c0*/  F2I.FTZ.TRUNC.NTZ R0, R0 ;  /* 0x0000000000007305 */ /* 0x000e24000021f100 */
[----:B0-----:R-:W-:Y:S01]  /*e5d0*/  PRMT R19, R0, 0x7610, R19 ;  /* 0x0000761000137816 */ /* 0x001fe20000000013 */
[----:B------:R-:W-:Y:S06]  /*e5e0*/  BRA `(.L_x_10768) ;  /* 0x0000000400107947 */ /* 0x000fec0003800000 */
.L_x_10781:
        /* <DEDUP_REMOVED lines=21> */
.L_x_10790:
[----:B------:R-:W-:Y:S05]  /*e740*/  BSYNC.RECONVERGENT B1 ;  /* 0x0000000000017941 */ /* 0x000fea0003800200 */
.L_x_10789:
[----:B------:R-:W-:Y:S01]  /*e750*/  IMAD.SHL.U32 R0, R0, 0x200000, RZ ;  /* 0x0020000000007824 */ /* 0x000fe200078e00ff */
[----:B------:R-:W-:-:S04]  /*e760*/  LEA R2, R2, 0x37800000, 0x17 ;  /* 0x3780000002027811 */ /* 0x000fc800078eb8ff */
[----:B------:R-:W-:-:S07]  /*e770*/  LOP3.LUT R0, R2, R0, R7, 0xfe, !PT ;  /* 0x0000000002007212 */ /* 0x000fce00078efe07 */
.L_x_10788:
[----:B------:R-:W-:Y:S05]  /*e780*/  BSYNC.RECONVERGENT B0 ;  /* 0x0000000000007941 */ /* 0x000fea0003800200 */
.L_x_10787:
[----:B------:R-:W0:Y:S02]  /*e790*/  F2I.FTZ.TRUNC.NTZ R0, R0 ;  /* 0x0000000000007305 */ /* 0x000e24000021f100 */
[----:B0-----:R-:W-:Y:S01]  /*e7a0*/  PRMT R19, R0, 0x7610, R19 ;  /* 0x0000761000137816 */ /* 0x001fe20000000013 */
[----:B------:R-:W-:Y:S06]  /*e7b0*/  BRA `(.L_x_10768) ;  /* 0x00000000009c7947 */ /* 0x000fec0003800000 */
.L_x_10780:
        /* <DEDUP_REMOVED lines=14> */
.L_x_10794:
[----:B------:R-:W-:Y:S05]  /*e8a0*/  BSYNC.RECONVERGENT B0 ;  /* 0x0000000000007941 */ /* 0x000fea0003800200 */
.L_x_10793:
[----:B------:R-:W0:Y:S02]  /*e8b0*/  F2I.FTZ.TRUNC.NTZ R0, R0 ;  /* 0x0000000000007305 */ /* 0x000e24000021f100 */
[----:B0-----:R-:W-:Y:S01]  /*e8c0*/  PRMT R19, R0, 0x7610, R19 ;  /* 0x0000761000137816 */ /* 0x001fe20000000013 */
[----:B------:R-:W-:Y:S06]  /*e8d0*/  BRA `(.L_x_10768) ;  /* 0x0000000000547947 */ /* 0x000fec0003800000 */
.L_x_10767:
        /* <DEDUP_REMOVED lines=16> */
.L_x_10795:
[----:B------:R-:W-:Y:S01]  /*e9e0*/  PRMT R19, RZ, 0x7610, R19 ;  /* 0x00007610ff137816 */ /* 0x000fe20000000013 */
[----:B------:R-:W-:Y:S06]  /*e9f0*/  BRA `(.L_x_10768) ;  /* 0x00000000000c7947 */ /* 0x000fec0003800000 */
.L_x_10792:
[----:B------:R0:W5:Y:S01]  /*ea00*/  LDG.E.U16 R19, desc[UR36][R2.64] ;  /* 0x0000002402137981 */ /* 0x000162000c1e1500 */
[----:B------:R-:W-:Y:S05]  /*ea10*/  BRA `(.L_x_10768) ;  /* 0x0000000000047947 */ /* 0x000fea0003800000 */
.L_x_10791:
[----:B------:R1:W5:Y:S02]  /*ea20*/  LDG.E.U16 R19, desc[UR36][R2.64] ;  /* 0x0000002402137981 */ /* 0x000364000c1e1500 */
.L_x_10768:
        /* <DEDUP_REMOVED lines=16> */
.L_x_10799:
[----:B------:R1:W5:Y:S01]  /*eb30*/  LDG.E.U8 R0, desc[UR36][R2.64] ;  /* 0x0000002402007981 */ /* 0x000362000c1e1100 */
[----:B------:R-:W-:Y:S05]  /*eb40*/  BRA `(.L_x_10801) ;  /* 0x0000000c004c7947 */ /* 0x000fea0003800000 */
.L_x_10798:
        /* <DEDUP_REMOVED lines=8> */
.L_x_10803:
[----:B------:R0:W5:Y:S01]  /*ebd0*/  LDG.E.U16 R0, desc[UR36][R2.64] ;  /* 0x0000002402007981 */ /* 0x000162000c1e1500 */
[----:B------:R-:W-:Y:S05]  /*ebe0*/  BRA `(.L_x_10801) ;  /* 0x0000000c00247947 */ /* 0x000fea0003800000 */
.L_x_10802:
[----:B------:R2:W5:Y:S01]  /*ebf0*/  LDG.E.U16 R0, desc[UR36][R2.64] ;  /* 0x0000002402007981 */ /* 0x000562000c1e1500 */
[----:B------:R-:W-:Y:S05]  /*ec00*/  BRA `(.L_x_10801) ;  /* 0x0000000c001c7947 */ /* 0x000fea0003800000 */
.L_x_10797:
        /* <DEDUP_REMOVED lines=9> */
.L_x_10805:
[----:B------:R-:W2:Y:S02]  /*eca0*/  LDG.E.U16 R4, desc[UR36][R2.64] ;  /* 0x0000002402047981 */ /* 0x000ea4000c1e1500 */
[----:B--2---:R-:W-:-:S06]  /*ecb0*/  HADD2.F32 R4, -RZ, R4.H0_H0 ;  /* 0x20000004ff047230 */ /* 0x004fcc0000004100 */
[----:B------:R-:W0:Y:S02]  /*ecc0*/  F2I.FTZ.TRUNC.NTZ R4, R4 ;  /* 0x0000000400047305 */ /* 0x000e24000021f100 */
[----:B0-----:R-:W-:Y:S01]  /*ecd0*/  PRMT R0, R4, 0x7610, R0 ;  /* 0x0000761004007816 */ /* 0x001fe20000000000 */
[----:B------:R-:W-:Y:S06]  /*ece0*/  BRA `(.L_x_10801) ;  /* 0x0000000800e47947 */ /* 0x000fec0003800000 */
.L_x_10804:
        /* <DEDUP_REMOVED lines=9> */
.L_x_10807:
[----:B------:R-:W2:Y:S02]  /*ed80*/  LDG.E.U16 R2, desc[UR36][R2.64] ;  /* 0x0000002402027981 */ /* 0x000ea4000c1e1500 */
[----:B--2---:R-:W-:-:S06]  /*ed90*/  HADD2.F32 R4, -RZ, R2.H0_H0 ;  /* 0x20000002ff047230 */ /* 0x004fcc0000004100 */
[----:B------:R-:W0:Y:S02]  /*eda0*/  F2I.FTZ.TRUNC.NTZ R4, R4 ;  /* 0x0000000400047305 */ /* 0x000e24000021f100 */
[----:B0-----:R-:W-:Y:S01]  /*edb0*/  PRMT R0, R4, 0x7610, R0 ;  /* 0x0000761004007816 */ /* 0x001fe20000000000 */
[----:B------:R-:W-:Y:S06]  /*edc0*/  BRA `(.L_x_10801) ;  /* 0x0000000800ac7947 */ /* 0x000fec0003800000 */
.L_x_10806:
[----:B------:R-:W2:Y:S02]  /*edd0*/  LDG.E.64 R2, desc[UR36][R2.64] ;  /* 0x0000002402027981 */ /* 0x000ea4000c1e1b00 */
[----:B--2---:R0:W1:Y:S02]  /*ede0*/  F2I.F64.TRUNC R0, R2 ;  /* 0x0000000200007311 */ /* 0x004064000030d100 */
[----:B01----:R-:W-:Y:S05]  /*edf0*/  BRA `(.L_x_10801) ;  /* 0x0000000800a07947 */ /* 0x003fea0003800000 */
.L_x_10796:
        /* <DEDUP_REMOVED lines=12> */
.L_x_10810:
[----:B------:R-:W2:Y:S02]  /*eec0*/  LDG.E.64 R2, desc[UR36][R2.64] ;  /* 0x0000002402027981 */ /* 0x000ea4000c1e1b00 */
[----:B--2---:R0:W1:Y:S02]  /*eed0*/  F2I.F64.TRUNC R0, R2 ;  /* 0x0000000200007311 */ /* 0x004064000030d100 */
[----:B01----:R-:W-:Y:S05]  /*eee0*/  BRA `(.L_x_10801) ;  /* 0x0000000800647947 */ /* 0x003fea0003800000 */
.L_x_10809:
        /* <DEDUP_REMOVED lines=27> */
.L_x_10812:
        /* <DEDUP_REMOVED lines=14> */
.L_x_10811:
[----:B------:R-:W2:Y:S02]  /*f180*/  LDG.E.U16 R4, desc[UR36][R2.64] ;  /* 0x0000002402047981 */ /* 0x000ea4000c1e1500 */
[----:B--2---:R-:W-:-:S06]  /*f190*/  IMAD.U32 R4, R4, 0x10000, RZ ;  /* 0x0001000004047824 */ /* 0x004fcc00078e00ff */
[----:B------:R-:W0:Y:S02]  /*f1a0*/  F2I.FTZ.TRUNC.NTZ R4, R4 ;  /* 0x0000000400047305 */ /* 0x000e24000021f100 */
[----:B0-----:R-:W-:Y:S01]  /*f1b0*/  PRMT R0, R4, 0x7610, R0 ;  /* 0x0000761004007816 */ /* 0x001fe20000000000 */
[----:B------:R-:W-:Y:S06]  /*f1c0*/  BRA `(.L_x_10801) ;  /* 0x0000000400ac7947 */ /* 0x000fec0003800000 */
.L_x_10808:
        /* <DEDUP_REMOVED lines=10> */
.L_x_10815:
        /* <DEDUP_REMOVED lines=21> */
.L_x_10819:
[----:B------:R-:W-:Y:S05]  /*f3c0*/  BSYNC.RECONVERGENT B1 ;  /* 0x0000000000017941 */ /* 0x000fea0003800200 */
.L_x_10818:
[----:B------:R-:W-:Y:S01]  /*f3d0*/  IMAD.SHL.U32 R0, R0, 0x100000, RZ ;  /* 0x0010000000007824 */ /* 0x000fe200078e00ff */
[----:B------:R-:W-:-:S04]  /*f3e0*/  LEA R2, R2, 0x3b800000, 0x17 ;  /* 0x3b80000002027811 */ /* 0x000fc800078eb8ff */
[----:B------:R-:W-:-:S07]  /*f3f0*/  LOP3.LUT R4, R2, R0, R7, 0xfe, !PT ;  /* 0x0000000002047212 */ /* 0x000fce00078efe07 */
.L_x_10817:
[----:B------:R-:W-:Y:S05]  /*f400*/  BSYNC.RECONVERGENT B0 ;  /* 0x0000000000007941 */ /* 0x000fea0003800200 */
.L_x_10816:
[----:B------:R-:W0:Y:S02]  /*f410*/  F2I.FTZ.TRUNC.NTZ R4, R4 ;  /* 0x0000000400047305 */ /* 0x000e24000021f100 */
[----:B0-----:R-:W-:Y:S01]  /*f420*/  PRMT R0, R4, 0x7610, R0 ;  /* 0x0000761004007816 */ /* 0x001fe20000000000 */
[----:B------:R-:W-:Y:S06]  /*f430*/  BRA `(.L_x_10801) ;  /* 0x0000000400107947 */ /* 0x000fec0003800000 */
.L_x_10814:
        /* <DEDUP_REMOVED lines=21> */
.L_x_10823:
[----:B------:R-:W-:Y:S05]  /*f590*/  BSYNC.RECONVERGENT B1 ;  /* 0x0000000000017941 */ /* 0x000fea0003800200 */
.L_x_10822:
[----:B------:R-:W-:Y:S02]  /*f5a0*/  SHF.L.U32 R0, R0, 0x15, RZ ;  /* 0x0000001500007819 */ /* 0x000fe400000006ff */
[----:B------:R-:W-:-:S04]  /*f5b0*/  LEA R2, R2, 0x37800000, 0x17 ;  /* 0x3780000002027811 */ /* 0x000fc800078eb8ff */
[----:B------:R-:W-:-:S07]  /*f5c0*/  LOP3.LUT R4, R2, R0, R7, 0xfe, !PT ;  /* 0x0000000002047212 */ /* 0x000fce00078efe07 */
.L_x_10821:
[----:B------:R-:W-:Y:S05]  /*f5d0*/  BSYNC.RECONVERGENT B0 ;  /* 0x0000000000007941 */ /* 0x000fea0003800200 */
.L_x_10820:
[----:B------:R-:W0:Y:S02]  /*f5e0*/  F2I.FTZ.TRUNC.NTZ R4, R4 ;  /* 0x0000000400047305 */ /* 0x000e24000021f100 */
[----:B0-----:R-:W-:Y:S01]  /*f5f0*/  PRMT R0, R4, 0x7610, R0 ;  /* 0x0000761004007816 */ /* 0x001fe20000000000 */
[----:B------:R-:W-:Y:S06]  /*f600*/  BRA `(.L_x_10801) ;  /* 0x00000000009c7947 */ /* 0x000fec0003800000 */
.L_x_10813:
        /* <DEDUP_REMOVED lines=14> */
.L_x_10827:
[----:B------:R-:W-:Y:S05]  /*f6f0*/  BSYNC.RECONVERGENT B0 ;  /* 0x0000000000007941 */ /* 0x000fea0003800200 */
.L_x_10826:
[----:B------:R-:W0:Y:S02]  /*f700*/  F2I.FTZ.TRUNC.NTZ R4, R4 ;  /* 0x0000000400047305 */ /* 0x000e24000021f100 */
[----:B0-----:R-:W-:Y:S01]  /*f710*/  PRMT R0, R4, 0x7610, R0 ;  /* 0x0000761004007816 */ /* 0x001fe20000000000 */
[----:B------:R-:W-:Y:S06]  /*f720*/  BRA `(.L_x_10801) ;  /* 0x0000000000547947 */ /* 0x000fec0003800000 */
.L_x_10800:
        /* <DEDUP_REMOVED lines=16> */
.L_x_10828:
[----:B------:R-:W-:Y:S01]  /*f830*/  PRMT R0, RZ, 0x7610, R0 ;  /* 0x00007610ff007816 */ /* 0x000fe20000000000 */
[----:B------:R-:W-:Y:S06]  /*f840*/  BRA `(.L_x_10801) ;  /* 0x00000000000c7947 */ /* 0x000fec0003800000 */
.L_x_10825:
[----:B------:R0:W5:Y:S01]  /*f850*/  LDG.E.U16 R0, desc[UR36][R2.64] ;  /* 0x0000002402007981 */ /* 0x000162000c1e1500 */
[----:B------:R-:W-:Y:S05]  /*f860*/  BRA `(.L_x_10801) ;  /* 0x0000000000047947 */ /* 0x000fea0003800000 */
.L_x_10824:
[----:B------:R0:W5:Y:S02]  /*f870*/  LDG.E.U16 R0, desc[UR36][R2.64] ;  /* 0x0000002402007981 */ /* 0x000164000c1e1500 */
.L_x_10801:
        /* <DEDUP_REMOVED lines=14> */
.L_x_10832:
[----:B------:R-:W-:Y:S01]  /*f960*/  STG.E.U8 desc[UR36][R16.64], R19 ;  /* 0x0000001310007986 */ /* 0x000fe2000c101124 */
[----:B------:R-:W-:Y:S05]  /*f970*/  EXIT ;  /* 0x000000000000794d */ /* 0x000fea0003800000 */
.L_x_10831:
        /* <DEDUP_REMOVED lines=10> */
.L_x_10835:
[----:B0-23--:R-:W-:-:S05]  /*fa20*/  PRMT R3, R19, 0x9910, RZ ;  /* 0x0000991013037816 */ /* 0x00dfca00000000ff */
[----:B------:R-:W-:Y:S01]  /*fa30*/  STG.E desc[UR36][R16.64], R3 ;  /* 0x0000000310007986 */ /* 0x000fe2000c101924 */
[----:B------:R-:W-:Y:S05]  /*fa40*/  EXIT ;  /* 0x000000000000794d */ /* 0x000fea0003800000 */
.L_x_10834:
[----:B------:R-:W-:Y:S01]  /*fa50*/  STG.E.U16 desc[UR36][R16.64], R19 ;  /* 0x0000001310007986 */ /* 0x000fe2000c101524 */
[----:B------:R-:W-:Y:S05]  /*fa60*/  EXIT ;  /* 0x000000000000794d */ /* 0x000fea0003800000 */
.L_x_10830:
        /* <DEDUP_REMOVED lines=9> */
.L_x_10837:
[----:B------:R-:W1:Y:S02]  /*fb00*/  I2F.S16 R0, R19 ;  /* 0x0000001300007306 */ /* 0x000e640000101400 */
[----:B-1----:R-:W-:-:S05]  /*fb10*/  F2FP.F16.F32.PACK_AB R0, RZ, R0 ;  /* 0x00000000ff00723e */ /* 0x002fca00000000ff */
[----:B------:R-:W-:Y:S01]  /*fb20*/  STG.E.U16 desc[UR36][R16.64], R0 ;  /* 0x0000000010007986 */ /* 0x000fe2000c101524 */
[----:B------:R-:W-:Y:S05]  /*fb30*/  EXIT ;  /* 0x000000000000794d */ /* 0x000fea0003800000 */
.L_x_10836:
        /* <DEDUP_REMOVED lines=10> */
.L_x_10839:
[----:B------:R-:W0:Y:S02]  /*fbe0*/  I2F.S16 R19, R19 ;  /* 0x0000001300137306 */ /* 0x000e240000101400 */
[----:B0-23--:R-:W-:-:S04]  /*fbf0*/  F2FP.F16.F32.PACK_AB R3, RZ, R19 ;  /* 0x00000013ff03723e */ /* 0x00dfc800000000ff */
[----:B------:R-:W-:-:S05]  /*fc00*/  PRMT R3, R3, 0x5410, RZ ;  /* 0x0000541003037816 */ /* 0x000fca00000000ff */
[----:B------:R-:W-:Y:S01]  /*fc10*/  STG.E desc[UR36][R16.64], R3 ;  /* 0x0000000310007986 */ /* 0x000fe2000c101924 */
[----:B------:R-:W-:Y:S05]  /*fc20*/  EXIT ;  /* 0x000000000000794d */ /* 0x000fea0003800000 */
.L_x_10838:
[----:B0-23--:R-:W0:Y:S02]  /*fc30*/  I2F.F64.S16 R2, R19 ;  /* 0x0000001300027312 */ /* 0x00de240000101c00 */
[----:B0-----:R-:W-:Y:S01]  /*fc40*/  STG.E.64 desc[UR36][R16.64], R2 ;  /* 0x0000000210007986 */ /* 0x001fe2000c101b24 */
[----:B------:R-:W-:Y:S05]  /*fc50*/  EXIT ;  /* 0x000000000000794d */ /* 0x000fea0003800000 */
.L_x_10829:
        /* <DEDUP_REMOVED lines=12> */
.L_x_10843:
        /* <DEDUP_REMOVED lines=17> */
.L_x_10846:
[----:B------:R-:W-:-:S04]  /*fe30*/  SHF.R.U32.HI R3, RZ, 0x18, R3 ;  /* 0x00000018ff037819 */ /* 0x000fc80000011603 */
[----:B------:R-:W-:-:S04]  /*fe40*/  LOP3.LUT R0, R0, 0x80, R3, 0xf8, !PT ;  /* 0x0000008000007812 */ /* 0x000fc800078ef803 */
[----:B------:R-:W-:-:S07]  /*fe50*/  PRMT R8, R0, 0x7610, R8 ;  /* 0x0000761000087816 */ /* 0x000fce0000000008 */
.L_x_10845:
[----:B------:R-:W-:Y:S05]  /*fe60*/  BSYNC.RECONVERGENT B0 ;  /* 0x0000000000007941 */ /* 0x000fea0003800200 */
.L_x_10844:
[----:B------:R-:W-:Y:S01]  /*fe70*/  STG.E.U8 desc[UR36][R16.64], R8 ;  /* 0x0000000810007986 */ /* 0x000fe2000c101124 */
[----:B------:R-:W-:Y:S05]  /*fe80*/  EXIT ;  /* 0x000000000000794d */ /* 0x000fea0003800000 */
.L_x_10842:
        /* <DEDUP_REMOVED lines=17> */
.L_x_10849:
[----:B------:R-:W-:-:S04]  /*ffa0*/  SHF.R.U32.HI R3, RZ, 0x18, R3 ;  /* 0x00000018ff037819 */ /* 0x000fc80000011603 */
[----:B------:R-:W-:-:S04]  /*ffb0*/  LOP3.LUT R0, R0, 0x80, R3, 0xf8, !PT ;  /* 0x0000008000007812 */ /* 0x000fc800078ef803 */
[----:B------:R-:W-:-:S07]  /*ffc0*/  PRMT R8, R0, 0x7610, R8 ;  /* 0x0000761000087816 */ /* 0x000fce0000000008 */
.L_x_10848:
[----:B------:R-:W-:Y:S05]  /*ffd0*/  BSYNC.RECONVERGENT B0 ;  /* 0x0000000000007941 */ /* 0x000fea0003800200 */
.L_x_10847:
[----:B------:R-:W-:Y:S01]  /*ffe0*/  STG.E.U8 desc[UR36][R16.64], R8 ;  /* 0x0000000810007986 */ /* 0x000fe2000c101124 */
[----:B------:R-:W-:Y:S05]  /*fff0*/  EXIT ;  /* 0x000000000000794d */ /* 0x000fea0003800000 */
.L_x_10841:
        /* <DEDUP_REMOVED lines=22> */
.L_x_10851:
[----:B0-23--:R-:W-:-:S04]  /*10160*/  PRMT R2, R19, 0x9910, RZ ;  /* 0x0000991013027816 */ /* 0x00dfc800000000ff */
[----:B------:R-:W-:-:S05]  /*10170*/  SHF.R.S32.HI R3, RZ, 0x1f, R2 ;  /* 0x0000001fff037819 */ /* 0x000fca0000011402 */
[----:B------:R-:W-:Y:S01]  /*10180*/  STG.E.64 desc[UR36][R16.64], R2 ;  /* 0x0000000210007986 */ /* 0x000fe2000c101b24 */
[----:B------:R-:W-:Y:S05]  /*10190*/  EXIT ;  /* 0x000000000000794d */ /* 0x000fea0003800000 */
.L_x_10850:
[----:B0-23--:R-:W-:-:S05]  /*101a0*/  PRMT R3, R19, 0x9910, RZ ;  /* 0x0000991013037816 */ /* 0x00dfca00000000ff */
[----:B------:R-:W-:Y:S01]  /*101b0*/  STG.E desc[UR36][R16.64], R3 ;  /* 0x0000000310007986 */ /* 0x000fe2000c101924 */
[----:B------:R-:W-:Y:S05]  /*101c0*/  EXIT ;  /* 0x000000000000794d */ /* 0x000fea0003800000 */
.L_x_10840:
        /* <DEDUP_REMOVED lines=8> */
[----:B0-23--:R-:W-:-:S05]  /*10250*/  SEL R3, RZ, 0x1, !P0 ;  /* 0x00000001ff037807 */ /* 0x00dfca0004000000 */
[----:B------:R-:W-:Y:S01]  /*10260*/  STG.E.U8 desc[UR36][R16.64], R3 ;  /* 0x0000000310007986 */ /* 0x000fe2000c101124 */
[----:B------:R-:W-:Y:S05]  /*10270*/  EXIT ;  /* 0x000000000000794d */ /* 0x000fea0003800000 */
.L_x_10853:
[----:B------:R-:W-:Y:S01]  /*10280*/  CS2R R6, SRZ ;  /* 0x0000000000067805 */ /* 0x000fe2000001ff00 */
[----:B------:R-:W1:Y:S04]  /*10290*/  I2F.F64.S16 R4, R19 ;  /* 0x0000001300047312 */ /* 0x000e680000101c00 */
[----:B-1----:R-:W-:Y:S01]  /*102a0*/  STG.E.128 desc[UR36][R16.64], R4 ;  /* 0x0000000410007986 */ /* 0x002fe2000c101d24 */
[----:B------:R-:W-:Y:S05]  /*102b0*/  EXIT ;  /* 0x000000000000794d */ /* 0x000fea0003800000 */
.L_x_10852:
[----:B------:R-:W-:-:S09]  /*102c0*/  UISETP.NE.AND UP0, UPT, UR4, 0xf, UPT ;  /* 0x0000000f0400788c */ /* 0x000fd2000bf05270 */
[----:B------:R-:W-:Y:S05]  /*102d0*/  BRA.U !UP0, `(.L_x_10854) ;  /* 0x0000000108e87547 */ /* 0x000fea000b800000 */
[----:B------:R-:W-:-:S09]  /*102e0*/  UISETP.NE.AND UP0, UPT, UR4, 0x17, UPT ;  /* 0x000000170400788c */ /* 0x000fd2000bf05270 */
[----:B------:R-:W-:Y:S05]  /*102f0*/  BRA.U !UP0, `(.L_x_10855) ;  /* 0x0000000108907547 */ /* 0x000fea000b800000 */
[----:B------:R-:W-:-:S09]  /*10300*/  UISETP.NE.AND UP0, UPT, UR4, 0x18, UPT ;  /* 0x000000180400788c */ /* 0x000fd2000bf05270 */
[----:B------:R-:W-:Y:S05]  /*10310*/  BRA.U !UP0, `(.L_x_10856) ;  /* 0x0000000108447547 */ /* 0x000fea000b800000 */
.L_x_10833:
        /* <DEDUP_REMOVED lines=16> */
.L_x_10857:
[----:B------:R-:W-:Y:S05]  /*10420*/  EXIT ;  /* 0x000000000000794d */ /* 0x000fea0003800000 */
.L_x_10856:
        /* <DEDUP_REMOVED lines=13> */
.L_x_10859:
[----:B------:R-:W-:Y:S05]  /*10500*/  BSYNC.RECONVERGENT B0 ;  /* 0x0000000000007941 */ /* 0x000fea0003800200 */
.L_x_10858:
[----:B------:R-:W-:-:S05]  /*10510*/  LOP3.LUT R3, R0, 0x80, R3, 0xf8, !PT ;  /* 0x0000008000037812 */ /* 0x000fca00078ef803 */
[----:B------:R-:W-:Y:S01]  /*10520*/  STG.E.U8 desc[UR36][R16.64], R3 ;  /* 0x0000000310007986 */ /* 0x000fe2000c101124 */
[----:B------:R-:W-:Y:S05]  /*10530*/  EXIT ;  /* 0x000000000000794d */ /* 0x000fea0003800000 */
.L_x_10855:
        /* <DEDUP_REMOVED lines=12> */
.L_x_10861:
[----:B------:R-:W-:Y:S01]  /*10600*/  IMAD.MOV.U32 R0, RZ, RZ, 0x7f ;  /* 0x0000007fff007424 */ /* 0x000fe200078e00ff */
[----:B------:R-:W-:-:S04]  /*10610*/  ISETP.GT.U32.AND P0, PT, R2, 0x7f800000, PT ;  /* 0x7f8000000200780c */ /* 0x000fc80003f04070 */
[----:B------:R-:W-:-:S09]  /*10620*/  SEL R0, R0, 0x7c, P0 ;  /* 0x0000007c00007807 */ /* 0x000fd20000000000 */
.L_x_10862:
[----:B------:R-:W-:Y:S05]  /*10630*/  BSYNC.RECONVERGENT B0 ;  /* 0x0000000000007941 */ /* 0x000fea0003800200 */
.L_x_10860:
[----:B------:R-:W-:-:S04]  /*10640*/  SHF.R.U32.HI R3, RZ, 0x18, R3 ;  /* 0x00000018ff037819 */ /* 0x000fc80000011603 */
[----:B------:R-:W-:-:S05]  /*10650*/  LOP3.LUT R3, R0, 0x80, R3, 0xf8, !PT ;  /* 0x0000008000037812 */ /* 0x000fca00078ef803 */
[----:B------:R-:W-:Y:S01]  /*10660*/  STG.E.U8 desc[UR36][R16.64], R3 ;  /* 0x0000000310007986 */ /* 0x000fe2000c101124 */
[----:B------:R-:W-:Y:S05]  /*10670*/  EXIT ;  /* 0x000000000000794d */ /* 0x000fea0003800000 */
.L_x_10854:
[----:B------:R-:W1:Y:S02]  /*10680*/  I2F.S16 R0, R19 ;  /* 0x0000001300007306 */ /* 0x000e640000101400 */
[----:B-1----:R-:W-:-:S05]  /*10690*/  F2FP.BF16.F32.PACK_AB R0, RZ, R0 ;  /* 0x00000000ff00723e */ /* 0x002fca00000010ff */
[----:B------:R-:W-:Y:S01]  /*106a0*/  STG.E.U16 desc[UR36][R16.64], R0 ;  /* 0x0000000010007986 */ /* 0x000fe2000c101524 */
[----:B------:R-:W-:Y:S05]  /*106b0*/  EXIT ;  /* 0x000000000000794d */ /* 0x000fea0003800000 */
.L_x_10863:
        /* <DEDUP_REMOVED lines=12> */
.L_x_25907:


//--------------------- .text._ZN2at6native27unrolled_elementwise_kernelINS0_13BinaryFunctorIsssNS0_16BitwiseOrFunctorIsEEEESt5arrayIPcLm3EELi4E23TrivialOffsetCalculatorILi2EjES9_ILi1EjENS0_6memory12LoadWithCastILi2EEENSC_13StoreWithCastILi1EEEEEviT_T0_T2_T3_T4_T5_ --------------------------
	.section	.text._ZN2at6native27unrolled_elementwise_kernelINS0_13BinaryFunctorIsssNS0_16BitwiseOrFunctorIsEEEESt5arrayIPcLm3EELi4E23TrivialOffsetCalculatorILi2EjES9_ILi1EjENS0_6memory12LoadWithCastILi2EEENSC_13StoreWithCastILi1EEEEEviT_T0_T2_T3_T4_T5_,"ax",@progbits
	.align	128
        .global         _ZN2at6native27unrolled_elementwise_kernelINS0_13BinaryFunctorIsssNS0_16BitwiseOrFunctorIsEEEESt5arrayIPcLm3EELi4E23TrivialOffsetCalculatorILi2EjES9_ILi1EjENS0_6memory12LoadWithCastILi2EEENSC_13StoreWithCastILi1EEEEEviT_T0_T2_T3_T4_T5_
        .type           _ZN2at6native27unrolled_elementwise_kernelINS0_13BinaryFunctorIsssNS0_16BitwiseOrFunctorIsEEEESt5arrayIPcLm3EELi4E23TrivialOffsetCalculatorILi2EjES9_ILi1EjENS0_6memory12LoadWithCastILi2EEENSC_13StoreWithCastILi1EEEEEviT_T0_T2_T3_T4_T5_,@function
        .size           _ZN2at6native27unrolled_elementwise_kernelINS0_13BinaryFunctorIsssNS0_16BitwiseOrFunctorIsEEEESt5arrayIPcLm3EELi4E23TrivialOffsetCalculatorILi2EjES9_ILi1EjENS0_6memory12LoadWithCastILi2EEENSC_13StoreWithCastILi1EEEEEviT_T0_T2_T3_T4_T5_,(.L_x_25908 - _ZN2at6native27unrolled_elementwise_kernelINS0_13BinaryFunctorIsssNS0_16BitwiseOrFunctorIsEEEESt5arrayIPcLm3EELi4E23TrivialOffsetCalculatorILi2EjES9_ILi1EjENS0_6memory12LoadWithCastILi2EEENSC_13StoreWithCastILi1EEEEEviT_T0_T2_T3_T4_T5_)
        .other          _ZN2at6native27unrolled_elementwise_kernelINS0_13BinaryFunctorIsssNS0_16BitwiseOrFunctorIsEEEESt5arrayIPcLm3EELi4E23TrivialOffsetCalculatorILi2EjES9_ILi1EjENS0_6memory12LoadWithCastILi2EEENSC_13StoreWithCastILi1EEEEEviT_T0_T2_T3_T4_T5_,@"STO_CUDA_ENTRY STV_DEFAULT"
_ZN2at6native27unrolled_elementwise_kernelINS0_13BinaryFunctorIsssNS0_16BitwiseOrFunctorIsEEEESt5arrayIPcLm3EELi4E23TrivialOffsetCalculatorILi2EjES9_ILi1EjENS0_6memory12LoadWithCastILi2EEENSC_13StoreWithCastILi1EEEEEviT_T0_T2_T3_T4_T5_:
.text._ZN2at6native27unrolled_elementwise_kernelINS0_13BinaryFunctorIsssNS0_16BitwiseOrFunctorIsEEEESt5arrayIPcLm3EELi4E23TrivialOffsetCalculatorILi2EjES9_ILi1EjENS0_6memory12LoadWithCastILi2EEENSC_13StoreWithCastILi1EEEEEviT_T0_T2_T3_T4_T5_:
        /* <DEDUP_REMOVED lines=33> */
.L_x_10869:
[----:B------:R3:W5:Y:S01]  /*0210*/  LDG.E.U8 R28, desc[UR36][R4.64] ;  /* 0x00000024041c7981 */ /* 0x000762000c1e1100 */
[----:B------:R-:W-:Y:S05]  /*0220*/  BRA `(.L_x_10871) ;  /* 0x0000000c00507947 */ /* 0x000fea0003800000 */
.L_x_10868:
        /* <DEDUP_REMOVED lines=8> */
.L_x_10873:
[----:B------:R1:W5:Y:S01]  /*02b0*/  LDG.E.U16 R28, desc[UR36][R4.64] ;  /* 0x00000024041c7981 */ /* 0x000362000c1e1500 */
[----:B------:R-:W-:Y:S05]  /*02c0*/  BRA `(.L_x_10871) ;  /* 0x0000000c00287947 */ /* 0x000fea0003800000 */
.L_x_10872:
[----:B------:R2:W5:Y:S01]  /*02d0*/  LDG.E.U16 R28, desc[UR36][R4.64] ;  /* 0x00000024041c7981 */ /* 0x000562000c1e1500 */
[----:B------:R-:W-:Y:S05]  /*02e0*/  BRA `(.L_x_10871) ;  /* 0x0000000c00207947 */ /* 0x000fea0003800000 */
.L_x_10867:
        /* <DEDUP_REMOVED lines=9> */
.L_x_10875:
[----:B------:R-:W2:Y:S02]  /*0380*/  LDG.E.U16 R0, desc[UR36][R4.64] ;  /* 0x0000002404007981 */ /* 0x000ea4000c1e1500 */
[----:B--2---:R-:W-:-:S06]  /*0390*/  HADD2.F32 R0, -RZ, R0.H0_H0 ;  /* 0x20000000ff007230 */ /* 0x004fcc0000004100 */
[----:B------:R-:W0:Y:S02]  /*03a0*/  F2I.FTZ.TRUNC.NTZ R0, R0 ;  /* 0x0000000000007305 */ /* 0x000e24000021f100 */
[----:B0-----:R-:W-:Y:S01]  /*03b0*/  PRMT R28, R0, 0x7610, R28 ;  /* 0x00007610001c7816 */ /* 0x001fe2000000001c */
[----:B------:R-:W-:Y:S06]  /*03c0*/  BRA `(.L_x_10871) ;  /* 0x0000000800e87947 */ /* 0x000fec0003800000 */
.L_x_10874:
        /* <DEDUP_REMOVED lines=9> */
.L_x_10877:
[----:B------:R-:W2:Y:S02]  /*0460*/  LDG.E.U16 R4, desc[UR36][R4.64] ;  /* 0x0000002404047981 */ /* 0x000ea4000c1e1500 */
[----:B--2---:R-:W-:-:S06]  /*0470*/  HADD2.F32 R0, -RZ, R4.H0_H0 ;  /* 0x20000004ff007230 */ /* 0x004fcc0000004100 */
[----:B------:R-:W0:Y:S02]  /*0480*/  F2I.FTZ.TRUNC.NTZ R0, R0 ;  /* 0x0000000000007305 */ /* 0x000e24000021f100 */
[----:B0-----:R-:W-:Y:S01]  /*0490*/  PRMT R28, R0, 0x7610, R28 ;  /* 0x00007610001c7816 */ /* 0x001fe2000000001c */
[----:B------:R-:W-:Y:S06]  /*04a0*/  BRA `(.L_x_10871) ;  /* 0x0000000800b07947 */ /* 0x000fec0003800000 */
.L_x_10876:
[----:B------:R-:W2:Y:S02]  /*04b0*/  LDG.E.64 R4, desc[UR36][R4.64] ;  /* 0x0000002404047981 */ /* 0x000ea4000c1e1b00 */
[----:B--2---:R0:W1:Y:S02]  /*04c0*/  F2I.F64.TRUNC R28, R4 ;  /* 0x00000004001c7311 */ /* 0x004064000030d100 */
[----:B01----:R-:W-:Y:S05]  /*04d0*/  BRA `(.L_x_10871) ;  /* 0x0000000800a47947 */ /* 0x003fea0003800000 */
.L_x_10866:
        /* <DEDUP_REMOVED lines=12> */
.L_x_10880:
[----:B------:R-:W2:Y:S02]  /*05a0*/  LDG.E.64 R4, desc[UR36][R4.64] ;  /* 0x0000002404047981 */ /* 0x000ea4000c1e1b00 */
[----:B--2---:R0:W1:Y:S02]  /*05b0*/  F2I.F64.TRUNC R28, R4 ;  /* 0x00000004001c7311 */ /* 0x004064000030d100 */
[----:B01----:R-:W-:Y:S05]  /*05c0*/  BRA `(.L_x_10871) ;  /* 0x0000000800687947 */ /* 0x003fea0003800000 */
.L_x_10879:
        /* <DEDUP_REMOVED lines=27> */
.L_x_10882:
        /* <DEDUP_REMOVED lines=15> */
.L_x_10881:
[----:B------:R-:W2:Y:S02]  /*0870*/  LDG.E.U16 R0, desc[UR36][R4.64] ;  /* 0x0000002404007981 */ /* 0x000ea4000c1e1500 */
[----:B--2---:R-:W-:-:S06]  /*0880*/  IMAD.U32 R0, R0, 0x10000, RZ ;  /* 0x0001000000007824 */ /* 0x004fcc00078e00ff */
[----:B------:R-:W0:Y:S02]  /*0890*/  F2I.FTZ.TRUNC.NTZ R0, R0 ;  /* 0x0000000000007305 */ /* 0x000e24000021f100 */
[----:B0-----:R-:W-:Y:S01]  /*08a0*/  PRMT R28, R0, 0x7610, R28 ;  /* 0x00007610001c7816 */ /* 0x001fe2000000001c */
[----:B------:R-:W-:Y:S06]  /*08b0*/  BRA `(.L_x_10871) ;  /* 0x0000000400ac7947 */ /* 0x000fec0003800000 */
.L_x_10878:
        /* <DEDUP_REMOVED lines=10> */
.L_x_10885:
        /* <DEDUP_REMOVED lines=21> */
.L_x_10889:
[----:B------:R-:W-:Y:S05]  /*0ab0*/  BSYNC.RECONVERGENT B1 ;  /* 0x0000000000017941 */ /* 0x000fea0003800200 */
.L_x_10888:
[----:B------:R-:W-:Y:S01]  /*0ac0*/  IMAD.SHL.U32 R0, R0, 0x100000, RZ ;  /* 0x0010000000007824 */ /* 0x000fe200078e00ff */
[----:B------:R-:W-:-:S04]  /*0ad0*/  LEA R3, R3, 0x3b800000, 0x17 ;  /* 0x3b80000003037811 */ /* 0x000fc800078eb8ff */
[----:B------:R-:W-:-:S07]  /*0ae0*/  LOP3.LUT R0, R3, R0, R7, 0xfe, !PT ;  /* 0x0000000003007212 */ /* 0x000fce00078efe07 */
.L_x_10887:
[----:B------:R-:W-:Y:S05]  /*0af0*/  BSYNC.RECONVERGENT B0 ;  /* 0x0000000000007941 */ /* 0x000fea0003800200 */
.L_x_10886:
[----:B------:R-:W0:Y:S02]  /*0b00*/  F2I.FTZ.TRUNC.NTZ R0, R0 ;  /* 0x0000000000007305 */ /* 0x000e24000021f100 */
[----:B0-----:R-:W-:Y:S01]  /*0b10*/  PRMT R28, R0, 0x7610, R28 ;  /* 0x00007610001c7816 */ /* 0x001fe2000000001c */
[----:B------:R-:W-:Y:S06]  /*0b20*/  BRA `(.L_x_10871) ;  /* 0x0000000400107947 */ /* 0x000fec0003800000 */
.L_x_10884:
        /* <DEDUP_REMOVED lines=21> */
.L_x_10893:
[----:B------:R-:W-:Y:S05]  /*0c80*/  BSYNC.RECONVERGENT B1 ;  /* 0x0000000000017941 */ /* 0x000fea0003800200 */
.L_x_10892:
[----:B------:R-:W-:Y:S01]  /*0c90*/  IMAD.SHL.U32 R0, R0, 0x200000, RZ ;  /* 0x0020000000007824 */ /* 0x000fe200078e00ff */
[----:B------:R-:W-:-:S04]  /*0ca0*/  LEA R3, R3, 0x37800000, 0x17 ;  /* 0x3780000003037811 */ /* 0x000fc800078eb8ff */
[----:B------:R-:W-:-:S07]  /*0cb0*/  LOP3.LUT R0, R3, R0, R7, 0xfe, !PT ;  /* 0x0000000003007212 */ /* 0x000fce00078efe07 */
.L_x_10891:
[----:B------:R-:W-:Y:S05]  /*0cc0*/  BSYNC.RECONVERGENT B0 ;  /* 0x0000000000007941 */ /* 0x000fea0003800200 */
.L_x_10890:
[----:B------:R-:W0:Y:S02]  /*0cd0*/  F2I.FTZ.TRUNC.NTZ R0, R0 ;  /* 0x0000000000007305 */ /* 0x000e24000021f100 */
[----:B0-----:R-:W-:Y:S01]  /*0ce0*/  PRMT R28, R0, 0x7610, R28 ;  /* 0x00007610001c7816 */ /* 0x001fe2000000001c */
[----:B------:R-:W-:Y:S06]  /*0cf0*/  BRA `(.L_x_10871) ;  /* 0x00000000009c7947 */ /* 0x000fec0003800000 */
.L_x_10883:
[----:B------:R-:W-:-:S09]  /*0d00*/  UISETP.NE.AND UP0, UPT, UR4, 0x1c, UPT ;  /* 0x0000001c0400788c */ /* 0x000fd2000bf05270 */
[----:B------:R-:W-:Y:S05]  /*0d10*/  BRA.U !UP0, `(.L_x_10894) ;  /* 0x0000000108907547 */ /* 0x000fea000b800000 */
[----:B------:R-:W-:-:S09]  /*0d20*/  UISETP.NE.AND UP0, UPT, UR4, 0x1d, UPT ;  /* 0x0000001d0400788c */ /* 0x000fd2000bf05270 */
[----:B------:R-:W-:Y:S05]  /*0d30*/  BRA.U !UP0, `(.L_x_10895) ;  /* 0x0000000108807547 */ /* 0x000fea000b800000 */
[----:B------:R-:W-:-:S09]  /*0d40*/  UISETP.NE.AND UP0, UPT, UR4, 0x2c, UPT ;  /* 0x0000002c0400788c */ /* 0x000fd2000bf05270 */
[----:B------:R-:W-:Y:S05]  /*0d50*/  BRA.U !UP0, `(.L_x_10896) ;  /* 0x0000000108487547 */ /* 0x000fea000b800000 */
.L_x_10870:
        /* <DEDUP_REMOVED lines=16> */
.L_x_10897:
[----:B------:R-:W-:Y:S01]  /*0e60*/  PRMT R28, RZ, 0x7610, R28 ;  /* 0x00007610ff1c7816 */ /* 0x000fe2000000001c */
[----:B------:R-:W-:Y:S06]  /*0e70*/  BRA `(.L_x_10871) ;  /* 0x00000000003c7947 */ /* 0x000fec0003800000 */
.L_x_10896:
        /* <DEDUP_REMOVED lines=8> */
.L_x_10899:
[----:B------:R-:W-:Y:S05]  /*0f00*/  BSYNC.RECONVERGENT B0 ;  /* 0x0000000000007941 */ /* 0x000fea0003800200 */
.L_x_10898:
[----:B------:R-:W0:Y:S02]  /*0f10*/  F2I.FTZ.TRUNC.NTZ R0, R0 ;  /* 0x0000000000007305 */ /* 0x000e24000021f100 */
[----:B0-----:R-:W-:Y:S01]  /*0f20*/  PRMT R28, R0, 0x7610, R28 ;  /* 0x00007610001c7816 */ /* 0x001fe2000000001c */
[----:B------:R-:W-:Y:S06]  /*0f30*/  BRA `(.L_x_10871) ;  /* 0x00000000000c7947 */ /* 0x000fec0003800000 */
.L_x_10895:
[----:B------:R0:W5:Y:S01]  /*0f40*/  LDG.E.U16 R28, desc[UR36][R4.64] ;  /* 0x00000024041c7981 */ /* 0x000162000c1e1500 */
[----:B------:R-:W-:Y:S05]  /*0f50*/  BRA `(.L_x_10871) ;  /* 0x0000000000047947 */ /* 0x000fea0003800000 */
.L_x_10894:
[----:B------:R0:W5:Y:S02]  /*0f60*/  LDG.E.U16 R28, desc[UR36][R4.64] ;  /* 0x00000024041c7981 */ /* 0x000164000c1e1500 */
.L_x_10871:
        /* <DEDUP_REMOVED lines=18> */
.L_x_10903:
[----:B------:R1:W5:Y:S01]  /*1090*/  LDG.E.U8 R23, desc[UR36][R4.64] ;  /* 0x0000002404177981 */ /* 0x000362000c1e1100 */
[----:B------:R-:W-:Y:S05]  /*10a0*/  BRA `(.L_x_10905) ;  /* 0x0000000c00507947 */ /* 0x000fea0003800000 */
.L_x_10902:
        /* <DEDUP_REMOVED lines=8> */
.L_x_10907:
[----:B------:R3:W5:Y:S01]  /*1130*/  LDG.E.U16 R23, desc[UR36][R4.64] ;  /* 0x0000002404177981 */ /* 0x000762000c1e1500 */
[----:B------:R-:W-:Y:S05]  /*1140*/  BRA `(.L_x_10905) ;  /* 0x0000000c00287947 */ /* 0x000fea0003800000 */
.L_x_10906:
[----:B------:R2:W5:Y:S01]  /*1150*/  LDG.E.U16 R23, desc[UR36][R4.64] ;  /* 0x0000002404177981 */ /* 0x000562000c1e1500 */
[----:B------:R-:W-:Y:S05]  /*1160*/  BRA `(.L_x_10905) ;  /* 0x0000000c00207947 */ /* 0x000fea0003800000 */
.L_x_10901:
        /* <DEDUP_REMOVED lines=9> */
.L_x_10909:
[----:B------:R-:W2:Y:S02]  /*1200*/  LDG.E.U16 R0, desc[UR36][R4.64] ;  /* 0x0000002404007981 */ /* 0x000ea4000c1e1500 */
[----:B--2---:R-:W-:-:S06]  /*1210*/  HADD2.F32 R0, -RZ, R0.H0_H0 ;  /* 0x20000000ff007230 */ /* 0x004fcc0000004100 */
[----:B------:R-:W0:Y:S02]  /*1220*/  F2I.FTZ.TRUNC.NTZ R0, R0 ;  /* 0x0000000000007305 */ /* 0x000e24000021f100 */
[----:B0-----:R-:W-:Y:S01]  /*1230*/  PRMT R23, R0, 0x7610, R23 ;  /* 0x0000761000177816 */ /* 0x001fe20000000017 */
[----:B------:R-:W-:Y:S06]  /*1240*/  BRA `(.L_x_10905) ;  /* 0x0000000800e87947 */ /* 0x000fec0003800000 */
.L_x_10908:
        /* <DEDUP_REMOVED lines=9> */
.L_x_10911:
[----:B------:R-:W2:Y:S02]  /*12e0*/  LDG.E.U16 R4, desc[UR36][R4.64] ;  /* 0x0000002404047981 */ /* 0x000ea4000c1e1500 */
[----:B--2---:R-:W-:-:S06]  /*12f0*/  HADD2.F32 R0, -RZ, R4.H0_H0 ;  /* 0x20000004ff007230 */ /* 0x004fcc0000004100 */
[----:B------:R-:W0:Y:S02]  /*1300*/  F2I.FTZ.TRUNC.NTZ R0, R0 ;  /* 0x0000000000007305 */ /* 0x000e24000021f100 */
[----:B0-----:R-:W-:Y:S01]  /*1310*/  PRMT R23, R0, 0x7610, R23 ;  /* 0x0000761000177816 */ /* 0x001fe20000000017 */
[----:B------:R-:W-:Y:S06]  /*1320*/  BRA `(.L_x_10905) ;  /* 0x0000000800b07947 */ /* 0x000fec0003800000 */
.L_x_10910:
[----:B------:R-:W2:Y:S02]  /*1330*/  LDG.E.64 R4, desc[UR36][R4.64] ;  /* 0x0000002404047981 */ /* 0x000ea4000c1e1b00 */
[----:B--2---:R0:W1:Y:S02]  /*1340*/  F2I.F64.TRUNC R23, R4 ;  /* 0x0000000400177311 */ /* 0x004064000030d100 */
[----:B01----:R-:W-:Y:S05]  /*1350*/  BRA `(.L_x_10905) ;  /* 0x0000000800a47947 */ /* 0x003fea0003800000 */
.L_x_10900:
        /* <DEDUP_REMOVED lines=12> */
.L_x_10914:
[----:B------:R-:W2:Y:S02]  /*1420*/  LDG.E.64 R4, desc[UR36][R4.64] ;  /* 0x0000002404047981 */ /* 0x000ea4000c1e1b00 */
[----:B--2---:R0:W1:Y:S02]  /*1430*/  F2I.F64.TRUNC R23, R4 ;  /* 0x0000000400177311 */ /* 0x004064000030d100 */
[----:B01----:R-:W-:Y:S05]  /*1440*/  BRA `(.L_x_10905) ;  /* 0x0000000800687947 */ /* 0x003fea0003800000 */
.L_x_10913:
        /* <DEDUP_REMOVED lines=27> */
.L_x_10916:
        /* <DEDUP_REMOVED lines=15> */
.L_x_10915:
[----:B------:R-:W2:Y:S02]  /*16f0*/  LDG.E.U16 R0, desc[UR36][R4.64] ;  /* 0x0000002404007981 */ /* 0x000ea4000c1e1500 */
[----:B--2---:R-:W-:-:S06]  /*1700*/  IMAD.U32 R0, R0, 0x10000, RZ ;  /* 0x0001000000007824 */ /* 0x004fcc00078e00ff */
[----:B------:R-:W0:Y:S02]  /*1710*/  F2I.FTZ.TRUNC.NTZ R0, R0 ;  /* 0x0000000000007305 */ /* 0x000e24000021f100 */
[----:B0-----:R-:W-:Y:S01]  /*1720*/  PRMT R23, R0, 0x7610, R23 ;  /* 0x0000761000177816 */ /* 0x001fe20000000017 */
[----:B------:R-:W-:Y:S06]  /*1730*/  BRA `(.L_x_10905) ;  /* 0x0000000400ac7947 */ /* 0x000fec0003800000 */
.L_x_10912:
        /* <DEDUP_REMOVED lines=10> */
.L_x_10919:
        /* <DEDUP_REMOVED lines=21> */
.L_x_10923:
[----:B------:R-:W-:Y:S05]  /*1930*/  BSYNC.RECONVERGENT B1 ;  /* 0x0000000000017941 */ /* 0x000fea0003800200 */
.L_x_10922:
[----:B------:R-:W-:Y:S01]  /*1940*/  IMAD.SHL.U32 R0, R0, 0x100000, RZ ;  /* 0x0010000000007824 */ /* 0x000fe200078e00ff */
[----:B------:R-:W-:-:S04]  /*1950*/  LEA R3, R3, 0x3b800000, 0x17 ;  /* 0x3b80000003037811 */ /* 0x000fc800078eb8ff */
[----:B------:R-:W-:-:S07]  /*1960*/  LOP3.LUT R0, R3, R0, R7, 0xfe, !PT ;  /* 0x0000000003007212 */ /* 0x000fce00078efe07 */
.L_x_10921:
[----:B------:R-:W-:Y:S05]  /*1970*/  BSYNC.RECONVERGENT B0 ;  /* 0x0000000000007941 */ /* 0x000fea0003800200 */
.L_x_10920:
[----:B------:R-:W0:Y:S02]  /*1980*/  F2I.FTZ.TRUNC.NTZ R0, R0 ;  /* 0x0000000000007305 */ /* 0x000e24000021f100 */
[----:B0-----:R-:W-:Y:S01]  /*1990*/  PRMT R23, R0, 0x7610, R23 ;  /* 0x0000761000177816 */ /* 0x001fe20000000017 */
[----:B------:R-:W-:Y:S06]  /*19a0*/  BRA `(.L_x_10905) ;  /* 0x0000000400107947 */ /* 0x000fec0003800000 */
.L_x_10918:
        /* <DEDUP_REMOVED lines=21> */
.L_x_10927:
[----:B------:R-:W-:Y:S05]  /*1b00*/  BSYNC.RECONVERGENT B1 ;  /* 0x0000000000017941 */ /* 0x000fea0003800200 */
.L_x_10926:
[----:B------:R-:W-:Y:S01]  /*1b10*/  IMAD.SHL.U32 R0, R0, 0x200000, RZ ;  /* 0x0020000000007824 */ /* 0x000fe200078e00ff */
[----:B------:R-:W-:-:S04]  /*1b20*/  LEA R3, R3, 0x37800000, 0x17 ;  /* 0x3780000003037811 */ /* 0x000fc800078eb8ff */
[----:B------:R-:W-:-:S07]  /*1b30*/  LOP3.LUT R0, R3, R0, R7, 0xfe, !PT ;  /* 0x0000000003007212 */ /* 0x000fce00078efe07 */
.L_x_10925:
[----:B------:R-:W-:Y:S05]  /*1b40*/  BSYNC.RECONVERGENT B0 ;  /* 0x0000000000007941 */ /* 0x000fea0003800200 */
.L_x_10924:
[----:B------:R-:W0:Y:S02]  /*1b50*/  F2I.FTZ.TRUNC.NTZ R0, R0 ;  /* 0x0000000000007305 */ /* 0x000e24000021f100 */
[----:B0-----:R-:W-:Y:S01]  /*1b60*/  PRMT R23, R0, 0x7610, R23 ;  /* 0x0000761000177816 */ /* 0x001fe20000000017 */
[----:B------:R-:W-:Y:S06]  /*1b70*/  BRA `(.L_x_10905) ;  /* 0x00000000009c7947 */ /* 0x000fec0003800000 */
.L_x_10917:
[----:B------:R-:W-:-:S09]  /*1b80*/  UISETP.NE.AND UP0, UPT, UR4, 0x1c, UPT ;  /* 0x0000001c0400788c */ /* 0x000fd2000bf05270 */
[----:B------:R-:W-:Y:S05]  /*1b90*/  BRA.U !UP0, `(.L_x_10928) ;  /* 0x0000000108907547 */ /* 0x000fea000b800000 */
[----:B------:R-:W-:-:S09]  /*1ba0*/  UISETP.NE.AND UP0, UPT, UR4, 0x1d, UPT ;  /* 0x0000001d0400788c */ /* 0x000fd2000bf05270 */
[----:B------:R-:W-:Y:S05]  /*1bb0*/  BRA.U !UP0, `(.L_x_10929) ;  /* 0x0000000108807547 */ /* 0x000fea000b800000 */
[----:B------:R-:W-:-:S09]  /*1bc0*/  UISETP.NE.AND UP0, UPT, UR4, 0x2c, UPT ;  /* 0x0000002c0400788c */ /* 0x000fd2000bf05270 */
[----:B------:R-:W-:Y:S05]  /*1bd0*/  BRA.U !UP0, `(.L_x_10930) ;  /* 0x0000000108487547 */ /* 0x000fea000b800000 */
.L_x_10904:
        /* <DEDUP_REMOVED lines=16> */
.L_x_10931:
[----:B------:R-:W-:Y:S01]  /*1ce0*/  PRMT R23, RZ, 0x7610, R23 ;  /* 0x00007610ff177816 */ /* 0x000fe20000000017 */
[----:B------:R-:W-:Y:S06]  /*1cf0*/  BRA `(.L_x_10905) ;  /* 0x00000000003c7947 */ /* 0x000fec0003800000 */
.L_x_10930:
        /* <DEDUP_REMOVED lines=8> */
.L_x_10933:
[----:B------:R-:W-:Y:S05]  /*1d80*/  BSYNC.RECONVERGENT B0 ;  /* 0x0000000000007941 */ /* 0x000fea0003800200 */
.L_x_10932:
[----:B------:R-:W0:Y:S02]  /*1d90*/  F2I.FTZ.TRUNC.NTZ R0, R0 ;  /* 0x0000000000007305 */ /* 0x000e24000021f100 */
[----:B0-----:R-:W-:Y:S01]  /*1da0*/  PRMT R23, R0, 0x7610, R23 ;  /* 0x0000761000177816 */ /* 0x001fe20000000017 */
[----:B------:R-:W-:Y:S06]  /*1db0*/  BRA `(.L_x_10905) ;  /* 0x00000000000c7947 */ /* 0x000fec0003800000 */
.L_x_10929:
[----:B------:R0:W5:Y:S01]  /*1dc0*/  LDG.E.U16 R23, desc[UR36][R4.64] ;  /* 0x0000002404177981 */ /* 0x000162000c1e1500 */
[----:B------:R-:W-:Y:S05]  /*1dd0*/  BRA `(.L_x_10905) ;  /* 0x0000000000047947 */ /* 0x000fea0003800000 */
.L_x_10928:
[----:B------:R0:W5:Y:S02]  /*1de0*/  LDG.E.U16 R23, desc[UR36][R4.64] ;  /* 0x0000002404177981 */ /* 0x000164000c1e1500 */
.L_x_10905:
[----:B------:R-:W-:-:S07]  /*1df0*/  VIADD R29, R17, 0x80 ;  /* 0x00000080111d7836 */ /* 0x000fce0000000000 */
.L_x_10865:
[----:B------:R-:W-:Y:S05]  /*1e00*/  BSYNC.RECONVERGENT B6 ;  /* 0x0000000000067941 */ /* 0x000fea0003800200 */
.L_x_10864:
        /* <DEDUP_REMOVED lines=24> */
.L_x_10939:
[----:B------:R3:W5:Y:S01]  /*1f90*/  LDG.E.U8 R26, desc[UR36][R4.64] ;  /* 0x00000024041a7981 */ /* 0x000762000c1e1100 */
[----:B------:R-:W-:Y:S05]  /*1fa0*/  BRA `(.L_x_10941) ;  /* 0x0000000c00507947 */ /* 0x000fea0003800000 */
.L_x_10938:
        /* <DEDUP_REMOVED lines=8> */
.L_x_10943:
[----:B------:R0:W5:Y:S01]  /*2030*/  LDG.E.U16 R26, desc[UR36][R4.64] ;  /* 0x00000024041a7981 */ /* 0x000162000c1e1500 */
[----:B------:R-:W-:Y:S05]  /*2040*/  BRA `(.L_x_10941) ;  /* 0x0000000c00287947 */ /* 0x000fea0003800000 */
.L_x_10942:
[----:B------:R0:W5:Y:S01]  /*2050*/  LDG.E.U16 R26, desc[UR36][R4.64] ;  /* 0x00000024041a7981 */ /* 0x000162000c1e1500 */
[----:B------:R-:W-:Y:S05]  /*2060*/  BRA `(.L_x_10941) ;  /* 0x0000000c00207947 */ /* 0x000fea0003800000 */
.L_x_10937:
        /* <DEDUP_REMOVED lines=9> */
.L_x_10945:
[----:B------:R-:W2:Y:S02]  /*2100*/  LDG.E.U16 R0, desc[UR36][R4.64] ;  /* 0x0000002404007981 */ /* 0x000ea4000c1e1500 */
[----:B--2---:R-:W-:-:S06]  /*2110*/  HADD2.F32 R0, -RZ, R0.H0_H0 ;  /* 0x20000000ff007230 */ /* 0x004fcc0000004100 */
[----:B------:R-:W0:Y:S02]  /*2120*/  F2I.FTZ.TRUNC.NTZ R0, R0 ;  /* 0x0000000000007305 */ /* 0x000e24000021f100 */
[----:B0-----:R-:W-:Y:S01]  /*2130*/  PRMT R26, R0, 0x7610, R26 ;  /* 0x00007610001a7816 */ /* 0x001fe2000000001a */
[----:B------:R-:W-:Y:S06]  /*2140*/  BRA `(.L_x_10941) ;  /* 0x0000000800e87947 */ /* 0x000fec0003800000 */
.L_x_10944:
        /* <DEDUP_REMOVED lines=9> */
.L_x_10947:
[----:B------:R-:W2:Y:S02]  /*21e0*/  LDG.E.U16 R4, desc[UR36][R4.64] ;  /* 0x0000002404047981 */ /* 0x000ea4000c1e1500 */
[----:B--2---:R-:W-:-:S06]  /*21f0*/  HADD2.F32 R0, -RZ, R4.H0_H0 ;  /* 0x20000004ff007230 */ /* 0x004fcc0000004100 */
[----:B------:R-:W0:Y:S02]  /*2200*/  F2I.FTZ.TRUNC.NTZ R0, R0 ;  /* 0x0000000000007305 */ /* 0x000e24000021f100 */
[----:B0-----:R-:W-:Y:S01]  /*2210*/  PRMT R26, R0, 0x7610, R26 ;  /* 0x00007610001a7816 */ /* 0x001fe2000000001a */
[----:B------:R-:W-:Y:S06]  /*2220*/  BRA `(.L_x_10941) ;  /* 0x0000000800b07947 */ /* 0x000fec0003800000 */
.L_x_10946:
[----:B------:R-:W2:Y:S02]  /*2230*/  LDG.E.64 R4, desc[UR36][R4.64] ;  /* 0x0000002404047981 */ /* 0x000ea4000c1e1b00 */
[----:B--2---:R0:W1:Y:S02]  /*2240*/  F2I.F64.TRUNC R26, R4 ;  /* 0x00000004001a7311 */ /* 0x004064000030d100 */
[----:B01----:R-:W-:Y:S05]  /*2250*/  BRA `(.L_x_10941) ;  /* 0x0000000800a47947 */ /* 0x003fea0003800000 */
.L_x_10936:
        /* <DEDUP_REMOVED lines=12> */
.L_x_10950:
[----:B------:R-:W2:Y:S02]  /*2320*/  LDG.E.64 R4, desc[UR36][R4.64] ;  /* 0x0000002404047981 */ /* 0x000ea4000c1e1b00 */
[----:B--2---:R0:W1:Y:S02]  /*2330*/  F2I.F64.TRUNC R26, R4 ;  /* 0x00000004001a7311 */ /* 0x004064000030d100 */
[----:B01----:R-:W-:Y:S05]  /*2340*/  BRA `(.L_x_10941) ;  /* 0x0000000800687947 */ /* 0x003fea0003800000 */
.L_x_10949:
        /* <DEDUP_REMOVED lines=27> */
.L_x_10952:
        /* <DEDUP_REMOVED lines=15> */
.L_x_10951:
[----:B------:R-:W2:Y:S02]  /*25f0*/  LDG.E.U16 R0, desc[UR36][R4.64] ;  /* 0x0000002404007981 */ /* 0x000ea4000c1e1500 */
[----:B--2---:R-:W-:-:S06]  /*2600*/  IMAD.U32 R0, R0, 0x10000, RZ ;  /* 0x0001000000007824 */ /* 0x004fcc00078e00ff */
[----:B------:R-:W0:Y:S02]  /*2610*/  F2I.FTZ.TRUNC.NTZ R0, R0 ;  /* 0x0000000000007305 */ /* 0x000e24000021f100 */
[----:B0-----:R-:W-:Y:S01]  /*2620*/  PRMT R26, R0, 0x7610, R26 ;  /* 0x00007610001a7816 */ /* 0x001fe2000000001a */
[----:B------:R-:W-:Y:S06]  /*2630*/  BRA `(.L_x_10941) ;  /* 0x0000000400ac7947 */ /* 0x000fec0003800000 */
.L_x_10948:
        /* <DEDUP_REMOVED lines=10> */
.L_x_10955:
        /* <DEDUP_REMOVED lines=21> */
.L_x_10959:
[----:B------:R-:W-:Y:S05]  /*2830*/  BSYNC.RECONVERGENT B1 ;  /* 0x0000000000017941 */ /* 0x000fea0003800200 */
.L_x_10958:
[----:B------:R-:W-:Y:S01]  /*2840*/  IMAD.SHL.U32 R0, R0, 0x100000, RZ ;  /* 0x0010000000007824 */ /* 0x000fe200078e00ff */
[----:B------:R-:W-:-:S04]  /*2850*/  LEA R3, R3, 0x3b800000, 0x17 ;  /* 0x3b80000003037811 */ /* 0x000fc800078eb8ff */
[----:B------:R-:W-:-:S07]  /*2860*/  LOP3.LUT R0, R3, R0, R7, 0xfe, !PT ;  /* 0x0000000003007212 */ /* 0x000fce00078efe07 */
.L_x_10957:
[----:B------:R-:W-:Y:S05]  /*2870*/  BSYNC.RECONVERGENT B0 ;  /* 0x0000000000007941 */ /* 0x000fea0003800200 */
.L_x_10956:
[----:B------:R-:W0:Y:S02]  /*2880*/  F2I.FTZ.TRUNC.NTZ R0, R0 ;  /* 0x0000000000007305 */ /* 0x000e24000021f100 */
[----:B0-----:R-:W-:Y:S01]  /*2890*/  PRMT R26, R0, 0x7610, R26 ;  /* 0x00007610001a7816 */ /* 0x001fe2000000001a */
[----:B------:R-:W-:Y:S06]  /*28a0*/  BRA `(.L_x_10941) ;  /* 0x0000000400107947 */ /* 0x000fec0003800000 */
.L_x_10954:
        /* <DEDUP_REMOVED lines=21> */
.L_x_10963:
[----:B------:R-:W-:Y:S05]  /*2a00*/  BSYNC.RECONVERGENT B1 ;  /* 0x0000000000017941 */ /* 0x000fea0003800200 */
.L_x_10962:
[----:B------:R-:W-:Y:S01]  /*2a10*/  IMAD.SHL.U32 R0, R0, 0x200000, RZ ;  /* 0x0020000000007824 */ /* 0x000fe200078e00ff */
[----:B------:R-:W-:-:S04]  /*2a20*/  LEA R3, R3, 0x37800000, 0x17 ;  /* 0x3780000003037811 */ /* 0x000fc800078eb8ff */
[----:B------:R-:W-:-:S07]  /*2a30*/  LOP3.LUT R0, R3, R0, R7, 0xfe, !PT ;  /* 0x0000000003007212 */ /* 0x000fce00078efe07 */
.L_x_10961:
[----:B------:R-:W-:Y:S05]  /*2a40*/  BSYNC.RECONVERGENT B0 ;  /* 0x0000000000007941 */ /* 0x000fea0003800200 */
.L_x_10960:
[----:B------:R-:W0:Y:S02]  /*2a50*/  F2I.FTZ.TRUNC.NTZ R0, R0 ;  /* 0x0000000000007305 */ /* 0x000e24000021f100 */
[----:B0-----:R-:W-:Y:S01]  /*2a60*/  PRMT R26, R0, 0x7610, R26 ;  /* 0x00007610001a7816 */ /* 0x001fe2000000001a */
[----:B------:R-:W-:Y:S06]  /*2a70*/  BRA `(.L_x_10941) ;  /* 0x00000000009c7947 */ /* 0x000fec0003800000 */
.L_x_10953:
        /* <DEDUP_REMOVED lines=14> */
.L_x_10967:
[----:B------:R-:W-:Y:S05]  /*2b60*/  BSYNC.RECONVERGENT B0 ;  /* 0x0000000000007941 */ /* 0x000fea0003800200 */
.L_x_10966:
[----:B------:R-:W0:Y:S02]  /*2b70*/  F2I.FTZ.TRUNC.NTZ R0, R0 ;  /* 0x0000000000007305 */ /* 0x000e24000021f100 */
[----:B0-----:R-:W-:Y:S01]  /*2b80*/  PRMT R26, R0, 0x7610, R26 ;  /* 0x00007610001a7816 */ /* 0x001fe2000000001a */
[----:B------:R-:W-:Y:S06]  /*2b90*/  BRA `(.L_x_10941) ;  /* 0x0000000000547947 */ /* 0x000fec0003800000 */
.L_x_10940:
        /* <DEDUP_REMOVED lines=16> */
.L_x_10968:
[----:B------:R-:W-:Y:S01]  /*2ca0*/  PRMT R26, RZ, 0x7610, R26 ;  /* 0x00007610ff1a7816 */ /* 0x000fe2000000001a */
[----:B------:R-:W-:Y:S06]  /*2cb0*/  BRA `(.L_x_10941) ;  /* 0x00000000000c7947 */ /* 0x000fec0003800000 */
.L_x_10965:
[----:B------:R0:W5:Y:S01]  /*2cc0*/  LDG.E.U16 R26, desc[UR36][R4.64] ;  /* 0x00000024041a7981 */ /* 0x000162000c1e1500 */
[----:B------:R-:W-:Y:S05]  /*2cd0*/  BRA `(.L_x_10941) ;  /* 0x0000000000047947 */ /* 0x000fea0003800000 */
.L_x_10964:
[----:B------:R1:W5:Y:S02]  /*2ce0*/  LDG.E.U16 R26, desc[UR36][R4.64] ;  /* 0x00000024041a7981 */ /* 0x000364000c1e1500 */
.L_x_10941:
        /* <DEDUP_REMOVED lines=18> */
.L_x_10972:
[----:B------:R0:W5:Y:S01]  /*2e10*/  LDG.E.U8 R27, desc[UR36][R4.64] ;  /* 0x00000024041b7981 */ /* 0x000162000c1e1100 */
[----:B------:R-:W-:Y:S05]  /*2e20*/  BRA `(.L_x_10974) ;  /* 0x0000000c00507947 */ /* 0x000fea0003800000 */
.L_x_10971:
        /* <DEDUP_REMOVED lines=8> */
.L_x_10976:
[----:B------:R0:W5:Y:S01]  /*2eb0*/  LDG.E.U16 R27, desc[UR36][R4.64] ;  /* 0x00000024041b7981 */ /* 0x000162000c1e1500 */
[----:B------:R-:W-:Y:S05]  /*2ec0*/  BRA `(.L_x_10974) ;  /* 0x0000000c00287947 */ /* 0x000fea0003800000 */
.L_x_10975:
[----:B------:R0:W5:Y:S01]  /*2ed0*/  LDG.E.U16 R27, desc[UR36][R4.64] ;  /* 0x00000024041b7981 */ /* 0x000162000c1e1500 */
[----:B------:R-:W-:Y:S05]  /*2ee0*/  BRA `(.L_x_10974) ;  /* 0x0000000c00207947 */ /* 0x000fea0003800000 */
.L_x_10970:
        /* <DEDUP_REMOVED lines=9> */
.L_x_10978:
[----:B------:R-:W2:Y:S02]  /*2f80*/  LDG.E.U16 R0, desc[UR36][R4.64] ;  /* 0x0000002404007981 */ /* 0x000ea4000c1e1500 */
[----:B--2---:R-:W-:-:S06]  /*2f90*/  HADD2.F32 R0, -RZ, R0.H0_H0 ;  /* 0x20000000ff007230 */ /* 0x004fcc0000004100 */
[----:B------:R-:W0:Y:S02]  /*2fa0*/  F2I.FTZ.TRUNC.NTZ R0, R0 ;  /* 0x0000000000007305 */ /* 0x000e24000021f100 */
[----:B0-----:R-:W-:Y:S01]  /*2fb0*/  PRMT R27, R0, 0x7610, R27 ;  /* 0x00007610001b7816 */ /* 0x001fe2000000001b */
[----:B------:R-:W-:Y:S06]  /*2fc0*/  BRA `(.L_x_10974) ;  /* 0x0000000800e87947 */ /* 0x000fec0003800000 */
.L_x_10977:
        /* <DEDUP_REMOVED lines=9> */
.L_x_10980:
[----:B------:R-:W2:Y:S02]  /*3060*/  LDG.E.U16 R4, desc[UR36][R4.64] ;  /* 0x0000002404047981 */ /* 0x000ea4000c1e1500 */
[----:B--2---:R-:W-:-:S06]  /*3070*/  HADD2.F32 R0, -RZ, R4.H0_H0 ;  /* 0x20000004ff007230 */ /* 0x004fcc0000004100 */
[----:B------:R-:W0:Y:S02]  /*3080*/  F2I.FTZ.TRUNC.NTZ R0, R0 ;  /* 0x0000000000007305 */ /* 0x000e24000021f100 */
[----:B0-----:R-:W-:Y:S01]  /*3090*/  PRMT R27, R0, 0x7610, R27 ;  /* 0x00007610001b7816 */ /* 0x001fe2000000001b */
[----:B------:R-:W-:Y:S06]  /*30a0*/  BRA `(.L_x_10974) ;  /* 0x0000000800b07947 */ /* 0x000fec0003800000 */
.L_x_10979:
[----:B------:R-:W2:Y:S02]  /*30b0*/  LDG.E.64 R4, desc[UR36][R4.64] ;  /* 0x0000002404047981 */ /* 0x000ea4000c1e1b00 */
[----:B--2---:R0:W1:Y:S02]  /*30c0*/  F2I.F64.TRUNC R27, R4 ;  /* 0x00000004001b7311 */ /* 0x004064000030d100 */
[----:B01----:R-:W-:Y:S05]  /*30d0*/  BRA `(.L_x_10974) ;  /* 0x0000000800a47947 */ /* 0x003fea0003800000 */
.L_x_10969:
        /* <DEDUP_REMOVED lines=12> */
.L_x_10983:
[----:B------:R-:W2:Y:S02]  /*31a0*/  LDG.E.64 R4, desc[UR36][R4.64] ;  /* 0x0000002404047981 */ /* 0x000ea4000c1e1b00 */
[----:B--2---:R3:W4:Y:S02]  /*31b0*/  F2I.F64.TRUNC R27, R4 ;  /* 0x00000004001b7311 */ /* 0x004724000030d100 */
[----:B---34-:R-:W-:Y:S05]  /*31c0*/  BRA `(.L_x_10974) ;  /* 0x0000000800687947 */ /* 0x018fea0003800000 */
.L_x_10982:
        /* <DEDUP_REMOVED lines=27> */
.L_x_10985:
        /* <DEDUP_REMOVED lines=15> */
.L_x_10984:
[----:B------:R-:W2:Y:S02]  /*3470*/  LDG.E.U16 R0, desc[UR36][R4.64] ;  /* 0x0000002404007981 */ /* 0x000ea4000c1e1500 */
[----:B--2---:R-:W-:-:S06]  /*3480*/  IMAD.U32 R0, R0, 0x10000, RZ ;  /* 0x0001000000007824 */ /* 0x004fcc00078e00ff */
[----:B------:R-:W0:Y:S02]  /*3490*/  F2I.FTZ.TRUNC.NTZ R0, R0 ;  /* 0x0000000000007305 */ /* 0x000e24000021f100 */
[----:B0-----:R-:W-:Y:S01]  /*34a0*/  PRMT R27, R0, 0x7610, R27 ;  /* 0x00007610001b7816 */ /* 0x001fe2000000001b */
[----:B------:R-:W-:Y:S06]  /*34b0*/  BRA `(.L_x_10974) ;  /* 0x0000000400ac7947 */ /* 0x000fec0003800000 */
.L_x_10981:
        /* <DEDUP_REMOVED lines=10> */
.L_x_10988:
        /* <DEDUP_REMOVED lines=21> */
.L_x_10992:
[----:B------:R-:W-:Y:S05]  /*36b0*/  BSYNC.RECONVERGENT B1 ;  /* 0x0000000000017941 */ /* 0x000fea0003800200 */
.L_x_10991:
[----:B------:R-:W-:Y:S01]  /*36c0*/  IMAD.SHL.U32 R0, R0, 0x100000, RZ ;  /* 0x0010000000007824 */ /* 0x000fe200078e00ff */
[----:B------:R-:W-:-:S04]  /*36d0*/  LEA R3, R3, 0x3b800000, 0x17 ;  /* 0x3b80000003037811 */ /* 0x000fc800078eb8ff */
[----:B------:R-:W-:-:S07]  /*36e0*/  LOP3.LUT R0, R3, R0, R7, 0xfe, !PT ;  /* 0x0000000003007212 */ /* 0x000fce00078efe07 */
.L_x_10990:
[----:B------:R-:W-:Y:S05]  /*36f0*/  BSYNC.RECONVERGENT B0 ;  /* 0x0000000000007941 */ /* 0x000fea0003800200 */
.L_x_10989:
[----:B------:R-:W0:Y:S02]  /*3700*/  F2I.FTZ.TRUNC.NTZ R0, R0 ;  /* 0x0000000000007305 */ /* 0x000e24000021f100 */
[----:B0-----:R-:W-:Y:S01]  /*3710*/  PRMT R27, R0, 0x7610, R27 ;  /* 0x00007610001b7816 */ /* 0x001fe2000000001b */
[----:B------:R-:W-:Y:S06]  /*3720*/  BRA `(.L_x_10974) ;  /* 0x0000000400107947 */ /* 0x000fec0003800000 */
.L_x_10987:
        /* <DEDUP_REMOVED lines=21> */
.L_x_10996:
[----:B------:R-:W-:Y:S05]  /*3880*/  BSYNC.RECONVERGENT B1 ;  /* 0x0000000000017941 */ /* 0x000fea0003800200 */
.L_x_10995:
[----:B------:R-:W-:Y:S01]  /*3890*/  IMAD.SHL.U32 R0, R0, 0x200000, RZ ;  /* 0x0020000000007824 */ /* 0x000fe200078e00ff */
[----:B------:R-:W-:-:S04]  /*38a0*/  LEA R3, R3, 0x37800000, 0x17 ;  /* 0x3780000003037811 */ /* 0x000fc800078eb8ff */
[----:B------:R-:W-:-:S07]  /*38b0*/  LOP3.LUT R0, R3, R0, R7, 0xfe, !PT ;  /* 0x0000000003007212 */ /* 0x000fce00078efe07 */
.L_x_10994:
[----:B------:R-:W-:Y:S05]  /*38c0*/  BSYNC.RECONVERGENT B0 ;  /* 0x0000000000007941 */ /* 0x000fea0003800200 */
.L_x_10993:
[----:B------:R-:W0:Y:S02]  /*38d0*/  F2I.FTZ.TRUNC.NTZ R0, R0 ;  /* 0x0000000000007305 */ /* 0x000e24000021f100 */
[----:B0-----:R-:W-:Y:S01]  /*38e0*/  PRMT R27, R0, 0x7610, R27 ;  /* 0x00007610001b7816 */ /* 0x001fe2000000001b */
[----:B------:R-:W-:Y:S06]  /*38f0*/  BRA `(.L_x_10974) ;  /* 0x00000000009c7947 */ /* 0x000fec0003800000 */
.L_x_10986:
        /* <DEDUP_REMOVED lines=14> */
.L_x_11000:
[----:B------:R-:W-:Y:S05]  /*39e0*/  BSYNC.RECONVERGENT B0 ;  /* 0x0000000000007941 */ /* 0x000fea0003800200 */
.L_x_10999:
[----:B------:R-:W0:Y:S02]  /*39f0*/  F2I.FTZ.TRUNC.NTZ R0, R0 ;  /* 0x0000000000007305 */ /* 0x000e24000021f100 */
[----:B0-----:R-:W-:Y:S01]  /*3a00*/  PRMT R27, R0, 0x7610, R27 ;  /* 0x00007610001b7816 */ /* 0x001fe2000000001b */
[----:B------:R-:W-:Y:S06]  /*3a10*/  BRA `(.L_x_10974) ;  /* 0x0000000000547947 */ /* 0x000fec0003800000 */
.L_x_10973:
        /* <DEDUP_REMOVED lines=16> */
.L_x_11001:
[----:B------:R-:W-:Y:S01]  /*3b20*/  PRMT R27, RZ, 0x7610, R27 ;  /* 0x00007610ff1b7816 */ /* 0x000fe2000000001b */
[----:B------:R-:W-:Y:S06]  /*3b30*/  BRA `(.L_x_10974) ;  /* 0x00000000000c7947 */ /* 0x000fec0003800000 */
.L_x_10998:
[----:B------:R1:W5:Y:S01]  /*3b40*/  LDG.E.U16 R27, desc[UR36][R4.64] ;  /* 0x00000024041b7981 */ /* 0x000362000c1e1500 */
[----:B------:R-:W-:Y:S05]  /*3b50*/  BRA `(.L_x_10974) ;  /* 0x0000000000047947 */ /* 0x000fea0003800000 */
.L_x_10997:
[----:B------:R2:W5:Y:S02]  /*3b60*/  LDG.E.U16 R27, desc[UR36][R4.64] ;  /* 0x00000024041b7981 */ /* 0x000564000c1e1500 */
.L_x_10974:
[----:B------:R-:W-:-:S07]  /*3b70*/  VIADD R29, R29, 0x80 ;  /* 0x000000801d1d7836 */ /* 0x000fce0000000000 */
.L_x_10935:
[----:B------:R-:W-:Y:S05]  /*3b80*/  BSYNC.RECONVERGENT B6 ;  /* 0x0000000000067941 */ /* 0x000fea0003800200 */
.L_x_10934:
        /* <DEDUP_REMOVED lines=24> */
.L_x_11007:
[----:B------:R3:W5:Y:S01]  /*3d10*/  LDG.E.U8 R22, desc[UR36][R4.64] ;  /* 0x0000002404167981 */ /* 0x000762000c1e1100 */
[----:B------:R-:W-:Y:S05]  /*3d20*/  BRA `(.L_x_11009) ;  /* 0x0000000c00507947 */ /* 0x000fea0003800000 */
.L_x_11006:
        /* <DEDUP_REMOVED lines=8> */
.L_x_11011:
[----:B------:R0:W5:Y:S01]  /*3db0*/  LDG.E.U16 R22, desc[UR36][R4.64] ;  /* 0x0000002404167981 */ /* 0x000162000c1e1500 */
[----:B------:R-:W-:Y:S05]  /*3dc0*/  BRA `(.L_x_11009) ;  /* 0x0000000c00287947 */ /* 0x000fea0003800000 */
.L_x_11010:
[----:B------:R0:W5:Y:S01]  /*3dd0*/  LDG.E.U16 R22, desc[UR36][R4.64] ;  /* 0x0000002404167981 */ /* 0x000162000c1e1500 */
[----:B------:R-:W-:Y:S05]  /*3de0*/  BRA `(.L_x_11009) ;  /* 0x0000000c00207947 */ /* 0x000fea0003800000 */
.L_x_11005:
        /* <DEDUP_REMOVED lines=9> */
.L_x_11013:
[----:B------:R-:W2:Y:S02]  /*3e80*/  LDG.E.U16 R0, desc[UR36][R4.64] ;  /* 0x0000002404007981 */ /* 0x000ea4000c1e1500 */
[----:B--2---:R-:W-:-:S06]  /*3e90*/  HADD2.F32 R0, -RZ, R0.H0_H0 ;  /* 0x20000000ff007230 */ /* 0x004fcc0000004100 */
[----:B------:R-:W0:Y:S02]  /*3ea0*/  F2I.FTZ.TRUNC.NTZ R0, R0 ;  /* 0x0000000000007305 */ /* 0x000e24000021f100 */
[----:B0-----:R-:W-:Y:S01]  /*3eb0*/  PRMT R22, R0, 0x7610, R22 ;  /* 0x0000761000167816 */ /* 0x001fe20000000016 */
[----:B------:R-:W-:Y:S06]  /*3ec0*/  BRA `(.L_x_11009) ;  /* 0x0000000800e87947 */ /* 0x000fec0003800000 */
.L_x_11012:
        /* <DEDUP_REMOVED lines=9> */
.L_x_11015:
[----:B------:R-:W2:Y:S02]  /*3f60*/  LDG.E.U16 R4, desc[UR36][R4.64] ;  /* 0x0000002404047981 */ /* 0x000ea4000c1e1500 */
[----:B--2---:R-:W-:-:S06]  /*3f70*/  HADD2.F32 R0, -RZ, R4.H0_H0 ;  /* 0x20000004ff007230 */ /* 0x004fcc0000004100 */
[----:B------:R-:W0:Y:S02]  /*3f80*/  F2I.FTZ.TRUNC.NTZ R0, R0 ;  /* 0x0000000000007305 */ /* 0x000e24000021f100 */
[----:B0-----:R-:W-:Y:S01]  /*3f90*/  PRMT R22, R0, 0x7610, R22 ;  /* 0x0000761000167816 */ /* 0x001fe20000000016 */
[----:B------:R-:W-:Y:S06]  /*3fa0*/  BRA `(.L_x_11009) ;  /* 0x0000000800b07947 */ /* 0x000fec0003800000 */
.L_x_11014:
[----:B------:R-:W2:Y:S02]  /*3fb0*/  LDG.E.64 R4, desc[UR36][R4.64] ;  /* 0x0000002404047981 */ /* 0x000ea4000c1e1b00 */
[----:B--2---:R0:W1:Y:S02]  /*3fc0*/  F2I.F64.TRUNC R22, R4 ;  /* 0x0000000400167311 */ /* 0x004064000030d100 */
[----:B01----:R-:W-:Y:S05]  /*3fd0*/  BRA `(.L_x_11009) ;  /* 0x0000000800a47947 */ /* 0x003fea0003800000 */
.L_x_11004:
        /* <DEDUP_REMOVED lines=12> */
.L_x_11018:
[----:B------:R-:W2:Y:S02]  /*40a0*/  LDG.E.64 R4, desc[UR36][R4.64] ;  /* 0x0000002404047981 */ /* 0x000ea4000c1e1b00 */
[----:B--2---:R0:W1:Y:S02]  /*40b0*/  F2I.F64.TRUNC R22, R4 ;  /* 0x0000000400167311 */ /* 0x004064000030d100 */
[----:B01----:R-:W-:Y:S05]  /*40c0*/  BRA `(.L_x_11009) ;  /* 0x0000000800687947 */ /* 0x003fea0003800000 */
.L_x_11017:
        /* <DEDUP_REMOVED lines=27> */
.L_x_11020:
        /* <DEDUP_REMOVED lines=15> */
.L_x_11019:
[----:B------:R-:W2:Y:S02]  /*4370*/  LDG.E.U16 R0, desc[UR36][R4.64] ;  /* 0x0000002404007981 */ /* 0x000ea4000c1e1500 */
[----:B--2---:R-:W-:-:S06]  /*4380*/  IMAD.U32 R0, R0, 0x10000, RZ ;  /* 0x0001000000007824 */ /* 0x004fcc00078e00ff */
[----:B------:R-:W0:Y:S02]  /*4390*/  F2I.FTZ.TRUNC.NTZ R0, R0 ;  /* 0x0000000000007305 */ /* 0x000e24000021f100 */
[----:B0-----:R-:W-:Y:S01]  /*43a0*/  PRMT R22, R0, 0x7610, R22 ;  /* 0x0000761000167816 */ /* 0x001fe20000000016 */
[----:B------:R-:W-:Y:S06]  /*43b0*/  BRA `(.L_x_11009) ;  /* 0x0000000400ac7947 */ /* 0x000fec0003800000 */
.L_x_11016:
        /* <DEDUP_REMOVED lines=10> */
.L_x_11023:
        /* <DEDUP_REMOVED lines=21> */
.L_x_11027:
[----:B------:R-:W-:Y:S05]  /*45b0*/  BSYNC.RECONVERGENT B1 ;  /* 0x0000000000017941 */ /* 0x000fea0003800200 */
.L_x_11026:
[----:B------:R-:W-:Y:S01]  /*45c0*/  IMAD.SHL.U32 R0, R0, 0x100000, RZ ;  /* 0x0010000000007824 */ /* 0x000fe200078e00ff */
[----:B------:R-:W-:-:S04]  /*45d0*/  LEA R3, R3, 0x3b800000, 0x17 ;  /* 0x3b80000003037811 */ /* 0x000fc800078eb8ff */
[----:B------:R-:W-:-:S07]  /*45e0*/  LOP3.LUT R0, R3, R0, R7, 0xfe, !PT ;  /* 0x0000000003007212 */ /* 0x000fce00078efe07 */
.L_x_11025:
[----:B------:R-:W-:Y:S05]  /*45f0*/  BSYNC.RECONVERGENT B0 ;  /* 0x0000000000007941 */ /* 0x000fea0003800200 */
.L_x_11024:
[----:B------:R-:W0:Y:S02]  /*4600*/  F2I.FTZ.TRUNC.NTZ R0, R0 ;  /* 0x0000000000007305 */ /* 0x000e24000021f100 */
[----:B0-----:R-:W-:Y:S01]  /*4610*/  PRMT R22, R0, 0x7610, R22 ;  /* 0x0000761000167816 */ /* 0x001fe20000000016 */
[----:B------:R-:W-:Y:S06]  /*4620*/  BRA `(.L_x_11009) ;  /* 0x0000000400107947 */ /* 0x000fec0003800000 */
.L_x_11022:
        /* <DEDUP_REMOVED lines=21> */
.L_x_11031:
[----:B------:R-:W-:Y:S05]  /*4780*/  BSYNC.RECONVERGENT B1 ;  /* 0x0000000000017941 */ /* 0x000fea0003800200 */
.L_x_11030:
[----:B------:R-:W-:Y:S01]  /*4790*/  IMAD.SHL.U32 R0, R0, 0x200000, RZ ;  /* 0x0020000000007824 */ /* 0x000fe200078e00ff */
[----:B------:R-:W-:-:S04]  /*47a0*/  LEA R3, R3, 0x37800000, 0x17 ;  /* 0x3780000003037811 */ /* 0x000fc800078eb8ff */
[----:B------:R-:W-:-:S07]  /*47b0*/  LOP3.LUT R0, R3, R0, R7, 0xfe, !PT ;  /* 0x0000000003007212 */ /* 0x000fce00078efe07 */
.L_x_11029:
[----:B------:R-:W-:Y:S05]  /*47c0*/  BSYNC.RECONVERGENT B0 ;  /* 0x0000000000007941 */ /* 0x000fea0003800200 */
.L_x_11028:
[----:B------:R-:W0:Y:S02]  /*47d0*/  F2I.FTZ.TRUNC.NTZ R0, R0 ;  /* 0x0000000000007305 */ /* 0x000e24000021f100 */
[----:B0-----:R-:W-:Y:S01]  /*47e0*/  PRMT R22, R0, 0x7610, R22 ;  /* 0x0000761000167816 */ /* 0x001fe20000000016 */
[----:B------:R-:W-:Y:S06]  /*47f0*/  BRA `(.L_x_11009) ;  /* 0x00000000009c7947 */ /* 0x000fec0003800000 */
.L_x_11021:
        /* <DEDUP_REMOVED lines=14> */
.L_x_11035:
[----:B------:R-:W-:Y:S05]  /*48e0*/  BSYNC.RECONVERGENT B0 ;  /* 0x0000000000007941 */ /* 0x000fea0003800200 */
.L_x_11034:
[----:B------:R-:W0:Y:S02]  /*48f0*/  F2I.FTZ.TRUNC.NTZ R0, R0 ;  /* 0x0000000000007305 */ /* 0x000e24000021f100 */
[----:B0-----:R-:W-:Y:S01]  /*4900*/  PRMT R22, R0, 0x7610, R22 ;  /* 0x0000761000167816 */ /* 0x001fe20000000016 */
[----:B------:R-:W-:Y:S06]  /*4910*/  BRA `(.L_x_11009) ;  /* 0x0000000000547947 */ /* 0x000fec0003800000 */
.L_x_11008:
        /* <DEDUP_REMOVED lines=16> */
.L_x_11036:
[----:B------:R-:W-:Y:S01]  /*4a20*/  PRMT R22, RZ, 0x7610, R22 ;  /* 0x00007610ff167816 */ /* 0x000fe20000000016 */
[----:B------:R-:W-:Y:S06]  /*4a30*/  BRA `(.L_x_11009) ;  /* 0x00000000000c7947 */ /* 0x000fec0003800000 */
.L_x_11033:
[----:B------:R1:W5:Y:S01]  /*4a40*/  LDG.E.U16 R22, desc[UR36][R4.64] ;  /* 0x0000002404167981 */ /* 0x000362000c1e1500 */
[----:B------:R-:W-:Y:S05]  /*4a50*/  BRA `(.L_x_11009) ;  /* 0x0000000000047947 */ /* 0x000fea0003800000 */
.L_x_11032:
[----:B------:R2:W5:Y:S02]  /*4a60*/  LDG.E.U16 R22, desc[UR36][R4.64] ;  /* 0x0000002404167981 */ /* 0x000564000c1e1500 */
.L_x_11009:
        /* <DEDUP_REMOVED lines=18> */
.L_x_11040:
[----:B------:R0:W5:Y:S01]  /*4b90*/  LDG.E.U8 R25, desc[UR36][R4.64] ;  /* 0x0000002404197981 */ /* 0x000162000c1e1100 */
[----:B------:R-:W-:Y:S05]  /*4ba0*/  BRA `(.L_x_11042) ;  /* 0x0000000c00507947 */ /* 0x000fea0003800000 */
.L_x_11039:
        /* <DEDUP_REMOVED lines=8> */
.L_x_11044:
[----:B------:R4:W5:Y:S01]  /*4c30*/  LDG.E.U16 R25, desc[UR36][R4.64] ;  /* 0x0000002404197981 */ /* 0x000962000c1e1500 */
[----:B------:R-:W-:Y:S05]  /*4c40*/  BRA `(.L_x_11042) ;  /* 0x0000000c00287947 */ /* 0x000fea0003800000 */
.L_x_11043:
[----:B------:R3:W5:Y:S01]  /*4c50*/  LDG.E.U16 R25, desc[UR36][R4.64] ;  /* 0x0000002404197981 */ /* 0x000762000c1e1500 */
[----:B------:R-:W-:Y:S05]  /*4c60*/  BRA `(.L_x_11042) ;  /* 0x0000000c00207947 */ /* 0x000fea0003800000 */
.L_x_11038:
        /* <DEDUP_REMOVED lines=9> */
.L_x_11046:
[----:B------:R-:W2:Y:S02]  /*4d00*/  LDG.E.U16 R0, desc[UR36][R4.64] ;  /* 0x0000002404007981 */ /* 0x000ea4000c1e1500 */
[----:B--2---:R-:W-:-:S06]  /*4d10*/  HADD2.F32 R0, -RZ, R0.H0_H0 ;  /* 0x20000000ff007230 */ /* 0x004fcc0000004100 */
[----:B------:R-:W0:Y:S02]  /*4d20*/  F2I.FTZ.TRUNC.NTZ R0, R0 ;  /* 0x0000000000007305 */ /* 0x000e24000021f100 */
[----:B0-----:R-:W-:Y:S01]  /*4d30*/  PRMT R25, R0, 0x7610, R25 ;  /* 0x0000761000197816 */ /* 0x001fe20000000019 */
[----:B------:R-:W-:Y:S06]  /*4d40*/  BRA `(.L_x_11042) ;  /* 0x0000000800e87947 */ /* 0x000fec0003800000 */
.L_x_11045:
        /* <DEDUP_REMOVED lines=9> */
.L_x_11048:
[----:B------:R-:W2:Y:S02]  /*4de0*/  LDG.E.U16 R4, desc[UR36][R4.64] ;  /* 0x0000002404047981 */ /* 0x000ea4000c1e1500 */
[----:B--2---:R-:W-:-:S06]  /*4df0*/  HADD2.F32 R0, -RZ, R4.H0_H0 ;  /* 0x20000004ff007230 */ /* 0x004fcc0000004100 */
[----:B------:R-:W0:Y:S02]  /*4e00*/  F2I.FTZ.TRUNC.NTZ R0, R0 ;  /* 0x0000000000007305 */ /* 0x000e24000021f100 */
[----:B0-----:R-:W-:Y:S01]  /*4e10*/  PRMT R25, R0, 0x7610, R25 ;  /* 0x0000761000197816 */ /* 0x001fe20000000019 */
[----:B------:R-:W-:Y:S06]  /*4e20*/  BRA `(.L_x_11042) ;  /* 0x0000000800b07947 */ /* 0x000fec0003800000 */
.L_x_11047:
[----:B------:R-:W2:Y:S02]  /*4e30*/  LDG.E.64 R4, desc[UR36][R4.64] ;  /* 0x0000002404047981 */ /* 0x000ea4000c1e1b00 */
[----:B--2---:R0:W1:Y:S02]  /*4e40*/  F2I.F64.TRUNC R25, R4 ;  /* 0x0000000400197311 */ /* 0x004064000030d100 */
[----:B01----:R-:W-:Y:S05]  /*4e50*/  BRA `(.L_x_11042) ;  /* 0x0000000800a47947 */ /* 0x003fea0003800000 */
.L_x_11037:
        /* <DEDUP_REMOVED lines=12> */
.L_x_11051:
[----:B------:R-:W2:Y:S02]  /*4f20*/  LDG.E.64 R4, desc[UR36][R4.64] ;  /* 0x0000002404047981 */ /* 0x000ea4000c1e1b00 */
[----:B--2---:R3:W4:Y:S02]  /*4f30*/  F2I.F64.TRUNC R25, R4 ;  /* 0x0000000400197311 */ /* 0x004724000030d100 */
[----:B---34-:R-:W-:Y:S05]  /*4f40*/  BRA `(.L_x_11042) ;  /* 0x0000000800687947 */ /* 0x018fea0003800000 */
.L_x_11050:
        /* <DEDUP_REMOVED lines=27> */
.L_x_11053:
        /* <DEDUP_REMOVED lines=15> */
.L_x_11052:
[----:B------:R-:W2:Y:S02]  /*51f0*/  LDG.E.U16 R0, desc[UR36][R4.64] ;  /* 0x0000002404007981 */ /* 0x000ea4000c1e1500 */
[----:B--2---:R-:W-:-:S06]  /*5200*/  IMAD.U32 R0, R0, 0x10000, RZ ;  /* 0x0001000000007824 */ /* 0x004fcc00078e00ff */
[----:B------:R-:W0:Y:S02]  /*5210*/  F2I.FTZ.TRUNC.NTZ R0, R0 ;  /* 0x0000000000007305 */ /* 0x000e24000021f100 */
[----:B0-----:R-:W-:Y:S01]  /*5220*/  PRMT R25, R0, 0x7610, R25 ;  /* 0x0000761000197816 */ /* 0x001fe20000000019 */
[----:B------:R-:W-:Y:S06]  /*5230*/  BRA `(.L_x_11042) ;  /* 0x0000000400ac7947 */ /* 0x000fec0003800000 */
.L_x_11049:
        /* <DEDUP_REMOVED lines=10> */
.L_x_11056:
        /* <DEDUP_REMOVED lines=21> */
.L_x_11060:
[----:B------:R-:W-:Y:S05]  /*5430*/  BSYNC.RECONVERGENT B1 ;  /* 0x0000000000017941 */ /* 0x000fea0003800200 */
.L_x_11059:
[----:B------:R-:W-:Y:S01]  /*5440*/  IMAD.SHL.U32 R0, R0, 0x100000, RZ ;  /* 0x0010000000007824 */ /* 0x000fe200078e00ff */
[----:B------:R-:W-:-:S04]  /*5450*/  LEA R3, R3, 0x3b800000, 0x17 ;  /* 0x3b80000003037811 */ /* 0x000fc800078eb8ff */
[----:B------:R-:W-:-:S07]  /*5460*/  LOP3.LUT R0, R3, R0, R7, 0xfe, !PT ;  /* 0x0000000003007212 */ /* 0x000fce00078efe07 */
.L_x_11058:
[----:B------:R-:W-:Y:S05]  /*5470*/  BSYNC.RECONVERGENT B0 ;  /* 0x0000000000007941 */ /* 0x000fea0003800200 */
.L_x_11057:
[----:B------:R-:W0:Y:S02]  /*5480*/  F2I.FTZ.TRUNC.NTZ R0, R0 ;  /* 0x0000000000007305 */ /* 0x000e24000021f100 */
[----:B0-----:R-:W-:Y:S01]  /*5490*/  PRMT R25, R0, 0x7610, R25 ;  /* 0x0000761000197816 */ /* 0x001fe20000000019 */
[----:B------:R-:W-:Y:S06]  /*54a0*/  BRA `(.L_x_11042) ;  /* 0x0000000400107947 */ /* 0x000fec0003800000 */
.L_x_11055:
        /* <DEDUP_REMOVED lines=21> */
.L_x_11064:
[----:B------:R-:W-:Y:S05]  /*5600*/  BSYNC.RECONVERGENT B1 ;  /* 0x0000000000017941 */ /* 0x000fea0003800200 */
.L_x_11063:
[----:B------:R-:W-:Y:S01]  /*5610*/  IMAD.SHL.U32 R0, R0, 0x200000, RZ ;  /* 0x0020000000007824 */ /* 0x000fe200078e00ff */
[----:B------:R-:W-:-:S04]  /*5620*/  LEA R3, R3, 0x37800000, 0x17 ;  /* 0x3780000003037811 */ /* 0x000fc800078eb8ff */
[----:B------:R-:W-:-:S07]  /*5630*/  LOP3.LUT R0, R3, R0, R7, 0xfe, !PT ;  /* 0x0000000003007212 */ /* 0x000fce00078efe07 */
.L_x_11062:
[----:B------:R-:W-:Y:S05]  /*5640*/  BSYNC.RECONVERGENT B0 ;  /* 0x0000000000007941 */ /* 0x000fea0003800200 */
.L_x_11061:
[----:B------:R-:W0:Y:S02]  /*5650*/  F2I.FTZ.TRUNC.NTZ R0, R0 ;  /* 0x0000000000007305 */ /* 0x000e24000021f100 */
[----:B0-----:R-:W-:Y:S01]  /*5660*/  PRMT R25, R0, 0x7610, R25 ;  /* 0x0000761000197816 */ /* 0x001fe20000000019 */
[----:B------:R-:W-:Y:S06]  /*5670*/  BRA `(.L_x_11042) ;  /* 0x00000000009c7947 */ /* 0x000fec0003800000 */
.L_x_11054:
        /* <DEDUP_REMOVED lines=14> */
.L_x_11068:
[----:B------:R-:W-:Y:S05]  /*5760*/  BSYNC.RECONVERGENT B0 ;  /* 0x0000000000007941 */ /* 0x000fea0003800200 */
.L_x_11067:
[----:B------:R-:W0:Y:S02]  /*5770*/  F2I.FTZ.TRUNC.NTZ R0, R0 ;  /* 0x0000000000007305 */ /* 0x000e24000021f100 */
[----:B0-----:R-:W-:Y:S01]  /*5780*/  PRMT R25, R0, 0x7610, R25 ;  /* 0x0000761000197816 */ /* 0x001fe20000000019 */
[----:B------:R-:W-:Y:S06]  /*5790*/  BRA `(.L_x_11042) ;  /* 0x0000000000547947 */ /* 0x000fec0003800000 */
.L_x_11041:
        /* <DEDUP_REMOVED lines=16> */
.L_x_11069:
[----:B------:R-:W-:Y:S01]  /*58a0*/  PRMT R25, RZ, 0x7610, R25 ;  /* 0x00007610ff197816 */ /* 0x000fe20000000019 */
[----:B------:R-:W-:Y:S06]  /*58b0*/  BRA `(.L_x_11042) ;  /* 0x00000000000c7947 */ /* 0x000fec0003800000 */
.L_x_11066:
[----:B------:R1:W5:Y:S01]  /*58c0*/  LDG.E.U16 R25, desc[UR36][R4.64] ;  /* 0x0000002404197981 */ /* 0x000362000c1e1500 */
[----:B------:R-:W-:Y:S05]  /*58d0*/  BRA `(.L_x_11042) ;  /* 0x0000000000047947 */ /* 0x000fea0003800000 */
.L_x_11065:
[----:B------:R2:W5:Y:S02]  /*58e0*/  LDG.E.U16 R25, desc[UR36][R4.64] ;  /* 0x0000002404197981 */ /* 0x000564000c1e1500 */
.L_x_11042:
[----:B------:R-:W-:-:S07]  /*58f0*/  VIADD R29, R29, 0x80 ;  /* 0x000000801d1d7836 */ /* 0x000fce0000000000 */
.L_x_11003:
[----:B------:R-:W-:Y:S05]  /*5900*/  BSYNC.RECONVERGENT B6 ;  /* 0x0000000000067941 */ /* 0x000fea0003800200 */
.L_x_11002:
        /* <DEDUP_REMOVED lines=24> */
.L_x_11075:
[----:B------:R0:W5:Y:S01]  /*5a90*/  LDG.E.U8 R24, desc[UR36][R4.64] ;  /* 0x0000002404187981 */ /* 0x000162000c1e1100 */
[----:B------:R-:W-:Y:S05]  /*5aa0*/  BRA `(.L_x_11077) ;  /* 0x0000000c00507947 */ /* 0x000fea0003800000 */
.L_x_11074:
        /* <DEDUP_REMOVED lines=8> */
.L_x_11079:
[----:B------:R3:W5:Y:S01]  /*5b30*/  LDG.E.U16 R24, desc[UR36][R4.64] ;  /* 0x0000002404187981 */ /* 0x000762000c1e1500 */
[----:B------:R-:W-:Y:S05]  /*5b40*/  BRA `(.L_x_11077) ;  /* 0x0000000c00287947 */ /* 0x000fea0003800000 */
.L_x_11078:
[----:B------:R2:W5:Y:S01]  /*5b50*/  LDG.E.U16 R24, desc[UR36][R4.64] ;  /* 0x0000002404187981 */ /* 0x000562000c1e1500 */
[----:B------:R-:W-:Y:S05]  /*5b60*/  BRA `(.L_x_11077) ;  /* 0x0000000c00207947 */ /* 0x000fea0003800000 */
.L_x_11073:
        /* <DEDUP_REMOVED lines=9> */
.L_x_11081:
[----:B------:R-:W2:Y:S02]  /*5c00*/  LDG.E.U16 R0, desc[UR36][R4.64] ;  /* 0x0000002404007981 */ /* 0x000ea4000c1e1500 */
[----:B--2---:R-:W-:-:S06]  /*5c10*/  HADD2.F32 R0, -RZ, R0.H0_H0 ;  /* 0x20000000ff007230 */ /* 0x004fcc0000004100 */
[----:B------:R-:W0:Y:S02]  /*5c20*/  F2I.FTZ.TRUNC.NTZ R0, R0 ;  /* 0x0000000000007305 */ /* 0x000e24000021f100 */
[----:B0-----:R-:W-:Y:S01]  /*5c30*/  PRMT R24, R0, 0x7610, R24 ;  /* 0x0000761000187816 */ /* 0x001fe20000000018 */
[----:B------:R-:W-:Y:S06]  /*5c40*/  BRA `(.L_x_11077) ;  /* 0x0000000800e87947 */ /* 0x000fec0003800000 */
.L_x_11080:
        /* <DEDUP_REMOVED lines=9> */
.L_x_11083:
[----:B------:R-:W2:Y:S02]  /*5ce0*/  LDG.E.U16 R4, desc[UR36][R4.64] ;  /* 0x0000002404047981 */ /* 0x000ea4000c1e1500 */
[----:B--2---:R-:W-:-:S06]  /*5cf0*/  HADD2.F32 R0, -RZ, R4.H0_H0 ;  /* 0x20000004ff007230 */ /* 0x004fcc0000004100 */
[----:B------:R-:W0:Y:S02]  /*5d00*/  F2I.FTZ.TRUNC.NTZ R0, R0 ;  /* 0x0000000000007305 */ /* 0x000e24000021f100 */
[----:B0-----:R-:W-:Y:S01]  /*5d10*/  PRMT R24, R0, 0x7610, R24 ;  /* 0x0000761000187816 */ /* 0x001fe20000000018 */
[----:B------:R-:W-:Y:S06]  /*5d20*/  BRA `(.L_x_11077) ;  /* 0x0000000800b07947 */ /* 0x000fec0003800000 */
.L_x_11082:
[----:B------:R-:W2:Y:S02]  /*5d30*/  LDG.E.64 R4, desc[UR36][R4.64] ;  /* 0x0000002404047981 */ /* 0x000ea4000c1e1b00 */
[----:B--2---:R0:W1:Y:S02]  /*5d40*/  F2I.F64.TRUNC R24, R4 ;  /* 0x0000000400187311 */ /* 0x004064000030d100 */
[----:B01----:R-:W-:Y:S05]  /*5d50*/  BRA `(.L_x_11077) ;  /* 0x0000000800a47947 */ /* 0x003fea0003800000 */
.L_x_11072:
        /* <DEDUP_REMOVED lines=12> */
.L_x_11086:
[----:B------:R-:W2:Y:S02]  /*5e20*/  LDG.E.64 R4, desc[UR36][R4.64] ;  /* 0x0000002404047981 */ /* 0x000ea4000c1e1b00 */
[----:B--2---:R0:W1:Y:S02]  /*5e30*/  F2I.F64.TRUNC R24, R4 ;  /* 0x0000000400187311 */ /* 0x004064000030d100 */
[----:B01----:R-:W-:Y:S05]  /*5e40*/  BRA `(.L_x_11077) ;  /* 0x0000000800687947 */ /* 0x003fea0003800000 */
.L_x_11085:
        /* <DEDUP_REMOVED lines=27> */
.L_x_11088:
        /* <DEDUP_REMOVED lines=15> */
.L_x_11087:
[----:B------:R-:W2:Y:S02]  /*60f0*/  LDG.E.U16 R0, desc[UR36][R4.64] ;  /* 0x0000002404007981 */ /* 0x000ea4000c1e1500 */
[----:B--2---:R-:W-:-:S06]  /*6100*/  IMAD.U32 R0, R0, 0x10000, RZ ;  /* 0x0001000000007824 */ /* 0x004fcc00078e00ff */
[----:B------:R-:W0:Y:S02]  /*6110*/  F2I.FTZ.TRUNC.NTZ R0, R0 ;  /* 0x0000000000007305 */ /* 0x000e24000021f100 */
[----:B0-----:R-:W-:Y:S01]  /*6120*/  PRMT R24, R0, 0x7610, R24 ;  /* 0x0000761000187816 */ /* 0x001fe20000000018 */
[----:B------:R-:W-:Y:S06]  /*6130*/  BRA `(.L_x_11077) ;  /* 0x0000000400ac7947 */ /* 0x000fec0003800000 */
.L_x_11084:
        /* <DEDUP_REMOVED lines=10> */
.L_x_11091:
        /* <DEDUP_REMOVED lines=21> */
.L_x_11095:
[----:B------:R-:W-:Y:S05]  /*6330*/  BSYNC.RECONVERGENT B1 ;  /* 0x0000000000017941 */ /* 0x000fea0003800200 */
.L_x_11094:
[----:B------:R-:W-:Y:S01]  /*6340*/  IMAD.SHL.U32 R0, R0, 0x100000, RZ ;  /* 0x0010000000007824 */ /* 0x000fe200078e00ff */
[----:B------:R-:W-:-:S04]  /*6350*/  LEA R3, R3, 0x3b800000, 0x17 ;  /* 0x3b80000003037811 */ /* 0x000fc800078eb8ff */
[----:B------:R-:W-:-:S07]  /*6360*/  LOP3.LUT R0, R3, R0, R7, 0xfe, !PT ;  /* 0x0000000003007212 */ /* 0x000fce00078efe07 */
.L_x_11093:
[----:B------:R-:W-:Y:S05]  /*6370*/  BSYNC.RECONVERGENT B0 ;  /* 0x0000000000007941 */ /* 0x000fea0003800200 */
.L_x_11092:
[----:B------:R-:W0:Y:S02]  /*6380*/  F2I.FTZ.TRUNC.NTZ R0, R0 ;  /* 0x0000000000007305 */ /* 0x000e24000021f100 */
[----:B0-----:R-:W-:Y:S01]  /*6390*/  PRMT R24, R0, 0x7610, R24 ;  /* 0x0000761000187816 */ /* 0x001fe20000000018 */
[----:B------:R-:W-:Y:S06]  /*63a0*/  BRA `(.L_x_11077) ;  /* 0x0000000400107947 */ /* 0x000fec0003800000 */
.L_x_11090:
        /* <DEDUP_REMOVED lines=21> */
.L_x_11099:
[----:B------:R-:W-:Y:S05]  /*6500*/  BSYNC.RECONVERGENT B1 ;  /* 0x0000000000017941 */ /* 0x000fea0003800200 */
.L_x_11098:
[----:B------:R-:W-:Y:S01]  /*6510*/  IMAD.SHL.U32 R0, R0, 0x200000, RZ ;  /* 0x0020000000007824 */ /* 0x000fe200078e00ff */
[----:B------:R-:W-:-:S04]  /*6520*/  LEA R3, R3, 0x37800000, 0x17 ;  /* 0x3780000003037811 */ /* 0x000fc800078eb8ff */
[----:B------:R-:W-:-:S07]  /*6530*/  LOP3.LUT R0, R3, R0, R7, 0xfe, !PT ;  /* 0x0000000003007212 */ /* 0x000fce00078efe07 */
.L_x_11097:
[----:B------:R-:W-:Y:S05]  /*6540*/  BSYNC.RECONVERGENT B0 ;  /* 0x0000000000007941 */ /* 0x000fea0003800200 */
.L_x_11096:
[----:B------:R-:W0:Y:S02]  /*6550*/  F2I.FTZ.TRUNC.NTZ R0, R0 ;  /* 0x0000000000007305 */ /* 0x000e24000021f100 */
[----:B0-----:R-:W-:Y:S01]  /*6560*/  PRMT R24, R0, 0x7610, R24 ;  /* 0x0000761000187816 */ /* 0x001fe20000000018 */
[----:B------:R-:W-:Y:S06]  /*6570*/  BRA `(.L_x_11077) ;  /* 0x00000000009c7947 */ /* 0x000fec0003800000 */
.L_x_11089:
        /* <DEDUP_REMOVED lines=14> */
.L_x_11103:
[----:B------:R-:W-:Y:S05]  /*6660*/  BSYNC.RECONVERGENT B0 ;  /* 0x0000000000007941 */ /* 0x000fea0003800200 */
.L_x_11102:
[----:B------:R-:W0:Y:S02]  /*6670*/  F2I.FTZ.TRUNC.NTZ R0, R0 ;  /* 0x0000000000007305 */ /* 0x000e24000021f100 */
[----:B0-----:R-:W-:Y:S01]  /*6680*/  PRMT R24, R0, 0x7610, R24 ;  /* 0x0000761000187816 */ /* 0x001fe20000000018 */
[----:B------:R-:W-:Y:S06]  /*6690*/  BRA `(.L_x_11077) ;  /* 0x0000000000547947 */ /* 0x000fec0003800000 */
.L_x_11076:
        /* <DEDUP_REMOVED lines=16> */
.L_x_11104:
[----:B------:R-:W-:Y:S01]  /*67a0*/  PRMT R24, RZ, 0x7610, R24 ;  /* 0x00007610ff187816 */ /* 0x000fe20000000018 */
[----:B------:R-:W-:Y:S06]  /*67b0*/  BRA `(.L_x_11077) ;  /* 0x00000000000c7947 */ /* 0x000fec0003800000 */
.L_x_11101:
[----:B------:R0:W5:Y:S01]  /*67c0*/  LDG.E.U16 R24, desc[UR36][R4.64] ;  /* 0x0000002404187981 */ /* 0x000162000c1e1500 */
[----:B------:R-:W-:Y:S05]  /*67d0*/  BRA `(.L_x_11077) ;  /* 0x0000000000047947 */ /* 0x000fea0003800000 */
.L_x_11100:
[----:B------:R0:W5:Y:S02]  /*67e0*/  LDG.E.U16 R24, desc[UR36][R4.64] ;  /* 0x0000002404187981 */ /* 0x000164000c1e1500 */
.L_x_11077:
        /* <DEDUP_REMOVED lines=19> */
.L_x_11108:
[----:B------:R0:W5:Y:S01]  /*6920*/  LDG.E.U8 R19, desc[UR36][R4.64] ;  /* 0x0000002404137981 */ /* 0x000162000c1e1100 */
[----:B------:R-:W-:Y:S05]  /*6930*/  BRA `(.L_x_11071) ;  /* 0x0000000c004c7947 */ /* 0x000fea0003800000 */
.L_x_11107:
        /* <DEDUP_REMOVED lines=8> */
.L_x_11111:
[----:B------:R0:W5:Y:S01]  /*69c0*/  LDG.E.U16 R19, desc[UR36][R4.64] ;  /* 0x0000002404137981 */ /* 0x000162000c1e1500 */
[----:B------:R-:W-:Y:S05]  /*69d0*/  BRA `(.L_x_11071) ;  /* 0x0000000c00247947 */ /* 0x000fea0003800000 */
.L_x_11110:
[----:B------:R0:W5:Y:S01]  /*69e0*/  LDG.E.U16 R19, desc[UR36][R4.64] ;  /* 0x0000002404137981 */ /* 0x000162000c1e1500 */
[----:B------:R-:W-:Y:S05]  /*69f0*/  BRA `(.L_x_11071) ;  /* 0x0000000c001c7947 */ /* 0x000fea0003800000 */
.L_x_11106:
        /* <DEDUP_REMOVED lines=9> */
.L_x_11113:
[----:B------:R-:W2:Y:S02]  /*6a90*/  LDG.E.U16 R0, desc[UR36][R4.64] ;  /* 0x0000002404007981 */ /* 0x000ea4000c1e1500 */
[----:B--2---:R-:W-:-:S06]  /*6aa0*/  HADD2.F32 R0, -RZ, R0.H0_H0 ;  /* 0x20000000ff007230 */ /* 0x004fcc0000004100 */
[----:B------:R-:W0:Y:S02]  /*6ab0*/  F2I.FTZ.TRUNC.NTZ R0, R0 ;  /* 0x0000000000007305 */ /* 0x000e24000021f100 */
[----:B0-----:R-:W-:Y:S01]  /*6ac0*/  PRMT R19, R0, 0x7610, R19 ;  /* 0x0000761000137816 */ /* 0x001fe20000000013 */
[----:B------:R-:W-:Y:S06]  /*6ad0*/  BRA `(.L_x_11071) ;  /* 0x0000000800e47947 */ /* 0x000fec0003800000 */
.L_x_11112:
        /* <DEDUP_REMOVED lines=9> */
.L_x_11115:
[----:B------:R-:W2:Y:S02]  /*6b70*/  LDG.E.U16 R4, desc[UR36][R4.64] ;  /* 0x0000002404047981 */ /* 0x000ea4000c1e1500 */
[----:B--2---:R-:W-:-:S06]  /*6b80*/  HADD2.F32 R0, -RZ, R4.H0_H0 ;  /* 0x20000004ff007230 */ /* 0x004fcc0000004100 */
[----:B------:R-:W0:Y:S02]  /*6b90*/  F2I.FTZ.TRUNC.NTZ R0, R0 ;  /* 0x0000000000007305 */ /* 0x000e24000021f100 */
[----:B0-----:R-:W-:Y:S01]  /*6ba0*/  PRMT R19, R0, 0x7610, R19 ;  /* 0x0000761000137816 */ /* 0x001fe20000000013 */
[----:B------:R-:W-:Y:S06]  /*6bb0*/  BRA `(.L_x_11071) ;  /* 0x0000000800ac7947 */ /* 0x000fec0003800000 */
.L_x_11114:
[----:B------:R-:W2:Y:S02]  /*6bc0*/  LDG.E.64 R4, desc[UR36][R4.64] ;  /* 0x0000002404047981 */ /* 0x000ea4000c1e1b00 */
[----:B--2---:R0:W1:Y:S02]  /*6bd0*/  F2I.F64.TRUNC R19, R4 ;  /* 0x0000000400137311 */ /* 0x004064000030d100 */
[----:B01----:R-:W-:Y:S05]  /*6be0*/  BRA `(.L_x_11071) ;  /* 0x0000000800a07947 */ /* 0x003fea0003800000 */
.L_x_11105:
        /* <DEDUP_REMOVED lines=12> */
.L_x_11118:
[----:B------:R-:W2:Y:S02]  /*6cb0*/  LDG.E.64 R4, desc[UR36][R4.64] ;  /* 0x0000002404047981 */ /* 0x000ea4000c1e1b00 */
[----:B--2---:R0:W1:Y:S02]  /*6cc0*/  F2I.F64.TRUNC R19, R4 ;  /* 0x0000000400137311 */ /* 0x004064000030d100 */
[----:B01----:R-:W-:Y:S05]  /*6cd0*/  BRA `(.L_x_11071) ;  /* 0x0000000800647947 */ /* 0x003fea0003800000 */
.L_x_11117:
        /* <DEDUP_REMOVED lines=27> */
.L_x_11120:
        /* <DEDUP_REMOVED lines=15> */
.L_x_11119:
[----:B------:R-:W2:Y:S02]  /*6f80*/  LDG.E.U16 R0, desc[UR36][R4.64] ;  /* 0x0000002404007981 */ /* 0x000ea4000c1e1500 */
[----:B--2---:R-:W-:-:S06]  /*6f90*/  IMAD.U32 R0, R0, 0x10000, RZ ;  /* 0x0001000000007824 */ /* 0x004fcc00078e00ff */
[----:B------:R-:W0:Y:S02]  /*6fa0*/  F2I.FTZ.TRUNC.NTZ R0, R0 ;  /* 0x0000000000007305 */ /* 0x000e24000021f100 */
[----:B0-----:R-:W-:Y:S01]  /*6fb0*/  PRMT R19, R0, 0x7610, R19 ;  /* 0x0000761000137816 */ /* 0x001fe20000000013 */
[----:B------:R-:W-:Y:S06]  /*6fc0*/  BRA `(.L_x_11071) ;  /* 0x0000000400a87947 */ /* 0x000fec0003800000 */
.L_x_11116:
        /* <DEDUP_REMOVED lines=10> */
.L_x_11123:
        /* <DEDUP_REMOVED lines=21> */
.L_x_11127:
[----:B------:R-:W-:Y:S05]  /*71c0*/  BSYNC.RECONVERGENT B1 ;  /* 0x0000000000017941 */ /* 0x000fea0003800200 */
.L_x_11126:
[----:B------:R-:W-:Y:S01]  /*71d0*/  IMAD.SHL.U32 R0, R0, 0x100000, RZ ;  /* 0x0010000000007824 */ /* 0x000fe200078e00ff */
[----:B------:R-:W-:-:S04]  /*71e0*/  LEA R3, R3, 0x3b800000, 0x17 ;  /* 0x3b80000003037811 */ /* 0x000fc800078eb8ff */
[----:B------:R-:W-:-:S07]  /*71f0*/  LOP3.LUT R0, R3, R0, R7, 0xfe, !PT ;  /* 0x0000000003007212 */ /* 0x000fce00078efe07 */
.L_x_11125:
[----:B------:R-:W-:Y:S05]  /*7200*/  BSYNC.RECONVERGENT B0 ;  /* 0x0000000000007941 */ /* 0x000fea0003800200 */
.L_x_11124:
[----:B------:R-:W0:Y:S02]  /*7210*/  F2I.FTZ.TRUNC.NTZ R0, R0 ;  /* 0x0000000000007305 */ /* 0x000e24000021f100 */
[----:B0-----:R-:W-:Y:S01]  /*7220*/  PRMT R19, R0, 0x7610, R19 ;  /* 0x0000761000137816 */ /* 0x001fe20000000013 */
[----:B------:R-:W-:Y:S06]  /*7230*/  BRA `(.L_x_11071) ;  /* 0x00000004000c7947 */ /* 0x000fec0003800000 */
.L_x_11122:
        /* <DEDUP_REMOVED lines=21> */
.L_x_11131:
[----:B------:R-:W-:Y:S05]  /*7390*/  BSYNC.RECONVERGENT B1 ;  /* 0x0000000000017941 */ /* 0x000fea0003800200 */
.L_x_11130:
[----:B------:R-:W-:Y:S01]  /*73a0*/  IMAD.SHL.U32 R0, R0, 0x200000, RZ ;  /* 0x0020000000007824 */ /* 0x000fe200078e00ff */
[----:B------:R-:W-:-:S04]  /*73b0*/  LEA R3, R3, 0x37800000, 0x17 ;  /* 0x3780000003037811 */ /* 0x000fc800078eb8ff */
[----:B------:R-:W-:-:S07]  /*73c0*/  LOP3.LUT R0, R3, R0, R7, 0xfe, !PT ;  /* 0x0000000003007212 */ /* 0x000fce00078efe07 */
.L_x_11129:
[----:B------:R-:W-:Y:S05]  /*73d0*/  BSYNC.RECONVERGENT B0 ;  /* 0x0000000000007941 */ /* 0x000fea0003800200 */
.L_x_11128:
[----:B------:R-:W0:Y:S02]  /*73e0*/  F2I.FTZ.TRUNC.NTZ R0, R0 ;  /* 0x0000000000007305 */ /* 0x000e24000021f100 */
[----:B0-----:R-:W-:Y:S01]  /*73f0*/  PRMT R19, R0, 0x7610, R19 ;  /* 0x0000761000137816 */ /* 0x001fe20000000013 */
[----:B------:R-:W-:Y:S06]  /*7400*/  BRA `(.L_x_11071) ;  /* 0x0000000000987947 */ /* 0x000fec0003800000 */
.L_x_11121:
        /* <DEDUP_REMOVED lines=14> */
.L_x_11135:
[----:B------:R-:W-:Y:S05]  /*74f0*/  BSYNC.RECONVERGENT B0 ;  /* 0x0000000000007941 */ /* 0x000fea0003800200 */
.L_x_11134:
[----:B------:R-:W0:Y:S02]  /*7500*/  F2I.FTZ.TRUNC.NTZ R0, R0 ;  /* 0x0000000000007305 */ /* 0x000e24000021f100 */
[----:B0-----:R-:W-:Y:S01]  /*7510*/  PRMT R19, R0, 0x7610, R19 ;  /* 0x0000761000137816 */ /* 0x001fe20000000013 */
[----:B------:R-:W-:Y:S06]  /*7520*/  BRA `(.L_x_11071) ;  /* 0x0000000000507947 */ /* 0x000fec0003800000 */
.L_x_11109:
        /* <DEDUP_REMOVED lines=16> */
.L_x_11136:
[----:B------:R-:W-:Y:S05]  /*7630*/  BRA `(.L_x_11071) ;  /* 0x00000000000c7947 */ /* 0x000fea0003800000 */
.L_x_11133:
[----:B------:R0:W5:Y:S01]  /*7640*/  LDG.E.U16 R19, desc[UR36][R4.64] ;  /* 0x0000002404137981 */ /* 0x000162000c1e1500 */
[----:B------:R-:W-:Y:S05]  /*7650*/  BRA `(.L_x_11071) ;  /* 0x0000000000047947 */ /* 0x000fea0003800000 */
.L_x_11132:
[----:B------:R0:W5:Y:S02]  /*7660*/  LDG.E.U16 R19, desc[UR36][R4.64] ;  /* 0x0000002404137981 */ /* 0x000164000c1e1500 */
.L_x_11071:
[----:B------:R-:W-:Y:S05]  /*7670*/  BSYNC.RECONVERGENT B6 ;  /* 0x0000000000067941 */ /* 0x000fea0003800200 */
.L_x_11070:
        /* <DEDUP_REMOVED lines=30> */
.L_x_11143:
[----:B------:R0:W-:Y:S01]  /*7860*/  STG.E.U8 desc[UR36][R8.64], R3 ;  /* 0x0000000308007986 */ /* 0x0001e2000c101124 */
[----:B------:R-:W-:Y:S05]  /*7870*/  BRA `(.L_x_11145) ;  /* 0x0000000c005c7947 */ /* 0x000fea0003800000 */
.L_x_11142:
        /* <DEDUP_REMOVED lines=11> */
.L_x_11147:
[----:B------:R-:W-:-:S05]  /*7930*/  PRMT R3, R3, 0x9910, RZ ;  /* 0x0000991003037816 */ /* 0x000fca00000000ff */
[----:B------:R0:W-:Y:S01]  /*7940*/  STG.E desc[UR36][R8.64], R3 ;  /* 0x0000000308007986 */ /* 0x0001e2000c101924 */
[----:B------:R-:W-:Y:S05]  /*7950*/  BRA `(.L_x_11145) ;  /* 0x0000000c00247947 */ /* 0x000fea0003800000 */
.L_x_11146:
[----:B------:R0:W-:Y:S01]  /*7960*/  STG.E.U16 desc[UR36][R8.64], R3 ;  /* 0x0000000308007986 */ /* 0x0001e2000c101524 */
[----:B------:R-:W-:Y:S05]  /*7970*/  BRA `(.L_x_11145) ;  /* 0x0000000c001c7947 */ /* 0x000fea0003800000 */
.L_x_11141:
        /* <DEDUP_REMOVED lines=9> */
.L_x_11149:
[----:B------:R-:W0:Y:S02]  /*7a10*/  I2F.S16 R0, R3 ;  /* 0x0000000300007306 */ /* 0x000e240000101400 */
[----:B0-----:R-:W-:-:S05]  /*7a20*/  F2FP.F16.F32.PACK_AB R0, RZ, R0 ;  /* 0x00000000ff00723e */ /* 0x001fca00000000ff */
[----:B------:R0:W-:Y:S01]  /*7a30*/  STG.E.U16 desc[UR36][R8.64], R0 ;  /* 0x0000000008007986 */ /* 0x0001e2000c101524 */
[----:B------:R-:W-:Y:S05]  /*7a40*/  BRA `(.L_x_11145) ;  /* 0x0000000800e87947 */ /* 0x000fea0003800000 */
.L_x_11148:
        /* <DEDUP_REMOVED lines=10> */
.L_x_11151:
[----:B------:R-:W0:Y:S02]  /*7af0*/  I2F.S16 R3, R3 ;  /* 0x0000000300037306 */ /* 0x000e240000101400 */
[----:B0-----:R-:W-:-:S04]  /*7b00*/  F2FP.F16.F32.PACK_AB R3, RZ, R3 ;  /* 0x00000003ff03723e */ /* 0x001fc800000000ff */
[----:B------:R-:W-:-:S05]  /*7b10*/  PRMT R3, R3, 0x5410, RZ ;  /* 0x0000541003037816 */ /* 0x000fca00000000ff */
[----:B------:R3:W-:Y:S01]  /*7b20*/  STG.E desc[UR36][R8.64], R3 ;  /* 0x0000000308007986 */ /* 0x0007e2000c101924 */
[----:B------:R-:W-:Y:S05]  /*7b30*/  BRA `(.L_x_11145) ;  /* 0x0000000800ac7947 */ /* 0x000fea0003800000 */
.L_x_11150:
[----:B------:R-:W0:Y:S02]  /*7b40*/  I2F.F64.S16 R4, R3 ;  /* 0x0000000300047312 */ /* 0x000e240000101c00 */
[----:B0-----:R4:W-:Y:S01]  /*7b50*/  STG.E.64 desc[UR36][R8.64], R4 ;  /* 0x0000000408007986 */ /* 0x0019e2000c101b24 */
[----:B------:R-:W-:Y:S05]  /*7b60*/  BRA `(.L_x_11145) ;  /* 0x0000000800a07947 */ /* 0x000fea0003800000 */
.L_x_11140:
        /* <DEDUP_REMOVED lines=13> */
.L_x_11154:
[----:B------:R-:W-:Y:S01]  /*7c40*/  CS2R R6, SRZ ;  /* 0x0000000000067805 */ /* 0x000fe2000001ff00 */
[----:B------:R-:W0:Y:S04]  /*7c50*/  I2F.F64.S16 R4, R3 ;  /* 0x0000000300047312 */ /* 0x000e280000101c00 */
[----:B0-----:R0:W-:Y:S01]  /*7c60*/  STG.E.128 desc[UR36][R8.64], R4 ;  /* 0x0000000408007986 */ /* 0x0011e2000c101d24 */
[----:B------:R-:W-:Y:S05]  /*7c70*/  BRA `(.L_x_11145) ;  /* 0x00000008005c7947 */ /* 0x000fea0003800000 */
.L_x_11153:
        /* <DEDUP_REMOVED lines=19> */
.L_x_11158:
[----:B------:R-:W-:Y:S05]  /*7db0*/  BSYNC.RECONVERGENT B0 ;  /* 0x0000000000007941 */ /* 0x000fea0003800200 */
.L_x_11157:
[----:B------:R-:W-:-:S05]  /*7dc0*/  LOP3.LUT R5, R0, 0x80, R5, 0xf8, !PT ;  /* 0x0000008000057812 */ /* 0x000fca00078ef805 */
[----:B------:R0:W-:Y:S01]  /*7dd0*/  STG.E.U8 desc[UR36][R8.64], R5 ;  /* 0x0000000508007986 */ /* 0x0001e2000c101124 */
[----:B------:R-:W-:Y:S05]  /*7de0*/  BRA `(.L_x_11145) ;  /* 0x0000000800007947 */ /* 0x000fea0003800000 */
.L_x_11156:
        /* <DEDUP_REMOVED lines=15> */
.L_x_11160:
[----:B------:R-:W-:Y:S05]  /*7ee0*/  BSYNC.RECONVERGENT B0 ;  /* 0x0000000000007941 */ /* 0x000fea0003800200 */
.L_x_11159:
[----:B------:R-:W-:-:S05]  /*7ef0*/  LOP3.LUT R5, R0, 0x80, R5, 0xf8, !PT ;  /* 0x0000008000057812 */ /* 0x000fca00078ef805 */
[----:B------:R0:W-:Y:S01]  /*7f00*/  STG.E.U8 desc[UR36][R8.64], R5 ;  /* 0x0000000508007986 */ /* 0x0001e2000c101124 */
[----:B------:R-:W-:Y:S05]  /*7f10*/  BRA `(.L_x_11145) ;  /* 0x0000000400b47947 */ /* 0x000fea0003800000 */
.L_x_11155:
[----:B------:R-:W0:Y:S02]  /*7f20*/  I2F.S16 R0, R3 ;  /* 0x0000000300007306 */ /* 0x000e240000101400 */
[----:B0-----:R-:W-:-:S05]  /*7f30*/  F2FP.BF16.F32.PACK_AB R0, RZ, R0 ;  /* 0x00000000ff00723e */ /* 0x001fca00000010ff */
[----:B------:R0:W-:Y:S01]  /*7f40*/  STG.E.U16 desc[UR36][R8.64], R0 ;  /* 0x0000000008007986 */ /* 0x0001e2000c101524 */
[----:B------:R-:W-:Y:S05]  /*7f50*/  BRA `(.L_x_11145) ;  /* 0x0000000400a47947 */ /* 0x000fea0003800000 */
.L_x_11152:
        /* <DEDUP_REMOVED lines=10> */
.L_x_11163:
        /* <DEDUP_REMOVED lines=13> */
.L_x_11166:
[----:B------:R-:W-:-:S04]  /*80d0*/  SHF.R.U32.HI R0, RZ, 0x14, R3 ;  /* 0x00000014ff007819 */ /* 0x000fc80000011603 */
[----:B------:R-:W-:-:S04]  /*80e0*/  LOP3.LUT R0, R0, 0x1, RZ, 0xc0, !PT ;  /* 0x0000000100007812 */ /* 0x000fc800078ec0ff */
[----:B------:R-:W-:-:S04]  /*80f0*/  IADD3 R0, PT, PT, R3, 0x487ffff, R0 ;  /* 0x0487ffff03007810 */ /* 0x000fc80007ffe000 */
[----:B------:R-:W-:-:S04]  /*8100*/  SHF.R.U32.HI R0, RZ, 0x14, R0 ;  /* 0x00000014ff007819 */ /* 0x000fc80000011600 */
[----:B------:R-:W-:-:S07]  /*8110*/  LOP3.LUT R0, R0, 0xff, RZ, 0xc0, !PT ;  /* 0x000000ff00007812 */ /* 0x000fce00078ec0ff */
.L_x_11167:
[----:B------:R-:W-:-:S04]  /*8120*/  SHF.R.U32.HI R3, RZ, 0x18, R3 ;  /* 0x00000018ff037819 */ /* 0x000fc80000011603 */
[----:B------:R-:W-:-:S04]  /*8130*/  LOP3.LUT R0, R0, 0x80, R3, 0xf8, !PT ;  /* 0x0000008000007812 */ /* 0x000fc800078ef803 */
[----:B------:R-:W-:-:S07]  /*8140*/  PRMT R4, R0, 0x7610, R4 ;  /* 0x0000761000047816 */ /* 0x000fce0000000004 */
.L_x_11165:
[----:B------:R-:W-:Y:S05]  /*8150*/  BSYNC.RECONVERGENT B0 ;  /* 0x0000000000007941 */ /* 0x000fea0003800200 */
.L_x_11164:
[----:B------:R0:W-:Y:S01]  /*8160*/  STG.E.U8 desc[UR36][R8.64], R4 ;  /* 0x0000000408007986 */ /* 0x0001e2000c101124 */
[----:B------:R-:W-:Y:S05]  /*8170*/  BRA `(.L_x_11145) ;  /* 0x00000004001c7947 */ /* 0x000fea0003800000 */
.L_x_11162:
        /* <DEDUP_REMOVED lines=13> */
.L_x_11170:
[----:B------:R-:W-:-:S04]  /*8250*/  SHF.R.U32.HI R0, RZ, 0x15, R3 ;  /* 0x00000015ff007819 */ /* 0x000fc80000011603 */
[----:B------:R-:W-:-:S04]  /*8260*/  LOP3.LUT R0, R0, 0x1, RZ, 0xc0, !PT ;  /* 0x0000000100007812 */ /* 0x000fc800078ec0ff */
[----:B------:R-:W-:-:S04]  /*8270*/  IADD3 R0, PT, PT, R3, 0x88fffff, R0 ;  /* 0x088fffff03007810 */ /* 0x000fc80007ffe000 */
[----:B------:R-:W-:-:S04]  /*8280*/  SHF.R.U32.HI R0, RZ, 0x15, R0 ;  /* 0x00000015ff007819 */ /* 0x000fc80000011600 */
[----:B------:R-:W-:-:S07]  /*8290*/  LOP3.LUT R0, R0, 0xff, RZ, 0xc0, !PT ;  /* 0x000000ff00007812 */ /* 0x000fce00078ec0ff */
.L_x_11171:
[----:B------:R-:W-:-:S04]  /*82a0*/  SHF.R.U32.HI R3, RZ, 0x18, R3 ;  /* 0x00000018ff037819 */ /* 0x000fc80000011603 */
[----:B------:R-:W-:-:S04]  /*82b0*/  LOP3.LUT R0, R0, 0x80, R3, 0xf8, !PT ;  /* 0x0000008000007812 */ /* 0x000fc800078ef803 */
[----:B------:R-:W-:-:S07]  /*82c0*/  PRMT R4, R0, 0x7610, R4 ;  /* 0x0000761000047816 */ /* 0x000fce0000000004 */
.L_x_11169:
[----:B------:R-:W-:Y:S05]  /*82d0*/  BSYNC.RECONVERGENT B0 ;  /* 0x0000000000007941 */ /* 0x000fea0003800200 */
.L_x_11168:
[----:B------:R0:W-:Y:S01]  /*82e0*/  STG.E.U8 desc[UR36][R8.64], R4 ;  /* 0x0000000408007986 */ /* 0x0001e2000c101124 */
[----:B------:R-:W-:Y:S05]  /*82f0*/  BRA `(.L_x_11145) ;  /* 0x0000000000bc7947 */ /* 0x000fea0003800000 */
.L_x_11161:
[----:B------:R-:W-:-:S13]  /*8300*/  ISETP.NE.AND P0, PT, R0, 0x1c, PT ;  /* 0x0000001c0000780c */ /* 0x000fda0003f05270 */
[----:B------:R-:W-:Y:S05]  /*8310*/  @!P0 BRA `(.L_x_11172) ;  /* 0x0000000000ac8947 */ /* 0x000fea0003800000 */
[----:B------:R-:W-:-:S13]  /*8320*/  ISETP.NE.AND P0, PT, R0, 0x1d, PT ;  /* 0x0000001d0000780c */ /* 0x000fda0003f05270 */
[----:B------:R-:W-:Y:S05]  /*8330*/  @!P0 BRA `(.L_x_11173) ;  /* 0x0000000000908947 */ /* 0x000fea0003800000 */
[----:B------:R-:W-:-:S13]  /*8340*/  ISETP.NE.AND P0, PT, R0, 0x2c, PT ;  /* 0x0000002c0000780c */ /* 0x000fda0003f05270 */
[----:B------:R-:W-:Y:S05]  /*8350*/  @!P0 BRA `(.L_x_11174) ;  /* 0x0000000000448947 */ /* 0x000fea0003800000 */
.L_x_11144:
        /* <DEDUP_REMOVED lines=16> */
.L_x_11175:
[----:B------:R-:W-:Y:S05]  /*8460*/  BRA `(.L_x_11145) ;  /* 0x0000000000607947 */ /* 0x000fea0003800000 */
.L_x_11174:
        /* <DEDUP_REMOVED lines=17> */
.L_x_11173:
[----:B------:R-:W-:-:S05]  /*8580*/  PRMT R3, R3, 0x9910, RZ ;  /* 0x0000991003037816 */ /* 0x000fca00000000ff */
[----:B------:R-:W-:-:S05]  /*8590*/  IMAD.MOV.U32 R4, RZ, RZ, R3 ;  /* 0x000000ffff047224 */ /* 0x000fca00078e0003 */
[----:B------:R-:W-:-:S05]  /*85a0*/  SHF.R.S32.HI R5, RZ, 0x1f, R4 ;  /* 0x0000001fff057819 */ /* 0x000fca0000011404 */
[----:B------:R0:W-:Y:S01]  /*85b0*/  STG.E.64 desc[UR36][R8.64], R4 ;  /* 0x0000000408007986 */ /* 0x0001e2000c101b24 */
[----:B------:R-:W-:Y:S05]  /*85c0*/  BRA `(.L_x_11145) ;  /* 0x0000000000087947 */ /* 0x000fea0003800000 */
.L_x_11172:
[----:B------:R-:W-:-:S05]  /*85d0*/  PRMT R3, R3, 0x9910, RZ ;  /* 0x0000991003037816 */ /* 0x000fca00000000ff */
[----:B------:R0:W-:Y:S02]  /*85e0*/  STG.E desc[UR36][R8.64], R3 ;  /* 0x0000000308007986 */ /* 0x0001e4000c101924 */
.L_x_11145:
        /* <DEDUP_REMOVED lines=23> */
.L_x_11180:
[----:B------:R4:W-:Y:S01]  /*8760*/  STG.E.U8 desc[UR36][R8.64], R23 ;  /* 0x0000001708007986 */ /* 0x0009e2000c101124 */
[----:B------:R-:W-:Y:S05]  /*8770*/  BRA `(.L_x_11182) ;  /* 0x0000000c004c7947 */ /* 0x000fea0003800000 */
.L_x_11179:
        /* <DEDUP_REMOVED lines=10> */
.L_x_11184:
[----:B------:R-:W-:-:S05]  /*8820*/  PRMT R3, R23, 0x9910, RZ ;  /* 0x0000991017037816 */ /* 0x000fca00000000ff */
[----:B------:R2:W-:Y:S01]  /*8830*/  STG.E desc[UR36][R8.64], R3 ;  /* 0x0000000308007986 */ /* 0x0005e2000c101924 */
[----:B------:R-:W-:Y:S05]  /*8840*/  BRA `(.L_x_11182) ;  /* 0x0000000c00187947 */ /* 0x000fea0003800000 */
.L_x_11183:
[----:B------:R0:W-:Y:S01]  /*8850*/  STG.E.U16 desc[UR36][R8.64], R23 ;  /* 0x0000001708007986 */ /* 0x0001e2000c101524 */
[----:B------:R-:W-:Y:S05]  /*8860*/  BRA `(.L_x_11182) ;  /* 0x0000000c00107947 */ /* 0x000fea0003800000 */
.L_x_11178:
        /* <DEDUP_REMOVED lines=9> */
.L_x_11186:
[----:B------:R-:W0:Y:S02]  /*8900*/  I2F.S16 R0, R23 ;  /* 0x0000001700007306 */ /* 0x000e240000101400 */
[----:B0-----:R-:W-:-:S05]  /*8910*/  F2FP.F16.F32.PACK_AB R0, RZ, R0 ;  /* 0x00000000ff00723e */ /* 0x001fca00000000ff */
[----:B------:R0:W-:Y:S01]  /*8920*/  STG.E.U16 desc[UR36][R8.64], R0 ;  /* 0x0000000008007986 */ /* 0x0001e2000c101524 */
[----:B------:R-:W-:Y:S05]  /*8930*/  BRA `(.L_x_11182) ;  /* 0x0000000800dc7947 */ /* 0x000fea0003800000 */
.L_x_11185:
        /* <DEDUP_REMOVED lines=10> */
.L_x_11188:
[----:B------:R-:W0:Y:S02]  /*89e0*/  I2F.S16 R23, R23 ;  /* 0x0000001700177306 */ /* 0x000e240000101400 */
[----:B0-----:R-:W-:-:S04]  /*89f0*/  F2FP.F16.F32.PACK_AB R3, RZ, R23 ;  /* 0x00000017ff03723e */ /* 0x001fc800000000ff */
[----:B------:R-:W-:-:S05]  /*8a00*/  PRMT R3, R3, 0x5410, RZ ;  /* 0x0000541003037816 */ /* 0x000fca00000000ff */
[----:B------:R0:W-:Y:S01]  /*8a10*/  STG.E desc[UR36][R8.64], R3 ;  /* 0x0000000308007986 */ /* 0x0001e2000c101924 */
[----:B------:R-:W-:Y:S05]  /*8a20*/  BRA `(.L_x_11182) ;  /* 0x0000000800a07947 */ /* 0x000fea0003800000 */
.L_x_11187:
[----:B------:R-:W0:Y:S02]  /*8a30*/  I2F.F64.S16 R4, R23 ;  /* 0x0000001700047312 */ /* 0x000e240000101c00 */
[----:B0-----:R0:W-:Y:S01]  /*8a40*/  STG.E.64 desc[UR36][R8.64], R4 ;  /* 0x0000000408007986 */ /* 0x0011e2000c101b24 */
[----:B------:R-:W-:Y:S05]  /*8a50*/  BRA `(.L_x_11182) ;  /* 0x0000000800947947 */ /* 0x000fea0003800000 */
.L_x_11177:
        /* <DEDUP_REMOVED lines=12> */
.L_x_11192:
        /* <DEDUP_REMOVED lines=17> */
.L_x_11195:
[----:B------:R-:W-:-:S04]  /*8c30*/  SHF.R.U32.HI R3, RZ, 0x18, R23 ;  /* 0x00000018ff037819 */ /* 0x000fc80000011617 */
[----:B------:R-:W-:-:S04]  /*8c40*/  LOP3.LUT R0, R0, 0x80, R3, 0xf8, !PT ;  /* 0x0000008000007812 */ /* 0x000fc800078ef803 */
[----:B------:R-:W-:-:S07]  /*8c50*/  PRMT R4, R0, 0x7610, R4 ;  /* 0x0000761000047816 */ /* 0x000fce0000000004 */
.L_x_11194:
[----:B------:R-:W-:Y:S05]  /*8c60*/  BSYNC.RECONVERGENT B0 ;  /* 0x0000000000007941 */ /* 0x000fea0003800200 */
.L_x_11193:
[----:B------:R0:W-:Y:S01]  /*8c70*/  STG.E.U8 desc[UR36][R8.64], R4 ;  /* 0x0000000408007986 */ /* 0x0001e2000c101124 */
[----:B------:R-:W-:Y:S05]  /*8c80*/  BRA `(.L_x_11182) ;  /* 0x0000000800087947 */ /* 0x000fea0003800000 */
.L_x_11191:
        /* <DEDUP_REMOVED lines=17> */
.L_x_11198:
[----:B------:R-:W-:-:S04]  /*8da0*/  SHF.R.U32.HI R3, RZ, 0x18, R23 ;  /* 0x00000018ff037819 */ /* 0x000fc80000011617 */
[----:B------:R-:W-:-:S04]  /*8db0*/  LOP3.LUT R0, R0, 0x80, R3, 0xf8, !PT ;  /* 0x0000008000007812 */ /* 0x000fc800078ef803 */
[----:B------:R-:W-:-:S07]  /*8dc0*/  PRMT R4, R0, 0x7610, R4 ;  /* 0x0000761000047816 */ /* 0x000fce0000000004 */
.L_x_11197:
[----:B------:R-:W-:Y:S05]  /*8dd0*/  BSYNC.RECONVERGENT B0 ;  /* 0x0000000000007941 */ /* 0x000fea0003800200 */
.L_x_11196:
[----:B------:R0:W-:Y:S01]  /*8de0*/  STG.E.U8 desc[UR36][R8.64], R4 ;  /* 0x0000000408007986 */ /* 0x0001e2000c101124 */
[----:B------:R-:W-:Y:S05]  /*8df0*/  BRA `(.L_x_11182) ;  /* 0x0000000400ac7947 */ /* 0x000fea0003800000 */
.L_x_11190:
        /* <DEDUP_REMOVED lines=22> */
.L_x_11200:
[----:B------:R-:W-:-:S04]  /*8f60*/  PRMT R4, R23, 0x9910, RZ ;  /* 0x0000991017047816 */ /* 0x000fc800000000ff */
[----:B------:R-:W-:-:S05]  /*8f70*/  SHF.R.S32.HI R5, RZ, 0x1f, R4 ;  /* 0x0000001fff057819 */ /* 0x000fca0000011404 */
[----:B------:R0:W-:Y:S01]  /*8f80*/  STG.E.64 desc[UR36][R8.64], R4 ;  /* 0x0000000408007986 */ /* 0x0001e2000c101b24 */
[----:B------:R-:W-:Y:S05]  /*8f90*/  BRA `(.L_x_11182) ;  /* 0x0000000400447947 */ /* 0x000fea0003800000 */
.L_x_11199:
[----:B------:R-:W-:-:S05]  /*8fa0*/  PRMT R3, R23, 0x9910, RZ ;  /* 0x0000991017037816 */ /* 0x000fca00000000ff */
[----:B------:R0:W-:Y:S01]  /*8fb0*/  STG.E desc[UR36][R8.64], R3 ;  /* 0x0000000308007986 */ /* 0x0001e2000c101924 */
[----:B------:R-:W-:Y:S05]  /*8fc0*/  BRA `(.L_x_11182) ;  /* 0x0000000400387947 */ /* 0x000fea0003800000 */
.L_x_11189:
        /* <DEDUP_REMOVED lines=11> */
.L_x_11202:
[----:B------:R-:W-:Y:S01]  /*9080*/  CS2R R6, SRZ ;  /* 0x0000000000067805 */ /* 0x000fe2000001ff00 */
[----:B------:R-:W0:Y:S04]  /*9090*/  I2F.F64.S16 R4, R23 ;  /* 0x0000001700047312 */ /* 0x000e280000101c00 */
[----:B0-----:R0:W-:Y:S01]  /*90a0*/  STG.E.128 desc[UR36][R8.64], R4 ;  /* 0x0000000408007986 */ /* 0x0011e2000c101d24 */
[----:B------:R-:W-:Y:S05]  /*90b0*/  BRA `(.L_x_11182) ;  /* 0x0000000000fc7947 */ /* 0x000fea0003800000 */
.L_x_11201:
[----:B------:R-:W-:-:S13]  /*90c0*/  ISETP.NE.AND P0, PT, R0, 0xf, PT ;  /* 0x0000000f0000780c */ /* 0x000fda0003f05270 */
[----:B------:R-:W-:Y:S05]  /*90d0*/  @!P0 BRA `(.L_x_11203) ;  /* 0x0000000000e88947 */ /* 0x000fea0003800000 */
[----:B------:R-:W-:-:S13]  /*90e0*/  ISETP.NE.AND P0, PT, R0, 0x17, PT ;  /* 0x000000170000780c */ /* 0x000fda0003f05270 */
[----:B------:R-:W-:Y:S05]  /*90f0*/  @!P0 BRA `(.L_x_11204) ;  /* 0x0000000000908947 */ /* 0x000fea0003800000 */
[----:B------:R-:W-:-:S13]  /*9100*/  ISETP.NE.AND P0, PT, R0, 0x18, PT ;  /* 0x000000180000780c */ /* 0x000fda0003f05270 */
[----:B------:R-:W-:Y:S05]  /*9110*/  @!P0 BRA `(.L_x_11205) ;  /* 0x0000000000448947 */ /* 0x000fea0003800000 */
.L_x_11181:
        /* <DEDUP_REMOVED lines=16> */
.L_x_11206:
[----:B------:R-:W-:Y:S05]  /*9220*/  BRA `(.L_x_11182) ;  /* 0x0000000000a07947 */ /* 0x000fea0003800000 */
.L_x_11205:
        /* <DEDUP_REMOVED lines=13> */
.L_x_11208:
[----:B------:R-:W-:Y:S05]  /*9300*/  BSYNC.RECONVERGENT B0 ;  /* 0x0000000000007941 */ /* 0x000fea0003800200 */
.L_x_11207:
[----:B------:R-:W-:-:S05]  /*9310*/  LOP3.LUT R3, R0, 0x80, R3, 0xf8, !PT ;  /* 0x0000008000037812 */ /* 0x000fca00078ef803 */
[----:B------:R0:W-:Y:S01]  /*9320*/  STG.E.U8 desc[UR36][R8.64], R3 ;  /* 0x0000000308007986 */ /* 0x0001e2000c101124 */
[----:B------:R-:W-:Y:S05]  /*9330*/  BRA `(.L_x_11182) ;  /* 0x00000000005c7947 */ /* 0x000fea0003800000 */
.L_x_11204:
        /* <DEDUP_REMOVED lines=12> */
.L_x_11210:
[----:B------:R-:W-:Y:S01]  /*9400*/  IMAD.MOV.U32 R0, RZ, RZ, 0x7f ;  /* 0x0000007fff007424 */ /* 0x000fe200078e00ff */
[----:B------:R-:W-:-:S04]  /*9410*/  ISETP.GT.U32.AND P0, PT, R3, 0x7f800000, PT ;  /* 0x7f8000000300780c */ /* 0x000fc80003f04070 */
[----:B------:R-:W-:-:S09]  /*9420*/  SEL R0, R0, 0x7c, P0 ;  /* 0x0000007c00007807 */ /* 0x000fd20000000000 */
.L_x_11211:
[----:B------:R-:W-:Y:S05]  /*9430*/  BSYNC.RECONVERGENT B0 ;  /* 0x0000000000007941 */ /* 0x000fea0003800200 */
.L_x_11209:
[----:B------:R-:W-:-:S04]  /*9440*/  SHF.R.U32.HI R3, RZ, 0x18, R23 ;  /* 0x00000018ff037819 */ /* 0x000fc80000011617 */
[----:B------:R-:W-:-:S05]  /*9450*/  LOP3.LUT R3, R0, 0x80, R3, 0xf8, !PT ;  /* 0x0000008000037812 */ /* 0x000fca00078ef803 */
[----:B------:R0:W-:Y:S01]  /*9460*/  STG.E.U8 desc[UR36][R8.64], R3 ;  /* 0x0000000308007986 */ /* 0x0001e2000c101124 */
[----:B------:R-:W-:Y:S05]  /*9470*/  BRA `(.L_x_11182) ;  /* 0x00000000000c7947 */ /* 0x000fea0003800000 */
.L_x_11203:
[----:B------:R-:W0:Y:S02]  /*9480*/  I2F.S16 R0, R23 ;  /* 0x0000001700007306 */ /* 0x000e240000101400 */
[----:B0-----:R-:W-:-:S05]  /*9490*/  F2FP.BF16.F32.PACK_AB R0, RZ, R0 ;  /* 0x00000000ff00723e */ /* 0x001fca00000010ff */
[----:B------:R0:W-:Y:S02]  /*94a0*/  STG.E.U16 desc[UR36][R8.64], R0 ;  /* 0x0000000008007986 */ /* 0x0001e4000c101524 */
.L_x_11182:
[----:B------:R-:W-:-:S07]  /*94b0*/  VIADD R17, R17, 0x80 ;  /* 0x0000008011117836 */ /* 0x000fce0000000000 */
.L_x_11139:
[----:B------:R-:W-:-:S13]  /*94c0*/  ISETP.GE.AND P0, PT, R17, R16, PT ;  /* 0x000000101100720c */ /* 0x000fda0003f06270 */
[----:B------:R-:W-:Y:S05]  /*94d0*/  @P0 BREAK.RELIABLE B6 ;  /* 0x0000000000060942 */ /* 0x000fea0003800100 */
[----:B------:R-:W-:Y:S05]  /*94e0*/  @P0 BRA `(.L_x_11176) ;  /* 0x0000000c00ac0947 */ /* 0x000fea0003800000 */
[----:B------:R-:W-:Y:S05]  /*94f0*/  BSYNC.RELIABLE B6 ;  /* 0x0000000000067941 */ /* 0x000fea0003800100 */
.L_x_11138:
        /* <DEDUP_REMOVED lines=20> */
.L_x_11215:
[----:B------:R0:W-:Y:S01]  /*9640*/  STG.E.U8 desc[UR36][R8.64], R22 ;  /* 0x0000001608007986 */ /* 0x0001e2000c101124 */
[----:B------:R-:W-:Y:S05]  /*9650*/  BRA `(.L_x_11217) ;  /* 0x0000000c004c7947 */ /* 0x000fea0003800000 */
.L_x_11214:
        /* <DEDUP_REMOVED lines=10> */
.L_x_11219:
[----:B------:R-:W-:-:S05]  /*9700*/  PRMT R3, R22, 0x9910, RZ ;  /* 0x0000991016037816 */ /* 0x000fca00000000ff */
[----:B------:R0:W-:Y:S01]  /*9710*/  STG.E desc[UR36][R8.64], R3 ;  /* 0x0000000308007986 */ /* 0x0001e2000c101924 */
[----:B------:R-:W-:Y:S05]  /*9720*/  BRA `(.L_x_11217) ;  /* 0x0000000c00187947 */ /* 0x000fea0003800000 */
.L_x_11218:
[----:B------:R0:W-:Y:S01]  /*9730*/  STG.E.U16 desc[UR36][R8.64], R22 ;  /* 0x0000001608007986 */ /* 0x0001e2000c101524 */
[----:B------:R-:W-:Y:S05]  /*9740*/  BRA `(.L_x_11217) ;  /* 0x0000000c00107947 */ /* 0x000fea0003800000 */
.L_x_11213:
        /* <DEDUP_REMOVED lines=9> */
.L_x_11221:
[----:B------:R-:W0:Y:S02]  /*97e0*/  I2F.S16 R0, R22 ;  /* 0x0000001600007306 */ /* 0x000e240000101400 */
[----:B0-----:R-:W-:-:S05]  /*97f0*/  F2FP.F16.F32.PACK_AB R0, RZ, R0 ;  /* 0x00000000ff00723e */ /* 0x001fca00000000ff */
[----:B------:R0:W-:Y:S01]  /*9800*/  STG.E.U16 desc[UR36][R8.64], R0 ;  /* 0x0000000008007986 */ /* 0x0001e2000c101524 */
[----:B------:R-:W-:Y:S05]  /*9810*/  BRA `(.L_x_11217) ;  /* 0x0000000800dc7947 */ /* 0x000fea0003800000 */
.L_x_11220:
        /* <DEDUP_REMOVED lines=10> */
.L_x_11223:
[----:B------:R-:W0:Y:S02]  /*98c0*/  I2F.S16 R22, R22 ;  /* 0x0000001600167306 */ /* 0x000e240000101400 */
[----:B0-----:R-:W-:-:S04]  /*98d0*/  F2FP.F16.F32.PACK_AB R3, RZ, R22 ;  /* 0x00000016ff03723e */ /* 0x001fc800000000ff */
[----:B------:R-:W-:-:S05]  /*98e0*/  PRMT R3, R3, 0x5410, RZ ;  /* 0x0000541003037816 */ /* 0x000fca00000000ff */
[----:B------:R2:W-:Y:S01]  /*98f0*/  STG.E desc[UR36][R8.64], R3 ;  /* 0x0000000308007986 */ /* 0x0005e2000c101924 */
[----:B------:R-:W-:Y:S05]  /*9900*/  BRA `(.L_x_11217) ;  /* 0x0000000800a07947 */ /* 0x000fea0003800000 */
.L_x_11222:
[----:B------:R-:W0:Y:S02]  /*9910*/  I2F.F64.S16 R22, R22 ;  /* 0x0000001600167312 */ /* 0x000e240000101c00 */
[----:B0-----:R4:W-:Y:S01]  /*9920*/  STG.E.64 desc[UR36][R8.64], R22 ;  /* 0x0000001608007986 */ /* 0x0019e2000c101b24 */
[----:B------:R-:W-:Y:S05]  /*9930*/  BRA `(.L_x_11217) ;  /* 0x0000000800947947 */ /* 0x000fea0003800000 */
.L_x_11212:
        /* <DEDUP_REMOVED lines=12> */
.L_x_11227:
        /* <DEDUP_REMOVED lines=17> */
.L_x_11230:
[----:B------:R-:W-:-:S04]  /*9b10*/  SHF.R.U32.HI R3, RZ, 0x18, R5 ;  /* 0x00000018ff037819 */ /* 0x000fc80000011605 */
[----:B------:R-:W-:-:S04]  /*9b20*/  LOP3.LUT R0, R0, 0x80, R3, 0xf8, !PT ;  /* 0x0000008000007812 */ /* 0x000fc800078ef803 */
[----:B------:R-:W-:-:S07]  /*9b30*/  PRMT R4, R0, 0x7610, R4 ;  /* 0x0000761000047816 */ /* 0x000fce0000000004 */
.L_x_11229:
[----:B------:R-:W-:Y:S05]  /*9b40*/  BSYNC.RECONVERGENT B0 ;  /* 0x0000000000007941 */ /* 0x000fea0003800200 */
.L_x_11228:
[----:B------:R0:W-:Y:S01]  /*9b50*/  STG.E.U8 desc[UR36][R8.64], R4 ;  /* 0x0000000408007986 */ /* 0x0001e2000c101124 */
[----:B------:R-:W-:Y:S05]  /*9b60*/  BRA `(.L_x_11217) ;  /* 0x0000000800087947 */ /* 0x000fea0003800000 */
.L_x_11226:
        /* <DEDUP_REMOVED lines=17> */
.L_x_11233:
[----:B------:R-:W-:-:S04]  /*9c80*/  SHF.R.U32.HI R3, RZ, 0x18, R5 ;  /* 0x00000018ff037819 */ /* 0x000fc80000011605 */
[----:B------:R-:W-:-:S04]  /*9c90*/  LOP3.LUT R0, R0, 0x80, R3, 0xf8, !PT ;  /* 0x0000008000007812 */ /* 0x000fc800078ef803 */
[----:B------:R-:W-:-:S07]  /*9ca0*/  PRMT R4, R0, 0x7610, R4 ;  /* 0x0000761000047816 */ /* 0x000fce0000000004 */
.L_x_11232:
[----:B------:R-:W-:Y:S05]  /*9cb0*/  BSYNC.RECONVERGENT B0 ;  /* 0x0000000000007941 */ /* 0x000fea0003800200 */
.L_x_11231:
[----:B------:R0:W-:Y:S01]  /*9cc0*/  STG.E.U8 desc[UR36][R8.64], R4 ;  /* 0x0000000408007986 */ /* 0x0001e2000c101124 */
[----:B------:R-:W-:Y:S05]  /*9cd0*/  BRA `(.L_x_11217) ;  /* 0x0000000400ac7947 */ /* 0x000fea0003800000 */
.L_x_11225:
        /* <DEDUP_REMOVED lines=22> */
.L_x_11235:
[----:B------:R-:W-:-:S04]  /*9e40*/  PRMT R4, R22, 0x9910, RZ ;  /* 0x0000991016047816 */ /* 0x000fc800000000ff */
[----:B------:R-:W-:-:S05]  /*9e50*/  SHF.R.S32.HI R5, RZ, 0x1f, R4 ;  /* 0x0000001fff057819 */ /* 0x000fca0000011404 */
[----:B------:R0:W-:Y:S01]  /*9e60*/  STG.E.64 desc[UR36][R8.64], R4 ;  /* 0x0000000408007986 */ /* 0x0001e2000c101b24 */
[----:B------:R-:W-:Y:S05]  /*9e70*/  BRA `(.L_x_11217) ;  /* 0x0000000400447947 */ /* 0x000fea0003800000 */
.L_x_11234:
[----:B------:R-:W-:-:S05]  /*9e80*/  PRMT R3, R22, 0x9910, RZ ;  /* 0x0000991016037816 */ /* 0x000fca00000000ff */
[----:B------:R0:W-:Y:S01]  /*9e90*/  STG.E desc[UR36][R8.64], R3 ;  /* 0x0000000308007986 */ /* 0x0001e2000c101924 */
[----:B------:R-:W-:Y:S05]  /*9ea0*/  BRA `(.L_x_11217) ;  /* 0x0000000400387947 */ /* 0x000fea0003800000 */
.L_x_11224:
        /* <DEDUP_REMOVED lines=11> */
.L_x_11237:
[----:B------:R-:W-:Y:S01]  /*9f60*/  CS2R R6, SRZ ;  /* 0x0000000000067805 */ /* 0x000fe2000001ff00 */
[----:B------:R-:W0:Y:S04]  /*9f70*/  I2F.F64.S16 R4, R22 ;  /* 0x0000001600047312 */ /* 0x000e280000101c00 */
[----:B0-----:R0:W-:Y:S01]  /*9f80*/  STG.E.128 desc[UR36][R8.64], R4 ;  /* 0x0000000408007986 */ /* 0x0011e2000c101d24 */
[----:B------:R-:W-:Y:S05]  /*9f90*/  BRA `(.L_x_11217) ;  /* 0x0000000000fc7947 */ /* 0x000fea0003800000 */
.L_x_11236:
[----:B------:R-:W-:-:S13]  /*9fa0*/  ISETP.NE.AND P0, PT, R0, 0xf, PT ;  /* 0x0000000f0000780c */ /* 0x000fda0003f05270 */
[----:B------:R-:W-:Y:S05]  /*9fb0*/  @!P0 BRA `(.L_x_11238) ;  /* 0x0000000000e88947 */ /* 0x000fea0003800000 */
[----:B------:R-:W-:-:S13]  /*9fc0*/  ISETP.NE.AND P0, PT, R0, 0x17, PT ;  /* 0x000000170000780c */ /* 0x000fda0003f05270 */
[----:B------:R-:W-:Y:S05]  /*9fd0*/  @!P0 BRA `(.L_x_11239) ;  /* 0x0000000000908947 */ /* 0x000fea0003800000 */
[----:B------:R-:W-:-:S13]  /*9fe0*/  ISETP.NE.AND P0, PT, R0, 0x18, PT ;  /* 0x000000180000780c */ /* 0x000fda0003f05270 */
[----:B------:R-:W-:Y:S05]  /*9ff0*/  @!P0 BRA `(.L_x_11240) ;  /* 0x0000000000448947 */ /* 0x000fea0003800000 */
.L_x_11216:
        /* <DEDUP_REMOVED lines=16> */
.L_x_11241:
[----:B------:R-:W-:Y:S05]  /*a100*/  BRA `(.L_x_11217) ;  /* 0x0000000000a07947 */ /* 0x000fea0003800000 */
.L_x_11240:
        /* <DEDUP_REMOVED lines=13> */
.L_x_11243:
[----:B------:R-:W-:Y:S05]  /*a1e0*/  BSYNC.RECONVERGENT B0 ;  /* 0x0000000000007941 */ /* 0x000fea0003800200 */
.L_x_11242:
[----:B------:R-:W-:-:S05]  /*a1f0*/  LOP3.LUT R3, R0, 0x80, R3, 0xf8, !PT ;  /* 0x0000008000037812 */ /* 0x000fca00078ef803 */
[----:B------:R0:W-:Y:S01]  /*a200*/  STG.E.U8 desc[UR36][R8.64], R3 ;  /* 0x0000000308007986 */ /* 0x0001e2000c101124 */
[----:B------:R-:W-:Y:S05]  /*a210*/  BRA `(.L_x_11217) ;  /* 0x00000000005c7947 */ /* 0x000fea0003800000 */
.L_x_11239:
        /* <DEDUP_REMOVED lines=12> */
.L_x_11245:
[----:B------:R-:W-:Y:S01]  /*a2e0*/  IMAD.MOV.U32 R0, RZ, RZ, 0x7f ;  /* 0x0000007fff007424 */ /* 0x000fe200078e00ff */
[----:B------:R-:W-:-:S04]  /*a2f0*/  ISETP.GT.U32.AND P0, PT, R3, 0x7f800000, PT ;  /* 0x7f8000000300780c */ /* 0x000fc80003f04070 */
[----:B------:R-:W-:-:S09]  /*a300*/  SEL R0, R0, 0x7c, P0 ;  /* 0x0000007c00007807 */ /* 0x000fd20000000000 */
.L_x_11246:
[----:B------:R-:W-:Y:S05]  /*a310*/  BSYNC.RECONVERGENT B0 ;  /* 0x0000000000007941 */ /* 0x000fea0003800200 */
.L_x_11244:
[----:B------:R-:W-:-:S04]  /*a320*/  SHF.R.U32.HI R3, RZ, 0x18, R5 ;  /* 0x00000018ff037819 */ /* 0x000fc80000011605 */
[----:B------:R-:W-:-:S05]  /*a330*/  LOP3.LUT R3, R0, 0x80, R3, 0xf8, !PT ;  /* 0x0000008000037812 */ /* 0x000fca00078ef803 */
[----:B------:R0:W-:Y:S01]  /*a340*/  STG.E.U8 desc[UR36][R8.64], R3 ;  /* 0x0000000308007986 */ /* 0x0001e2000c101124 */
[----:B------:R-:W-:Y:S05]  /*a350*/  BRA `(.L_x_11217) ;  /* 0x00000000000c7947 */ /* 0x000fea0003800000 */
.L_x_11238:
[----:B------:R-:W0:Y:S02]  /*a360*/  I2F.S16 R0, R22 ;  /* 0x0000001600007306 */ /* 0x000e240000101400 */
[----:B0-----:R-:W-:-:S05]  /*a370*/  F2FP.BF16.F32.PACK_AB R0, RZ, R0 ;  /* 0x00000000ff00723e */ /* 0x001fca00000010ff */
[----:B------:R0:W-:Y:S02]  /*a380*/  STG.E.U16 desc[UR36][R8.64], R0 ;  /* 0x0000000008007986 */ /* 0x0001e4000c101524 */
.L_x_11217:
[----:B------:R-:W-:-:S07]  /*a390*/  VIADD R17, R17, 0x80 ;  /* 0x0000008011117836 */ /* 0x000fce0000000000 */
.L_x_11176:
[----:B------:R-:W-:Y:S05]  /*a3a0*/  BSYNC.RECONVERGENT B7 ;  /* 0x0000000000077941 */ /* 0x000fea0003800200 */
.L_x_11137:
        /* <DEDUP_REMOVED lines=21> */
.L_x_11250:
[----:B------:R-:W-:Y:S01]  /*a500*/  STG.E.U8 desc[UR36][R2.64], R19 ;  /* 0x0000001302007986 */ /* 0x000fe2000c101124 */
[----:B------:R-:W-:Y:S05]  /*a510*/  EXIT ;  /* 0x000000000000794d */ /* 0x000fea0003800000 */
.L_x_11249:
        /* <DEDUP_REMOVED lines=10> */
.L_x_11253:
[----:B------:R-:W-:-:S05]  /*a5c0*/  PRMT R5, R19, 0x9910, RZ ;  /* 0x0000991013057816 */ /* 0x000fca00000000ff */
[----:B------:R-:W-:Y:S01]  /*a5d0*/  STG.E desc[UR36][R2.64], R5 ;  /* 0x0000000502007986 */ /* 0x000fe2000c101924 */
[----:B------:R-:W-:Y:S05]  /*a5e0*/  EXIT ;  /* 0x000000000000794d */ /* 0x000fea0003800000 */
.L_x_11252:
[----:B------:R-:W-:Y:S01]  /*a5f0*/  STG.E.U16 desc[UR36][R2.64], R19 ;  /* 0x0000001302007986 */ /* 0x000fe2000c101524 */
[----:B------:R-:W-:Y:S05]  /*a600*/  EXIT ;  /* 0x000000000000794d */ /* 0x000fea0003800000 */
.L_x_11248:
        /* <DEDUP_REMOVED lines=9> */
.L_x_11255:
[----:B------:R-:W0:Y:S02]  /*a6a0*/  I2F.S16 R0, R19 ;  /* 0x0000001300007306 */ /* 0x000e240000101400 */
[----:B0-----:R-:W-:-:S05]  /*a6b0*/  F2FP.F16.F32.PACK_AB R0, RZ, R0 ;  /* 0x00000000ff00723e */ /* 0x001fca00000000ff */
[----:B------:R-:W-:Y:S01]  /*a6c0*/  STG.E.U16 desc[UR36][R2.64], R0 ;  /* 0x0000000002007986 */ /* 0x000fe2000c101524 */
[----:B------:R-:W-:Y:S05]  /*a6d0*/  EXIT ;  /* 0x000000000000794d */ /* 0x000fea0003800000 */
.L_x_11254:
        /* <DEDUP_REMOVED lines=10> */
.L_x_11257:
[----:B------:R-:W0:Y:S02]  /*a780*/  I2F.S16 R19, R19 ;  /* 0x0000001300137306 */ /* 0x000e240000101400 */
[----:B0-----:R-:W-:-:S04]  /*a790*/  F2FP.F16.F32.PACK_AB R5, RZ, R19 ;  /* 0x00000013ff05723e */ /* 0x001fc800000000ff */
[----:B------:R-:W-:-:S05]  /*a7a0*/  PRMT R5, R5, 0x5410, RZ ;  /* 0x0000541005057816 */ /* 0x000fca00000000ff */
[----:B------:R-:W-:Y:S01]  /*a7b0*/  STG.E desc[UR36][R2.64], R5 ;  /* 0x0000000502007986 */ /* 0x000fe2000c101924 */
[----:B------:R-:W-:Y:S05]  /*a7c0*/  EXIT ;  /* 0x000000000000794d */ /* 0x000fea0003800000 */
.L_x_11256:
[----:B------:R-:W0:Y:S02]  /*a7d0*/  I2F.F64.S16 R4, R19 ;  /* 0x0000001300047312 */ /* 0x000e240000101c00 */
[----:B0-----:R-:W-:Y:S01]  /*a7e0*/  STG.E.64 desc[UR36][R2.64], R4 ;  /* 0x0000000402007986 */ /* 0x001fe2000c101b24 */
[----:B------:R-:W-:Y:S05]  /*a7f0*/  EXIT ;  /* 0x000000000000794d */ /* 0x000fea0003800000 */
.L_x_11247:
        /* <DEDUP_REMOVED lines=12> */
.L_x_11261:
        /* <DEDUP_REMOVED lines=18> */
.L_x_11264:
[----:B------:R-:W-:-:S04]  /*a9e0*/  SHF.R.U32.HI R5, RZ, 0x18, R5 ;  /* 0x00000018ff057819 */ /* 0x000fc80000011605 */
[----:B------:R-:W-:-:S07]  /*a9f0*/  LOP3.LUT R0, R0, 0x80, R5, 0xf8, !PT ;  /* 0x0000008000007812 */ /* 0x000fce00078ef805 */
.L_x_11263:
[----:B------:R-:W-:Y:S05]  /*aa00*/  BSYNC.RECONVERGENT B0 ;  /* 0x0000000000007941 */ /* 0x000fea0003800200 */
.L_x_11262:
[----:B------:R-:W-:Y:S01]  /*aa10*/  STG.E.U8 desc[UR36][R2.64], R0 ;  /* 0x0000000002007986 */ /* 0x000fe2000c101124 */
[----:B------:R-:W-:Y:S05]  /*aa20*/  EXIT ;  /* 0x000000000000794d */ /* 0x000fea0003800000 */
.L_x_11260:
        /* <DEDUP_REMOVED lines=18> */
.L_x_11267:
[----:B------:R-:W-:-:S04]  /*ab50*/  SHF.R.U32.HI R5, RZ, 0x18, R5 ;  /* 0x00000018ff057819 */ /* 0x000fc80000011605 */
[----:B------:R-:W-:-:S07]  /*ab60*/  LOP3.LUT R0, R0, 0x80, R5, 0xf8, !PT ;  /* 0x0000008000007812 */ /* 0x000fce00078ef805 */
.L_x_11266:
[----:B------:R-:W-:Y:S05]  /*ab70*/  BSYNC.RECONVERGENT B0 ;  /* 0x0000000000007941 */ /* 0x000fea0003800200 */
.L_x_11265:
[----:B------:R-:W-:Y:S01]  /*ab80*/  STG.E.U8 desc[UR36][R2.64], R0 ;  /* 0x0000000002007986 */ /* 0x000fe2000c101124 */
[----:B------:R-:W-:Y:S05]  /*ab90*/  EXIT ;  /* 0x000000000000794d */ /* 0x000fea0003800000 */
.L_x_11259:
        /* <DEDUP_REMOVED lines=22> */
.L_x_11269:
[----:B------:R-:W-:-:S04]  /*ad00*/  PRMT R4, R19, 0x9910, RZ ;  /* 0x0000991013047816 */ /* 0x000fc800000000ff */
[----:B------:R-:W-:-:S05]  /*ad10*/  SHF.R.S32.HI R5, RZ, 0x1f, R4 ;  /* 0x0000001fff057819 */ /* 0x000fca0000011404 */
[----:B------:R-:W-:Y:S01]  /*ad20*/  STG.E.64 desc[UR36][R2.64], R4 ;  /* 0x0000000402007986 */ /* 0x000fe2000c101b24 */
[----:B------:R-:W-:Y:S05]  /*ad30*/  EXIT ;  /* 0x000000000000794d */ /* 0x000fea0003800000 */
.L_x_11268:
[----:B------:R-:W-:-:S05]  /*ad40*/  PRMT R5, R19, 0x9910, RZ ;  /* 0x0000991013057816 */ /* 0x000fca00000000ff */
[----:B------:R-:W-:Y:S01]  /*ad50*/  STG.E desc[UR36][R2.64], R5 ;  /* 0x0000000502007986 */ /* 0x000fe2000c101924 */
[----:B------:R-:W-:Y:S05]  /*ad60*/  EXIT ;  /* 0x000000000000794d */ /* 0x000fea0003800000 */
.L_x_11258:
        /* <DEDUP_REMOVED lines=11> */
.L_x_11271:
[----:B------:R-:W-:Y:S01]  /*ae20*/  CS2R R6, SRZ ;  /* 0x0000000000067805 */ /* 0x000fe2000001ff00 */
[----:B------:R-:W0:Y:S04]  /*ae30*/  I2F.F64.S16 R4, R19 ;  /* 0x0000001300047312 */ /* 0x000e280000101c00 */
[----:B0-----:R-:W-:Y:S01]  /*ae40*/  STG.E.128 desc[UR36][R2.64], R4 ;  /* 0x0000000402007986 */ /* 0x001fe2000c101d24 */
[----:B------:R-:W-:Y:S05]  /*ae50*/  EXIT ;  /* 0x000000000000794d */ /* 0x000fea0003800000 */
.L_x_11270:
[----:B------:R-:W-:-:S13]  /*ae60*/  ISETP.NE.AND P0, PT, R0, 0xf, PT ;  /* 0x0000000f0000780c */ /* 0x000fda0003f05270 */
[----:B------:R-:W-:Y:S05]  /*ae70*/  @!P0 BRA `(.L_x_11272) ;  /* 0x0000000000e88947 */ /* 0x000fea0003800000 */
[----:B------:R-:W-:-:S13]  /*ae80*/  ISETP.NE.AND P0, PT, R0, 0x17, PT ;  /* 0x000000170000780c */ /* 0x000fda0003f05270 */
[----:B------:R-:W-:Y:S05]  /*ae90*/  @!P0 BRA `(.L_x_11273) ;  /* 0x0000000000908947 */ /* 0x000fea0003800000 */
[----:B------:R-:W-:-:S13]  /*aea0*/  ISETP.NE.AND P0, PT, R0, 0x18, PT ;  /* 0x000000180000780c */ /* 0x000fda0003f05270 */
[----:B------:R-:W-:Y:S05]  /*aeb0*/  @!P0 BRA `(.L_x_11274) ;  /* 0x0000000000448947 */ /* 0x000fea0003800000 */
.L_x_11251:
        /* <DEDUP_REMOVED lines=16> */
.L_x_11275:
[----:B------:R-:W-:Y:S05]  /*afc0*/  EXIT ;  /* 0x000000000000794d */ /* 0x000fea0003800000 */
.L_x_11274:
        /* <DEDUP_REMOVED lines=13> */
.L_x_11277:
[----:B------:R-:W-:Y:S05]  /*b0a0*/  BSYNC.RECONVERGENT B0 ;  /* 0x0000000000007941 */ /* 0x000fea0003800200 */
.L_x_11276:
[----:B------:R-:W-:-:S05]  /*b0b0*/  LOP3.LUT R5, R0, 0x80, R5, 0xf8, !PT ;  /* 0x0000008000057812 */ /* 0x000fca00078ef805 */
[----:B------:R-:W-:Y:S01]  /*b0c0*/  STG.E.U8 desc[UR36][R2.64], R5 ;  /* 0x0000000502007986 */ /* 0x000fe2000c101124 */
[----:B------:R-:W-:Y:S05]  /*b0d0*/  EXIT ;  /* 0x000000000000794d */ /* 0x000fea0003800000 */
.L_x_11273:
        /* <DEDUP_REMOVED lines=12> */
.L_x_11279:
[----:B------:R-:W-:Y:S01]  /*b1a0*/  IMAD.MOV.U32 R0, RZ, RZ, 0x7f ;  /* 0x0000007fff007424 */ /* 0x000fe200078e00ff */
[----:B------:R-:W-:-:S04]  /*b1b0*/  ISETP.GT.U32.AND P0, PT, R4, 0x7f800000, PT ;  /* 0x7f8000000400780c */ /* 0x000fc80003f04070 */
[----:B------:R-:W-:-:S09]  /*b1c0*/  SEL R0, R0, 0x7c, P0 ;  /* 0x0000007c00007807 */ /* 0x000fd20000000000 */
.L_x_11280:
[----:B------:R-:W-:Y:S05]  /*b1d0*/  BSYNC.RECONVERGENT B0 ;  /* 0x0000000000007941 */ /* 0x000fea0003800200 */
.L_x_11278:
[----:B------:R-:W-:-:S04]  /*b1e0*/  SHF.R.U32.HI R5, RZ, 0x18, R5 ;  /* 0x00000018ff057819 */ /* 0x000fc80000011605 */
[----:B------:R-:W-:-:S05]  /*b1f0*/  LOP3.LUT R5, R0, 0x80, R5, 0xf8, !PT ;  /* 0x0000008000057812 */ /* 0x000fca00078ef805 */
[----:B------:R-:W-:Y:S01]  /*b200*/  STG.E.U8 desc[UR36][R2.64], R5 ;  /* 0x0000000502007986 */ /* 0x000fe2000c101124 */
[----:B------:R-:W-:Y:S05]  /*b210*/  EXIT ;  /* 0x000000000000794d */ /* 0x000fea0003800000 */
.L_x_11272:
[----:B------:R-:W0:Y:S02]  /*b220*/  I2F.S16 R0, R19 ;  /* 0x0000001300007306 */ /* 0x000e240000101400 */
[----:B0-----:R-:W-:-:S05]  /*b230*/  F2FP.BF16.F32.PACK_AB R0, RZ, R0 ;  /* 0x00000000ff00723e */ /* 0x001fca00000010ff */
[----:B------:R-:W-:Y:S01]  /*b240*/  STG.E.U16 desc[UR36][R2.64], R0 ;  /* 0x0000000002007986 */ /* 0x000fe2000c101524 */
[----:B------:R-:W-:Y:S05]  /*b250*/  EXIT ;  /* 0x000000000000794d */ /* 0x000fea0003800000 */
.L_x_11281:
        /* <DEDUP_REMOVED lines=10> */
.L_x_25908:


//--------------------- .text._ZN2at6native18elementwise_kernelILi128ELi4EZNS0_22gpu_kernel_impl_nocastINS0_13BinaryFunctorIsssNS0_16BitwiseOrFunctorIsEEEEEEvRNS_18TensorIteratorBaseERKT_EUliE_EEviT1_ --------------------------
	.section	.text._ZN2at6native18elementwise_kernelILi128ELi4EZNS0_22gpu_kernel_impl_nocastINS0_13BinaryFunctorIsssNS0_16BitwiseOrFunctorIsEEEEEEvRNS_18TensorIteratorBaseERKT_EUliE_EEviT1_,"ax",@progbits
	.align	128
        .global         _ZN2at6native18elementwise_kernelILi128ELi4EZNS0_22gpu_kernel_impl_nocastINS0_13BinaryFunctorIsssNS0_16BitwiseOrFunctorIsEEEEEEvRNS_18TensorIteratorBaseERKT_EUliE_EEviT1_
        .type           _ZN2at6native18elementwise_kernelILi128ELi4EZNS0_22gpu_kernel_impl_nocastINS0_13BinaryFunctorIsssNS0_16BitwiseOrFunctorIsEEEEEEvRNS_18TensorIteratorBaseERKT_EUliE_EEviT1_,@function
        .size           _ZN2at6native18elementwise_kernelILi128ELi4EZNS0_22gpu_kernel_impl_nocastINS0_13BinaryFunctorIsssNS0_16BitwiseOrFunctorIsEEEEEEvRNS_18TensorIteratorBaseERKT_EUliE_EEviT1_,(.L_x_25909 - _ZN2at6native18elementwise_kernelILi128ELi4EZNS0_22gpu_kernel_impl_nocastINS0_13BinaryFunctorIsssNS0_16BitwiseOrFunctorIsEEEEEEvRNS_18TensorIteratorBaseERKT_EUliE_EEviT1_)
        .other          _ZN2at6native18elementwise_kernelILi128ELi4EZNS0_22gpu_kernel_impl_nocastINS0_13BinaryFunctorIsssNS0_16BitwiseOrFunctorIsEEEEEEvRNS_18TensorIteratorBaseERKT_EUliE_EEviT1_,@"STO_CUDA_ENTRY STV_DEFAULT"
_ZN2at6native18elementwise_kernelILi128ELi4EZNS0_22gpu_kernel_impl_nocastINS0_13BinaryFunctorIsssNS0_16BitwiseOrFunctorIsEEEEEEvRNS_18TensorIteratorBaseERKT_EUliE_EEviT1_:
.text._ZN2at6native18elementwise_kernelILi128ELi4EZNS0_22gpu_kernel_impl_nocastINS0_13BinaryFunctorIsssNS0_16BitwiseOrFunctorIsEEEEEEvRNS_18TensorIteratorBaseERKT_EUliE_EEviT1_:
        /* <DEDUP_REMOVED lines=33> */
.L_x_11285:
[----:B------:R-:W-:-:S13]  /*0210*/  ISETP.GE.AND P0, PT, R3, UR4, PT ;  /* 0x0000000403007c0c */ /* 0x000fda000bf06270 */
[----:B------:R-:W-:Y:S05]  /*0220*/  @P0 BREAK.RELIABLE B1 ;  /* 0x0000000000010942 */ /* 0x000fea0003800100 */
[----:B------:R-:W-:Y:S05]  /*0230*/  @P0 BRA `(.L_x_11286) ;  /* 0x0000000000240947 */ /* 0x000fea0003800000 */
[----:B------:R-:W-:Y:S05]  /*0240*/  BSYNC.RELIABLE B1 ;  /* 0x0000000000017941 */ /* 0x000fea0003800100 */
.L_x_11284:
        /* <DEDUP_REMOVED lines=8> */
.L_x_11286:
[----:B------:R-:W-:Y:S05]  /*02d0*/  BSYNC.RECONVERGENT B0 ;  /* 0x0000000000007941 */ /* 0x000fea0003800200 */
.L_x_11283:
        /* <DEDUP_REMOVED lines=11> */
.L_x_11282:
        /* <DEDUP_REMOVED lines=356> */
.L_x_11290:
        /* <DEDUP_REMOVED lines=364> */
.L_x_11292:
        /* <DEDUP_REMOVED lines=13> */
.L_x_11289:
[----:B------:R-:W-:-:S13]  /*3160*/  ISETP.GE.AND P0, PT, R3, UR4, PT ;  /* 0x0000000403007c0c */ /* 0x000fda000bf06270 */
[----:B------:R-:W-:Y:S05]  /*3170*/  @P0 BREAK.RELIABLE B1 ;  /* 0x0000000000010942 */ /* 0x000fea0003800100 */
[----:B------:R-:W-:Y:S05]  /*3180*/  @P0 BRA `(.L_x_11291) ;  /* 0x0000001400a80947 */ /* 0x000fea0003800000 */
[----:B------:R-:W-:Y:S05]  /*3190*/  BSYNC.RELIABLE B1 ;  /* 0x0000000000017941 */ /* 0x000fea0003800100 */
.L_x_11288:
        /* <DEDUP_REMOVED lines=348> */
.L_x_11293:
        /* <DEDUP_REMOVED lines=13> */
.L_x_11291:
[----:B------:R-:W-:Y:S05]  /*4830*/  BSYNC.RECONVERGENT B0 ;  /* 0x0000000000007941 */ /* 0x000fea0003800200 */
.L_x_11287:
        /* <DEDUP_REMOVED lines=351> */
.L_x_11294:
        /* <DEDUP_REMOVED lines=13> */
.L_x_11295:
        /* <DEDUP_REMOVED lines=16> */
.L_x_25909:


//--------------------- .text._ZN2at6native27unrolled_elementwise_kernelINS0_13BinaryFunctorIsssNS0_16BitwiseOrFunctorIsEEEESt5arrayIPcLm3EELi4E23TrivialOffsetCalculatorILi2EjES9_ILi1EjENS0_6memory15LoadWithoutCastENSC_16StoreWithoutCastEEEviT_T0_T2_T3_T4_T5_ --------------------------
	.section	.text._ZN2at6native27unrolled_elementwise_kernelINS0_13BinaryFunctorIsssNS0_16BitwiseOrFunctorIsEEEESt5arrayIPcLm3EELi4E23TrivialOffsetCalculatorILi2EjES9_ILi1EjENS0_6memory15LoadWithoutCastENSC_16StoreWithoutCastEEEviT_T0_T2_T3_T4_T5_,"ax",@progbits
	.align	128
        .global         _ZN2at6native27unrolled_elementwise_kernelINS0_13BinaryFunctorIsssNS0_16BitwiseOrFunctorIsEEEESt5arrayIPcLm3EELi4E23TrivialOffsetCalculatorILi2EjES9_ILi1EjENS0_6memory15LoadWithoutCastENSC_16StoreWithoutCastEEEviT_T0_T2_T3_T4_T5_
        .type           _ZN2at6native27unrolled_elementwise_kernelINS0_13BinaryFunctorIsssNS0_16BitwiseOrFunctorIsEEEESt5arrayIPcLm3EELi4E23TrivialOffsetCalculatorILi2EjES9_ILi1EjENS0_6memory15LoadWithoutCastENSC_16StoreWithoutCastEEEviT_T0_T2_T3_T4_T5_,@function
        .size           _ZN2at6native27unrolled_elementwise_kernelINS0_13BinaryFunctorIsssNS0_16BitwiseOrFunctorIsEEEESt5arrayIPcLm3EELi4E23TrivialOffsetCalculatorILi2EjES9_ILi1EjENS0_6memory15LoadWithoutCastENSC_16StoreWithoutCastEEEviT_T0_T2_T3_T4_T5_,(.L_x_25910 - _ZN2at6native27unrolled_elementwise_kernelINS0_13BinaryFunctorIsssNS0_16BitwiseOrFunctorIsEEEESt5arrayIPcLm3EELi4E23TrivialOffsetCalculatorILi2EjES9_ILi1EjENS0_6memory15LoadWithoutCastENSC_16StoreWithoutCastEEEviT_T0_T2_T3_T4_T5_)
        .other          _ZN2at6native27unrolled_elementwise_kernelINS0_13BinaryFunctorIsssNS0_16BitwiseOrFunctorIsEEEESt5arrayIPcLm3EELi4E23TrivialOffsetCalculatorILi2EjES9_ILi1EjENS0_6memory15LoadWithoutCastENSC_16StoreWithoutCastEEEviT_T0_T2_T3_T4_T5_,@"STO_CUDA_ENTRY STV_DEFAULT"
_ZN2at6native27unrolled_elementwise_kernelINS0_13BinaryFunctorIsssNS0_16BitwiseOrFunctorIsEEEESt5arrayIPcLm3EELi4E23TrivialOffsetCalculatorILi2EjES9_ILi1EjENS0_6memory15LoadWithoutCastENSC_16StoreWithoutCastEEEviT_T0_T2_T3_T4_T5_:
.text._ZN2at6native27unrolled_elementwise_kernelINS0_13BinaryFunctorIsssNS0_16BitwiseOrFunctorIsEEEESt5arrayIPcLm3EELi4E23TrivialOffsetCalculatorILi2EjES9_ILi1EjENS0_6memory15LoadWithoutCastENSC_16StoreWithoutCastEEEviT_T0_T2_T3_T4_T5_:
        /* <DEDUP_REMOVED lines=71> */
.L_x_11298:
[----:B------:R-:W-:Y:S05]  /*0470*/  BSYNC.RELIABLE B1 ;  /* 0x0000000000017941 */ /* 0x000fea0003800100 */
.L_x_11297:
[----:B------:R-:W-:-:S13]  /*0480*/  ISETP.GE.AND P0, PT, R19, R18, PT ;  /* 0x000000121300720c */ /* 0x000fda0003f06270 */
[----:B0-----:R-:W0:Y:S01]  /*0490*/  @!P0 LDC.64 R4, c[0x0][0x388] ;  /* 0x0000e200ff048b82 */ /* 0x001e220000000a00 */
[----:B------:R-:W-:Y:S01]  /*04a0*/  @!P0 LEA R7, R0, R19, 0x9 ;  /* 0x0000001300078211 */ /* 0x000fe200078e48ff */
[----:B------:R-:W-:-:S04]  /*04b0*/  @!P0 VIADD R19, R19, 0x80 ;  /* 0x0000008013138836 */ /* 0x000fc80000000000 */
[----:B0-----:R-:W-:-:S05]  /*04c0*/  @!P0 IMAD.WIDE.U32 R4, R7, 0x2, R4 ;  /* 0x0000000207048825 */ /* 0x001fca00078e0004 */
[----:B------:R1:W-:Y:S02]  /*04d0*/  @!P0 STG.E.U16 desc[UR4][R4.64], R15 ;  /* 0x0000000f04008986 */ /* 0x0003e4000c101504 */
.L_x_11299:
[----:B------:R-:W-:Y:S05]  /*04e0*/  BSYNC.RECONVERGENT B0 ;  /* 0x0000000000007941 */ /* 0x000fea0003800200 */
.L_x_11296:
        /* <DEDUP_REMOVED lines=8> */
.L_x_11300:
        /* <DEDUP_REMOVED lines=9> */
.L_x_25910:


//--------------------- .text._ZN2at6native29vectorized_elementwise_kernelILi2ENS0_13BinaryFunctorIsssNS0_16BitwiseOrFunctorIsEEEESt5arrayIPcLm3EEEEviT0_T1_ --------------------------
	.section	.text._ZN2at6native29vectorized_elementwise_kernelILi2ENS0_13BinaryFunctorIsssNS0_16BitwiseOrFunctorIsEEEESt5arrayIPcLm3EEEEviT0_T1_,"ax",@progbits
	.align	128
        .global         _ZN2at6native29vectorized_elementwise_kernelILi2ENS0_13BinaryFunctorIsssNS0_16BitwiseOrFunctorIsEEEESt5arrayIPcLm3EEEEviT0_T1_
        .type           _ZN2at6native29vectorized_elementwise_kernelILi2ENS0_13BinaryFunctorIsssNS0_16BitwiseOrFunctorIsEEEESt5arrayIPcLm3EEEEviT0_T1_,@function
        .size           _ZN2at6native29vectorized_elementwise_kernelILi2ENS0_13BinaryFunctorIsssNS0_16BitwiseOrFunctorIsEEEESt5arrayIPcLm3EEEEviT0_T1_,(.L_x_25911 - _ZN2at6native29vectorized_elementwise_kernelILi2ENS0_13BinaryFunctorIsssNS0_16BitwiseOrFunctorIsEEEESt5arrayIPcLm3EEEEviT0_T1_)
        .other          _ZN2at6native29vectorized_elementwise_kernelILi2ENS0_13BinaryFunctorIsssNS0_16BitwiseOrFunctorIsEEEESt5arrayIPcLm3EEEEviT0_T1_,@"STO_CUDA_ENTRY STV_DEFAULT"
_ZN2at6native29vectorized_elementwise_kernelILi2ENS0_13BinaryFunctorIsssNS0_16BitwiseOrFunctorIsEEEESt5arrayIPcLm3EEEEviT0_T1_:
.text._ZN2at6native29vectorized_elementwise_kernelILi2ENS0_13BinaryFunctorIsssNS0_16BitwiseOrFunctorIsEEEESt5arrayIPcLm3EEEEviT0_T1_:
        /* <DEDUP_REMOVED lines=121> */
.L_x_11304:
[----:B------:R-:W-:-:S13]  /*0790*/  ISETP.GE.U32.AND P0, PT, R3, R2, PT ;  /* 0x000000020300720c */ /* 0x000fda0003f06070 */
[----:B------:R-:W-:Y:S05]  /*07a0*/  @P0 BRA `(.L_x_11306) ;  /* 0x0000000000300947 */ /* 0x000fea0003800000 */
[----:B0-----:R-:W0:Y:S01]  /*07b0*/  LDC.64 R10, c[0x0][0x388] ;  /* 0x0000e200ff0a7b82 */ /* 0x001e220000000a00 */
[----:B------:R-:W-:Y:S02]  /*07c0*/  IMAD.IADD R7, R0, 0x1, R3 ;  /* 0x0000000100077824 */ /* 0x000fe400078e0203 */
[----:B------:R-:W-:Y:S02]  /*07d0*/  VIADD R3, R3, 0x80 ;  /* 0x0000008003037836 */ /* 0x000fe40000000000 */
[----:B0-----:R-:W-:-:S05]  /*07e0*/  IMAD.WIDE.U32 R10, R7, 0x2, R10 ;  /* 0x00000002070a7825 */ /* 0x001fca00078e000a */
[----:B------:R1:W-:Y:S02]  /*07f0*/  STG.E.U16 desc[UR4][R10.64], R5 ;  /* 0x000000050a007986 */ /* 0x0003e4000c101504 */
.L_x_11305:
[----:B------:R-:W-:-:S13]  /*0800*/  ISETP.GE.U32.AND P0, PT, R3, R2, PT ;  /* 0x000000020300720c */ /* 0x000fda0003f06070 */
[----:B------:R-:W-:Y:S05]  /*0810*/  @P0 BRA `(.L_x_11307) ;  /* 0x0000000000300947 */ /* 0x000fea0003800000 */
[----:B01----:R-:W0:Y:S01]  /*0820*/  LDC.64 R10, c[0x0][0x388] ;  /* 0x0000e200ff0a7b82 */ /* 0x003e220000000a00 */
[----:B------:R-:W-:Y:S02]  /*0830*/  IMAD.IADD R5, R0, 0x1, R3 ;  /* 0x0000000100057824 */ /* 0x000fe400078e0203 */
[----:B------:R-:W-:Y:S02]  /*0840*/  VIADD R3, R3, 0x80 ;  /* 0x0000008003037836 */ /* 0x000fe40000000000 */
[----:B0-----:R-:W-:-:S05]  /*0850*/  IMAD.WIDE.U32 R10, R5, 0x2, R10 ;  /* 0x00000002050a7825 */ /* 0x001fca00078e000a */
[----:B------:R1:W-:Y:S02]  /*0860*/  STG.E.U16 desc[UR4][R10.64], R6 ;  /* 0x000000060a007986 */ /* 0x0003e4000c101504 */
.L_x_11306:
[----:B------:R-:W-:-:S13]  /*0870*/  ISETP.GE.U32.AND P0, PT, R3, R2, PT ;  /* 0x000000020300720c */ /* 0x000fda0003f06070 */
[----:B------:R-:W-:Y:S05]  /*0880*/  @P0 BRA `(.L_x_11308) ;  /* 0x0000000000340947 */ /* 0x000fea0003800000 */
[----:B-1----:R-:W1:Y:S01]  /*0890*/  LDC.64 R6, c[0x0][0x388] ;  /* 0x0000e200ff067b82 */ /* 0x002e620000000a00 */
[----:B------:R-:W-:Y:S02]  /*08a0*/  IMAD.IADD R5, R0, 0x1, R3 ;  /* 0x0000000100057824 */ /* 0x000fe400078e0203 */
[----:B------:R-:W-:Y:S02]  /*08b0*/  VIADD R3, R3, 0x80 ;  /* 0x0000008003037836 */ /* 0x000fe40000000000 */
[----:B-1----:R-:W-:-:S05]  /*08c0*/  IMAD.WIDE.U32 R6, R5, 0x2, R6 ;  /* 0x0000000205067825 */ /* 0x002fca00078e0006 */
[----:B------:R2:W-:Y:S02]  /*08d0*/  STG.E.U16 desc[UR4][R6.64], R8 ;  /* 0x0000000806007986 */ /* 0x0005e4000c101504 */
.L_x_11307:
        /* <DEDUP_REMOVED lines=8> */
.L_x_11308:
[----:B------:R-:W-:Y:S05]  /*0960*/  BSYNC.RELIABLE B1 ;  /* 0x0000000000017941 */ /* 0x000fea0003800100 */
.L_x_11303:
[----:B------:R-:W-:-:S13]  /*0970*/  ISETP.GE.U32.AND P0, PT, R3, R2, PT ;  /* 0x000000020300720c */ /* 0x000fda0003f06070 */
[----:B-12---:R-:W1:Y:S01]  /*0980*/  @!P0 LDC.64 R6, c[0x0][0x388] ;  /* 0x0000e200ff068b82 */ /* 0x006e620000000a00 */
[----:B------:R-:W-:Y:S02]  /*0990*/  @!P0 IMAD.IADD R5, R0, 0x1, R3 ;  /* 0x0000000100058824 */ /* 0x000fe400078e0203 */
[----:B------:R-:W-:Y:S02]  /*09a0*/  @!P0 VIADD R3, R3, 0x80 ;  /* 0x0000008003038836 */ /* 0x000fe40000000000 */
[----:B-1----:R-:W-:-:S05]  /*09b0*/  @!P0 IMAD.WIDE.U32 R6, R5, 0x2, R6 ;  /* 0x0000000205068825 */ /* 0x002fca00078e0006 */
[----:B------:R3:W-:Y:S02]  /*09c0*/  @!P0 STG.E.U16 desc[UR4][R6.64], R24 ;  /* 0x0000001806008986 */ /* 0x0007e4000c101504 */
.L_x_11309:
[----:B------:R-:W-:Y:S05]  /*09d0*/  BSYNC.RECONVERGENT B0 ;  /* 0x0000000000007941 */ /* 0x000fea0003800200 */
.L_x_11302:
        /* <DEDUP_REMOVED lines=8> */
.L_x_11301:
        /* <DEDUP_REMOVED lines=43> */
.L_x_11310:
        /* <DEDUP_REMOVED lines=15> */
.L_x_25911:


//--------------------- .text._ZN2at6native29vectorized_elementwise_kernelILi4ENS0_13BinaryFunctorIsssNS0_16BitwiseOrFunctorIsEEEESt5arrayIPcLm3EEEEviT0_T1_ --------------------------
	.section	.text._ZN2at6native29vectorized_elementwise_kernelILi4ENS0_13BinaryFunctorIsssNS0_16BitwiseOrFunctorIsEEEESt5arrayIPcLm3EEEEviT0_T1_,"ax",@progbits
	.align	128
        .global         _ZN2at6native29vectorized_elementwise_kernelILi4ENS0_13BinaryFunctorIsssNS0_16BitwiseOrFunctorIsEEEESt5arrayIPcLm3EEEEviT0_T1_
        .type           _ZN2at6native29vectorized_elementwise_kernelILi4ENS0_13BinaryFunctorIsssNS0_16BitwiseOrFunctorIsEEEESt5arrayIPcLm3EEEEviT0_T1_,@function
        .size           _ZN2at6native29vectorized_elementwise_kernelILi4ENS0_13BinaryFunctorIsssNS0_16BitwiseOrFunctorIsEEEESt5arrayIPcLm3EEEEviT0_T1_,(.L_x_25912 - _ZN2at6native29vectorized_elementwise_kernelILi4ENS0_13BinaryFunctorIsssNS0_16BitwiseOrFunctorIsEEEESt5arrayIPcLm3EEEEviT0_T1_)
        .other          _ZN2at6native29vectorized_elementwise_kernelILi4ENS0_13BinaryFunctorIsssNS0_16BitwiseOrFunctorIsEEEESt5arrayIPcLm3EEEEviT0_T1_,@"STO_CUDA_ENTRY STV_DEFAULT"
_ZN2at6native29vectorized_elementwise_kernelILi4ENS0_13BinaryFunctorIsssNS0_16BitwiseOrFunctorIsEEEESt5arrayIPcLm3EEEEviT0_T1_:
.text._ZN2at6native29vectorized_elementwise_kernelILi4ENS0_13BinaryFunctorIsssNS0_16BitwiseOrFunctorIsEEEESt5arrayIPcLm3EEEEviT0_T1_:
        /* <DEDUP_REMOVED lines=121> */
.L_x_11314:
[----:B------:R-:W-:-:S13]  /*0790*/  ISETP.GE.U32.AND P0, PT, R3, R2, PT ;  /* 0x000000020300720c */ /* 0x000fda0003f06070 */
[----:B------:R-:W-:Y:S05]  /*07a0*/  @P0 BRA `(.L_x_11316) ;  /* 0x0000000000300947 */ /* 0x000fea0003800000 */
[----:B0-----:R-:W0:Y:S01]  /*07b0*/  LDC.64 R10, c[0x0][0x388] ;  /* 0x0000e200ff0a7b82 */ /* 0x001e220000000a00 */
[----:B------:R-:W-:Y:S02]  /*07c0*/  IMAD.IADD R7, R0, 0x1, R3 ;  /* 0x0000000100077824 */ /* 0x000fe400078e0203 */
[----:B------:R-:W-:Y:S02]  /*07d0*/  VIADD R3, R3, 0x80 ;  /* 0x0000008003037836 */ /* 0x000fe40000000000 */
[----:B0-----:R-:W-:-:S05]  /*07e0*/  IMAD.WIDE.U32 R10, R7, 0x2, R10 ;  /* 0x00000002070a7825 */ /* 0x001fca00078e000a */
[----:B------:R1:W-:Y:S02]  /*07f0*/  STG.E.U16 desc[UR4][R10.64], R5 ;  /* 0x000000050a007986 */ /* 0x0003e4000c101504 */
.L_x_11315:
[----:B------:R-:W-:-:S13]  /*0800*/  ISETP.GE.U32.AND P0, PT, R3, R2, PT ;  /* 0x000000020300720c */ /* 0x000fda0003f06070 */
[----:B------:R-:W-:Y:S05]  /*0810*/  @P0 BRA `(.L_x_11317) ;  /* 0x0000000000300947 */ /* 0x000fea0003800000 */
[----:B01----:R-:W0:Y:S01]  /*0820*/  LDC.64 R10, c[0x0][0x388] ;  /* 0x0000e200ff0a7b82 */ /* 0x003e220000000a00 */
[----:B------:R-:W-:Y:S02]  /*0830*/  IMAD.IADD R5, R0, 0x1, R3 ;  /* 0x0000000100057824 */ /* 0x000fe400078e0203 */
[----:B------:R-:W-:Y:S02]  /*0840*/  VIADD R3, R3, 0x80 ;  /* 0x0000008003037836 */ /* 0x000fe40000000000 */
[----:B0-----:R-:W-:-:S05]  /*0850*/  IMAD.WIDE.U32 R10, R5, 0x2, R10 ;  /* 0x00000002050a7825 */ /* 0x001fca00078e000a */
[----:B------:R1:W-:Y:S02]  /*0860*/  STG.E.U16 desc[UR4][R10.64], R6 ;  /* 0x000000060a007986 */ /* 0x0003e4000c101504 */
.L_x_11316:
[----:B------:R-:W-:-:S13]  /*0870*/  ISETP.GE.U32.AND P0, PT, R3, R2, PT ;  /* 0x000000020300720c */ /* 0x000fda0003f06070 */
[----:B------:R-:W-:Y:S05]  /*0880*/  @P0 BRA `(.L_x_11318) ;  /* 0x0000000000340947 */ /* 0x000fea0003800000 */
[----:B-1----:R-:W1:Y:S01]  /*0890*/  LDC.64 R6, c[0x0][0x388] ;  /* 0x0000e200ff067b82 */ /* 0x002e620000000a00 */
[----:B------:R-:W-:Y:S02]  /*08a0*/  IMAD.IADD R5, R0, 0x1, R3 ;  /* 0x0000000100057824 */ /* 0x000fe400078e0203 */
[----:B------:R-:W-:Y:S02]  /*08b0*/  VIADD R3, R3, 0x80 ;  /* 0x0000008003037836 */ /* 0x000fe40000000000 */
[----:B-1----:R-:W-:-:S05]  /*08c0*/  IMAD.WIDE.U32 R6, R5, 0x2, R6 ;  /* 0x0000000205067825 */ /* 0x002fca00078e0006 */
[----:B------:R2:W-:Y:S02]  /*08d0*/  STG.E.U16 desc[UR4][R6.64], R8 ;  /* 0x0000000806007986 */ /* 0x0005e4000c101504 */
.L_x_11317:
        /* <DEDUP_REMOVED lines=8> */
.L_x_11318:
[----:B------:R-:W-:Y:S05]  /*0960*/  BSYNC.RELIABLE B1 ;  /* 0x0000000000017941 */ /* 0x000fea0003800100 */
.L_x_11313:
[----:B------:R-:W-:-:S13]  /*0970*/  ISETP.GE.U32.AND P0, PT, R3, R2, PT ;  /* 0x000000020300720c */ /* 0x000fda0003f06070 */
[----:B-12---:R-:W1:Y:S01]  /*0980*/  @!P0 LDC.64 R6, c[0x0][0x388] ;  /* 0x0000e200ff068b82 */ /* 0x006e620000000a00 */
[----:B------:R-:W-:Y:S02]  /*0990*/  @!P0 IMAD.IADD R5, R0, 0x1, R3 ;  /* 0x0000000100058824 */ /* 0x000fe400078e0203 */
[----:B------:R-:W-:Y:S02]  /*09a0*/  @!P0 VIADD R3, R3, 0x80 ;  /* 0x0000008003038836 */ /* 0x000fe40000000000 */
[----:B-1----:R-:W-:-:S05]  /*09b0*/  @!P0 IMAD.WIDE.U32 R6, R5, 0x2, R6 ;  /* 0x0000000205068825 */ /* 0x002fca00078e0006 */
[----:B------:R3:W-:Y:S02]  /*09c0*/  @!P0 STG.E.U16 desc[UR4][R6.64], R24 ;  /* 0x0000001806008986 */ /* 0x0007e4000c101504 */
.L_x_11319:
[----:B------:R-:W-:Y:S05]  /*09d0*/  BSYNC.RECONVERGENT B0 ;  /* 0x0000000000007941 */ /* 0x000fea0003800200 */
.L_x_11312:
        /* <DEDUP_REMOVED lines=8> */
.L_x_11311:
        /* <DEDUP_REMOVED lines=37> */
.L_x_11320:
        /* <DEDUP_REMOVED lines=13> */
.L_x_25912:


//--------------------- .text._ZN2at6native29vectorized_elementwise_kernelILi8ENS0_13BinaryFunctorIsssNS0_16BitwiseOrFunctorIsEEEESt5arrayIPcLm3EEEEviT0_T1_ --------------------------
	.section	.text._ZN2at6native29vectorized_elementwise_kernelILi8ENS0_13BinaryFunctorIsssNS0_16BitwiseOrFunctorIsEEEESt5arrayIPcLm3EEEEviT0_T1_,"ax",@progbits
	.align	128
        .global         _ZN2at6native29vectorized_elementwise_kernelILi8ENS0_13BinaryFunctorIsssNS0_16BitwiseOrFunctorIsEEEESt5arrayIPcLm3EEEEviT0_T1_
        .type           _ZN2at6native29vectorized_elementwise_kernelILi8ENS0_13BinaryFunctorIsssNS0_16BitwiseOrFunctorIsEEEESt5arrayIPcLm3EEEEviT0_T1_,@function
        .size           _ZN2at6native29vectorized_elementwise_kernelILi8ENS0_13BinaryFunctorIsssNS0_16BitwiseOrFunctorIsEEEESt5arrayIPcLm3EEEEviT0_T1_,(.L_x_25913 - _ZN2at6native29vectorized_elementwise_kernelILi8ENS0_13BinaryFunctorIsssNS0_16BitwiseOrFunctorIsEEEESt5arrayIPcLm3EEEEviT0_T1_)
        .other          _ZN2at6native29vectorized_elementwise_kernelILi8ENS0_13BinaryFunctorIsssNS0_16BitwiseOrFunctorIsEEEESt5arrayIPcLm3EEEEviT0_T1_,@"STO_CUDA_ENTRY STV_DEFAULT"
_ZN2at6native29vectorized_elementwise_kernelILi8ENS0_13BinaryFunctorIsssNS0_16BitwiseOrFunctorIsEEEESt5arrayIPcLm3EEEEviT0_T1_:
.text._ZN2at6native29vectorized_elementwise_kernelILi8ENS0_13BinaryFunctorIsssNS0_16BitwiseOrFunctorIsEEEESt5arrayIPcLm3EEEEviT0_T1_:
[----:B------:R-:W-:Y:S01]  /*0000*/  LDC R1, c[0x0][0x37c] ;  /* 0x0000df00ff017b82 */ /* 0x000fe20000000800 */
[----:B------:R-:W-:Y:S05]  /*0010*/  EXIT ;  /* 0x000000000000794d */ /* 0x000fea0003800000 */
.L_x_11321:
        /* <DEDUP_REMOVED lines=14> */
.L_x_25913:


//--------------------- .text._ZN2at6native18elementwise_kernelILi128ELi4EZNS0_15gpu_kernel_implINS0_13AUnaryFunctorIlllNS0_16BitwiseOrFunctorIlEEEEEEvRNS_18TensorIteratorBaseERKT_EUliE_EEviT1_ --------------------------
	.section	.text._ZN2at6native18elementwise_kernelILi128ELi4EZNS0_15gpu_kernel_implINS0_13AUnaryFunctorIlllNS0_16BitwiseOrFunctorIlEEEEEEvRNS_18TensorIteratorBaseERKT_EUliE_EEviT1_,"ax",@progbits
	.align	128
        .global         _ZN2at6native18elementwise_kernelILi128ELi4EZNS0_15gpu_kernel_implINS0_13AUnaryFunctorIlllNS0_16BitwiseOrFunctorIlEEEEEEvRNS_18TensorIteratorBaseERKT_EUliE_EEviT1_
        .type           _ZN2at6native18elementwise_kernelILi128ELi4EZNS0_15gpu_kernel_implINS0_13AUnaryFunctorIlllNS0_16BitwiseOrFunctorIlEEEEEEvRNS_18TensorIteratorBaseERKT_EUliE_EEviT1_,@function
        .size           _ZN2at6native18elementwise_kernelILi128ELi4EZNS0_15gpu_kernel_implINS0_13AUnaryFunctorIlllNS0_16BitwiseOrFunctorIlEEEEEEvRNS_18TensorIteratorBaseERKT_EUliE_EEviT1_,(.L_x_25914 - _ZN2at6native18elementwise_kernelILi128ELi4EZNS0_15gpu_kernel_implINS0_13AUnaryFunctorIlllNS0_16BitwiseOrFunctorIlEEEEEEvRNS_18TensorIteratorBaseERKT_EUliE_EEviT1_)
        .other          _ZN2at6native18elementwise_kernelILi128ELi4EZNS0_15gpu_kernel_implINS0_13AUnaryFunctorIlllNS0_16BitwiseOrFunctorIlEEEEEEvRNS_18TensorIteratorBaseERKT_EUliE_EEviT1_,@"STO_CUDA_ENTRY STV_DEFAULT"
_ZN2at6native18elementwise_kernelILi128ELi4EZNS0_15gpu_kernel_implINS0_13AUnaryFunctorIlllNS0_16BitwiseOrFunctorIlEEEEEEvRNS_18TensorIteratorBaseERKT_EUliE_EEviT1_:
.text._ZN2at6native18elementwise_kernelILi128ELi4EZNS0_15gpu_kernel_implINS0_13AUnaryFunctorIlllNS0_16BitwiseOrFunctorIlEEEEEEvRNS_18TensorIteratorBaseERKT_EUliE_EEviT1_:
        /* <DEDUP_REMOVED lines=319> */
.L_x_11324:
        /* <DEDUP_REMOVED lines=17> */
.L_x_11328:
[----:B------:R4:W5:Y:S01]  /*1500*/  LDG.E.U8 R4, desc[UR36][R2.64] ;  /* 0x0000002402047981 */ /* 0x000962000c1e1100 */
[----:B------:R-:W-:Y:S01]  /*1510*/  MOV R5, RZ ;  /* 0x000000ff00057202 */ /* 0x000fe20000000f00 */
[----:B------:R-:W-:Y:S06]  /*1520*/  BRA `(.L_x_11330) ;  /* 0x0000000c00407947 */ /* 0x000fec0003800000 */
.L_x_11327:
        /* <DEDUP_REMOVED lines=8> */
.L_x_11332:
[----:B------:R-:W2:Y:S02]  /*15b0*/  LDG.E R4, desc[UR36][R2.64] ;  /* 0x0000002402047981 */ /* 0x000ea4000c1e1900 */
[----:B--2---:R-:W-:Y:S01]  /*15c0*/  SHF.R.S32.HI R5, RZ, 0x1f, R4 ;  /* 0x0000001fff057819 */ /* 0x004fe20000011404 */
[----:B------:R-:W-:Y:S06]  /*15d0*/  BRA `(.L_x_11330) ;  /* 0x0000000c00147947 */ /* 0x000fec0003800000 */
.L_x_11331:
[----:B------:R-:W2:Y:S02]  /*15e0*/  LDG.E.S16 R4, desc[UR36][R2.64] ;  /* 0x0000002402047981 */ /* 0x000ea4000c1e1700 */
[----:B--2---:R-:W-:Y:S01]  /*15f0*/  SHF.R.S32.HI R5, RZ, 0x1f, R4 ;  /* 0x0000001fff057819 */ /* 0x004fe20000011404 */
[----:B------:R-:W-:Y:S06]  /*1600*/  BRA `(.L_x_11330) ;  /* 0x0000000c00087947 */ /* 0x000fec0003800000 */
.L_x_11326:
        /* <DEDUP_REMOVED lines=9> */
.L_x_11334:
[----:B------:R-:W2:Y:S02]  /*16a0*/  LDG.E.U16 R2, desc[UR36][R2.64] ;  /* 0x0000002402027981 */ /* 0x000ea4000c1e1500 */
[----:B--2---:R-:W-:-:S06]  /*16b0*/  HADD2.F32 R4, -RZ, R2.H0_H0 ;  /* 0x20000002ff047230 */ /* 0x004fcc0000004100 */
[----:B------:R-:W3:Y:S02]  /*16c0*/  F2I.S64.TRUNC R4, R4 ;  /* 0x0000000400047311 */ /* 0x000ee4000020d900 */
[----:B---3--:R-:W-:Y:S05]  /*16d0*/  BRA `(.L_x_11330) ;  /* 0x0000000800d47947 */ /* 0x008fea0003800000 */
.L_x_11333:
        /* <DEDUP_REMOVED lines=9> */
.L_x_11336:
[----:B------:R-:W2:Y:S02]  /*1770*/  LDG.E.U16 R2, desc[UR36][R2.64] ;  /* 0x0000002402027981 */ /* 0x000ea4000c1e1500 */
[----:B--2---:R-:W-:-:S06]  /*1780*/  HADD2.F32 R4, -RZ, R2.H0_H0 ;  /* 0x20000002ff047230 */ /* 0x004fcc0000004100 */
[----:B------:R-:W3:Y:S02]  /*1790*/  F2I.S64.TRUNC R4, R4 ;  /* 0x0000000400047311 */ /* 0x000ee4000020d900 */
[----:B---3--:R-:W-:Y:S05]  /*17a0*/  BRA `(.L_x_11330) ;  /* 0x0000000800a07947 */ /* 0x008fea0003800000 */
.L_x_11335:
[----:B------:R-:W2:Y:S02]  /*17b0*/  LDG.E.64 R2, desc[UR36][R2.64] ;  /* 0x0000002402027981 */ /* 0x000ea4000c1e1b00 */
[----:B--2---:R3:W4:Y:S02]  /*17c0*/  F2I.S64.F64.TRUNC R4, R2 ;  /* 0x0000000200047311 */ /* 0x004724000030d900 */
[----:B---34-:R-:W-:Y:S05]  /*17d0*/  BRA `(.L_x_11330) ;  /* 0x0000000800947947 */ /* 0x018fea0003800000 */
.L_x_11325:
        /* <DEDUP_REMOVED lines=13> */
.L_x_11339:
[----:B------:R-:W2:Y:S02]  /*18b0*/  LDG.E.64 R2, desc[UR36][R2.64] ;  /* 0x0000002402027981 */ /* 0x000ea4000c1e1b00 */
[----:B--2---:R3:W4:Y:S02]  /*18c0*/  F2I.S64.F64.TRUNC R4, R2 ;  /* 0x0000000200047311 */ /* 0x004724000030d900 */
[----:B---34-:R-:W-:Y:S05]  /*18d0*/  BRA `(.L_x_11330) ;  /* 0x0000000800547947 */ /* 0x018fea0003800000 */
.L_x_11338:
        /* <DEDUP_REMOVED lines=26> */
.L_x_11341:
        /* <DEDUP_REMOVED lines=13> */
.L_x_11340:
[----:B------:R-:W2:Y:S02]  /*1b50*/  LDG.E.U16 R4, desc[UR36][R2.64] ;  /* 0x0000002402047981 */ /* 0x000ea4000c1e1500 */
[----:B--2---:R-:W-:-:S06]  /*1b60*/  IMAD.U32 R4, R4, 0x10000, RZ ;  /* 0x0001000004047824 */ /* 0x004fcc00078e00ff */
[----:B------:R-:W3:Y:S02]  /*1b70*/  F2I.S64.TRUNC R4, R4 ;  /* 0x0000000400047311 */ /* 0x000ee4000020d900 */
[----:B---3--:R-:W-:Y:S05]  /*1b80*/  BRA `(.L_x_11330) ;  /* 0x0000000400a87947 */ /* 0x008fea0003800000 */
.L_x_11337:
        /* <DEDUP_REMOVED lines=11> */
.L_x_11344:
        /* <DEDUP_REMOVED lines=21> */
.L_x_11348:
[----:B------:R-:W-:Y:S05]  /*1d90*/  BSYNC.RECONVERGENT B1 ;  /* 0x0000000000017941 */ /* 0x000fea0003800200 */
.L_x_11347:
[----:B------:R-:W-:Y:S01]  /*1da0*/  IMAD.SHL.U32 R0, R0, 0x100000, RZ ;  /* 0x0010000000007824 */ /* 0x000fe200078e00ff */
[----:B------:R-:W-:-:S04]  /*1db0*/  LEA R2, R2, 0x3b800000, 0x17 ;  /* 0x3b80000002027811 */ /* 0x000fc800078eb8ff */
[----:B------:R-:W-:-:S07]  /*1dc0*/  LOP3.LUT R4, R2, R0, R7, 0xfe, !PT ;  /* 0x0000000002047212 */ /* 0x000fce00078efe07 */
.L_x_11346:
[----:B------:R-:W-:Y:S05]  /*1dd0*/  BSYNC.RECONVERGENT B0 ;  /* 0x0000000000007941 */ /* 0x000fea0003800200 */
.L_x_11345:
[----:B------:R-:W1:Y:S02]  /*1de0*/  F2I.S64.TRUNC R4, R4 ;  /* 0x0000000400047311 */ /* 0x000e64000020d900 */
[----:B-1----:R-:W-:Y:S05]  /*1df0*/  BRA `(.L_x_11330) ;  /* 0x00000004000c7947 */ /* 0x002fea0003800000 */
.L_x_11343:
        /* <DEDUP_REMOVED lines=21> */
.L_x_11352:
[----:B------:R-:W-:Y:S05]  /*1f50*/  BSYNC.RECONVERGENT B1 ;  /* 0x0000000000017941 */ /* 0x000fea0003800200 */
.L_x_11351:
[----:B------:R-:W-:Y:S01]  /*1f60*/  IMAD.SHL.U32 R0, R0, 0x200000, RZ ;  /* 0x0020000000007824 */ /* 0x000fe200078e00ff */
[----:B------:R-:W-:-:S04]  /*1f70*/  LEA R2, R2, 0x37800000, 0x17 ;  /* 0x3780000002027811 */ /* 0x000fc800078eb8ff */
[----:B------:R-:W-:-:S07]  /*1f80*/  LOP3.LUT R4, R2, R0, R7, 0xfe, !PT ;  /* 0x0000000002047212 */ /* 0x000fce00078efe07 */
.L_x_11350:
[----:B------:R-:W-:Y:S05]  /*1f90*/  BSYNC.RECONVERGENT B0 ;  /* 0x0000000000007941 */ /* 0x000fea0003800200 */
.L_x_11349:
[----:B------:R-:W1:Y:S02]  /*1fa0*/  F2I.S64.TRUNC R4, R4 ;  /* 0x0000000400047311 */ /* 0x000e64000020d900 */
[----:B-1----:R-:W-:Y:S05]  /*1fb0*/  BRA `(.L_x_11330) ;  /* 0x00000000009c7947 */ /* 0x002fea0003800000 */
.L_x_11342:
[----:B------:R-:W-:-:S09]  /*1fc0*/  UISETP.NE.AND UP0, UPT, UR4, 0x1c, UPT ;  /* 0x0000001c0400788c */ /* 0x000fd2000bf05270 */
[----:B------:R-:W-:Y:S05]  /*1fd0*/  BRA.U !UP0, `(.L_x_11353) ;  /* 0x00000001088c7547 */ /* 0x000fea000b800000 */
[----:B------:R-:W-:-:S09]  /*1fe0*/  UISETP.NE.AND UP0, UPT, UR4, 0x1d, UPT ;  /* 0x0000001d0400788c */ /* 0x000fd2000bf05270 */
[----:B------:R-:W-:Y:S05]  /*1ff0*/  BRA.U !UP0, `(.L_x_11354) ;  /* 0x00000001087c7547 */ /* 0x000fea000b800000 */
[----:B------:R-:W-:-:S09]  /*2000*/  UISETP.NE.AND UP0, UPT, UR4, 0x2c, UPT ;  /* 0x0000002c0400788c */ /* 0x000fd2000bf05270 */
[----:B------:R-:W-:Y:S05]  /*2010*/  BRA.U !UP0, `(.L_x_11355) ;  /* 0x0000000108487547 */ /* 0x000fea000b800000 */
.L_x_11329:
        /* <DEDUP_REMOVED lines=16> */
.L_x_11356:
[----:B------:R-:W-:Y:S01]  /*2120*/  CS2R R4, SRZ ;  /* 0x0000000000047805 */ /* 0x000fe2000001ff00 */
[----:B------:R-:W-:Y:S06]  /*2130*/  BRA `(.L_x_11330) ;  /* 0x00000000003c7947 */ /* 0x000fec0003800000 */
.L_x_11355:
        /* <DEDUP_REMOVED lines=8> */
.L_x_11358:
[----:B------:R-:W-:Y:S05]  /*21c0*/  BSYNC.RECONVERGENT B0 ;  /* 0x0000000000007941 */ /* 0x000fea0003800200 */
.L_x_11357:
[----:B------:R-:W2:Y:S02]  /*21d0*/  F2I.S64.TRUNC R4, R4 ;  /* 0x0000000400047311 */ /* 0x000ea4000020d900 */
[----:B--2---:R-:W-:Y:S05]  /*21e0*/  BRA `(.L_x_11330) ;  /* 0x0000000000107947 */ /* 0x004fea0003800000 */
.L_x_11354:
[----:B------:R2:W5:Y:S01]  /*21f0*/  LDG.E.64 R4, desc[UR36][R2.64] ;  /* 0x0000002402047981 */ /* 0x000562000c1e1b00 */
[----:B------:R-:W-:Y:S05]  /*2200*/  BRA `(.L_x_11330) ;  /* 0x0000000000087947 */ /* 0x000fea0003800000 */
.L_x_11353:
[----:B------:R1:W5:Y:S01]  /*2210*/  LDG.E R4, desc[UR36][R2.64] ;  /* 0x0000002402047981 */ /* 0x000362000c1e1900 */
[----:B------:R-:W-:-:S07]  /*2220*/  IMAD.MOV.U32 R5, RZ, RZ, RZ ;  /* 0x000000ffff057224 */ /* 0x000fce00078e00ff */
.L_x_11330:
        /* <DEDUP_REMOVED lines=20> */
.L_x_11362:
[----:B------:R3:W-:Y:S01]  /*2370*/  STG.E.U8 desc[UR36][R2.64], R7 ;  /* 0x0000000702007986 */ /* 0x0007e2000c101124 */
[----:B------:R-:W-:Y:S05]  /*2380*/  BRA `(.L_x_11364) ;  /* 0x0000000c003c7947 */ /* 0x000fea0003800000 */
.L_x_11361:
        /* <DEDUP_REMOVED lines=8> */
.L_x_11366:
[----:B------:R1:W-:Y:S01]  /*2410*/  STG.E desc[UR36][R2.64], R7 ;  /* 0x0000000702007986 */ /* 0x0003e2000c101924 */
[----:B------:R-:W-:Y:S05]  /*2420*/  BRA `(.L_x_11364) ;  /* 0x0000000c00147947 */ /* 0x000fea0003800000 */
.L_x_11365:
[----:B------:R2:W-:Y:S01]  /*2430*/  STG.E.U16 desc[UR36][R2.64], R7 ;  /* 0x0000000702007986 */ /* 0x0005e2000c101524 */
[----:B------:R-:W-:Y:S05]  /*2440*/  BRA `(.L_x_11364) ;  /* 0x0000000c000c7947 */ /* 0x000fea0003800000 */
.L_x_11360:
        /* <DEDUP_REMOVED lines=9> */
.L_x_11368:
[----:B------:R-:W0:Y:S02]  /*24e0*/  I2F.S64 R0, R4 ;  /* 0x0000000400007312 */ /* 0x000e240000301400 */
[----:B0-----:R-:W-:-:S05]  /*24f0*/  F2FP.F16.F32.PACK_AB R0, RZ, R0 ;  /* 0x00000000ff00723e */ /* 0x001fca00000000ff */
[----:B------:R0:W-:Y:S01]  /*2500*/  STG.E.U16 desc[UR36][R2.64], R0 ;  /* 0x0000000002007986 */ /* 0x0001e2000c101524 */
[----:B------:R-:W-:Y:S05]  /*2510*/  BRA `(.L_x_11364) ;  /* 0x0000000800d87947 */ /* 0x000fea0003800000 */
.L_x_11367:
        /* <DEDUP_REMOVED lines=10> */
.L_x_11370:
[----:B------:R-:W0:Y:S02]  /*25c0*/  I2F.S64 R4, R4 ;  /* 0x0000000400047312 */ /* 0x000e240000301400 */
[----:B0-----:R-:W-:-:S04]  /*25d0*/  F2FP.F16.F32.PACK_AB R5, RZ, R4 ;  /* 0x00000004ff05723e */ /* 0x001fc800000000ff */
[----:B------:R-:W-:-:S05]  /*25e0*/  PRMT R5, R5, 0x5410, RZ ;  /* 0x0000541005057816 */ /* 0x000fca00000000ff */
[----:B------:R0:W-:Y:S01]  /*25f0*/  STG.E desc[UR36][R2.64], R5 ;  /* 0x0000000502007986 */ /* 0x0001e2000c101924 */
[----:B------:R-:W-:Y:S05]  /*2600*/  BRA `(.L_x_11364) ;  /* 0x00000008009c7947 */ /* 0x000fea0003800000 */
.L_x_11369:
[----:B------:R-:W0:Y:S02]  /*2610*/  I2F.F64.S64 R4, R4 ;  /* 0x0000000400047312 */ /* 0x000e240000301c00 */
[----:B0-----:R0:W-:Y:S01]  /*2620*/  STG.E.64 desc[UR36][R2.64], R4 ;  /* 0x0000000402007986 */ /* 0x0011e2000c101b24 */
[----:B------:R-:W-:Y:S05]  /*2630*/  BRA `(.L_x_11364) ;  /* 0x0000000800907947 */ /* 0x000fea0003800000 */
.L_x_11359:
        /* <DEDUP_REMOVED lines=8> */
[----:B------:R-:W-:-:S04]  /*26c0*/  ISETP.NE.U32.AND P0, PT, R7, RZ, PT ;  /* 0x000000ff0700720c */ /* 0x000fc80003f05070 */
[----:B------:R-:W-:-:S04]  /*26d0*/  ISETP.NE.AND.EX P0, PT, R5, RZ, PT, P0 ;  /* 0x000000ff0500720c */ /* 0x000fc80003f05300 */
[----:B------:R-:W-:-:S05]  /*26e0*/  SEL R5, RZ, 0x1, !P0 ;  /* 0x00000001ff057807 */ /* 0x000fca0004000000 */
[----:B------:R0:W-:Y:S01]  /*26f0*/  STG.E.U8 desc[UR36][R2.64], R5 ;  /* 0x0000000502007986 */ /* 0x0001e2000c101124 */
[----:B------:R-:W-:Y:S05]  /*2700*/  BRA `(.L_x_11364) ;  /* 0x00000008005c7947 */ /* 0x000fea0003800000 */
.L_x_11373:
[----:B------:R-:W-:Y:S01]  /*2710*/  CS2R R6, SRZ ;  /* 0x0000000000067805 */ /* 0x000fe2000001ff00 */
[----:B------:R-:W0:Y:S04]  /*2720*/  I2F.F64.S64 R4, R4 ;  /* 0x0000000400047312 */ /* 0x000e280000301c00 */
[----:B0-----:R0:W-:Y:S01]  /*2730*/  STG.E.128 desc[UR36][R2.64], R4 ;  /* 0x0000000402007986 */ /* 0x0011e2000c101d24 */
[----:B------:R-:W-:Y:S05]  /*2740*/  BRA `(.L_x_11364) ;  /* 0x00000008004c7947 */ /* 0x000fea0003800000 */
.L_x_11372:
        /* <DEDUP_REMOVED lines=19> */
.L_x_11377:
[----:B------:R-:W-:Y:S05]  /*2880*/  BSYNC.RECONVERGENT B0 ;  /* 0x0000000000007941 */ /* 0x000fea0003800200 */
.L_x_11376:
[----:B------:R-:W-:-:S05]  /*2890*/  LOP3.LUT R7, R0, 0x80, R7, 0xf8, !PT ;  /* 0x0000008000077812 */ /* 0x000fca00078ef807 */
[----:B------:R0:W-:Y:S01]  /*28a0*/  STG.E.U8 desc[UR36][R2.64], R7 ;  /* 0x0000000702007986 */ /* 0x0001e2000c101124 */
[----:B------:R-:W-:Y:S05]  /*28b0*/  BRA `(.L_x_11364) ;  /* 0x0000000400f07947 */ /* 0x000fea0003800000 */
.L_x_11375:
        /* <DEDUP_REMOVED lines=15> */
.L_x_11379:
[----:B------:R-:W-:Y:S05]  /*29b0*/  BSYNC.RECONVERGENT B0 ;  /* 0x0000000000007941 */ /* 0x000fea0003800200 */
.L_x_11378:
[----:B------:R-:W-:-:S05]  /*29c0*/  LOP3.LUT R7, R0, 0x80, R7, 0xf8, !PT ;  /* 0x0000008000077812 */ /* 0x000fca00078ef807 */
[----:B------:R0:W-:Y:S01]  /*29d0*/  STG.E.U8 desc[UR36][R2.64], R7 ;  /* 0x0000000702007986 */ /* 0x0001e2000c101124 */
[----:B------:R-:W-:Y:S05]  /*29e0*/  BRA `(.L_x_11364) ;  /* 0x0000000400a47947 */ /* 0x000fea0003800000 */
.L_x_11374:
[----:B------:R-:W0:Y:S02]  /*29f0*/  I2F.S64 R0, R4 ;  /* 0x0000000400007312 */ /* 0x000e240000301400 */
[----:B0-----:R-:W-:-:S05]  /*2a00*/  F2FP.BF16.F32.PACK_AB R0, RZ, R0 ;  /* 0x00000000ff00723e */ /* 0x001fca00000010ff */
[----:B------:R0:W-:Y:S01]  /*2a10*/  STG.E.U16 desc[UR36][R2.64], R0 ;  /* 0x0000000002007986 */ /* 0x0001e2000c101524 */
[----:B------:R-:W-:Y:S05]  /*2a20*/  BRA `(.L_x_11364) ;  /* 0x0000000400947947 */ /* 0x000fea0003800000 */
.L_x_11371:
        /* <DEDUP_REMOVED lines=10> */
.L_x_11382:
        /* <DEDUP_REMOVED lines=13> */
.L_x_11385:
[----:B------:R-:W-:-:S04]  /*2ba0*/  SHF.R.U32.HI R0, RZ, 0x14, R5 ;  /* 0x00000014ff007819 */ /* 0x000fc80000011605 */
[----:B------:R-:W-:-:S04]  /*2bb0*/  LOP3.LUT R0, R0, 0x1, RZ, 0xc0, !PT ;  /* 0x0000000100007812 */ /* 0x000fc800078ec0ff */
[----:B------:R-:W-:-:S04]  /*2bc0*/  IADD3 R0, PT, PT, R5, 0x487ffff, R0 ;  /* 0x0487ffff05007810 */ /* 0x000fc80007ffe000 */
[----:B------:R-:W-:-:S04]  /*2bd0*/  SHF.R.U32.HI R0, RZ, 0x14, R0 ;  /* 0x00000014ff007819 */ /* 0x000fc80000011600 */
[----:B------:R-:W-:-:S07]  /*2be0*/  LOP3.LUT R4, R0, 0xff, RZ, 0xc0, !PT ;  /* 0x000000ff00047812 */ /* 0x000fce00078ec0ff */
.L_x_11386:
[----:B------:R-:W-:-:S04]  /*2bf0*/  SHF.R.U32.HI R5, RZ, 0x18, R5 ;  /* 0x00000018ff057819 */ /* 0x000fc80000011605 */
[----:B------:R-:W-:-:S04]  /*2c00*/  LOP3.LUT R4, R4, 0x80, R5, 0xf8, !PT ;  /* 0x0000008004047812 */ /* 0x000fc800078ef805 */
[----:B------:R-:W-:-:S07]  /*2c10*/  PRMT R0, R4, 0x7610, R0 ;  /* 0x0000761004007816 */ /* 0x000fce0000000000 */
.L_x_11384:
[----:B------:R-:W-:Y:S05]  /*2c20*/  BSYNC.RECONVERGENT B0 ;  /* 0x0000000000007941 */ /* 0x000fea0003800200 */
.L_x_11383:
[----:B------:R0:W-:Y:S01]  /*2c30*/  STG.E.U8 desc[UR36][R2.64], R0 ;  /* 0x0000000002007986 */ /* 0x0001e2000c101124 */
[----:B------:R-:W-:Y:S05]  /*2c40*/  BRA `(.L_x_11364) ;  /* 0x00000004000c7947 */ /* 0x000fea0003800000 */
.L_x_11381:
        /* <DEDUP_REMOVED lines=13> */
.L_x_11389:
[----:B------:R-:W-:-:S04]  /*2d20*/  SHF.R.U32.HI R0, RZ, 0x15, R5 ;  /* 0x00000015ff007819 */ /* 0x000fc80000011605 */
[----:B------:R-:W-:-:S04]  /*2d30*/  LOP3.LUT R0, R0, 0x1, RZ, 0xc0, !PT ;  /* 0x0000000100007812 */ /* 0x000fc800078ec0ff */
[----:B------:R-:W-:-:S04]  /*2d40*/  IADD3 R0, PT, PT, R5, 0x88fffff, R0 ;  /* 0x088fffff05007810 */ /* 0x000fc80007ffe000 */
[----:B------:R-:W-:-:S04]  /*2d50*/  SHF.R.U32.HI R0, RZ, 0x15, R0 ;  /* 0x00000015ff007819 */ /* 0x000fc80000011600 */
[----:B------:R-:W-:-:S07]  /*2d60*/  LOP3.LUT R4, R0, 0xff, RZ, 0xc0, !PT ;  /* 0x000000ff00047812 */ /* 0x000fce00078ec0ff */
.L_x_11390:
[----:B------:R-:W-:-:S04]  /*2d70*/  SHF.R.U32.HI R5, RZ, 0x18, R5 ;  /* 0x00000018ff057819 */ /* 0x000fc80000011605 */
[----:B------:R-:W-:-:S04]  /*2d80*/  LOP3.LUT R4, R4, 0x80, R5, 0xf8, !PT ;  /* 0x0000008004047812 */ /* 0x000fc800078ef805 */
[----:B------:R-:W-:-:S07]  /*2d90*/  PRMT R0, R4, 0x7610, R0 ;  /* 0x0000761004007816 */ /* 0x000fce0000000000 */
.L_x_11388:
[----:B------:R-:W-:Y:S05]  /*2da0*/  BSYNC.RECONVERGENT B0 ;  /* 0x0000000000007941 */ /* 0x000fea0003800200 */
.L_x_11387:
[----:B------:R0:W-:Y:S01]  /*2db0*/  STG.E.U8 desc[UR36][R2.64], R0 ;  /* 0x0000000002007986 */ /* 0x0001e2000c101124 */
[----:B------:R-:W-:Y:S05]  /*2dc0*/  BRA `(.L_x_11364) ;  /* 0x0000000000ac7947 */ /* 0x000fea0003800000 */
.L_x_11380:
[----:B------:R-:W-:-:S09]  /*2dd0*/  UISETP.NE.AND UP0, UPT, UR4, 0x1c, UPT ;  /* 0x0000001c0400788c */ /* 0x000fd2000bf05270 */
[----:B------:R-:W-:Y:S05]  /*2de0*/  BRA.U !UP0, `(.L_x_11391) ;  /* 0x0000000108a07547 */ /* 0x000fea000b800000 */
[----:B------:R-:W-:-:S09]  /*2df0*/  UISETP.NE.AND UP0, UPT, UR4, 0x1d, UPT ;  /* 0x0000001d0400788c */ /* 0x000fd2000bf05270 */
[----:B------:R-:W-:Y:S05]  /*2e00*/  BRA.U !UP0, `(.L_x_11392) ;  /* 0x0000000108907547 */ /* 0x000fea000b800000 */
[----:B------:R-:W-:-:S09]  /*2e10*/  UISETP.NE.AND UP0, UPT, UR4, 0x2c, UPT ;  /* 0x0000002c0400788c */ /* 0x000fd2000bf05270 */
[----:B------:R-:W-:Y:S05]  /*2e20*/  BRA.U !UP0, `(.L_x_11393) ;  /* 0x0000000108447547 */ /* 0x000fea000b800000 */
.L_x_11363:
        /* <DEDUP_REMOVED lines=16> */
.L_x_11394:
[----:B------:R-:W-:Y:S05]  /*2f30*/  BRA `(.L_x_11364) ;  /* 0x0000000000507947 */ /* 0x000fea0003800000 */
.L_x_11393:
[----:B------:R-:W0:Y:S02]  /*2f40*/  I2F.S64 R4, R4 ;  /* 0x0000000400047312 */ /* 0x000e240000301400 */
        /* <DEDUP_REMOVED lines=12> */
[----:B------:R-:W-:-:S05]  /*3010*/  @!P0 IADD3 R4, PT, PT, R6, RZ, RZ ;  /* 0x000000ff06048210 */ /* 0x000fca0007ffe0ff */
[----:B------:R-:W-:-:S05]  /*3020*/  @P1 IMAD.MOV.U32 R5, RZ, RZ, R4 ;  /* 0x000000ffff051224 */ /* 0x000fca00078e0004 */
[----:B------:R0:W-:Y:S01]  /*3030*/  STG.E.U8 desc[UR36][R2.64], R5 ;  /* 0x0000000502007986 */ /* 0x0001e2000c101124 */
[----:B------:R-:W-:Y:S05]  /*3040*/  BRA `(.L_x_11364) ;  /* 0x00000000000c7947 */ /* 0x000fea0003800000 */
.L_x_11392:
[----:B------:R0:W-:Y:S01]  /*3050*/  STG.E.64 desc[UR36][R2.64], R4 ;  /* 0x0000000402007986 */ /* 0x0001e2000c101b24 */
[----:B------:R-:W-:Y:S05]  /*3060*/  BRA `(.L_x_11364) ;  /* 0x0000000000047947 */ /* 0x000fea0003800000 */
.L_x_11391:
[----:B------:R0:W-:Y:S02]  /*3070*/  STG.E desc[UR36][R2.64], R7 ;  /* 0x0000000702007986 */ /* 0x0001e4000c101924 */
.L_x_11364:
[----:B------:R-:W-:-:S07]  /*3080*/  VIADD R17, R17, 0x80 ;  /* 0x0000008011117836 */ /* 0x000fce0000000000 */
.L_x_11323:
[----:B------:R-:W-:Y:S05]  /*3090*/  BSYNC.RECONVERGENT B6 ;  /* 0x0000000000067941 */ /* 0x000fea0003800200 */
.L_x_11322:
        /* <DEDUP_REMOVED lines=307> */
.L_x_11397:
        /* <DEDUP_REMOVED lines=17> */
.L_x_11401:
[----:B------:R0:W5:Y:S01]  /*44e0*/  LDG.E.U8 R4, desc[UR36][R2.64] ;  /* 0x0000002402047981 */ /* 0x000162000c1e1100 */
[----:B------:R-:W-:Y:S01]  /*44f0*/  IMAD.MOV.U32 R5, RZ, RZ, RZ ;  /* 0x000000ffff057224 */ /* 0x000fe200078e00ff */
[----:B------:R-:W-:Y:S06]  /*4500*/  BRA `(.L_x_11403) ;  /* 0x0000000c00407947 */ /* 0x000fec0003800000 */
.L_x_11400:
        /* <DEDUP_REMOVED lines=8> */
.L_x_11405:
[----:B------:R-:W2:Y:S02]  /*4590*/  LDG.E R4, desc[UR36][R2.64] ;  /* 0x0000002402047981 */ /* 0x000ea4000c1e1900 */
[----:B--2---:R-:W-:Y:S01]  /*45a0*/  SHF.R.S32.HI R5, RZ, 0x1f, R4 ;  /* 0x0000001fff057819 */ /* 0x004fe20000011404 */
[----:B------:R-:W-:Y:S06]  /*45b0*/  BRA `(.L_x_11403) ;  /* 0x0000000c00147947 */ /* 0x000fec0003800000 */
.L_x_11404:
[----:B------:R-:W2:Y:S02]  /*45c0*/  LDG.E.S16 R4, desc[UR36][R2.64] ;  /* 0x0000002402047981 */ /* 0x000ea4000c1e1700 */
[----:B--2---:R-:W-:Y:S01]  /*45d0*/  SHF.R.S32.HI R5, RZ, 0x1f, R4 ;  /* 0x0000001fff057819 */ /* 0x004fe20000011404 */
[----:B------:R-:W-:Y:S06]  /*45e0*/  BRA `(.L_x_11403) ;  /* 0x0000000c00087947 */ /* 0x000fec0003800000 */
.L_x_11399:
        /* <DEDUP_REMOVED lines=9> */
.L_x_11407:
[----:B------:R-:W2:Y:S02]  /*4680*/  LDG.E.U16 R2, desc[UR36][R2.64] ;  /* 0x0000002402027981 */ /* 0x000ea4000c1e1500 */
[----:B--2---:R-:W-:-:S06]  /*4690*/  HADD2.F32 R4, -RZ, R2.H0_H0 ;  /* 0x20000002ff047230 */ /* 0x004fcc0000004100 */
[----:B------:R-:W2:Y:S02]  /*46a0*/  F2I.S64.TRUNC R4, R4 ;  /* 0x0000000400047311 */ /* 0x000ea4000020d900 */
[----:B--2---:R-:W-:Y:S05]  /*46b0*/  BRA `(.L_x_11403) ;  /* 0x0000000800d47947 */ /* 0x004fea0003800000 */
.L_x_11406:
        /* <DEDUP_REMOVED lines=9> */
.L_x_11409:
[----:B------:R-:W2:Y:S02]  /*4750*/  LDG.E.U16 R2, desc[UR36][R2.64] ;  /* 0x0000002402027981 */ /* 0x000ea4000c1e1500 */
[----:B--2---:R-:W-:-:S06]  /*4760*/  HADD2.F32 R4, -RZ, R2.H0_H0 ;  /* 0x20000002ff047230 */ /* 0x004fcc0000004100 */
[----:B------:R-:W2:Y:S02]  /*4770*/  F2I.S64.TRUNC R4, R4 ;  /* 0x0000000400047311 */ /* 0x000ea4000020d900 */
[----:B--2---:R-:W-:Y:S05]  /*4780*/  BRA `(.L_x_11403) ;  /* 0x0000000800a07947 */ /* 0x004fea0003800000 */
.L_x_11408:
[----:B------:R-:W2:Y:S02]  /*4790*/  LDG.E.64 R2, desc[UR36][R2.64] ;  /* 0x0000002402027981 */ /* 0x000ea4000c1e1b00 */
[----:B--2---:R2:W3:Y:S02]  /*47a0*/  F2I.S64.F64.TRUNC R4, R2 ;  /* 0x0000000200047311 */ /* 0x0044e4000030d900 */
[----:B--23--:R-:W-:Y:S05]  /*47b0*/  BRA `(.L_x_11403) ;  /* 0x0000000800947947 */ /* 0x00cfea0003800000 */
.L_x_11398:
        /* <DEDUP_REMOVED lines=13> */
.L_x_11412:
[----:B------:R-:W2:Y:S02]  /*4890*/  LDG.E.64 R2, desc[UR36][R2.64] ;  /* 0x0000002402027981 */ /* 0x000ea4000c1e1b00 */
[----:B--2---:R0:W1:Y:S02]  /*48a0*/  F2I.S64.F64.TRUNC R4, R2 ;  /* 0x0000000200047311 */ /* 0x004064000030d900 */
[----:B01----:R-:W-:Y:S05]  /*48b0*/  BRA `(.L_x_11403) ;  /* 0x0000000800547947 */ /* 0x003fea0003800000 */
.L_x_11411:
        /* <DEDUP_REMOVED lines=26> */
.L_x_11414:
        /* <DEDUP_REMOVED lines=13> */
.L_x_11413:
[----:B------:R-:W2:Y:S02]  /*4b30*/  LDG.E.U16 R4, desc[UR36][R2.64] ;  /* 0x0000002402047981 */ /* 0x000ea4000c1e1500 */
[----:B--2---:R-:W-:-:S06]  /*4b40*/  IMAD.U32 R4, R4, 0x10000, RZ ;  /* 0x0001000004047824 */ /* 0x004fcc00078e00ff */
[----:B------:R-:W0:Y:S02]  /*4b50*/  F2I.S64.TRUNC R4, R4 ;  /* 0x0000000400047311 */ /* 0x000e24000020d900 */
[----:B0-----:R-:W-:Y:S05]  /*4b60*/  BRA `(.L_x_11403) ;  /* 0x0000000400a87947 */ /* 0x001fea0003800000 */
.L_x_11410:
        /* <DEDUP_REMOVED lines=11> */
.L_x_11417:
        /* <DEDUP_REMOVED lines=21> */
.L_x_11421:
[----:B------:R-:W-:Y:S05]  /*4d70*/  BSYNC.RECONVERGENT B1 ;  /* 0x0000000000017941 */ /* 0x000fea0003800200 */
.L_x_11420:
[----:B------:R-:W-:Y:S01]  /*4d80*/  IMAD.SHL.U32 R0, R0, 0x100000, RZ ;  /* 0x0010000000007824 */ /* 0x000fe200078e00ff */
[----:B------:R-:W-:-:S04]  /*4d90*/  LEA R2, R2, 0x3b800000, 0x17 ;  /* 0x3b80000002027811 */ /* 0x000fc800078eb8ff */
[----:B------:R-:W-:-:S07]  /*4da0*/  LOP3.LUT R4, R2, R0, R7, 0xfe, !PT ;  /* 0x0000000002047212 */ /* 0x000fce00078efe07 */
.L_x_11419:
[----:B------:R-:W-:Y:S05]  /*4db0*/  BSYNC.RECONVERGENT B0 ;  /* 0x0000000000007941 */ /* 0x000fea0003800200 */
.L_x_11418:
[----:B------:R-:W4:Y:S02]  /*4dc0*/  F2I.S64.TRUNC R4, R4 ;  /* 0x0000000400047311 */ /* 0x000f24000020d900 */
[----:B----4-:R-:W-:Y:S05]  /*4dd0*/  BRA `(.L_x_11403) ;  /* 0x00000004000c7947 */ /* 0x010fea0003800000 */
.L_x_11416:
        /* <DEDUP_REMOVED lines=21> */
.L_x_11425:
[----:B------:R-:W-:Y:S05]  /*4f30*/  BSYNC.RECONVERGENT B1 ;  /* 0x0000000000017941 */ /* 0x000fea0003800200 */
.L_x_11424:
[----:B------:R-:W-:Y:S02]  /*4f40*/  SHF.L.U32 R0, R0, 0x15, RZ ;  /* 0x0000001500007819 */ /* 0x000fe400000006ff */
[----:B------:R-:W-:-:S04]  /*4f50*/  LEA R2, R2, 0x37800000, 0x17 ;  /* 0x3780000002027811 */ /* 0x000fc800078eb8ff */
[----:B------:R-:W-:-:S07]  /*4f60*/  LOP3.LUT R4, R2, R0, R7, 0xfe, !PT ;  /* 0x0000000002047212 */ /* 0x000fce00078efe07 */
.L_x_11423:
[----:B------:R-:W-:Y:S05]  /*4f70*/  BSYNC.RECONVERGENT B0 ;  /* 0x0000000000007941 */ /* 0x000fea0003800200 */
.L_x_11422:
[----:B------:R-:W4:Y:S02]  /*4f80*/  F2I.S64.TRUNC R4, R4 ;  /* 0x0000000400047311 */ /* 0x000f24000020d900 */
[----:B----4-:R-:W-:Y:S05]  /*4f90*/  BRA `(.L_x_11403) ;  /* 0x00000000009c7947 */ /* 0x010fea0003800000 */
.L_x_11415:
        /* <DEDUP_REMOVED lines=14> */
.L_x_11429:
[----:B------:R-:W-:Y:S05]  /*5080*/  BSYNC.RECONVERGENT B0 ;  /* 0x0000000000007941 */ /* 0x000fea0003800200 */
.L_x_11428:
[----:B------:R-:W2:Y:S02]  /*5090*/  F2I.S64.TRUNC R4, R4 ;  /* 0x0000000400047311 */ /* 0x000ea4000020d900 */
[----:B--2---:R-:W-:Y:S05]  /*50a0*/  BRA `(.L_x_11403) ;  /* 0x0000000000587947 */ /* 0x004fea0003800000 */
.L_x_11402:
        /* <DEDUP_REMOVED lines=16> */
.L_x_11430:
[----:B------:R-:W-:Y:S01]  /*51b0*/  CS2R R4, SRZ ;  /* 0x0000000000047805 */ /* 0x000fe2000001ff00 */
[----:B------:R-:W-:Y:S06]  /*51c0*/  BRA `(.L_x_11403) ;  /* 0x0000000000107947 */ /* 0x000fec0003800000 */
.L_x_11427:
[----:B------:R2:W5:Y:S01]  /*51d0*/  LDG.E.64 R4, desc[UR36][R2.64] ;  /* 0x0000002402047981 */ /* 0x000562000c1e1b00 */
[----:B------:R-:W-:Y:S05]  /*51e0*/  BRA `(.L_x_11403) ;  /* 0x0000000000087947 */ /* 0x000fea0003800000 */
.L_x_11426:
[----:B------:R3:W5:Y:S01]  /*51f0*/  LDG.E R4, desc[UR36][R2.64] ;  /* 0x0000002402047981 */ /* 0x000762000c1e1900 */
[----:B------:R-:W-:-:S07]  /*5200*/  IMAD.MOV.U32 R5, RZ, RZ, RZ ;  /* 0x000000ffff057224 */ /* 0x000fce00078e00ff */
.L_x_11403:
        /* <DEDUP_REMOVED lines=20> */
.L_x_11434:
[----:B------:R0:W-:Y:S01]  /*5350*/  STG.E.U8 desc[UR36][R2.64], R7 ;  /* 0x0000000702007986 */ /* 0x0001e2000c101124 */
[----:B------:R-:W-:Y:S05]  /*5360*/  BRA `(.L_x_11436) ;  /* 0x0000000c00387947 */ /* 0x000fea0003800000 */
.L_x_11433:
        /* <DEDUP_REMOVED lines=8> */
.L_x_11438:
[----:B------:R0:W-:Y:S01]  /*53f0*/  STG.E desc[UR36][R2.64], R7 ;  /* 0x0000000702007986 */ /* 0x0001e2000c101924 */
[----:B------:R-:W-:Y:S05]  /*5400*/  BRA `(.L_x_11436) ;  /* 0x0000000c00107947 */ /* 0x000fea0003800000 */
.L_x_11437:
[----:B------:R0:W-:Y:S01]  /*5410*/  STG.E.U16 desc[UR36][R2.64], R7 ;  /* 0x0000000702007986 */ /* 0x0001e2000c101524 */
[----:B------:R-:W-:Y:S05]  /*5420*/  BRA `(.L_x_11436) ;  /* 0x0000000c00087947 */ /* 0x000fea0003800000 */
.L_x_11432:
        /* <DEDUP_REMOVED lines=9> */
.L_x_11440:
[----:B------:R-:W0:Y:S02]  /*54c0*/  I2F.S64 R0, R4 ;  /* 0x0000000400007312 */ /* 0x000e240000301400 */
[----:B0-----:R-:W-:-:S05]  /*54d0*/  F2FP.F16.F32.PACK_AB R0, RZ, R0 ;  /* 0x00000000ff00723e */ /* 0x001fca00000000ff */
[----:B------:R0:W-:Y:S01]  /*54e0*/  STG.E.U16 desc[UR36][R2.64], R0 ;  /* 0x0000000002007986 */ /* 0x0001e2000c101524 */
[----:B------:R-:W-:Y:S05]  /*54f0*/  BRA `(.L_x_11436) ;  /* 0x0000000800d47947 */ /* 0x000fea0003800000 */
.L_x_11439:
        /* <DEDUP_REMOVED lines=10> */
.L_x_11442:
[----:B------:R-:W0:Y:S02]  /*55a0*/  I2F.S64 R4, R4 ;  /* 0x0000000400047312 */ /* 0x000e240000301400 */
[----:B0-----:R-:W-:-:S04]  /*55b0*/  F2FP.F16.F32.PACK_AB R5, RZ, R4 ;  /* 0x00000004ff05723e */ /* 0x001fc800000000ff */
[----:B------:R-:W-:-:S05]  /*55c0*/  PRMT R5, R5, 0x5410, RZ ;  /* 0x0000541005057816 */ /* 0x000fca00000000ff */
[----:B------:R0:W-:Y:S01]  /*55d0*/  STG.E desc[UR36][R2.64], R5 ;  /* 0x0000000502007986 */ /* 0x0001e2000c101924 */
[----:B------:R-:W-:Y:S05]  /*55e0*/  BRA `(.L_x_11436) ;  /* 0x0000000800987947 */ /* 0x000fea0003800000 */
.L_x_11441:
[----:B------:R-:W0:Y:S02]  /*55f0*/  I2F.F64.S64 R4, R4 ;  /* 0x0000000400047312 */ /* 0x000e240000301c00 */
[----:B0-----:R0:W-:Y:S01]  /*5600*/  STG.E.64 desc[UR36][R2.64], R4 ;  /* 0x0000000402007986 */ /* 0x0011e2000c101b24 */
[----:B------:R-:W-:Y:S05]  /*5610*/  BRA `(.L_x_11436) ;  /* 0x00000008008c7947 */ /* 0x000fea0003800000 */
.L_x_11431:
        /* <DEDUP_REMOVED lines=12> */
.L_x_11446:
        /* <DEDUP_REMOVED lines=18> */
.L_x_11449:
[----:B------:R-:W-:-:S04]  /*5800*/  SHF.R.U32.HI R5, RZ, 0x18, R5 ;  /* 0x00000018ff057819 */ /* 0x000fc80000011605 */
[----:B------:R-:W-:-:S07]  /*5810*/  LOP3.LUT R0, R0, 0x80, R5, 0xf8, !PT ;  /* 0x0000008000007812 */ /* 0x000fce00078ef805 */
.L_x_11448:
[----:B------:R-:W-:Y:S05]  /*5820*/  BSYNC.RECONVERGENT B0 ;  /* 0x0000000000007941 */ /* 0x000fea0003800200 */
.L_x_11447:
[----:B------:R0:W-:Y:S01]  /*5830*/  STG.E.U8 desc[UR36][R2.64], R0 ;  /* 0x0000000002007986 */ /* 0x0001e2000c101124 */
[----:B------:R-:W-:Y:S05]  /*5840*/  BRA `(.L_x_11436) ;  /* 0x0000000800007947 */ /* 0x000fea0003800000 */
.L_x_11445:
        /* <DEDUP_REMOVED lines=18> */
.L_x_11452:
[----:B------:R-:W-:-:S04]  /*5970*/  SHF.R.U32.HI R5, RZ, 0x18, R5 ;  /* 0x00000018ff057819 */ /* 0x000fc80000011605 */
[----:B------:R-:W-:-:S07]  /*5980*/  LOP3.LUT R0, R0, 0x80, R5, 0xf8, !PT ;  /* 0x0000008000007812 */ /* 0x000fce00078ef805 */
.L_x_11451:
[----:B------:R-:W-:Y:S05]  /*5990*/  BSYNC.RECONVERGENT B0 ;  /* 0x0000000000007941 */ /* 0x000fea0003800200 */
.L_x_11450:
[----:B------:R0:W-:Y:S01]  /*59a0*/  STG.E.U8 desc[UR36][R2.64], R0 ;  /* 0x0000000002007986 */ /* 0x0001e2000c101124 */
[----:B------:R-:W-:Y:S05]  /*59b0*/  BRA `(.L_x_11436) ;  /* 0x0000000400a47947 */ /* 0x000fea0003800000 */
.L_x_11444:
        /* <DEDUP_REMOVED lines=15> */
[----:B------:R-:W-:Y:S01]  /*5ab0*/  HFMA2 R0, -RZ, RZ, 0, 1.5199184417724609375e-05 ;  /* 0x000000ffff007431 */ /* 0x000fe200000001ff */
[----:B------:R-:W-:Y:S02]  /*5ac0*/  PLOP3.LUT P0, PT, PT, PT, PT, 0x80, 0x8 ;  /* 0x000000000008781c */ /* 0x000fe40003f0f070 */
[----:B------:R-:W-:Y:S02]  /*5ad0*/  @P1 PLOP3.LUT P0, PT, P2, PT, PT, 0x80, 0x8 ;  /* 0x000000000008181c */ /* 0x000fe4000170f070 */
[----:B------:R-:W-:-:S11]  /*5ae0*/  PRMT R5, R0, 0x7610, R5 ;  /* 0x0000761000057816 */ /* 0x000fd60000000005 */
[----:B------:R-:W-:-:S05]  /*5af0*/  @!P0 IMAD.MOV R4, RZ, RZ, R6 ;  /* 0x000000ffff048224 */ /* 0x000fca00078e0206 */
[----:B------:R-:W-:-:S05]  /*5b00*/  @P1 MOV R5, R4 ;  /* 0x0000000400051202 */ /* 0x000fca0000000f00 */
[----:B------:R0:W-:Y:S01]  /*5b10*/  STG.E.U8 desc[UR36][R2.64], R5 ;  /* 0x0000000502007986 */ /* 0x0001e2000c101124 */
[----:B------:R-:W-:Y:S05]  /*5b20*/  BRA `(.L_x_11436) ;  /* 0x0000000400487947 */ /* 0x000fea0003800000 */
.L_x_11454:
[----:B------:R0:W-:Y:S01]  /*5b30*/  STG.E.64 desc[UR36][R2.64], R4 ;  /* 0x0000000402007986 */ /* 0x0001e2000c101b24 */
[----:B------:R-:W-:Y:S05]  /*5b40*/  BRA `(.L_x_11436) ;  /* 0x0000000400407947 */ /* 0x000fea0003800000 */
.L_x_11453:
[----:B------:R0:W-:Y:S01]  /*5b50*/  STG.E desc[UR36][R2.64], R7 ;  /* 0x0000000702007986 */ /* 0x0001e2000c101924 */
[----:B------:R-:W-:Y:S05]  /*5b60*/  BRA `(.L_x_11436) ;  /* 0x0000000400387947 */ /* 0x000fea0003800000 */
.L_x_11443:
        /* <DEDUP_REMOVED lines=11> */
.L_x_11456:
[----:B------:R-:W-:Y:S01]  /*5c20*/  CS2R R6, SRZ ;  /* 0x0000000000067805 */ /* 0x000fe2000001ff00 */
[----:B------:R-:W0:Y:S04]  /*5c30*/  I2F.F64.S64 R4, R4 ;  /* 0x0000000400047312 */ /* 0x000e280000301c00 */
[----:B0-----:R4:W-:Y:S01]  /*5c40*/  STG.E.128 desc[UR36][R2.64], R4 ;  /* 0x0000000402007986 */ /* 0x0019e2000c101d24 */
[----:B------:R-:W-:Y:S05]  /*5c50*/  BRA `(.L_x_11436) ;  /* 0x0000000000fc7947 */ /* 0x000fea0003800000 */
.L_x_11455:
[----:B------:R-:W-:-:S09]  /*5c60*/  UISETP.NE.AND UP0, UPT, UR4, 0xf, UPT ;  /* 0x0000000f0400788c */ /* 0x000fd2000bf05270 */
[----:B------:R-:W-:Y:S05]  /*5c70*/  BRA.U !UP0, `(.L_x_11457) ;  /* 0x0000000108e87547 */ /* 0x000fea000b800000 */
[----:B------:R-:W-:-:S09]  /*5c80*/  UISETP.NE.AND UP0, UPT, UR4, 0x17, UPT ;  /* 0x000000170400788c */ /* 0x000fd2000bf05270 */
[----:B------:R-:W-:Y:S05]  /*5c90*/  BRA.U !UP0, `(.L_x_11458) ;  /* 0x0000000108907547 */ /* 0x000fea000b800000 */
[----:B------:R-:W-:-:S09]  /*5ca0*/  UISETP.NE.AND UP0, UPT, UR4, 0x18, UPT ;  /* 0x000000180400788c */ /* 0x000fd2000bf05270 */
[----:B------:R-:W-:Y:S05]  /*5cb0*/  BRA.U !UP0, `(.L_x_11459) ;  /* 0x0000000108447547 */ /* 0x000fea000b800000 */
.L_x_11435:
        /* <DEDUP_REMOVED lines=16> */
.L_x_11460:
[----:B------:R-:W-:Y:S05]  /*5dc0*/  BRA `(.L_x_11436) ;  /* 0x0000000000a07947 */ /* 0x000fea0003800000 */
.L_x_11459:
        /* <DEDUP_REMOVED lines=13> */
.L_x_11462:
[----:B------:R-:W-:Y:S05]  /*5ea0*/  BSYNC.RECONVERGENT B0 ;  /* 0x0000000000007941 */ /* 0x000fea0003800200 */
.L_x_11461:
[----:B------:R-:W-:-:S05]  /*5eb0*/  LOP3.LUT R7, R0, 0x80, R7, 0xf8, !PT ;  /* 0x0000008000077812 */ /* 0x000fca00078ef807 */
[----:B------:R2:W-:Y:S01]  /*5ec0*/  STG.E.U8 desc[UR36][R2.64], R7 ;  /* 0x0000000702007986 */ /* 0x0005e2000c101124 */
[----:B------:R-:W-:Y:S05]  /*5ed0*/  BRA `(.L_x_11436) ;  /* 0x00000000005c7947 */ /* 0x000fea0003800000 */
.L_x_11458:
        /* <DEDUP_REMOVED lines=12> */
.L_x_11464:
[----:B------:R-:W-:Y:S01]  /*5fa0*/  IMAD.MOV.U32 R0, RZ, RZ, 0x7f ;  /* 0x0000007fff007424 */ /* 0x000fe200078e00ff */
[----:B------:R-:W-:-:S04]  /*5fb0*/  ISETP.GT.U32.AND P0, PT, R6, 0x7f800000, PT ;  /* 0x7f8000000600780c */ /* 0x000fc80003f04070 */
[----:B------:R-:W-:-:S09]  /*5fc0*/  SEL R0, R0, 0x7c, P0 ;  /* 0x0000007c00007807 */ /* 0x000fd20000000000 */
.L_x_11465:
[----:B------:R-:W-:Y:S05]  /*5fd0*/  BSYNC.RECONVERGENT B0 ;  /* 0x0000000000007941 */ /* 0x000fea0003800200 */
.L_x_11463:
[----:B------:R-:W-:-:S04]  /*5fe0*/  SHF.R.U32.HI R5, RZ, 0x18, R5 ;  /* 0x00000018ff057819 */ /* 0x000fc80000011605 */
[----:B------:R-:W-:-:S05]  /*5ff0*/  LOP3.LUT R5, R0, 0x80, R5, 0xf8, !PT ;  /* 0x0000008000057812 */ /* 0x000fca00078ef805 */
[----:B------:R1:W-:Y:S01]  /*6000*/  STG.E.U8 desc[UR36][R2.64], R5 ;  /* 0x0000000502007986 */ /* 0x0003e2000c101124 */
[----:B------:R-:W-:Y:S05]  /*6010*/  BRA `(.L_x_11436) ;  /* 0x00000000000c7947 */ /* 0x000fea0003800000 */
.L_x_11457:
[----:B------:R-:W0:Y:S02]  /*6020*/  I2F.S64 R0, R4 ;  /* 0x0000000400007312 */ /* 0x000e240000301400 */
[----:B0-----:R-:W-:-:S05]  /*6030*/  F2FP.BF16.F32.PACK_AB R0, RZ, R0 ;  /* 0x00000000ff00723e */ /* 0x001fca00000010ff */
[----:B------:R0:W-:Y:S02]  /*6040*/  STG.E.U16 desc[UR36][R2.64], R0 ;  /* 0x0000000002007986 */ /* 0x0001e4000c101524 */
.L_x_11436:
[----:B------:R-:W-:-:S07]  /*6050*/  IADD3 R17, PT, PT, R17, 0x80, RZ ;  /* 0x0000008011117810 */ /* 0x000fce0007ffe0ff */
.L_x_11396:
[----:B------:R-:W-:Y:S05]  /*6060*/  BSYNC.RECONVERGENT B6 ;  /* 0x0000000000067941 */ /* 0x000fea0003800200 */
.L_x_11395:
        /* <DEDUP_REMOVED lines=307> */
.L_x_11468:
        /* <DEDUP_REMOVED lines=17> */
.L_x_11472:
[----:B------:R4:W5:Y:S01]  /*74b0*/  LDG.E.U8 R4, desc[UR36][R2.64] ;  /* 0x0000002402047981 */ /* 0x000962000c1e1100 */
[----:B------:R-:W-:Y:S01]  /*74c0*/  HFMA2 R5, -RZ, RZ, 0, 0 ;  /* 0x00000000ff057431 */ /* 0x000fe200000001ff */
[----:B------:R-:W-:Y:S06]  /*74d0*/  BRA `(.L_x_11474) ;  /* 0x0000000c00407947 */ /* 0x000fec0003800000 */
.L_x_11471:
        /* <DEDUP_REMOVED lines=8> */
.L_x_11476:
[----:B------:R-:W2:Y:S02]  /*7560*/  LDG.E R4, desc[UR36][R2.64] ;  /* 0x0000002402047981 */ /* 0x000ea4000c1e1900 */
[----:B--2---:R-:W-:Y:S01]  /*7570*/  SHF.R.S32.HI R5, RZ, 0x1f, R4 ;  /* 0x0000001fff057819 */ /* 0x004fe20000011404 */
[----:B------:R-:W-:Y:S06]  /*7580*/  BRA `(.L_x_11474) ;  /* 0x0000000c00147947 */ /* 0x000fec0003800000 */
.L_x_11475:
[----:B------:R-:W2:Y:S02]  /*7590*/  LDG.E.S16 R4, desc[UR36][R2.64] ;  /* 0x0000002402047981 */ /* 0x000ea4000c1e1700 */
[----:B--2---:R-:W-:Y:S01]  /*75a0*/  SHF.R.S32.HI R5, RZ, 0x1f, R4 ;  /* 0x0000001fff057819 */ /* 0x004fe20000011404 */
[----:B------:R-:W-:Y:S06]  /*75b0*/  BRA `(.L_x_11474) ;  /* 0x0000000c00087947 */ /* 0x000fec0003800000 */
.L_x_11470:
        /* <DEDUP_REMOVED lines=9> */
.L_x_11478:
[----:B------:R-:W2:Y:S02]  /*7650*/  LDG.E.U16 R2, desc[UR36][R2.64] ;  /* 0x0000002402027981 */ /* 0x000ea4000c1e1500 */
[----:B--2---:R-:W-:-:S06]  /*7660*/  HADD2.F32 R4, -RZ, R2.H0_H0 ;  /* 0x20000002ff047230 */ /* 0x004fcc0000004100 */
[----:B------:R-:W0:Y:S02]  /*7670*/  F2I.S64.TRUNC R4, R4 ;  /* 0x0000000400047311 */ /* 0x000e24000020d900 */
[----:B0-----:R-:W-:Y:S05]  /*7680*/  BRA `(.L_x_11474) ;  /* 0x0000000800d47947 */ /* 0x001fea0003800000 */
.L_x_11477:
        /* <DEDUP_REMOVED lines=9> */
.L_x_11480:
[----:B------:R-:W2:Y:S02]  /*7720*/  LDG.E.U16 R2, desc[UR36][R2.64] ;  /* 0x0000002402027981 */ /* 0x000ea4000c1e1500 */
[----:B--2---:R-:W-:-:S06]  /*7730*/  HADD2.F32 R4, -RZ, R2.H0_H0 ;  /* 0x20000002ff047230 */ /* 0x004fcc0000004100 */
[----:B------:R-:W0:Y:S02]  /*7740*/  F2I.S64.TRUNC R4, R4 ;  /* 0x0000000400047311 */ /* 0x000e24000020d900 */
[----:B0-----:R-:W-:Y:S05]  /*7750*/  BRA `(.L_x_11474) ;  /* 0x0000000800a07947 */ /* 0x001fea0003800000 */
.L_x_11479:
[----:B------:R-:W2:Y:S02]  /*7760*/  LDG.E.64 R2, desc[UR36][R2.64] ;  /* 0x0000002402027981 */ /* 0x000ea4000c1e1b00 */
[----:B--2---:R0:W1:Y:S02]  /*7770*/  F2I.S64.F64.TRUNC R4, R2 ;  /* 0x0000000200047311 */ /* 0x004064000030d900 */
[----:B01----:R-:W-:Y:S05]  /*7780*/  BRA `(.L_x_11474) ;  /* 0x0000000800947947 */ /* 0x003fea0003800000 */
.L_x_11469:
        /* <DEDUP_REMOVED lines=13> */
.L_x_11483:
[----:B------:R-:W2:Y:S02]  /*7860*/  LDG.E.64 R2, desc[UR36][R2.64] ;  /* 0x0000002402027981 */ /* 0x000ea4000c1e1b00 */
[----:B--2---:R0:W1:Y:S02]  /*7870*/  F2I.S64.F64.TRUNC R4, R2 ;  /* 0x0000000200047311 */ /* 0x004064000030d900 */
[----:B01----:R-:W-:Y:S05]  /*7880*/  BRA `(.L_x_11474) ;  /* 0x0000000800547947 */ /* 0x003fea0003800000 */
.L_x_11482:
        /* <DEDUP_REMOVED lines=26> */
.L_x_11485:
        /* <DEDUP_REMOVED lines=13> */
.L_x_11484:
[----:B------:R-:W2:Y:S02]  /*7b00*/  LDG.E.U16 R4, desc[UR36][R2.64] ;  /* 0x0000002402047981 */ /* 0x000ea4000c1e1500 */
[----:B--2---:R-:W-:-:S06]  /*7b10*/  IMAD.U32 R4, R4, 0x10000, RZ ;  /* 0x0001000004047824 */ /* 0x004fcc00078e00ff */
[----:B------:R-:W0:Y:S02]  /*7b20*/  F2I.S64.TRUNC R4, R4 ;  /* 0x0000000400047311 */ /* 0x000e24000020d900 */
[----:B0-----:R-:W-:Y:S05]  /*7b30*/  BRA `(.L_x_11474) ;  /* 0x0000000400a87947 */ /* 0x001fea0003800000 */
.L_x_11481:
        /* <DEDUP_REMOVED lines=11> */
.L_x_11488:
        /* <DEDUP_REMOVED lines=21> */
.L_x_11492:
[----:B------:R-:W-:Y:S05]  /*7d40*/  BSYNC.RECONVERGENT B1 ;  /* 0x0000000000017941 */ /* 0x000fea0003800200 */
.L_x_11491:
[----:B------:R-:W-:Y:S01]  /*7d50*/  IMAD.SHL.U32 R0, R0, 0x100000, RZ ;  /* 0x0010000000007824 */ /* 0x000fe200078e00ff */
[----:B------:R-:W-:-:S04]  /*7d60*/  LEA R2, R2, 0x3b800000, 0x17 ;  /* 0x3b80000002027811 */ /* 0x000fc800078eb8ff */
[----:B------:R-:W-:-:S07]  /*7d70*/  LOP3.LUT R4, R2, R0, R7, 0xfe, !PT ;  /* 0x0000000002047212 */ /* 0x000fce00078efe07 */
.L_x_11490:
[----:B------:R-:W-:Y:S05]  /*7d80*/  BSYNC.RECONVERGENT B0 ;  /* 0x0000000000007941 */ /* 0x000fea0003800200 */
.L_x_11489:
[----:B------:R-:W1:Y:S02]  /*7d90*/  F2I.S64.TRUNC R4, R4 ;  /* 0x0000000400047311 */ /* 0x000e64000020d900 */
[----:B-1----:R-:W-:Y:S05]  /*7da0*/  BRA `(.L_x_11474) ;  /* 0x00000004000c7947 */ /* 0x002fea0003800000 */
.L_x_11487:
        /* <DEDUP_REMOVED lines=21> */
.L_x_11496:
[----:B------:R-:W-:Y:S05]  /*7f00*/  BSYNC.RECONVERGENT B1 ;  /* 0x0000000000017941 */ /* 0x000fea0003800200 */
.L_x_11495:
[----:B------:R-:W-:Y:S01]  /*7f10*/  IMAD.SHL.U32 R0, R0, 0x200000, RZ ;  /* 0x0020000000007824 */ /* 0x000fe200078e00ff */
[----:B------:R-:W-:-:S04]  /*7f20*/  LEA R2, R2, 0x37800000, 0x17 ;  /* 0x3780000002027811 */ /* 0x000fc800078eb8ff */
[----:B------:R-:W-:-:S07]  /*7f30*/  LOP3.LUT R4, R2, R0, R7, 0xfe, !PT ;  /* 0x0000000002047212 */ /* 0x000fce00078efe07 */
.L_x_11494:
[----:B------:R-:W-:Y:S05]  /*7f40*/  BSYNC.RECONVERGENT B0 ;  /* 0x0000000000007941 */ /* 0x000fea0003800200 */
.L_x_11493:
[----:B------:R-:W1:Y:S02]  /*7f50*/  F2I.S64.TRUNC R4, R4 ;  /* 0x0000000400047311 */ /* 0x000e64000020d900 */
[----:B-1----:R-:W-:Y:S05]  /*7f60*/  BRA `(.L_x_11474) ;  /* 0x00000000009c7947 */ /* 0x002fea0003800000 */
.L_x_11486:
        /* <DEDUP_REMOVED lines=14> */
.L_x_11500:
[----:B------:R-:W-:Y:S05]  /*8050*/  BSYNC.RECONVERGENT B0 ;  /* 0x0000000000007941 */ /* 0x000fea0003800200 */
.L_x_11499:
[----:B------:R-:W1:Y:S02]  /*8060*/  F2I.S64.TRUNC R4, R4 ;  /* 0x0000000400047311 */ /* 0x000e64000020d900 */
[----:B-1----:R-:W-:Y:S05]  /*8070*/  BRA `(.L_x_11474) ;  /* 0x0000000000587947 */ /* 0x002fea0003800000 */
.L_x_11473:
        /* <DEDUP_REMOVED lines=16> */
.L_x_11501:
[----:B------:R-:W-:Y:S01]  /*8180*/  CS2R R4, SRZ ;  /* 0x0000000000047805 */ /* 0x000fe2000001ff00 */
[----:B------:R-:W-:Y:S06]  /*8190*/  BRA `(.L_x_11474) ;  /* 0x0000000000107947 */ /* 0x000fec0003800000 */
.L_x_11498:
[----:B------:R1:W5:Y:S01]  /*81a0*/  LDG.E.64 R4, desc[UR36][R2.64] ;  /* 0x0000002402047981 */ /* 0x000362000c1e1b00 */
[----:B------:R-:W-:Y:S05]  /*81b0*/  BRA `(.L_x_11474) ;  /* 0x0000000000087947 */ /* 0x000fea0003800000 */
.L_x_11497:
[----:B------:R2:W5:Y:S01]  /*81c0*/  LDG.E R4, desc[UR36][R2.64] ;  /* 0x0000002402047981 */ /* 0x000562000c1e1900 */
[----:B------:R-:W-:-:S07]  /*81d0*/  IMAD.MOV.U32 R5, RZ, RZ, RZ ;  /* 0x000000ffff057224 */ /* 0x000fce00078e00ff */
.L_x_11474:
        /* <DEDUP_REMOVED lines=20> */
.L_x_11505:
[----:B------:R4:W-:Y:S01]  /*8320*/  STG.E.U8 desc[UR36][R2.64], R7 ;  /* 0x0000000702007986 */ /* 0x0009e2000c101124 */
[----:B------:R-:W-:Y:S05]  /*8330*/  BRA `(.L_x_11507) ;  /* 0x0000000c00387947 */ /* 0x000fea0003800000 */
.L_x_11504:
        /* <DEDUP_REMOVED lines=8> */
.L_x_11509:
[----:B------:R2:W-:Y:S01]  /*83c0*/  STG.E desc[UR36][R2.64], R7 ;  /* 0x0000000702007986 */ /* 0x0005e2000c101924 */
[----:B------:R-:W-:Y:S05]  /*83d0*/  BRA `(.L_x_11507) ;  /* 0x0000000c00107947 */ /* 0x000fea0003800000 */
.L_x_11508:
[----:B------:R0:W-:Y:S01]  /*83e0*/  STG.E.U16 desc[UR36][R2.64], R7 ;  /* 0x0000000702007986 */ /* 0x0001e2000c101524 */
[----:B------:R-:W-:Y:S05]  /*83f0*/  BRA `(.L_x_11507) ;  /* 0x0000000c00087947 */ /* 0x000fea0003800000 */
.L_x_11503:
        /* <DEDUP_REMOVED lines=9> */
.L_x_11511:
[----:B------:R-:W0:Y:S02]  /*8490*/  I2F.S64 R0, R4 ;  /* 0x0000000400007312 */ /* 0x000e240000301400 */
[----:B0-----:R-:W-:-:S05]  /*84a0*/  F2FP.F16.F32.PACK_AB R0, RZ, R0 ;  /* 0x00000000ff00723e */ /* 0x001fca00000000ff */
[----:B------:R0:W-:Y:S01]  /*84b0*/  STG.E.U16 desc[UR36][R2.64], R0 ;  /* 0x0000000002007986 */ /* 0x0001e2000c101524 */
[----:B------:R-:W-:Y:S05]  /*84c0*/  BRA `(.L_x_11507) ;  /* 0x0000000800d47947 */ /* 0x000fea0003800000 */
.L_x_11510:
        /* <DEDUP_REMOVED lines=10> */
.L_x_11513:
[----:B------:R-:W0:Y:S02]  /*8570*/  I2F.S64 R4, R4 ;  /* 0x0000000400047312 */ /* 0x000e240000301400 */
[----:B0-----:R-:W-:-:S04]  /*8580*/  F2FP.F16.F32.PACK_AB R5, RZ, R4 ;  /* 0x00000004ff05723e */ /* 0x001fc800000000ff */
[----:B------:R-:W-:-:S05]  /*8590*/  PRMT R5, R5, 0x5410, RZ ;  /* 0x0000541005057816 */ /* 0x000fca00000000ff */
[----:B------:R0:W-:Y:S01]  /*85a0*/  STG.E desc[UR36][R2.64], R5 ;  /* 0x0000000502007986 */ /* 0x0001e2000c101924 */
[----:B------:R-:W-:Y:S05]  /*85b0*/  BRA `(.L_x_11507) ;  /* 0x0000000800987947 */ /* 0x000fea0003800000 */
.L_x_11512:
[----:B------:R-:W0:Y:S02]  /*85c0*/  I2F.F64.S64 R4, R4 ;  /* 0x0000000400047312 */ /* 0x000e240000301c00 */
[----:B0-----:R0:W-:Y:S01]  /*85d0*/  STG.E.64 desc[UR36][R2.64], R4 ;  /* 0x0000000402007986 */ /* 0x0011e2000c101b24 */
[----:B------:R-:W-:Y:S05]  /*85e0*/  BRA `(.L_x_11507) ;  /* 0x00000008008c7947 */ /* 0x000fea0003800000 */
.L_x_11502:
        /* <DEDUP_REMOVED lines=12> */
.L_x_11517:
        /* <DEDUP_REMOVED lines=18> */
.L_x_11520:
[----:B------:R-:W-:-:S04]  /*87d0*/  SHF.R.U32.HI R5, RZ, 0x18, R5 ;  /* 0x00000018ff057819 */ /* 0x000fc80000011605 */
[----:B------:R-:W-:-:S07]  /*87e0*/  LOP3.LUT R0, R0, 0x80, R5, 0xf8, !PT ;  /* 0x0000008000007812 */ /* 0x000fce00078ef805 */
.L_x_11519:
[----:B------:R-:W-:Y:S05]  /*87f0*/  BSYNC.RECONVERGENT B0 ;  /* 0x0000000000007941 */ /* 0x000fea0003800200 */
.L_x_11518:
[----:B------:R0:W-:Y:S01]  /*8800*/  STG.E.U8 desc[UR36][R2.64], R0 ;  /* 0x0000000002007986 */ /* 0x0001e2000c101124 */
[----:B------:R-:W-:Y:S05]  /*8810*/  BRA `(.L_x_11507) ;  /* 0x0000000800007947 */ /* 0x000fea0003800000 */
.L_x_11516:
        /* <DEDUP_REMOVED lines=18> */
.L_x_11523:
[----:B------:R-:W-:-:S04]  /*8940*/  SHF.R.U32.HI R5, RZ, 0x18, R5 ;  /* 0x00000018ff057819 */ /* 0x000fc80000011605 */
[----:B------:R-:W-:-:S07]  /*8950*/  LOP3.LUT R0, R0, 0x80, R5, 0xf8, !PT ;  /* 0x0000008000007812 */ /* 0x000fce00078ef805 */
.L_x_11522:
[----:B------:R-:W-:Y:S05]  /*8960*/  BSYNC.RECONVERGENT B0 ;  /* 0x0000000000007941 */ /* 0x000fea0003800200 */
.L_x_11521:
[----:B------:R0:W-:Y:S01]  /*8970*/  STG.E.U8 desc[UR36][R2.64], R0 ;  /* 0x0000000002007986 */ /* 0x0001e2000c101124 */
[----:B------:R-:W-:Y:S05]  /*8980*/  BRA `(.L_x_11507) ;  /* 0x0000000400a47947 */ /* 0x000fea0003800000 */
.L_x_11515:
        /* <DEDUP_REMOVED lines=23> */
.L_x_11525:
[----:B------:R0:W-:Y:S01]  /*8b00*/  STG.E.64 desc[UR36][R2.64], R4 ;  /* 0x0000000402007986 */ /* 0x0001e2000c101b24 */
[----:B------:R-:W-:Y:S05]  /*8b10*/  BRA `(.L_x_11507) ;  /* 0x0000000400407947 */ /* 0x000fea0003800000 */
.L_x_11524:
[----:B------:R0:W-:Y:S01]  /*8b20*/  STG.E desc[UR36][R2.64], R7 ;  /* 0x0000000702007986 */ /* 0x0001e2000c101924 */
[----:B------:R-:W-:Y:S05]  /*8b30*/  BRA `(.L_x_11507) ;  /* 0x0000000400387947 */ /* 0x000fea0003800000 */
.L_x_11514:
        /* <DEDUP_REMOVED lines=11> */
.L_x_11527:
[----:B------:R-:W-:Y:S01]  /*8bf0*/  CS2R R6, SRZ ;  /* 0x0000000000067805 */ /* 0x000fe2000001ff00 */
[----:B------:R-:W0:Y:S04]  /*8c00*/  I2F.F64.S64 R4, R4 ;  /* 0x0000000400047312 */ /* 0x000e280000301c00 */
[----:B0-----:R0:W-:Y:S01]  /*8c10*/  STG.E.128 desc[UR36][R2.64], R4 ;  /* 0x0000000402007986 */ /* 0x0011e2000c101d24 */
[----:B------:R-:W-:Y:S05]  /*8c20*/  BRA `(.L_x_11507) ;  /* 0x0000000000fc7947 */ /* 0x000fea0003800000 */
.L_x_11526:
[----:B------:R-:W-:-:S09]  /*8c30*/  UISETP.NE.AND UP0, UPT, UR4, 0xf, UPT ;  /* 0x0000000f0400788c */ /* 0x000fd2000bf05270 */
[----:B------:R-:W-:Y:S05]  /*8c40*/  BRA.U !UP0, `(.L_x_11528) ;  /* 0x0000000108e87547 */ /* 0x000fea000b800000 */
[----:B------:R-:W-:-:S09]  /*8c50*/  UISETP.NE.AND UP0, UPT, UR4, 0x17, UPT ;  /* 0x000000170400788c */ /* 0x000fd2000bf05270 */
[----:B------:R-:W-:Y:S05]  /*8c60*/  BRA.U !UP0, `(.L_x_11529) ;  /* 0x0000000108907547 */ /* 0x000fea000b800000 */
[----:B------:R-:W-:-:S09]  /*8c70*/  UISETP.NE.AND UP0, UPT, UR4, 0x18, UPT ;  /* 0x000000180400788c */ /* 0x000fd2000bf05270 */
[----:B------:R-:W-:Y:S05]  /*8c80*/  BRA.U !UP0, `(.L_x_11530) ;  /* 0x0000000108447547 */ /* 0x000fea000b800000 */
.L_x_11506:
        /* <DEDUP_REMOVED lines=16> */
.L_x_11531:
[----:B------:R-:W-:Y:S05]  /*8d90*/  BRA `(.L_x_11507) ;  /* 0x0000000000a07947 */ /* 0x000fea0003800000 */
.L_x_11530:
        /* <DEDUP_REMOVED lines=13> */
.L_x_11533:
[----:B------:R-:W-:Y:S05]  /*8e70*/  BSYNC.RECONVERGENT B0 ;  /* 0x0000000000007941 */ /* 0x000fea0003800200 */
.L_x_11532:
[----:B------:R-:W-:-:S05]  /*8e80*/  LOP3.LUT R7, R0, 0x80, R7, 0xf8, !PT ;  /* 0x0000008000077812 */ /* 0x000fca00078ef807 */
[----:B------:R0:W-:Y:S01]  /*8e90*/  STG.E.U8 desc[UR36][R2.64], R7 ;  /* 0x0000000702007986 */ /* 0x0001e2000c101124 */
[----:B------:R-:W-:Y:S05]  /*8ea0*/  BRA `(.L_x_11507) ;  /* 0x00000000005c7947 */ /* 0x000fea0003800000 */
.L_x_11529:
        /* <DEDUP_REMOVED lines=12> */
.L_x_11535:
[----:B------:R-:W-:Y:S02]  /*8f70*/  ISETP.GT.U32.AND P0, PT, R6, 0x7f800000, PT ;  /* 0x7f8000000600780c */ /* 0x000fe40003f04070 */
[----:B------:R-:W-:-:S04]  /*8f80*/  MOV R0, 0x7f ;  /* 0x0000007f00007802 */ /* 0x000fc80000000f00 */
[----:B------:R-:W-:-:S07]  /*8f90*/  SEL R0, R0, 0x7c, P0 ;  /* 0x0000007c00007807 */ /* 0x000fce0000000000 */
.L_x_11536:
[----:B------:R-:W-:Y:S05]  /*8fa0*/  BSYNC.RECONVERGENT B0 ;  /* 0x0000000000007941 */ /* 0x000fea0003800200 */
.L_x_11534:
[----:B------:R-:W-:-:S04]  /*8fb0*/  SHF.R.U32.HI R5, RZ, 0x18, R5 ;  /* 0x00000018ff057819 */ /* 0x000fc80000011605 */
[----:B------:R-:W-:-:S05]  /*8fc0*/  LOP3.LUT R5, R0, 0x80, R5, 0xf8, !PT ;  /* 0x0000008000057812 */ /* 0x000fca00078ef805 */
[----:B------:R0:W-:Y:S01]  /*8fd0*/  STG.E.U8 desc[UR36][R2.64], R5 ;  /* 0x0000000502007986 */ /* 0x0001e2000c101124 */
[----:B------:R-:W-:Y:S05]  /*8fe0*/  BRA `(.L_x_11507) ;  /* 0x00000000000c7947 */ /* 0x000fea0003800000 */
.L_x_11528:
[----:B------:R-:W0:Y:S02]  /*8ff0*/  I2F.S64 R0, R4 ;  /* 0x0000000400007312 */ /* 0x000e240000301400 */
[----:B0-----:R-:W-:-:S05]  /*9000*/  F2FP.BF16.F32.PACK_AB R0, RZ, R0 ;  /* 0x00000000ff00723e */ /* 0x001fca00000010ff */
[----:B------:R0:W-:Y:S02]  /*9010*/  STG.E.U16 desc[UR36][R2.64], R0 ;  /* 0x0000000002007986 */ /* 0x0001e4000c101524 */
.L_x_11507:
[----:B------:R-:W-:-:S07]  /*9020*/  VIADD R17, R17, 0x80 ;  /* 0x0000008011117836 */ /* 0x000fce0000000000 */
.L_x_11467:
[----:B------:R-:W-:Y:S05]  /*9030*/  BSYNC.RECONVERGENT B6 ;  /* 0x0000000000067941 */ /* 0x000fea0003800200 */
.L_x_11466:
        /* <DEDUP_REMOVED lines=306> */
.L_x_11537:
[----:B------:R-:W1:Y:S01]  /*a360*/  LDCU.128 UR8, c[0x0][0x580] ;  /* 0x0000b000ff0877ac */ /* 0x000e620008000c00 */
[----:B------:R-:W-:-:S04]  /*a370*/  UPRMT UR4, UR42, 0x9910, URZ ;  /* 0x000099102a047896 */ /* 0x000fc800080000ff */
[----:B------:R-:W-:Y:S01]  /*a380*/  UISETP.GT.AND UP0, UPT, UR4, 0x9, UPT ;  /* 0x000000090400788c */ /* 0x000fe2000bf04270 */
[----:B-1--4-:R-:W-:Y:S02]  /*a390*/  IADD3 R4, P1, PT, R0, UR10, RZ ;  /* 0x0000000a00047c10 */ /* 0x012fe4000ff3e0ff */
[----:B------:R-:W-:-:S03]  /*a3a0*/  IADD3 R16, P0, PT, R16, UR8, RZ ;  /* 0x0000000810107c10 */ /* 0x000fc6000ff1e0ff */
[----:B---3--:R-:W-:Y:S01]  /*a3b0*/  IMAD.X R5, RZ, RZ, UR11, P1 ;  /* 0x0000000bff057e24 */ /* 0x008fe200088e06ff */
        /* <DEDUP_REMOVED lines=10> */
[----:B--2---:R-:W2:Y:S02]  /*a460*/  LDG.E.S8 R2, desc[UR36][R4.64] ;  /* 0x0000002404027981 */ /* 0x004ea4000c1e1300 */
[----:B--2---:R-:W-:Y:S01]  /*a470*/  SHF.R.S32.HI R3, RZ, 0x1f, R2 ;  /* 0x0000001fff037819 */ /* 0x004fe20000011402 */
[----:B------:R-:W-:Y:S06]  /*a480*/  BRA `(.L_x_11543) ;  /* 0x0000000c004c7947 */ /* 0x000fec0003800000 */
.L_x_11541:
[----:B--2---:R3:W5:Y:S01]  /*a490*/  LDG.E.U8 R2, desc[UR36][R4.64] ;  /* 0x0000002404027981 */ /* 0x004762000c1e1100 */
[----:B------:R-:W-:Y:S01]  /*a4a0*/  IMAD.MOV.U32 R3, RZ, RZ, RZ ;  /* 0x000000ffff037224 */ /* 0x000fe200078e00ff */
[----:B------:R-:W-:Y:S06]  /*a4b0*/  BRA `(.L_x_11543) ;  /* 0x0000000c00407947 */ /* 0x000fec0003800000 */
.L_x_11540:
[----:B------:R-:W-:-:S09]  /*a4c0*/  UISETP.NE.AND UP0, UPT, UR4, 0x2, UPT ;  /* 0x000000020400788c */ /* 0x000fd2000bf05270 */
[----:B------:R-:W-:Y:S05]  /*a4d0*/  BRA.U !UP0, `(.L_x_11544) ;  /* 0x0000000108247547 */ /* 0x000fea000b800000 */
[----:B------:R-:W-:-:S09]  /*a4e0*/  UISETP.NE.AND UP0, UPT, UR4, 0x3, UPT ;  /* 0x000000030400788c */ /* 0x000fd2000bf05270 */
[----:B------:R-:W-:Y:S05]  /*a4f0*/  BRA.U !UP0, `(.L_x_11545) ;  /* 0x0000000108107547 */ /* 0x000fea000b800000 */
[----:B------:R-:W-:-:S09]  /*a500*/  UISETP.NE.AND UP0, UPT, UR4, 0x4, UPT ;  /* 0x000000040400788c */ /* 0x000fd2000bf05270 */
[----:B------:R-:W-:Y:S05]  /*a510*/  BRA.U UP0, `(.L_x_11542) ;  /* 0x0000000900d07547 */ /* 0x000fea000b800000 */
[----:B--2---:R4:W5:Y:S01]  /*a520*/  LDG.E.64 R2, desc[UR36][R4.64] ;  /* 0x0000002404027981 */ /* 0x004962000c1e1b00 */
[----:B------:R-:W-:Y:S05]  /*a530*/  BRA `(.L_x_11543) ;  /* 0x0000000c00207947 */ /* 0x000fea0003800000 */
.L_x_11545:
[----:B--2---:R-:W2:Y:S02]  /*a540*/  LDG.E R2, desc[UR36][R4.64] ;  /* 0x0000002404027981 */ /* 0x004ea4000c1e1900 */
[----:B--2---:R-:W-:Y:S01]  /*a550*/  SHF.R.S32.HI R3, RZ, 0x1f, R2 ;  /* 0x0000001fff037819 */ /* 0x004fe20000011402 */
[----:B------:R-:W-:Y:S06]  /*a560*/  BRA `(.L_x_11543) ;  /* 0x0000000c00147947 */ /* 0x000fec0003800000 */
.L_x_11544:
[----:B--2---:R-:W2:Y:S02]  /*a570*/  LDG.E.S16 R2, desc[UR36][R4.64] ;  /* 0x0000002404027981 */ /* 0x004ea4000c1e1700 */
[----:B--2---:R-:W-:Y:S01]  /*a580*/  SHF.R.S32.HI R3, RZ, 0x1f, R2 ;  /* 0x0000001fff037819 */ /* 0x004fe20000011402 */
[----:B------:R-:W-:Y:S06]  /*a590*/  BRA `(.L_x_11543) ;  /* 0x0000000c00087947 */ /* 0x000fec0003800000 */
.L_x_11539:
[----:B------:R-:W-:-:S09]  /*a5a0*/  UISETP.GT.AND UP0, UPT, UR4, 0x6, UPT ;  /* 0x000000060400788c */ /* 0x000fd2000bf04270 */
[----:B------:R-:W-:Y:S05]  /*a5b0*/  BRA.U UP0, `(.L_x_11546) ;  /* 0x00000001002c7547 */ /* 0x000fea000b800000 */
[----:B------:R-:W-:-:S09]  /*a5c0*/  UISETP.NE.AND UP0, UPT, UR4, 0x5, UPT ;  /* 0x000000050400788c */ /* 0x000fd2000bf05270 */
[----:B------:R-:W-:Y:S05]  /*a5d0*/  BRA.U !UP0, `(.L_x_11547) ;  /* 0x0000000108147547 */ /* 0x000fea000b800000 */
[----:B------:R-:W-:-:S09]  /*a5e0*/  UISETP.NE.AND UP0, UPT, UR4, 0x6, UPT ;  /* 0x000000060400788c */ /* 0x000fd2000bf05270 */
[----:B------:R-:W-:Y:S05]  /*a5f0*/  BRA.U UP0, `(.L_x_11542) ;  /* 0x0000000900987547 */ /* 0x000fea000b800000 */
[----:B--2---:R-:W2:Y:S02]  /*a600*/  LDG.E R2, desc[UR36][R4.64] ;  /* 0x0000002404027981 */ /* 0x004ea4000c1e1900 */
[----:B--2---:R-:W3:Y:S02]  /*a610*/  F2I.S64.TRUNC R2, R2 ;  /* 0x0000000200027311 */ /* 0x004ee4000020d900 */
[----:B---3--:R-:W-:Y:S05]  /*a620*/  BRA `(.L_x_11543) ;  /* 0x0000000800e47947 */ /* 0x008fea0003800000 */
.L_x_11547:
[----:B------:R-:W2:Y:S02]  /*a630*/  LDG.E.U16 R4, desc[UR36][R4.64] ;  /* 0x0000002404047981 */ /* 0x000ea4000c1e1500 */
[----:B--2---:R-:W-:-:S06]  /*a640*/  HADD2.F32 R2, -RZ, R4.H0_H0 ;  /* 0x20000004ff027230 */ /* 0x004fcc0000004100 */
[----:B------:R-:W3:Y:S02]  /*a650*/  F2I.S64.TRUNC R2, R2 ;  /* 0x0000000200027311 */ /* 0x000ee4000020d900 */
[----:B---3--:R-:W-:Y:S05]  /*a660*/  BRA `(.L_x_11543) ;  /* 0x0000000800d47947 */ /* 0x008fea0003800000 */
.L_x_11546:
[----:B------:R-:W-:-:S09]  /*a670*/  UISETP.NE.AND UP0, UPT, UR4, 0x7, UPT ;  /* 0x000000070400788c */ /* 0x000fd2000bf05270 */
[----:B------:R-:W-:Y:S05]  /*a680*/  BRA.U !UP0, `(.L_x_11548) ;  /* 0x00000001082c7547 */ /* 0x000fea000b800000 */
[----:B------:R-:W-:-:S09]  /*a690*/  UISETP.NE.AND UP0, UPT, UR4, 0x8, UPT ;  /* 0x000000080400788c */ /* 0x000fd2000bf05270 */
[----:B------:R-:W-:Y:S05]  /*a6a0*/  BRA.U !UP0, `(.L_x_11549) ;  /* 0x0000000108147547 */ /* 0x000fea000b800000 */
[----:B------:R-:W-:-:S09]  /*a6b0*/  UISETP.NE.AND UP0, UPT, UR4, 0x9, UPT ;  /* 0x000000090400788c */ /* 0x000fd2000bf05270 */
[----:B------:R-:W-:Y:S05]  /*a6c0*/  BRA.U UP0, `(.L_x_11542) ;  /* 0x0000000900647547 */ /* 0x000fea000b800000 */
[----:B--2---:R-:W2:Y:S02]  /*a6d0*/  LDG.E R2, desc[UR36][R4.64] ;  /* 0x0000002404027981 */ /* 0x004ea4000c1e1900 */
[----:B--2---:R-:W3:Y:S02]  /*a6e0*/  F2I.S64.TRUNC R2, R2 ;  /* 0x0000000200027311 */ /* 0x004ee4000020d900 */
[----:B---3--:R-:W-:Y:S05]  /*a6f0*/  BRA `(.L_x_11543) ;  /* 0x0000000800b07947 */ /* 0x008fea0003800000 */
.L_x_11549:
[----:B------:R-:W2:Y:S02]  /*a700*/  LDG.E.U16 R4, desc[UR36][R4.64] ;  /* 0x0000002404047981 */ /* 0x000ea4000c1e1500 */
[----:B--2---:R-:W-:-:S06]  /*a710*/  HADD2.F32 R2, -RZ, R4.H0_H0 ;  /* 0x20000004ff027230 */ /* 0x004fcc0000004100 */
[----:B------:R-:W3:Y:S02]  /*a720*/  F2I.S64.TRUNC R2, R2 ;  /* 0x0000000200027311 */ /* 0x000ee4000020d900 */
[----:B---3--:R-:W-:Y:S05]  /*a730*/  BRA `(.L_x_11543) ;  /* 0x0000000800a07947 */ /* 0x008fea0003800000 */
.L_x_11548:
[----:B--2---:R-:W2:Y:S02]  /*a740*/  LDG.E.64 R2, desc[UR36][R4.64] ;  /* 0x0000002404027981 */ /* 0x004ea4000c1e1b00 */
[----:B--2---:R-:W3:Y:S02]  /*a750*/  F2I.S64.F64.TRUNC R2, R2 ;  /* 0x0000000200027311 */ /* 0x004ee4000030d900 */
[----:B---3--:R-:W-:Y:S05]  /*a760*/  BRA `(.L_x_11543) ;  /* 0x0000000800947947 */ /* 0x008fea0003800000 */
.L_x_11538:
        /* <DEDUP_REMOVED lines=8> */
[----:B------:R-:W3:Y:S01]  /*a7f0*/  LDG.E.U8 R4, desc[UR36][R4.64] ;  /* 0x0000002404047981 */ /* 0x000ee2000c1e1100 */
[----:B--2---:R-:W-:Y:S02]  /*a800*/  MOV R3, RZ ;  /* 0x000000ff00037202 */ /* 0x004fe40000000f00 */
[----:B---3--:R-:W-:-:S04]  /*a810*/  ISETP.NE.AND P0, PT, R4, RZ, PT ;  /* 0x000000ff0400720c */ /* 0x008fc80003f05270 */
[----:B------:R-:W-:Y:S01]  /*a820*/  SEL R2, RZ, 0x1, !P0 ;  /* 0x00000001ff027807 */ /* 0x000fe20004000000 */
[----:B------:R-:W-:Y:S08]  /*a830*/  BRA `(.L_x_11543) ;  /* 0x0000000800607947 */ /* 0x000ff00003800000 */
.L_x_11552:
[----:B--2---:R-:W2:Y:S02]  /*a840*/  LDG.E.64 R2, desc[UR36][R4.64] ;  /* 0x0000002404027981 */ /* 0x004ea4000c1e1b00 */
[----:B--2---:R-:W3:Y:S02]  /*a850*/  F2I.S64.F64.TRUNC R2, R2 ;  /* 0x0000000200027311 */ /* 0x004ee4000030d900 */
[----:B---3--:R-:W-:Y:S05]  /*a860*/  BRA `(.L_x_11543) ;  /* 0x0000000800547947 */ /* 0x008fea0003800000 */
.L_x_11551:
        /* <DEDUP_REMOVED lines=9> */
[C---:B--2---:R-:W-:Y:S02]  /*a900*/  LOP3.LUT R2, R0.reuse, 0x7f000000, RZ, 0xc0, !PT ;  /* 0x7f00000000027812 */ /* 0x044fe400078ec0ff */
        /* <DEDUP_REMOVED lines=16> */
.L_x_11554:
[----:B--2---:R-:W2:Y:S02]  /*aa10*/  LDG.E.U8 R3, desc[UR36][R4.64] ;  /* 0x0000002404037981 */ /* 0x004ea4000c1e1100 */
        /* <DEDUP_REMOVED lines=12> */
.L_x_11553:
[----:B--2---:R-:W2:Y:S02]  /*aae0*/  LDG.E.U16 R2, desc[UR36][R4.64] ;  /* 0x0000002404027981 */ /* 0x004ea4000c1e1500 */
[----:B--2---:R-:W-:-:S06]  /*aaf0*/  IMAD.U32 R2, R2, 0x10000, RZ ;  /* 0x0001000002027824 */ /* 0x004fcc00078e00ff */
[----:B------:R-:W3:Y:S02]  /*ab00*/  F2I.S64.TRUNC R2, R2 ;  /* 0x0000000200027311 */ /* 0x000ee4000020d900 */
[----:B---3--:R-:W-:Y:S05]  /*ab10*/  BRA `(.L_x_11543) ;  /* 0x0000000400a87947 */ /* 0x008fea0003800000 */
.L_x_11550:
        /* <DEDUP_REMOVED lines=9> */
[----:B------:R-:W-:Y:S01]  /*abb0*/  IMAD.MOV.U32 R3, RZ, RZ, RZ ;  /* 0x000000ffff037224 */ /* 0x000fe200078e00ff */
[----:B------:R-:W-:Y:S06]  /*abc0*/  BRA `(.L_x_11543) ;  /* 0x00000004007c7947 */ /* 0x000fec0003800000 */
.L_x_11557:
[----:B------:R-:W3:Y:S01]  /*abd0*/  LDG.E.U8 R4, desc[UR36][R4.64] ;  /* 0x0000002404047981 */ /* 0x000ee2000c1e1100 */
[----:B------:R-:W-:Y:S01]  /*abe0*/  BSSY.RECONVERGENT B0, `(.L_x_11558) ;  /* 0x0000018000007945 */ /* 0x000fe20003800200 */
[----:B--2---:R-:W-:Y:S01]  /*abf0*/  HFMA2 R2, -RZ, RZ, 0, 0 ;  /* 0x00000000ff027431 */ /* 0x004fe200000001ff */
        /* <DEDUP_REMOVED lines=18> */
.L_x_11561:
[----:B------:R-:W-:Y:S05]  /*ad20*/  BSYNC.RECONVERGENT B1 ;  /* 0x0000000000017941 */ /* 0x000fea0003800200 */
.L_x_11560:
[----:B------:R-:W-:Y:S01]  /*ad30*/  IMAD.SHL.U32 R0, R0, 0x100000, RZ ;  /* 0x0010000000007824 */ /* 0x000fe200078e00ff */
[----:B------:R-:W-:-:S04]  /*ad40*/  LEA R2, R2, 0x3b800000, 0x17 ;  /* 0x3b80000002027811 */ /* 0x000fc800078eb8ff */
[----:B------:R-:W-:-:S07]  /*ad50*/  LOP3.LUT R2, R2, R0, R7, 0xfe, !PT ;  /* 0x0000000002027212 */ /* 0x000fce00078efe07 */
.L_x_11559:
[----:B------:R-:W-:Y:S05]  /*ad60*/  BSYNC.RECONVERGENT B0 ;  /* 0x0000000000007941 */ /* 0x000fea0003800200 */
.L_x_11558:
[----:B------:R-:W1:Y:S02]  /*ad70*/  F2I.S64.TRUNC R2, R2 ;  /* 0x0000000200027311 */ /* 0x000e64000020d900 */
[----:B-1----:R-:W-:Y:S05]  /*ad80*/  BRA `(.L_x_11543) ;  /* 0x00000004000c7947 */ /* 0x002fea0003800000 */
.L_x_11556:
        /* <DEDUP_REMOVED lines=21> */
.L_x_11565:
[----:B------:R-:W-:Y:S05]  /*aee0*/  BSYNC.RECONVERGENT B1 ;  /* 0x0000000000017941 */ /* 0x000fea0003800200 */
.L_x_11564:
[----:B------:R-:W-:Y:S02]  /*aef0*/  SHF.L.U32 R0, R0, 0x15, RZ ;  /* 0x0000001500007819 */ /* 0x000fe400000006ff */
[----:B------:R-:W-:-:S04]  /*af00*/  LEA R2, R2, 0x37800000, 0x17 ;  /* 0x3780000002027811 */ /* 0x000fc800078eb8ff */
[----:B------:R-:W-:-:S07]  /*af10*/  LOP3.LUT R2, R2, R0, R7, 0xfe, !PT ;  /* 0x0000000002027212 */ /* 0x000fce00078efe07 */
.L_x_11563:
[----:B------:R-:W-:Y:S05]  /*af20*/  BSYNC.RECONVERGENT B0 ;  /* 0x0000000000007941 */ /* 0x000fea0003800200 */
.L_x_11562:
[----:B------:R-:W0:Y:S02]  /*af30*/  F2I.S64.TRUNC R2, R2 ;  /* 0x0000000200027311 */ /* 0x000e24000020d900 */
[----:B0-----:R-:W-:Y:S05]  /*af40*/  BRA `(.L_x_11543) ;  /* 0x00000000009c7947 */ /* 0x001fea0003800000 */
.L_x_11555:
        /* <DEDUP_REMOVED lines=14> */
.L_x_11569:
[----:B------:R-:W-:Y:S05]  /*b030*/  BSYNC.RECONVERGENT B0 ;  /* 0x0000000000007941 */ /* 0x000fea0003800200 */
.L_x_11568:
[----:B------:R-:W2:Y:S02]  /*b040*/  F2I.S64.TRUNC R2, R2 ;  /* 0x0000000200027311 */ /* 0x000ea4000020d900 */
[----:B--2---:R-:W-:Y:S05]  /*b050*/  BRA `(.L_x_11543) ;  /* 0x0000000000587947 */ /* 0x004fea0003800000 */
.L_x_11542:
[----:B------:R-:W-:Y:S01]  /*b060*/  MOV R0, 0x0 ;  /* 0x0000000000007802 */ /* 0x000fe20000000f00 */
[----:B------:R-:W0:Y:S01]  /*b070*/  LDCU.64 UR4, c[0x4][0x148] ;  /* 0x01002900ff0477ac */ /* 0x000e220008000a00 */
[----:B------:R-:W-:Y:S02]  /*b080*/  HFMA2 R13, -RZ, RZ, 0, 0 ;  /* 0x00000000ff0d7431 */ /* 0x000fe400000001ff */
[----:B------:R-:W-:Y:S01]  /*b090*/  IMAD.MOV.U32 R8, RZ, RZ, 0x4e ;  /* 0x0000004eff087424 */ /* 0x000fe200078e00ff */
[----:B--2---:R1:W2:Y:S01]  /*b0a0*/  LDC.64 R2, c[0x4][R0] ;  /* 0x0100000000027b82 */ /* 0x0042a20000000a00 */
        /* <DEDUP_REMOVED lines=11> */
.L_x_11570:
[----:B------:R-:W-:Y:S01]  /*b160*/  CS2R R2, SRZ ;  /* 0x0000000000027805 */ /* 0x000fe2000001ff00 */
[----:B------:R-:W-:Y:S06]  /*b170*/  BRA `(.L_x_11543) ;  /* 0x0000000000107947 */ /* 0x000fec0003800000 */
.L_x_11567:
[----:B--2---:R2:W5:Y:S01]  /*b180*/  LDG.E.64 R2, desc[UR36][R4.64] ;  /* 0x0000002404027981 */ /* 0x004562000c1e1b00 */
[----:B------:R-:W-:Y:S05]  /*b190*/  BRA `(.L_x_11543) ;  /* 0x0000000000087947 */ /* 0x000fea0003800000 */
.L_x_11566:
[----:B--2---:R1:W5:Y:S01]  /*b1a0*/  LDG.E R2, desc[UR36][R4.64] ;  /* 0x0000002404027981 */ /* 0x004362000c1e1900 */
[----:B------:R-:W-:-:S07]  /*b1b0*/  IMAD.MOV.U32 R3, RZ, RZ, RZ ;  /* 0x000000ffff037224 */ /* 0x000fce00078e00ff */
.L_x_11543:
[----:B------:R-:W0:Y:S01]  /*b1c0*/  LDCU.64 UR6, c[0x0][0x598] ;  /* 0x0000b300ff0677ac */ /* 0x000e220008000a00 */
[----:B------:R-:W-:-:S04]  /*b1d0*/  UPRMT UR4, UR41, 0x9910, URZ ;  /* 0x0000991029047896 */ /* 0x000fc800080000ff */
[----:B------:R-:W-:Y:S01]  /*b1e0*/  UISETP.GT.AND UP0, UPT, UR4, 0x9, UPT ;  /* 0x000000090400788c */ /* 0x000fe2000bf04270 */
[----:B012345:R-:W-:Y:S02]  /*b1f0*/  LOP3.LUT R5, R2, UR6, RZ, 0xfc, !PT ;  /* 0x0000000602057c12 */ /* 0x03ffe4000f8efcff */
[----:B------:R-:W-:-:S03]  /*b200*/  LOP3.LUT R3, R3, UR7, RZ, 0xfc, !PT ;  /* 0x0000000703037c12 */ /* 0x000fc6000f8efcff */
[----:B------:R-:W-:-:S03]  /*b210*/  IMAD.MOV.U32 R2, RZ, RZ, R5 ;  /* 0x000000ffff027224 */ /* 0x000fc600078e0005 */
        /* <DEDUP_REMOVED lines=11> */
.L_x_11574:
[----:B------:R-:W-:Y:S01]  /*b2d0*/  STG.E.U8 desc[UR36][R16.64], R5 ;  /* 0x0000000510007986 */ /* 0x000fe2000c101124 */
[----:B------:R-:W-:Y:S05]  /*b2e0*/  EXIT ;  /* 0x000000000000794d */ /* 0x000fea0003800000 */
.L_x_11573:
        /* <DEDUP_REMOVED lines=8> */
.L_x_11577:
[----:B------:R-:W-:Y:S01]  /*b370*/  STG.E desc[UR36][R16.64], R5 ;  /* 0x0000000510007986 */ /* 0x000fe2000c101924 */
[----:B------:R-:W-:Y:S05]  /*b380*/  EXIT ;  /* 0x000000000000794d */ /* 0x000fea0003800000 */
.L_x_11576:
[----:B------:R-:W-:Y:S01]  /*b390*/  STG.E.U16 desc[UR36][R16.64], R5 ;  /* 0x0000000510007986 */ /* 0x000fe2000c101524 */
[----:B------:R-:W-:Y:S05]  /*b3a0*/  EXIT ;  /* 0x000000000000794d */ /* 0x000fea0003800000 */
.L_x_11572:
        /* <DEDUP_REMOVED lines=9> */
.L_x_11579:
[----:B------:R-:W0:Y:S02]  /*b440*/  I2F.S64 R0, R2 ;  /* 0x0000000200007312 */ /* 0x000e240000301400 */
[----:B0-----:R-:W-:-:S05]  /*b450*/  F2FP.F16.F32.PACK_AB R0, RZ, R0 ;  /* 0x00000000ff00723e */ /* 0x001fca00000000ff */
[----:B------:R-:W-:Y:S01]  /*b460*/  STG.E.U16 desc[UR36][R16.64], R0 ;  /* 0x0000000010007986 */ /* 0x000fe2000c101524 */
[----:B------:R-:W-:Y:S05]  /*b470*/  EXIT ;  /* 0x000000000000794d */ /* 0x000fea0003800000 */
.L_x_11578:
[----:B------:R-:W-:-:S09]  /*b480*/  UISETP.NE.AND UP0, UPT, UR4, 0x7, UPT ;  /* 0x000000070400788c */ /* 0x000fd2000bf05270 */
[----:B------:R-:W-:Y:S05]  /*b490*/  BRA.U !UP0, `(.L_x_11580) ;  /* 0x0000000108347547 */ /* 0x000fea000b800000 */
[----:B------:R-:W-:-:S09]  /*b4a0*/  UISETP.NE.AND UP0, UPT, UR4, 0x8, UPT ;  /* 0x000000080400788c */ /* 0x000fd2000bf05270 */
[----:B------:R-:W-:Y:S05]  /*b4b0*/  BRA.U !UP0, `(.L_x_11581) ;  /* 0x0000000108187547 */ /* 0x000fea000b800000 */
[----:B------:R-:W-:-:S09]  /*b4c0*/  UISETP.NE.AND UP0, UPT, UR4, 0x9, UPT ;  /* 0x000000090400788c */ /* 0x000fd2000bf05270 */
[----:B------:R-:W-:Y:S05]  /*b4d0*/  BRA.U UP0, `(.L_x_11575) ;  /* 0x0000000500d87547 */ /* 0x000fea000b800000 */
[----:B------:R-:W-:Y:S01]  /*b4e0*/  MOV R5, RZ ;  /* 0x000000ff00057202 */ /* 0x000fe20000000f00 */
[----:B------:R-:W0:Y:S04]  /*b4f0*/  I2F.S64 R4, R2 ;  /* 0x0000000200047312 */ /* 0x000e280000301400 */
[----:B0-----:R-:W-:Y:S01]  /*b500*/  STG.E.64 desc[UR36][R16.64], R4 ;  /* 0x0000000410007986 */ /* 0x001fe2000c101b24 */
[----:B------:R-:W-:Y:S05]  /*b510*/  EXIT ;  /* 0x000000000000794d */ /* 0x000fea0003800000 */
.L_x_11581:
[----:B------:R-:W0:Y:S02]  /*b520*/  I2F.S64 R2, R2 ;  /* 0x0000000200027312 */ /* 0x000e240000301400 */
[----:B0-----:R-:W-:-:S04]  /*b530*/  F2FP.F16.F32.PACK_AB R3, RZ, R2 ;  /* 0x00000002ff03723e */ /* 0x001fc800000000ff */
[----:B------:R-:W-:-:S05]  /*b540*/  PRMT R3, R3, 0x5410, RZ ;  /* 0x0000541003037816 */ /* 0x000fca00000000ff */
[----:B------:R-:W-:Y:S01]  /*b550*/  STG.E desc[UR36][R16.64], R3 ;  /* 0x0000000310007986 */ /* 0x000fe2000c101924 */
[----:B------:R-:W-:Y:S05]  /*b560*/  EXIT ;  /* 0x000000000000794d */ /* 0x000fea0003800000 */
.L_x_11580:
[----:B------:R-:W0:Y:S02]  /*b570*/  I2F.F64.S64 R2, R2 ;  /* 0x0000000200027312 */ /* 0x000e240000301c00 */
[----:B0-----:R-:W-:Y:S01]  /*b580*/  STG.E.64 desc[UR36][R16.64], R2 ;  /* 0x0000000210007986 */ /* 0x001fe2000c101b24 */
[----:B------:R-:W-:Y:S05]  /*b590*/  EXIT ;  /* 0x000000000000794d */ /* 0x000fea0003800000 */
.L_x_11571:
        /* <DEDUP_REMOVED lines=12> */
.L_x_11585:
        /* <DEDUP_REMOVED lines=17> */
.L_x_11588:
[----:B------:R-:W-:-:S04]  /*b770*/  SHF.R.U32.HI R3, RZ, 0x18, R3 ;  /* 0x00000018ff037819 */ /* 0x000fc80000011603 */
[----:B------:R-:W-:-:S04]  /*b780*/  LOP3.LUT R0, R0, 0x80, R3, 0xf8, !PT ;  /* 0x0000008000007812 */ /* 0x000fc800078ef803 */
[----:B------:R-:W-:-:S07]  /*b790*/  PRMT R8, R0, 0x7610, R8 ;  /* 0x0000761000087816 */ /* 0x000fce0000000008 */
.L_x_11587:
[----:B------:R-:W-:Y:S05]  /*b7a0*/  BSYNC.RECONVERGENT B0 ;  /* 0x0000000000007941 */ /* 0x000fea0003800200 */
.L_x_11586:
[----:B------:R-:W-:Y:S01]  /*b7b0*/  STG.E.U8 desc[UR36][R16.64], R8 ;  /* 0x0000000810007986 */ /* 0x000fe2000c101124 */
[----:B------:R-:W-:Y:S05]  /*b7c0*/  EXIT ;  /* 0x000000000000794d */ /* 0x000fea0003800000 */
.L_x_11584:
        /* <DEDUP_REMOVED lines=17> */
.L_x_11591:
[----:B------:R-:W-:-:S04]  /*b8e0*/  SHF.R.U32.HI R3, RZ, 0x18, R3 ;  /* 0x00000018ff037819 */ /* 0x000fc80000011603 */
[----:B------:R-:W-:-:S04]  /*b8f0*/  LOP3.LUT R0, R0, 0x80, R3, 0xf8, !PT ;  /* 0x0000008000007812 */ /* 0x000fc800078ef803 */
[----:B------:R-:W-:-:S07]  /*b900*/  PRMT R8, R0, 0x7610, R8 ;  /* 0x0000761000087816 */ /* 0x000fce0000000008 */
.L_x_11590:
[----:B------:R-:W-:Y:S05]  /*b910*/  BSYNC.RECONVERGENT B0 ;  /* 0x0000000000007941 */ /* 0x000fea0003800200 */
.L_x_11589:
[----:B------:R-:W-:Y:S01]  /*b920*/  STG.E.U8 desc[UR36][R16.64], R8 ;  /* 0x0000000810007986 */ /* 0x000fe2000c101124 */
[----:B------:R-:W-:Y:S05]  /*b930*/  EXIT ;  /* 0x000000000000794d */ /* 0x000fea0003800000 */
.L_x_11583:
        /* <DEDUP_REMOVED lines=19> */
[----:B------:R-:W-:-:S05]  /*ba70*/  @!P0 IADD3 R2, PT, PT, R4, RZ, RZ ;  /* 0x000000ff04028210 */ /* 0x000fca0007ffe0ff */
[----:B------:R-:W-:-:S05]  /*ba80*/  @P1 IMAD.MOV.U32 R3, RZ, RZ, R2 ;  /* 0x000000ffff031224 */ /* 0x000fca00078e0002 */
[----:B------:R-:W-:Y:S01]  /*ba90*/  STG.E.U8 desc[UR36][R16.64], R3 ;  /* 0x0000000310007986 */ /* 0x000fe2000c101124 */
[----:B------:R-:W-:Y:S05]  /*baa0*/  EXIT ;  /* 0x000000000000794d */ /* 0x000fea0003800000 */
.L_x_11593:
[----:B------:R-:W-:Y:S01]  /*bab0*/  STG.E.64 desc[UR36][R16.64], R2 ;  /* 0x0000000210007986 */ /* 0x000fe2000c101b24 */
[----:B------:R-:W-:Y:S05]  /*bac0*/  EXIT ;  /* 0x000000000000794d */ /* 0x000fea0003800000 */
.L_x_11592:
[----:B------:R-:W-:Y:S01]  /*bad0*/  STG.E desc[UR36][R16.64], R5 ;  /* 0x0000000510007986 */ /* 0x000fe2000c101924 */
[----:B------:R-:W-:Y:S05]  /*bae0*/  EXIT ;  /* 0x000000000000794d */ /* 0x000fea0003800000 */
.L_x_11582:
        /* <DEDUP_REMOVED lines=9> */
[----:B------:R-:W-:Y:S01]  /*bb80*/  STG.E.U8 desc[UR36][R16.64], R3 ;  /* 0x0000000310007986 */ /* 0x000fe2000c101124 */
[----:B------:R-:W-:Y:S05]  /*bb90*/  EXIT ;  /* 0x000000000000794d */ /* 0x000fea0003800000 */
.L_x_11595:
[----:B------:R-:W-:Y:S01]  /*bba0*/  CS2R R6, SRZ ;  /* 0x0000000000067805 */ /* 0x000fe2000001ff00 */
[----:B------:R-:W0:Y:S04]  /*bbb0*/  I2F.F64.S64 R4, R2 ;  /* 0x0000000200047312 */ /* 0x000e280000301c00 */
[----:B0-----:R-:W-:Y:S01]  /*bbc0*/  STG.E.128 desc[UR36][R16.64], R4 ;  /* 0x0000000410007986 */ /* 0x001fe2000c101d24 */
[----:B------:R-:W-:Y:S05]  /*bbd0*/  EXIT ;  /* 0x000000000000794d */ /* 0x000fea0003800000 */
.L_x_11594:
[----:B------:R-:W-:-:S09]  /*bbe0*/  UISETP.NE.AND UP0, UPT, UR4, 0xf, UPT ;  /* 0x0000000f0400788c */ /* 0x000fd2000bf05270 */
[----:B------:R-:W-:Y:S05]  /*bbf0*/  BRA.U !UP0, `(.L_x_11596) ;  /* 0x0000000108e87547 */ /* 0x000fea000b800000 */
[----:B------:R-:W-:-:S09]  /*bc00*/  UISETP.NE.AND UP0, UPT, UR4, 0x17, UPT ;  /* 0x000000170400788c */ /* 0x000fd2000bf05270 */
[----:B------:R-:W-:Y:S05]  /*bc10*/  BRA.U !UP0, `(.L_x_11597) ;  /* 0x0000000108907547 */ /* 0x000fea000b800000 */
[----:B------:R-:W-:-:S09]  /*bc20*/  UISETP.NE.AND UP0, UPT, UR4, 0x18, UPT ;  /* 0x000000180400788c */ /* 0x000fd2000bf05270 */
[----:B------:R-:W-:Y:S05]  /*bc30*/  BRA.U !UP0, `(.L_x_11598) ;  /* 0x0000000108447547 */ /* 0x000fea000b800000 */
.L_x_11575:
        /* <DEDUP_REMOVED lines=16> */
.L_x_11599:
[----:B------:R-:W-:Y:S05]  /*bd40*/  EXIT ;  /* 0x000000000000794d */ /* 0x000fea0003800000 */
.L_x_11598:
        /* <DEDUP_REMOVED lines=13> */
.L_x_11601:
[----:B------:R-:W-:Y:S05]  /*be20*/  BSYNC.RECONVERGENT B0 ;  /* 0x0000000000007941 */ /* 0x000fea0003800200 */
.L_x_11600:
[----:B------:R-:W-:-:S05]  /*be30*/  LOP3.LUT R5, R0, 0x80, R5, 0xf8, !PT ;  /* 0x0000008000057812 */ /* 0x000fca00078ef805 */
[----:B------:R-:W-:Y:S01]  /*be40*/  STG.E.U8 desc[UR36][R16.64], R5 ;  /* 0x0000000510007986 */ /* 0x000fe2000c101124 */
[----:B------:R-:W-:Y:S05]  /*be50*/  EXIT ;  /* 0x000000000000794d */ /* 0x000fea0003800000 */
.L_x_11597:
        /* <DEDUP_REMOVED lines=12> */
.L_x_11603:
[----:B------:R-:W-:Y:S01]  /*bf20*/  HFMA2 R0, -RZ, RZ, 0, 7.569789886474609375e-06 ;  /* 0x0000007fff007431 */ /* 0x000fe200000001ff */
[----:B------:R-:W-:-:S04]  /*bf30*/  ISETP.GT.U32.AND P0, PT, R4, 0x7f800000, PT ;  /* 0x7f8000000400780c */ /* 0x000fc80003f04070 */
[----:B------:R-:W-:-:S09]  /*bf40*/  SEL R0, R0, 0x7c, P0 ;  /* 0x0000007c00007807 */ /* 0x000fd20000000000 */
.L_x_11604:
[----:B------:R-:W-:Y:S05]  /*bf50*/  BSYNC.RECONVERGENT B0 ;  /* 0x0000000000007941 */ /* 0x000fea0003800200 */
.L_x_11602:
[----:B------:R-:W-:-:S04]  /*bf60*/  SHF.R.U32.HI R3, RZ, 0x18, R3 ;  /* 0x00000018ff037819 */ /* 0x000fc80000011603 */
[----:B------:R-:W-:-:S05]  /*bf70*/  LOP3.LUT R3, R0, 0x80, R3, 0xf8, !PT ;  /* 0x0000008000037812 */ /* 0x000fca00078ef803 */
[----:B------:R-:W-:Y:S01]  /*bf80*/  STG.E.U8 desc[UR36][R16.64], R3 ;  /* 0x0000000310007986 */ /* 0x000fe2000c101124 */
[----:B------:R-:W-:Y:S05]  /*bf90*/  EXIT ;  /* 0x000000000000794d */ /* 0x000fea0003800000 */
.L_x_11596:
[----:B------:R-:W0:Y:S02]  /*bfa0*/  I2F.S64 R0, R2 ;  /* 0x0000000200007312 */ /* 0x000e240000301400 */
[----:B0-----:R-:W-:-:S05]  /*bfb0*/  F2FP.BF16.F32.PACK_AB R0, RZ, R0 ;  /* 0x00000000ff00723e */ /* 0x001fca00000010ff */
[----:B------:R-:W-:Y:S01]  /*bfc0*/  STG.E.U16 desc[UR36][R16.64], R0 ;  /* 0x0000000010007986 */ /* 0x000fe2000c101524 */
[----:B------:R-:W-:Y:S05]  /*bfd0*/  EXIT ;  /* 0x000000000000794d */ /* 0x000fea0003800000 */
.L_x_11605:
        /* <DEDUP_REMOVED lines=10> */
.L_x_25914:


//--------------------- .text._ZN2at6native27unrolled_elementwise_kernelINS0_13AUnaryFunctorIlllNS0_16BitwiseOrFunctorIlEEEESt5arrayIPcLm2EELi4E23TrivialOffsetCalculatorILi1EjESA_NS0_6memory12LoadWithCastILi1EEENSB_13StoreWithCastILi1EEEEEviT_T0_T2_T3_T4_T5_ --------------------------
	.section	.text._ZN2at6native27unrolled_elementwise_kernelINS0_13AUnaryFunctorIlllNS0_16BitwiseOrFunctorIlEEEESt5arrayIPcLm2EELi4E23TrivialOffsetCalculatorILi1EjESA_NS0_6memory12LoadWithCastILi1EEENSB_13StoreWithCastILi1EEEEEviT_T0_T2_T3_T4_T5_,"ax",@progbits
	.align	128
        .global         _ZN2at6native27unrolled_elementwise_kernelINS0_13AUnaryFunctorIlllNS0_16BitwiseOrFunctorIlEEEESt5arrayIPcLm2EELi4E23TrivialOffsetCalculatorILi1EjESA_NS0_6memory12LoadWithCastILi1EEENSB_13StoreWithCastILi1EEEEEviT_T0_T2_T3_T4_T5_
        .type           _ZN2at6native27unrolled_elementwise_kernelINS0_13AUnaryFunctorIlllNS0_16BitwiseOrFunctorIlEEEESt5arrayIPcLm2EELi4E23TrivialOffsetCalculatorILi1EjESA_NS0_6memory12LoadWithCastILi1EEENSB_13StoreWithCastILi1EEEEEviT_T0_T2_T3_T4_T5_,@function
        .size           _ZN2at6native27unrolled_elementwise_kernelINS0_13AUnaryFunctorIlllNS0_16BitwiseOrFunctorIlEEEESt5arrayIPcLm2EELi4E23TrivialOffsetCalculatorILi1EjESA_NS0_6memory12LoadWithCastILi1EEENSB_13StoreWithCastILi1EEEEEviT_T0_T2_T3_T4_T5_,(.L_x_25915 - _ZN2at6native27unrolled_elementwise_kernelINS0_13AUnaryFunctorIlllNS0_16BitwiseOrFunctorIlEEEESt5arrayIPcLm2EELi4E23TrivialOffsetCalculatorILi1EjESA_NS0_6memory12LoadWithCastILi1EEENSB_13StoreWithCastILi1EEEEEviT_T0_T2_T3_T4_T5_)
        .other          _ZN2at6native27unrolled_elementwise_kernelINS0_13AUnaryFunctorIlllNS0_16BitwiseOrFunctorIlEEEESt5arrayIPcLm2EELi4E23TrivialOffsetCalculatorILi1EjESA_NS0_6memory12LoadWithCastILi1EEENSB_13StoreWithCastILi1EEEEEviT_T0_T2_T3_T4_T5_,@"STO_CUDA_ENTRY STV_DEFAULT"
_ZN2at6native27unrolled_elementwise_kernelINS0_13AUnaryFunctorIlllNS0_16BitwiseOrFunctorIlEEEESt5arrayIPcLm2EELi4E23TrivialOffsetCalculatorILi1EjESA_NS0_6memory12LoadWithCastILi1EEENSB_13StoreWithCastILi1EEEEEviT_T0_T2_T3_T4_T5_:
.text._ZN2at6native27unrolled_elementwise_kernelINS0_13AUnaryFunctorIlllNS0_16BitwiseOrFunctorIlEEEESt5arrayIPcLm2EELi4E23TrivialOffsetCalculatorILi1EjESA_NS0_6memory12LoadWithCastILi1EEENSB_13StoreWithCastILi1EEEEEviT_T0_T2_T3_T4_T5_:
        /* <DEDUP_REMOVED lines=32> */
.L_x_11611:
[----:B------:R1:W5:Y:S01]  /*0200*/  LDG.E.U8 R28, desc[UR36][R4.64] ;  /* 0x00000024041c7981 */ /* 0x000362000c1e1100 */
[----:B------:R-:W-:Y:S01]  /*0210*/  IMAD.MOV.U32 R29, RZ, RZ, RZ ;  /* 0x000000ffff1d7224 */ /* 0x000fe200078e00ff */
[----:B------:R-:W-:Y:S06]  /*0220*/  BRA `(.L_x_11613) ;  /* 0x0000000c00447947 */ /* 0x000fec0003800000 */
.L_x_11610:
        /* <DEDUP_REMOVED lines=8> */
.L_x_11615:
[----:B------:R-:W2:Y:S02]  /*02b0*/  LDG.E R28, desc[UR36][R4.64] ;  /* 0x00000024041c7981 */ /* 0x000ea4000c1e1900 */
[----:B--2---:R-:W-:Y:S01]  /*02c0*/  SHF.R.S32.HI R29, RZ, 0x1f, R28 ;  /* 0x0000001fff1d7819 */ /* 0x004fe2000001141c */
[----:B------:R-:W-:Y:S06]  /*02d0*/  BRA `(.L_x_11613) ;  /* 0x0000000c00187947 */ /* 0x000fec0003800000 */
.L_x_11614:
[----:B------:R-:W2:Y:S02]  /*02e0*/  LDG.E.S16 R28, desc[UR36][R4.64] ;  /* 0x00000024041c7981 */ /* 0x000ea4000c1e1700 */
[----:B--2---:R-:W-:Y:S01]  /*02f0*/  SHF.R.S32.HI R29, RZ, 0x1f, R28 ;  /* 0x0000001fff1d7819 */ /* 0x004fe2000001141c */
[----:B------:R-:W-:Y:S06]  /*0300*/  BRA `(.L_x_11613) ;  /* 0x0000000c000c7947 */ /* 0x000fec0003800000 */
.L_x_11609:
        /* <DEDUP_REMOVED lines=9> */
.L_x_11617:
[----:B------:R-:W2:Y:S02]  /*03a0*/  LDG.E.U16 R4, desc[UR36][R4.64] ;  /* 0x0000002404047981 */ /* 0x000ea4000c1e1500 */
[----:B--2---:R-:W-:-:S06]  /*03b0*/  HADD2.F32 R28, -RZ, R4.H0_H0 ;  /* 0x20000004ff1c7230 */ /* 0x004fcc0000004100 */
[----:B------:R-:W2:Y:S02]  /*03c0*/  F2I.S64.TRUNC R28, R28 ;  /* 0x0000001c001c7311 */ /* 0x000ea4000020d900 */
[----:B--2---:R-:W-:Y:S05]  /*03d0*/  BRA `(.L_x_11613) ;  /* 0x0000000800d87947 */ /* 0x004fea0003800000 */
.L_x_11616:
        /* <DEDUP_REMOVED lines=9> */
.L_x_11619:
[----:B------:R-:W2:Y:S02]  /*0470*/  LDG.E.U16 R4, desc[UR36][R4.64] ;  /* 0x0000002404047981 */ /* 0x000ea4000c1e1500 */
[----:B--2---:R-:W-:-:S06]  /*0480*/  HADD2.F32 R28, -RZ, R4.H0_H0 ;  /* 0x20000004ff1c7230 */ /* 0x004fcc0000004100 */
[----:B------:R-:W2:Y:S02]  /*0490*/  F2I.S64.TRUNC R28, R28 ;  /* 0x0000001c001c7311 */ /* 0x000ea4000020d900 */
[----:B--2---:R-:W-:Y:S05]  /*04a0*/  BRA `(.L_x_11613) ;  /* 0x0000000800a47947 */ /* 0x004fea0003800000 */
.L_x_11618:
[----:B------:R-:W2:Y:S02]  /*04b0*/  LDG.E.64 R4, desc[UR36][R4.64] ;  /* 0x0000002404047981 */ /* 0x000ea4000c1e1b00 */
[----:B--2---:R2:W3:Y:S02]  /*04c0*/  F2I.S64.F64.TRUNC R28, R4 ;  /* 0x00000004001c7311 */ /* 0x0044e4000030d900 */
[----:B--23--:R-:W-:Y:S05]  /*04d0*/  BRA `(.L_x_11613) ;  /* 0x0000000800987947 */ /* 0x00cfea0003800000 */
.L_x_11608:
        /* <DEDUP_REMOVED lines=13> */
.L_x_11622:
[----:B------:R-:W2:Y:S02]  /*05b0*/  LDG.E.64 R4, desc[UR36][R4.64] ;  /* 0x0000002404047981 */ /* 0x000ea4000c1e1b00 */
[----:B--2---:R2:W3:Y:S02]  /*05c0*/  F2I.S64.F64.TRUNC R28, R4 ;  /* 0x00000004001c7311 */ /* 0x0044e4000030d900 */
[----:B--23--:R-:W-:Y:S05]  /*05d0*/  BRA `(.L_x_11613) ;  /* 0x0000000800587947 */ /* 0x00cfea0003800000 */
.L_x_11621:
        /* <DEDUP_REMOVED lines=26> */
.L_x_11624:
        /* <DEDUP_REMOVED lines=14> */
.L_x_11623:
[----:B------:R-:W2:Y:S02]  /*0860*/  LDG.E.U16 R28, desc[UR36][R4.64] ;  /* 0x00000024041c7981 */ /* 0x000ea4000c1e1500 */
[----:B--2---:R-:W-:-:S06]  /*0870*/  IMAD.U32 R28, R28, 0x10000, RZ ;  /* 0x000100001c1c7824 */ /* 0x004fcc00078e00ff */
[----:B------:R-:W2:Y:S02]  /*0880*/  F2I.S64.TRUNC R28, R28 ;  /* 0x0000001c001c7311 */ /* 0x000ea4000020d900 */
[----:B--2---:R-:W-:Y:S05]  /*0890*/  BRA `(.L_x_11613) ;  /* 0x0000000400a87947 */ /* 0x004fea0003800000 */
.L_x_11620:
        /* <DEDUP_REMOVED lines=11> */
.L_x_11627:
        /* <DEDUP_REMOVED lines=21> */
.L_x_11631:
[----:B------:R-:W-:Y:S05]  /*0aa0*/  BSYNC.RECONVERGENT B1 ;  /* 0x0000000000017941 */ /* 0x000fea0003800200 */
.L_x_11630:
[----:B------:R-:W-:Y:S01]  /*0ab0*/  IMAD.SHL.U32 R0, R0, 0x100000, RZ ;  /* 0x0010000000007824 */ /* 0x000fe200078e00ff */
[----:B------:R-:W-:-:S04]  /*0ac0*/  LEA R3, R3, 0x3b800000, 0x17 ;  /* 0x3b80000003037811 */ /* 0x000fc800078eb8ff */
[----:B------:R-:W-:-:S07]  /*0ad0*/  LOP3.LUT R28, R3, R0, R7, 0xfe, !PT ;  /* 0x00000000031c7212 */ /* 0x000fce00078efe07 */
.L_x_11629:
[----:B------:R-:W-:Y:S05]  /*0ae0*/  BSYNC.RECONVERGENT B0 ;  /* 0x0000000000007941 */ /* 0x000fea0003800200 */
.L_x_11628:
[----:B------:R-:W4:Y:S02]  /*0af0*/  F2I.S64.TRUNC R28, R28 ;  /* 0x0000001c001c7311 */ /* 0x000f24000020d900 */
[----:B----4-:R-:W-:Y:S05]  /*0b00*/  BRA `(.L_x_11613) ;  /* 0x00000004000c7947 */ /* 0x010fea0003800000 */
.L_x_11626:
        /* <DEDUP_REMOVED lines=21> */
.L_x_11635:
[----:B------:R-:W-:Y:S05]  /*0c60*/  BSYNC.RECONVERGENT B1 ;  /* 0x0000000000017941 */ /* 0x000fea0003800200 */
.L_x_11634:
[----:B------:R-:W-:Y:S01]  /*0c70*/  IMAD.SHL.U32 R0, R0, 0x200000, RZ ;  /* 0x0020000000007824 */ /* 0x000fe200078e00ff */
[----:B------:R-:W-:-:S04]  /*0c80*/  LEA R3, R3, 0x37800000, 0x17 ;  /* 0x3780000003037811 */ /* 0x000fc800078eb8ff */
[----:B------:R-:W-:-:S07]  /*0c90*/  LOP3.LUT R28, R3, R0, R7, 0xfe, !PT ;  /* 0x00000000031c7212 */ /* 0x000fce00078efe07 */
.L_x_11633:
[----:B------:R-:W-:Y:S05]  /*0ca0*/  BSYNC.RECONVERGENT B0 ;  /* 0x0000000000007941 */ /* 0x000fea0003800200 */
.L_x_11632:
[----:B------:R-:W4:Y:S02]  /*0cb0*/  F2I.S64.TRUNC R28, R28 ;  /* 0x0000001c001c7311 */ /* 0x000f24000020d900 */
[----:B----4-:R-:W-:Y:S05]  /*0cc0*/  BRA `(.L_x_11613) ;  /* 0x00000000009c7947 */ /* 0x010fea0003800000 */
.L_x_11625:
[----:B------:R-:W-:-:S09]  /*0cd0*/  UISETP.NE.AND UP0, UPT, UR4, 0x1c, UPT ;  /* 0x0000001c0400788c */ /* 0x000fd2000bf05270 */
[----:B------:R-:W-:Y:S05]  /*0ce0*/  BRA.U !UP0, `(.L_x_11636) ;  /* 0x00000001088c7547 */ /* 0x000fea000b800000 */
[----:B------:R-:W-:-:S09]  /*0cf0*/  UISETP.NE.AND UP0, UPT, UR4, 0x1d, UPT ;  /* 0x0000001d0400788c */ /* 0x000fd2000bf05270 */
[----:B------:R-:W-:Y:S05]  /*0d00*/  BRA.U !UP0, `(.L_x_11637) ;  /* 0x00000001087c7547 */ /* 0x000fea000b800000 */
[----:B------:R-:W-:-:S09]  /*0d10*/  UISETP.NE.AND UP0, UPT, UR4, 0x2c, UPT ;  /* 0x0000002c0400788c */ /* 0x000fd2000bf05270 */
[----:B------:R-:W-:Y:S05]  /*0d20*/  BRA.U !UP0, `(.L_x_11638) ;  /* 0x0000000108487547 */ /* 0x000fea000b800000 */
.L_x_11612:
        /* <DEDUP_REMOVED lines=16> */
.L_x_11639:
[----:B------:R-:W-:Y:S01]  /*0e30*/  CS2R R28, SRZ ;  /* 0x00000000001c7805 */ /* 0x000fe2000001ff00 */
[----:B------:R-:W-:Y:S06]  /*0e40*/  BRA `(.L_x_11613) ;  /* 0x00000000003c7947 */ /* 0x000fec0003800000 */
.L_x_11638:
        /* <DEDUP_REMOVED lines=8> */
.L_x_11641:
[----:B------:R-:W-:Y:S05]  /*0ed0*/  BSYNC.RECONVERGENT B0 ;  /* 0x0000000000007941 */ /* 0x000fea0003800200 */
.L_x_11640:
[----:B------:R-:W2:Y:S02]  /*0ee0*/  F2I.S64.TRUNC R28, R28 ;  /* 0x0000001c001c7311 */ /* 0x000ea4000020d900 */
[----:B--2---:R-:W-:Y:S05]  /*0ef0*/  BRA `(.L_x_11613) ;  /* 0x0000000000107947 */ /* 0x004fea0003800000 */
.L_x_11637:
[----:B------:R2:W5:Y:S01]  /*0f00*/  LDG.E.64 R28, desc[UR36][R4.64] ;  /* 0x00000024041c7981 */ /* 0x000562000c1e1b00 */
[----:B------:R-:W-:Y:S05]  /*0f10*/  BRA `(.L_x_11613) ;  /* 0x0000000000087947 */ /* 0x000fea0003800000 */
.L_x_11636:
[----:B------:R3:W5:Y:S01]  /*0f20*/  LDG.E R28, desc[UR36][R4.64] ;  /* 0x00000024041c7981 */ /* 0x000762000c1e1900 */
[----:B------:R-:W-:-:S07]  /*0f30*/  IMAD.MOV.U32 R29, RZ, RZ, RZ ;  /* 0x000000ffff1d7224 */ /* 0x000fce00078e00ff */
.L_x_11613:
[----:B------:R-:W-:-:S07]  /*0f40*/  VIADD R17, R19, 0x80 ;  /* 0x0000008013117836 */ /* 0x000fce0000000000 */
.L_x_11607:
[----:B------:R-:W-:Y:S05]  /*0f50*/  BSYNC.RECONVERGENT B6 ;  /* 0x0000000000067941 */ /* 0x000fea0003800200 */
.L_x_11606:
        /* <DEDUP_REMOVED lines=24> */
.L_x_11647:
[----:B------:R4:W5:Y:S01]  /*10e0*/  LDG.E.U8 R24, desc[UR36][R4.64] ;  /* 0x0000002404187981 */ /* 0x000962000c1e1100 */
[----:B------:R-:W-:Y:S01]  /*10f0*/  IMAD.MOV.U32 R25, RZ, RZ, RZ ;  /* 0x000000ffff197224 */ /* 0x000fe200078e00ff */
[----:B------:R-:W-:Y:S06]  /*1100*/  BRA `(.L_x_11649) ;  /* 0x0000000c00447947 */ /* 0x000fec0003800000 */
.L_x_11646:
        /* <DEDUP_REMOVED lines=8> */
.L_x_11651:
[----:B------:R-:W2:Y:S02]  /*1190*/  LDG.E R24, desc[UR36][R4.64] ;  /* 0x0000002404187981 */ /* 0x000ea4000c1e1900 */
[----:B--2---:R-:W-:Y:S01]  /*11a0*/  SHF.R.S32.HI R25, RZ, 0x1f, R24 ;  /* 0x0000001fff197819 */ /* 0x004fe20000011418 */
[----:B------:R-:W-:Y:S06]  /*11b0*/  BRA `(.L_x_11649) ;  /* 0x0000000c00187947 */ /* 0x000fec0003800000 */
.L_x_11650:
[----:B------:R-:W2:Y:S02]  /*11c0*/  LDG.E.S16 R24, desc[UR36][R4.64] ;  /* 0x0000002404187981 */ /* 0x000ea4000c1e1700 */
[----:B--2---:R-:W-:Y:S01]  /*11d0*/  SHF.R.S32.HI R25, RZ, 0x1f, R24 ;  /* 0x0000001fff197819 */ /* 0x004fe20000011418 */
[----:B------:R-:W-:Y:S06]  /*11e0*/  BRA `(.L_x_11649) ;  /* 0x0000000c000c7947 */ /* 0x000fec0003800000 */
.L_x_11645:
        /* <DEDUP_REMOVED lines=9> */
.L_x_11653:
[----:B------:R-:W2:Y:S02]  /*1280*/  LDG.E.U16 R4, desc[UR36][R4.64] ;  /* 0x0000002404047981 */ /* 0x000ea4000c1e1500 */
[----:B--2---:R-:W-:-:S06]  /*1290*/  HADD2.F32 R24, -RZ, R4.H0_H0 ;  /* 0x20000004ff187230 */ /* 0x004fcc0000004100 */
[----:B------:R-:W3:Y:S02]  /*12a0*/  F2I.S64.TRUNC R24, R24 ;  /* 0x0000001800187311 */ /* 0x000ee4000020d900 */
[----:B---3--:R-:W-:Y:S05]  /*12b0*/  BRA `(.L_x_11649) ;  /* 0x0000000800d87947 */ /* 0x008fea0003800000 */
.L_x_11652:
        /* <DEDUP_REMOVED lines=9> */
.L_x_11655:
[----:B------:R-:W2:Y:S02]  /*1350*/  LDG.E.U16 R4, desc[UR36][R4.64] ;  /* 0x0000002404047981 */ /* 0x000ea4000c1e1500 */
[----:B--2---:R-:W-:-:S06]  /*1360*/  HADD2.F32 R24, -RZ, R4.H0_H0 ;  /* 0x20000004ff187230 */ /* 0x004fcc0000004100 */
[----:B------:R-:W3:Y:S02]  /*1370*/  F2I.S64.TRUNC R24, R24 ;  /* 0x0000001800187311 */ /* 0x000ee4000020d900 */
[----:B---3--:R-:W-:Y:S05]  /*1380*/  BRA `(.L_x_11649) ;  /* 0x0000000800a47947 */ /* 0x008fea0003800000 */
.L_x_11654:
[----:B------:R-:W2:Y:S02]  /*1390*/  LDG.E.64 R4, desc[UR36][R4.64] ;  /* 0x0000002404047981 */ /* 0x000ea4000c1e1b00 */
[----:B--2---:R3:W4:Y:S02]  /*13a0*/  F2I.S64.F64.TRUNC R24, R4 ;  /* 0x0000000400187311 */ /* 0x004724000030d900 */
[----:B---34-:R-:W-:Y:S05]  /*13b0*/  BRA `(.L_x_11649) ;  /* 0x0000000800987947 */ /* 0x018fea0003800000 */
.L_x_11644:
        /* <DEDUP_REMOVED lines=13> */
.L_x_11658:
[----:B------:R-:W2:Y:S02]  /*1490*/  LDG.E.64 R4, desc[UR36][R4.64] ;  /* 0x0000002404047981 */ /* 0x000ea4000c1e1b00 */
[----:B--2---:R0:W1:Y:S02]  /*14a0*/  F2I.S64.F64.TRUNC R24, R4 ;  /* 0x0000000400187311 */ /* 0x004064000030d900 */
[----:B01----:R-:W-:Y:S05]  /*14b0*/  BRA `(.L_x_11649) ;  /* 0x0000000800587947 */ /* 0x003fea0003800000 */
.L_x_11657:
        /* <DEDUP_REMOVED lines=26> */
.L_x_11660:
        /* <DEDUP_REMOVED lines=14> */
.L_x_11659:
[----:B------:R-:W2:Y:S02]  /*1740*/  LDG.E.U16 R24, desc[UR36][R4.64] ;  /* 0x0000002404187981 */ /* 0x000ea4000c1e1500 */
[----:B--2---:R-:W-:-:S06]  /*1750*/  IMAD.U32 R24, R24, 0x10000, RZ ;  /* 0x0001000018187824 */ /* 0x004fcc00078e00ff */
[----:B------:R-:W0:Y:S02]  /*1760*/  F2I.S64.TRUNC R24, R24 ;  /* 0x0000001800187311 */ /* 0x000e24000020d900 */
[----:B0-----:R-:W-:Y:S05]  /*1770*/  BRA `(.L_x_11649) ;  /* 0x0000000400a87947 */ /* 0x001fea0003800000 */
.L_x_11656:
        /* <DEDUP_REMOVED lines=11> */
.L_x_11663:
        /* <DEDUP_REMOVED lines=21> */
.L_x_11667:
[----:B------:R-:W-:Y:S05]  /*1980*/  BSYNC.RECONVERGENT B1 ;  /* 0x0000000000017941 */ /* 0x000fea0003800200 */
.L_x_11666:
[----:B------:R-:W-:Y:S01]  /*1990*/  IMAD.SHL.U32 R0, R0, 0x100000, RZ ;  /* 0x0010000000007824 */ /* 0x000fe200078e00ff */
[----:B------:R-:W-:-:S04]  /*19a0*/  LEA R3, R3, 0x3b800000, 0x17 ;  /* 0x3b80000003037811 */ /* 0x000fc800078eb8ff */
[----:B------:R-:W-:-:S07]  /*19b0*/  LOP3.LUT R24, R3, R0, R7, 0xfe, !PT ;  /* 0x0000000003187212 */ /* 0x000fce00078efe07 */
.L_x_11665:
[----:B------:R-:W-:Y:S05]  /*19c0*/  BSYNC.RECONVERGENT B0 ;  /* 0x0000000000007941 */ /* 0x000fea0003800200 */
.L_x_11664:
[----:B------:R-:W2:Y:S02]  /*19d0*/  F2I.S64.TRUNC R24, R24 ;  /* 0x0000001800187311 */ /* 0x000ea4000020d900 */
[----:B--2---:R-:W-:Y:S05]  /*19e0*/  BRA `(.L_x_11649) ;  /* 0x00000004000c7947 */ /* 0x004fea0003800000 */
.L_x_11662:
        /* <DEDUP_REMOVED lines=21> */
.L_x_11671:
[----:B------:R-:W-:Y:S05]  /*1b40*/  BSYNC.RECONVERGENT B1 ;  /* 0x0000000000017941 */ /* 0x000fea0003800200 */
.L_x_11670:
[----:B------:R-:W-:Y:S01]  /*1b50*/  IMAD.SHL.U32 R0, R0, 0x200000, RZ ;  /* 0x0020000000007824 */ /* 0x000fe200078e00ff */
[----:B------:R-:W-:-:S04]  /*1b60*/  LEA R3, R3, 0x37800000, 0x17 ;  /* 0x3780000003037811 */ /* 0x000fc800078eb8ff */
[----:B------:R-:W-:-:S07]  /*1b70*/  LOP3.LUT R24, R3, R0, R7, 0xfe, !PT ;  /* 0x0000000003187212 */ /* 0x000fce00078efe07 */
.L_x_11669:
[----:B------:R-:W-:Y:S05]  /*1b80*/  BSYNC.RECONVERGENT B0 ;  /* 0x0000000000007941 */ /* 0x000fea0003800200 */
.L_x_11668:
[----:B------:R-:W2:Y:S02]  /*1b90*/  F2I.S64.TRUNC R24, R24 ;  /* 0x0000001800187311 */ /* 0x000ea4000020d900 */
[----:B--2---:R-:W-:Y:S05]  /*1ba0*/  BRA `(.L_x_11649) ;  /* 0x00000000009c7947 */ /* 0x004fea0003800000 */
.L_x_11661:
        /* <DEDUP_REMOVED lines=14> */
.L_x_11675:
[----:B------:R-:W-:Y:S05]  /*1c90*/  BSYNC.RECONVERGENT B0 ;  /* 0x0000000000007941 */ /* 0x000fea0003800200 */
.L_x_11674:
[----:B------:R-:W2:Y:S02]  /*1ca0*/  F2I.S64.TRUNC R24, R24 ;  /* 0x0000001800187311 */ /* 0x000ea4000020d900 */
[----:B--2---:R-:W-:Y:S05]  /*1cb0*/  BRA `(.L_x_11649) ;  /* 0x0000000000587947 */ /* 0x004fea0003800000 */
.L_x_11648:
        /* <DEDUP_REMOVED lines=16> */
.L_x_11676:
[----:B------:R-:W-:Y:S01]  /*1dc0*/  CS2R R24, SRZ ;  /* 0x0000000000187805 */ /* 0x000fe2000001ff00 */
[----:B------:R-:W-:Y:S06]  /*1dd0*/  BRA `(.L_x_11649) ;  /* 0x0000000000107947 */ /* 0x000fec0003800000 */
.L_x_11673:
[----:B------:R1:W5:Y:S01]  /*1de0*/  LDG.E.64 R24, desc[UR36][R4.64] ;  /* 0x0000002404187981 */ /* 0x000362000c1e1b00 */
[----:B------:R-:W-:Y:S05]  /*1df0*/  BRA `(.L_x_11649) ;  /* 0x0000000000087947 */ /* 0x000fea0003800000 */
.L_x_11672:
[----:B------:R0:W5:Y:S01]  /*1e00*/  LDG.E R24, desc[UR36][R4.64] ;  /* 0x0000002404187981 */ /* 0x000162000c1e1900 */
[----:B------:R-:W-:-:S07]  /*1e10*/  IMAD.MOV.U32 R25, RZ, RZ, RZ ;  /* 0x000000ffff197224 */ /* 0x000fce00078e00ff */
.L_x_11649:
[----:B------:R-:W-:-:S07]  /*1e20*/  VIADD R17, R17, 0x80 ;  /* 0x0000008011117836 */ /* 0x000fce0000000000 */
.L_x_11643:
[----:B------:R-:W-:Y:S05]  /*1e30*/  BSYNC.RECONVERGENT B6 ;  /* 0x0000000000067941 */ /* 0x000fea0003800200 */
.L_x_11642:
        /* <DEDUP_REMOVED lines=24> */
.L_x_11682:
[----:B------:R4:W5:Y:S01]  /*1fc0*/  LDG.E.U8 R26, desc[UR36][R4.64] ;  /* 0x00000024041a7981 */ /* 0x000962000c1e1100 */
[----:B------:R-:W-:Y:S01]  /*1fd0*/  IMAD.MOV.U32 R27, RZ, RZ, RZ ;  /* 0x000000ffff1b7224 */ /* 0x000fe200078e00ff */
[----:B------:R-:W-:Y:S06]  /*1fe0*/  BRA `(.L_x_11684) ;  /* 0x0000000c00447947 */ /* 0x000fec0003800000 */
.L_x_11681:
        /* <DEDUP_REMOVED lines=8> */
.L_x_11686:
[----:B------:R-:W2:Y:S02]  /*2070*/  LDG.E R26, desc[UR36][R4.64] ;  /* 0x00000024041a7981 */ /* 0x000ea4000c1e1900 */
[----:B--2---:R-:W-:Y:S01]  /*2080*/  SHF.R.S32.HI R27, RZ, 0x1f, R26 ;  /* 0x0000001fff1b7819 */ /* 0x004fe2000001141a */
[----:B------:R-:W-:Y:S06]  /*2090*/  BRA `(.L_x_11684) ;  /* 0x0000000c00187947 */ /* 0x000fec0003800000 */
.L_x_11685:
[----:B------:R-:W2:Y:S02]  /*20a0*/  LDG.E.S16 R26, desc[UR36][R4.64] ;  /* 0x00000024041a7981 */ /* 0x000ea4000c1e1700 */
[----:B--2---:R-:W-:Y:S01]  /*20b0*/  SHF.R.S32.HI R27, RZ, 0x1f, R26 ;  /* 0x0000001fff1b7819 */ /* 0x004fe2000001141a */
[----:B------:R-:W-:Y:S06]  /*20c0*/  BRA `(.L_x_11684) ;  /* 0x0000000c000c7947 */ /* 0x000fec0003800000 */
.L_x_11680:
        /* <DEDUP_REMOVED lines=9> */
.L_x_11688:
[----:B------:R-:W2:Y:S02]  /*2160*/  LDG.E.U16 R4, desc[UR36][R4.64] ;  /* 0x0000002404047981 */ /* 0x000ea4000c1e1500 */
[----:B--2---:R-:W-:-:S06]  /*2170*/  HADD2.F32 R26, -RZ, R4.H0_H0 ;  /* 0x20000004ff1a7230 */ /* 0x004fcc0000004100 */
[----:B------:R-:W3:Y:S02]  /*2180*/  F2I.S64.TRUNC R26, R26 ;  /* 0x0000001a001a7311 */ /* 0x000ee4000020d900 */
[----:B---3--:R-:W-:Y:S05]  /*2190*/  BRA `(.L_x_11684) ;  /* 0x0000000800d87947 */ /* 0x008fea0003800000 */
.L_x_11687:
        /* <DEDUP_REMOVED lines=9> */
.L_x_11690:
[----:B------:R-:W2:Y:S02]  /*2230*/  LDG.E.U16 R4, desc[UR36][R4.64] ;  /* 0x0000002404047981 */ /* 0x000ea4000c1e1500 */
[----:B--2---:R-:W-:-:S06]  /*2240*/  HADD2.F32 R26, -RZ, R4.H0_H0 ;  /* 0x20000004ff1a7230 */ /* 0x004fcc0000004100 */
[----:B------:R-:W3:Y:S02]  /*2250*/  F2I.S64.TRUNC R26, R26 ;  /* 0x0000001a001a7311 */ /* 0x000ee4000020d900 */
[----:B---3--:R-:W-:Y:S05]  /*2260*/  BRA `(.L_x_11684) ;  /* 0x0000000800a47947 */ /* 0x008fea0003800000 */
.L_x_11689:
[----:B------:R-:W2:Y:S02]  /*2270*/  LDG.E.64 R4, desc[UR36][R4.64] ;  /* 0x0000002404047981 */ /* 0x000ea4000c1e1b00 */
[----:B--2---:R3:W4:Y:S02]  /*2280*/  F2I.S64.F64.TRUNC R26, R4 ;  /* 0x00000004001a7311 */ /* 0x004724000030d900 */
[----:B---34-:R-:W-:Y:S05]  /*2290*/  BRA `(.L_x_11684) ;  /* 0x0000000800987947 */ /* 0x018fea0003800000 */
.L_x_11679:
        /* <DEDUP_REMOVED lines=13> */
.L_x_11693:
[----:B------:R-:W2:Y:S02]  /*2370*/  LDG.E.64 R4, desc[UR36][R4.64] ;  /* 0x0000002404047981 */ /* 0x000ea4000c1e1b00 */
[----:B--2---:R3:W4:Y:S02]  /*2380*/  F2I.S64.F64.TRUNC R26, R4 ;  /* 0x00000004001a7311 */ /* 0x004724000030d900 */
[----:B---34-:R-:W-:Y:S05]  /*2390*/  BRA `(.L_x_11684) ;  /* 0x0000000800587947 */ /* 0x018fea0003800000 */
.L_x_11692:
        /* <DEDUP_REMOVED lines=26> */
.L_x_11695:
        /* <DEDUP_REMOVED lines=14> */
.L_x_11694:
[----:B------:R-:W2:Y:S02]  /*2620*/  LDG.E.U16 R26, desc[UR36][R4.64] ;  /* 0x00000024041a7981 */ /* 0x000ea4000c1e1500 */
[----:B--2---:R-:W-:-:S06]  /*2630*/  IMAD.U32 R26, R26, 0x10000, RZ ;  /* 0x000100001a1a7824 */ /* 0x004fcc00078e00ff */
[----:B------:R-:W3:Y:S02]  /*2640*/  F2I.S64.TRUNC R26, R26 ;  /* 0x0000001a001a7311 */ /* 0x000ee4000020d900 */
[----:B---3--:R-:W-:Y:S05]  /*2650*/  BRA `(.L_x_11684) ;  /* 0x0000000400a87947 */ /* 0x008fea0003800000 */
.L_x_11691:
        /* <DEDUP_REMOVED lines=11> */
.L_x_11698:
        /* <DEDUP_REMOVED lines=21> */
.L_x_11702:
[----:B------:R-:W-:Y:S05]  /*2860*/  BSYNC.RECONVERGENT B1 ;  /* 0x0000000000017941 */ /* 0x000fea0003800200 */
.L_x_11701:
[----:B------:R-:W-:Y:S01]  /*2870*/  IMAD.SHL.U32 R0, R0, 0x100000, RZ ;  /* 0x0010000000007824 */ /* 0x000fe200078e00ff */
[----:B------:R-:W-:-:S04]  /*2880*/  LEA R3, R3, 0x3b800000, 0x17 ;  /* 0x3b80000003037811 */ /* 0x000fc800078eb8ff */
[----:B------:R-:W-:-:S07]  /*2890*/  LOP3.LUT R26, R3, R0, R7, 0xfe, !PT ;  /* 0x00000000031a7212 */ /* 0x000fce00078efe07 */
.L_x_11700:
[----:B------:R-:W-:Y:S05]  /*28a0*/  BSYNC.RECONVERGENT B0 ;  /* 0x0000000000007941 */ /* 0x000fea0003800200 */
.L_x_11699:
[----:B------:R-:W1:Y:S02]  /*28b0*/  F2I.S64.TRUNC R26, R26 ;  /* 0x0000001a001a7311 */ /* 0x000e64000020d900 */
[----:B-1----:R-:W-:Y:S05]  /*28c0*/  BRA `(.L_x_11684) ;  /* 0x00000004000c7947 */ /* 0x002fea0003800000 */
.L_x_11697:
        /* <DEDUP_REMOVED lines=21> */
.L_x_11706:
[----:B------:R-:W-:Y:S05]  /*2a20*/  BSYNC.RECONVERGENT B1 ;  /* 0x0000000000017941 */ /* 0x000fea0003800200 */
.L_x_11705:
[----:B------:R-:W-:Y:S01]  /*2a30*/  IMAD.SHL.U32 R0, R0, 0x200000, RZ ;  /* 0x0020000000007824 */ /* 0x000fe200078e00ff */
[----:B------:R-:W-:-:S04]  /*2a40*/  LEA R3, R3, 0x37800000, 0x17 ;  /* 0x3780000003037811 */ /* 0x000fc800078eb8ff */
[----:B------:R-:W-:-:S07]  /*2a50*/  LOP3.LUT R26, R3, R0, R7, 0xfe, !PT ;  /* 0x00000000031a7212 */ /* 0x000fce00078efe07 */
.L_x_11704:
[----:B------:R-:W-:Y:S05]  /*2a60*/  BSYNC.RECONVERGENT B0 ;  /* 0x0000000000007941 */ /* 0x000fea0003800200 */
.L_x_11703:
[----:B------:R-:W1:Y:S02]  /*2a70*/  F2I.S64.TRUNC R26, R26 ;  /* 0x0000001a001a7311 */ /* 0x000e64000020d900 */
[----:B-1----:R-:W-:Y:S05]  /*2a80*/  BRA `(.L_x_11684) ;  /* 0x00000000009c7947 */ /* 0x002fea0003800000 */
.L_x_11696:
        /* <DEDUP_REMOVED lines=14> */
.L_x_11710:
[----:B------:R-:W-:Y:S05]  /*2b70*/  BSYNC.RECONVERGENT B0 ;  /* 0x0000000000007941 */ /* 0x000fea0003800200 */
.L_x_11709:
[----:B------:R-:W2:Y:S02]  /*2b80*/  F2I.S64.TRUNC R26, R26 ;  /* 0x0000001a001a7311 */ /* 0x000ea4000020d900 */
[----:B--2---:R-:W-:Y:S05]  /*2b90*/  BRA `(.L_x_11684) ;  /* 0x0000000000587947 */ /* 0x004fea0003800000 */
.L_x_11683:
        /* <DEDUP_REMOVED lines=16> */
.L_x_11711:
[----:B------:R-:W-:Y:S01]  /*2ca0*/  CS2R R26, SRZ ;  /* 0x00000000001a7805 */ /* 0x000fe2000001ff00 */
[----:B------:R-:W-:Y:S06]  /*2cb0*/  BRA `(.L_x_11684) ;  /* 0x0000000000107947 */ /* 0x000fec0003800000 */
.L_x_11708:
[----:B------:R2:W5:Y:S01]  /*2cc0*/  LDG.E.64 R26, desc[UR36][R4.64] ;  /* 0x00000024041a7981 */ /* 0x000562000c1e1b00 */
[----:B------:R-:W-:Y:S05]  /*2cd0*/  BRA `(.L_x_11684) ;  /* 0x0000000000087947 */ /* 0x000fea0003800000 */
.L_x_11707:
[----:B------:R1:W5:Y:S01]  /*2ce0*/  LDG.E R26, desc[UR36][R4.64] ;  /* 0x00000024041a7981 */ /* 0x000362000c1e1900 */
[----:B------:R-:W-:-:S07]  /*2cf0*/  IMAD.MOV.U32 R27, RZ, RZ, RZ ;  /* 0x000000ffff1b7224 */ /* 0x000fce00078e00ff */
.L_x_11684:
[----:B------:R-:W-:-:S07]  /*2d00*/  VIADD R17, R17, 0x80 ;  /* 0x0000008011117836 */ /* 0x000fce0000000000 */
.L_x_11678:
[----:B------:R-:W-:Y:S05]  /*2d10*/  BSYNC.RECONVERGENT B6 ;  /* 0x0000000000067941 */ /* 0x000fea0003800200 */
.L_x_11677:
        /* <DEDUP_REMOVED lines=24> */
.L_x_11717:
[----:B------:R0:W5:Y:S01]  /*2ea0*/  LDG.E.U8 R22, desc[UR36][R4.64] ;  /* 0x0000002404167981 */ /* 0x000162000c1e1100 */
[----:B------:R-:W-:Y:S01]  /*2eb0*/  IMAD.MOV.U32 R23, RZ, RZ, RZ ;  /* 0x000000ffff177224 */ /* 0x000fe200078e00ff */
[----:B------:R-:W-:Y:S06]  /*2ec0*/  BRA `(.L_x_11713) ;  /* 0x0000000c00407947 */ /* 0x000fec0003800000 */
.L_x_11716:
        /* <DEDUP_REMOVED lines=8> */
.L_x_11720:
[----:B------:R-:W2:Y:S02]  /*2f50*/  LDG.E R22, desc[UR36][R4.64] ;  /* 0x0000002404167981 */ /* 0x000ea4000c1e1900 */
[----:B--2---:R-:W-:Y:S01]  /*2f60*/  SHF.R.S32.HI R23, RZ, 0x1f, R22 ;  /* 0x0000001fff177819 */ /* 0x004fe20000011416 */
[----:B------:R-:W-:Y:S06]  /*2f70*/  BRA `(.L_x_11713) ;  /* 0x0000000c00147947 */ /* 0x000fec0003800000 */
.L_x_11719:
[----:B------:R-:W2:Y:S02]  /*2f80*/  LDG.E.S16 R22, desc[UR36][R4.64] ;  /* 0x0000002404167981 */ /* 0x000ea4000c1e1700 */
[----:B--2---:R-:W-:Y:S01]  /*2f90*/  SHF.R.S32.HI R23, RZ, 0x1f, R22 ;  /* 0x0000001fff177819 */ /* 0x004fe20000011416 */
[----:B------:R-:W-:Y:S06]  /*2fa0*/  BRA `(.L_x_11713) ;  /* 0x0000000c00087947 */ /* 0x000fec0003800000 */
.L_x_11715:
        /* <DEDUP_REMOVED lines=9> */
.L_x_11722:
[----:B------:R-:W2:Y:S02]  /*3040*/  LDG.E.U16 R4, desc[UR36][R4.64] ;  /* 0x0000002404047981 */ /* 0x000ea4000c1e1500 */
[----:B--2---:R-:W-:-:S06]  /*3050*/  HADD2.F32 R22, -RZ, R4.H0_H0 ;  /* 0x20000004ff167230 */ /* 0x004fcc0000004100 */
[----:B------:R-:W0:Y:S02]  /*3060*/  F2I.S64.TRUNC R22, R22 ;  /* 0x0000001600167311 */ /* 0x000e24000020d900 */
[----:B0-----:R-:W-:Y:S05]  /*3070*/  BRA `(.L_x_11713) ;  /* 0x0000000800d47947 */ /* 0x001fea0003800000 */
.L_x_11721:
        /* <DEDUP_REMOVED lines=9> */
.L_x_11724:
[----:B------:R-:W2:Y:S02]  /*3110*/  LDG.E.U16 R4, desc[UR36][R4.64] ;  /* 0x0000002404047981 */ /* 0x000ea4000c1e1500 */
[----:B--2---:R-:W-:-:S06]  /*3120*/  HADD2.F32 R22, -RZ, R4.H0_H0 ;  /* 0x20000004ff167230 */ /* 0x004fcc0000004100 */
[----:B------:R-:W0:Y:S02]  /*3130*/  F2I.S64.TRUNC R22, R22 ;  /* 0x0000001600167311 */ /* 0x000e24000020d900 */
[----:B0-----:R-:W-:Y:S05]  /*3140*/  BRA `(.L_x_11713) ;  /* 0x0000000800a07947 */ /* 0x001fea0003800000 */
.L_x_11723:
[----:B------:R-:W2:Y:S02]  /*3150*/  LDG.E.64 R4, desc[UR36][R4.64] ;  /* 0x0000002404047981 */ /* 0x000ea4000c1e1b00 */
[----:B--2---:R0:W1:Y:S02]  /*3160*/  F2I.S64.F64.TRUNC R22, R4 ;  /* 0x0000000400167311 */ /* 0x004064000030d900 */
[----:B01----:R-:W-:Y:S05]  /*3170*/  BRA `(.L_x_11713) ;  /* 0x0000000800947947 */ /* 0x003fea0003800000 */
.L_x_11714:
        /* <DEDUP_REMOVED lines=13> */
.L_x_11727:
[----:B------:R-:W2:Y:S02]  /*3250*/  LDG.E.64 R4, desc[UR36][R4.64] ;  /* 0x0000002404047981 */ /* 0x000ea4000c1e1b00 */
[----:B--2---:R0:W1:Y:S02]  /*3260*/  F2I.S64.F64.TRUNC R22, R4 ;  /* 0x0000000400167311 */ /* 0x004064000030d900 */
[----:B01----:R-:W-:Y:S05]  /*3270*/  BRA `(.L_x_11713) ;  /* 0x0000000800547947 */ /* 0x003fea0003800000 */
.L_x_11726:
        /* <DEDUP_REMOVED lines=26> */
.L_x_11729:
        /* <DEDUP_REMOVED lines=14> */
.L_x_11728:
[----:B------:R-:W2:Y:S02]  /*3500*/  LDG.E.U16 R22, desc[UR36][R4.64] ;  /* 0x0000002404167981 */ /* 0x000ea4000c1e1500 */
[----:B--2---:R-:W-:-:S06]  /*3510*/  IMAD.U32 R22, R22, 0x10000, RZ ;  /* 0x0001000016167824 */ /* 0x004fcc00078e00ff */
[----:B------:R-:W0:Y:S02]  /*3520*/  F2I.S64.TRUNC R22, R22 ;  /* 0x0000001600167311 */ /* 0x000e24000020d900 */
[----:B0-----:R-:W-:Y:S05]  /*3530*/  BRA `(.L_x_11713) ;  /* 0x0000000400a47947 */ /* 0x001fea0003800000 */
.L_x_11725:
        /* <DEDUP_REMOVED lines=11> */
.L_x_11732:
        /* <DEDUP_REMOVED lines=21> */
.L_x_11736:
[----:B------:R-:W-:Y:S05]  /*3740*/  BSYNC.RECONVERGENT B1 ;  /* 0x0000000000017941 */ /* 0x000fea0003800200 */
.L_x_11735:
[----:B------:R-:W-:Y:S01]  /*3750*/  IMAD.SHL.U32 R0, R0, 0x100000, RZ ;  /* 0x0010000000007824 */ /* 0x000fe200078e00ff */
[----:B------:R-:W-:-:S04]  /*3760*/  LEA R3, R3, 0x3b800000, 0x17 ;  /* 0x3b80000003037811 */ /* 0x000fc800078eb8ff */
[----:B------:R-:W-:-:S07]  /*3770*/  LOP3.LUT R22, R3, R0, R7, 0xfe, !PT ;  /* 0x0000000003167212 */ /* 0x000fce00078efe07 */
.L_x_11734:
[----:B------:R-:W-:Y:S05]  /*3780*/  BSYNC.RECONVERGENT B0 ;  /* 0x0000000000007941 */ /* 0x000fea0003800200 */
.L_x_11733:
[----:B------:R-:W0:Y:S02]  /*3790*/  F2I.S64.TRUNC R22, R22 ;  /* 0x0000001600167311 */ /* 0x000e24000020d900 */
[----:B0-----:R-:W-:Y:S05]  /*37a0*/  BRA `(.L_x_11713) ;  /* 0x0000000400087947 */ /* 0x001fea0003800000 */
.L_x_11731:
        /* <DEDUP_REMOVED lines=21> */
.L_x_11740:
[----:B------:R-:W-:Y:S05]  /*3900*/  BSYNC.RECONVERGENT B1 ;  /* 0x0000000000017941 */ /* 0x000fea0003800200 */
.L_x_11739:
[----:B------:R-:W-:Y:S01]  /*3910*/  IMAD.SHL.U32 R0, R0, 0x200000, RZ ;  /* 0x0020000000007824 */ /* 0x000fe200078e00ff */
[----:B------:R-:W-:-:S04]  /*3920*/  LEA R3, R3, 0x37800000, 0x17 ;  /* 0x3780000003037811 */ /* 0x000fc800078eb8ff */
[----:B------:R-:W-:-:S07]  /*3930*/  LOP3.LUT R22, R3, R0, R7, 0xfe, !PT ;  /* 0x0000000003167212 */ /* 0x000fce00078efe07 */
.L_x_11738:
[----:B------:R-:W-:Y:S05]  /*3940*/  BSYNC.RECONVERGENT B0 ;  /* 0x0000000000007941 */ /* 0x000fea0003800200 */
.L_x_11737:
[----:B------:R-:W0:Y:S02]  /*3950*/  F2I.S64.TRUNC R22, R22 ;  /* 0x0000001600167311 */ /* 0x000e24000020d900 */
[----:B0-----:R-:W-:Y:S05]  /*3960*/  BRA `(.L_x_11713) ;  /* 0x0000000000987947 */ /* 0x001fea0003800000 */
.L_x_11730:
        /* <DEDUP_REMOVED lines=14> */
.L_x_11744:
[----:B------:R-:W-:Y:S05]  /*3a50*/  BSYNC.RECONVERGENT B0 ;  /* 0x0000000000007941 */ /* 0x000fea0003800200 */
.L_x_11743:
[----:B------:R-:W0:Y:S02]  /*3a60*/  F2I.S64.TRUNC R22, R22 ;  /* 0x0000001600167311 */ /* 0x000e24000020d900 */
[----:B0-----:R-:W-:Y:S05]  /*3a70*/  BRA `(.L_x_11713) ;  /* 0x0000000000547947 */ /* 0x001fea0003800000 */
.L_x_11718:
        /* <DEDUP_REMOVED lines=16> */
.L_x_11745:
[----:B------:R-:W-:Y:S05]  /*3b80*/  BRA `(.L_x_11713) ;  /* 0x0000000000107947 */ /* 0x000fea0003800000 */
.L_x_11742:
[----:B------:R0:W5:Y:S01]  /*3b90*/  LDG.E.64 R22, desc[UR36][R4.64] ;  /* 0x0000002404167981 */ /* 0x000162000c1e1b00 */
[----:B------:R-:W-:Y:S05]  /*3ba0*/  BRA `(.L_x_11713) ;  /* 0x0000000000087947 */ /* 0x000fea0003800000 */
.L_x_11741:
[----:B------:R0:W5:Y:S01]  /*3bb0*/  LDG.E R22, desc[UR36][R4.64] ;  /* 0x0000002404167981 */ /* 0x000162000c1e1900 */
[----:B------:R-:W-:-:S07]  /*3bc0*/  IMAD.MOV.U32 R23, RZ, RZ, RZ ;  /* 0x000000ffff177224 */ /* 0x000fce00078e00ff */
.L_x_11713:
[----:B------:R-:W-:Y:S05]  /*3bd0*/  BSYNC.RECONVERGENT B6 ;  /* 0x0000000000067941 */ /* 0x000fea0003800200 */
.L_x_11712:
        /* <DEDUP_REMOVED lines=38> */
.L_x_11752:
[----:B------:R0:W-:Y:S01]  /*3e40*/  STG.E.U8 desc[UR36][R8.64], R3 ;  /* 0x0000000308007986 */ /* 0x0001e2000c101124 */
[----:B------:R-:W-:Y:S05]  /*3e50*/  BRA `(.L_x_11754) ;  /* 0x0000000c00307947 */ /* 0x000fea0003800000 */
.L_x_11751:
        /* <DEDUP_REMOVED lines=8> */
.L_x_11756:
[----:B------:R0:W-:Y:S01]  /*3ee0*/  STG.E desc[UR36][R8.64], R3 ;  /* 0x0000000308007986 */ /* 0x0001e2000c101924 */
[----:B------:R-:W-:Y:S05]  /*3ef0*/  BRA `(.L_x_11754) ;  /* 0x0000000c00087947 */ /* 0x000fea0003800000 */
.L_x_11755:
[----:B------:R0:W-:Y:S01]  /*3f00*/  STG.E.U16 desc[UR36][R8.64], R3 ;  /* 0x0000000308007986 */ /* 0x0001e2000c101524 */
[----:B------:R-:W-:Y:S05]  /*3f10*/  BRA `(.L_x_11754) ;  /* 0x0000000c00007947 */ /* 0x000fea0003800000 */
.L_x_11750:
        /* <DEDUP_REMOVED lines=9> */
.L_x_11758:
[----:B------:R-:W0:Y:S02]  /*3fb0*/  I2F.S64 R0, R4 ;  /* 0x0000000400007312 */ /* 0x000e240000301400 */
[----:B0-----:R-:W-:-:S05]  /*3fc0*/  F2FP.F16.F32.PACK_AB R0, RZ, R0 ;  /* 0x00000000ff00723e */ /* 0x001fca00000000ff */
[----:B------:R0:W-:Y:S01]  /*3fd0*/  STG.E.U16 desc[UR36][R8.64], R0 ;  /* 0x0000000008007986 */ /* 0x0001e2000c101524 */
[----:B------:R-:W-:Y:S05]  /*3fe0*/  BRA `(.L_x_11754) ;  /* 0x0000000800cc7947 */ /* 0x000fea0003800000 */
.L_x_11757:
        /* <DEDUP_REMOVED lines=10> */
.L_x_11760:
[----:B------:R-:W0:Y:S02]  /*4090*/  I2F.S64 R4, R4 ;  /* 0x0000000400047312 */ /* 0x000e240000301400 */
[----:B0-----:R-:W-:-:S04]  /*40a0*/  F2FP.F16.F32.PACK_AB R3, RZ, R4 ;  /* 0x00000004ff03723e */ /* 0x001fc800000000ff */
[----:B------:R-:W-:-:S05]  /*40b0*/  PRMT R3, R3, 0x5410, RZ ;  /* 0x0000541003037816 */ /* 0x000fca00000000ff */
[----:B------:R0:W-:Y:S01]  /*40c0*/  STG.E desc[UR36][R8.64], R3 ;  /* 0x0000000308007986 */ /* 0x0001e2000c101924 */
[----:B------:R-:W-:Y:S05]  /*40d0*/  BRA `(.L_x_11754) ;  /* 0x0000000800907947 */ /* 0x000fea0003800000 */
.L_x_11759:
[----:B------:R-:W0:Y:S02]  /*40e0*/  I2F.F64.S64 R4, R4 ;  /* 0x0000000400047312 */ /* 0x000e240000301c00 */
[----:B0-----:R0:W-:Y:S01]  /*40f0*/  STG.E.64 desc[UR36][R8.64], R4 ;  /* 0x0000000408007986 */ /* 0x0011e2000c101b24 */
[----:B------:R-:W-:Y:S05]  /*4100*/  BRA `(.L_x_11754) ;  /* 0x0000000800847947 */ /* 0x000fea0003800000 */
.L_x_11749:
        /* <DEDUP_REMOVED lines=13> */
.L_x_11763:
[----:B------:R-:W-:Y:S01]  /*41e0*/  CS2R R6, SRZ ;  /* 0x0000000000067805 */ /* 0x000fe2000001ff00 */
[----:B------:R-:W0:Y:S04]  /*41f0*/  I2F.F64.S64 R4, R4 ;  /* 0x0000000400047312 */ /* 0x000e280000301c00 */
[----:B0-----:R3:W-:Y:S01]  /*4200*/  STG.E.128 desc[UR36][R8.64], R4 ;  /* 0x0000000408007986 */ /* 0x0017e2000c101d24 */
[----:B------:R-:W-:Y:S05]  /*4210*/  BRA `(.L_x_11754) ;  /* 0x0000000800407947 */ /* 0x000fea0003800000 */
.L_x_11762:
        /* <DEDUP_REMOVED lines=19> */
.L_x_11767:
[----:B------:R-:W-:Y:S05]  /*4350*/  BSYNC.RECONVERGENT B0 ;  /* 0x0000000000007941 */ /* 0x000fea0003800200 */
.L_x_11766:
[----:B------:R-:W-:-:S05]  /*4360*/  LOP3.LUT R7, R0, 0x80, R7, 0xf8, !PT ;  /* 0x0000008000077812 */ /* 0x000fca00078ef807 */
[----:B------:R2:W-:Y:S01]  /*4370*/  STG.E.U8 desc[UR36][R8.64], R7 ;  /* 0x0000000708007986 */ /* 0x0005e2000c101124 */
[----:B------:R-:W-:Y:S05]  /*4380*/  BRA `(.L_x_11754) ;  /* 0x0000000400e47947 */ /* 0x000fea0003800000 */
.L_x_11765:
        /* <DEDUP_REMOVED lines=15> */
.L_x_11769:
[----:B------:R-:W-:Y:S05]  /*4480*/  BSYNC.RECONVERGENT B0 ;  /* 0x0000000000007941 */ /* 0x000fea0003800200 */
.L_x_11768:
[----:B------:R-:W-:-:S05]  /*4490*/  LOP3.LUT R7, R0, 0x80, R7, 0xf8, !PT ;  /* 0x0000008000077812 */ /* 0x000fca00078ef807 */
[----:B------:R1:W-:Y:S01]  /*44a0*/  STG.E.U8 desc[UR36][R8.64], R7 ;  /* 0x0000000708007986 */ /* 0x0003e2000c101124 */
[----:B------:R-:W-:Y:S05]  /*44b0*/  BRA `(.L_x_11754) ;  /* 0x0000000400987947 */ /* 0x000fea0003800000 */
.L_x_11764:
[----:B------:R-:W0:Y:S02]  /*44c0*/  I2F.S64 R0, R4 ;  /* 0x0000000400007312 */ /* 0x000e240000301400 */
[----:B0-----:R-:W-:-:S05]  /*44d0*/  F2FP.BF16.F32.PACK_AB R0, RZ, R0 ;  /* 0x00000000ff00723e */ /* 0x001fca00000010ff */
[----:B------:R0:W-:Y:S01]  /*44e0*/  STG.E.U16 desc[UR36][R8.64], R0 ;  /* 0x0000000008007986 */ /* 0x0001e2000c101524 */
[----:B------:R-:W-:Y:S05]  /*44f0*/  BRA `(.L_x_11754) ;  /* 0x0000000400887947 */ /* 0x000fea0003800000 */
.L_x_11761:
        /* <DEDUP_REMOVED lines=10> */
.L_x_11772:
        /* <DEDUP_REMOVED lines=13> */
.L_x_11775:
[----:B------:R-:W-:-:S04]  /*4670*/  SHF.R.U32.HI R0, RZ, 0x14, R5 ;  /* 0x00000014ff007819 */ /* 0x000fc80000011605 */
[----:B------:R-:W-:-:S04]  /*4680*/  LOP3.LUT R0, R0, 0x1, RZ, 0xc0, !PT ;  /* 0x0000000100007812 */ /* 0x000fc800078ec0ff */
[----:B------:R-:W-:-:S04]  /*4690*/  IADD3 R0, PT, PT, R5, 0x487ffff, R0 ;  /* 0x0487ffff05007810 */ /* 0x000fc80007ffe000 */
[----:B------:R-:W-:-:S04]  /*46a0*/  SHF.R.U32.HI R0, RZ, 0x14, R0 ;  /* 0x00000014ff007819 */ /* 0x000fc80000011600 */
[----:B------:R-:W-:-:S07]  /*46b0*/  LOP3.LUT R3, R0, 0xff, RZ, 0xc0, !PT ;  /* 0x000000ff00037812 */ /* 0x000fce00078ec0ff */
.L_x_11776:
[----:B------:R-:W-:-:S04]  /*46c0*/  SHF.R.U32.HI R0, RZ, 0x18, R5 ;  /* 0x00000018ff007819 */ /* 0x000fc80000011605 */
[----:B------:R-:W-:-:S07]  /*46d0*/  LOP3.LUT R0, R3, 0x80, R0, 0xf8, !PT ;  /* 0x0000008003007812 */ /* 0x000fce00078ef800 */
.L_x_11774:
[----:B------:R-:W-:Y:S05]  /*46e0*/  BSYNC.RECONVERGENT B0 ;  /* 0x0000000000007941 */ /* 0x000fea0003800200 */
.L_x_11773:
[----:B------:R0:W-:Y:S01]  /*46f0*/  STG.E.U8 desc[UR36][R8.64], R0 ;  /* 0x0000000008007986 */ /* 0x0001e2000c101124 */
[----:B------:R-:W-:Y:S05]  /*4700*/  BRA `(.L_x_11754) ;  /* 0x0000000400047947 */ /* 0x000fea0003800000 */
.L_x_11771:
        /* <DEDUP_REMOVED lines=13> */
.L_x_11779:
[----:B------:R-:W-:-:S04]  /*47e0*/  SHF.R.U32.HI R0, RZ, 0x15, R5 ;  /* 0x00000015ff007819 */ /* 0x000fc80000011605 */
[----:B------:R-:W-:-:S04]  /*47f0*/  LOP3.LUT R0, R0, 0x1, RZ, 0xc0, !PT ;  /* 0x0000000100007812 */ /* 0x000fc800078ec0ff */
[----:B------:R-:W-:-:S04]  /*4800*/  IADD3 R0, PT, PT, R5, 0x88fffff, R0 ;  /* 0x088fffff05007810 */ /* 0x000fc80007ffe000 */
[----:B------:R-:W-:-:S04]  /*4810*/  SHF.R.U32.HI R0, RZ, 0x15, R0 ;  /* 0x00000015ff007819 */ /* 0x000fc80000011600 */
[----:B------:R-:W-:-:S07]  /*4820*/  LOP3.LUT R3, R0, 0xff, RZ, 0xc0, !PT ;  /* 0x000000ff00037812 */ /* 0x000fce00078ec0ff */
.L_x_11780:
[----:B------:R-:W-:-:S04]  /*4830*/  SHF.R.U32.HI R0, RZ, 0x18, R5 ;  /* 0x00000018ff007819 */ /* 0x000fc80000011605 */
[----:B------:R-:W-:-:S07]  /*4840*/  LOP3.LUT R0, R3, 0x80, R0, 0xf8, !PT ;  /* 0x0000008003007812 */ /* 0x000fce00078ef800 */
.L_x_11778:
[----:B------:R-:W-:Y:S05]  /*4850*/  BSYNC.RECONVERGENT B0 ;  /* 0x0000000000007941 */ /* 0x000fea0003800200 */
.L_x_11777:
[----:B------:R0:W-:Y:S01]  /*4860*/  STG.E.U8 desc[UR36][R8.64], R0 ;  /* 0x0000000008007986 */ /* 0x0001e2000c101124 */
[----:B------:R-:W-:Y:S05]  /*4870*/  BRA `(.L_x_11754) ;  /* 0x0000000000a87947 */ /* 0x000fea0003800000 */
.L_x_11770:
[----:B------:R-:W-:-:S13]  /*4880*/  ISETP.NE.AND P0, PT, R0, 0x1c, PT ;  /* 0x0000001c0000780c */ /* 0x000fda0003f05270 */
[----:B------:R-:W-:Y:S05]  /*4890*/  @!P0 BRA `(.L_x_11781) ;  /* 0x00000000009c8947 */ /* 0x000fea0003800000 */
[----:B------:R-:W-:-:S13]  /*48a0*/  ISETP.NE.AND P0, PT, R0, 0x1d, PT ;  /* 0x0000001d0000780c */ /* 0x000fda0003f05270 */
[----:B------:R-:W-:Y:S05]  /*48b0*/  @!P0 BRA `(.L_x_11782) ;  /* 0x00000000008c8947 */ /* 0x000fea0003800000 */
[----:B------:R-:W-:-:S13]  /*48c0*/  ISETP.NE.AND P0, PT, R0, 0x2c, PT ;  /* 0x0000002c0000780c */ /* 0x000fda0003f05270 */
[----:B------:R-:W-:Y:S05]  /*48d0*/  @!P0 BRA `(.L_x_11783) ;  /* 0x0000000000448947 */ /* 0x000fea0003800000 */
.L_x_11753:
        /* <DEDUP_REMOVED lines=16> */
.L_x_11784:
[----:B------:R-:W-:Y:S05]  /*49e0*/  BRA `(.L_x_11754) ;  /* 0x00000000004c7947 */ /* 0x000fea0003800000 */
.L_x_11783:
        /* <DEDUP_REMOVED lines=16> */
.L_x_11782:
[----:B------:R0:W-:Y:S01]  /*4af0*/  STG.E.64 desc[UR36][R8.64], R4 ;  /* 0x0000000408007986 */ /* 0x0001e2000c101b24 */
[----:B------:R-:W-:Y:S05]  /*4b00*/  BRA `(.L_x_11754) ;  /* 0x0000000000047947 */ /* 0x000fea0003800000 */
.L_x_11781:
[----:B------:R0:W-:Y:S02]  /*4b10*/  STG.E desc[UR36][R8.64], R3 ;  /* 0x0000000308007986 */ /* 0x0001e4000c101924 */
.L_x_11754:
        /* <DEDUP_REMOVED lines=23> */
.L_x_11789:
[----:B------:R0:W-:Y:S01]  /*4c90*/  STG.E.U8 desc[UR36][R8.64], R24 ;  /* 0x0000001808007986 */ /* 0x0001e2000c101124 */
[----:B------:R-:W-:Y:S05]  /*4ca0*/  BRA `(.L_x_11791) ;  /* 0x0000000c00347947 */ /* 0x000fea0003800000 */
.L_x_11788:
        /* <DEDUP_REMOVED lines=8> */
.L_x_11793:
[----:B------:R3:W-:Y:S01]  /*4d30*/  STG.E desc[UR36][R8.64], R24 ;  /* 0x0000001808007986 */ /* 0x0007e2000c101924 */
[----:B------:R-:W-:Y:S05]  /*4d40*/  BRA `(.L_x_11791) ;  /* 0x0000000c000c7947 */ /* 0x000fea0003800000 */
.L_x_11792:
[----:B------:R2:W-:Y:S01]  /*4d50*/  STG.E.U16 desc[UR36][R8.64], R24 ;  /* 0x0000001808007986 */ /* 0x0005e2000c101524 */
[----:B------:R-:W-:Y:S05]  /*4d60*/  BRA `(.L_x_11791) ;  /* 0x0000000c00047947 */ /* 0x000fea0003800000 */
.L_x_11787:
        /* <DEDUP_REMOVED lines=9> */
.L_x_11795:
[----:B------:R-:W0:Y:S02]  /*4e00*/  I2F.S64 R0, R28 ;  /* 0x0000001c00007312 */ /* 0x000e240000301400 */
[----:B0-----:R-:W-:-:S05]  /*4e10*/  F2FP.F16.F32.PACK_AB R0, RZ, R0 ;  /* 0x00000000ff00723e */ /* 0x001fca00000000ff */
[----:B------:R0:W-:Y:S01]  /*4e20*/  STG.E.U16 desc[UR36][R8.64], R0 ;  /* 0x0000000008007986 */ /* 0x0001e2000c101524 */
[----:B------:R-:W-:Y:S05]  /*4e30*/  BRA `(.L_x_11791) ;  /* 0x0000000800d07947 */ /* 0x000fea0003800000 */
.L_x_11794:
        /* <DEDUP_REMOVED lines=10> */
.L_x_11797:
[----:B------:R-:W0:Y:S02]  /*4ee0*/  I2F.S64 R28, R28 ;  /* 0x0000001c001c7312 */ /* 0x000e240000301400 */
[----:B0-----:R-:W-:-:S04]  /*4ef0*/  F2FP.F16.F32.PACK_AB R3, RZ, R28 ;  /* 0x0000001cff03723e */ /* 0x001fc800000000ff */
[----:B------:R-:W-:-:S05]  /*4f00*/  PRMT R3, R3, 0x5410, RZ ;  /* 0x0000541003037816 */ /* 0x000fca00000000ff */
[----:B------:R0:W-:Y:S01]  /*4f10*/  STG.E desc[UR36][R8.64], R3 ;  /* 0x0000000308007986 */ /* 0x0001e2000c101924 */
[----:B------:R-:W-:Y:S05]  /*4f20*/  BRA `(.L_x_11791) ;  /* 0x0000000800947947 */ /* 0x000fea0003800000 */
.L_x_11796:
[----:B------:R-:W0:Y:S02]  /*4f30*/  I2F.F64.S64 R28, R28 ;  /* 0x0000001c001c7312 */ /* 0x000e240000301c00 */
[----:B0-----:R0:W-:Y:S01]  /*4f40*/  STG.E.64 desc[UR36][R8.64], R28 ;  /* 0x0000001c08007986 */ /* 0x0011e2000c101b24 */
[----:B------:R-:W-:Y:S05]  /*4f50*/  BRA `(.L_x_11791) ;  /* 0x0000000800887947 */ /* 0x000fea0003800000 */
.L_x_11786:
        /* <DEDUP_REMOVED lines=12> */
.L_x_11801:
        /* <DEDUP_REMOVED lines=17> */
.L_x_11804:
[----:B------:R-:W-:-:S04]  /*5130*/  SHF.R.U32.HI R3, RZ, 0x18, R29 ;  /* 0x00000018ff037819 */ /* 0x000fc8000001161d */
[----:B------:R-:W-:-:S04]  /*5140*/  LOP3.LUT R0, R0, 0x80, R3, 0xf8, !PT ;  /* 0x0000008000007812 */ /* 0x000fc800078ef803 */
[----:B------:R-:W-:-:S07]  /*5150*/  PRMT R4, R0, 0x7610, R4 ;  /* 0x0000761000047816 */ /* 0x000fce0000000004 */
.L_x_11803:
[----:B------:R-:W-:Y:S05]  /*5160*/  BSYNC.RECONVERGENT B0 ;  /* 0x0000000000007941 */ /* 0x000fea0003800200 */
.L_x_11802:
[----:B------:R0:W-:Y:S01]  /*5170*/  STG.E.U8 desc[UR36][R8.64], R4 ;  /* 0x0000000408007986 */ /* 0x0001e2000c101124 */
[----:B------:R-:W-:Y:S05]  /*5180*/  BRA `(.L_x_11791) ;  /* 0x0000000400fc7947 */ /* 0x000fea0003800000 */
.L_x_11800:
        /* <DEDUP_REMOVED lines=17> */
.L_x_11807:
[----:B------:R-:W-:-:S04]  /*52a0*/  SHF.R.U32.HI R3, RZ, 0x18, R29 ;  /* 0x00000018ff037819 */ /* 0x000fc8000001161d */
[----:B------:R-:W-:-:S04]  /*52b0*/  LOP3.LUT R0, R0, 0x80, R3, 0xf8, !PT ;  /* 0x0000008000007812 */ /* 0x000fc800078ef803 */
[----:B------:R-:W-:-:S07]  /*52c0*/  PRMT R4, R0, 0x7610, R4 ;  /* 0x0000761000047816 */ /* 0x000fce0000000004 */
.L_x_11806:
[----:B------:R-:W-:Y:S05]  /*52d0*/  BSYNC.RECONVERGENT B0 ;  /* 0x0000000000007941 */ /* 0x000fea0003800200 */
.L_x_11805:
[----:B------:R0:W-:Y:S01]  /*52e0*/  STG.E.U8 desc[UR36][R8.64], R4 ;  /* 0x0000000408007986 */ /* 0x0001e2000c101124 */
[----:B------:R-:W-:Y:S05]  /*52f0*/  BRA `(.L_x_11791) ;  /* 0x0000000400a07947 */ /* 0x000fea0003800000 */
.L_x_11799:
        /* <DEDUP_REMOVED lines=22> */
.L_x_11809:
[----:B------:R0:W-:Y:S01]  /*5460*/  STG.E.64 desc[UR36][R8.64], R28 ;  /* 0x0000001c08007986 */ /* 0x0001e2000c101b24 */
[----:B------:R-:W-:Y:S05]  /*5470*/  BRA `(.L_x_11791) ;  /* 0x0000000400407947 */ /* 0x000fea0003800000 */
.L_x_11808:
[----:B------:R0:W-:Y:S01]  /*5480*/  STG.E desc[UR36][R8.64], R24 ;  /* 0x0000001808007986 */ /* 0x0001e2000c101924 */
[----:B------:R-:W-:Y:S05]  /*5490*/  BRA `(.L_x_11791) ;  /* 0x0000000400387947 */ /* 0x000fea0003800000 */
.L_x_11798:
        /* <DEDUP_REMOVED lines=11> */
.L_x_11811:
[----:B------:R-:W-:Y:S01]  /*5550*/  CS2R R6, SRZ ;  /* 0x0000000000067805 */ /* 0x000fe2000001ff00 */
[----:B------:R-:W0:Y:S04]  /*5560*/  I2F.F64.S64 R4, R28 ;  /* 0x0000001c00047312 */ /* 0x000e280000301c00 */
[----:B0-----:R0:W-:Y:S01]  /*5570*/  STG.E.128 desc[UR36][R8.64], R4 ;  /* 0x0000000408007986 */ /* 0x0011e2000c101d24 */
[----:B------:R-:W-:Y:S05]  /*5580*/  BRA `(.L_x_11791) ;  /* 0x0000000000fc7947 */ /* 0x000fea0003800000 */
.L_x_11810:
[----:B------:R-:W-:-:S13]  /*5590*/  ISETP.NE.AND P0, PT, R0, 0xf, PT ;  /* 0x0000000f0000780c */ /* 0x000fda0003f05270 */
[----:B------:R-:W-:Y:S05]  /*55a0*/  @!P0 BRA `(.L_x_11812) ;  /* 0x0000000000e88947 */ /* 0x000fea0003800000 */
[----:B------:R-:W-:-:S13]  /*55b0*/  ISETP.NE.AND P0, PT, R0, 0x17, PT ;  /* 0x000000170000780c */ /* 0x000fda0003f05270 */
[----:B------:R-:W-:Y:S05]  /*55c0*/  @!P0 BRA `(.L_x_11813) ;  /* 0x0000000000908947 */ /* 0x000fea0003800000 */
[----:B------:R-:W-:-:S13]  /*55d0*/  ISETP.NE.AND P0, PT, R0, 0x18, PT ;  /* 0x000000180000780c */ /* 0x000fda0003f05270 */
[----:B------:R-:W-:Y:S05]  /*55e0*/  @!P0 BRA `(.L_x_11814) ;  /* 0x0000000000448947 */ /* 0x000fea0003800000 */
.L_x_11790:
        /* <DEDUP_REMOVED lines=16> */
.L_x_11815:
[----:B------:R-:W-:Y:S05]  /*56f0*/  BRA `(.L_x_11791) ;  /* 0x0000000000a07947 */ /* 0x000fea0003800000 */
.L_x_11814:
        /* <DEDUP_REMOVED lines=13> */
.L_x_11817:
[----:B------:R-:W-:Y:S05]  /*57d0*/  BSYNC.RECONVERGENT B0 ;  /* 0x0000000000007941 */ /* 0x000fea0003800200 */
.L_x_11816:
[----:B------:R-:W-:-:S05]  /*57e0*/  LOP3.LUT R3, R0, 0x80, R3, 0xf8, !PT ;  /* 0x0000008000037812 */ /* 0x000fca00078ef803 */
[----:B------:R0:W-:Y:S01]  /*57f0*/  STG.E.U8 desc[UR36][R8.64], R3 ;  /* 0x0000000308007986 */ /* 0x0001e2000c101124 */
[----:B------:R-:W-:Y:S05]  /*5800*/  BRA `(.L_x_11791) ;  /* 0x00000000005c7947 */ /* 0x000fea0003800000 */
.L_x_11813:
        /* <DEDUP_REMOVED lines=12> */
.L_x_11819:
[----:B------:R-:W-:Y:S01]  /*58d0*/  IMAD.MOV.U32 R0, RZ, RZ, 0x7f ;  /* 0x0000007fff007424 */ /* 0x000fe200078e00ff */
[----:B------:R-:W-:-:S04]  /*58e0*/  ISETP.GT.U32.AND P0, PT, R3, 0x7f800000, PT ;  /* 0x7f8000000300780c */ /* 0x000fc80003f04070 */
[----:B------:R-:W-:-:S09]  /*58f0*/  SEL R0, R0, 0x7c, P0 ;  /* 0x0000007c00007807 */ /* 0x000fd20000000000 */
.L_x_11820:
[----:B------:R-:W-:Y:S05]  /*5900*/  BSYNC.RECONVERGENT B0 ;  /* 0x0000000000007941 */ /* 0x000fea0003800200 */
.L_x_11818:
[----:B------:R-:W-:-:S04]  /*5910*/  SHF.R.U32.HI R3, RZ, 0x18, R29 ;  /* 0x00000018ff037819 */ /* 0x000fc8000001161d */
[----:B------:R-:W-:-:S05]  /*5920*/  LOP3.LUT R3, R0, 0x80, R3, 0xf8, !PT ;  /* 0x0000008000037812 */ /* 0x000fca00078ef803 */
[----:B------:R0:W-:Y:S01]  /*5930*/  STG.E.U8 desc[UR36][R8.64], R3 ;  /* 0x0000000308007986 */ /* 0x0001e2000c101124 */
[----:B------:R-:W-:Y:S05]  /*5940*/  BRA `(.L_x_11791) ;  /* 0x00000000000c7947 */ /* 0x000fea0003800000 */
.L_x_11812:
[----:B------:R-:W0:Y:S02]  /*5950*/  I2F.S64 R0, R28 ;  /* 0x0000001c00007312 */ /* 0x000e240000301400 */
[----:B0-----:R-:W-:-:S05]  /*5960*/  F2FP.BF16.F32.PACK_AB R0, RZ, R0 ;  /* 0x00000000ff00723e */ /* 0x001fca00000010ff */
[----:B------:R0:W-:Y:S02]  /*5970*/  STG.E.U16 desc[UR36][R8.64], R0 ;  /* 0x0000000008007986 */ /* 0x0001e4000c101524 */
.L_x_11791:
[----:B------:R-:W-:-:S07]  /*5980*/  VIADD R19, R19, 0x80 ;  /* 0x0000008013137836 */ /* 0x000fce0000000000 */
.L_x_11748:
[----:B------:R-:W-:-:S13]  /*5990*/  ISETP.GE.AND P0, PT, R19, R16, PT ;  /* 0x000000101300720c */ /* 0x000fda0003f06270 */
[----:B------:R-:W-:Y:S05]  /*59a0*/  @P0 BREAK.RELIABLE B6 ;  /* 0x0000000000060942 */ /* 0x000fea0003800100 */
[----:B------:R-:W-:Y:S05]  /*59b0*/  @P0 BRA `(.L_x_11785) ;  /* 0x0000000c00940947 */ /* 0x000fea0003800000 */
[----:B------:R-:W-:Y:S05]  /*59c0*/  BSYNC.RELIABLE B6 ;  /* 0x0000000000067941 */ /* 0x000fea0003800100 */
.L_x_11747:
        /* <DEDUP_REMOVED lines=20> */
.L_x_11824:
[----:B------:R0:W-:Y:S01]  /*5b10*/  STG.E.U8 desc[UR36][R8.64], R18 ;  /* 0x0000001208007986 */ /* 0x0001e2000c101124 */
[----:B------:R-:W-:Y:S05]  /*5b20*/  BRA `(.L_x_11826) ;  /* 0x0000000c00347947 */ /* 0x000fea0003800000 */
.L_x_11823:
        /* <DEDUP_REMOVED lines=8> */
.L_x_11828:
[----:B------:R0:W-:Y:S01]  /*5bb0*/  STG.E desc[UR36][R8.64], R18 ;  /* 0x0000001208007986 */ /* 0x0001e2000c101924 */
[----:B------:R-:W-:Y:S05]  /*5bc0*/  BRA `(.L_x_11826) ;  /* 0x0000000c000c7947 */ /* 0x000fea0003800000 */
.L_x_11827:
[----:B------:R0:W-:Y:S01]  /*5bd0*/  STG.E.U16 desc[UR36][R8.64], R18 ;  /* 0x0000001208007986 */ /* 0x0001e2000c101524 */
[----:B------:R-:W-:Y:S05]  /*5be0*/  BRA `(.L_x_11826) ;  /* 0x0000000c00047947 */ /* 0x000fea0003800000 */
.L_x_11822:
        /* <DEDUP_REMOVED lines=9> */
.L_x_11830:
[----:B------:R-:W0:Y:S02]  /*5c80*/  I2F.S64 R0, R26 ;  /* 0x0000001a00007312 */ /* 0x000e240000301400 */
[----:B0-----:R-:W-:-:S05]  /*5c90*/  F2FP.F16.F32.PACK_AB R0, RZ, R0 ;  /* 0x00000000ff00723e */ /* 0x001fca00000000ff */
[----:B------:R0:W-:Y:S01]  /*5ca0*/  STG.E.U16 desc[UR36][R8.64], R0 ;  /* 0x0000000008007986 */ /* 0x0001e2000c101524 */
[----:B------:R-:W-:Y:S05]  /*5cb0*/  BRA `(.L_x_11826) ;  /* 0x0000000800d07947 */ /* 0x000fea0003800000 */
.L_x_11829:
        /* <DEDUP_REMOVED lines=10> */
.L_x_11832:
[----:B------:R-:W0:Y:S02]  /*5d60*/  I2F.S64 R26, R26 ;  /* 0x0000001a001a7312 */ /* 0x000e240000301400 */
[----:B0-----:R-:W-:-:S04]  /*5d70*/  F2FP.F16.F32.PACK_AB R3, RZ, R26 ;  /* 0x0000001aff03723e */ /* 0x001fc800000000ff */
[----:B------:R-:W-:-:S05]  /*5d80*/  PRMT R3, R3, 0x5410, RZ ;  /* 0x0000541003037816 */ /* 0x000fca00000000ff */
[----:B------:R0:W-:Y:S01]  /*5d90*/  STG.E desc[UR36][R8.64], R3 ;  /* 0x0000000308007986 */ /* 0x0001e2000c101924 */
[----:B------:R-:W-:Y:S05]  /*5da0*/  BRA `(.L_x_11826) ;  /* 0x0000000800947947 */ /* 0x000fea0003800000 */
.L_x_11831:
[----:B------:R-:W0:Y:S02]  /*5db0*/  I2F.F64.S64 R26, R26 ;  /* 0x0000001a001a7312 */ /* 0x000e240000301c00 */
[----:B0-----:R0:W-:Y:S01]  /*5dc0*/  STG.E.64 desc[UR36][R8.64], R26 ;  /* 0x0000001a08007986 */ /* 0x0011e2000c101b24 */
[----:B------:R-:W-:Y:S05]  /*5dd0*/  BRA `(.L_x_11826) ;  /* 0x0000000800887947 */ /* 0x000fea0003800000 */
.L_x_11821:
        /* <DEDUP_REMOVED lines=12> */
.L_x_11836:
        /* <DEDUP_REMOVED lines=17> */
.L_x_11839:
[----:B------:R-:W-:-:S04]  /*5fb0*/  SHF.R.U32.HI R3, RZ, 0x18, R27 ;  /* 0x00000018ff037819 */ /* 0x000fc8000001161b */
[----:B------:R-:W-:-:S04]  /*5fc0*/  LOP3.LUT R0, R0, 0x80, R3, 0xf8, !PT ;  /* 0x0000008000007812 */ /* 0x000fc800078ef803 */
[----:B------:R-:W-:-:S07]  /*5fd0*/  PRMT R4, R0, 0x7610, R4 ;  /* 0x0000761000047816 */ /* 0x000fce0000000004 */
.L_x_11838:
[----:B------:R-:W-:Y:S05]  /*5fe0*/  BSYNC.RECONVERGENT B0 ;  /* 0x0000000000007941 */ /* 0x000fea0003800200 */
.L_x_11837:
[----:B------:R0:W-:Y:S01]  /*5ff0*/  STG.E.U8 desc[UR36][R8.64], R4 ;  /* 0x0000000408007986 */ /* 0x0001e2000c101124 */
[----:B------:R-:W-:Y:S05]  /*6000*/  BRA `(.L_x_11826) ;  /* 0x0000000400fc7947 */ /* 0x000fea0003800000 */
.L_x_11835:
        /* <DEDUP_REMOVED lines=17> */
.L_x_11842:
[----:B------:R-:W-:-:S04]  /*6120*/  SHF.R.U32.HI R3, RZ, 0x18, R27 ;  /* 0x00000018ff037819 */ /* 0x000fc8000001161b */
[----:B------:R-:W-:-:S04]  /*6130*/  LOP3.LUT R0, R0, 0x80, R3, 0xf8, !PT ;  /* 0x0000008000007812 */ /* 0x000fc800078ef803 */
[----:B------:R-:W-:-:S07]  /*6140*/  PRMT R4, R0, 0x7610, R4 ;  /* 0x0000761000047816 */ /* 0x000fce0000000004 */
.L_x_11841:
[----:B------:R-:W-:Y:S05]  /*6150*/  BSYNC.RECONVERGENT B0 ;  /* 0x0000000000007941 */ /* 0x000fea0003800200 */
.L_x_11840:
[----:B------:R0:W-:Y:S01]  /*6160*/  STG.E.U8 desc[UR36][R8.64], R4 ;  /* 0x0000000408007986 */ /* 0x0001e2000c101124 */
[----:B------:R-:W-:Y:S05]  /*6170*/  BRA `(.L_x_11826) ;  /* 0x0000000400a07947 */ /* 0x000fea0003800000 */
.L_x_11834:
        /* <DEDUP_REMOVED lines=22> */
.L_x_11844:
[----:B------:R0:W-:Y:S01]  /*62e0*/  STG.E.64 desc[UR36][R8.64], R26 ;  /* 0x0000001a08007986 */ /* 0x0001e2000c101b24 */
[----:B------:R-:W-:Y:S05]  /*62f0*/  BRA `(.L_x_11826) ;  /* 0x0000000400407947 */ /* 0x000fea0003800000 */
.L_x_11843:
[----:B------:R0:W-:Y:S01]  /*6300*/  STG.E desc[UR36][R8.64], R18 ;  /* 0x0000001208007986 */ /* 0x0001e2000c101924 */
[----:B------:R-:W-:Y:S05]  /*6310*/  BRA `(.L_x_11826) ;  /* 0x0000000400387947 */ /* 0x000fea0003800000 */
.L_x_11833:
        /* <DEDUP_REMOVED lines=11> */
.L_x_11846:
[----:B------:R-:W-:Y:S01]  /*63d0*/  CS2R R6, SRZ ;  /* 0x0000000000067805 */ /* 0x000fe2000001ff00 */
[----:B------:R-:W0:Y:S04]  /*63e0*/  I2F.F64.S64 R4, R26 ;  /* 0x0000001a00047312 */ /* 0x000e280000301c00 */
[----:B0-----:R4:W-:Y:S01]  /*63f0*/  STG.E.128 desc[UR36][R8.64], R4 ;  /* 0x0000000408007986 */ /* 0x0019e2000c101d24 */
[----:B------:R-:W-:Y:S05]  /*6400*/  BRA `(.L_x_11826) ;  /* 0x0000000000fc7947 */ /* 0x000fea0003800000 */
.L_x_11845:
[----:B------:R-:W-:-:S13]  /*6410*/  ISETP.NE.AND P0, PT, R0, 0xf, PT ;  /* 0x0000000f0000780c */ /* 0x000fda0003f05270 */
[----:B------:R-:W-:Y:S05]  /*6420*/  @!P0 BRA `(.L_x_11847) ;  /* 0x0000000000e88947 */ /* 0x000fea0003800000 */
[----:B------:R-:W-:-:S13]  /*6430*/  ISETP.NE.AND P0, PT, R0, 0x17, PT ;  /* 0x000000170000780c */ /* 0x000fda0003f05270 */
[----:B------:R-:W-:Y:S05]  /*6440*/  @!P0 BRA `(.L_x_11848) ;  /* 0x0000000000908947 */ /* 0x000fea0003800000 */
[----:B------:R-:W-:-:S13]  /*6450*/  ISETP.NE.AND P0, PT, R0, 0x18, PT ;  /* 0x000000180000780c */ /* 0x000fda0003f05270 */
[----:B------:R-:W-:Y:S05]  /*6460*/  @!P0 BRA `(.L_x_11849) ;  /* 0x0000000000448947 */ /* 0x000fea0003800000 */
.L_x_11825:
        /* <DEDUP_REMOVED lines=16> */
.L_x_11850:
[----:B------:R-:W-:Y:S05]  /*6570*/  BRA `(.L_x_11826) ;  /* 0x0000000000a07947 */ /* 0x000fea0003800000 */
.L_x_11849:
        /* <DEDUP_REMOVED lines=13> */
.L_x_11852:
[----:B------:R-:W-:Y:S05]  /*6650*/  BSYNC.RECONVERGENT B0 ;  /* 0x0000000000007941 */ /* 0x000fea0003800200 */
.L_x_11851:
[----:B------:R-:W-:-:S05]  /*6660*/  LOP3.LUT R3, R0, 0x80, R3, 0xf8, !PT ;  /* 0x0000008000037812 */ /* 0x000fca00078ef803 */
[----:B------:R2:W-:Y:S01]  /*6670*/  STG.E.U8 desc[UR36][R8.64], R3 ;  /* 0x0000000308007986 */ /* 0x0005e2000c101124 */
[----:B------:R-:W-:Y:S05]  /*6680*/  BRA `(.L_x_11826) ;  /* 0x00000000005c7947 */ /* 0x000fea0003800000 */
.L_x_11848:
        /* <DEDUP_REMOVED lines=12> */
.L_x_11854:
[----:B------:R-:W-:Y:S01]  /*6750*/  IMAD.MOV.U32 R0, RZ, RZ, 0x7f ;  /* 0x0000007fff007424 */ /* 0x000fe200078e00ff */
[----:B------:R-:W-:-:S04]  /*6760*/  ISETP.GT.U32.AND P0, PT, R3, 0x7f800000, PT ;  /* 0x7f8000000300780c */ /* 0x000fc80003f04070 */
[----:B------:R-:W-:-:S09]  /*6770*/  SEL R0, R0, 0x7c, P0 ;  /* 0x0000007c00007807 */ /* 0x000fd20000000000 */
.L_x_11855:
[----:B------:R-:W-:Y:S05]  /*6780*/  BSYNC.RECONVERGENT B0 ;  /* 0x0000000000007941 */ /* 0x000fea0003800200 */
.L_x_11853:
[----:B------:R-:W-:-:S04]  /*6790*/  SHF.R.U32.HI R3, RZ, 0x18, R27 ;  /* 0x00000018ff037819 */ /* 0x000fc8000001161b */
[----:B------:R-:W-:-:S05]  /*67a0*/  LOP3.LUT R3, R0, 0x80, R3, 0xf8, !PT ;  /* 0x0000008000037812 */ /* 0x000fca00078ef803 */
[----:B------:R1:W-:Y:S01]  /*67b0*/  STG.E.U8 desc[UR36][R8.64], R3 ;  /* 0x0000000308007986 */ /* 0x0003e2000c101124 */
[----:B------:R-:W-:Y:S05]  /*67c0*/  BRA `(.L_x_11826) ;  /* 0x00000000000c7947 */ /* 0x000fea0003800000 */
.L_x_11847:
[----:B------:R-:W0:Y:S02]  /*67d0*/  I2F.S64 R0, R26 ;  /* 0x0000001a00007312 */ /* 0x000e240000301400 */
[----:B0-----:R-:W-:-:S05]  /*67e0*/  F2FP.BF16.F32.PACK_AB R0, RZ, R0 ;  /* 0x00000000ff00723e */ /* 0x001fca00000010ff */
[----:B------:R0:W-:Y:S02]  /*67f0*/  STG.E.U16 desc[UR36][R8.64], R0 ;  /* 0x0000000008007986 */ /* 0x0001e4000c101524 */
.L_x_11826:
[----:B------:R-:W-:-:S07]  /*6800*/  VIADD R19, R19, 0x80 ;  /* 0x0000008013137836 */ /* 0x000fce0000000000 */
.L_x_11785:
[----:B------:R-:W-:Y:S05]  /*6810*/  BSYNC.RECONVERGENT B7 ;  /* 0x0000000000077941 */ /* 0x000fea0003800200 */
.L_x_11746:
        /* <DEDUP_REMOVED lines=21> */
.L_x_11859:
[----:B------:R-:W-:Y:S01]  /*6970*/  STG.E.U8 desc[UR36][R2.64], R22 ;  /* 0x0000001602007986 */ /* 0x000fe2000c101124 */
[----:B------:R-:W-:Y:S05]  /*6980*/  EXIT ;  /* 0x000000000000794d */ /* 0x000fea0003800000 */
.L_x_11858:
        /* <DEDUP_REMOVED lines=8> */
.L_x_11862:
[----:B------:R-:W-:Y:S01]  /*6a10*/  STG.E desc[UR36][R2.64], R22 ;  /* 0x0000001602007986 */ /* 0x000fe2000c101924 */
[----:B------:R-:W-:Y:S05]  /*6a20*/  EXIT ;  /* 0x000000000000794d */ /* 0x000fea0003800000 */
.L_x_11861:
[----:B------:R-:W-:Y:S01]  /*6a30*/  STG.E.U16 desc[UR36][R2.64], R22 ;  /* 0x0000001602007986 */ /* 0x000fe2000c101524 */
[----:B------:R-:W-:Y:S05]  /*6a40*/  EXIT ;  /* 0x000000000000794d */ /* 0x000fea0003800000 */
.L_x_11857:
        /* <DEDUP_REMOVED lines=9> */
.L_x_11864:
[----:B------:R-:W0:Y:S02]  /*6ae0*/  I2F.S64 R0, R22 ;  /* 0x0000001600007312 */ /* 0x000e240000301400 */
[----:B0-----:R-:W-:-:S05]  /*6af0*/  F2FP.F16.F32.PACK_AB R0, RZ, R0 ;  /* 0x00000000ff00723e */ /* 0x001fca00000000ff */
[----:B------:R-:W-:Y:S01]  /*6b00*/  STG.E.U16 desc[UR36][R2.64], R0 ;  /* 0x0000000002007986 */ /* 0x000fe2000c101524 */
[----:B------:R-:W-:Y:S05]  /*6b10*/  EXIT ;  /* 0x000000000000794d */ /* 0x000fea0003800000 */
.L_x_11863:
        /* <DEDUP_REMOVED lines=10> */
.L_x_11866:
[----:B------:R-:W0:Y:S02]  /*6bc0*/  I2F.S64 R22, R22 ;  /* 0x0000001600167312 */ /* 0x000e240000301400 */
[----:B0-----:R-:W-:-:S04]  /*6bd0*/  F2FP.F16.F32.PACK_AB R5, RZ, R22 ;  /* 0x00000016ff05723e */ /* 0x001fc800000000ff */
[----:B------:R-:W-:-:S05]  /*6be0*/  PRMT R5, R5, 0x5410, RZ ;  /* 0x0000541005057816 */ /* 0x000fca00000000ff */
[----:B------:R-:W-:Y:S01]  /*6bf0*/  STG.E desc[UR36][R2.64], R5 ;  /* 0x0000000502007986 */ /* 0x000fe2000c101924 */
[----:B------:R-:W-:Y:S05]  /*6c00*/  EXIT ;  /* 0x000000000000794d */ /* 0x000fea0003800000 */
.L_x_11865:
[----:B------:R-:W0:Y:S02]  /*6c10*/  I2F.F64.S64 R22, R22 ;  /* 0x0000001600167312 */ /* 0x000e240000301c00 */
[----:B0-----:R-:W-:Y:S01]  /*6c20*/  STG.E.64 desc[UR36][R2.64], R22 ;  /* 0x0000001602007986 */ /* 0x001fe2000c101b24 */
[----:B------:R-:W-:Y:S05]  /*6c30*/  EXIT ;  /* 0x000000000000794d */ /* 0x000fea0003800000 */
.L_x_11856:
        /* <DEDUP_REMOVED lines=12> */
.L_x_11870:
        /* <DEDUP_REMOVED lines=18> */
.L_x_11873:
[----:B------:R-:W-:-:S04]  /*6e20*/  SHF.R.U32.HI R5, RZ, 0x18, R5 ;  /* 0x00000018ff057819 */ /* 0x000fc80000011605 */
[----:B------:R-:W-:-:S07]  /*6e30*/  LOP3.LUT R0, R0, 0x80, R5, 0xf8, !PT ;  /* 0x0000008000007812 */ /* 0x000fce00078ef805 */
.L_x_11872:
[----:B------:R-:W-:Y:S05]  /*6e40*/  BSYNC.RECONVERGENT B0 ;  /* 0x0000000000007941 */ /* 0x000fea0003800200 */
.L_x_11871:
[----:B------:R-:W-:Y:S01]  /*6e50*/  STG.E.U8 desc[UR36][R2.64], R0 ;  /* 0x0000000002007986 */ /* 0x000fe2000c101124 */
[----:B------:R-:W-:Y:S05]  /*6e60*/  EXIT ;  /* 0x000000000000794d */ /* 0x000fea0003800000 */
.L_x_11869:
        /* <DEDUP_REMOVED lines=18> */
.L_x_11876:
[----:B------:R-:W-:-:S04]  /*6f90*/  SHF.R.U32.HI R5, RZ, 0x18, R5 ;  /* 0x00000018ff057819 */ /* 0x000fc80000011605 */
[----:B------:R-:W-:-:S07]  /*6fa0*/  LOP3.LUT R0, R0, 0x80, R5, 0xf8, !PT ;  /* 0x0000008000007812 */ /* 0x000fce00078ef805 */
.L_x_11875:
[----:B------:R-:W-:Y:S05]  /*6fb0*/  BSYNC.RECONVERGENT B0 ;  /* 0x0000000000007941 */ /* 0x000fea0003800200 */
.L_x_11874:
[----:B------:R-:W-:Y:S01]  /*6fc0*/  STG.E.U8 desc[UR36][R2.64], R0 ;  /* 0x0000000002007986 */ /* 0x000fe2000c101124 */
[----:B------:R-:W-:Y:S05]  /*6fd0*/  EXIT ;  /* 0x000000000000794d */ /* 0x000fea0003800000 */
.L_x_11868:
        /* <DEDUP_REMOVED lines=22> */
.L_x_11878:
[----:B------:R-:W-:Y:S01]  /*7140*/  STG.E.64 desc[UR36][R2.64], R22 ;  /* 0x0000001602007986 */ /* 0x000fe2000c101b24 */
[----:B------:R-:W-:Y:S05]  /*7150*/  EXIT ;  /* 0x000000000000794d */ /* 0x000fea0003800000 */
.L_x_11877:
[----:B------:R-:W-:Y:S01]  /*7160*/  STG.E desc[UR36][R2.64], R22 ;  /* 0x0000001602007986 */ /* 0x000fe2000c101924 */
[----:B------:R-:W-:Y:S05]  /*7170*/  EXIT ;  /* 0x000000000000794d */ /* 0x000fea0003800000 */
.L_x_11867:
        /* <DEDUP_REMOVED lines=11> */
.L_x_11880:
[----:B------:R-:W-:Y:S01]  /*7230*/  CS2R R6, SRZ ;  /* 0x0000000000067805 */ /* 0x000fe2000001ff00 */
[----:B------:R-:W0:Y:S04]  /*7240*/  I2F.F64.S64 R4, R22 ;  /* 0x0000001600047312 */ /* 0x000e280000301c00 */
[----:B0-----:R-:W-:Y:S01]  /*7250*/  STG.E.128 desc[UR36][R2.64], R4 ;  /* 0x0000000402007986 */ /* 0x001fe2000c101d24 */
[----:B------:R-:W-:Y:S05]  /*7260*/  EXIT ;  /* 0x000000000000794d */ /* 0x000fea0003800000 */
.L_x_11879:
[----:B------:R-:W-:-:S13]  /*7270*/  ISETP.NE.AND P0, PT, R0, 0xf, PT ;  /* 0x0000000f0000780c */ /* 0x000fda0003f05270 */
[----:B------:R-:W-:Y:S05]  /*7280*/  @!P0 BRA `(.L_x_11881) ;  /* 0x0000000000e88947 */ /* 0x000fea0003800000 */
[----:B------:R-:W-:-:S13]  /*7290*/  ISETP.NE.AND P0, PT, R0, 0x17, PT ;  /* 0x000000170000780c */ /* 0x000fda0003f05270 */
[----:B------:R-:W-:Y:S05]  /*72a0*/  @!P0 BRA `(.L_x_11882) ;  /* 0x0000000000908947 */ /* 0x000fea0003800000 */
[----:B------:R-:W-:-:S13]  /*72b0*/  ISETP.NE.AND P0, PT, R0, 0x18, PT ;  /* 0x000000180000780c */ /* 0x000fda0003f05270 */
[----:B------:R-:W-:Y:S05]  /*72c0*/  @!P0 BRA `(.L_x_11883) ;  /* 0x0000000000448947 */ /* 0x000fea0003800000 */
.L_x_11860:
        /* <DEDUP_REMOVED lines=16> */
.L_x_11884:
[----:B------:R-:W-:Y:S05]  /*73d0*/  EXIT ;  /* 0x000000000000794d */ /* 0x000fea0003800000 */
.L_x_11883:
        /* <DEDUP_REMOVED lines=13> */
.L_x_11886:
[----:B------:R-:W-:Y:S05]  /*74b0*/  BSYNC.RECONVERGENT B0 ;  /* 0x0000000000007941 */ /* 0x000fea0003800200 */
.L_x_11885:
[----:B------:R-:W-:-:S05]  /*74c0*/  LOP3.LUT R5, R0, 0x80, R5, 0xf8, !PT ;  /* 0x0000008000057812 */ /* 0x000fca00078ef805 */
[----:B------:R-:W-:Y:S01]  /*74d0*/  STG.E.U8 desc[UR36][R2.64], R5 ;  /* 0x0000000502007986 */ /* 0x000fe2000c101124 */
[----:B------:R-:W-:Y:S05]  /*74e0*/  EXIT ;  /* 0x000000000000794d */ /* 0x000fea0003800000 */
.L_x_11882:
        /* <DEDUP_REMOVED lines=12> */
.L_x_11888:
[----:B------:R-:W-:Y:S01]  /*75b0*/  IMAD.MOV.U32 R0, RZ, RZ, 0x7f ;  /* 0x0000007fff007424 */ /* 0x000fe200078e00ff */
[----:B------:R-:W-:-:S04]  /*75c0*/  ISETP.GT.U32.AND P0, PT, R4, 0x7f800000, PT ;  /* 0x7f8000000400780c */ /* 0x000fc80003f04070 */
[----:B------:R-:W-:-:S09]  /*75d0*/  SEL R0, R0, 0x7c, P0 ;  /* 0x0000007c00007807 */ /* 0x000fd20000000000 */
.L_x_11889:
[----:B------:R-:W-:Y:S05]  /*75e0*/  BSYNC.RECONVERGENT B0 ;  /* 0x0000000000007941 */ /* 0x000fea0003800200 */
.L_x_11887:
[----:B------:R-:W-:-:S04]  /*75f0*/  SHF.R.U32.HI R5, RZ, 0x18, R5 ;  /* 0x00000018ff057819 */ /* 0x000fc80000011605 */
[----:B------:R-:W-:-:S05]  /*7600*/  LOP3.LUT R5, R0, 0x80, R5, 0xf8, !PT ;  /* 0x0000008000057812 */ /* 0x000fca00078ef805 */
[----:B------:R-:W-:Y:S01]  /*7610*/  STG.E.U8 desc[UR36][R2.64], R5 ;  /* 0x0000000502007986 */ /* 0x000fe2000c101124 */
[----:B------:R-:W-:Y:S05]  /*7620*/  EXIT ;  /* 0x000000000000794d */ /* 0x000fea0003800000 */
.L_x_11881:
[----:B------:R-:W0:Y:S02]  /*7630*/  I2F.S64 R0, R22 ;  /* 0x0000001600007312 */ /* 0x000e240000301400 */
[----:B0-----:R-:W-:-:S05]  /*7640*/  F2FP.BF16.F32.PACK_AB R0, RZ, R0 ;  /* 0x00000000ff00723e */ /* 0x001fca00000010ff */
[----:B------:R-:W-:Y:S01]  /*7650*/  STG.E.U16 desc[UR36][R2.64], R0 ;  /* 0x0000000002007986 */ /* 0x000fe2000c101524 */
[----:B------:R-:W-:Y:S05]  /*7660*/  EXIT ;  /* 0x000000000000794d */ /* 0x000fea0003800000 */
.L_x_11890:
        /* <DEDUP_REMOVED lines=9> */
.L_x_25915:


//--------------------- .text._ZN2at6native18elementwise_kernelILi128ELi2EZNS0_22gpu_kernel_impl_nocastINS0_13AUnaryFunctorIlllNS0_16BitwiseOrFunctorIlEEEEEEvRNS_18TensorIteratorBaseERKT_EUliE_EEviT1_ --------------------------
	.section	.text._ZN2at6native18elementwise_kernelILi128ELi2EZNS0_22gpu_kernel_impl_nocastINS0_13AUnaryFunctorIlllNS0_16BitwiseOrFunctorIlEEEEEEvRNS_18TensorIteratorBaseERKT_EUliE_EEviT1_,"ax",@progbits
	.align	128
        .global         _ZN2at6native18elementwise_kernelILi128ELi2EZNS0_22gpu_kernel_impl_nocastINS0_13AUnaryFunctorIlllNS0_16BitwiseOrFunctorIlEEEEEEvRNS_18TensorIteratorBaseERKT_EUliE_EEviT1_
        .type           _ZN2at6native18elementwise_kernelILi128ELi2EZNS0_22gpu_kernel_impl_nocastINS0_13AUnaryFunctorIlllNS0_16BitwiseOrFunctorIlEEEEEEvRNS_18TensorIteratorBaseERKT_EUliE_EEviT1_,@function
        .size           _ZN2at6native18elementwise_kernelILi128ELi2EZNS0_22gpu_kernel_impl_nocastINS0_13AUnaryFunctorIlllNS0_16BitwiseOrFunctorIlEEEEEEvRNS_18TensorIteratorBaseERKT_EUliE_EEviT1_,(.L_x_25916 - _ZN2at6native18elementwise_kernelILi128ELi2EZNS0_22gpu_kernel_impl_nocastINS0_13AUnaryFunctorIlllNS0_16BitwiseOrFunctorIlEEEEEEvRNS_18TensorIteratorBaseERKT_EUliE_EEviT1_)
        .other          _ZN2at6native18elementwise_kernelILi128ELi2EZNS0_22gpu_kernel_impl_nocastINS0_13AUnaryFunctorIlllNS0_16BitwiseOrFunctorIlEEEEEEvRNS_18TensorIteratorBaseERKT_EUliE_EEviT1_,@"STO_CUDA_ENTRY STV_DEFAULT"
_ZN2at6native18elementwise_kernelILi128ELi2EZNS0_22gpu_kernel_impl_nocastINS0_13AUnaryFunctorIlllNS0_16BitwiseOrFunctorIlEEEEEEvRNS_18TensorIteratorBaseERKT_EUliE_EEviT1_:
.text._ZN2at6native18elementwise_kernelILi128ELi2EZNS0_22gpu_kernel_impl_nocastINS0_13AUnaryFunctorIlllNS0_16BitwiseOrFunctorIlEEEEEEvRNS_18TensorIteratorBaseERKT_EUliE_EEviT1_:
        /* <DEDUP_REMOVED lines=21> */
.L_x_11893:
[----:B------:R-:W-:Y:S05]  /*0150*/  BSYNC.RECONVERGENT B0 ;  /* 0x0000000000007941 */ /* 0x000fea0003800200 */
.L_x_11892:
        /* <DEDUP_REMOVED lines=10> */
.L_x_11891:
        /* <DEDUP_REMOVED lines=305> */
.L_x_11896:
        /* <DEDUP_REMOVED lines=11> */
.L_x_11895:
[----:B------:R-:W-:Y:S05]  /*15c0*/  BSYNC.RECONVERGENT B0 ;  /* 0x0000000000007941 */ /* 0x000fea0003800200 */
.L_x_11894:
        /* <DEDUP_REMOVED lines=300> */
.L_x_11897:
        /* <DEDUP_REMOVED lines=11> */
.L_x_11898:
        /* <DEDUP_REMOVED lines=12> */
.L_x_25916:


//--------------------- .text._ZN2at6native27unrolled_elementwise_kernelINS0_13AUnaryFunctorIlllNS0_16BitwiseOrFunctorIlEEEESt5arrayIPcLm2EELi4E23TrivialOffsetCalculatorILi1EjESA_NS0_6memory15LoadWithoutCastENSB_16StoreWithoutCastEEEviT_T0_T2_T3_T4_T5_ --------------------------
	.section	.text._ZN2at6native27unrolled_elementwise_kernelINS0_13AUnaryFunctorIlllNS0_16BitwiseOrFunctorIlEEEESt5arrayIPcLm2EELi4E23TrivialOffsetCalculatorILi1EjESA_NS0_6memory15LoadWithoutCastENSB_16StoreWithoutCastEEEviT_T0_T2_T3_T4_T5_,"ax",@progbits
	.align	128
        .global         _ZN2at6native27unrolled_elementwise_kernelINS0_13AUnaryFunctorIlllNS0_16BitwiseOrFunctorIlEEEESt5arrayIPcLm2EELi4E23TrivialOffsetCalculatorILi1EjESA_NS0_6memory15LoadWithoutCastENSB_16StoreWithoutCastEEEviT_T0_T2_T3_T4_T5_
        .type           _ZN2at6native27unrolled_elementwise_kernelINS0_13AUnaryFunctorIlllNS0_16BitwiseOrFunctorIlEEEESt5arrayIPcLm2EELi4E23TrivialOffsetCalculatorILi1EjESA_NS0_6memory15LoadWithoutCastENSB_16StoreWithoutCastEEEviT_T0_T2_T3_T4_T5_,@function
        .size           _ZN2at6native27unrolled_elementwise_kernelINS0_13AUnaryFunctorIlllNS0_16BitwiseOrFunctorIlEEEESt5arrayIPcLm2EELi4E23TrivialOffsetCalculatorILi1EjESA_NS0_6memory15LoadWithoutCastENSB_16StoreWithoutCastEEEviT_T0_T2_T3_T4_T5_,(.L_x_25917 - _ZN2at6native27unrolled_elementwise_kernelINS0_13AUnaryFunctorIlllNS0_16BitwiseOrFunctorIlEEEESt5arrayIPcLm2EELi4E23TrivialOffsetCalculatorILi1EjESA_NS0_6memory15LoadWithoutCastENSB_16StoreWithoutCastEEEviT_T0_T2_T3_T4_T5_)
        .other          _ZN2at6native27unrolled_elementwise_kernelINS0_13AUnaryFunctorIlllNS0_16BitwiseOrFunctorIlEEEESt5arrayIPcLm2EELi4E23TrivialOffsetCalculatorILi1EjESA_NS0_6memory15LoadWithoutCastENSB_16StoreWithoutCastEEEviT_T0_T2_T3_T4_T5_,@"STO_CUDA_ENTRY STV_DEFAULT"
_ZN2at6native27unrolled_elementwise_kernelINS0_13AUnaryFunctorIlllNS0_16BitwiseOrFunctorIlEEEESt5arrayIPcLm2EELi4E23TrivialOffsetCalculatorILi1EjESA_NS0_6memory15LoadWithoutCastENSB_16StoreWithoutCastEEEviT_T0_T2_T3_T4_T5_:
.text._ZN2at6native27unrolled_elementwise_kernelINS0_13AUnaryFunctorIlllNS0_16BitwiseOrFunctorIlEEEESt5arrayIPcLm2EELi4E23TrivialOffsetCalculatorILi1EjESA_NS0_6memory15LoadWithoutCastENSB_16StoreWithoutCastEEEviT_T0_T2_T3_T4_T5_:
        /* <DEDUP_REMOVED lines=60> */
.L_x_11901:
[----:B------:R-:W-:Y:S05]  /*03c0*/  BSYNC.RELIABLE B1 ;  /* 0x0000000000017941 */ /* 0x000fea0003800100 */
.L_x_11900:
[----:B------:R-:W-:-:S13]  /*03d0*/  ISETP.GE.AND P0, PT, R3, R2, PT ;  /* 0x000000020300720c */ /* 0x000fda0003f06270 */
[----:B0-----:R-:W0:Y:S01]  /*03e0*/  @!P0 LDC.64 R8, c[0x0][0x398] ;  /* 0x0000e600ff088b82 */ /* 0x001e220000000a00 */
[----:B------:R-:W-:Y:S01]  /*03f0*/  @!P0 IMAD R11, R0, 0x200, R3 ;  /* 0x00000200000b8824 */ /* 0x000fe200078e0203 */
[----:B------:R-:W-:-:S03]  /*0400*/  @!P0 IADD3 R3, PT, PT, R3, 0x80, RZ ;  /* 0x0000008003038810 */ /* 0x000fc60007ffe0ff */
[----:B0-----:R-:W-:-:S05]  /*0410*/  @!P0 IMAD.WIDE.U32 R8, R11, 0x8, R8 ;  /* 0x000000080b088825 */ /* 0x001fca00078e0008 */
[----:B------:R1:W-:Y:S02]  /*0420*/  @!P0 STG.E.64 desc[UR4][R8.64], R6 ;  /* 0x0000000608008986 */ /* 0x0003e4000c101b04 */
.L_x_11902:
[----:B------:R-:W-:Y:S05]  /*0430*/  BSYNC.RECONVERGENT B0 ;  /* 0x0000000000007941 */ /* 0x000fea0003800200 */
.L_x_11899:
        /* <DEDUP_REMOVED lines=8> */
.L_x_11903:
        /* <DEDUP_REMOVED lines=12> */
.L_x_25917:


//--------------------- .text._ZN2at6native29vectorized_elementwise_kernelILi2ENS0_13AUnaryFunctorIlllNS0_16BitwiseOrFunctorIlEEEESt5arrayIPcLm2EEEEviT0_T1_ --------------------------
	.section	.text._ZN2at6native29vectorized_elementwise_kernelILi2ENS0_13AUnaryFunctorIlllNS0_16BitwiseOrFunctorIlEEEESt5arrayIPcLm2EEEEviT0_T1_,"ax",@progbits
	.align	128
        .global         _ZN2at6native29vectorized_elementwise_kernelILi2ENS0_13AUnaryFunctorIlllNS0_16BitwiseOrFunctorIlEEEESt5arrayIPcLm2EEEEviT0_T1_
        .type           _ZN2at6native29vectorized_elementwise_kernelILi2ENS0_13AUnaryFunctorIlllNS0_16BitwiseOrFunctorIlEEEESt5arrayIPcLm2EEEEviT0_T1_,@function
        .size           _ZN2at6native29vectorized_elementwise_kernelILi2ENS0_13AUnaryFunctorIlllNS0_16BitwiseOrFunctorIlEEEESt5arrayIPcLm2EEEEviT0_T1_,(.L_x_25918 - _ZN2at6native29vectorized_elementwise_kernelILi2ENS0_13AUnaryFunctorIlllNS0_16BitwiseOrFunctorIlEEEESt5arrayIPcLm2EEEEviT0_T1_)
        .other          _ZN2at6native29vectorized_elementwise_kernelILi2ENS0_13AUnaryFunctorIlllNS0_16BitwiseOrFunctorIlEEEESt5arrayIPcLm2EEEEviT0_T1_,@"STO_CUDA_ENTRY STV_DEFAULT"
_ZN2at6native29vectorized_elementwise_kernelILi2ENS0_13AUnaryFunctorIlllNS0_16BitwiseOrFunctorIlEEEESt5arrayIPcLm2EEEEviT0_T1_:
.text._ZN2at6native29vectorized_elementwise_kernelILi2ENS0_13AUnaryFunctorIlllNS0_16BitwiseOrFunctorIlEEEESt5arrayIPcLm2EEEEviT0_T1_:
        /* <DEDUP_REMOVED lines=98> */
.L_x_11907:
[----:B------:R-:W-:-:S13]  /*0620*/  ISETP.GE.U32.AND P0, PT, R3, R2, PT ;  /* 0x000000020300720c */ /* 0x000fda0003f06070 */
[----:B------:R-:W-:Y:S05]  /*0630*/  @P0 BRA `(.L_x_11909) ;  /* 0x0000000000300947 */ /* 0x000fea0003800000 */
[----:B0-----:R-:W0:Y:S01]  /*0640*/  LDC.64 R6, c[0x0][0x398] ;  /* 0x0000e600ff067b82 */ /* 0x001e220000000a00 */
[----:B------:R-:W-:Y:S02]  /*0650*/  IMAD.IADD R9, R0, 0x1, R3 ;  /* 0x0000000100097824 */ /* 0x000fe400078e0203 */
[----:B------:R-:W-:Y:S02]  /*0660*/  VIADD R3, R3, 0x80 ;  /* 0x0000008003037836 */ /* 0x000fe40000000000 */
[----:B0-----:R-:W-:-:S05]  /*0670*/  IMAD.WIDE.U32 R6, R9, 0x8, R6 ;  /* 0x0000000809067825 */ /* 0x001fca00078e0006 */
[----:B------:R1:W-:Y:S02]  /*0680*/  STG.E.64 desc[UR4][R6.64], R10 ;  /* 0x0000000a06007986 */ /* 0x0003e4000c101b04 */
.L_x_11908:
[----:B------:R-:W-:-:S13]  /*0690*/  ISETP.GE.U32.AND P0, PT, R3, R2, PT ;  /* 0x000000020300720c */ /* 0x000fda0003f06070 */
[----:B------:R-:W-:Y:S05]  /*06a0*/  @P0 BRA `(.L_x_11910) ;  /* 0x0000000000300947 */ /* 0x000fea0003800000 */
[----:B01----:R-:W0:Y:S01]  /*06b0*/  LDC.64 R6, c[0x0][0x398] ;  /* 0x0000e600ff067b82 */ /* 0x003e220000000a00 */
[----:B------:R-:W-:Y:S02]  /*06c0*/  IMAD.IADD R9, R0, 0x1, R3 ;  /* 0x0000000100097824 */ /* 0x000fe400078e0203 */
[----:B------:R-:W-:Y:S02]  /*06d0*/  VIADD R3, R3, 0x80 ;  /* 0x0000008003037836 */ /* 0x000fe40000000000 */
[----:B0-----:R-:W-:-:S05]  /*06e0*/  IMAD.WIDE.U32 R6, R9, 0x8, R6 ;  /* 0x0000000809067825 */ /* 0x001fca00078e0006 */
[----:B------:R1:W-:Y:S02]  /*06f0*/  STG.E.64 desc[UR4][R6.64], R12 ;  /* 0x0000000c06007986 */ /* 0x0003e4000c101b04 */
.L_x_11909:
[----:B------:R-:W-:-:S13]  /*0700*/  ISETP.GE.U32.AND P0, PT, R3, R2, PT ;  /* 0x000000020300720c */ /* 0x000fda0003f06070 */
[----:B------:R-:W-:Y:S05]  /*0710*/  @P0 BRA `(.L_x_11911) ;  /* 0x0000000000340947 */ /* 0x000fea0003800000 */
[----:B01----:R-:W0:Y:S01]  /*0720*/  LDC.64 R6, c[0x0][0x398] ;  /* 0x0000e600ff067b82 */ /* 0x003e220000000a00 */
[----:B------:R-:W-:Y:S02]  /*0730*/  IMAD.IADD R9, R0, 0x1, R3 ;  /* 0x0000000100097824 */ /* 0x000fe400078e0203 */
[----:B------:R-:W-:Y:S02]  /*0740*/  VIADD R3, R3, 0x80 ;  /* 0x0000008003037836 */ /* 0x000fe40000000000 */
[----:B0-----:R-:W-:-:S05]  /*0750*/  IMAD.WIDE.U32 R6, R9, 0x8, R6 ;  /* 0x0000000809067825 */ /* 0x001fca00078e0006 */
[----:B------:R2:W-:Y:S02]  /*0760*/  STG.E.64 desc[UR4][R6.64], R16 ;  /* 0x0000001006007986 */ /* 0x0005e4000c101b04 */
.L_x_11910:
        /* <DEDUP_REMOVED lines=8> */
.L_x_11911:
[----:B------:R-:W-:Y:S05]  /*07f0*/  BSYNC.RELIABLE B1 ;  /* 0x0000000000017941 */ /* 0x000fea0003800100 */
.L_x_11906:
[----:B------:R-:W-:-:S13]  /*0800*/  ISETP.GE.U32.AND P0, PT, R3, R2, PT ;  /* 0x000000020300720c */ /* 0x000fda0003f06070 */
[----:B012---:R-:W0:Y:S01]  /*0810*/  @!P0 LDC.64 R6, c[0x0][0x398] ;  /* 0x0000e600ff068b82 */ /* 0x007e220000000a00 */
[----:B------:R-:W-:Y:S02]  /*0820*/  @!P0 IMAD.IADD R9, R0, 0x1, R3 ;  /* 0x0000000100098824 */ /* 0x000fe400078e0203 */
[----:B------:R-:W-:Y:S02]  /*0830*/  @!P0 VIADD R3, R3, 0x80 ;  /* 0x0000008003038836 */ /* 0x000fe40000000000 */
[----:B0-----:R-:W-:-:S05]  /*0840*/  @!P0 IMAD.WIDE.U32 R6, R9, 0x8, R6 ;  /* 0x0000000809068825 */ /* 0x001fca00078e0006 */
[----:B------:R3:W-:Y:S02]  /*0850*/  @!P0 STG.E.64 desc[UR4][R6.64], R20 ;  /* 0x0000001406008986 */ /* 0x0007e4000c101b04 */
.L_x_11912:
[----:B------:R-:W-:Y:S05]  /*0860*/  BSYNC.RECONVERGENT B0 ;  /* 0x0000000000007941 */ /* 0x000fea0003800200 */
.L_x_11905:
        /* <DEDUP_REMOVED lines=8> */
.L_x_11904:
        /* <DEDUP_REMOVED lines=39> */
.L_x_11913:
        /* <DEDUP_REMOVED lines=10> */
.L_x_25918:


//--------------------- .text._ZN2at6native29vectorized_elementwise_kernelILi4ENS0_13AUnaryFunctorIlllNS0_16BitwiseOrFunctorIlEEEESt5arrayIPcLm2EEEEviT0_T1_ --------------------------
	.section	.text._ZN2at6native29vectorized_elementwise_kernelILi4ENS0_13AUnaryFunctorIlllNS0_16BitwiseOrFunctorIlEEEESt5arrayIPcLm2EEEEviT0_T1_,"ax",@progbits
	.align	128
        .global         _ZN2at6native29vectorized_elementwise_kernelILi4ENS0_13AUnaryFunctorIlllNS0_16BitwiseOrFunctorIlEEEESt5arrayIPcLm2EEEEviT0_T1_
        .type           _ZN2at6native29vectorized_elementwise_kernelILi4ENS0_13AUnaryFunctorIlllNS0_16BitwiseOrFunctorIlEEEESt5arrayIPcLm2EEEEviT0_T1_,@function
        .size           _ZN2at6native29vectorized_elementwise_kernelILi4ENS0_13AUnaryFunctorIlllNS0_16BitwiseOrFunctorIlEEEESt5arrayIPcLm2EEEEviT0_T1_,(.L_x_25919 - _ZN2at6native29vectorized_elementwise_kernelILi4ENS0_13AUnaryFunctorIlllNS0_16BitwiseOrFunctorIlEEEESt5arrayIPcLm2EEEEviT0_T1_)
        .other          _ZN2at6native29vectorized_elementwise_kernelILi4ENS0_13AUnaryFunctorIlllNS0_16BitwiseOrFunctorIlEEEESt5arrayIPcLm2EEEEviT0_T1_,@"STO_CUDA_ENTRY STV_DEFAULT"
_ZN2at6native29vectorized_elementwise_kernelILi4ENS0_13AUnaryFunctorIlllNS0_16BitwiseOrFunctorIlEEEESt5arrayIPcLm2EEEEviT0_T1_:
.text._ZN2at6native29vectorized_elementwise_kernelILi4ENS0_13AUnaryFunctorIlllNS0_16BitwiseOrFunctorIlEEEESt5arrayIPcLm2EEEEviT0_T1_:
        /* <DEDUP_REMOVED lines=98> */
.L_x_11917:
[----:B------:R-:W-:-:S13]  /*0620*/  ISETP.GE.U32.AND P0, PT, R3, R2, PT ;  /* 0x000000020300720c */ /* 0x000fda0003f06070 */
[----:B------:R-:W-:Y:S05]  /*0630*/  @P0 BRA `(.L_x_11919) ;  /* 0x0000000000300947 */ /* 0x000fea0003800000 */
[----:B0-----:R-:W0:Y:S01]  /*0640*/  LDC.64 R6, c[0x0][0x398] ;  /* 0x0000e600ff067b82 */ /* 0x001e220000000a00 */
[----:B------:R-:W-:Y:S02]  /*0650*/  IMAD.IADD R9, R0, 0x1, R3 ;  /* 0x0000000100097824 */ /* 0x000fe400078e0203 */
[----:B------:R-:W-:Y:S02]  /*0660*/  VIADD R3, R3, 0x80 ;  /* 0x0000008003037836 */ /* 0x000fe40000000000 */
[----:B0-----:R-:W-:-:S05]  /*0670*/  IMAD.WIDE.U32 R6, R9, 0x8, R6 ;  /* 0x0000000809067825 */ /* 0x001fca00078e0006 */
[----:B------:R1:W-:Y:S02]  /*0680*/  STG.E.64 desc[UR4][R6.64], R10 ;  /* 0x0000000a06007986 */ /* 0x0003e4000c101b04 */
.L_x_11918:
[----:B------:R-:W-:-:S13]  /*0690*/  ISETP.GE.U32.AND P0, PT, R3, R2, PT ;  /* 0x000000020300720c */ /* 0x000fda0003f06070 */
[----:B------:R-:W-:Y:S05]  /*06a0*/  @P0 BRA `(.L_x_11920) ;  /* 0x0000000000300947 */ /* 0x000fea0003800000 */
[----:B01----:R-:W0:Y:S01]  /*06b0*/  LDC.64 R6, c[0x0][0x398] ;  /* 0x0000e600ff067b82 */ /* 0x003e220000000a00 */
[----:B------:R-:W-:Y:S02]  /*06c0*/  IMAD.IADD R9, R0, 0x1, R3 ;  /* 0x0000000100097824 */ /* 0x000fe400078e0203 */
[----:B------:R-:W-:Y:S02]  /*06d0*/  VIADD R3, R3, 0x80 ;  /* 0x0000008003037836 */ /* 0x000fe40000000000 */
[----:B0-----:R-:W-:-:S05]  /*06e0*/  IMAD.WIDE.U32 R6, R9, 0x8, R6 ;  /* 0x0000000809067825 */ /* 0x001fca00078e0006 */
[----:B------:R1:W-:Y:S02]  /*06f0*/  STG.E.64 desc[UR4][R6.64], R12 ;  /* 0x0000000c06007986 */ /* 0x0003e4000c101b04 */
.L_x_11919:
[----:B------:R-:W-:-:S13]  /*0700*/  ISETP.GE.U32.AND P0, PT, R3, R2, PT ;  /* 0x000000020300720c */ /* 0x000fda0003f06070 */
[----:B------:R-:W-:Y:S05]  /*0710*/  @P0 BRA `(.L_x_11921) ;  /* 0x0000000000340947 */ /* 0x000fea0003800000 */
[----:B01----:R-:W0:Y:S01]  /*0720*/  LDC.64 R6, c[0x0][0x398] ;  /* 0x0000e600ff067b82 */ /* 0x003e220000000a00 */
[----:B------:R-:W-:Y:S02]  /*0730*/  IMAD.IADD R9, R0, 0x1, R3 ;  /* 0x0000000100097824 */ /* 0x000fe400078e0203 */
[----:B------:R-:W-:Y:S02]  /*0740*/  VIADD R3, R3, 0x80 ;  /* 0x0000008003037836 */ /* 0x000fe40000000000 */
[----:B0-----:R-:W-:-:S05]  /*0750*/  IMAD.WIDE.U32 R6, R9, 0x8, R6 ;  /* 0x0000000809067825 */ /* 0x001fca00078e0006 */
[----:B------:R2:W-:Y:S02]  /*0760*/  STG.E.64 desc[UR4][R6.64], R16 ;  /* 0x0000001006007986 */ /* 0x0005e4000c101b04 */
.L_x_11920:
        /* <DEDUP_REMOVED lines=8> */
.L_x_11921:
[----:B------:R-:W-:Y:S05]  /*07f0*/  BSYNC.RELIABLE B1 ;  /* 0x0000000000017941 */ /* 0x000fea0003800100 */
.L_x_11916:
[----:B------:R-:W-:-:S13]  /*0800*/  ISETP.GE.U32.AND P0, PT, R3, R2, PT ;  /* 0x000000020300720c */ /* 0x000fda0003f06070 */
[----:B012---:R-:W0:Y:S01]  /*0810*/  @!P0 LDC.64 R6, c[0x0][0x398] ;  /* 0x0000e600ff068b82 */ /* 0x007e220000000a00 */
[----:B------:R-:W-:Y:S02]  /*0820*/  @!P0 IMAD.IADD R9, R0, 0x1, R3 ;  /* 0x0000000100098824 */ /* 0x000fe400078e0203 */
[----:B------:R-:W-:Y:S02]  /*0830*/  @!P0 VIADD R3, R3, 0x80 ;  /* 0x0000008003038836 */ /* 0x000fe40000000000 */
[----:B0-----:R-:W-:-:S05]  /*0840*/  @!P0 IMAD.WIDE.U32 R6, R9, 0x8, R6 ;  /* 0x0000000809068825 */ /* 0x001fca00078e0006 */
[----:B------:R3:W-:Y:S02]  /*0850*/  @!P0 STG.E.64 desc[UR4][R6.64], R20 ;  /* 0x0000001406008986 */ /* 0x0007e4000c101b04 */
.L_x_11922:
[----:B------:R-:W-:Y:S05]  /*0860*/  BSYNC.RECONVERGENT B0 ;  /* 0x0000000000007941 */ /* 0x000fea0003800200 */
.L_x_11915:
        /* <DEDUP_REMOVED lines=8> */
.L_x_11914:
        /* <DEDUP_REMOVED lines=35> */
.L_x_11923:
        /* <DEDUP_REMOVED lines=14> */
.L_x_25919:


//--------------------- .text._ZN2at6native29vectorized_elementwise_kernelILi8ENS0_13AUnaryFunctorIlllNS0_16BitwiseOrFunctorIlEEEESt5arrayIPcLm2EEEEviT0_T1_ --------------------------
	.section	.text._ZN2at6native29vectorized_elementwise_kernelILi8ENS0_13AUnaryFunctorIlllNS0_16BitwiseOrFunctorIlEEEESt5arrayIPcLm2EEEEviT0_T1_,"ax",@progbits
	.align	128
        .global         _ZN2at6native29vectorized_elementwise_kernelILi8ENS0_13AUnaryFunctorIlllNS0_16BitwiseOrFunctorIlEEEESt5arrayIPcLm2EEEEviT0_T1_
        .type           _ZN2at6native29vectorized_elementwise_kernelILi8ENS0_13AUnaryFunctorIlllNS0_16BitwiseOrFunctorIlEEEESt5arrayIPcLm2EEEEviT0_T1_,@function
        .size           _ZN2at6native29vectorized_elementwise_kernelILi8ENS0_13AUnaryFunctorIlllNS0_16BitwiseOrFunctorIlEEEESt5arrayIPcLm2EEEEviT0_T1_,(.L_x_25920 - _ZN2at6native29vectorized_elementwise_kernelILi8ENS0_13AUnaryFunctorIlllNS0_16BitwiseOrFunctorIlEEEESt5arrayIPcLm2EEEEviT0_T1_)
        .other          _ZN2at6native29vectorized_elementwise_kernelILi8ENS0_13AUnaryFunctorIlllNS0_16BitwiseOrFunctorIlEEEESt5arrayIPcLm2EEEEviT0_T1_,@"STO_CUDA_ENTRY STV_DEFAULT"
_ZN2at6native29vectorized_elementwise_kernelILi8ENS0_13AUnaryFunctorIlllNS0_16BitwiseOrFunctorIlEEEESt5arrayIPcLm2EEEEviT0_T1_:
.text._ZN2at6native29vectorized_elementwise_kernelILi8ENS0_13AUnaryFunctorIlllNS0_16BitwiseOrFunctorIlEEEESt5arrayIPcLm2EEEEviT0_T1_:
[----:B------:R-:W-:Y:S01]  /*0000*/  LDC R1, c[0x0][0x37c] ;  /* 0x0000df00ff017b82 */ /* 0x000fe20000000800 */
[----:B------:R-:W-:Y:S05]  /*0010*/  EXIT ;  /* 0x000000000000794d */ /* 0x000fea0003800000 */
.L_x_11924:
        /* <DEDUP_REMOVED lines=14> */
.L_x_25920:


//--------------------- .text._ZN2at6native18elementwise_kernelILi128ELi4EZNS0_15gpu_kernel_implINS0_13BinaryFunctorIlllNS0_16BitwiseOrFunctorIlEEEEEEvRNS_18TensorIteratorBaseERKT_EUliE_EEviT1_ --------------------------
	.section	.text._ZN2at6native18elementwise_kernelILi128ELi4EZNS0_15gpu_kernel_implINS0_13BinaryFunctorIlllNS0_16BitwiseOrFunctorIlEEEEEEvRNS_18TensorIteratorBaseERKT_EUliE_EEviT1_,"ax",@progbits
	.align	128
        .global         _ZN2at6native18elementwise_kernelILi128ELi4EZNS0_15gpu_kernel_implINS0_13BinaryFunctorIlllNS0_16BitwiseOrFunctorIlEEEEEEvRNS_18TensorIteratorBaseERKT_EUliE_EEviT1_
        .type           _ZN2at6native18elementwise_kernelILi128ELi4EZNS0_15gpu_kernel_implINS0_13BinaryFunctorIlllNS0_16BitwiseOrFunctorIlEEEEEEvRNS_18TensorIteratorBaseERKT_EUliE_EEviT1_,@function
        .size           _ZN2at6native18elementwise_kernelILi128ELi4EZNS0_15gpu_kernel_implINS0_13BinaryFunctorIlllNS0_16BitwiseOrFunctorIlEEEEEEvRNS_18TensorIteratorBaseERKT_EUliE_EEviT1_,(.L_x_25921 - _ZN2at6native18elementwise_kernelILi128ELi4EZNS0_15gpu_kernel_implINS0_13BinaryFunctorIlllNS0_16BitwiseOrFunctorIlEEEEEEvRNS_18TensorIteratorBaseERKT_EUliE_EEviT1_)
        .other          _ZN2at6native18elementwise_kernelILi128ELi4EZNS0_15gpu_kernel_implINS0_13BinaryFunctorIlllNS0_16BitwiseOrFunctorIlEEEEEEvRNS_18TensorIteratorBaseERKT_EUliE_EEviT1_,@"STO_CUDA_ENTRY STV_DEFAULT"
_ZN2at6native18elementwise_kernelILi128ELi4EZNS0_15gpu_kernel_implINS0_13BinaryFunctorIlllNS0_16BitwiseOrFunctorIlEEEEEEvRNS_18TensorIteratorBaseERKT_EUliE_EEviT1_:
.text._ZN2at6native18elementwise_kernelILi128ELi4EZNS0_15gpu_kernel_implINS0_13BinaryFunctorIlllNS0_16BitwiseOrFunctorIlEEEEEEvRNS_18TensorIteratorBaseERKT_EUliE_EEviT1_:
        /* <DEDUP_REMOVED lines=371> */
.L_x_11927:
        /* <DEDUP_REMOVED lines=17> */
.L_x_11931:
[----:B------:R4:W5:Y:S01]  /*1840*/  LDG.E.U8 R16, desc[UR36][R2.64] ;  /* 0x0000002402107981 */ /* 0x000962000c1e1100 */
[----:B------:R-:W-:Y:S01]  /*1850*/  IMAD.MOV.U32 R17, RZ, RZ, RZ ;  /* 0x000000ffff117224 */ /* 0x000fe200078e00ff */
[----:B------:R-:W-:Y:S06]  /*1860*/  BRA `(.L_x_11933) ;  /* 0x0000000c00407947 */ /* 0x000fec0003800000 */
.L_x_11930:
        /* <DEDUP_REMOVED lines=8> */
.L_x_11935:
[----:B------:R-:W2:Y:S02]  /*18f0*/  LDG.E R16, desc[UR36][R2.64] ;  /* 0x0000002402107981 */ /* 0x000ea4000c1e1900 */
[----:B--2---:R-:W-:Y:S01]  /*1900*/  SHF.R.S32.HI R17, RZ, 0x1f, R16 ;  /* 0x0000001fff117819 */ /* 0x004fe20000011410 */
[----:B------:R-:W-:Y:S06]  /*1910*/  BRA `(.L_x_11933) ;  /* 0x0000000c00147947 */ /* 0x000fec0003800000 */
.L_x_11934:
[----:B------:R-:W2:Y:S02]  /*1920*/  LDG.E.S16 R16, desc[UR36][R2.64] ;  /* 0x0000002402107981 */ /* 0x000ea4000c1e1700 */
[----:B--2---:R-:W-:Y:S01]  /*1930*/  SHF.R.S32.HI R17, RZ, 0x1f, R16 ;  /* 0x0000001fff117819 */ /* 0x004fe20000011410 */
[----:B------:R-:W-:Y:S06]  /*1940*/  BRA `(.L_x_11933) ;  /* 0x0000000c00087947 */ /* 0x000fec0003800000 */
.L_x_11929:
        /* <DEDUP_REMOVED lines=9> */
.L_x_11937:
[----:B------:R-:W2:Y:S02]  /*19e0*/  LDG.E.U16 R2, desc[UR36][R2.64] ;  /* 0x0000002402027981 */ /* 0x000ea4000c1e1500 */
[----:B--2---:R-:W-:-:S06]  /*19f0*/  HADD2.F32 R16, -RZ, R2.H0_H0 ;  /* 0x20000002ff107230 */ /* 0x004fcc0000004100 */
[----:B------:R-:W3:Y:S02]  /*1a00*/  F2I.S64.TRUNC R16, R16 ;  /* 0x0000001000107311 */ /* 0x000ee4000020d900 */
[----:B---3--:R-:W-:Y:S05]  /*1a10*/  BRA `(.L_x_11933) ;  /* 0x0000000800d47947 */ /* 0x008fea0003800000 */
.L_x_11936:
        /* <DEDUP_REMOVED lines=9> */
.L_x_11939:
[----:B------:R-:W2:Y:S02]  /*1ab0*/  LDG.E.U16 R2, desc[UR36][R2.64] ;  /* 0x0000002402027981 */ /* 0x000ea4000c1e1500 */
[----:B--2---:R-:W-:-:S06]  /*1ac0*/  HADD2.F32 R16, -RZ, R2.H0_H0 ;  /* 0x20000002ff107230 */ /* 0x004fcc0000004100 */
[----:B------:R-:W3:Y:S02]  /*1ad0*/  F2I.S64.TRUNC R16, R16 ;  /* 0x0000001000107311 */ /* 0x000ee4000020d900 */
[----:B---3--:R-:W-:Y:S05]  /*1ae0*/  BRA `(.L_x_11933) ;  /* 0x0000000800a07947 */ /* 0x008fea0003800000 */
.L_x_11938:
[----:B------:R-:W2:Y:S02]  /*1af0*/  LDG.E.64 R2, desc[UR36][R2.64] ;  /* 0x0000002402027981 */ /* 0x000ea4000c1e1b00 */
[----:B--2---:R3:W4:Y:S02]  /*1b00*/  F2I.S64.F64.TRUNC R16, R2 ;  /* 0x0000000200107311 */ /* 0x004724000030d900 */
[----:B---34-:R-:W-:Y:S05]  /*1b10*/  BRA `(.L_x_11933) ;  /* 0x0000000800947947 */ /* 0x018fea0003800000 */
.L_x_11928:
        /* <DEDUP_REMOVED lines=13> */
.L_x_11942:
[----:B------:R-:W2:Y:S02]  /*1bf0*/  LDG.E.64 R2, desc[UR36][R2.64] ;  /* 0x0000002402027981 */ /* 0x000ea4000c1e1b00 */
[----:B--2---:R3:W4:Y:S02]  /*1c00*/  F2I.S64.F64.TRUNC R16, R2 ;  /* 0x0000000200107311 */ /* 0x004724000030d900 */
[----:B---34-:R-:W-:Y:S05]  /*1c10*/  BRA `(.L_x_11933) ;  /* 0x0000000800547947 */ /* 0x018fea0003800000 */
.L_x_11941:
        /* <DEDUP_REMOVED lines=26> */
.L_x_11944:
        /* <DEDUP_REMOVED lines=13> */
.L_x_11943:
[----:B------:R-:W2:Y:S02]  /*1e90*/  LDG.E.U16 R16, desc[UR36][R2.64] ;  /* 0x0000002402107981 */ /* 0x000ea4000c1e1500 */
[----:B--2---:R-:W-:-:S06]  /*1ea0*/  IMAD.U32 R16, R16, 0x10000, RZ ;  /* 0x0001000010107824 */ /* 0x004fcc00078e00ff */
[----:B------:R-:W3:Y:S02]  /*1eb0*/  F2I.S64.TRUNC R16, R16 ;  /* 0x0000001000107311 */ /* 0x000ee4000020d900 */
[----:B---3--:R-:W-:Y:S05]  /*1ec0*/  BRA `(.L_x_11933) ;  /* 0x0000000400a87947 */ /* 0x008fea0003800000 */
.L_x_11940:
        /* <DEDUP_REMOVED lines=11> */
.L_x_11947:
        /* <DEDUP_REMOVED lines=21> */
.L_x_11951:
[----:B------:R-:W-:Y:S05]  /*20d0*/  BSYNC.RECONVERGENT B1 ;  /* 0x0000000000017941 */ /* 0x000fea0003800200 */
.L_x_11950:
[----:B------:R-:W-:Y:S02]  /*20e0*/  SHF.L.U32 R0, R0, 0x14, RZ ;  /* 0x0000001400007819 */ /* 0x000fe400000006ff */
[----:B------:R-:W-:-:S04]  /*20f0*/  LEA R2, R2, 0x3b800000, 0x17 ;  /* 0x3b80000002027811 */ /* 0x000fc800078eb8ff */
[----:B------:R-:W-:-:S07]  /*2100*/  LOP3.LUT R16, R2, R0, R7, 0xfe, !PT ;  /* 0x0000000002107212 */ /* 0x000fce00078efe07 */
.L_x_11949:
[----:B------:R-:W-:Y:S05]  /*2110*/  BSYNC.RECONVERGENT B0 ;  /* 0x0000000000007941 */ /* 0x000fea0003800200 */
.L_x_11948:
[----:B------:R-:W1:Y:S02]  /*2120*/  F2I.S64.TRUNC R16, R16 ;  /* 0x0000001000107311 */ /* 0x000e64000020d900 */
[----:B-1----:R-:W-:Y:S05]  /*2130*/  BRA `(.L_x_11933) ;  /* 0x00000004000c7947 */ /* 0x002fea0003800000 */
.L_x_11946:
        /* <DEDUP_REMOVED lines=21> */
.L_x_11955:
[----:B------:R-:W-:Y:S05]  /*2290*/  BSYNC.RECONVERGENT B1 ;  /* 0x0000000000017941 */ /* 0x000fea0003800200 */
.L_x_11954:
[----:B------:R-:W-:Y:S01]  /*22a0*/  IMAD.SHL.U32 R0, R0, 0x200000, RZ ;  /* 0x0020000000007824 */ /* 0x000fe200078e00ff */
[----:B------:R-:W-:-:S04]  /*22b0*/  LEA R2, R2, 0x37800000, 0x17 ;  /* 0x3780000002027811 */ /* 0x000fc800078eb8ff */
[----:B------:R-:W-:-:S07]  /*22c0*/  LOP3.LUT R16, R2, R0, R7, 0xfe, !PT ;  /* 0x0000000002107212 */ /* 0x000fce00078efe07 */
.L_x_11953:
[----:B------:R-:W-:Y:S05]  /*22d0*/  BSYNC.RECONVERGENT B0 ;  /* 0x0000000000007941 */ /* 0x000fea0003800200 */
.L_x_11952:
[----:B------:R-:W1:Y:S02]  /*22e0*/  F2I.S64.TRUNC R16, R16 ;  /* 0x0000001000107311 */ /* 0x000e64000020d900 */
[----:B-1----:R-:W-:Y:S05]  /*22f0*/  BRA `(.L_x_11933) ;  /* 0x00000000009c7947 */ /* 0x002fea0003800000 */
.L_x_11945:
[----:B------:R-:W-:-:S09]  /*2300*/  UISETP.NE.AND UP0, UPT, UR4, 0x1c, UPT ;  /* 0x0000001c0400788c */ /* 0x000fd2000bf05270 */
[----:B------:R-:W-:Y:S05]  /*2310*/  BRA.U !UP0, `(.L_x_11956) ;  /* 0x00000001088c7547 */ /* 0x000fea000b800000 */
[----:B------:R-:W-:-:S09]  /*2320*/  UISETP.NE.AND UP0, UPT, UR4, 0x1d, UPT ;  /* 0x0000001d0400788c */ /* 0x000fd2000bf05270 */
[----:B------:R-:W-:Y:S05]  /*2330*/  BRA.U !UP0, `(.L_x_11957) ;  /* 0x00000001087c7547 */ /* 0x000fea000b800000 */
[----:B------:R-:W-:-:S09]  /*2340*/  UISETP.NE.AND UP0, UPT, UR4, 0x2c, UPT ;  /* 0x0000002c0400788c */ /* 0x000fd2000bf05270 */
[----:B------:R-:W-:Y:S05]  /*2350*/  BRA.U !UP0, `(.L_x_11958) ;  /* 0x0000000108487547 */ /* 0x000fea000b800000 */
.L_x_11932:
        /* <DEDUP_REMOVED lines=16> */
.L_x_11959:
[----:B------:R-:W-:Y:S01]  /*2460*/  CS2R R16, SRZ ;  /* 0x0000000000107805 */ /* 0x000fe2000001ff00 */
[----:B------:R-:W-:Y:S06]  /*2470*/  BRA `(.L_x_11933) ;  /* 0x00000000003c7947 */ /* 0x000fec0003800000 */
.L_x_11958:
        /* <DEDUP_REMOVED lines=8> */
.L_x_11961:
[----:B------:R-:W-:Y:S05]  /*2500*/  BSYNC.RECONVERGENT B0 ;  /* 0x0000000000007941 */ /* 0x000fea0003800200 */
.L_x_11960:
[----:B------:R-:W2:Y:S02]  /*2510*/  F2I.S64.TRUNC R16, R16 ;  /* 0x0000001000107311 */ /* 0x000ea4000020d900 */
[----:B--2---:R-:W-:Y:S05]  /*2520*/  BRA `(.L_x_11933) ;  /* 0x0000000000107947 */ /* 0x004fea0003800000 */
.L_x_11957:
[----:B------:R2:W5:Y:S01]  /*2530*/  LDG.E.64 R16, desc[UR36][R2.64] ;  /* 0x0000002402107981 */ /* 0x000562000c1e1b00 */
[----:B------:R-:W-:Y:S05]  /*2540*/  BRA `(.L_x_11933) ;  /* 0x0000000000087947 */ /* 0x000fea0003800000 */
.L_x_11956:
[----:B------:R1:W5:Y:S01]  /*2550*/  LDG.E R16, desc[UR36][R2.64] ;  /* 0x0000002402107981 */ /* 0x000362000c1e1900 */
[----:B------:R-:W-:-:S07]  /*2560*/  IMAD.MOV.U32 R17, RZ, RZ, RZ ;  /* 0x000000ffff117224 */ /* 0x000fce00078e00ff */
.L_x_11933:
        /* <DEDUP_REMOVED lines=14> */
[----:B-1234-:R-:W2:Y:S02]  /*2650*/  LDG.E.S8 R2, desc[UR36][R22.64] ;  /* 0x0000002416027981 */ /* 0x01eea4000c1e1300 */
[----:B--2---:R-:W-:Y:S01]  /*2660*/  SHF.R.S32.HI R3, RZ, 0x1f, R2 ;  /* 0x0000001fff037819 */ /* 0x004fe20000011402 */
[----:B------:R-:W-:Y:S06]  /*2670*/  BRA `(.L_x_11967) ;  /* 0x0000000c004c7947 */ /* 0x000fec0003800000 */
.L_x_11965:
[----:B-1234-:R1:W5:Y:S01]  /*2680*/  LDG.E.U8 R2, desc[UR36][R22.64] ;  /* 0x0000002416027981 */ /* 0x01e362000c1e1100 */
[----:B------:R-:W-:Y:S01]  /*2690*/  HFMA2 R3, -RZ, RZ, 0, 0 ;  /* 0x00000000ff037431 */ /* 0x000fe200000001ff */
[----:B------:R-:W-:Y:S06]  /*26a0*/  BRA `(.L_x_11967) ;  /* 0x0000000c00407947 */ /* 0x000fec0003800000 */
.L_x_11964:
[----:B------:R-:W-:-:S09]  /*26b0*/  UISETP.NE.AND UP0, UPT, UR4, 0x2, UPT ;  /* 0x000000020400788c */ /* 0x000fd2000bf05270 */
[----:B------:R-:W-:Y:S05]  /*26c0*/  BRA.U !UP0, `(.L_x_11968) ;  /* 0x0000000108247547 */ /* 0x000fea000b800000 */
[----:B------:R-:W-:-:S09]  /*26d0*/  UISETP.NE.AND UP0, UPT, UR4, 0x3, UPT ;  /* 0x000000030400788c */ /* 0x000fd2000bf05270 */
[----:B------:R-:W-:Y:S05]  /*26e0*/  BRA.U !UP0, `(.L_x_11969) ;  /* 0x0000000108107547 */ /* 0x000fea000b800000 */
[----:B------:R-:W-:-:S09]  /*26f0*/  UISETP.NE.AND UP0, UPT, UR4, 0x4, UPT ;  /* 0x000000040400788c */ /* 0x000fd2000bf05270 */
[----:B------:R-:W-:Y:S05]  /*2700*/  BRA.U UP0, `(.L_x_11966) ;  /* 0x0000000900a47547 */ /* 0x000fea000b800000 */
[----:B-1234-:R0:W5:Y:S01]  /*2710*/  LDG.E.64 R2, desc[UR36][R22.64] ;  /* 0x0000002416027981 */ /* 0x01e162000c1e1b00 */
[----:B------:R-:W-:Y:S05]  /*2720*/  BRA `(.L_x_11967) ;  /* 0x0000000c00207947 */ /* 0x000fea0003800000 */
.L_x_11969:
[----:B-1234-:R-:W2:Y:S02]  /*2730*/  LDG.E R2, desc[UR36][R22.64] ;  /* 0x0000002416027981 */ /* 0x01eea4000c1e1900 */
[----:B--2---:R-:W-:Y:S01]  /*2740*/  SHF.R.S32.HI R3, RZ, 0x1f, R2 ;  /* 0x0000001fff037819 */ /* 0x004fe20000011402 */
[----:B------:R-:W-:Y:S06]  /*2750*/  BRA `(.L_x_11967) ;  /* 0x0000000c00147947 */ /* 0x000fec0003800000 */
.L_x_11968:
[----:B-1234-:R-:W2:Y:S02]  /*2760*/  LDG.E.S16 R2, desc[UR36][R22.64] ;  /* 0x0000002416027981 */ /* 0x01eea4000c1e1700 */
[----:B--2---:R-:W-:Y:S01]  /*2770*/  SHF.R.S32.HI R3, RZ, 0x1f, R2 ;  /* 0x0000001fff037819 */ /* 0x004fe20000011402 */
[----:B------:R-:W-:Y:S06]  /*2780*/  BRA `(.L_x_11967) ;  /* 0x0000000c00087947 */ /* 0x000fec0003800000 */
.L_x_11963:
[----:B------:R-:W-:-:S09]  /*2790*/  UISETP.GT.AND UP0, UPT, UR4, 0x6, UPT ;  /* 0x000000060400788c */ /* 0x000fd2000bf04270 */
[----:B------:R-:W-:Y:S05]  /*27a0*/  BRA.U UP0, `(.L_x_11970) ;  /* 0x00000001002c7547 */ /* 0x000fea000b800000 */
[----:B------:R-:W-:-:S09]  /*27b0*/  UISETP.NE.AND UP0, UPT, UR4, 0x5, UPT ;  /* 0x000000050400788c */ /* 0x000fd2000bf05270 */
[----:B------:R-:W-:Y:S05]  /*27c0*/  BRA.U !UP0, `(.L_x_11971) ;  /* 0x0000000108147547 */ /* 0x000fea000b800000 */
[----:B------:R-:W-:-:S09]  /*27d0*/  UISETP.NE.AND UP0, UPT, UR4, 0x6, UPT ;  /* 0x000000060400788c */ /* 0x000fd2000bf05270 */
[----:B------:R-:W-:Y:S05]  /*27e0*/  BRA.U UP0, `(.L_x_11966) ;  /* 0x00000009006c7547 */ /* 0x000fea000b800000 */
[----:B-1234-:R-:W2:Y:S02]  /*27f0*/  LDG.E R2, desc[UR36][R22.64] ;  /* 0x0000002416027981 */ /* 0x01eea4000c1e1900 */
[----:B--2---:R-:W2:Y:S02]  /*2800*/  F2I.S64.TRUNC R2, R2 ;  /* 0x0000000200027311 */ /* 0x004ea4000020d900 */
[----:B--2---:R-:W-:Y:S05]  /*2810*/  BRA `(.L_x_11967) ;  /* 0x0000000800e47947 */ /* 0x004fea0003800000 */
.L_x_11971:
[----:B------:R-:W1:Y:S02]  /*2820*/  LDG.E.U16 R22, desc[UR36][R22.64] ;  /* 0x0000002416167981 */ /* 0x000e64000c1e1500 */
[----:B-1234-:R-:W-:-:S06]  /*2830*/  HADD2.F32 R2, -RZ, R22.H0_H0 ;  /* 0x20000016ff027230 */ /* 0x01efcc0000004100 */
[----:B------:R-:W2:Y:S02]  /*2840*/  F2I.S64.TRUNC R2, R2 ;  /* 0x0000000200027311 */ /* 0x000ea4000020d900 */
[----:B--2---:R-:W-:Y:S05]  /*2850*/  BRA `(.L_x_11967) ;  /* 0x0000000800d47947 */ /* 0x004fea0003800000 */
.L_x_11970:
[----:B------:R-:W-:-:S09]  /*2860*/  UISETP.NE.AND UP0, UPT, UR4, 0x7, UPT ;  /* 0x000000070400788c */ /* 0x000fd2000bf05270 */
[----:B------:R-:W-:Y:S05]  /*2870*/  BRA.U !UP0, `(.L_x_11972) ;  /* 0x00000001082c7547 */ /* 0x000fea000b800000 */
[----:B------:R-:W-:-:S09]  /*2880*/  UISETP.NE.AND UP0, UPT, UR4, 0x8, UPT ;  /* 0x000000080400788c */ /* 0x000fd2000bf05270 */
[----:B------:R-:W-:Y:S05]  /*2890*/  BRA.U !UP0, `(.L_x_11973) ;  /* 0x0000000108147547 */ /* 0x000fea000b800000 */
[----:B------:R-:W-:-:S09]  /*28a0*/  UISETP.NE.AND UP0, UPT, UR4, 0x9, UPT ;  /* 0x000000090400788c */ /* 0x000fd2000bf05270 */
[----:B------:R-:W-:Y:S05]  /*28b0*/  BRA.U UP0, `(.L_x_11966) ;  /* 0x0000000900387547 */ /* 0x000fea000b800000 */
[----:B-1234-:R-:W2:Y:S02]  /*28c0*/  LDG.E R2, desc[UR36][R22.64] ;  /* 0x0000002416027981 */ /* 0x01eea4000c1e1900 */
[----:B--2---:R-:W2:Y:S02]  /*28d0*/  F2I.S64.TRUNC R2, R2 ;  /* 0x0000000200027311 */ /* 0x004ea4000020d900 */
[----:B--2---:R-:W-:Y:S05]  /*28e0*/  BRA `(.L_x_11967) ;  /* 0x0000000800b07947 */ /* 0x004fea0003800000 */
.L_x_11973:
[----:B------:R-:W1:Y:S02]  /*28f0*/  LDG.E.U16 R22, desc[UR36][R22.64] ;  /* 0x0000002416167981 */ /* 0x000e64000c1e1500 */
[----:B-1234-:R-:W-:-:S06]  /*2900*/  HADD2.F32 R2, -RZ, R22.H0_H0 ;  /* 0x20000016ff027230 */ /* 0x01efcc0000004100 */
[----:B------:R-:W2:Y:S02]  /*2910*/  F2I.S64.TRUNC R2, R2 ;  /* 0x0000000200027311 */ /* 0x000ea4000020d900 */
[----:B--2---:R-:W-:Y:S05]  /*2920*/  BRA `(.L_x_11967) ;  /* 0x0000000800a07947 */ /* 0x004fea0003800000 */
.L_x_11972:
[----:B-1234-:R-:W2:Y:S02]  /*2930*/  LDG.E.64 R2, desc[UR36][R22.64] ;  /* 0x0000002416027981 */ /* 0x01eea4000c1e1b00 */
[----:B--2---:R-:W2:Y:S02]  /*2940*/  F2I.S64.F64.TRUNC R2, R2 ;  /* 0x0000000200027311 */ /* 0x004ea4000030d900 */
[----:B--2---:R-:W-:Y:S05]  /*2950*/  BRA `(.L_x_11967) ;  /* 0x0000000800947947 */ /* 0x004fea0003800000 */
.L_x_11962:
        /* <DEDUP_REMOVED lines=9> */
[----:B-1234-:R-:W-:Y:S01]  /*29f0*/  IMAD.MOV.U32 R3, RZ, RZ, RZ ;  /* 0x000000ffff037224 */ /* 0x01efe200078e00ff */
[----:B------:R-:W-:-:S04]  /*2a00*/  ISETP.NE.AND P0, PT, R22, RZ, PT ;  /* 0x000000ff1600720c */ /* 0x000fc80003f05270 */
[----:B------:R-:W-:Y:S01]  /*2a10*/  SEL R2, RZ, 0x1, !P0 ;  /* 0x00000001ff027807 */ /* 0x000fe20004000000 */
[----:B------:R-:W-:Y:S08]  /*2a20*/  BRA `(.L_x_11967) ;  /* 0x0000000800607947 */ /* 0x000ff00003800000 */
.L_x_11976:
[----:B-1234-:R-:W2:Y:S02]  /*2a30*/  LDG.E.64 R2, desc[UR36][R22.64] ;  /* 0x0000002416027981 */ /* 0x01eea4000c1e1b00 */
[----:B--2---:R-:W2:Y:S02]  /*2a40*/  F2I.S64.F64.TRUNC R2, R2 ;  /* 0x0000000200027311 */ /* 0x004ea4000030d900 */
[----:B--2---:R-:W-:Y:S05]  /*2a50*/  BRA `(.L_x_11967) ;  /* 0x0000000800547947 */ /* 0x004fea0003800000 */
.L_x_11975:
        /* <DEDUP_REMOVED lines=26> */
.L_x_11978:
        /* <DEDUP_REMOVED lines=11> */
[----:B------:R-:W2:Y:S02]  /*2cb0*/  F2I.S64.TRUNC R2, R3 ;  /* 0x0000000300027311 */ /* 0x000ea4000020d900 */
[----:B--2---:R-:W-:Y:S05]  /*2cc0*/  BRA `(.L_x_11967) ;  /* 0x0000000400b87947 */ /* 0x004fea0003800000 */
.L_x_11977:
[----:B-1234-:R-:W2:Y:S02]  /*2cd0*/  LDG.E.U16 R2, desc[UR36][R22.64] ;  /* 0x0000002416027981 */ /* 0x01eea4000c1e1500 */
[----:B--2---:R-:W-:-:S06]  /*2ce0*/  IMAD.U32 R2, R2, 0x10000, RZ ;  /* 0x0001000002027824 */ /* 0x004fcc00078e00ff */
[----:B------:R-:W2:Y:S02]  /*2cf0*/  F2I.S64.TRUNC R2, R2 ;  /* 0x0000000200027311 */ /* 0x000ea4000020d900 */
[----:B--2---:R-:W-:Y:S05]  /*2d00*/  BRA `(.L_x_11967) ;  /* 0x0000000400a87947 */ /* 0x004fea0003800000 */
.L_x_11974:
        /* <DEDUP_REMOVED lines=8> */
[----:B-1234-:R4:W5:Y:S01]  /*2d90*/  LDG.E.U16 R2, desc[UR36][R22.64] ;  /* 0x0000002416027981 */ /* 0x01e962000c1e1500 */
[----:B------:R-:W-:Y:S01]  /*2da0*/  MOV R3, RZ ;  /* 0x000000ff00037202 */ /* 0x000fe20000000f00 */
[----:B------:R-:W-:Y:S06]  /*2db0*/  BRA `(.L_x_11967) ;  /* 0x00000004007c7947 */ /* 0x000fec0003800000 */
.L_x_11981:
[----:B------:R-:W2:Y:S01]  /*2dc0*/  LDG.E.U8 R22, desc[UR36][R22.64] ;  /* 0x0000002416167981 */ /* 0x000ea2000c1e1100 */
[----:B------:R-:W-:Y:S01]  /*2dd0*/  BSSY.RECONVERGENT B0, `(.L_x_11982) ;  /* 0x0000018000007945 */ /* 0x000fe20003800200 */
[----:B-1234-:R-:W-:Y:S01]  /*2de0*/  IMAD.MOV.U32 R2, RZ, RZ, RZ ;  /* 0x000000ffff027224 */ /* 0x01efe200078e00ff */
        /* <DEDUP_REMOVED lines=18> */
.L_x_11985:
[----:B------:R-:W-:Y:S05]  /*2f10*/  BSYNC.RECONVERGENT B1 ;  /* 0x0000000000017941 */ /* 0x000fea0003800200 */
.L_x_11984:
[----:B------:R-:W-:Y:S01]  /*2f20*/  IMAD.SHL.U32 R0, R0, 0x100000, RZ ;  /* 0x0010000000007824 */ /* 0x000fe200078e00ff */
[----:B------:R-:W-:-:S04]  /*2f30*/  LEA R2, R2, 0x3b800000, 0x17 ;  /* 0x3b80000002027811 */ /* 0x000fc800078eb8ff */
[----:B------:R-:W-:-:S07]  /*2f40*/  LOP3.LUT R2, R2, R0, R7, 0xfe, !PT ;  /* 0x0000000002027212 */ /* 0x000fce00078efe07 */
.L_x_11983:
[----:B------:R-:W-:Y:S05]  /*2f50*/  BSYNC.RECONVERGENT B0 ;  /* 0x0000000000007941 */ /* 0x000fea0003800200 */
.L_x_11982:
[----:B------:R-:W4:Y:S02]  /*2f60*/  F2I.S64.TRUNC R2, R2 ;  /* 0x0000000200027311 */ /* 0x000f24000020d900 */
[----:B----4-:R-:W-:Y:S05]  /*2f70*/  BRA `(.L_x_11967) ;  /* 0x00000004000c7947 */ /* 0x010fea0003800000 */
.L_x_11980:
        /* <DEDUP_REMOVED lines=21> */
.L_x_11989:
[----:B------:R-:W-:Y:S05]  /*30d0*/  BSYNC.RECONVERGENT B1 ;  /* 0x0000000000017941 */ /* 0x000fea0003800200 */
.L_x_11988:
[----:B------:R-:W-:Y:S01]  /*30e0*/  IMAD.SHL.U32 R0, R0, 0x200000, RZ ;  /* 0x0020000000007824 */ /* 0x000fe200078e00ff */
[----:B------:R-:W-:-:S04]  /*30f0*/  LEA R2, R2, 0x37800000, 0x17 ;  /* 0x3780000002027811 */ /* 0x000fc800078eb8ff */
[----:B------:R-:W-:-:S07]  /*3100*/  LOP3.LUT R2, R2, R0, R7, 0xfe, !PT ;  /* 0x0000000002027212 */ /* 0x000fce00078efe07 */
.L_x_11987:
[----:B------:R-:W-:Y:S05]  /*3110*/  BSYNC.RECONVERGENT B0 ;  /* 0x0000000000007941 */ /* 0x000fea0003800200 */
.L_x_11986:
[----:B------:R-:W4:Y:S02]  /*3120*/  F2I.S64.TRUNC R2, R2 ;  /* 0x0000000200027311 */ /* 0x000f24000020d900 */
[----:B----4-:R-:W-:Y:S05]  /*3130*/  BRA `(.L_x_11967) ;  /* 0x00000000009c7947 */ /* 0x010fea0003800000 */
.L_x_11979:
[----:B------:R-:W-:-:S09]  /*3140*/  UISETP.NE.AND UP0, UPT, UR4, 0x1c, UPT ;  /* 0x0000001c0400788c */ /* 0x000fd2000bf05270 */
[----:B------:R-:W-:Y:S05]  /*3150*/  BRA.U !UP0, `(.L_x_11990) ;  /* 0x00000001088c7547 */ /* 0x000fea000b800000 */
[----:B------:R-:W-:-:S09]  /*3160*/  UISETP.NE.AND UP0, UPT, UR4, 0x1d, UPT ;  /* 0x0000001d0400788c */ /* 0x000fd2000bf05270 */
[----:B------:R-:W-:Y:S05]  /*3170*/  BRA.U !UP0, `(.L_x_11991) ;  /* 0x00000001087c7547 */ /* 0x000fea000b800000 */
[----:B------:R-:W-:-:S09]  /*3180*/  UISETP.NE.AND UP0, UPT, UR4, 0x2c, UPT ;  /* 0x0000002c0400788c */ /* 0x000fd2000bf05270 */
[----:B------:R-:W-:Y:S05]  /*3190*/  BRA.U !UP0, `(.L_x_11992) ;  /* 0x0000000108487547 */ /* 0x000fea000b800000 */
.L_x_11966:
        /* <DEDUP_REMOVED lines=16> */
.L_x_11993:
[----:B------:R-:W-:Y:S01]  /*32a0*/  CS2R R2, SRZ ;  /* 0x0000000000027805 */ /* 0x000fe2000001ff00 */
[----:B------:R-:W-:Y:S06]  /*32b0*/  BRA `(.L_x_11967) ;  /* 0x00000000003c7947 */ /* 0x000fec0003800000 */
.L_x_11992:
[----:B------:R-:W2:Y:S01]  /*32c0*/  LDG.E.U8 R22, desc[UR36][R22.64] ;  /* 0x0000002416167981 */ /* 0x000ea2000c1e1100 */
[----:B------:R-:W-:Y:S01]  /*32d0*/  BSSY.RECONVERGENT B0, `(.L_x_11994) ;  /* 0x0000007000007945 */ /* 0x000fe20003800200 */
[----:B-1234-:R-:W-:Y:S01]  /*32e0*/  HFMA2 R2, -RZ, RZ, 3.814697265625e-06, 0 ;  /* 0x00400000ff027431 */ /* 0x01efe200000001ff */
[----:B------:R-:W-:-:S13]  /*32f0*/  ISETP.NE.AND P0, PT, R22, RZ, PT ;  /* 0x000000ff1600720c */ /* 0x000fda0003f05270 */
[----:B------:R-:W-:Y:S05]  /*3300*/  @!P0 BRA `(.L_x_11995) ;  /* 0x00000000000c8947 */ /* 0x000fea0003800000 */
[----:B------:R-:W-:-:S13]  /*3310*/  ISETP.NE.AND P0, PT, R22, 0xff, PT ;  /* 0x000000ff1600780c */ /* 0x000fda0003f05270 */
[----:B------:R-:W-:Y:S02]  /*3320*/  @!P0 IMAD.MOV.U32 R2, RZ, RZ, 0x7f800001 ;  /* 0x7f800001ff028424 */ /* 0x000fe400078e00ff */
[----:B------:R-:W-:-:S07]  /*3330*/  @P0 IMAD.SHL.U32 R2, R22, 0x800000, RZ ;  /* 0x0080000016020824 */ /* 0x000fce00078e00ff */
.L_x_11995:
[----:B------:R-:W-:Y:S05]  /*3340*/  BSYNC.RECONVERGENT B0 ;  /* 0x0000000000007941 */ /* 0x000fea0003800200 */
.L_x_11994:
[----:B------:R-:W2:Y:S02]  /*3350*/  F2I.S64.TRUNC R2, R2 ;  /* 0x0000000200027311 */ /* 0x000ea4000020d900 */
[----:B--2---:R-:W-:Y:S05]  /*3360*/  BRA `(.L_x_11967) ;  /* 0x0000000000107947 */ /* 0x004fea0003800000 */
.L_x_11991:
[----:B-1234-:R2:W5:Y:S01]  /*3370*/  LDG.E.64 R2, desc[UR36][R22.64] ;  /* 0x0000002416027981 */ /* 0x01e562000c1e1b00 */
[----:B------:R-:W-:Y:S05]  /*3380*/  BRA `(.L_x_11967) ;  /* 0x0000000000087947 */ /* 0x000fea0003800000 */
.L_x_11990:
[----:B-1234-:R3:W5:Y:S01]  /*3390*/  LDG.E R2, desc[UR36][R22.64] ;  /* 0x0000002416027981 */ /* 0x01e762000c1e1900 */
[----:B------:R-:W-:-:S07]  /*33a0*/  IMAD.MOV.U32 R3, RZ, RZ, RZ ;  /* 0x000000ffff037224 */ /* 0x000fce00078e00ff */
.L_x_11967:
[----:B------:R-:W1:Y:S01]  /*33b0*/  LDCU.64 UR6, c[0x0][0x5e8] ;  /* 0x0000bd00ff0677ac */ /* 0x000e620008000a00 */
[----:B-----5:R-:W-:Y:S02]  /*33c0*/  LOP3.LUT R7, R2, R16, RZ, 0xfc, !PT ;  /* 0x0000001002077212 */ /* 0x020fe400078efcff */
[----:B------:R-:W-:Y:S01]  /*33d0*/  LOP3.LUT R5, R3, R17, RZ, 0xfc, !PT ;  /* 0x0000001103057212 */ /* 0x000fe200078efcff */
[----:B------:R-:W-:Y:S02]  /*33e0*/  UPRMT UR4, UR43, 0x9910, URZ ;  /* 0x000099102b047896 */ /* 0x000fe400080000ff */
[----:B------:R-:W-:Y:S02]  /*33f0*/  IMAD.MOV.U32 R4, RZ, RZ, R7 ;  /* 0x000000ffff047224 */ /* 0x000fe400078e0007 */
        /* <DEDUP_REMOVED lines=14> */
.L_x_11999:
[----:B------:R1:W-:Y:S01]  /*34e0*/  STG.E.U8 desc[UR36][R2.64], R7 ;  /* 0x0000000702007986 */ /* 0x0003e2000c101124 */
[----:B------:R-:W-:Y:S05]  /*34f0*/  BRA `(.L_x_12001) ;  /* 0x0000000c003c7947 */ /* 0x000fea0003800000 */
.L_x_11998:
        /* <DEDUP_REMOVED lines=8> */
.L_x_12003:
[----:B------:R1:W-:Y:S01]  /*3580*/  STG.E desc[UR36][R2.64], R7 ;  /* 0x0000000702007986 */ /* 0x0003e2000c101924 */
[----:B------:R-:W-:Y:S05]  /*3590*/  BRA `(.L_x_12001) ;  /* 0x0000000c00147947 */ /* 0x000fea0003800000 */
.L_x_12002:
[----:B------:R1:W-:Y:S01]  /*35a0*/  STG.E.U16 desc[UR36][R2.64], R7 ;  /* 0x0000000702007986 */ /* 0x0003e2000c101524 */
[----:B------:R-:W-:Y:S05]  /*35b0*/  BRA `(.L_x_12001) ;  /* 0x0000000c000c7947 */ /* 0x000fea0003800000 */
.L_x_11997:
        /* <DEDUP_REMOVED lines=9> */
.L_x_12005:
[----:B------:R-:W1:Y:S02]  /*3650*/  I2F.S64 R0, R4 ;  /* 0x0000000400007312 */ /* 0x000e640000301400 */
[----:B-1----:R-:W-:-:S05]  /*3660*/  F2FP.F16.F32.PACK_AB R0, RZ, R0 ;  /* 0x00000000ff00723e */ /* 0x002fca00000000ff */
[----:B------:R1:W-:Y:S01]  /*3670*/  STG.E.U16 desc[UR36][R2.64], R0 ;  /* 0x0000000002007986 */ /* 0x0003e2000c101524 */
[----:B------:R-:W-:Y:S05]  /*3680*/  BRA `(.L_x_12001) ;  /* 0x0000000800d87947 */ /* 0x000fea0003800000 */
.L_x_12004:
        /* <DEDUP_REMOVED lines=10> */
.L_x_12007:
[----:B------:R-:W1:Y:S02]  /*3730*/  I2F.S64 R4, R4 ;  /* 0x0000000400047312 */ /* 0x000e640000301400 */
[----:B-1----:R-:W-:-:S04]  /*3740*/  F2FP.F16.F32.PACK_AB R5, RZ, R4 ;  /* 0x00000004ff05723e */ /* 0x002fc800000000ff */
[----:B------:R-:W-:-:S05]  /*3750*/  PRMT R5, R5, 0x5410, RZ ;  /* 0x0000541005057816 */ /* 0x000fca00000000ff */
[----:B------:R1:W-:Y:S01]  /*3760*/  STG.E desc[UR36][R2.64], R5 ;  /* 0x0000000502007986 */ /* 0x0003e2000c101924 */
[----:B------:R-:W-:Y:S05]  /*3770*/  BRA `(.L_x_12001) ;  /* 0x00000008009c7947 */ /* 0x000fea0003800000 */
.L_x_12006:
[----:B------:R-:W1:Y:S02]  /*3780*/  I2F.F64.S64 R4, R4 ;  /* 0x0000000400047312 */ /* 0x000e640000301c00 */
[----:B-1----:R1:W-:Y:S01]  /*3790*/  STG.E.64 desc[UR36][R2.64], R4 ;  /* 0x0000000402007986 */ /* 0x0023e2000c101b24 */
[----:B------:R-:W-:Y:S05]  /*37a0*/  BRA `(.L_x_12001) ;  /* 0x0000000800907947 */ /* 0x000fea0003800000 */
.L_x_11996:
        /* <DEDUP_REMOVED lines=13> */
.L_x_12010:
[----:B------:R-:W-:Y:S01]  /*3880*/  CS2R R6, SRZ ;  /* 0x0000000000067805 */ /* 0x000fe2000001ff00 */
[----:B------:R-:W1:Y:S04]  /*3890*/  I2F.F64.S64 R4, R4 ;  /* 0x0000000400047312 */ /* 0x000e680000301c00 */
[----:B-1----:R1:W-:Y:S01]  /*38a0*/  STG.E.128 desc[UR36][R2.64], R4 ;  /* 0x0000000402007986 */ /* 0x0023e2000c101d24 */
[----:B------:R-:W-:Y:S05]  /*38b0*/  BRA `(.L_x_12001) ;  /* 0x00000008004c7947 */ /* 0x000fea0003800000 */
.L_x_12009:
        /* <DEDUP_REMOVED lines=19> */
.L_x_12014:
[----:B------:R-:W-:Y:S05]  /*39f0*/  BSYNC.RECONVERGENT B0 ;  /* 0x0000000000007941 */ /* 0x000fea0003800200 */
.L_x_12013:
[----:B------:R-:W-:-:S05]  /*3a00*/  LOP3.LUT R7, R0, 0x80, R7, 0xf8, !PT ;  /* 0x0000008000077812 */ /* 0x000fca00078ef807 */
[----:B------:R1:W-:Y:S01]  /*3a10*/  STG.E.U8 desc[UR36][R2.64], R7 ;  /* 0x0000000702007986 */ /* 0x0003e2000c101124 */
[----:B------:R-:W-:Y:S05]  /*3a20*/  BRA `(.L_x_12001) ;  /* 0x0000000400f07947 */ /* 0x000fea0003800000 */
.L_x_12012:
        /* <DEDUP_REMOVED lines=15> */
.L_x_12016:
[----:B------:R-:W-:Y:S05]  /*3b20*/  BSYNC.RECONVERGENT B0 ;  /* 0x0000000000007941 */ /* 0x000fea0003800200 */
.L_x_12015:
[----:B------:R-:W-:-:S05]  /*3b30*/  LOP3.LUT R7, R0, 0x80, R7, 0xf8, !PT ;  /* 0x0000008000077812 */ /* 0x000fca00078ef807 */
[----:B------:R1:W-:Y:S01]  /*3b40*/  STG.E.U8 desc[UR36][R2.64], R7 ;  /* 0x0000000702007986 */ /* 0x0003e2000c101124 */
[----:B------:R-:W-:Y:S05]  /*3b50*/  BRA `(.L_x_12001) ;  /* 0x0000000400a47947 */ /* 0x000fea0003800000 */
.L_x_12011:
[----:B------:R-:W1:Y:S02]  /*3b60*/  I2F.S64 R0, R4 ;  /* 0x0000000400007312 */ /* 0x000e640000301400 */
[----:B-1----:R-:W-:-:S05]  /*3b70*/  F2FP.BF16.F32.PACK_AB R0, RZ, R0 ;  /* 0x00000000ff00723e */ /* 0x002fca00000010ff */
[----:B------:R1:W-:Y:S01]  /*3b80*/  STG.E.U16 desc[UR36][R2.64], R0 ;  /* 0x0000000002007986 */ /* 0x0003e2000c101524 */
[----:B------:R-:W-:Y:S05]  /*3b90*/  BRA `(.L_x_12001) ;  /* 0x0000000400947947 */ /* 0x000fea0003800000 */
.L_x_12008:
        /* <DEDUP_REMOVED lines=10> */
.L_x_12019:
        /* <DEDUP_REMOVED lines=13> */
.L_x_12022:
[----:B------:R-:W-:-:S04]  /*3d10*/  SHF.R.U32.HI R0, RZ, 0x14, R5 ;  /* 0x00000014ff007819 */ /* 0x000fc80000011605 */
[----:B------:R-:W-:-:S04]  /*3d20*/  LOP3.LUT R0, R0, 0x1, RZ, 0xc0, !PT ;  /* 0x0000000100007812 */ /* 0x000fc800078ec0ff */
[----:B------:R-:W-:-:S04]  /*3d30*/  IADD3 R0, PT, PT, R5, 0x487ffff, R0 ;  /* 0x0487ffff05007810 */ /* 0x000fc80007ffe000 */
[----:B------:R-:W-:-:S04]  /*3d40*/  SHF.R.U32.HI R0, RZ, 0x14, R0 ;  /* 0x00000014ff007819 */ /* 0x000fc80000011600 */
[----:B------:R-:W-:-:S07]  /*3d50*/  LOP3.LUT R4, R0, 0xff, RZ, 0xc0, !PT ;  /* 0x000000ff00047812 */ /* 0x000fce00078ec0ff */
.L_x_12023:
[----:B------:R-:W-:-:S04]  /*3d60*/  SHF.R.U32.HI R5, RZ, 0x18, R5 ;  /* 0x00000018ff057819 */ /* 0x000fc80000011605 */
[----:B------:R-:W-:-:S04]  /*3d70*/  LOP3.LUT R4, R4, 0x80, R5, 0xf8, !PT ;  /* 0x0000008004047812 */ /* 0x000fc800078ef805 */
[----:B------:R-:W-:-:S07]  /*3d80*/  PRMT R0, R4, 0x7610, R0 ;  /* 0x0000761004007816 */ /* 0x000fce0000000000 */
.L_x_12021:
[----:B------:R-:W-:Y:S05]  /*3d90*/  BSYNC.RECONVERGENT B0 ;  /* 0x0000000000007941 */ /* 0x000fea0003800200 */
.L_x_12020:
[----:B------:R1:W-:Y:S01]  /*3da0*/  STG.E.U8 desc[UR36][R2.64], R0 ;  /* 0x0000000002007986 */ /* 0x0003e2000c101124 */
[----:B------:R-:W-:Y:S05]  /*3db0*/  BRA `(.L_x_12001) ;  /* 0x00000004000c7947 */ /* 0x000fea0003800000 */
.L_x_12018:
        /* <DEDUP_REMOVED lines=13> */
.L_x_12026:
[----:B------:R-:W-:-:S04]  /*3e90*/  SHF.R.U32.HI R0, RZ, 0x15, R5 ;  /* 0x00000015ff007819 */ /* 0x000fc80000011605 */
[----:B------:R-:W-:-:S04]  /*3ea0*/  LOP3.LUT R0, R0, 0x1, RZ, 0xc0, !PT ;  /* 0x0000000100007812 */ /* 0x000fc800078ec0ff */
[----:B------:R-:W-:-:S04]  /*3eb0*/  IADD3 R0, PT, PT, R5, 0x88fffff, R0 ;  /* 0x088fffff05007810 */ /* 0x000fc80007ffe000 */
[----:B------:R-:W-:-:S04]  /*3ec0*/  SHF.R.U32.HI R0, RZ, 0x15, R0 ;  /* 0x00000015ff007819 */ /* 0x000fc80000011600 */
[----:B------:R-:W-:-:S07]  /*3ed0*/  LOP3.LUT R4, R0, 0xff, RZ, 0xc0, !PT ;  /* 0x000000ff00047812 */ /* 0x000fce00078ec0ff */
.L_x_12027:
[----:B------:R-:W-:-:S04]  /*3ee0*/  SHF.R.U32.HI R5, RZ, 0x18, R5 ;  /* 0x00000018ff057819 */ /* 0x000fc80000011605 */
[----:B------:R-:W-:-:S04]  /*3ef0*/  LOP3.LUT R4, R4, 0x80, R5, 0xf8, !PT ;  /* 0x0000008004047812 */ /* 0x000fc800078ef805 */
[----:B------:R-:W-:-:S07]  /*3f00*/  PRMT R0, R4, 0x7610, R0 ;  /* 0x0000761004007816 */ /* 0x000fce0000000000 */
.L_x_12025:
[----:B------:R-:W-:Y:S05]  /*3f10*/  BSYNC.RECONVERGENT B0 ;  /* 0x0000000000007941 */ /* 0x000fea0003800200 */
.L_x_12024:
[----:B------:R1:W-:Y:S01]  /*3f20*/  STG.E.U8 desc[UR36][R2.64], R0 ;  /* 0x0000000002007986 */ /* 0x0003e2000c101124 */
[----:B------:R-:W-:Y:S05]  /*3f30*/  BRA `(.L_x_12001) ;  /* 0x0000000000ac7947 */ /* 0x000fea0003800000 */
.L_x_12017:
[----:B------:R-:W-:-:S09]  /*3f40*/  UISETP.NE.AND UP0, UPT, UR4, 0x1c, UPT ;  /* 0x0000001c0400788c */ /* 0x000fd2000bf05270 */
[----:B------:R-:W-:Y:S05]  /*3f50*/  BRA.U !UP0, `(.L_x_12028) ;  /* 0x0000000108a07547 */ /* 0x000fea000b800000 */
[----:B------:R-:W-:-:S09]  /*3f60*/  UISETP.NE.AND UP0, UPT, UR4, 0x1d, UPT ;  /* 0x0000001d0400788c */ /* 0x000fd2000bf05270 */
[----:B------:R-:W-:Y:S05]  /*3f70*/  BRA.U !UP0, `(.L_x_12029) ;  /* 0x0000000108907547 */ /* 0x000fea000b800000 */
[----:B------:R-:W-:-:S09]  /*3f80*/  UISETP.NE.AND UP0, UPT, UR4, 0x2c, UPT ;  /* 0x0000002c0400788c */ /* 0x000fd2000bf05270 */
[----:B------:R-:W-:Y:S05]  /*3f90*/  BRA.U !UP0, `(.L_x_12030) ;  /* 0x0000000108447547 */ /* 0x000fea000b800000 */
.L_x_12000:
[----:B------:R-:W-:Y:S01]  /*3fa0*/  MOV R0, 0x0 ;  /* 0x0000000000007802 */ /* 0x000fe20000000f00 */
[----:B------:R-:W1:Y:S01]  /*3fb0*/  LDCU.64 UR6, c[0x4][0x148] ;  /* 0x01002900ff0677ac */ /* 0x000e620008000a00 */
[----:B------:R-:W-:Y:S02]  /*3fc0*/  IMAD.MOV.U32 R8, RZ, RZ, 0x65 ;  /* 0x00000065ff087424 */ /* 0x000fe400078e00ff */
[----:B------:R0:W0:Y:S01]  /*3fd0*/  LDC.64 R2, c[0x4][R0] ;  /* 0x0100000000027b82 */ /* 0x0000220000000a00 */
[----:B------:R-:W5:Y:S01]  /*3fe0*/  LDCU.64 UR8, c[0x4][0x150] ;  /* 0x01002a00ff0877ac */ /* 0x000f620008000a00 */
[----:B------:R-:W-:Y:S02]  /*3ff0*/  IMAD.MOV.U32 R12, RZ, RZ, 0x1 ;  /* 0x00000001ff0c7424 */ /* 0x000fe400078e00ff */
[----:B------:R-:W-:Y:S01]  /*4000*/  IMAD.MOV.U32 R13, RZ, RZ, RZ ;  /* 0x000000ffff0d7224 */ /* 0x000fe200078e00ff */
[----:B------:R-:W2:Y:S01]  /*4010*/  LDCU.64 UR4, c[0x4][0x40] ;  /* 0x01000800ff0477ac */ /* 0x000ea20008000a00 */
[----:B-1----:R-:W-:Y:S01]  /*4020*/  IMAD.U32 R4, RZ, RZ, UR6 ;  /* 0x00000006ff047e24 */ /* 0x002fe2000f8e00ff */
[----:B------:R-:W-:Y:S01]  /*4030*/  MOV R5, UR7 ;  /* 0x0000000700057c02 */ /* 0x000fe20008000f00 */
[----:B-----5:R-:W-:-:S02]  /*4040*/  IMAD.U32 R6, RZ, RZ, UR8 ;  /* 0x00000008ff067e24 */ /* 0x020fc4000f8e00ff */
[----:B------:R-:W-:Y:S02]  /*4050*/  IMAD.U32 R7, RZ, RZ, UR9 ;  /* 0x00000009ff077e24 */ /* 0x000fe4000f8e00ff */
[----:B--2---:R-:W-:Y:S01]  /*4060*/  IMAD.U32 R10, RZ, RZ, UR4 ;  /* 0x00000004ff0a7e24 */ /* 0x004fe2000f8e00ff */
[----:B------:R-:W-:-:S07]  /*4070*/  MOV R11, UR5 ;  /* 0x00000005000b7c02 */ /* 0x000fce0008000f00 */
[----:B------:R-:W-:-:S07]  /*4080*/  LEPC R20, `(.L_x_12031) ;  /* 0x000000001014794e */ /* 0x000fce0000000000 */
[----:B0--34-:R-:W-:Y:S05]  /*4090*/  CALL.ABS.NOINC R2 ;  /* 0x0000000002007343 */ /* 0x019fea0003c00000 */
.L_x_12031:
[----:B------:R-:W-:Y:S05]  /*40a0*/  BRA `(.L_x_12001) ;  /* 0x0000000000507947 */ /* 0x000fea0003800000 */
.L_x_12030:
[----:B------:R-:W1:Y:S02]  /*40b0*/  I2F.S64 R4, R4 ;  /* 0x0000000400047312 */ /* 0x000e640000301400 */
[----:B-1----:R-:W-:-:S04]  /*40c0*/  SHF.R.U32.HI R6, RZ, 0x17, R4 ;  /* 0x00000017ff067819 */ /* 0x002fc80000011604 */
        /* <DEDUP_REMOVED lines=11> */
[----:B------:R-:W-:-:S04]  /*4180*/  @!P0 IMAD.MOV R4, RZ, RZ, R6 ;  /* 0x000000ffff048224 */ /* 0x000fc800078e0206 */
[----:B------:R-:W-:-:S05]  /*4190*/  @P1 IMAD.MOV.U32 R5, RZ, RZ, R4 ;  /* 0x000000ffff051224 */ /* 0x000fca00078e0004 */
[----:B------:R1:W-:Y:S01]  /*41a0*/  STG.E.U8 desc[UR36][R2.64], R5 ;  /* 0x0000000502007986 */ /* 0x0003e2000c101124 */
[----:B------:R-:W-:Y:S05]  /*41b0*/  BRA `(.L_x_12001) ;  /* 0x00000000000c7947 */ /* 0x000fea0003800000 */
.L_x_12029:
[----:B------:R1:W-:Y:S01]  /*41c0*/  STG.E.64 desc[UR36][R2.64], R4 ;  /* 0x0000000402007986 */ /* 0x0003e2000c101b24 */
[----:B------:R-:W-:Y:S05]  /*41d0*/  BRA `(.L_x_12001) ;  /* 0x0000000000047947 */ /* 0x000fea0003800000 */
.L_x_12028:
[----:B------:R1:W-:Y:S02]  /*41e0*/  STG.E desc[UR36][R2.64], R7 ;  /* 0x0000000702007986 */ /* 0x0003e4000c101924 */
.L_x_12001:
[----:B------:R-:W-:-:S07]  /*41f0*/  IADD3 R19, PT, PT, R19, 0x80, RZ ;  /* 0x0000008013137810 */ /* 0x000fce0007ffe0ff */
.L_x_11926:
[----:B------:R-:W-:Y:S05]  /*4200*/  BSYNC.RECONVERGENT B6 ;  /* 0x0000000000067941 */ /* 0x000fea0003800200 */
.L_x_11925:
[----:B------:R-:W5:Y:S01]  /*4210*/  LDCU UR4, c[0x0][0x380] ;  /* 0x00007000ff0477ac */ /* 0x000f620008000800 */
[----:B------:R-:W-:Y:S01]  /*4220*/  BSSY.RECONVERGENT B6, `(.L_x_12032) ;  /* 0x0000411000067945 */ /* 0x000fe20003800200 */
[----:B-----5:R-:W-:-:S13]  /*4230*/  ISETP.GE.AND P0, PT, R19, UR4, PT ;  /* 0x0000000413007c0c */ /* 0x020fda000bf06270 */
[----:B------:R-:W-:Y:S05]  /*4240*/  @P0 BRA `(.L_x_12033) ;  /* 0x0000004000380947 */ /* 0x000fea0003800000 */
[----:B------:R-:W5:Y:S01]  /*4250*/  LDCU UR4, c[0x0][0x388] ;  /* 0x00007100ff0477ac */ /* 0x000f620008000800 */
[----:B0-234-:R-:W-:Y:S02]  /*4260*/  IMAD.MOV.U32 R22, RZ, RZ, RZ ;  /* 0x000000ffff167224 */ /* 0x01dfe400078e00ff */
[----:B-1----:R-:W-:Y:S02]  /*4270*/  IMAD.MOV.U32 R0, RZ, RZ, RZ ;  /* 0x000000ffff007224 */ /* 0x002fe400078e00ff */
[----:B------:R-:W-:Y:S01]  /*4280*/  IMAD.MOV.U32 R18, RZ, RZ, RZ ;  /* 0x000000ffff127224 */ /* 0x000fe200078e00ff */
[----:B-----5:R-:W-:-:S09]  /*4290*/  UISETP.NE.AND UP0, UPT, UR4, URZ, UPT ;  /* 0x000000ff0400728c */ /* 0x020fd2000bf05270 */
[----:B------:R-:W-:Y:S05]  /*42a0*/  BRA.U !UP0, `(.L_x_12034) ;  /* 0x0000001508707547 */ /* 0x000fea000b800000 */
[----:B------:R-:W0:Y:S01]  /*42b0*/  LDCU.64 UR4, c[0x0][0x390] ;  /* 0x00007200ff0477ac */ /* 0x000e220008000a00 */
[----:B------:R-:W-:Y:S01]  /*42c0*/  MOV R18, RZ ;  /* 0x000000ff00127202 */ /* 0x000fe20000000f00 */
        /* <DEDUP_REMOVED lines=346> */
.L_x_12034:
        /* <DEDUP_REMOVED lines=17> */
.L_x_12038:
[----:B------:R4:W5:Y:S01]  /*5980*/  LDG.E.U8 R16, desc[UR36][R2.64] ;  /* 0x0000002402107981 */ /* 0x000962000c1e1100 */
[----:B------:R-:W-:Y:S01]  /*5990*/  IMAD.MOV.U32 R17, RZ, RZ, RZ ;  /* 0x000000ffff117224 */ /* 0x000fe200078e00ff */
[----:B------:R-:W-:Y:S06]  /*59a0*/  BRA `(.L_x_12040) ;  /* 0x0000000c00407947 */ /* 0x000fec0003800000 */
.L_x_12037:
        /* <DEDUP_REMOVED lines=8> */
.L_x_12042:
[----:B------:R-:W2:Y:S02]  /*5a30*/  LDG.E R16, desc[UR36][R2.64] ;  /* 0x0000002402107981 */ /* 0x000ea4000c1e1900 */
[----:B--2---:R-:W-:Y:S01]  /*5a40*/  SHF.R.S32.HI R17, RZ, 0x1f, R16 ;  /* 0x0000001fff117819 */ /* 0x004fe20000011410 */
[----:B------:R-:W-:Y:S06]  /*5a50*/  BRA `(.L_x_12040) ;  /* 0x0000000c00147947 */ /* 0x000fec0003800000 */
.L_x_12041:
[----:B------:R-:W2:Y:S02]  /*5a60*/  LDG.E.S16 R16, desc[UR36][R2.64] ;  /* 0x0000002402107981 */ /* 0x000ea4000c1e1700 */
[----:B--2---:R-:W-:Y:S01]  /*5a70*/  SHF.R.S32.HI R17, RZ, 0x1f, R16 ;  /* 0x0000001fff117819 */ /* 0x004fe20000011410 */
[----:B------:R-:W-:Y:S06]  /*5a80*/  BRA `(.L_x_12040) ;  /* 0x0000000c00087947 */ /* 0x000fec0003800000 */
.L_x_12036:
        /* <DEDUP_REMOVED lines=9> */
.L_x_12044:
[----:B------:R-:W2:Y:S02]  /*5b20*/  LDG.E.U16 R2, desc[UR36][R2.64] ;  /* 0x0000002402027981 */ /* 0x000ea4000c1e1500 */
[----:B--2---:R-:W-:-:S06]  /*5b30*/  HADD2.F32 R16, -RZ, R2.H0_H0 ;  /* 0x20000002ff107230 */ /* 0x004fcc0000004100 */
[----:B------:R-:W0:Y:S02]  /*5b40*/  F2I.S64.TRUNC R16, R16 ;  /* 0x0000001000107311 */ /* 0x000e24000020d900 */
[----:B0-----:R-:W-:Y:S05]  /*5b50*/  BRA `(.L_x_12040) ;  /* 0x0000000800d47947 */ /* 0x001fea0003800000 */
.L_x_12043:
        /* <DEDUP_REMOVED lines=9> */
.L_x_12046:
[----:B------:R-:W2:Y:S02]  /*5bf0*/  LDG.E.U16 R2, desc[UR36][R2.64] ;  /* 0x0000002402027981 */ /* 0x000ea4000c1e1500 */
[----:B--2---:R-:W-:-:S06]  /*5c00*/  HADD2.F32 R16, -RZ, R2.H0_H0 ;  /* 0x20000002ff107230 */ /* 0x004fcc0000004100 */
[----:B------:R-:W0:Y:S02]  /*5c10*/  F2I.S64.TRUNC R16, R16 ;  /* 0x0000001000107311 */ /* 0x000e24000020d900 */
[----:B0-----:R-:W-:Y:S05]  /*5c20*/  BRA `(.L_x_12040) ;  /* 0x0000000800a07947 */ /* 0x001fea0003800000 */
.L_x_12045:
[----:B------:R-:W2:Y:S02]  /*5c30*/  LDG.E.64 R2, desc[UR36][R2.64] ;  /* 0x0000002402027981 */ /* 0x000ea4000c1e1b00 */
[----:B--2---:R0:W1:Y:S02]  /*5c40*/  F2I.S64.F64.TRUNC R16, R2 ;  /* 0x0000000200107311 */ /* 0x004064000030d900 */
[----:B01----:R-:W-:Y:S05]  /*5c50*/  BRA `(.L_x_12040) ;  /* 0x0000000800947947 */ /* 0x003fea0003800000 */
.L_x_12035:
        /* <DEDUP_REMOVED lines=13> */
.L_x_12049:
[----:B------:R-:W2:Y:S02]  /*5d30*/  LDG.E.64 R2, desc[UR36][R2.64] ;  /* 0x0000002402027981 */ /* 0x000ea4000c1e1b00 */
[----:B--2---:R3:W4:Y:S02]  /*5d40*/  F2I.S64.F64.TRUNC R16, R2 ;  /* 0x0000000200107311 */ /* 0x004724000030d900 */
[----:B---34-:R-:W-:Y:S05]  /*5d50*/  BRA `(.L_x_12040) ;  /* 0x0000000800547947 */ /* 0x018fea0003800000 */
.L_x_12048:
        /* <DEDUP_REMOVED lines=26> */
.L_x_12051:
        /* <DEDUP_REMOVED lines=13> */
.L_x_12050:
[----:B------:R-:W2:Y:S02]  /*5fd0*/  LDG.E.U16 R16, desc[UR36][R2.64] ;  /* 0x0000002402107981 */ /* 0x000ea4000c1e1500 */
[----:B--2---:R-:W-:-:S06]  /*5fe0*/  IMAD.U32 R16, R16, 0x10000, RZ ;  /* 0x0001000010107824 */ /* 0x004fcc00078e00ff */
[----:B------:R-:W3:Y:S02]  /*5ff0*/  F2I.S64.TRUNC R16, R16 ;  /* 0x0000001000107311 */ /* 0x000ee4000020d900 */
[----:B---3--:R-:W-:Y:S05]  /*6000*/  BRA `(.L_x_12040) ;  /* 0x0000000400a87947 */ /* 0x008fea0003800000 */
.L_x_12047:
        /* <DEDUP_REMOVED lines=11> */
.L_x_12054:
        /* <DEDUP_REMOVED lines=21> */
.L_x_12058:
[----:B------:R-:W-:Y:S05]  /*6210*/  BSYNC.RECONVERGENT B1 ;  /* 0x0000000000017941 */ /* 0x000fea0003800200 */
.L_x_12057:
[----:B------:R-:W-:Y:S01]  /*6220*/  IMAD.SHL.U32 R0, R0, 0x100000, RZ ;  /* 0x0010000000007824 */ /* 0x000fe200078e00ff */
[----:B------:R-:W-:-:S04]  /*6230*/  LEA R2, R2, 0x3b800000, 0x17 ;  /* 0x3b80000002027811 */ /* 0x000fc800078eb8ff */
[----:B------:R-:W-:-:S07]  /*6240*/  LOP3.LUT R16, R2, R0, R7, 0xfe, !PT ;  /* 0x0000000002107212 */ /* 0x000fce00078efe07 */
.L_x_12056:
[----:B------:R-:W-:Y:S05]  /*6250*/  BSYNC.RECONVERGENT B0 ;  /* 0x0000000000007941 */ /* 0x000fea0003800200 */
.L_x_12055:
[----:B------:R-:W1:Y:S02]  /*6260*/  F2I.S64.TRUNC R16, R16 ;  /* 0x0000001000107311 */ /* 0x000e64000020d900 */
[----:B-1----:R-:W-:Y:S05]  /*6270*/  BRA `(.L_x_12040) ;  /* 0x00000004000c7947 */ /* 0x002fea0003800000 */
.L_x_12053:
        /* <DEDUP_REMOVED lines=21> */
.L_x_12062:
[----:B------:R-:W-:Y:S05]  /*63d0*/  BSYNC.RECONVERGENT B1 ;  /* 0x0000000000017941 */ /* 0x000fea0003800200 */
.L_x_12061:
[----:B------:R-:W-:Y:S02]  /*63e0*/  SHF.L.U32 R0, R0, 0x15, RZ ;  /* 0x0000001500007819 */ /* 0x000fe400000006ff */
[----:B------:R-:W-:-:S04]  /*63f0*/  LEA R2, R2, 0x37800000, 0x17 ;  /* 0x3780000002027811 */ /* 0x000fc800078eb8ff */
[----:B------:R-:W-:-:S07]  /*6400*/  LOP3.LUT R16, R2, R0, R7, 0xfe, !PT ;  /* 0x0000000002107212 */ /* 0x000fce00078efe07 */
.L_x_12060:
[----:B------:R-:W-:Y:S05]  /*6410*/  BSYNC.RECONVERGENT B0 ;  /* 0x0000000000007941 */ /* 0x000fea0003800200 */
.L_x_12059:
[----:B------:R-:W1:Y:S02]  /*6420*/  F2I.S64.TRUNC R16, R16 ;  /* 0x0000001000107311 */ /* 0x000e64000020d900 */
[----:B-1----:R-:W-:Y:S05]  /*6430*/  BRA `(.L_x_12040) ;  /* 0x00000000009c7947 */ /* 0x002fea0003800000 */
.L_x_12052:
        /* <DEDUP_REMOVED lines=14> */
.L_x_12066:
[----:B------:R-:W-:Y:S05]  /*6520*/  BSYNC.RECONVERGENT B0 ;  /* 0x0000000000007941 */ /* 0x000fea0003800200 */
.L_x_12065:
[----:B------:R-:W2:Y:S02]  /*6530*/  F2I.S64.TRUNC R16, R16 ;  /* 0x0000001000107311 */ /* 0x000ea4000020d900 */
[----:B--2---:R-:W-:Y:S05]  /*6540*/  BRA `(.L_x_12040) ;  /* 0x0000000000587947 */ /* 0x004fea0003800000 */
.L_x_12039:
        /* <DEDUP_REMOVED lines=16> */
.L_x_12067:
[----:B------:R-:W-:Y:S01]  /*6650*/  CS2R R16, SRZ ;  /* 0x0000000000107805 */ /* 0x000fe2000001ff00 */
[----:B------:R-:W-:Y:S06]  /*6660*/  BRA `(.L_x_12040) ;  /* 0x0000000000107947 */ /* 0x000fec0003800000 */
.L_x_12064:
[----:B------:R1:W5:Y:S01]  /*6670*/  LDG.E.64 R16, desc[UR36][R2.64] ;  /* 0x0000002402107981 */ /* 0x000362000c1e1b00 */
[----:B------:R-:W-:Y:S05]  /*6680*/  BRA `(.L_x_12040) ;  /* 0x0000000000087947 */ /* 0x000fea0003800000 */
.L_x_12063:
[----:B------:R2:W5:Y:S01]  /*6690*/  LDG.E R16, desc[UR36][R2.64] ;  /* 0x0000002402107981 */ /* 0x000562000c1e1900 */
[----:B------:R-:W-:-:S07]  /*66a0*/  IMAD.MOV.U32 R17, RZ, RZ, RZ ;  /* 0x000000ffff117224 */ /* 0x000fce00078e00ff */
.L_x_12040:
        /* <DEDUP_REMOVED lines=17> */
.L_x_12071:
[----:B-1234-:R1:W5:Y:S01]  /*67c0*/  LDG.E.U8 R2, desc[UR36][R22.64] ;  /* 0x0000002416027981 */ /* 0x01e362000c1e1100 */
[----:B------:R-:W-:Y:S01]  /*67d0*/  MOV R3, RZ ;  /* 0x000000ff00037202 */ /* 0x000fe20000000f00 */
[----:B------:R-:W-:Y:S06]  /*67e0*/  BRA `(.L_x_12073) ;  /* 0x0000000c00407947 */ /* 0x000fec0003800000 */
.L_x_12070:
        /* <DEDUP_REMOVED lines=8> */
.L_x_12075:
[----:B-1234-:R-:W2:Y:S02]  /*6870*/  LDG.E R2, desc[UR36][R22.64] ;  /* 0x0000002416027981 */ /* 0x01eea4000c1e1900 */
[----:B--2---:R-:W-:Y:S01]  /*6880*/  SHF.R.S32.HI R3, RZ, 0x1f, R2 ;  /* 0x0000001fff037819 */ /* 0x004fe20000011402 */
[----:B------:R-:W-:Y:S06]  /*6890*/  BRA `(.L_x_12073) ;  /* 0x0000000c00147947 */ /* 0x000fec0003800000 */
.L_x_12074:
[----:B-1234-:R-:W2:Y:S02]  /*68a0*/  LDG.E.S16 R2, desc[UR36][R22.64] ;  /* 0x0000002416027981 */ /* 0x01eea4000c1e1700 */
[----:B--2---:R-:W-:Y:S01]  /*68b0*/  SHF.R.S32.HI R3, RZ, 0x1f, R2 ;  /* 0x0000001fff037819 */ /* 0x004fe20000011402 */
[----:B------:R-:W-:Y:S06]  /*68c0*/  BRA `(.L_x_12073) ;  /* 0x0000000c00087947 */ /* 0x000fec0003800000 */
.L_x_12069:
        /* <DEDUP_REMOVED lines=9> */
.L_x_12077:
[----:B------:R-:W1:Y:S02]  /*6960*/  LDG.E.U16 R22, desc[UR36][R22.64] ;  /* 0x0000002416167981 */ /* 0x000e64000c1e1500 */
[----:B-1234-:R-:W-:-:S06]  /*6970*/  HADD2.F32 R2, -RZ, R22.H0_H0 ;  /* 0x20000016ff027230 */ /* 0x01efcc0000004100 */
[----:B------:R-:W2:Y:S02]  /*6980*/  F2I.S64.TRUNC R2, R2 ;  /* 0x0000000200027311 */ /* 0x000ea4000020d900 */
[----:B--2---:R-:W-:Y:S05]  /*6990*/  BRA `(.L_x_12073) ;  /* 0x0000000800d47947 */ /* 0x004fea0003800000 */
.L_x_12076:
        /* <DEDUP_REMOVED lines=9> */
.L_x_12079:
[----:B------:R-:W1:Y:S02]  /*6a30*/  LDG.E.U16 R22, desc[UR36][R22.64] ;  /* 0x0000002416167981 */ /* 0x000e64000c1e1500 */
[----:B-1234-:R-:W-:-:S06]  /*6a40*/  HADD2.F32 R2, -RZ, R22.H0_H0 ;  /* 0x20000016ff027230 */ /* 0x01efcc0000004100 */
[----:B------:R-:W2:Y:S02]  /*6a50*/  F2I.S64.TRUNC R2, R2 ;  /* 0x0000000200027311 */ /* 0x000ea4000020d900 */
[----:B--2---:R-:W-:Y:S05]  /*6a60*/  BRA `(.L_x_12073) ;  /* 0x0000000800a07947 */ /* 0x004fea0003800000 */
.L_x_12078:
[----:B-1234-:R-:W2:Y:S02]  /*6a70*/  LDG.E.64 R2, desc[UR36][R22.64] ;  /* 0x0000002416027981 */ /* 0x01eea4000c1e1b00 */
[----:B--2---:R-:W2:Y:S02]  /*6a80*/  F2I.S64.F64.TRUNC R2, R2 ;  /* 0x0000000200027311 */ /* 0x004ea4000030d900 */
[----:B--2---:R-:W-:Y:S05]  /*6a90*/  BRA `(.L_x_12073) ;  /* 0x0000000800947947 */ /* 0x004fea0003800000 */
.L_x_12068:
        /* <DEDUP_REMOVED lines=13> */
.L_x_12082:
[----:B-1234-:R-:W2:Y:S02]  /*6b70*/  LDG.E.64 R2, desc[UR36][R22.64] ;  /* 0x0000002416027981 */ /* 0x01eea4000c1e1b00 */
[----:B--2---:R-:W2:Y:S02]  /*6b80*/  F2I.S64.F64.TRUNC R2, R2 ;  /* 0x0000000200027311 */ /* 0x004ea4000030d900 */
[----:B--2---:R-:W-:Y:S05]  /*6b90*/  BRA `(.L_x_12073) ;  /* 0x0000000800547947 */ /* 0x004fea0003800000 */
.L_x_12081:
        /* <DEDUP_REMOVED lines=24> */
[----:B------:R-:W2:Y:S02]  /*6d20*/  F2I.S64.TRUNC R2, R3 ;  /* 0x0000000300027311 */ /* 0x000ea4000020d900 */
[----:B--2---:R-:W-:Y:S05]  /*6d30*/  BRA `(.L_x_12073) ;  /* 0x0000000400ec7947 */ /* 0x004fea0003800000 */
.L_x_12084:
        /* <DEDUP_REMOVED lines=13> */
.L_x_12083:
[----:B-1234-:R-:W2:Y:S02]  /*6e10*/  LDG.E.U16 R2, desc[UR36][R22.64] ;  /* 0x0000002416027981 */ /* 0x01eea4000c1e1500 */
[----:B--2---:R-:W-:-:S06]  /*6e20*/  IMAD.U32 R2, R2, 0x10000, RZ ;  /* 0x0001000002027824 */ /* 0x004fcc00078e00ff */
[----:B------:R-:W2:Y:S02]  /*6e30*/  F2I.S64.TRUNC R2, R2 ;  /* 0x0000000200027311 */ /* 0x000ea4000020d900 */
[----:B--2---:R-:W-:Y:S05]  /*6e40*/  BRA `(.L_x_12073) ;  /* 0x0000000400a87947 */ /* 0x004fea0003800000 */
.L_x_12080:
        /* <DEDUP_REMOVED lines=11> */
.L_x_12087:
        /* <DEDUP_REMOVED lines=21> */
.L_x_12091:
[----:B------:R-:W-:Y:S05]  /*7050*/  BSYNC.RECONVERGENT B1 ;  /* 0x0000000000017941 */ /* 0x000fea0003800200 */
.L_x_12090:
[----:B------:R-:W-:Y:S01]  /*7060*/  IMAD.SHL.U32 R0, R0, 0x100000, RZ ;  /* 0x0010000000007824 */ /* 0x000fe200078e00ff */
[----:B------:R-:W-:-:S04]  /*7070*/  LEA R2, R2, 0x3b800000, 0x17 ;  /* 0x3b80000002027811 */ /* 0x000fc800078eb8ff */
[----:B------:R-:W-:-:S07]  /*7080*/  LOP3.LUT R2, R2, R0, R7, 0xfe, !PT ;  /* 0x0000000002027212 */ /* 0x000fce00078efe07 */
.L_x_12089:
[----:B------:R-:W-:Y:S05]  /*7090*/  BSYNC.RECONVERGENT B0 ;  /* 0x0000000000007941 */ /* 0x000fea0003800200 */
.L_x_12088:
[----:B------:R-:W4:Y:S02]  /*70a0*/  F2I.S64.TRUNC R2, R2 ;  /* 0x0000000200027311 */ /* 0x000f24000020d900 */
[----:B----4-:R-:W-:Y:S05]  /*70b0*/  BRA `(.L_x_12073) ;  /* 0x00000004000c7947 */ /* 0x010fea0003800000 */
.L_x_12086:
[----:B------:R-:W2:Y:S01]  /*70c0*/  LDG.E.U8 R22, desc[UR36][R22.64] ;  /* 0x0000002416167981 */ /* 0x000ea2000c1e1100 */
[----:B------:R-:W-:Y:S01]  /*70d0*/  BSSY.RECONVERGENT B0, `(.L_x_12092) ;  /* 0x0000018000007945 */ /* 0x000fe20003800200 */
[----:B-1234-:R-:W-:Y:S01]  /*70e0*/  HFMA2 R2, -RZ, RZ, 0, 0 ;  /* 0x00000000ff027431 */ /* 0x01efe200000001ff */
        /* <DEDUP_REMOVED lines=18> */
.L_x_12095:
[----:B------:R-:W-:Y:S05]  /*7210*/  BSYNC.RECONVERGENT B1 ;  /* 0x0000000000017941 */ /* 0x000fea0003800200 */
.L_x_12094:
[----:B------:R-:W-:Y:S01]  /*7220*/  IMAD.SHL.U32 R0, R0, 0x200000, RZ ;  /* 0x0020000000007824 */ /* 0x000fe200078e00ff */
[----:B------:R-:W-:-:S04]  /*7230*/  LEA R2, R2, 0x37800000, 0x17 ;  /* 0x3780000002027811 */ /* 0x000fc800078eb8ff */
[----:B------:R-:W-:-:S07]  /*7240*/  LOP3.LUT R2, R2, R0, R7, 0xfe, !PT ;  /* 0x0000000002027212 */ /* 0x000fce00078efe07 */
.L_x_12093:
[----:B------:R-:W-:Y:S05]  /*7250*/  BSYNC.RECONVERGENT B0 ;  /* 0x0000000000007941 */ /* 0x000fea0003800200 */
.L_x_12092:
[----:B------:R-:W0:Y:S02]  /*7260*/  F2I.S64.TRUNC R2, R2 ;  /* 0x0000000200027311 */ /* 0x000e24000020d900 */
[----:B0-----:R-:W-:Y:S05]  /*7270*/  BRA `(.L_x_12073) ;  /* 0x00000000009c7947 */ /* 0x001fea0003800000 */
.L_x_12085:
        /* <DEDUP_REMOVED lines=8> */
[----:B-1234-:R-:W-:Y:S01]  /*7300*/  IMAD.MOV.U32 R2, RZ, RZ, 0x400000 ;  /* 0x00400000ff027424 */ /* 0x01efe200078e00ff */
[----:B------:R-:W-:-:S13]  /*7310*/  ISETP.NE.AND P0, PT, R22, RZ, PT ;  /* 0x000000ff1600720c */ /* 0x000fda0003f05270 */
[----:B------:R-:W-:Y:S05]  /*7320*/  @!P0 BRA `(.L_x_12099) ;  /* 0x00000000000c8947 */ /* 0x000fea0003800000 */
[----:B------:R-:W-:-:S13]  /*7330*/  ISETP.NE.AND P0, PT, R22, 0xff, PT ;  /* 0x000000ff1600780c */ /* 0x000fda0003f05270 */
[----:B------:R-:W-:Y:S01]  /*7340*/  @!P0 MOV R2, 0x7f800001 ;  /* 0x7f80000100028802 */ /* 0x000fe20000000f00 */
[----:B------:R-:W-:-:S07]  /*7350*/  @P0 IMAD.SHL.U32 R2, R22, 0x800000, RZ ;  /* 0x0080000016020824 */ /* 0x000fce00078e00ff */
.L_x_12099:
[----:B------:R-:W-:Y:S05]  /*7360*/  BSYNC.RECONVERGENT B0 ;  /* 0x0000000000007941 */ /* 0x000fea0003800200 */
.L_x_12098:
[----:B------:R-:W3:Y:S02]  /*7370*/  F2I.S64.TRUNC R2, R2 ;  /* 0x0000000200027311 */ /* 0x000ee4000020d900 */
[----:B---3--:R-:W-:Y:S05]  /*7380*/  BRA `(.L_x_12073) ;  /* 0x0000000000587947 */ /* 0x008fea0003800000 */
.L_x_12072:
        /* <DEDUP_REMOVED lines=16> */
.L_x_12100:
[----:B------:R-:W-:Y:S01]  /*7490*/  CS2R R2, SRZ ;  /* 0x0000000000027805 */ /* 0x000fe2000001ff00 */
[----:B------:R-:W-:Y:S06]  /*74a0*/  BRA `(.L_x_12073) ;  /* 0x0000000000107947 */ /* 0x000fec0003800000 */
.L_x_12097:
[----:B-1234-:R2:W5:Y:S01]  /*74b0*/  LDG.E.64 R2, desc[UR36][R22.64] ;  /* 0x0000002416027981 */ /* 0x01e562000c1e1b00 */
[----:B------:R-:W-:Y:S05]  /*74c0*/  BRA `(.L_x_12073) ;  /* 0x0000000000087947 */ /* 0x000fea0003800000 */
.L_x_12096:
[----:B-1234-:R3:W5:Y:S01]  /*74d0*/  LDG.E R2, desc[UR36][R22.64] ;  /* 0x0000002416027981 */ /* 0x01e762000c1e1900 */
[----:B------:R-:W-:-:S07]  /*74e0*/  IMAD.MOV.U32 R3, RZ, RZ, RZ ;  /* 0x000000ffff037224 */ /* 0x000fce00078e00ff */
.L_x_12073:
        /* <DEDUP_REMOVED lines=19> */
.L_x_12104:
[----:B------:R1:W-:Y:S01]  /*7620*/  STG.E.U8 desc[UR36][R2.64], R7 ;  /* 0x0000000702007986 */ /* 0x0003e2000c101124 */
[----:B------:R-:W-:Y:S05]  /*7630*/  BRA `(.L_x_12106) ;  /* 0x0000000c00387947 */ /* 0x000fea0003800000 */
.L_x_12103:
        /* <DEDUP_REMOVED lines=8> */
.L_x_12108:
[----:B------:R1:W-:Y:S01]  /*76c0*/  STG.E desc[UR36][R2.64], R7 ;  /* 0x0000000702007986 */ /* 0x0003e2000c101924 */
[----:B------:R-:W-:Y:S05]  /*76d0*/  BRA `(.L_x_12106) ;  /* 0x0000000c00107947 */ /* 0x000fea0003800000 */
.L_x_12107:
[----:B------:R1:W-:Y:S01]  /*76e0*/  STG.E.U16 desc[UR36][R2.64], R7 ;  /* 0x0000000702007986 */ /* 0x0003e2000c101524 */
[----:B------:R-:W-:Y:S05]  /*76f0*/  BRA `(.L_x_12106) ;  /* 0x0000000c00087947 */ /* 0x000fea0003800000 */
.L_x_12102:
        /* <DEDUP_REMOVED lines=9> */
.L_x_12110:
[----:B------:R-:W1:Y:S02]  /*7790*/  I2F.S64 R0, R4 ;  /* 0x0000000400007312 */ /* 0x000e640000301400 */
[----:B-1----:R-:W-:-:S05]  /*77a0*/  F2FP.F16.F32.PACK_AB R0, RZ, R0 ;  /* 0x00000000ff00723e */ /* 0x002fca00000000ff */
[----:B------:R1:W-:Y:S01]  /*77b0*/  STG.E.U16 desc[UR36][R2.64], R0 ;  /* 0x0000000002007986 */ /* 0x0003e2000c101524 */
[----:B------:R-:W-:Y:S05]  /*77c0*/  BRA `(.L_x_12106) ;  /* 0x0000000800d47947 */ /* 0x000fea0003800000 */
.L_x_12109:
        /* <DEDUP_REMOVED lines=10> */
.L_x_12112:
[----:B------:R-:W1:Y:S02]  /*7870*/  I2F.S64 R4, R4 ;  /* 0x0000000400047312 */ /* 0x000e640000301400 */
[----:B-1----:R-:W-:-:S04]  /*7880*/  F2FP.F16.F32.PACK_AB R5, RZ, R4 ;  /* 0x00000004ff05723e */ /* 0x002fc800000000ff */
[----:B------:R-:W-:-:S05]  /*7890*/  PRMT R5, R5, 0x5410, RZ ;  /* 0x0000541005057816 */ /* 0x000fca00000000ff */
[----:B------:R1:W-:Y:S01]  /*78a0*/  STG.E desc[UR36][R2.64], R5 ;  /* 0x0000000502007986 */ /* 0x0003e2000c101924 */
[----:B------:R-:W-:Y:S05]  /*78b0*/  BRA `(.L_x_12106) ;  /* 0x0000000800987947 */ /* 0x000fea0003800000 */
.L_x_12111:
[----:B------:R-:W1:Y:S02]  /*78c0*/  I2F.F64.S64 R4, R4 ;  /* 0x0000000400047312 */ /* 0x000e640000301c00 */
[----:B-1----:R1:W-:Y:S01]  /*78d0*/  STG.E.64 desc[UR36][R2.64], R4 ;  /* 0x0000000402007986 */ /* 0x0023e2000c101b24 */
[----:B------:R-:W-:Y:S05]  /*78e0*/  BRA `(.L_x_12106) ;  /* 0x00000008008c7947 */ /* 0x000fea0003800000 */
.L_x_12101:
        /* <DEDUP_REMOVED lines=12> */
.L_x_12116:
        /* <DEDUP_REMOVED lines=18> */
.L_x_12119:
[----:B------:R-:W-:-:S04]  /*7ad0*/  SHF.R.U32.HI R5, RZ, 0x18, R5 ;  /* 0x00000018ff057819 */ /* 0x000fc80000011605 */
[----:B------:R-:W-:-:S07]  /*7ae0*/  LOP3.LUT R0, R0, 0x80, R5, 0xf8, !PT ;  /* 0x0000008000007812 */ /* 0x000fce00078ef805 */
.L_x_12118:
[----:B------:R-:W-:Y:S05]  /*7af0*/  BSYNC.RECONVERGENT B0 ;  /* 0x0000000000007941 */ /* 0x000fea0003800200 */
.L_x_12117:
[----:B------:R1:W-:Y:S01]  /*7b00*/  STG.E.U8 desc[UR36][R2.64], R0 ;  /* 0x0000000002007986 */ /* 0x0003e2000c101124 */
[----:B------:R-:W-:Y:S05]  /*7b10*/  BRA `(.L_x_12106) ;  /* 0x0000000800007947 */ /* 0x000fea0003800000 */
.L_x_12115:
        /* <DEDUP_REMOVED lines=18> */
.L_x_12122:
[----:B------:R-:W-:-:S04]  /*7c40*/  SHF.R.U32.HI R5, RZ, 0x18, R5 ;  /* 0x00000018ff057819 */ /* 0x000fc80000011605 */
[----:B------:R-:W-:-:S07]  /*7c50*/  LOP3.LUT R0, R0, 0x80, R5, 0xf8, !PT ;  /* 0x0000008000007812 */ /* 0x000fce00078ef805 */
.L_x_12121:
[----:B------:R-:W-:Y:S05]  /*7c60*/  BSYNC.RECONVERGENT B0 ;  /* 0x0000000000007941 */ /* 0x000fea0003800200 */
.L_x_12120:
[----:B------:R1:W-:Y:S01]  /*7c70*/  STG.E.U8 desc[UR36][R2.64], R0 ;  /* 0x0000000002007986 */ /* 0x0003e2000c101124 */
[----:B------:R-:W-:Y:S05]  /*7c80*/  BRA `(.L_x_12106) ;  /* 0x0000000400a47947 */ /* 0x000fea0003800000 */
.L_x_12114:
        /* <DEDUP_REMOVED lines=23> */
.L_x_12124:
[----:B------:R1:W-:Y:S01]  /*7e00*/  STG.E.64 desc[UR36][R2.64], R4 ;  /* 0x0000000402007986 */ /* 0x0003e2000c101b24 */
[----:B------:R-:W-:Y:S05]  /*7e10*/  BRA `(.L_x_12106) ;  /* 0x0000000400407947 */ /* 0x000fea0003800000 */
.L_x_12123:
[----:B------:R1:W-:Y:S01]  /*7e20*/  STG.E desc[UR36][R2.64], R7 ;  /* 0x0000000702007986 */ /* 0x0003e2000c101924 */
[----:B------:R-:W-:Y:S05]  /*7e30*/  BRA `(.L_x_12106) ;  /* 0x0000000400387947 */ /* 0x000fea0003800000 */
.L_x_12113:
        /* <DEDUP_REMOVED lines=11> */
.L_x_12126:
[----:B------:R-:W-:Y:S01]  /*7ef0*/  CS2R R6, SRZ ;  /* 0x0000000000067805 */ /* 0x000fe2000001ff00 */
[----:B------:R-:W1:Y:S04]  /*7f00*/  I2F.F64.S64 R4, R4 ;  /* 0x0000000400047312 */ /* 0x000e680000301c00 */
[----:B-1----:R1:W-:Y:S01]  /*7f10*/  STG.E.128 desc[UR36][R2.64], R4 ;  /* 0x0000000402007986 */ /* 0x0023e2000c101d24 */
[----:B------:R-:W-:Y:S05]  /*7f20*/  BRA `(.L_x_12106) ;  /* 0x0000000000fc7947 */ /* 0x000fea0003800000 */
.L_x_12125:
[----:B------:R-:W-:-:S09]  /*7f30*/  UISETP.NE.AND UP0, UPT, UR4, 0xf, UPT ;  /* 0x0000000f0400788c */ /* 0x000fd2000bf05270 */
[----:B------:R-:W-:Y:S05]  /*7f40*/  BRA.U !UP0, `(.L_x_12127) ;  /* 0x0000000108e87547 */ /* 0x000fea000b800000 */
[----:B------:R-:W-:-:S09]  /*7f50*/  UISETP.NE.AND UP0, UPT, UR4, 0x17, UPT ;  /* 0x000000170400788c */ /* 0x000fd2000bf05270 */
[----:B------:R-:W-:Y:S05]  /*7f60*/  BRA.U !UP0, `(.L_x_12128) ;  /* 0x0000000108907547 */ /* 0x000fea000b800000 */
[----:B------:R-:W-:-:S09]  /*7f70*/  UISETP.NE.AND UP0, UPT, UR4, 0x18, UPT ;  /* 0x000000180400788c */ /* 0x000fd2000bf05270 */
[----:B------:R-:W-:Y:S05]  /*7f80*/  BRA.U !UP0, `(.L_x_12129) ;  /* 0x0000000108447547 */ /* 0x000fea000b800000 */
.L_x_12105:
[----:B------:R-:W-:Y:S01]  /*7f90*/  MOV R0, 0x0 ;  /* 0x0000000000007802 */ /* 0x000fe20000000f00 */
[----:B------:R-:W1:Y:S01]  /*7fa0*/  LDCU.64 UR4, c[0x4][0x148] ;  /* 0x01002900ff0477ac */ /* 0x000e620008000a00 */
[----:B------:R-:W-:Y:S02]  /*7fb0*/  HFMA2 R12, -RZ, RZ, 0, 5.9604644775390625e-08 ;  /* 0x00000001ff0c7431 */ /* 0x000fe400000001ff */
[----:B------:R-:W-:Y:S01]  /*7fc0*/  IMAD.MOV.U32 R8, RZ, RZ, 0x65 ;  /* 0x00000065ff087424 */ /* 0x000fe200078e00ff */
[----:B------:R0:W0:Y:S01]  /*7fd0*/  LDC.64 R2, c[0x4][R0] ;  /* 0x0100000000027b82 */ /* 0x0000220000000a00 */
[----:B------:R-:W5:Y:S01]  /*7fe0*/  LDCU.64 UR6, c[0x4][0x150] ;  /* 0x01002a00ff0677ac */ /* 0x000f620008000a00 */
[----:B------:R-:W-:Y:S01]  /*7ff0*/  IMAD.MOV.U32 R13, RZ, RZ, RZ ;  /* 0x000000ffff0d7224 */ /* 0x000fe200078e00ff */
[----:B------:R-:W2:Y:S01]  /*8000*/  LDCU.64 UR8, c[0x4][0x40] ;  /* 0x01000800ff0877ac */ /* 0x000ea20008000a00 */
[----:B-1----:R-:W-:Y:S01]  /*8010*/  IMAD.U32 R4, RZ, RZ, UR4 ;  /* 0x00000004ff047e24 */ /* 0x002fe2000f8e00ff */
[----:B------:R-:W-:Y:S01]  /*8020*/  MOV R5, UR5 ;  /* 0x0000000500057c02 */ /* 0x000fe20008000f00 */
[----:B-----5:R-:W-:-:S02]  /*8030*/  IMAD.U32 R6, RZ, RZ, UR6 ;  /* 0x00000006ff067e24 */ /* 0x020fc4000f8e00ff */
[----:B------:R-:W-:Y:S01]  /*8040*/  IMAD.U32 R7, RZ, RZ, UR7 ;  /* 0x00000007ff077e24 */ /* 0x000fe2000f8e00ff */
[----:B--2---:R-:W-:Y:S01]  /*8050*/  MOV R10, UR8 ;  /* 0x00000008000a7c02 */ /* 0x004fe20008000f00 */
[----:B------:R-:W-:-:S07]  /*8060*/  IMAD.U32 R11, RZ, RZ, UR9 ;  /* 0x00000009ff0b7e24 */ /* 0x000fce000f8e00ff */
[----:B------:R-:W-:-:S07]  /*8070*/  LEPC R20, `(.L_x_12130) ;  /* 0x000000001014794e */ /* 0x000fce0000000000 */
[----:B0--34-:R-:W-:Y:S05]  /*8080*/  CALL.ABS.NOINC R2 ;  /* 0x0000000002007343 */ /* 0x019fea0003c00000 */
.L_x_12130:
[----:B------:R-:W-:Y:S05]  /*8090*/  BRA `(.L_x_12106) ;  /* 0x0000000000a07947 */ /* 0x000fea0003800000 */
.L_x_12129:
        /* <DEDUP_REMOVED lines=13> */
.L_x_12132:
[----:B------:R-:W-:Y:S05]  /*8170*/  BSYNC.RECONVERGENT B0 ;  /* 0x0000000000007941 */ /* 0x000fea0003800200 */
.L_x_12131:
[----:B------:R-:W-:-:S05]  /*8180*/  LOP3.LUT R7, R0, 0x80, R7, 0xf8, !PT ;  /* 0x0000008000077812 */ /* 0x000fca00078ef807 */
[----:B------:R1:W-:Y:S01]  /*8190*/  STG.E.U8 desc[UR36][R2.64], R7 ;  /* 0x0000000702007986 */ /* 0x0003e2000c101124 */
[----:B------:R-:W-:Y:S05]  /*81a0*/  BRA `(.L_x_12106) ;  /* 0x00000000005c7947 */ /* 0x000fea0003800000 */
.L_x_12128:
        /* <DEDUP_REMOVED lines=12> */
.L_x_12134:
[----:B------:R-:W-:Y:S02]  /*8270*/  ISETP.GT.U32.AND P0, PT, R6, 0x7f800000, PT ;  /* 0x7f8000000600780c */ /* 0x000fe40003f04070 */
[----:B------:R-:W-:-:S04]  /*8280*/  MOV R0, 0x7f ;  /* 0x0000007f00007802 */ /* 0x000fc80000000f00 */
[----:B------:R-:W-:-:S07]  /*8290*/  SEL R0, R0, 0x7c, P0 ;  /* 0x0000007c00007807 */ /* 0x000fce0000000000 */
.L_x_12135:
[----:B------:R-:W-:Y:S05]  /*82a0*/  BSYNC.RECONVERGENT B0 ;  /* 0x0000000000007941 */ /* 0x000fea0003800200 */
.L_x_12133:
[----:B------:R-:W-:-:S04]  /*82b0*/  SHF.R.U32.HI R5, RZ, 0x18, R5 ;  /* 0x00000018ff057819 */ /* 0x000fc80000011605 */
[----:B------:R-:W-:-:S05]  /*82c0*/  LOP3.LUT R5, R0, 0x80, R5, 0xf8, !PT ;  /* 0x0000008000057812 */ /* 0x000fca00078ef805 */
[----:B------:R1:W-:Y:S01]  /*82d0*/  STG.E.U8 desc[UR36][R2.64], R5 ;  /* 0x0000000502007986 */ /* 0x0003e2000c101124 */
[----:B------:R-:W-:Y:S05]  /*82e0*/  BRA `(.L_x_12106) ;  /* 0x00000000000c7947 */ /* 0x000fea0003800000 */
.L_x_12127:
[----:B------:R-:W1:Y:S02]  /*82f0*/  I2F.S64 R0, R4 ;  /* 0x0000000400007312 */ /* 0x000e640000301400 */
[----:B-1----:R-:W-:-:S05]  /*8300*/  F2FP.BF16.F32.PACK_AB R0, RZ, R0 ;  /* 0x00000000ff00723e */ /* 0x002fca00000010ff */
[----:B------:R1:W-:Y:S02]  /*8310*/  STG.E.U16 desc[UR36][R2.64], R0 ;  /* 0x0000000002007986 */ /* 0x0003e4000c101524 */
.L_x_12106:
[----:B------:R-:W-:-:S07]  /*8320*/  VIADD R19, R19, 0x80 ;  /* 0x0000008013137836 */ /* 0x000fce0000000000 */
.L_x_12033:
[----:B------:R-:W-:Y:S05]  /*8330*/  BSYNC.RECONVERGENT B6 ;  /* 0x0000000000067941 */ /* 0x000fea0003800200 */
.L_x_12032:
[----:B------:R-:W5:Y:S01]  /*8340*/  LDCU UR4, c[0x0][0x380] ;  /* 0x00007000ff0477ac */ /* 0x000f620008000800 */
[----:B------:R-:W-:Y:S01]  /*8350*/  BSSY.RECONVERGENT B6, `(.L_x_12136) ;  /* 0x0000411000067945 */ /* 0x000fe20003800200 */
[----:B-----5:R-:W-:-:S13]  /*8360*/  ISETP.GE.AND P0, PT, R19, UR4, PT ;  /* 0x0000000413007c0c */ /* 0x020fda000bf06270 */
[----:B------:R-:W-:Y:S05]  /*8370*/  @P0 BRA `(.L_x_12137) ;  /* 0x0000004000380947 */ /* 0x000fea0003800000 */
[----:B------:R-:W5:Y:S01]  /*8380*/  LDCU UR4, c[0x0][0x388] ;  /* 0x00007100ff0477ac */ /* 0x000f620008000800 */
[----:B-1----:R-:W-:Y:S02]  /*8390*/  HFMA2 R0, -RZ, RZ, 0, 0 ;  /* 0x00000000ff007431 */ /* 0x002fe400000001ff */
[----:B0-234-:R-:W-:Y:S02]  /*83a0*/  IMAD.MOV.U32 R22, RZ, RZ, RZ ;  /* 0x000000ffff167224 */ /* 0x01dfe400078e00ff */
[----:B------:R-:W-:Y:S01]  /*83b0*/  IMAD.MOV.U32 R18, RZ, RZ, RZ ;  /* 0x000000ffff127224 */ /* 0x000fe200078e00ff */
[----:B-----5:R-:W-:-:S09]  /*83c0*/  UISETP.NE.AND UP0, UPT, UR4, URZ, UPT ;  /* 0x000000ff0400728c */ /* 0x020fd2000bf05270 */
        /* <DEDUP_REMOVED lines=349> */
.L_x_12138:
        /* <DEDUP_REMOVED lines=17> */
.L_x_12142:
[----:B------:R1:W5:Y:S01]  /*9ab0*/  LDG.E.U8 R16, desc[UR36][R2.64] ;  /* 0x0000002402107981 */ /* 0x000362000c1e1100 */
[----:B------:R-:W-:Y:S01]  /*9ac0*/  IMAD.MOV.U32 R17, RZ, RZ, RZ ;  /* 0x000000ffff117224 */ /* 0x000fe200078e00ff */
[----:B------:R-:W-:Y:S06]  /*9ad0*/  BRA `(.L_x_12144) ;  /* 0x0000000c00407947 */ /* 0x000fec0003800000 */
.L_x_12141:
        /* <DEDUP_REMOVED lines=8> */
.L_x_12146:
[----:B------:R-:W2:Y:S02]  /*9b60*/  LDG.E R16, desc[UR36][R2.64] ;  /* 0x0000002402107981 */ /* 0x000ea4000c1e1900 */
[----:B--2---:R-:W-:Y:S01]  /*9b70*/  SHF.R.S32.HI R17, RZ, 0x1f, R16 ;  /* 0x0000001fff117819 */ /* 0x004fe20000011410 */
[----:B------:R-:W-:Y:S06]  /*9b80*/  BRA `(.L_x_12144) ;  /* 0x0000000c00147947 */ /* 0x000fec0003800000 */
.L_x_12145:
[----:B------:R-:W2:Y:S02]  /*9b90*/  LDG.E.S16 R16, desc[UR36][R2.64] ;  /* 0x0000002402107981 */ /* 0x000ea4000c1e1700 */
[----:B--2---:R-:W-:Y:S01]  /*9ba0*/  SHF.R.S32.HI R17, RZ, 0x1f, R16 ;  /* 0x0000001fff117819 */ /* 0x004fe20000011410 */
[----:B------:R-:W-:Y:S06]  /*9bb0*/  BRA `(.L_x_12144) ;  /* 0x0000000c00087947 */ /* 0x000fec0003800000 */
.L_x_12140:
        /* <DEDUP_REMOVED lines=9> */
.L_x_12148:
[----:B------:R-:W2:Y:S02]  /*9c50*/  LDG.E.U16 R2, desc[UR36][R2.64] ;  /* 0x0000002402027981 */ /* 0x000ea4000c1e1500 */
[----:B--2---:R-:W-:-:S06]  /*9c60*/  HADD2.F32 R16, -RZ, R2.H0_H0 ;  /* 0x20000002ff107230 */ /* 0x004fcc0000004100 */
[----:B------:R-:W2:Y:S02]  /*9c70*/  F2I.S64.TRUNC R16, R16 ;  /* 0x0000001000107311 */ /* 0x000ea4000020d900 */
[----:B--2---:R-:W-:Y:S05]  /*9c80*/  BRA `(.L_x_12144) ;  /* 0x0000000800d47947 */ /* 0x004fea0003800000 */
.L_x_12147:
        /* <DEDUP_REMOVED lines=9> */
.L_x_12150:
[----:B------:R-:W2:Y:S02]  /*9d20*/  LDG.E.U16 R2, desc[UR36][R2.64] ;  /* 0x0000002402027981 */ /* 0x000ea4000c1e1500 */
[----:B--2---:R-:W-:-:S06]  /*9d30*/  HADD2.F32 R16, -RZ, R2.H0_H0 ;  /* 0x20000002ff107230 */ /* 0x004fcc0000004100 */
[----:B------:R-:W2:Y:S02]  /*9d40*/  F2I.S64.TRUNC R16, R16 ;  /* 0x0000001000107311 */ /* 0x000ea4000020d900 */
[----:B--2---:R-:W-:Y:S05]  /*9d50*/  BRA `(.L_x_12144) ;  /* 0x0000000800a07947 */ /* 0x004fea0003800000 */
.L_x_12149:
[----:B------:R-:W2:Y:S02]  /*9d60*/  LDG.E.64 R2, desc[UR36][R2.64] ;  /* 0x0000002402027981 */ /* 0x000ea4000c1e1b00 */
[----:B--2---:R2:W3:Y:S02]  /*9d70*/  F2I.S64.F64.TRUNC R16, R2 ;  /* 0x0000000200107311 */ /* 0x0044e4000030d900 */
[----:B--23--:R-:W-:Y:S05]  /*9d80*/  BRA `(.L_x_12144) ;  /* 0x0000000800947947 */ /* 0x00cfea0003800000 */
.L_x_12139:
        /* <DEDUP_REMOVED lines=13> */
.L_x_12153:
[----:B------:R-:W2:Y:S02]  /*9e60*/  LDG.E.64 R2, desc[UR36][R2.64] ;  /* 0x0000002402027981 */ /* 0x000ea4000c1e1b00 */
[----:B--2---:R0:W1:Y:S02]  /*9e70*/  F2I.S64.F64.TRUNC R16, R2 ;  /* 0x0000000200107311 */ /* 0x004064000030d900 */
[----:B01----:R-:W-:Y:S05]  /*9e80*/  BRA `(.L_x_12144) ;  /* 0x0000000800547947 */ /* 0x003fea0003800000 */
.L_x_12152:
        /* <DEDUP_REMOVED lines=26> */
.L_x_12155:
        /* <DEDUP_REMOVED lines=13> */
.L_x_12154:
[----:B------:R-:W2:Y:S02]  /*a100*/  LDG.E.U16 R16, desc[UR36][R2.64] ;  /* 0x0000002402107981 */ /* 0x000ea4000c1e1500 */
[----:B--2---:R-:W-:-:S06]  /*a110*/  IMAD.U32 R16, R16, 0x10000, RZ ;  /* 0x0001000010107824 */ /* 0x004fcc00078e00ff */
[----:B------:R-:W0:Y:S02]  /*a120*/  F2I.S64.TRUNC R16, R16 ;  /* 0x0000001000107311 */ /* 0x000e24000020d900 */
[----:B0-----:R-:W-:Y:S05]  /*a130*/  BRA `(.L_x_12144) ;  /* 0x0000000400a87947 */ /* 0x001fea0003800000 */
.L_x_12151:
        /* <DEDUP_REMOVED lines=11> */
.L_x_12158:
        /* <DEDUP_REMOVED lines=21> */
.L_x_12162:
[----:B------:R-:W-:Y:S05]  /*a340*/  BSYNC.RECONVERGENT B1 ;  /* 0x0000000000017941 */ /* 0x000fea0003800200 */
.L_x_12161:
[----:B------:R-:W-:Y:S01]  /*a350*/  IMAD.SHL.U32 R0, R0, 0x100000, RZ ;  /* 0x0010000000007824 */ /* 0x000fe200078e00ff */
[----:B------:R-:W-:-:S04]  /*a360*/  LEA R2, R2, 0x3b800000, 0x17 ;  /* 0x3b80000002027811 */ /* 0x000fc800078eb8ff */
[----:B------:R-:W-:-:S07]  /*a370*/  LOP3.LUT R16, R2, R0, R7, 0xfe, !PT ;  /* 0x0000000002107212 */ /* 0x000fce00078efe07 */
.L_x_12160:
[----:B------:R-:W-:Y:S05]  /*a380*/  BSYNC.RECONVERGENT B0 ;  /* 0x0000000000007941 */ /* 0x000fea0003800200 */
.L_x_12159:
[----:B------:R-:W0:Y:S02]  /*a390*/  F2I.S64.TRUNC R16, R16 ;  /* 0x0000001000107311 */ /* 0x000e24000020d900 */
[----:B0-----:R-:W-:Y:S05]  /*a3a0*/  BRA `(.L_x_12144) ;  /* 0x00000004000c7947 */ /* 0x001fea0003800000 */
.L_x_12157:
        /* <DEDUP_REMOVED lines=21> */
.L_x_12166:
[----:B------:R-:W-:Y:S05]  /*a500*/  BSYNC.RECONVERGENT B1 ;  /* 0x0000000000017941 */ /* 0x000fea0003800200 */
.L_x_12165:
[----:B------:R-:W-:Y:S02]  /*a510*/  SHF.L.U32 R0, R0, 0x15, RZ ;  /* 0x0000001500007819 */ /* 0x000fe400000006ff */
[----:B------:R-:W-:-:S04]  /*a520*/  LEA R2, R2, 0x37800000, 0x17 ;  /* 0x3780000002027811 */ /* 0x000fc800078eb8ff */
[----:B------:R-:W-:-:S07]  /*a530*/  LOP3.LUT R16, R2, R0, R7, 0xfe, !PT ;  /* 0x0000000002107212 */ /* 0x000fce00078efe07 */
.L_x_12164:
[----:B------:R-:W-:Y:S05]  /*a540*/  BSYNC.RECONVERGENT B0 ;  /* 0x0000000000007941 */ /* 0x000fea0003800200 */
.L_x_12163:
[----:B------:R-:W4:Y:S02]  /*a550*/  F2I.S64.TRUNC R16, R16 ;  /* 0x0000001000107311 */ /* 0x000f24000020d900 */
[----:B----4-:R-:W-:Y:S05]  /*a560*/  BRA `(.L_x_12144) ;  /* 0x00000000009c7947 */ /* 0x010fea0003800000 */
.L_x_12156:
        /* <DEDUP_REMOVED lines=14> */
.L_x_12170:
[----:B------:R-:W-:Y:S05]  /*a650*/  BSYNC.RECONVERGENT B0 ;  /* 0x0000000000007941 */ /* 0x000fea0003800200 */
.L_x_12169:
[----:B------:R-:W3:Y:S02]  /*a660*/  F2I.S64.TRUNC R16, R16 ;  /* 0x0000001000107311 */ /* 0x000ee4000020d900 */
[----:B---3--:R-:W-:Y:S05]  /*a670*/  BRA `(.L_x_12144) ;  /* 0x0000000000587947 */ /* 0x008fea0003800000 */
.L_x_12143:
        /* <DEDUP_REMOVED lines=16> */
.L_x_12171:
[----:B------:R-:W-:Y:S01]  /*a780*/  CS2R R16, SRZ ;  /* 0x0000000000107805 */ /* 0x000fe2000001ff00 */
[----:B------:R-:W-:Y:S06]  /*a790*/  BRA `(.L_x_12144) ;  /* 0x0000000000107947 */ /* 0x000fec0003800000 */
.L_x_12168:
[----:B------:R2:W5:Y:S01]  /*a7a0*/  LDG.E.64 R16, desc[UR36][R2.64] ;  /* 0x0000002402107981 */ /* 0x000562000c1e1b00 */
[----:B------:R-:W-:Y:S05]  /*a7b0*/  BRA `(.L_x_12144) ;  /* 0x0000000000087947 */ /* 0x000fea0003800000 */
.L_x_12167:
[----:B------:R3:W5:Y:S01]  /*a7c0*/  LDG.E R16, desc[UR36][R2.64] ;  /* 0x0000002402107981 */ /* 0x000762000c1e1900 */
[----:B------:R-:W-:-:S07]  /*a7d0*/  IMAD.MOV.U32 R17, RZ, RZ, RZ ;  /* 0x000000ffff117224 */ /* 0x000fce00078e00ff */
.L_x_12144:
        /* <DEDUP_REMOVED lines=17> */
.L_x_12175:
[----:B0-234-:R0:W5:Y:S01]  /*a8f0*/  LDG.E.U8 R2, desc[UR36][R22.64] ;  /* 0x0000002416027981 */ /* 0x01d162000c1e1100 */
[----:B------:R-:W-:Y:S01]  /*a900*/  MOV R3, RZ ;  /* 0x000000ff00037202 */ /* 0x000fe20000000f00 */
[----:B------:R-:W-:Y:S06]  /*a910*/  BRA `(.L_x_12177) ;  /* 0x0000000c00407947 */ /* 0x000fec0003800000 */
.L_x_12174:
        /* <DEDUP_REMOVED lines=8> */
.L_x_12179:
[----:B0-234-:R-:W2:Y:S02]  /*a9a0*/  LDG.E R2, desc[UR36][R22.64] ;  /* 0x0000002416027981 */ /* 0x01dea4000c1e1900 */
[----:B--2---:R-:W-:Y:S01]  /*a9b0*/  SHF.R.S32.HI R3, RZ, 0x1f, R2 ;  /* 0x0000001fff037819 */ /* 0x004fe20000011402 */
[----:B------:R-:W-:Y:S06]  /*a9c0*/  BRA `(.L_x_12177) ;  /* 0x0000000c00147947 */ /* 0x000fec0003800000 */
.L_x_12178:
[----:B0-234-:R-:W2:Y:S02]  /*a9d0*/  LDG.E.S16 R2, desc[UR36][R22.64] ;  /* 0x0000002416027981 */ /* 0x01dea4000c1e1700 */
[----:B--2---:R-:W-:Y:S01]  /*a9e0*/  SHF.R.S32.HI R3, RZ, 0x1f, R2 ;  /* 0x0000001fff037819 */ /* 0x004fe20000011402 */
[----:B------:R-:W-:Y:S06]  /*a9f0*/  BRA `(.L_x_12177) ;  /* 0x0000000c00087947 */ /* 0x000fec0003800000 */
.L_x_12173:
[----:B------:R-:W-:-:S09]  /*aa00*/  UISETP.GT.AND UP0, UPT, UR4, 0x6, UPT ;  /* 0x000000060400788c */ /* 0x000fd2000bf04270 */
[----:B------:R-:W-:Y:S05]  /*aa10*/  BRA.U UP0, `(.L_x_12180) ;  /* 0x00000001002c7547 */ /* 0x000fea000b800000 */
[----:B------:R-:W-:-:S09]  /*aa20*/  UISETP.NE.AND UP0, UPT, UR4, 0x5, UPT ;  /* 0x000000050400788c */ /* 0x000fd2000bf05270 */
[----:B------:R-:W-:Y:S05]  /*aa30*/  BRA.U !UP0, `(.L_x_12181) ;  /* 0x0000000108147547 */ /* 0x000fea000b800000 */
[----:B------:R-:W-:-:S09]  /*aa40*/  UISETP.NE.AND UP0, UPT, UR4, 0x6, UPT ;  /* 0x000000060400788c */ /* 0x000fd2000bf05270 */
[----:B------:R-:W-:Y:S05]  /*aa50*/  BRA.U UP0, `(.L_x_12176) ;  /* 0x0000000900987547 */ /* 0x000fea000b800000 */
[----:B0-234-:R-:W2:Y:S02]  /*aa60*/  LDG.E R2, desc[UR36][R22.64] ;  /* 0x0000002416027981 */ /* 0x01dea4000c1e1900 */
[----:B--2---:R-:W0:Y:S02]  /*aa70*/  F2I.S64.TRUNC R2, R2 ;  /* 0x0000000200027311 */ /* 0x004e24000020d900 */
[----:B0-----:R-:W-:Y:S05]  /*aa80*/  BRA `(.L_x_12177) ;  /* 0x0000000800e47947 */ /* 0x001fea0003800000 */
.L_x_12181:
[----:B------:R-:W0:Y:S02]  /*aa90*/  LDG.E.U16 R22, desc[UR36][R22.64] ;  /* 0x0000002416167981 */ /* 0x000e24000c1e1500 */
[----:B0-234-:R-:W-:-:S06]  /*aaa0*/  HADD2.F32 R2, -RZ, R22.H0_H0 ;  /* 0x20000016ff027230 */ /* 0x01dfcc0000004100 */
[----:B------:R-:W0:Y:S02]  /*aab0*/  F2I.S64.TRUNC R2, R2 ;  /* 0x0000000200027311 */ /* 0x000e24000020d900 */
[----:B0-----:R-:W-:Y:S05]  /*aac0*/  BRA `(.L_x_12177) ;  /* 0x0000000800d47947 */ /* 0x001fea0003800000 */
.L_x_12180:
[----:B------:R-:W-:-:S09]  /*aad0*/  UISETP.NE.AND UP0, UPT, UR4, 0x7, UPT ;  /* 0x000000070400788c */ /* 0x000fd2000bf05270 */
[----:B------:R-:W-:Y:S05]  /*aae0*/  BRA.U !UP0, `(.L_x_12182) ;  /* 0x00000001082c7547 */ /* 0x000fea000b800000 */
[----:B------:R-:W-:-:S09]  /*aaf0*/  UISETP.NE.AND UP0, UPT, UR4, 0x8, UPT ;  /* 0x000000080400788c */ /* 0x000fd2000bf05270 */
[----:B------:R-:W-:Y:S05]  /*ab00*/  BRA.U !UP0, `(.L_x_12183) ;  /* 0x0000000108147547 */ /* 0x000fea000b800000 */
[----:B------:R-:W-:-:S09]  /*ab10*/  UISETP.NE.AND UP0, UPT, UR4, 0x9, UPT ;  /* 0x000000090400788c */ /* 0x000fd2000bf05270 */
[----:B------:R-:W-:Y:S05]  /*ab20*/  BRA.U UP0, `(.L_x_12176) ;  /* 0x0000000900647547 */ /* 0x000fea000b800000 */
[----:B0-234-:R-:W2:Y:S02]  /*ab30*/  LDG.E R2, desc[UR36][R22.64] ;  /* 0x0000002416027981 */ /* 0x01dea4000c1e1900 */
[----:B--2---:R-:W0:Y:S02]  /*ab40*/  F2I.S64.TRUNC R2, R2 ;  /* 0x0000000200027311 */ /* 0x004e24000020d900 */
[----:B0-----:R-:W-:Y:S05]  /*ab50*/  BRA `(.L_x_12177) ;  /* 0x0000000800b07947 */ /* 0x001fea0003800000 */
.L_x_12183:
[----:B------:R-:W0:Y:S02]  /*ab60*/  LDG.E.U16 R22, desc[UR36][R22.64] ;  /* 0x0000002416167981 */ /* 0x000e24000c1e1500 */
[----:B0-234-:R-:W-:-:S06]  /*ab70*/  HADD2.F32 R2, -RZ, R22.H0_H0 ;  /* 0x20000016ff027230 */ /* 0x01dfcc0000004100 */
[----:B------:R-:W0:Y:S02]  /*ab80*/  F2I.S64.TRUNC R2, R2 ;  /* 0x0000000200027311 */ /* 0x000e24000020d900 */
[----:B0-----:R-:W-:Y:S05]  /*ab90*/  BRA `(.L_x_12177) ;  /* 0x0000000800a07947 */ /* 0x001fea0003800000 */
.L_x_12182:
[----:B0-234-:R-:W2:Y:S02]  /*aba0*/  LDG.E.64 R2, desc[UR36][R22.64] ;  /* 0x0000002416027981 */ /* 0x01dea4000c1e1b00 */
[----:B--2---:R-:W0:Y:S02]  /*abb0*/  F2I.S64.F64.TRUNC R2, R2 ;  /* 0x0000000200027311 */ /* 0x004e24000030d900 */
[----:B0-----:R-:W-:Y:S05]  /*abc0*/  BRA `(.L_x_12177) ;  /* 0x0000000800947947 */ /* 0x001fea0003800000 */
.L_x_12172:
        /* <DEDUP_REMOVED lines=13> */
.L_x_12186:
[----:B0-234-:R-:W2:Y:S02]  /*aca0*/  LDG.E.64 R2, desc[UR36][R22.64] ;  /* 0x0000002416027981 */ /* 0x01dea4000c1e1b00 */
[----:B--2---:R-:W0:Y:S02]  /*acb0*/  F2I.S64.F64.TRUNC R2, R2 ;  /* 0x0000000200027311 */ /* 0x004e24000030d900 */
[----:B0-----:R-:W-:Y:S05]  /*acc0*/  BRA `(.L_x_12177) ;  /* 0x0000000800547947 */ /* 0x001fea0003800000 */
.L_x_12185:
        /* <DEDUP_REMOVED lines=26> */
.L_x_12188:
        /* <DEDUP_REMOVED lines=13> */
.L_x_12187:
[----:B0-234-:R-:W2:Y:S02]  /*af40*/  LDG.E.U16 R2, desc[UR36][R22.64] ;  /* 0x0000002416027981 */ /* 0x01dea4000c1e1500 */
[----:B--2---:R-:W-:-:S06]  /*af50*/  IMAD.U32 R2, R2, 0x10000, RZ ;  /* 0x0001000002027824 */ /* 0x004fcc00078e00ff */
[----:B------:R-:W0:Y:S02]  /*af60*/  F2I.S64.TRUNC R2, R2 ;  /* 0x0000000200027311 */ /* 0x000e24000020d900 */
[----:B0-----:R-:W-:Y:S05]  /*af70*/  BRA `(.L_x_12177) ;  /* 0x0000000400a87947 */ /* 0x001fea0003800000 */
.L_x_12184:
        /* <DEDUP_REMOVED lines=9> */
[----:B------:R-:W-:Y:S01]  /*b010*/  MOV R3, RZ ;  /* 0x000000ff00037202 */ /* 0x000fe20000000f00 */
[----:B------:R-:W-:Y:S06]  /*b020*/  BRA `(.L_x_12177) ;  /* 0x00000004007c7947 */ /* 0x000fec0003800000 */
.L_x_12191:
        /* <DEDUP_REMOVED lines=21> */
.L_x_12195:
[----:B------:R-:W-:Y:S05]  /*b180*/  BSYNC.RECONVERGENT B1 ;  /* 0x0000000000017941 */ /* 0x000fea0003800200 */
.L_x_12194:
[----:B------:R-:W-:Y:S01]  /*b190*/  IMAD.SHL.U32 R0, R0, 0x100000, RZ ;  /* 0x0010000000007824 */ /* 0x000fe200078e00ff */
[----:B------:R-:W-:-:S04]  /*b1a0*/  LEA R2, R2, 0x3b800000, 0x17 ;  /* 0x3b80000002027811 */ /* 0x000fc800078eb8ff */
[----:B------:R-:W-:-:S07]  /*b1b0*/  LOP3.LUT R2, R2, R0, R7, 0xfe, !PT ;  /* 0x0000000002027212 */ /* 0x000fce00078efe07 */
.L_x_12193:
[----:B------:R-:W-:Y:S05]  /*b1c0*/  BSYNC.RECONVERGENT B0 ;  /* 0x0000000000007941 */ /* 0x000fea0003800200 */
.L_x_12192:
[----:B------:R-:W4:Y:S02]  /*b1d0*/  F2I.S64.TRUNC R2, R2 ;  /* 0x0000000200027311 */ /* 0x000f24000020d900 */
[----:B----4-:R-:W-:Y:S05]  /*b1e0*/  BRA `(.L_x_12177) ;  /* 0x00000004000c7947 */ /* 0x010fea0003800000 */
.L_x_12190:
[----:B------:R-:W2:Y:S01]  /*b1f0*/  LDG.E.U8 R22, desc[UR36][R22.64] ;  /* 0x0000002416167981 */ /* 0x000ea2000c1e1100 */
[----:B------:R-:W-:Y:S01]  /*b200*/  BSSY.RECONVERGENT B0, `(.L_x_12196) ;  /* 0x0000018000007945 */ /* 0x000fe20003800200 */
[----:B0-234-:R-:W-:Y:S01]  /*b210*/  HFMA2 R2, -RZ, RZ, 0, 0 ;  /* 0x00000000ff027431 */ /* 0x01dfe200000001ff */
        /* <DEDUP_REMOVED lines=18> */
.L_x_12199:
[----:B------:R-:W-:Y:S05]  /*b340*/  BSYNC.RECONVERGENT B1 ;  /* 0x0000000000017941 */ /* 0x000fea0003800200 */
.L_x_12198:
[----:B------:R-:W-:Y:S01]  /*b350*/  IMAD.SHL.U32 R0, R0, 0x200000, RZ ;  /* 0x0020000000007824 */ /* 0x000fe200078e00ff */
[----:B------:R-:W-:-:S04]  /*b360*/  LEA R2, R2, 0x37800000, 0x17 ;  /* 0x3780000002027811 */ /* 0x000fc800078eb8ff */
[----:B------:R-:W-:-:S07]  /*b370*/  LOP3.LUT R2, R2, R0, R7, 0xfe, !PT ;  /* 0x0000000002027212 */ /* 0x000fce00078efe07 */
.L_x_12197:
[----:B------:R-:W-:Y:S05]  /*b380*/  BSYNC.RECONVERGENT B0 ;  /* 0x0000000000007941 */ /* 0x000fea0003800200 */
.L_x_12196:
[----:B------:R-:W4:Y:S02]  /*b390*/  F2I.S64.TRUNC R2, R2 ;  /* 0x0000000200027311 */ /* 0x000f24000020d900 */
[----:B----4-:R-:W-:Y:S05]  /*b3a0*/  BRA `(.L_x_12177) ;  /* 0x00000000009c7947 */ /* 0x010fea0003800000 */
.L_x_12189:
        /* <DEDUP_REMOVED lines=8> */
[----:B0-234-:R-:W-:Y:S01]  /*b430*/  IMAD.MOV.U32 R2, RZ, RZ, 0x400000 ;  /* 0x00400000ff027424 */ /* 0x01dfe200078e00ff */
[----:B------:R-:W-:-:S13]  /*b440*/  ISETP.NE.AND P0, PT, R22, RZ, PT ;  /* 0x000000ff1600720c */ /* 0x000fda0003f05270 */
[----:B------:R-:W-:Y:S05]  /*b450*/  @!P0 BRA `(.L_x_12203) ;  /* 0x00000000000c8947 */ /* 0x000fea0003800000 */
[----:B------:R-:W-:-:S13]  /*b460*/  ISETP.NE.AND P0, PT, R22, 0xff, PT ;  /* 0x000000ff1600780c */ /* 0x000fda0003f05270 */
[----:B------:R-:W-:Y:S01]  /*b470*/  @!P0 MOV R2, 0x7f800001 ;  /* 0x7f80000100028802 */ /* 0x000fe20000000f00 */
[----:B------:R-:W-:-:S07]  /*b480*/  @P0 IMAD.SHL.U32 R2, R22, 0x800000, RZ ;  /* 0x0080000016020824 */ /* 0x000fce00078e00ff */
.L_x_12203:
[----:B------:R-:W-:Y:S05]  /*b490*/  BSYNC.RECONVERGENT B0 ;  /* 0x0000000000007941 */ /* 0x000fea0003800200 */
.L_x_12202:
[----:B------:R-:W4:Y:S02]  /*b4a0*/  F2I.S64.TRUNC R2, R2 ;  /* 0x0000000200027311 */ /* 0x000f24000020d900 */
[----:B----4-:R-:W-:Y:S05]  /*b4b0*/  BRA `(.L_x_12177) ;  /* 0x0000000000587947 */ /* 0x010fea0003800000 */
.L_x_12176:
        /* <DEDUP_REMOVED lines=16> */
.L_x_12204:
[----:B------:R-:W-:Y:S01]  /*b5c0*/  CS2R R2, SRZ ;  /* 0x0000000000027805 */ /* 0x000fe2000001ff00 */
[----:B------:R-:W-:Y:S06]  /*b5d0*/  BRA `(.L_x_12177) ;  /* 0x0000000000107947 */ /* 0x000fec0003800000 */
.L_x_12201:
[----:B0-234-:R3:W5:Y:S01]  /*b5e0*/  LDG.E.64 R2, desc[UR36][R22.64] ;  /* 0x0000002416027981 */ /* 0x01d762000c1e1b00 */
[----:B------:R-:W-:Y:S05]  /*b5f0*/  BRA `(.L_x_12177) ;  /* 0x0000000000087947 */ /* 0x000fea0003800000 */
.L_x_12200:
[----:B0-234-:R2:W5:Y:S01]  /*b600*/  LDG.E R2, desc[UR36][R22.64] ;  /* 0x0000002416027981 */ /* 0x01d562000c1e1900 */
[----:B------:R-:W-:-:S07]  /*b610*/  IMAD.MOV.U32 R3, RZ, RZ, RZ ;  /* 0x000000ffff037224 */ /* 0x000fce00078e00ff */
.L_x_12177:
[----:B------:R-:W0:Y:S01]  /*b620*/  LDCU.64 UR6, c[0x0][0x5e8] ;  /* 0x0000bd00ff0677ac */ /* 0x000e220008000a00 */
[----:B-----5:R-:W-:Y:S02]  /*b630*/  LOP3.LUT R7, R2, R16, RZ, 0xfc, !PT ;  /* 0x0000001002077212 */ /* 0x020fe400078efcff */
[----:B------:R-:W-:Y:S01]  /*b640*/  LOP3.LUT R5, R3, R17, RZ, 0xfc, !PT ;  /* 0x0000001103057212 */ /* 0x000fe200078efcff */
[----:B------:R-:W-:Y:S02]  /*b650*/  UPRMT UR4, UR43, 0x9910, URZ ;  /* 0x000099102b047896 */ /* 0x000fe400080000ff */
[----:B------:R-:W-:Y:S02]  /*b660*/  IMAD.MOV.U32 R4, RZ, RZ, R7 ;  /* 0x000000ffff047224 */ /* 0x000fe400078e0007 */
        /* <DEDUP_REMOVED lines=14> */
.L_x_12208:
[----:B------:R0:W-:Y:S01]  /*b750*/  STG.E.U8 desc[UR36][R2.64], R7 ;  /* 0x0000000702007986 */ /* 0x0001e2000c101124 */
[----:B------:R-:W-:Y:S05]  /*b760*/  BRA `(.L_x_12210) ;  /* 0x0000000c00387947 */ /* 0x000fea0003800000 */
.L_x_12207:
        /* <DEDUP_REMOVED lines=8> */
.L_x_12212:
[----:B------:R0:W-:Y:S01]  /*b7f0*/  STG.E desc[UR36][R2.64], R7 ;  /* 0x0000000702007986 */ /* 0x0001e2000c101924 */
[----:B------:R-:W-:Y:S05]  /*b800*/  BRA `(.L_x_12210) ;  /* 0x0000000c00107947 */ /* 0x000fea0003800000 */
.L_x_12211:
[----:B------:R0:W-:Y:S01]  /*b810*/  STG.E.U16 desc[UR36][R2.64], R7 ;  /* 0x0000000702007986 */ /* 0x0001e2000c101524 */
[----:B------:R-:W-:Y:S05]  /*b820*/  BRA `(.L_x_12210) ;  /* 0x0000000c00087947 */ /* 0x000fea0003800000 */
.L_x_12206:
        /* <DEDUP_REMOVED lines=9> */
.L_x_12214:
[----:B------:R-:W0:Y:S02]  /*b8c0*/  I2F.S64 R0, R4 ;  /* 0x0000000400007312 */ /* 0x000e240000301400 */
[----:B0-----:R-:W-:-:S05]  /*b8d0*/  F2FP.F16.F32.PACK_AB R0, RZ, R0 ;  /* 0x00000000ff00723e */ /* 0x001fca00000000ff */
[----:B------:R0:W-:Y:S01]  /*b8e0*/  STG.E.U16 desc[UR36][R2.64], R0 ;  /* 0x0000000002007986 */ /* 0x0001e2000c101524 */
[----:B------:R-:W-:Y:S05]  /*b8f0*/  BRA `(.L_x_12210) ;  /* 0x0000000800d47947 */ /* 0x000fea0003800000 */
.L_x_12213:
        /* <DEDUP_REMOVED lines=10> */
.L_x_12216:
[----:B------:R-:W0:Y:S02]  /*b9a0*/  I2F.S64 R4, R4 ;  /* 0x0000000400047312 */ /* 0x000e240000301400 */
[----:B0-----:R-:W-:-:S04]  /*b9b0*/  F2FP.F16.F32.PACK_AB R5, RZ, R4 ;  /* 0x00000004ff05723e */ /* 0x001fc800000000ff */
[----:B------:R-:W-:-:S05]  /*b9c0*/  PRMT R5, R5, 0x5410, RZ ;  /* 0x0000541005057816 */ /* 0x000fca00000000ff */
[----:B------:R0:W-:Y:S01]  /*b9d0*/  STG.E desc[UR36][R2.64], R5 ;  /* 0x0000000502007986 */ /* 0x0001e2000c101924 */
[----:B------:R-:W-:Y:S05]  /*b9e0*/  BRA `(.L_x_12210) ;  /* 0x0000000800987947 */ /* 0x000fea0003800000 */
.L_x_12215:
[----:B------:R-:W0:Y:S02]  /*b9f0*/  I2F.F64.S64 R4, R4 ;  /* 0x0000000400047312 */ /* 0x000e240000301c00 */
[----:B0-----:R0:W-:Y:S01]  /*ba00*/  STG.E.64 desc[UR36][R2.64], R4 ;  /* 0x0000000402007986 */ /* 0x0011e2000c101b24 */
[----:B------:R-:W-:Y:S05]  /*ba10*/  BRA `(.L_x_12210) ;  /* 0x00000008008c7947 */ /* 0x000fea0003800000 */
.L_x_12205:
        /* <DEDUP_REMOVED lines=12> */
.L_x_12220:
        /* <DEDUP_REMOVED lines=18> */
.L_x_12223:
[----:B------:R-:W-:-:S04]  /*bc00*/  SHF.R.U32.HI R5, RZ, 0x18, R5 ;  /* 0x00000018ff057819 */ /* 0x000fc80000011605 */
[----:B------:R-:W-:-:S07]  /*bc10*/  LOP3.LUT R0, R0, 0x80, R5, 0xf8, !PT ;  /* 0x0000008000007812 */ /* 0x000fce00078ef805 */
.L_x_12222:
[----:B------:R-:W-:Y:S05]  /*bc20*/  BSYNC.RECONVERGENT B0 ;  /* 0x0000000000007941 */ /* 0x000fea0003800200 */
.L_x_12221:
[----:B------:R0:W-:Y:S01]  /*bc30*/  STG.E.U8 desc[UR36][R2.64], R0 ;  /* 0x0000000002007986 */ /* 0x0001e2000c101124 */
[----:B------:R-:W-:Y:S05]  /*bc40*/  BRA `(.L_x_12210) ;  /* 0x0000000800007947 */ /* 0x000fea0003800000 */
.L_x_12219:
        /* <DEDUP_REMOVED lines=18> */
.L_x_12226:
[----:B------:R-:W-:-:S04]  /*bd70*/  SHF.R.U32.HI R5, RZ, 0x18, R5 ;  /* 0x00000018ff057819 */ /* 0x000fc80000011605 */
[----:B------:R-:W-:-:S07]  /*bd80*/  LOP3.LUT R0, R0, 0x80, R5, 0xf8, !PT ;  /* 0x0000008000007812 */ /* 0x000fce00078ef805 */
.L_x_12225:
[----:B------:R-:W-:Y:S05]  /*bd90*/  BSYNC.RECONVERGENT B0 ;  /* 0x0000000000007941 */ /* 0x000fea0003800200 */
.L_x_12224:
[----:B------:R0:W-:Y:S01]  /*bda0*/  STG.E.U8 desc[UR36][R2.64], R0 ;  /* 0x0000000002007986 */ /* 0x0001e2000c101124 */
[----:B------:R-:W-:Y:S05]  /*bdb0*/  BRA `(.L_x_12210) ;  /* 0x0000000400a47947 */ /* 0x000fea0003800000 */
.L_x_12218:
        /* <DEDUP_REMOVED lines=23> */
.L_x_12228:
[----:B------:R0:W-:Y:S01]  /*bf30*/  STG.E.64 desc[UR36][R2.64], R4 ;  /* 0x0000000402007986 */ /* 0x0001e2000c101b24 */
[----:B------:R-:W-:Y:S05]  /*bf40*/  BRA `(.L_x_12210) ;  /* 0x0000000400407947 */ /* 0x000fea0003800000 */
.L_x_12227:
[----:B------:R0:W-:Y:S01]  /*bf50*/  STG.E desc[UR36][R2.64], R7 ;  /* 0x0000000702007986 */ /* 0x0001e2000c101924 */
[----:B------:R-:W-:Y:S05]  /*bf60*/  BRA `(.L_x_12210) ;  /* 0x0000000400387947 */ /* 0x000fea0003800000 */
.L_x_12217:
        /* <DEDUP_REMOVED lines=11> */
.L_x_12230:
[----:B------:R-:W-:Y:S01]  /*c020*/  CS2R R6, SRZ ;  /* 0x0000000000067805 */ /* 0x000fe2000001ff00 */
[----:B------:R-:W0:Y:S04]  /*c030*/  I2F.F64.S64 R4, R4 ;  /* 0x0000000400047312 */ /* 0x000e280000301c00 */
[----:B0-----:R0:W-:Y:S01]  /*c040*/  STG.E.128 desc[UR36][R2.64], R4 ;  /* 0x0000000402007986 */ /* 0x0011e2000c101d24 */
[----:B------:R-:W-:Y:S05]  /*c050*/  BRA `(.L_x_12210) ;  /* 0x0000000000fc7947 */ /* 0x000fea0003800000 */
.L_x_12229:
[----:B------:R-:W-:-:S09]  /*c060*/  UISETP.NE.AND UP0, UPT, UR4, 0xf, UPT ;  /* 0x0000000f0400788c */ /* 0x000fd2000bf05270 */
[----:B------:R-:W-:Y:S05]  /*c070*/  BRA.U !UP0, `(.L_x_12231) ;  /* 0x0000000108e87547 */ /* 0x000fea000b800000 */
[----:B------:R-:W-:-:S09]  /*c080*/  UISETP.NE.AND UP0, UPT, UR4, 0x17, UPT ;  /* 0x000000170400788c */ /* 0x000fd2000bf05270 */
[----:B------:R-:W-:Y:S05]  /*c090*/  BRA.U !UP0, `(.L_x_12232) ;  /* 0x0000000108907547 */ /* 0x000fea000b800000 */
[----:B------:R-:W-:-:S09]  /*c0a0*/  UISETP.NE.AND UP0, UPT, UR4, 0x18, UPT ;  /* 0x000000180400788c */ /* 0x000fd2000bf05270 */
[----:B------:R-:W-:Y:S05]  /*c0b0*/  BRA.U !UP0, `(.L_x_12233) ;  /* 0x0000000108447547 */ /* 0x000fea000b800000 */
.L_x_12209:
[----:B------:R-:W-:Y:S01]  /*c0c0*/  MOV R0, 0x0 ;  /* 0x0000000000007802 */ /* 0x000fe20000000f00 */
[----:B------:R-:W0:Y:S01]  /*c0d0*/  LDCU.64 UR4, c[0x4][0x148] ;  /* 0x01002900ff0477ac */ /* 0x000e220008000a00 */
[----:B------:R-:W-:Y:S02]  /*c0e0*/  HFMA2 R12, -RZ, RZ, 0, 5.9604644775390625e-08 ;  /* 0x00000001ff0c7431 */ /* 0x000fe400000001ff */
[----:B------:R-:W-:Y:S01]  /*c0f0*/  IMAD.MOV.U32 R8, RZ, RZ, 0x65 ;  /* 0x00000065ff087424 */ /* 0x000fe200078e00ff */
[----:B------:R0:W1:Y:S01]  /*c100*/  LDC.64 R2, c[0x4][R0] ;  /* 0x0100000000027b82 */ /* 0x0000620000000a00 */
[----:B------:R-:W5:Y:S01]  /*c110*/  LDCU.64 UR6, c[0x4][0x150] ;  /* 0x01002a00ff0677ac */ /* 0x000f620008000a00 */
[----:B------:R-:W-:Y:S01]  /*c120*/  IMAD.MOV.U32 R13, RZ, RZ, RZ ;  /* 0x000000ffff0d7224 */ /* 0x000fe200078e00ff */
[----:B------:R-:W2:Y:S01]  /*c130*/  LDCU.64 UR8, c[0x4][0x40] ;  /* 0x01000800ff0877ac */ /* 0x000ea20008000a00 */
[----:B0-----:R-:W-:Y:S01]  /*c140*/  IMAD.U32 R4, RZ, RZ, UR4 ;  /* 0x00000004ff047e24 */ /* 0x001fe2000f8e00ff */
[----:B------:R-:W-:Y:S01]  /*c150*/  MOV R5, UR5 ;  /* 0x0000000500057c02 */ /* 0x000fe20008000f00 */
[----:B-----5:R-:W-:-:S02]  /*c160*/  IMAD.U32 R6, RZ, RZ, UR6 ;  /* 0x00000006ff067e24 */ /* 0x020fc4000f8e00ff */
[----:B------:R-:W-:Y:S01]  /*c170*/  IMAD.U32 R7, RZ, RZ, UR7 ;  /* 0x00000007ff077e24 */ /* 0x000fe2000f8e00ff */
[----:B--2---:R-:W-:Y:S01]  /*c180*/  MOV R10, UR8 ;  /* 0x00000008000a7c02 */ /* 0x004fe20008000f00 */
[----:B------:R-:W-:-:S07]  /*c190*/  IMAD.U32 R11, RZ, RZ, UR9 ;  /* 0x00000009ff0b7e24 */ /* 0x000fce000f8e00ff */
[----:B------:R-:W-:-:S07]  /*c1a0*/  LEPC R20, `(.L_x_12234) ;  /* 0x000000001014794e */ /* 0x000fce0000000000 */
[----:B-1-34-:R-:W-:Y:S05]  /*c1b0*/  CALL.ABS.NOINC R2 ;  /* 0x0000000002007343 */ /* 0x01afea0003c00000 */
.L_x_12234:
[----:B------:R-:W-:Y:S05]  /*c1c0*/  BRA `(.L_x_12210) ;  /* 0x0000000000a07947 */ /* 0x000fea0003800000 */
.L_x_12233:
        /* <DEDUP_REMOVED lines=13> */
.L_x_12236:
[----:B------:R-:W-:Y:S05]  /*c2a0*/  BSYNC.RECONVERGENT B0 ;  /* 0x0000000000007941 */ /* 0x000fea0003800200 */
.L_x_12235:
[----:B------:R-:W-:-:S05]  /*c2b0*/  LOP3.LUT R7, R0, 0x80, R7, 0xf8, !PT ;  /* 0x0000008000077812 */ /* 0x000fca00078ef807 */
[----:B------:R0:W-:Y:S01]  /*c2c0*/  STG.E.U8 desc[UR36][R2.64], R7 ;  /* 0x0000000702007986 */ /* 0x0001e2000c101124 */
[----:B------:R-:W-:Y:S05]  /*c2d0*/  BRA `(.L_x_12210) ;  /* 0x00000000005c7947 */ /* 0x000fea0003800000 */
.L_x_12232:
        /* <DEDUP_REMOVED lines=12> */
.L_x_12238:
[----:B------:R-:W-:Y:S02]  /*c3a0*/  ISETP.GT.U32.AND P0, PT, R6, 0x7f800000, PT ;  /* 0x7f8000000600780c */ /* 0x000fe40003f04070 */
[----:B------:R-:W-:-:S04]  /*c3b0*/  MOV R0, 0x7f ;  /* 0x0000007f00007802 */ /* 0x000fc80000000f00 */
[----:B------:R-:W-:-:S07]  /*c3c0*/  SEL R0, R0, 0x7c, P0 ;  /* 0x0000007c00007807 */ /* 0x000fce0000000000 */
.L_x_12239:
[----:B------:R-:W-:Y:S05]  /*c3d0*/  BSYNC.RECONVERGENT B0 ;  /* 0x0000000000007941 */ /* 0x000fea0003800200 */
.L_x_12237:
[----:B------:R-:W-:-:S04]  /*c3e0*/  SHF.R.U32.HI R5, RZ, 0x18, R5 ;  /* 0x00000018ff057819 */ /* 0x000fc80000011605 */
[----:B------:R-:W-:-:S05]  /*c3f0*/  LOP3.LUT R5, R0, 0x80, R5, 0xf8, !PT ;  /* 0x0000008000057812 */ /* 0x000fca00078ef805 */
[----:B------:R0:W-:Y:S01]  /*c400*/  STG.E.U8 desc[UR36][R2.64], R5 ;  /* 0x0000000502007986 */ /* 0x0001e2000c101124 */
[----:B------:R-:W-:Y:S05]  /*c410*/  BRA `(.L_x_12210) ;  /* 0x00000000000c7947 */ /* 0x000fea0003800000 */
.L_x_12231:
[----:B------:R-:W0:Y:S02]  /*c420*/  I2F.S64 R0, R4 ;  /* 0x0000000400007312 */ /* 0x000e240000301400 */
[----:B0-----:R-:W-:-:S05]  /*c430*/  F2FP.BF16.F32.PACK_AB R0, RZ, R0 ;  /* 0x00000000ff00723e */ /* 0x001fca00000010ff */
[----:B------:R0:W-:Y:S02]  /*c440*/  STG.E.U16 desc[UR36][R2.64], R0 ;  /* 0x0000000002007986 */ /* 0x0001e4000c101524 */
.L_x_12210:
[----:B------:R-:W-:-:S07]  /*c450*/  VIADD R19, R19, 0x80 ;  /* 0x0000008013137836 */ /* 0x000fce0000000000 */
.L_x_12137:
[----:B------:R-:W-:Y:S05]  /*c460*/  BSYNC.RECONVERGENT B6 ;  /* 0x0000000000067941 */ /* 0x000fea0003800200 */
.L_x_12136:
[----:B------:R-:W5:Y:S02]  /*c470*/  LDCU UR4, c[0x0][0x380] ;  /* 0x00007000ff0477ac */ /* 0x000f640008000800 */
[----:B-----5:R-:W-:-:S13]  /*c480*/  ISETP.GE.AND P0, PT, R19, UR4, PT ;  /* 0x0000000413007c0c */ /* 0x020fda000bf06270 */
[----:B------:R-:W-:Y:S05]  /*c490*/  @P0 EXIT ;  /* 0x000000000000094d */ /* 0x000fea0003800000 */
[----:B------:R-:W5:Y:S01]  /*c4a0*/  LDCU UR4, c[0x0][0x388] ;  /* 0x00007100ff0477ac */ /* 0x000f620008000800 */
[----:B01----:R-:W-:Y:S02]  /*c4b0*/  HFMA2 R0, -RZ, RZ, 0, 0 ;  /* 0x00000000ff007431 */ /* 0x003fe400000001ff */
[----:B--234-:R-:W-:Y:S02]  /*c4c0*/  IMAD.MOV.U32 R22, RZ, RZ, RZ ;  /* 0x000000ffff167224 */ /* 0x01cfe400078e00ff */
        /* <DEDUP_REMOVED lines=351> */
.L_x_12240:
[----:B------:R-:W0:Y:S01]  /*dac0*/  LDCU.64 UR6, c[0x0][0x5e8] ;  /* 0x0000bd00ff0677ac */ /* 0x000e220008000a00 */
[----:B------:R-:W1:Y:S01]  /*dad0*/  LDCU.64 UR8, c[0x0][0x5f0] ;  /* 0x0000be00ff0877ac */ /* 0x000e620008000a00 */
[----:B------:R-:W-:-:S04]  /*dae0*/  UPRMT UR4, UR39, 0x9910, URZ ;  /* 0x0000991027047896 */ /* 0x000fc800080000ff */
[----:B------:R-:W-:Y:S01]  /*daf0*/  UISETP.GT.AND UP0, UPT, UR4, 0x9, UPT ;  /* 0x000000090400788c */ /* 0x000fe2000bf04270 */
[----:B0-----:R-:W-:Y:S02]  /*db00*/  IADD3 R16, P0, PT, R16, UR6, RZ ;  /* 0x0000000610107c10 */ /* 0x001fe4000ff1e0ff */
[----:B-1----:R-:W-:-:S03]  /*db10*/  IADD3 R2, P1, PT, R0, UR8, RZ ;  /* 0x0000000800027c10 */ /* 0x002fc6000ff3e0ff */
        /* <DEDUP_REMOVED lines=14> */
.L_x_12244:
[----:B------:R3:W5:Y:S01]  /*dc00*/  LDG.E.U8 R18, desc[UR36][R2.64] ;  /* 0x0000002402127981 */ /* 0x000762000c1e1100 */
[----:B------:R-:W-:Y:S01]  /*dc10*/  MOV R19, RZ ;  /* 0x000000ff00137202 */ /* 0x000fe20000000f00 */
[----:B------:R-:W-:Y:S06]  /*dc20*/  BRA `(.L_x_12246) ;  /* 0x0000000c00407947 */ /* 0x000fec0003800000 */
.L_x_12243:
        /* <DEDUP_REMOVED lines=8> */
.L_x_12248:
[----:B------:R-:W2:Y:S02]  /*dcb0*/  LDG.E R18, desc[UR36][R2.64] ;  /* 0x0000002402127981 */ /* 0x000ea4000c1e1900 */
[----:B--2---:R-:W-:Y:S01]  /*dcc0*/  SHF.R.S32.HI R19, RZ, 0x1f, R18 ;  /* 0x0000001fff137819 */ /* 0x004fe20000011412 */
[----:B------:R-:W-:Y:S06]  /*dcd0*/  BRA `(.L_x_12246) ;  /* 0x0000000c00147947 */ /* 0x000fec0003800000 */
.L_x_12247:
[----:B------:R-:W2:Y:S02]  /*dce0*/  LDG.E.S16 R18, desc[UR36][R2.64] ;  /* 0x0000002402127981 */ /* 0x000ea4000c1e1700 */
[----:B--2---:R-:W-:Y:S01]  /*dcf0*/  SHF.R.S32.HI R19, RZ, 0x1f, R18 ;  /* 0x0000001fff137819 */ /* 0x004fe20000011412 */
[----:B------:R-:W-:Y:S06]  /*dd00*/  BRA `(.L_x_12246) ;  /* 0x0000000c00087947 */ /* 0x000fec0003800000 */
.L_x_12242:
        /* <DEDUP_REMOVED lines=9> */
.L_x_12250:
[----:B------:R-:W2:Y:S02]  /*dda0*/  LDG.E.U16 R2, desc[UR36][R2.64] ;  /* 0x0000002402027981 */ /* 0x000ea4000c1e1500 */
[----:B--2---:R-:W-:-:S06]  /*ddb0*/  HADD2.F32 R18, -RZ, R2.H0_H0 ;  /* 0x20000002ff127230 */ /* 0x004fcc0000004100 */
[----:B------:R-:W3:Y:S02]  /*ddc0*/  F2I.S64.TRUNC R18, R18 ;  /* 0x0000001200127311 */ /* 0x000ee4000020d900 */
[----:B---3--:R-:W-:Y:S05]  /*ddd0*/  BRA `(.L_x_12246) ;  /* 0x0000000800d47947 */ /* 0x008fea0003800000 */
.L_x_12249:
        /* <DEDUP_REMOVED lines=9> */
.L_x_12252:
[----:B------:R-:W2:Y:S02]  /*de70*/  LDG.E.U16 R2, desc[UR36][R2.64] ;  /* 0x0000002402027981 */ /* 0x000ea4000c1e1500 */
[----:B--2---:R-:W-:-:S06]  /*de80*/  HADD2.F32 R18, -RZ, R2.H0_H0 ;  /* 0x20000002ff127230 */ /* 0x004fcc0000004100 */
[----:B------:R-:W3:Y:S02]  /*de90*/  F2I.S64.TRUNC R18, R18 ;  /* 0x0000001200127311 */ /* 0x000ee4000020d900 */
[----:B---3--:R-:W-:Y:S05]  /*dea0*/  BRA `(.L_x_12246) ;  /* 0x0000000800a07947 */ /* 0x008fea0003800000 */
.L_x_12251:
[----:B------:R-:W2:Y:S02]  /*deb0*/  LDG.E.64 R2, desc[UR36][R2.64] ;  /* 0x0000002402027981 */ /* 0x000ea4000c1e1b00 */
[----:B--2---:R3:W4:Y:S02]  /*dec0*/  F2I.S64.F64.TRUNC R18, R2 ;  /* 0x0000000200127311 */ /* 0x004724000030d900 */
[----:B---34-:R-:W-:Y:S05]  /*ded0*/  BRA `(.L_x_12246) ;  /* 0x0000000800947947 */ /* 0x018fea0003800000 */
.L_x_12241:
        /* <DEDUP_REMOVED lines=13> */
.L_x_12255:
[----:B------:R-:W2:Y:S02]  /*dfb0*/  LDG.E.64 R2, desc[UR36][R2.64] ;  /* 0x0000002402027981 */ /* 0x000ea4000c1e1b00 */
[----:B--2---:R0:W1:Y:S02]  /*dfc0*/  F2I.S64.F64.TRUNC R18, R2 ;  /* 0x0000000200127311 */ /* 0x004064000030d900 */
[----:B01----:R-:W-:Y:S05]  /*dfd0*/  BRA `(.L_x_12246) ;  /* 0x0000000800547947 */ /* 0x003fea0003800000 */
.L_x_12254:
        /* <DEDUP_REMOVED lines=26> */
.L_x_12257:
        /* <DEDUP_REMOVED lines=13> */
.L_x_12256:
[----:B------:R-:W2:Y:S02]  /*e250*/  LDG.E.U16 R18, desc[UR36][R2.64] ;  /* 0x0000002402127981 */ /* 0x000ea4000c1e1500 */
[----:B--2---:R-:W-:-:S06]  /*e260*/  IMAD.U32 R18, R18, 0x10000, RZ ;  /* 0x0001000012127824 */ /* 0x004fcc00078e00ff */
[----:B------:R-:W0:Y:S02]  /*e270*/  F2I.S64.TRUNC R18, R18 ;  /* 0x0000001200127311 */ /* 0x000e24000020d900 */
[----:B0-----:R-:W-:Y:S05]  /*e280*/  BRA `(.L_x_12246) ;  /* 0x0000000400a87947 */ /* 0x001fea0003800000 */
.L_x_12253:
        /* <DEDUP_REMOVED lines=11> */
.L_x_12260:
        /* <DEDUP_REMOVED lines=21> */
.L_x_12264:
[----:B------:R-:W-:Y:S05]  /*e490*/  BSYNC.RECONVERGENT B1 ;  /* 0x0000000000017941 */ /* 0x000fea0003800200 */
.L_x_12263:
[----:B------:R-:W-:Y:S01]  /*e4a0*/  IMAD.SHL.U32 R0, R0, 0x100000, RZ ;  /* 0x0010000000007824 */ /* 0x000fe200078e00ff */
[----:B------:R-:W-:-:S04]  /*e4b0*/  LEA R2, R2, 0x3b800000, 0x17 ;  /* 0x3b80000002027811 */ /* 0x000fc800078eb8ff */
[----:B------:R-:W-:-:S07]  /*e4c0*/  LOP3.LUT R18, R2, R0, R7, 0xfe, !PT ;  /* 0x0000000002127212 */ /* 0x000fce00078efe07 */
.L_x_12262:
[----:B------:R-:W-:Y:S05]  /*e4d0*/  BSYNC.RECONVERGENT B0 ;  /* 0x0000000000007941 */ /* 0x000fea0003800200 */
.L_x_12261:
[----:B------:R-:W3:Y:S02]  /*e4e0*/  F2I.S64.TRUNC R18, R18 ;  /* 0x0000001200127311 */ /* 0x000ee4000020d900 */
[----:B---3--:R-:W-:Y:S05]  /*e4f0*/  BRA `(.L_x_12246) ;  /* 0x00000004000c7947 */ /* 0x008fea0003800000 */
.L_x_12259:
        /* <DEDUP_REMOVED lines=21> */
.L_x_12268:
[----:B------:R-:W-:Y:S05]  /*e650*/  BSYNC.RECONVERGENT B1 ;  /* 0x0000000000017941 */ /* 0x000fea0003800200 */
.L_x_12267:
[----:B------:R-:W-:Y:S01]  /*e660*/  IMAD.SHL.U32 R0, R0, 0x200000, RZ ;  /* 0x0020000000007824 */ /* 0x000fe200078e00ff */
[----:B------:R-:W-:-:S04]  /*e670*/  LEA R2, R2, 0x37800000, 0x17 ;  /* 0x3780000002027811 */ /* 0x000fc800078eb8ff */
[----:B------:R-:W-:-:S07]  /*e680*/  LOP3.LUT R18, R2, R0, R7, 0xfe, !PT ;  /* 0x0000000002127212 */ /* 0x000fce00078efe07 */
.L_x_12266:
[----:B------:R-:W-:Y:S05]  /*e690*/  BSYNC.RECONVERGENT B0 ;  /* 0x0000000000007941 */ /* 0x000fea0003800200 */
.L_x_12265:
[----:B------:R-:W2:Y:S02]  /*e6a0*/  F2I.S64.TRUNC R18, R18 ;  /* 0x0000001200127311 */ /* 0x000ea4000020d900 */
[----:B--2---:R-:W-:Y:S05]  /*e6b0*/  BRA `(.L_x_12246) ;  /* 0x00000000009c7947 */ /* 0x004fea0003800000 */
.L_x_12258:
        /* <DEDUP_REMOVED lines=14> */
.L_x_12272:
[----:B------:R-:W-:Y:S05]  /*e7a0*/  BSYNC.RECONVERGENT B0 ;  /* 0x0000000000007941 */ /* 0x000fea0003800200 */
.L_x_12271:
[----:B------:R-:W1:Y:S02]  /*e7b0*/  F2I.S64.TRUNC R18, R18 ;  /* 0x0000001200127311 */ /* 0x000e64000020d900 */
[----:B-1----:R-:W-:Y:S05]  /*e7c0*/  BRA `(.L_x_12246) ;  /* 0x0000000000587947 */ /* 0x002fea0003800000 */
.L_x_12245:
        /* <DEDUP_REMOVED lines=16> */
.L_x_12273:
[----:B------:R-:W-:Y:S01]  /*e8d0*/  CS2R R18, SRZ ;  /* 0x0000000000127805 */ /* 0x000fe2000001ff00 */
[----:B------:R-:W-:Y:S06]  /*e8e0*/  BRA `(.L_x_12246) ;  /* 0x0000000000107947 */ /* 0x000fec0003800000 */
.L_x_12270:
[----:B------:R0:W5:Y:S01]  /*e8f0*/  LDG.E.64 R18, desc[UR36][R2.64] ;  /* 0x0000002402127981 */ /* 0x000162000c1e1b00 */
[----:B------:R-:W-:Y:S05]  /*e900*/  BRA `(.L_x_12246) ;  /* 0x0000000000087947 */ /* 0x000fea0003800000 */
.L_x_12269:
[----:B------:R1:W5:Y:S01]  /*e910*/  LDG.E R18, desc[UR36][R2.64] ;  /* 0x0000002402127981 */ /* 0x000362000c1e1900 */
[----:B------:R-:W-:-:S07]  /*e920*/  IMAD.MOV.U32 R19, RZ, RZ, RZ ;  /* 0x000000ffff137224 */ /* 0x000fce00078e00ff */
.L_x_12246:
        /* <DEDUP_REMOVED lines=17> */
.L_x_12277:
[----:B0-234-:R0:W5:Y:S01]  /*ea40*/  LDG.E.U8 R2, desc[UR36][R22.64] ;  /* 0x0000002416027981 */ /* 0x01d162000c1e1100 */
[----:B------:R-:W-:Y:S01]  /*ea50*/  IMAD.MOV.U32 R3, RZ, RZ, RZ ;  /* 0x000000ffff037224 */ /* 0x000fe200078e00ff */
[----:B------:R-:W-:Y:S06]  /*ea60*/  BRA `(.L_x_12279) ;  /* 0x0000000c00407947 */ /* 0x000fec0003800000 */
.L_x_12276:
        /* <DEDUP_REMOVED lines=8> */
.L_x_12281:
[----:B0-234-:R-:W2:Y:S02]  /*eaf0*/  LDG.E R2, desc[UR36][R22.64] ;  /* 0x0000002416027981 */ /* 0x01dea4000c1e1900 */
[----:B--2---:R-:W-:Y:S01]  /*eb00*/  SHF.R.S32.HI R3, RZ, 0x1f, R2 ;  /* 0x0000001fff037819 */ /* 0x004fe20000011402 */
[----:B------:R-:W-:Y:S06]  /*eb10*/  BRA `(.L_x_12279) ;  /* 0x0000000c00147947 */ /* 0x000fec0003800000 */
.L_x_12280:
[----:B0-234-:R-:W2:Y:S02]  /*eb20*/  LDG.E.S16 R2, desc[UR36][R22.64] ;  /* 0x0000002416027981 */ /* 0x01dea4000c1e1700 */
[----:B--2---:R-:W-:Y:S01]  /*eb30*/  SHF.R.S32.HI R3, RZ, 0x1f, R2 ;  /* 0x0000001fff037819 */ /* 0x004fe20000011402 */
[----:B------:R-:W-:Y:S06]  /*eb40*/  BRA `(.L_x_12279) ;  /* 0x0000000c00087947 */ /* 0x000fec0003800000 */
.L_x_12275:
        /* <DEDUP_REMOVED lines=9> */
.L_x_12283:
[----:B------:R-:W0:Y:S02]  /*ebe0*/  LDG.E.U16 R22, desc[UR36][R22.64] ;  /* 0x0000002416167981 */ /* 0x000e24000c1e1500 */
[----:B0-234-:R-:W-:-:S06]  /*ebf0*/  HADD2.F32 R2, -RZ, R22.H0_H0 ;  /* 0x20000016ff027230 */ /* 0x01dfcc0000004100 */
[----:B------:R-:W2:Y:S02]  /*ec00*/  F2I.S64.TRUNC R2, R2 ;  /* 0x0000000200027311 */ /* 0x000ea4000020d900 */
[----:B--2---:R-:W-:Y:S05]  /*ec10*/  BRA `(.L_x_12279) ;  /* 0x0000000800d47947 */ /* 0x004fea0003800000 */
.L_x_12282:
        /* <DEDUP_REMOVED lines=9> */
.L_x_12285:
[----:B------:R-:W0:Y:S02]  /*ecb0*/  LDG.E.U16 R22, desc[UR36][R22.64] ;  /* 0x0000002416167981 */ /* 0x000e24000c1e1500 */
[----:B0-234-:R-:W-:-:S06]  /*ecc0*/  HADD2.F32 R2, -RZ, R22.H0_H0 ;  /* 0x20000016ff027230 */ /* 0x01dfcc0000004100 */
[----:B------:R-:W2:Y:S02]  /*ecd0*/  F2I.S64.TRUNC R2, R2 ;  /* 0x0000000200027311 */ /* 0x000ea4000020d900 */
[----:B--2---:R-:W-:Y:S05]  /*ece0*/  BRA `(.L_x_12279) ;  /* 0x0000000800a07947 */ /* 0x004fea0003800000 */
.L_x_12284:
[----:B0-234-:R-:W2:Y:S02]  /*ecf0*/  LDG.E.64 R2, desc[UR36][R22.64] ;  /* 0x0000002416027981 */ /* 0x01dea4000c1e1b00 */
[----:B--2---:R-:W2:Y:S02]  /*ed00*/  F2I.S64.F64.TRUNC R2, R2 ;  /* 0x0000000200027311 */ /* 0x004ea4000030d900 */
[----:B--2---:R-:W-:Y:S05]  /*ed10*/  BRA `(.L_x_12279) ;  /* 0x0000000800947947 */ /* 0x004fea0003800000 */
.L_x_12274:
        /* <DEDUP_REMOVED lines=13> */
.L_x_12288:
[----:B0-234-:R-:W2:Y:S02]  /*edf0*/  LDG.E.64 R2, desc[UR36][R22.64] ;  /* 0x0000002416027981 */ /* 0x01dea4000c1e1b00 */
[----:B--2---:R-:W2:Y:S02]  /*ee00*/  F2I.S64.F64.TRUNC R2, R2 ;  /* 0x0000000200027311 */ /* 0x004ea4000030d900 */
[----:B--2---:R-:W-:Y:S05]  /*ee10*/  BRA `(.L_x_12279) ;  /* 0x0000000800547947 */ /* 0x004fea0003800000 */
.L_x_12287:
        /* <DEDUP_REMOVED lines=26> */
.L_x_12290:
        /* <DEDUP_REMOVED lines=13> */
.L_x_12289:
[----:B0-234-:R-:W2:Y:S02]  /*f090*/  LDG.E.U16 R2, desc[UR36][R22.64] ;  /* 0x0000002416027981 */ /* 0x01dea4000c1e1500 */
[----:B--2---:R-:W-:-:S06]  /*f0a0*/  SHF.L.U32 R2, R2, 0x10, RZ ;  /* 0x0000001002027819 */ /* 0x004fcc00000006ff */
[----:B------:R-:W2:Y:S02]  /*f0b0*/  F2I.S64.TRUNC R2, R2 ;  /* 0x0000000200027311 */ /* 0x000ea4000020d900 */
[----:B--2---:R-:W-:Y:S05]  /*f0c0*/  BRA `(.L_x_12279) ;  /* 0x0000000400a87947 */ /* 0x004fea0003800000 */
.L_x_12286:
        /* <DEDUP_REMOVED lines=11> */
.L_x_12293:
        /* <DEDUP_REMOVED lines=21> */
.L_x_12297:
[----:B------:R-:W-:Y:S05]  /*f2d0*/  BSYNC.RECONVERGENT B1 ;  /* 0x0000000000017941 */ /* 0x000fea0003800200 */
.L_x_12296:
[----:B------:R-:W-:Y:S02]  /*f2e0*/  SHF.L.U32 R0, R0, 0x14, RZ ;  /* 0x0000001400007819 */ /* 0x000fe400000006ff */
[----:B------:R-:W-:-:S04]  /*f2f0*/  LEA R2, R2, 0x3b800000, 0x17 ;  /* 0x3b80000002027811 */ /* 0x000fc800078eb8ff */
[----:B------:R-:W-:-:S07]  /*f300*/  LOP3.LUT R2, R2, R0, R7, 0xfe, !PT ;  /* 0x0000000002027212 */ /* 0x000fce00078efe07 */
.L_x_12295:
[----:B------:R-:W-:Y:S05]  /*f310*/  BSYNC.RECONVERGENT B0 ;  /* 0x0000000000007941 */ /* 0x000fea0003800200 */
.L_x_12294:
[----:B------:R-:W4:Y:S02]  /*f320*/  F2I.S64.TRUNC R2, R2 ;  /* 0x0000000200027311 */ /* 0x000f24000020d900 */
[----:B----4-:R-:W-:Y:S05]  /*f330*/  BRA `(.L_x_12279) ;  /* 0x00000004000c7947 */ /* 0x010fea0003800000 */
.L_x_12292:
        /* <DEDUP_REMOVED lines=21> */
.L_x_12301:
[----:B------:R-:W-:Y:S05]  /*f490*/  BSYNC.RECONVERGENT B1 ;  /* 0x0000000000017941 */ /* 0x000fea0003800200 */
.L_x_12300:
[----:B------:R-:W-:Y:S01]  /*f4a0*/  IMAD.SHL.U32 R0, R0, 0x200000, RZ ;  /* 0x0020000000007824 */ /* 0x000fe200078e00ff */
[----:B------:R-:W-:-:S04]  /*f4b0*/  LEA R2, R2, 0x37800000, 0x17 ;  /* 0x3780000002027811 */ /* 0x000fc800078eb8ff */
[----:B------:R-:W-:-:S07]  /*f4c0*/  LOP3.LUT R2, R2, R0, R7, 0xfe, !PT ;  /* 0x0000000002027212 */ /* 0x000fce00078efe07 */
.L_x_12299:
[----:B------:R-:W-:Y:S05]  /*f4d0*/  BSYNC.RECONVERGENT B0 ;  /* 0x0000000000007941 */ /* 0x000fea0003800200 */
.L_x_12298:
[----:B------:R-:W4:Y:S02]  /*f4e0*/  F2I.S64.TRUNC R2, R2 ;  /* 0x0000000200027311 */ /* 0x000f24000020d900 */
[----:B----4-:R-:W-:Y:S05]  /*f4f0*/  BRA `(.L_x_12279) ;  /* 0x00000000009c7947 */ /* 0x010fea0003800000 */
.L_x_12291:
        /* <DEDUP_REMOVED lines=14> */
.L_x_12305:
[----:B------:R-:W-:Y:S05]  /*f5e0*/  BSYNC.RECONVERGENT B0 ;  /* 0x0000000000007941 */ /* 0x000fea0003800200 */
.L_x_12304:
[----:B------:R-:W3:Y:S02]  /*f5f0*/  F2I.S64.TRUNC R2, R2 ;  /* 0x0000000200027311 */ /* 0x000ee4000020d900 */
[----:B---3--:R-:W-:Y:S05]  /*f600*/  BRA `(.L_x_12279) ;  /* 0x0000000000587947 */ /* 0x008fea0003800000 */
.L_x_12278:
        /* <DEDUP_REMOVED lines=16> */
.L_x_12306:
[----:B------:R-:W-:Y:S01]  /*f710*/  CS2R R2, SRZ ;  /* 0x0000000000027805 */ /* 0x000fe2000001ff00 */
[----:B------:R-:W-:Y:S06]  /*f720*/  BRA `(.L_x_12279) ;  /* 0x0000000000107947 */ /* 0x000fec0003800000 */
.L_x_12303:
[----:B0-234-:R2:W5:Y:S01]  /*f730*/  LDG.E.64 R2, desc[UR36][R22.64] ;  /* 0x0000002416027981 */ /* 0x01d562000c1e1b00 */
[----:B------:R-:W-:Y:S05]  /*f740*/  BRA `(.L_x_12279) ;  /* 0x0000000000087947 */ /* 0x000fea0003800000 */
.L_x_12302:
[----:B0-234-:R3:W5:Y:S01]  /*f750*/  LDG.E R2, desc[UR36][R22.64] ;  /* 0x0000002416027981 */ /* 0x01d762000c1e1900 */
[----:B------:R-:W-:-:S07]  /*f760*/  MOV R3, RZ ;  /* 0x000000ff00037202 */ /* 0x000fce0000000f00 */
.L_x_12279:
        /* <DEDUP_REMOVED lines=16> */
.L_x_12310:
[----:B------:R-:W-:Y:S01]  /*f870*/  STG.E.U8 desc[UR36][R16.64], R5 ;  /* 0x0000000510007986 */ /* 0x000fe2000c101124 */
[----:B------:R-:W-:Y:S05]  /*f880*/  EXIT ;  /* 0x000000000000794d */ /* 0x000fea0003800000 */
.L_x_12309:
        /* <DEDUP_REMOVED lines=8> */
.L_x_12313:
[----:B------:R-:W-:Y:S01]  /*f910*/  STG.E desc[UR36][R16.64], R5 ;  /* 0x0000000510007986 */ /* 0x000fe2000c101924 */
[----:B------:R-:W-:Y:S05]  /*f920*/  EXIT ;  /* 0x000000000000794d */ /* 0x000fea0003800000 */
.L_x_12312:
[----:B------:R-:W-:Y:S01]  /*f930*/  STG.E.U16 desc[UR36][R16.64], R5 ;  /* 0x0000000510007986 */ /* 0x000fe2000c101524 */
[----:B------:R-:W-:Y:S05]  /*f940*/  EXIT ;  /* 0x000000000000794d */ /* 0x000fea0003800000 */
.L_x_12308:
        /* <DEDUP_REMOVED lines=9> */
.L_x_12315:
[----:B------:R-:W5:Y:S02]  /*f9e0*/  I2F.S64 R0, R2 ;  /* 0x0000000200007312 */ /* 0x000f640000301400 */
[----:B-----5:R-:W-:-:S05]  /*f9f0*/  F2FP.F16.F32.PACK_AB R0, RZ, R0 ;  /* 0x00000000ff00723e */ /* 0x020fca00000000ff */
[----:B------:R-:W-:Y:S01]  /*fa00*/  STG.E.U16 desc[UR36][R16.64], R0 ;  /* 0x0000000010007986 */ /* 0x000fe2000c101524 */
[----:B------:R-:W-:Y:S05]  /*fa10*/  EXIT ;  /* 0x000000000000794d */ /* 0x000fea0003800000 */
.L_x_12314:
        /* <DEDUP_REMOVED lines=10> */
.L_x_12317:
[----:B------:R-:W5:Y:S02]  /*fac0*/  I2F.S64 R2, R2 ;  /* 0x0000000200027312 */ /* 0x000f640000301400 */
[----:B-----5:R-:W-:-:S04]  /*fad0*/  F2FP.F16.F32.PACK_AB R3, RZ, R2 ;  /* 0x00000002ff03723e */ /* 0x020fc800000000ff */
[----:B------:R-:W-:-:S05]  /*fae0*/  PRMT R3, R3, 0x5410, RZ ;  /* 0x0000541003037816 */ /* 0x000fca00000000ff */
[----:B------:R-:W-:Y:S01]  /*faf0*/  STG.E desc[UR36][R16.64], R3 ;  /* 0x0000000310007986 */ /* 0x000fe2000c101924 */
[----:B------:R-:W-:Y:S05]  /*fb00*/  EXIT ;  /* 0x000000000000794d */ /* 0x000fea0003800000 */
.L_x_12316:
[----:B------:R-:W5:Y:S02]  /*fb10*/  I2F.F64.S64 R2, R2 ;  /* 0x0000000200027312 */ /* 0x000f640000301c00 */
[----:B-----5:R-:W-:Y:S01]  /*fb20*/  STG.E.64 desc[UR36][R16.64], R2 ;  /* 0x0000000210007986 */ /* 0x020fe2000c101b24 */
[----:B------:R-:W-:Y:S05]  /*fb30*/  EXIT ;  /* 0x000000000000794d */ /* 0x000fea0003800000 */
.L_x_12307:
        /* <DEDUP_REMOVED lines=12> */
.L_x_12321:
        /* <DEDUP_REMOVED lines=17> */
.L_x_12324:
[----:B------:R-:W-:-:S04]  /*fd10*/  SHF.R.U32.HI R3, RZ, 0x18, R3 ;  /* 0x00000018ff037819 */ /* 0x000fc80000011603 */
[----:B------:R-:W-:-:S04]  /*fd20*/  LOP3.LUT R0, R0, 0x80, R3, 0xf8, !PT ;  /* 0x0000008000007812 */ /* 0x000fc800078ef803 */
[----:B------:R-:W-:-:S07]  /*fd30*/  PRMT R8, R0, 0x7610, R8 ;  /* 0x0000761000087816 */ /* 0x000fce0000000008 */
.L_x_12323:
[----:B------:R-:W-:Y:S05]  /*fd40*/  BSYNC.RECONVERGENT B0 ;  /* 0x0000000000007941 */ /* 0x000fea0003800200 */
.L_x_12322:
[----:B------:R-:W-:Y:S01]  /*fd50*/  STG.E.U8 desc[UR36][R16.64], R8 ;  /* 0x0000000810007986 */ /* 0x000fe2000c101124 */
[----:B------:R-:W-:Y:S05]  /*fd60*/  EXIT ;  /* 0x000000000000794d */ /* 0x000fea0003800000 */
.L_x_12320:
        /* <DEDUP_REMOVED lines=17> */
.L_x_12327:
[----:B------:R-:W-:-:S04]  /*fe80*/  SHF.R.U32.HI R3, RZ, 0x18, R3 ;  /* 0x00000018ff037819 */ /* 0x000fc80000011603 */
[----:B------:R-:W-:-:S04]  /*fe90*/  LOP3.LUT R0, R0, 0x80, R3, 0xf8, !PT ;  /* 0x0000008000007812 */ /* 0x000fc800078ef803 */
[----:B------:R-:W-:-:S07]  /*fea0*/  PRMT R8, R0, 0x7610, R8 ;  /* 0x0000761000087816 */ /* 0x000fce0000000008 */
.L_x_12326:
[----:B------:R-:W-:Y:S05]  /*feb0*/  BSYNC.RECONVERGENT B0 ;  /* 0x0000000000007941 */ /* 0x000fea0003800200 */
.L_x_12325:
[----:B------:R-:W-:Y:S01]  /*fec0*/  STG.E.U8 desc[UR36][R16.64], R8 ;  /* 0x0000000810007986 */ /* 0x000fe2000c101124 */
[----:B------:R-:W-:Y:S05]  /*fed0*/  EXIT ;  /* 0x000000000000794d */ /* 0x000fea0003800000 */
.L_x_12319:
        /* <DEDUP_REMOVED lines=11> */
[----:B------:R-:W-:Y:S02]  /*ff90*/  @P1 LOP3.LUT P0, RZ, R5, 0x3fffff, R2, 0xf8, !PT ;  /* 0x003fffff05ff1812 */ /* 0x000fe4000780f802 */
[----:B------:R-:W-:Y:S02]  /*ffa0*/  @P1 LOP3.LUT R0, R0, 0x1, RZ, 0xc0, !PT ;  /* 0x0000000100001812 */ /* 0x000fe400078ec0ff */
[----:B------:R-:W-:Y:S02]  /*ffb0*/  @P1 IADD3 R2, PT, PT, R4, 0x1, RZ ;  /* 0x0000000104021810 */ /* 0x000fe40007ffe0ff */
[----:B------:R-:W-:Y:S01]  /*ffc0*/  @P1 ISETP.EQ.U32.AND P2, PT, R0, 0x1, P0 ;  /* 0x000000010000180c */ /* 0x000fe20000742070 */
[----:B------:R-:W-:Y:S01]  /*ffd0*/  IMAD.MOV.U32 R0, RZ, RZ, 0xff ;  /* 0x000000ffff007424 */ /* 0x000fe200078e00ff */
[----:B------:R-:W-:-:S02]  /*ffe0*/  PLOP3.LUT P0, PT, PT, PT, PT, 0x80, 0x8 ;  /* 0x000000000008781c */ /* 0x000fc40003f0f070 */
[----:B------:R-:W-:Y:S02]  /*fff0*/  @P1 PLOP3.LUT P0, PT, P2, PT, PT, 0x80, 0x8 ;  /* 0x000000000008181c */ /* 0x000fe4000170f070 */
[----:B------:R-:W-:-:S11]  /*10000*/  PRMT R3, R0, 0x7610, R3 ;  /* 0x0000761000037816 */ /* 0x000fd60000000003 */
[----:B------:R-:W-:-:S04]  /*10010*/  @!P0 IMAD.MOV R2, RZ, RZ, R4 ;  /* 0x000000ffff028224 */ /* 0x000fc800078e0204 */
[----:B------:R-:W-:-:S05]  /*10020*/  @P1 IMAD.MOV.U32 R3, RZ, RZ, R2 ;  /* 0x000000ffff031224 */ /* 0x000fca00078e0002 */
[----:B------:R-:W-:Y:S01]  /*10030*/  STG.E.U8 desc[UR36][R16.64], R3 ;  /* 0x0000000310007986 */ /* 0x000fe2000c101124 */
[----:B------:R-:W-:Y:S05]  /*10040*/  EXIT ;  /* 0x000000000000794d */ /* 0x000fea0003800000 */
.L_x_12329:
[----:B------:R-:W-:Y:S01]  /*10050*/  STG.E.64 desc[UR36][R16.64], R2 ;  /* 0x0000000210007986 */ /* 0x000fe2000c101b24 */
[----:B------:R-:W-:Y:S05]  /*10060*/  EXIT ;  /* 0x000000000000794d */ /* 0x000fea0003800000 */
.L_x_12328:
[----:B------:R-:W-:Y:S01]  /*10070*/  STG.E desc[UR36][R16.64], R5 ;  /* 0x0000000510007986 */ /* 0x000fe2000c101924 */
[----:B------:R-:W-:Y:S05]  /*10080*/  EXIT ;  /* 0x000000000000794d */ /* 0x000fea0003800000 */
.L_x_12318:
        /* <DEDUP_REMOVED lines=11> */
.L_x_12331:
[----:B------:R-:W-:Y:S01]  /*10140*/  CS2R R6, SRZ ;  /* 0x0000000000067805 */ /* 0x000fe2000001ff00 */
[----:B------:R-:W5:Y:S04]  /*10150*/  I2F.F64.S64 R4, R2 ;  /* 0x0000000200047312 */ /* 0x000f680000301c00 */
[----:B-----5:R-:W-:Y:S01]  /*10160*/  STG.E.128 desc[UR36][R16.64], R4 ;  /* 0x0000000410007986 */ /* 0x020fe2000c101d24 */
[----:B------:R-:W-:Y:S05]  /*10170*/  EXIT ;  /* 0x000000000000794d */ /* 0x000fea0003800000 */
.L_x_12330:
[----:B------:R-:W-:-:S09]  /*10180*/  UISETP.NE.AND UP0, UPT, UR4, 0xf, UPT ;  /* 0x0000000f0400788c */ /* 0x000fd2000bf05270 */
[----:B------:R-:W-:Y:S05]  /*10190*/  BRA.U !UP0, `(.L_x_12332) ;  /* 0x0000000108e87547 */ /* 0x000fea000b800000 */
[----:B------:R-:W-:-:S09]  /*101a0*/  UISETP.NE.AND UP0, UPT, UR4, 0x17, UPT ;  /* 0x000000170400788c */ /* 0x000fd2000bf05270 */
[----:B------:R-:W-:Y:S05]  /*101b0*/  BRA.U !UP0, `(.L_x_12333) ;  /* 0x0000000108907547 */ /* 0x000fea000b800000 */
[----:B------:R-:W-:-:S09]  /*101c0*/  UISETP.NE.AND UP0, UPT, UR4, 0x18, UPT ;  /* 0x000000180400788c */ /* 0x000fd2000bf05270 */
[----:B------:R-:W-:Y:S05]  /*101d0*/  BRA.U !UP0, `(.L_x_12334) ;  /* 0x0000000108447547 */ /* 0x000fea000b800000 */
.L_x_12311:
        /* <DEDUP_REMOVED lines=16> */
.L_x_12335:
[----:B------:R-:W-:Y:S05]  /*102e0*/  EXIT ;  /* 0x000000000000794d */ /* 0x000fea0003800000 */
.L_x_12334:
        /* <DEDUP_REMOVED lines=13> */
.L_x_12337:
[----:B------:R-:W-:Y:S05]  /*103c0*/  BSYNC.RECONVERGENT B0 ;  /* 0x0000000000007941 */ /* 0x000fea0003800200 */
.L_x_12336:
[----:B------:R-:W-:-:S05]  /*103d0*/  LOP3.LUT R5, R0, 0x80, R5, 0xf8, !PT ;  /* 0x0000008000057812 */ /* 0x000fca00078ef805 */
[----:B------:R-:W-:Y:S01]  /*103e0*/  STG.E.U8 desc[UR36][R16.64], R5 ;  /* 0x0000000510007986 */ /* 0x000fe2000c101124 */
[----:B------:R-:W-:Y:S05]  /*103f0*/  EXIT ;  /* 0x000000000000794d */ /* 0x000fea0003800000 */
.L_x_12333:
        /* <DEDUP_REMOVED lines=12> */
.L_x_12339:
[----:B------:R-:W-:Y:S01]  /*104c0*/  IMAD.MOV.U32 R0, RZ, RZ, 0x7f ;  /* 0x0000007fff007424 */ /* 0x000fe200078e00ff */
[----:B------:R-:W-:-:S04]  /*104d0*/  ISETP.GT.U32.AND P0, PT, R4, 0x7f800000, PT ;  /* 0x7f8000000400780c */ /* 0x000fc80003f04070 */
[----:B------:R-:W-:-:S09]  /*104e0*/  SEL R0, R0, 0x7c, P0 ;  /* 0x0000007c00007807 */ /* 0x000fd20000000000 */
.L_x_12340:
[----:B------:R-:W-:Y:S05]  /*104f0*/  BSYNC.RECONVERGENT B0 ;  /* 0x0000000000007941 */ /* 0x000fea0003800200 */
.L_x_12338:
[----:B------:R-:W-:-:S04]  /*10500*/  SHF.R.U32.HI R3, RZ, 0x18, R3 ;  /* 0x00000018ff037819 */ /* 0x000fc80000011603 */
[----:B------:R-:W-:-:S05]  /*10510*/  LOP3.LUT R3, R0, 0x80, R3, 0xf8, !PT ;  /* 0x0000008000037812 */ /* 0x000fca00078ef803 */
[----:B------:R-:W-:Y:S01]  /*10520*/  STG.E.U8 desc[UR36][R16.64], R3 ;  /* 0x0000000310007986 */ /* 0x000fe2000c101124 */
[----:B------:R-:W-:Y:S05]  /*10530*/  EXIT ;  /* 0x000000000000794d */ /* 0x000fea0003800000 */
.L_x_12332:
[----:B------:R-:W5:Y:S02]  /*10540*/  I2F.S64 R0, R2 ;  /* 0x0000000200007312 */ /* 0x000f640000301400 */
[----:B-----5:R-:W-:-:S05]  /*10550*/  F2FP.BF16.F32.PACK_AB R0, RZ, R0 ;  /* 0x00000000ff00723e */ /* 0x020fca00000010ff */
[----:B------:R-:W-:Y:S01]  /*10560*/  STG.E.U16 desc[UR36][R16.64], R0 ;  /* 0x0000000010007986 */ /* 0x000fe2000c101524 */
[----:B------:R-:W-:Y:S05]  /*10570*/  EXIT ;  /* 0x000000000000794d */ /* 0x000fea0003800000 */
.L_x_12341:
        /* <DEDUP_REMOVED lines=16> */
.L_x_25921:


//--------------------- .text._ZN2at6native27unrolled_elementwise_kernelINS0_13BinaryFunctorIlllNS0_16BitwiseOrFunctorIlEEEESt5arrayIPcLm3EELi4E23TrivialOffsetCalculatorILi2EjES9_ILi1EjENS0_6memory12LoadWithCastILi2EEENSC_13StoreWithCastILi1EEEEEviT_T0_T2_T3_T4_T5_ --------------------------
	.section	.text._ZN2at6native27unrolled_elementwise_kernelINS0_13BinaryFunctorIlllNS0_16BitwiseOrFunctorIlEEEESt5arrayIPcLm3EELi4E23TrivialOffsetCalculatorILi2EjES9_ILi1EjENS0_6memory12LoadWithCastILi2EEENSC_13StoreWithCastILi1EEEEEviT_T0_T2_T3_T4_T5_,"ax",@progbits
	.align	128
        .global         _ZN2at6native27unrolled_elementwise_kernelINS0_13BinaryFunctorIlllNS0_16BitwiseOrFunctorIlEEEESt5arrayIPcLm3EELi4E23TrivialOffsetCalculatorILi2EjES9_ILi1EjENS0_6memory12LoadWithCastILi2EEENSC_13StoreWithCastILi1EEEEEviT_T0_T2_T3_T4_T5_
        .type           _ZN2at6native27unrolled_elementwise_kernelINS0_13BinaryFunctorIlllNS0_16BitwiseOrFunctorIlEEEESt5arrayIPcLm3EELi4E23TrivialOffsetCalculatorILi2EjES9_ILi1EjENS0_6memory12LoadWithCastILi2EEENSC_13StoreWithCastILi1EEEEEviT_T0_T2_T3_T4_T5_,@function
        .size           _ZN2at6native27unrolled_elementwise_kernelINS0_13BinaryFunctorIlllNS0_16BitwiseOrFunctorIlEEEESt5arrayIPcLm3EELi4E23TrivialOffsetCalculatorILi2EjES9_ILi1EjENS0_6memory12LoadWithCastILi2EEENSC_13StoreWithCastILi1EEEEEviT_T0_T2_T3_T4_T5_,(.L_x_25922 - _ZN2at6native27unrolled_elementwise_kernelINS0_13BinaryFunctorIlllNS0_16BitwiseOrFunctorIlEEEESt5arrayIPcLm3EELi4E23TrivialOffsetCalculatorILi2EjES9_ILi1EjENS0_6memory12LoadWithCastILi2EEENSC_13StoreWithCastILi1EEEEEviT_T0_T2_T3_T4_T5_)
        .other          _ZN2at6native27unrolled_elementwise_kernelINS0_13BinaryFunctorIlllNS0_16BitwiseOrFunctorIlEEEESt5arrayIPcLm3EELi4E23TrivialOffsetCalculatorILi2EjES9_ILi1EjENS0_6memory12LoadWithCastILi2EEENSC_13StoreWithCastILi1EEEEEviT_T0_T2_T3_T4_T5_,@"STO_CUDA_ENTRY STV_DEFAULT"
_ZN2at6native27unrolled_elementwise_kernelINS0_13BinaryFunctorIlllNS0_16BitwiseOrFunctorIlEEEESt5arrayIPcLm3EELi4E23TrivialOffsetCalculatorILi2EjES9_ILi1EjENS0_6memory12LoadWithCastILi2EEENSC_13StoreWithCastILi1EEEEEviT_T0_T2_T3_T4_T5_:
.text._ZN2at6native27unrolled_elementwise_kernelINS0_13BinaryFunctorIlllNS0_16BitwiseOrFunctorIlEEEESt5arrayIPcLm3EELi4E23TrivialOffsetCalculatorILi2EjES9_ILi1EjENS0_6memory12LoadWithCastILi2EEENSC_13StoreWithCastILi1EEEEEviT_T0_T2_T3_T4_T5_:
        /* <DEDUP_REMOVED lines=34> */
.L_x_12347:
[----:B------:R1:W5:Y:S01]  /*0220*/  LDG.E.U8 R36, desc[UR36][R4.64] ;  /* 0x0000002404247981 */ /* 0x000362000c1e1100 */
[----:B------:R-:W-:Y:S01]  /*0230*/  IMAD.MOV.U32 R37, RZ, RZ, RZ ;  /* 0x000000ffff257224 */ /* 0x000fe200078e00ff */
[----:B------:R-:W-:Y:S06]  /*0240*/  BRA `(.L_x_12349) ;  /* 0x0000000c00447947 */ /* 0x000fec0003800000 */
.L_x_12346:
        /* <DEDUP_REMOVED lines=8> */
.L_x_12351:
[----:B------:R-:W2:Y:S02]  /*02d0*/  LDG.E R36, desc[UR36][R4.64] ;  /* 0x0000002404247981 */ /* 0x000ea4000c1e1900 */
[----:B--2---:R-:W-:Y:S01]  /*02e0*/  SHF.R.S32.HI R37, RZ, 0x1f, R36 ;  /* 0x0000001fff257819 */ /* 0x004fe20000011424 */
[----:B------:R-:W-:Y:S06]  /*02f0*/  BRA `(.L_x_12349) ;  /* 0x0000000c00187947 */ /* 0x000fec0003800000 */
.L_x_12350:
[----:B------:R-:W2:Y:S02]  /*0300*/  LDG.E.S16 R36, desc[UR36][R4.64] ;  /* 0x0000002404247981 */ /* 0x000ea4000c1e1700 */
[----:B--2---:R-:W-:Y:S01]  /*0310*/  SHF.R.S32.HI R37, RZ, 0x1f, R36 ;  /* 0x0000001fff257819 */ /* 0x004fe20000011424 */
[----:B------:R-:W-:Y:S06]  /*0320*/  BRA `(.L_x_12349) ;  /* 0x0000000c000c7947 */ /* 0x000fec0003800000 */
.L_x_12345:
        /* <DEDUP_REMOVED lines=9> */
.L_x_12353:
[----:B------:R-:W2:Y:S02]  /*03c0*/  LDG.E.U16 R4, desc[UR36][R4.64] ;  /* 0x0000002404047981 */ /* 0x000ea4000c1e1500 */
[----:B--2---:R-:W-:-:S06]  /*03d0*/  HADD2.F32 R36, -RZ, R4.H0_H0 ;  /* 0x20000004ff247230 */ /* 0x004fcc0000004100 */
[----:B------:R-:W2:Y:S02]  /*03e0*/  F2I.S64.TRUNC R36, R36 ;  /* 0x0000002400247311 */ /* 0x000ea4000020d900 */
[----:B--2---:R-:W-:Y:S05]  /*03f0*/  BRA `(.L_x_12349) ;  /* 0x0000000800d87947 */ /* 0x004fea0003800000 */
.L_x_12352:
        /* <DEDUP_REMOVED lines=9> */
.L_x_12355:
[----:B------:R-:W2:Y:S02]  /*0490*/  LDG.E.U16 R4, desc[UR36][R4.64] ;  /* 0x0000002404047981 */ /* 0x000ea4000c1e1500 */
[----:B--2---:R-:W-:-:S06]  /*04a0*/  HADD2.F32 R36, -RZ, R4.H0_H0 ;  /* 0x20000004ff247230 */ /* 0x004fcc0000004100 */
[----:B------:R-:W2:Y:S02]  /*04b0*/  F2I.S64.TRUNC R36, R36 ;  /* 0x0000002400247311 */ /* 0x000ea4000020d900 */
[----:B--2---:R-:W-:Y:S05]  /*04c0*/  BRA `(.L_x_12349) ;  /* 0x0000000800a47947 */ /* 0x004fea0003800000 */
.L_x_12354:
[----:B------:R-:W2:Y:S02]  /*04d0*/  LDG.E.64 R4, desc[UR36][R4.64] ;  /* 0x0000002404047981 */ /* 0x000ea4000c1e1b00 */
[----:B--2---:R2:W3:Y:S02]  /*04e0*/  F2I.S64.F64.TRUNC R36, R4 ;  /* 0x0000000400247311 */ /* 0x0044e4000030d900 */
[----:B--23--:R-:W-:Y:S05]  /*04f0*/  BRA `(.L_x_12349) ;  /* 0x0000000800987947 */ /* 0x00cfea0003800000 */
.L_x_12344:
        /* <DEDUP_REMOVED lines=13> */
.L_x_12358:
[----:B------:R-:W2:Y:S02]  /*05d0*/  LDG.E.64 R4, desc[UR36][R4.64] ;  /* 0x0000002404047981 */ /* 0x000ea4000c1e1b00 */
[----:B--2---:R2:W3:Y:S02]  /*05e0*/  F2I.S64.F64.TRUNC R36, R4 ;  /* 0x0000000400247311 */ /* 0x0044e4000030d900 */
[----:B--23--:R-:W-:Y:S05]  /*05f0*/  BRA `(.L_x_12349) ;  /* 0x0000000800587947 */ /* 0x00cfea0003800000 */
.L_x_12357:
        /* <DEDUP_REMOVED lines=26> */
.L_x_12360:
        /* <DEDUP_REMOVED lines=14> */
.L_x_12359:
[----:B------:R-:W2:Y:S02]  /*0880*/  LDG.E.U16 R36, desc[UR36][R4.64] ;  /* 0x0000002404247981 */ /* 0x000ea4000c1e1500 */
[----:B--2---:R-:W-:-:S06]  /*0890*/  IMAD.U32 R36, R36, 0x10000, RZ ;  /* 0x0001000024247824 */ /* 0x004fcc00078e00ff */
[----:B------:R-:W2:Y:S02]  /*08a0*/  F2I.S64.TRUNC R36, R36 ;  /* 0x0000002400247311 */ /* 0x000ea4000020d900 */
[----:B--2---:R-:W-:Y:S05]  /*08b0*/  BRA `(.L_x_12349) ;  /* 0x0000000400a87947 */ /* 0x004fea0003800000 */
.L_x_12356:
        /* <DEDUP_REMOVED lines=11> */
.L_x_12363:
        /* <DEDUP_REMOVED lines=21> */
.L_x_12367:
[----:B------:R-:W-:Y:S05]  /*0ac0*/  BSYNC.RECONVERGENT B1 ;  /* 0x0000000000017941 */ /* 0x000fea0003800200 */
.L_x_12366:
[----:B------:R-:W-:Y:S01]  /*0ad0*/  IMAD.SHL.U32 R0, R0, 0x100000, RZ ;  /* 0x0010000000007824 */ /* 0x000fe200078e00ff */
[----:B------:R-:W-:-:S04]  /*0ae0*/  LEA R3, R3, 0x3b800000, 0x17 ;  /* 0x3b80000003037811 */ /* 0x000fc800078eb8ff */
[----:B------:R-:W-:-:S07]  /*0af0*/  LOP3.LUT R36, R3, R0, R7, 0xfe, !PT ;  /* 0x0000000003247212 */ /* 0x000fce00078efe07 */
.L_x_12365:
[----:B------:R-:W-:Y:S05]  /*0b00*/  BSYNC.RECONVERGENT B0 ;  /* 0x0000000000007941 */ /* 0x000fea0003800200 */
.L_x_12364:
[----:B------:R-:W4:Y:S02]  /*0b10*/  F2I.S64.TRUNC R36, R36 ;  /* 0x0000002400247311 */ /* 0x000f24000020d900 */
[----:B----4-:R-:W-:Y:S05]  /*0b20*/  BRA `(.L_x_12349) ;  /* 0x00000004000c7947 */ /* 0x010fea0003800000 */
.L_x_12362:
        /* <DEDUP_REMOVED lines=21> */
.L_x_12371:
[----:B------:R-:W-:Y:S05]  /*0c80*/  BSYNC.RECONVERGENT B1 ;  /* 0x0000000000017941 */ /* 0x000fea0003800200 */
.L_x_12370:
[----:B------:R-:W-:Y:S01]  /*0c90*/  IMAD.SHL.U32 R0, R0, 0x200000, RZ ;  /* 0x0020000000007824 */ /* 0x000fe200078e00ff */
[----:B------:R-:W-:-:S04]  /*0ca0*/  LEA R3, R3, 0x37800000, 0x17 ;  /* 0x3780000003037811 */ /* 0x000fc800078eb8ff */
[----:B------:R-:W-:-:S07]  /*0cb0*/  LOP3.LUT R36, R3, R0, R7, 0xfe, !PT ;  /* 0x0000000003247212 */ /* 0x000fce00078efe07 */
.L_x_12369:
[----:B------:R-:W-:Y:S05]  /*0cc0*/  BSYNC.RECONVERGENT B0 ;  /* 0x0000000000007941 */ /* 0x000fea0003800200 */
.L_x_12368:
[----:B------:R-:W4:Y:S02]  /*0cd0*/  F2I.S64.TRUNC R36, R36 ;  /* 0x0000002400247311 */ /* 0x000f24000020d900 */
[----:B----4-:R-:W-:Y:S05]  /*0ce0*/  BRA `(.L_x_12349) ;  /* 0x00000000009c7947 */ /* 0x010fea0003800000 */
.L_x_12361:
[----:B------:R-:W-:-:S09]  /*0cf0*/  UISETP.NE.AND UP0, UPT, UR4, 0x1c, UPT ;  /* 0x0000001c0400788c */ /* 0x000fd2000bf05270 */
[----:B------:R-:W-:Y:S05]  /*0d00*/  BRA.U !UP0, `(.L_x_12372) ;  /* 0x00000001088c7547 */ /* 0x000fea000b800000 */
[----:B------:R-:W-:-:S09]  /*0d10*/  UISETP.NE.AND UP0, UPT, UR4, 0x1d, UPT ;  /* 0x0000001d0400788c */ /* 0x000fd2000bf05270 */
[----:B------:R-:W-:Y:S05]  /*0d20*/  BRA.U !UP0, `(.L_x_12373) ;  /* 0x00000001087c7547 */ /* 0x000fea000b800000 */
[----:B------:R-:W-:-:S09]  /*0d30*/  UISETP.NE.AND UP0, UPT, UR4, 0x2c, UPT ;  /* 0x0000002c0400788c */ /* 0x000fd2000bf05270 */
[----:B------:R-:W-:Y:S05]  /*0d40*/  BRA.U !UP0, `(.L_x_12374) ;  /* 0x0000000108487547 */ /* 0x000fea000b800000 */
.L_x_12348:
        /* <DEDUP_REMOVED lines=16> */
.L_x_12375:
[----:B------:R-:W-:Y:S01]  /*0e50*/  CS2R R36, SRZ ;  /* 0x0000000000247805 */ /* 0x000fe2000001ff00 */
[----:B------:R-:W-:Y:S06]  /*0e60*/  BRA `(.L_x_12349) ;  /* 0x00000000003c7947 */ /* 0x000fec0003800000 */
.L_x_12374:
        /* <DEDUP_REMOVED lines=8> */
.L_x_12377:
[----:B------:R-:W-:Y:S05]  /*0ef0*/  BSYNC.RECONVERGENT B0 ;  /* 0x0000000000007941 */ /* 0x000fea0003800200 */
.L_x_12376:
[----:B------:R-:W2:Y:S02]  /*0f00*/  F2I.S64.TRUNC R36, R36 ;  /* 0x0000002400247311 */ /* 0x000ea4000020d900 */
[----:B--2---:R-:W-:Y:S05]  /*0f10*/  BRA `(.L_x_12349) ;  /* 0x0000000000107947 */ /* 0x004fea0003800000 */
.L_x_12373:
[----:B------:R2:W5:Y:S01]  /*0f20*/  LDG.E.64 R36, desc[UR36][R4.64] ;  /* 0x0000002404247981 */ /* 0x000562000c1e1b00 */
[----:B------:R-:W-:Y:S05]  /*0f30*/  BRA `(.L_x_12349) ;  /* 0x0000000000087947 */ /* 0x000fea0003800000 */
.L_x_12372:
[----:B------:R3:W5:Y:S01]  /*0f40*/  LDG.E R36, desc[UR36][R4.64] ;  /* 0x0000002404247981 */ /* 0x000762000c1e1900 */
[----:B------:R-:W-:-:S07]  /*0f50*/  IMAD.MOV.U32 R37, RZ, RZ, RZ ;  /* 0x000000ffff257224 */ /* 0x000fce00078e00ff */
.L_x_12349:
        /* <DEDUP_REMOVED lines=19> */
.L_x_12381:
[----:B------:R0:W5:Y:S01]  /*1090*/  LDG.E.U8 R30, desc[UR36][R4.64] ;  /* 0x00000024041e7981 */ /* 0x000162000c1e1100 */
[----:B------:R-:W-:Y:S01]  /*10a0*/  IMAD.MOV.U32 R31, RZ, RZ, RZ ;  /* 0x000000ffff1f7224 */ /* 0x000fe200078e00ff */
[----:B------:R-:W-:Y:S06]  /*10b0*/  BRA `(.L_x_12383) ;  /* 0x0000000c00447947 */ /* 0x000fec0003800000 */
.L_x_12380:
        /* <DEDUP_REMOVED lines=8> */
.L_x_12385:
[----:B------:R-:W2:Y:S02]  /*1140*/  LDG.E R30, desc[UR36][R4.64] ;  /* 0x00000024041e7981 */ /* 0x000ea4000c1e1900 */
[----:B--2---:R-:W-:Y:S01]  /*1150*/  SHF.R.S32.HI R31, RZ, 0x1f, R30 ;  /* 0x0000001fff1f7819 */ /* 0x004fe2000001141e */
[----:B------:R-:W-:Y:S06]  /*1160*/  BRA `(.L_x_12383) ;  /* 0x0000000c00187947 */ /* 0x000fec0003800000 */
.L_x_12384:
[----:B------:R-:W2:Y:S02]  /*1170*/  LDG.E.S16 R30, desc[UR36][R4.64] ;  /* 0x00000024041e7981 */ /* 0x000ea4000c1e1700 */
[----:B--2---:R-:W-:Y:S01]  /*1180*/  SHF.R.S32.HI R31, RZ, 0x1f, R30 ;  /* 0x0000001fff1f7819 */ /* 0x004fe2000001141e */
[----:B------:R-:W-:Y:S06]  /*1190*/  BRA `(.L_x_12383) ;  /* 0x0000000c000c7947 */ /* 0x000fec0003800000 */
.L_x_12379:
        /* <DEDUP_REMOVED lines=9> */
.L_x_12387:
[----:B------:R-:W2:Y:S02]  /*1230*/  LDG.E.U16 R4, desc[UR36][R4.64] ;  /* 0x0000002404047981 */ /* 0x000ea4000c1e1500 */
[----:B--2---:R-:W-:-:S06]  /*1240*/  HADD2.F32 R30, -RZ, R4.H0_H0 ;  /* 0x20000004ff1e7230 */ /* 0x004fcc0000004100 */
[----:B------:R-:W2:Y:S02]  /*1250*/  F2I.S64.TRUNC R30, R30 ;  /* 0x0000001e001e7311 */ /* 0x000ea4000020d900 */
[----:B--2---:R-:W-:Y:S05]  /*1260*/  BRA `(.L_x_12383) ;  /* 0x0000000800d87947 */ /* 0x004fea0003800000 */
.L_x_12386:
        /* <DEDUP_REMOVED lines=9> */
.L_x_12389:
[----:B------:R-:W2:Y:S02]  /*1300*/  LDG.E.U16 R4, desc[UR36][R4.64] ;  /* 0x0000002404047981 */ /* 0x000ea4000c1e1500 */
[----:B--2---:R-:W-:-:S06]  /*1310*/  HADD2.F32 R30, -RZ, R4.H0_H0 ;  /* 0x20000004ff1e7230 */ /* 0x004fcc0000004100 */
[----:B------:R-:W2:Y:S02]  /*1320*/  F2I.S64.TRUNC R30, R30 ;  /* 0x0000001e001e7311 */ /* 0x000ea4000020d900 */
[----:B--2---:R-:W-:Y:S05]  /*1330*/  BRA `(.L_x_12383) ;  /* 0x0000000800a47947 */ /* 0x004fea0003800000 */
.L_x_12388:
[----:B------:R-:W2:Y:S02]  /*1340*/  LDG.E.64 R4, desc[UR36][R4.64] ;  /* 0x0000002404047981 */ /* 0x000ea4000c1e1b00 */
[----:B--2---:R2:W3:Y:S02]  /*1350*/  F2I.S64.F64.TRUNC R30, R4 ;  /* 0x00000004001e7311 */ /* 0x0044e4000030d900 */
[----:B--23--:R-:W-:Y:S05]  /*1360*/  BRA `(.L_x_12383) ;  /* 0x0000000800987947 */ /* 0x00cfea0003800000 */
.L_x_12378:
        /* <DEDUP_REMOVED lines=13> */
.L_x_12392:
[----:B------:R-:W2:Y:S02]  /*1440*/  LDG.E.64 R4, desc[UR36][R4.64] ;  /* 0x0000002404047981 */ /* 0x000ea4000c1e1b00 */
[----:B--2---:R0:W1:Y:S02]  /*1450*/  F2I.S64.F64.TRUNC R30, R4 ;  /* 0x00000004001e7311 */ /* 0x004064000030d900 */
[----:B01----:R-:W-:Y:S05]  /*1460*/  BRA `(.L_x_12383) ;  /* 0x0000000800587947 */ /* 0x003fea0003800000 */
.L_x_12391:
        /* <DEDUP_REMOVED lines=26> */
.L_x_12394:
        /* <DEDUP_REMOVED lines=14> */
.L_x_12393:
[----:B------:R-:W2:Y:S02]  /*16f0*/  LDG.E.U16 R30, desc[UR36][R4.64] ;  /* 0x00000024041e7981 */ /* 0x000ea4000c1e1500 */
[----:B--2---:R-:W-:-:S06]  /*1700*/  IMAD.U32 R30, R30, 0x10000, RZ ;  /* 0x000100001e1e7824 */ /* 0x004fcc00078e00ff */
[----:B------:R-:W0:Y:S02]  /*1710*/  F2I.S64.TRUNC R30, R30 ;  /* 0x0000001e001e7311 */ /* 0x000e24000020d900 */
[----:B0-----:R-:W-:Y:S05]  /*1720*/  BRA `(.L_x_12383) ;  /* 0x0000000400a87947 */ /* 0x001fea0003800000 */
.L_x_12390:
        /* <DEDUP_REMOVED lines=11> */
.L_x_12397:
        /* <DEDUP_REMOVED lines=21> */
.L_x_12401:
[----:B------:R-:W-:Y:S05]  /*1930*/  BSYNC.RECONVERGENT B1 ;  /* 0x0000000000017941 */ /* 0x000fea0003800200 */
.L_x_12400:
[----:B------:R-:W-:Y:S01]  /*1940*/  IMAD.SHL.U32 R0, R0, 0x100000, RZ ;  /* 0x0010000000007824 */ /* 0x000fe200078e00ff */
[----:B------:R-:W-:-:S04]  /*1950*/  LEA R3, R3, 0x3b800000, 0x17 ;  /* 0x3b80000003037811 */ /* 0x000fc800078eb8ff */
[----:B------:R-:W-:-:S07]  /*1960*/  LOP3.LUT R30, R3, R0, R7, 0xfe, !PT ;  /* 0x00000000031e7212 */ /* 0x000fce00078efe07 */
.L_x_12399:
[----:B------:R-:W-:Y:S05]  /*1970*/  BSYNC.RECONVERGENT B0 ;  /* 0x0000000000007941 */ /* 0x000fea0003800200 */
.L_x_12398:
[----:B------:R-:W4:Y:S02]  /*1980*/  F2I.S64.TRUNC R30, R30 ;  /* 0x0000001e001e7311 */ /* 0x000f24000020d900 */
[----:B----4-:R-:W-:Y:S05]  /*1990*/  BRA `(.L_x_12383) ;  /* 0x00000004000c7947 */ /* 0x010fea0003800000 */
.L_x_12396:
        /* <DEDUP_REMOVED lines=21> */
.L_x_12405:
[----:B------:R-:W-:Y:S05]  /*1af0*/  BSYNC.RECONVERGENT B1 ;  /* 0x0000000000017941 */ /* 0x000fea0003800200 */
.L_x_12404:
[----:B------:R-:W-:Y:S01]  /*1b00*/  IMAD.SHL.U32 R0, R0, 0x200000, RZ ;  /* 0x0020000000007824 */ /* 0x000fe200078e00ff */
[----:B------:R-:W-:-:S04]  /*1b10*/  LEA R3, R3, 0x37800000, 0x17 ;  /* 0x3780000003037811 */ /* 0x000fc800078eb8ff */
[----:B------:R-:W-:-:S07]  /*1b20*/  LOP3.LUT R30, R3, R0, R7, 0xfe, !PT ;  /* 0x00000000031e7212 */ /* 0x000fce00078efe07 */
.L_x_12403:
[----:B------:R-:W-:Y:S05]  /*1b30*/  BSYNC.RECONVERGENT B0 ;  /* 0x0000000000007941 */ /* 0x000fea0003800200 */
.L_x_12402:
[----:B------:R-:W4:Y:S02]  /*1b40*/  F2I.S64.TRUNC R30, R30 ;  /* 0x0000001e001e7311 */ /* 0x000f24000020d900 */
[----:B----4-:R-:W-:Y:S05]  /*1b50*/  BRA `(.L_x_12383) ;  /* 0x00000000009c7947 */ /* 0x010fea0003800000 */
.L_x_12395:
[----:B------:R-:W-:-:S09]  /*1b60*/  UISETP.NE.AND UP0, UPT, UR4, 0x1c, UPT ;  /* 0x0000001c0400788c */ /* 0x000fd2000bf05270 */
[----:B------:R-:W-:Y:S05]  /*1b70*/  BRA.U !UP0, `(.L_x_12406) ;  /* 0x00000001088c7547 */ /* 0x000fea000b800000 */
[----:B------:R-:W-:-:S09]  /*1b80*/  UISETP.NE.AND UP0, UPT, UR4, 0x1d, UPT ;  /* 0x0000001d0400788c */ /* 0x000fd2000bf05270 */
[----:B------:R-:W-:Y:S05]  /*1b90*/  BRA.U !UP0, `(.L_x_12407) ;  /* 0x00000001087c7547 */ /* 0x000fea000b800000 */
[----:B------:R-:W-:-:S09]  /*1ba0*/  UISETP.NE.AND UP0, UPT, UR4, 0x2c, UPT ;  /* 0x0000002c0400788c */ /* 0x000fd2000bf05270 */
[----:B------:R-:W-:Y:S05]  /*1bb0*/  BRA.U !UP0, `(.L_x_12408) ;  /* 0x0000000108487547 */ /* 0x000fea000b800000 */
.L_x_12382:
        /* <DEDUP_REMOVED lines=16> */
.L_x_12409:
[----:B------:R-:W-:Y:S01]  /*1cc0*/  CS2R R30, SRZ ;  /* 0x00000000001e7805 */ /* 0x000fe2000001ff00 */
[----:B------:R-:W-:Y:S06]  /*1cd0*/  BRA `(.L_x_12383) ;  /* 0x00000000003c7947 */ /* 0x000fec0003800000 */
.L_x_12408:
        /* <DEDUP_REMOVED lines=8> */
.L_x_12411:
[----:B------:R-:W-:Y:S05]  /*1d60*/  BSYNC.RECONVERGENT B0 ;  /* 0x0000000000007941 */ /* 0x000fea0003800200 */
.L_x_12410:
[----:B------:R-:W2:Y:S02]  /*1d70*/  F2I.S64.TRUNC R30, R30 ;  /* 0x0000001e001e7311 */ /* 0x000ea4000020d900 */
[----:B--2---:R-:W-:Y:S05]  /*1d80*/  BRA `(.L_x_12383) ;  /* 0x0000000000107947 */ /* 0x004fea0003800000 */
.L_x_12407:
[----:B------:R2:W5:Y:S01]  /*1d90*/  LDG.E.64 R30, desc[UR36][R4.64] ;  /* 0x00000024041e7981 */ /* 0x000562000c1e1b00 */
[----:B------:R-:W-:Y:S05]  /*1da0*/  BRA `(.L_x_12383) ;  /* 0x0000000000087947 */ /* 0x000fea0003800000 */
.L_x_12406:
[----:B------:R3:W5:Y:S01]  /*1db0*/  LDG.E R30, desc[UR36][R4.64] ;  /* 0x00000024041e7981 */ /* 0x000762000c1e1900 */
[----:B------:R-:W-:-:S07]  /*1dc0*/  IMAD.MOV.U32 R31, RZ, RZ, RZ ;  /* 0x000000ffff1f7224 */ /* 0x000fce00078e00ff */
.L_x_12383:
[----:B------:R-:W-:-:S07]  /*1dd0*/  VIADD R35, R33, 0x80 ;  /* 0x0000008021237836 */ /* 0x000fce0000000000 */
.L_x_12343:
[----:B------:R-:W-:Y:S05]  /*1de0*/  BSYNC.RECONVERGENT B6 ;  /* 0x0000000000067941 */ /* 0x000fea0003800200 */
.L_x_12342:
        /* <DEDUP_REMOVED lines=25> */
.L_x_12417:
[----:B------:R3:W5:Y:S01]  /*1f80*/  LDG.E.U8 R28, desc[UR36][R4.64] ;  /* 0x00000024041c7981 */ /* 0x000762000c1e1100 */
[----:B------:R-:W-:Y:S01]  /*1f90*/  IMAD.MOV.U32 R29, RZ, RZ, RZ ;  /* 0x000000ffff1d7224 */ /* 0x000fe200078e00ff */
[----:B------:R-:W-:Y:S06]  /*1fa0*/  BRA `(.L_x_12419) ;  /* 0x0000000c00447947 */ /* 0x000fec0003800000 */
.L_x_12416:
        /* <DEDUP_REMOVED lines=8> */
.L_x_12421:
[----:B------:R-:W2:Y:S02]  /*2030*/  LDG.E R28, desc[UR36][R4.64] ;  /* 0x00000024041c7981 */ /* 0x000ea4000c1e1900 */
[----:B--2---:R-:W-:Y:S01]  /*2040*/  SHF.R.S32.HI R29, RZ, 0x1f, R28 ;  /* 0x0000001fff1d7819 */ /* 0x004fe2000001141c */
[----:B------:R-:W-:Y:S06]  /*2050*/  BRA `(.L_x_12419) ;  /* 0x0000000c00187947 */ /* 0x000fec0003800000 */
.L_x_12420:
[----:B------:R-:W2:Y:S02]  /*2060*/  LDG.E.S16 R28, desc[UR36][R4.64] ;  /* 0x00000024041c7981 */ /* 0x000ea4000c1e1700 */
[----:B--2---:R-:W-:Y:S01]  /*2070*/  SHF.R.S32.HI R29, RZ, 0x1f, R28 ;  /* 0x0000001fff1d7819 */ /* 0x004fe2000001141c */
[----:B------:R-:W-:Y:S06]  /*2080*/  BRA `(.L_x_12419) ;  /* 0x0000000c000c7947 */ /* 0x000fec0003800000 */
.L_x_12415:
        /* <DEDUP_REMOVED lines=9> */
.L_x_12423:
[----:B------:R-:W2:Y:S02]  /*2120*/  LDG.E.U16 R4, desc[UR36][R4.64] ;  /* 0x0000002404047981 */ /* 0x000ea4000c1e1500 */
[----:B--2---:R-:W-:-:S06]  /*2130*/  HADD2.F32 R28, -RZ, R4.H0_H0 ;  /* 0x20000004ff1c7230 */ /* 0x004fcc0000004100 */
[----:B------:R-:W0:Y:S02]  /*2140*/  F2I.S64.TRUNC R28, R28 ;  /* 0x0000001c001c7311 */ /* 0x000e24000020d900 */
[----:B0-----:R-:W-:Y:S05]  /*2150*/  BRA `(.L_x_12419) ;  /* 0x0000000800d87947 */ /* 0x001fea0003800000 */
.L_x_12422:
        /* <DEDUP_REMOVED lines=9> */
.L_x_12425:
[----:B------:R-:W2:Y:S02]  /*21f0*/  LDG.E.U16 R4, desc[UR36][R4.64] ;  /* 0x0000002404047981 */ /* 0x000ea4000c1e1500 */
[----:B--2---:R-:W-:-:S06]  /*2200*/  HADD2.F32 R28, -RZ, R4.H0_H0 ;  /* 0x20000004ff1c7230 */ /* 0x004fcc0000004100 */
[----:B------:R-:W0:Y:S02]  /*2210*/  F2I.S64.TRUNC R28, R28 ;  /* 0x0000001c001c7311 */ /* 0x000e24000020d900 */
[----:B0-----:R-:W-:Y:S05]  /*2220*/  BRA `(.L_x_12419) ;  /* 0x0000000800a47947 */ /* 0x001fea0003800000 */
.L_x_12424:
[----:B------:R-:W2:Y:S02]  /*2230*/  LDG.E.64 R4, desc[UR36][R4.64] ;  /* 0x0000002404047981 */ /* 0x000ea4000c1e1b00 */
[----:B--2---:R0:W1:Y:S02]  /*2240*/  F2I.S64.F64.TRUNC R28, R4 ;  /* 0x00000004001c7311 */ /* 0x004064000030d900 */
[----:B01----:R-:W-:Y:S05]  /*2250*/  BRA `(.L_x_12419) ;  /* 0x0000000800987947 */ /* 0x003fea0003800000 */
.L_x_12414:
        /* <DEDUP_REMOVED lines=13> */
.L_x_12428:
[----:B------:R-:W2:Y:S02]  /*2330*/  LDG.E.64 R4, desc[UR36][R4.64] ;  /* 0x0000002404047981 */ /* 0x000ea4000c1e1b00 */
[----:B--2---:R0:W1:Y:S02]  /*2340*/  F2I.S64.F64.TRUNC R28, R4 ;  /* 0x00000004001c7311 */ /* 0x004064000030d900 */
[----:B01----:R-:W-:Y:S05]  /*2350*/  BRA `(.L_x_12419) ;  /* 0x0000000800587947 */ /* 0x003fea0003800000 */
.L_x_12427:
        /* <DEDUP_REMOVED lines=26> */
.L_x_12430:
        /* <DEDUP_REMOVED lines=14> */
.L_x_12429:
[----:B------:R-:W2:Y:S02]  /*25e0*/  LDG.E.U16 R28, desc[UR36][R4.64] ;  /* 0x00000024041c7981 */ /* 0x000ea4000c1e1500 */
[----:B--2---:R-:W-:-:S06]  /*25f0*/  IMAD.U32 R28, R28, 0x10000, RZ ;  /* 0x000100001c1c7824 */ /* 0x004fcc00078e00ff */
[----:B------:R-:W0:Y:S02]  /*2600*/  F2I.S64.TRUNC R28, R28 ;  /* 0x0000001c001c7311 */ /* 0x000e24000020d900 */
[----:B0-----:R-:W-:Y:S05]  /*2610*/  BRA `(.L_x_12419) ;  /* 0x0000000400a87947 */ /* 0x001fea0003800000 */
.L_x_12426:
        /* <DEDUP_REMOVED lines=11> */
.L_x_12433:
        /* <DEDUP_REMOVED lines=21> */
.L_x_12437:
[----:B------:R-:W-:Y:S05]  /*2820*/  BSYNC.RECONVERGENT B1 ;  /* 0x0000000000017941 */ /* 0x000fea0003800200 */
.L_x_12436:
[----:B------:R-:W-:Y:S01]  /*2830*/  IMAD.SHL.U32 R0, R0, 0x100000, RZ ;  /* 0x0010000000007824 */ /* 0x000fe200078e00ff */
[----:B------:R-:W-:-:S04]  /*2840*/  LEA R3, R3, 0x3b800000, 0x17 ;  /* 0x3b80000003037811 */ /* 0x000fc800078eb8ff */
[----:B------:R-:W-:-:S07]  /*2850*/  LOP3.LUT R28, R3, R0, R7, 0xfe, !PT ;  /* 0x00000000031c7212 */ /* 0x000fce00078efe07 */
.L_x_12435:
[----:B------:R-:W-:Y:S05]  /*2860*/  BSYNC.RECONVERGENT B0 ;  /* 0x0000000000007941 */ /* 0x000fea0003800200 */
.L_x_12434:
[----:B------:R-:W2:Y:S02]  /*2870*/  F2I.S64.TRUNC R28, R28 ;  /* 0x0000001c001c7311 */ /* 0x000ea4000020d900 */
[----:B--2---:R-:W-:Y:S05]  /*2880*/  BRA `(.L_x_12419) ;  /* 0x00000004000c7947 */ /* 0x004fea0003800000 */
.L_x_12432:
        /* <DEDUP_REMOVED lines=21> */
.L_x_12441:
[----:B------:R-:W-:Y:S05]  /*29e0*/  BSYNC.RECONVERGENT B1 ;  /* 0x0000000000017941 */ /* 0x000fea0003800200 */
.L_x_12440:
[----:B------:R-:W-:Y:S01]  /*29f0*/  IMAD.SHL.U32 R0, R0, 0x200000, RZ ;  /* 0x0020000000007824 */ /* 0x000fe200078e00ff */
[----:B------:R-:W-:-:S04]  /*2a00*/  LEA R3, R3, 0x37800000, 0x17 ;  /* 0x3780000003037811 */ /* 0x000fc800078eb8ff */
[----:B------:R-:W-:-:S07]  /*2a10*/  LOP3.LUT R28, R3, R0, R7, 0xfe, !PT ;  /* 0x00000000031c7212 */ /* 0x000fce00078efe07 */
.L_x_12439:
[----:B------:R-:W-:Y:S05]  /*2a20*/  BSYNC.RECONVERGENT B0 ;  /* 0x0000000000007941 */ /* 0x000fea0003800200 */
.L_x_12438:
[----:B------:R-:W2:Y:S02]  /*2a30*/  F2I.S64.TRUNC R28, R28 ;  /* 0x0000001c001c7311 */ /* 0x000ea4000020d900 */
[----:B--2---:R-:W-:Y:S05]  /*2a40*/  BRA `(.L_x_12419) ;  /* 0x00000000009c7947 */ /* 0x004fea0003800000 */
.L_x_12431:
        /* <DEDUP_REMOVED lines=14> */
.L_x_12445:
[----:B------:R-:W-:Y:S05]  /*2b30*/  BSYNC.RECONVERGENT B0 ;  /* 0x0000000000007941 */ /* 0x000fea0003800200 */
.L_x_12444:
[----:B------:R-:W0:Y:S02]  /*2b40*/  F2I.S64.TRUNC R28, R28 ;  /* 0x0000001c001c7311 */ /* 0x000e24000020d900 */
[----:B0-----:R-:W-:Y:S05]  /*2b50*/  BRA `(.L_x_12419) ;  /* 0x0000000000587947 */ /* 0x001fea0003800000 */
.L_x_12418:
        /* <DEDUP_REMOVED lines=16> */
.L_x_12446:
[----:B------:R-:W-:Y:S01]  /*2c60*/  CS2R R28, SRZ ;  /* 0x00000000001c7805 */ /* 0x000fe2000001ff00 */
[----:B------:R-:W-:Y:S06]  /*2c70*/  BRA `(.L_x_12419) ;  /* 0x0000000000107947 */ /* 0x000fec0003800000 */
.L_x_12443:
[----:B------:R0:W5:Y:S01]  /*2c80*/  LDG.E.64 R28, desc[UR36][R4.64] ;  /* 0x00000024041c7981 */ /* 0x000162000c1e1b00 */
[----:B------:R-:W-:Y:S05]  /*2c90*/  BRA `(.L_x_12419) ;  /* 0x0000000000087947 */ /* 0x000fea0003800000 */
.L_x_12442:
[----:B------:R1:W5:Y:S01]  /*2ca0*/  LDG.E R28, desc[UR36][R4.64] ;  /* 0x00000024041c7981 */ /* 0x000362000c1e1900 */
[----:B------:R-:W-:-:S07]  /*2cb0*/  IMAD.MOV.U32 R29, RZ, RZ, RZ ;  /* 0x000000ffff1d7224 */ /* 0x000fce00078e00ff */
.L_x_12419:
        /* <DEDUP_REMOVED lines=19> */
.L_x_12450:
[----:B------:R3:W5:Y:S01]  /*2df0*/  LDG.E.U8 R26, desc[UR36][R4.64] ;  /* 0x00000024041a7981 */ /* 0x000762000c1e1100 */
[----:B------:R-:W-:Y:S01]  /*2e00*/  IMAD.MOV.U32 R27, RZ, RZ, RZ ;  /* 0x000000ffff1b7224 */ /* 0x000fe200078e00ff */
[----:B------:R-:W-:Y:S06]  /*2e10*/  BRA `(.L_x_12452) ;  /* 0x0000000c00447947 */ /* 0x000fec0003800000 */
.L_x_12449:
        /* <DEDUP_REMOVED lines=8> */
.L_x_12454:
[----:B------:R-:W2:Y:S02]  /*2ea0*/  LDG.E R26, desc[UR36][R4.64] ;  /* 0x00000024041a7981 */ /* 0x000ea4000c1e1900 */
[----:B--2---:R-:W-:Y:S01]  /*2eb0*/  SHF.R.S32.HI R27, RZ, 0x1f, R26 ;  /* 0x0000001fff1b7819 */ /* 0x004fe2000001141a */
[----:B------:R-:W-:Y:S06]  /*2ec0*/  BRA `(.L_x_12452) ;  /* 0x0000000c00187947 */ /* 0x000fec0003800000 */
.L_x_12453:
[----:B------:R-:W2:Y:S02]  /*2ed0*/  LDG.E.S16 R26, desc[UR36][R4.64] ;  /* 0x00000024041a7981 */ /* 0x000ea4000c1e1700 */
[----:B--2---:R-:W-:Y:S01]  /*2ee0*/  SHF.R.S32.HI R27, RZ, 0x1f, R26 ;  /* 0x0000001fff1b7819 */ /* 0x004fe2000001141a */
[----:B------:R-:W-:Y:S06]  /*2ef0*/  BRA `(.L_x_12452) ;  /* 0x0000000c000c7947 */ /* 0x000fec0003800000 */
.L_x_12448:
        /* <DEDUP_REMOVED lines=9> */
.L_x_12456:
[----:B------:R-:W2:Y:S02]  /*2f90*/  LDG.E.U16 R4, desc[UR36][R4.64] ;  /* 0x0000002404047981 */ /* 0x000ea4000c1e1500 */
[----:B--2---:R-:W-:-:S06]  /*2fa0*/  HADD2.F32 R26, -RZ, R4.H0_H0 ;  /* 0x20000004ff1a7230 */ /* 0x004fcc0000004100 */
[----:B------:R-:W3:Y:S02]  /*2fb0*/  F2I.S64.TRUNC R26, R26 ;  /* 0x0000001a001a7311 */ /* 0x000ee4000020d900 */
[----:B---3--:R-:W-:Y:S05]  /*2fc0*/  BRA `(.L_x_12452) ;  /* 0x0000000800d87947 */ /* 0x008fea0003800000 */
.L_x_12455:
        /* <DEDUP_REMOVED lines=9> */
.L_x_12458:
[----:B------:R-:W2:Y:S02]  /*3060*/  LDG.E.U16 R4, desc[UR36][R4.64] ;  /* 0x0000002404047981 */ /* 0x000ea4000c1e1500 */
[----:B--2---:R-:W-:-:S06]  /*3070*/  HADD2.F32 R26, -RZ, R4.H0_H0 ;  /* 0x20000004ff1a7230 */ /* 0x004fcc0000004100 */
[----:B------:R-:W3:Y:S02]  /*3080*/  F2I.S64.TRUNC R26, R26 ;  /* 0x0000001a001a7311 */ /* 0x000ee4000020d900 */
[----:B---3--:R-:W-:Y:S05]  /*3090*/  BRA `(.L_x_12452) ;  /* 0x0000000800a47947 */ /* 0x008fea0003800000 */
.L_x_12457:
[----:B------:R-:W2:Y:S02]  /*30a0*/  LDG.E.64 R4, desc[UR36][R4.64] ;  /* 0x0000002404047981 */ /* 0x000ea4000c1e1b00 */
[----:B--2---:R3:W4:Y:S02]  /*30b0*/  F2I.S64.F64.TRUNC R26, R4 ;  /* 0x00000004001a7311 */ /* 0x004724000030d900 */
[----:B---34-:R-:W-:Y:S05]  /*30c0*/  BRA `(.L_x_12452) ;  /* 0x0000000800987947 */ /* 0x018fea0003800000 */
.L_x_12447:
        /* <DEDUP_REMOVED lines=13> */
.L_x_12461:
[----:B------:R-:W2:Y:S02]  /*31a0*/  LDG.E.64 R4, desc[UR36][R4.64] ;  /* 0x0000002404047981 */ /* 0x000ea4000c1e1b00 */
[----:B--2---:R3:W4:Y:S02]  /*31b0*/  F2I.S64.F64.TRUNC R26, R4 ;  /* 0x00000004001a7311 */ /* 0x004724000030d900 */
[----:B---34-:R-:W-:Y:S05]  /*31c0*/  BRA `(.L_x_12452) ;  /* 0x0000000800587947 */ /* 0x018fea0003800000 */
.L_x_12460:
        /* <DEDUP_REMOVED lines=26> */
.L_x_12463:
        /* <DEDUP_REMOVED lines=14> */
.L_x_12462:
[----:B------:R-:W2:Y:S02]  /*3450*/  LDG.E.U16 R26, desc[UR36][R4.64] ;  /* 0x00000024041a7981 */ /* 0x000ea4000c1e1500 */
[----:B--2---:R-:W-:-:S06]  /*3460*/  IMAD.U32 R26, R26, 0x10000, RZ ;  /* 0x000100001a1a7824 */ /* 0x004fcc00078e00ff */
[----:B------:R-:W3:Y:S02]  /*3470*/  F2I.S64.TRUNC R26, R26 ;  /* 0x0000001a001a7311 */ /* 0x000ee4000020d900 */
[----:B---3--:R-:W-:Y:S05]  /*3480*/  BRA `(.L_x_12452) ;  /* 0x0000000400a87947 */ /* 0x008fea0003800000 */
.L_x_12459:
        /* <DEDUP_REMOVED lines=11> */
.L_x_12466:
        /* <DEDUP_REMOVED lines=21> */
.L_x_12470:
[----:B------:R-:W-:Y:S05]  /*3690*/  BSYNC.RECONVERGENT B1 ;  /* 0x0000000000017941 */ /* 0x000fea0003800200 */
.L_x_12469:
[----:B------:R-:W-:Y:S01]  /*36a0*/  IMAD.SHL.U32 R0, R0, 0x100000, RZ ;  /* 0x0010000000007824 */ /* 0x000fe200078e00ff */
[----:B------:R-:W-:-:S04]  /*36b0*/  LEA R3, R3, 0x3b800000, 0x17 ;  /* 0x3b80000003037811 */ /* 0x000fc800078eb8ff */
[----:B------:R-:W-:-:S07]  /*36c0*/  LOP3.LUT R26, R3, R0, R7, 0xfe, !PT ;  /* 0x00000000031a7212 */ /* 0x000fce00078efe07 */
.L_x_12468:
[----:B------:R-:W-:Y:S05]  /*36d0*/  BSYNC.RECONVERGENT B0 ;  /* 0x0000000000007941 */ /* 0x000fea0003800200 */
.L_x_12467:
[----:B------:R-:W0:Y:S02]  /*36e0*/  F2I.S64.TRUNC R26, R26 ;  /* 0x0000001a001a7311 */ /* 0x000e24000020d900 */
[----:B0-----:R-:W-:Y:S05]  /*36f0*/  BRA `(.L_x_12452) ;  /* 0x00000004000c7947 */ /* 0x001fea0003800000 */
.L_x_12465:
        /* <DEDUP_REMOVED lines=21> */
.L_x_12474:
[----:B------:R-:W-:Y:S05]  /*3850*/  BSYNC.RECONVERGENT B1 ;  /* 0x0000000000017941 */ /* 0x000fea0003800200 */
.L_x_12473:
[----:B------:R-:W-:Y:S01]  /*3860*/  IMAD.SHL.U32 R0, R0, 0x200000, RZ ;  /* 0x0020000000007824 */ /* 0x000fe200078e00ff */
[----:B------:R-:W-:-:S04]  /*3870*/  LEA R3, R3, 0x37800000, 0x17 ;  /* 0x3780000003037811 */ /* 0x000fc800078eb8ff */
[----:B------:R-:W-:-:S07]  /*3880*/  LOP3.LUT R26, R3, R0, R7, 0xfe, !PT ;  /* 0x00000000031a7212 */ /* 0x000fce00078efe07 */
.L_x_12472:
[----:B------:R-:W-:Y:S05]  /*3890*/  BSYNC.RECONVERGENT B0 ;  /* 0x0000000000007941 */ /* 0x000fea0003800200 */
.L_x_12471:
[----:B------:R-:W0:Y:S02]  /*38a0*/  F2I.S64.TRUNC R26, R26 ;  /* 0x0000001a001a7311 */ /* 0x000e24000020d900 */
[----:B0-----:R-:W-:Y:S05]  /*38b0*/  BRA `(.L_x_12452) ;  /* 0x00000000009c7947 */ /* 0x001fea0003800000 */
.L_x_12464:
        /* <DEDUP_REMOVED lines=14> */
.L_x_12478:
[----:B------:R-:W-:Y:S05]  /*39a0*/  BSYNC.RECONVERGENT B0 ;  /* 0x0000000000007941 */ /* 0x000fea0003800200 */
.L_x_12477:
[----:B------:R-:W1:Y:S02]  /*39b0*/  F2I.S64.TRUNC R26, R26 ;  /* 0x0000001a001a7311 */ /* 0x000e64000020d900 */
[----:B-1----:R-:W-:Y:S05]  /*39c0*/  BRA `(.L_x_12452) ;  /* 0x0000000000587947 */ /* 0x002fea0003800000 */
.L_x_12451:
        /* <DEDUP_REMOVED lines=16> */
.L_x_12479:
[----:B------:R-:W-:Y:S01]  /*3ad0*/  CS2R R26, SRZ ;  /* 0x00000000001a7805 */ /* 0x000fe2000001ff00 */
[----:B------:R-:W-:Y:S06]  /*3ae0*/  BRA `(.L_x_12452) ;  /* 0x0000000000107947 */ /* 0x000fec0003800000 */
.L_x_12476:
[----:B------:R1:W5:Y:S01]  /*3af0*/  LDG.E.64 R26, desc[UR36][R4.64] ;  /* 0x00000024041a7981 */ /* 0x000362000c1e1b00 */
[----:B------:R-:W-:Y:S05]  /*3b00*/  BRA `(.L_x_12452) ;  /* 0x0000000000087947 */ /* 0x000fea0003800000 */
.L_x_12475:
[----:B------:R2:W5:Y:S01]  /*3b10*/  LDG.E R26, desc[UR36][R4.64] ;  /* 0x00000024041a7981 */ /* 0x000562000c1e1900 */
[----:B------:R-:W-:-:S07]  /*3b20*/  IMAD.MOV.U32 R27, RZ, RZ, RZ ;  /* 0x000000ffff1b7224 */ /* 0x000fce00078e00ff */
.L_x_12452:
[----:B------:R-:W-:-:S07]  /*3b30*/  VIADD R35, R35, 0x80 ;  /* 0x0000008023237836 */ /* 0x000fce0000000000 */
.L_x_12413:
[----:B------:R-:W-:Y:S05]  /*3b40*/  BSYNC.RECONVERGENT B6 ;  /* 0x0000000000067941 */ /* 0x000fea0003800200 */
.L_x_12412:
        /* <DEDUP_REMOVED lines=25> */
.L_x_12485:
[----:B------:R3:W5:Y:S01]  /*3ce0*/  LDG.E.U8 R24, desc[UR36][R4.64] ;  /* 0x0000002404187981 */ /* 0x000762000c1e1100 */
[----:B------:R-:W-:Y:S01]  /*3cf0*/  IMAD.MOV.U32 R25, RZ, RZ, RZ ;  /* 0x000000ffff197224 */ /* 0x000fe200078e00ff */
[----:B------:R-:W-:Y:S06]  /*3d00*/  BRA `(.L_x_12487) ;  /* 0x0000000c00447947 */ /* 0x000fec0003800000 */
.L_x_12484:
        /* <DEDUP_REMOVED lines=8> */
.L_x_12489:
[----:B------:R-:W2:Y:S02]  /*3d90*/  LDG.E R24, desc[UR36][R4.64] ;  /* 0x0000002404187981 */ /* 0x000ea4000c1e1900 */
[----:B--2---:R-:W-:Y:S01]  /*3da0*/  SHF.R.S32.HI R25, RZ, 0x1f, R24 ;  /* 0x0000001fff197819 */ /* 0x004fe20000011418 */
[----:B------:R-:W-:Y:S06]  /*3db0*/  BRA `(.L_x_12487) ;  /* 0x0000000c00187947 */ /* 0x000fec0003800000 */
.L_x_12488:
[----:B------:R-:W2:Y:S02]  /*3dc0*/  LDG.E.S16 R24, desc[UR36][R4.64] ;  /* 0x0000002404187981 */ /* 0x000ea4000c1e1700 */
[----:B--2---:R-:W-:Y:S01]  /*3dd0*/  SHF.R.S32.HI R25, RZ, 0x1f, R24 ;  /* 0x0000001fff197819 */ /* 0x004fe20000011418 */
[----:B------:R-:W-:Y:S06]  /*3de0*/  BRA `(.L_x_12487) ;  /* 0x0000000c000c7947 */ /* 0x000fec0003800000 */
.L_x_12483:
        /* <DEDUP_REMOVED lines=9> */
.L_x_12491:
[----:B------:R-:W2:Y:S02]  /*3e80*/  LDG.E.U16 R4, desc[UR36][R4.64] ;  /* 0x0000002404047981 */ /* 0x000ea4000c1e1500 */
[----:B--2---:R-:W-:-:S06]  /*3e90*/  HADD2.F32 R24, -RZ, R4.H0_H0 ;  /* 0x20000004ff187230 */ /* 0x004fcc0000004100 */
[----:B------:R-:W0:Y:S02]  /*3ea0*/  F2I.S64.TRUNC R24, R24 ;  /* 0x0000001800187311 */ /* 0x000e24000020d900 */
[----:B0-----:R-:W-:Y:S05]  /*3eb0*/  BRA `(.L_x_12487) ;  /* 0x0000000800d87947 */ /* 0x001fea0003800000 */
.L_x_12490:
        /* <DEDUP_REMOVED lines=9> */
.L_x_12493:
[----:B------:R-:W2:Y:S02]  /*3f50*/  LDG.E.U16 R4, desc[UR36][R4.64] ;  /* 0x0000002404047981 */ /* 0x000ea4000c1e1500 */
[----:B--2---:R-:W-:-:S06]  /*3f60*/  HADD2.F32 R24, -RZ, R4.H0_H0 ;  /* 0x20000004ff187230 */ /* 0x004fcc0000004100 */
[----:B------:R-:W0:Y:S02]  /*3f70*/  F2I.S64.TRUNC R24, R24 ;  /* 0x0000001800187311 */ /* 0x000e24000020d900 */
[----:B0-----:R-:W-:Y:S05]  /*3f80*/  BRA `(.L_x_12487) ;  /* 0x0000000800a47947 */ /* 0x001fea0003800000 */
.L_x_12492:
[----:B------:R-:W2:Y:S02]  /*3f90*/  LDG.E.64 R4, desc[UR36][R4.64] ;  /* 0x0000002404047981 */ /* 0x000ea4000c1e1b00 */
[----:B--2---:R0:W1:Y:S02]  /*3fa0*/  F2I.S64.F64.TRUNC R24, R4 ;  /* 0x0000000400187311 */ /* 0x004064000030d900 */
[----:B01----:R-:W-:Y:S05]  /*3fb0*/  BRA `(.L_x_12487) ;  /* 0x0000000800987947 */ /* 0x003fea0003800000 */
.L_x_12482:
        /* <DEDUP_REMOVED lines=13> */
.L_x_12496:
[----:B------:R-:W2:Y:S02]  /*4090*/  LDG.E.64 R4, desc[UR36][R4.64] ;  /* 0x0000002404047981 */ /* 0x000ea4000c1e1b00 */
[----:B--2---:R0:W1:Y:S02]  /*40a0*/  F2I.S64.F64.TRUNC R24, R4 ;  /* 0x0000000400187311 */ /* 0x004064000030d900 */
[----:B01----:R-:W-:Y:S05]  /*40b0*/  BRA `(.L_x_12487) ;  /* 0x0000000800587947 */ /* 0x003fea0003800000 */
.L_x_12495:
        /* <DEDUP_REMOVED lines=26> */
.L_x_12498:
        /* <DEDUP_REMOVED lines=14> */
.L_x_12497:
[----:B------:R-:W2:Y:S02]  /*4340*/  LDG.E.U16 R24, desc[UR36][R4.64] ;  /* 0x0000002404187981 */ /* 0x000ea4000c1e1500 */
[----:B--2---:R-:W-:-:S06]  /*4350*/  IMAD.U32 R24, R24, 0x10000, RZ ;  /* 0x0001000018187824 */ /* 0x004fcc00078e00ff */
[----:B------:R-:W0:Y:S02]  /*4360*/  F2I.S64.TRUNC R24, R24 ;  /* 0x0000001800187311 */ /* 0x000e24000020d900 */
[----:B0-----:R-:W-:Y:S05]  /*4370*/  BRA `(.L_x_12487) ;  /* 0x0000000400a87947 */ /* 0x001fea0003800000 */
.L_x_12494:
        /* <DEDUP_REMOVED lines=11> */
.L_x_12501:
        /* <DEDUP_REMOVED lines=21> */
.L_x_12505:
[----:B------:R-:W-:Y:S05]  /*4580*/  BSYNC.RECONVERGENT B1 ;  /* 0x0000000000017941 */ /* 0x000fea0003800200 */
.L_x_12504:
[----:B------:R-:W-:Y:S01]  /*4590*/  IMAD.SHL.U32 R0, R0, 0x100000, RZ ;  /* 0x0010000000007824 */ /* 0x000fe200078e00ff */
[----:B------:R-:W-:-:S04]  /*45a0*/  LEA R3, R3, 0x3b800000, 0x17 ;  /* 0x3b80000003037811 */ /* 0x000fc800078eb8ff */
[----:B------:R-:W-:-:S07]  /*45b0*/  LOP3.LUT R24, R3, R0, R7, 0xfe, !PT ;  /* 0x0000000003187212 */ /* 0x000fce00078efe07 */
.L_x_12503:
[----:B------:R-:W-:Y:S05]  /*45c0*/  BSYNC.RECONVERGENT B0 ;  /* 0x0000000000007941 */ /* 0x000fea0003800200 */
.L_x_12502:
[----:B------:R-:W0:Y:S02]  /*45d0*/  F2I.S64.TRUNC R24, R24 ;  /* 0x0000001800187311 */ /* 0x000e24000020d900 */
[----:B0-----:R-:W-:Y:S05]  /*45e0*/  BRA `(.L_x_12487) ;  /* 0x00000004000c7947 */ /* 0x001fea0003800000 */
.L_x_12500:
        /* <DEDUP_REMOVED lines=21> */
.L_x_12509:
[----:B------:R-:W-:Y:S05]  /*4740*/  BSYNC.RECONVERGENT B1 ;  /* 0x0000000000017941 */ /* 0x000fea0003800200 */
.L_x_12508:
[----:B------:R-:W-:Y:S01]  /*4750*/  IMAD.SHL.U32 R0, R0, 0x200000, RZ ;  /* 0x0020000000007824 */ /* 0x000fe200078e00ff */
[----:B------:R-:W-:-:S04]  /*4760*/  LEA R3, R3, 0x37800000, 0x17 ;  /* 0x3780000003037811 */ /* 0x000fc800078eb8ff */
[----:B------:R-:W-:-:S07]  /*4770*/  LOP3.LUT R24, R3, R0, R7, 0xfe, !PT ;  /* 0x0000000003187212 */ /* 0x000fce00078efe07 */
.L_x_12507:
[----:B------:R-:W-:Y:S05]  /*4780*/  BSYNC.RECONVERGENT B0 ;  /* 0x0000000000007941 */ /* 0x000fea0003800200 */
.L_x_12506:
[----:B------:R-:W1:Y:S02]  /*4790*/  F2I.S64.TRUNC R24, R24 ;  /* 0x0000001800187311 */ /* 0x000e64000020d900 */
[----:B-1----:R-:W-:Y:S05]  /*47a0*/  BRA `(.L_x_12487) ;  /* 0x00000000009c7947 */ /* 0x002fea0003800000 */
.L_x_12499:
        /* <DEDUP_REMOVED lines=14> */
.L_x_12513:
[----:B------:R-:W-:Y:S05]  /*4890*/  BSYNC.RECONVERGENT B0 ;  /* 0x0000000000007941 */ /* 0x000fea0003800200 */
.L_x_12512:
[----:B------:R-:W1:Y:S02]  /*48a0*/  F2I.S64.TRUNC R24, R24 ;  /* 0x0000001800187311 */ /* 0x000e64000020d900 */
[----:B-1----:R-:W-:Y:S05]  /*48b0*/  BRA `(.L_x_12487) ;  /* 0x0000000000587947 */ /* 0x002fea0003800000 */
.L_x_12486:
        /* <DEDUP_REMOVED lines=16> */
.L_x_12514:
[----:B------:R-:W-:Y:S01]  /*49c0*/  CS2R R24, SRZ ;  /* 0x0000000000187805 */ /* 0x000fe2000001ff00 */
[----:B------:R-:W-:Y:S06]  /*49d0*/  BRA `(.L_x_12487) ;  /* 0x0000000000107947 */ /* 0x000fec0003800000 */
.L_x_12511:
[----:B------:R1:W5:Y:S01]  /*49e0*/  LDG.E.64 R24, desc[UR36][R4.64] ;  /* 0x0000002404187981 */ /* 0x000362000c1e1b00 */
[----:B------:R-:W-:Y:S05]  /*49f0*/  BRA `(.L_x_12487) ;  /* 0x0000000000087947 */ /* 0x000fea0003800000 */
.L_x_12510:
[----:B------:R2:W5:Y:S01]  /*4a00*/  LDG.E R24, desc[UR36][R4.64] ;  /* 0x0000002404187981 */ /* 0x000562000c1e1900 */
[----:B------:R-:W-:-:S07]  /*4a10*/  IMAD.MOV.U32 R25, RZ, RZ, RZ ;  /* 0x000000ffff197224 */ /* 0x000fce00078e00ff */
.L_x_12487:
        /* <DEDUP_REMOVED lines=19> */
.L_x_12518:
[----:B------:R4:W5:Y:S01]  /*4b50*/  LDG.E.U8 R22, desc[UR36][R4.64] ;  /* 0x0000002404167981 */ /* 0x000962000c1e1100 */
[----:B------:R-:W-:Y:S01]  /*4b60*/  IMAD.MOV.U32 R23, RZ, RZ, RZ ;  /* 0x000000ffff177224 */ /* 0x000fe200078e00ff */
[----:B------:R-:W-:Y:S06]  /*4b70*/  BRA `(.L_x_12520) ;  /* 0x0000000c00447947 */ /* 0x000fec0003800000 */
.L_x_12517:
        /* <DEDUP_REMOVED lines=8> */
.L_x_12522:
[----:B------:R-:W2:Y:S02]  /*4c00*/  LDG.E R22, desc[UR36][R4.64] ;  /* 0x0000002404167981 */ /* 0x000ea4000c1e1900 */
[----:B--2---:R-:W-:Y:S01]  /*4c10*/  SHF.R.S32.HI R23, RZ, 0x1f, R22 ;  /* 0x0000001fff177819 */ /* 0x004fe20000011416 */
[----:B------:R-:W-:Y:S06]  /*4c20*/  BRA `(.L_x_12520) ;  /* 0x0000000c00187947 */ /* 0x000fec0003800000 */
.L_x_12521:
[----:B------:R-:W2:Y:S02]  /*4c30*/  LDG.E.S16 R22, desc[UR36][R4.64] ;  /* 0x0000002404167981 */ /* 0x000ea4000c1e1700 */
[----:B--2---:R-:W-:Y:S01]  /*4c40*/  SHF.R.S32.HI R23, RZ, 0x1f, R22 ;  /* 0x0000001fff177819 */ /* 0x004fe20000011416 */
[----:B------:R-:W-:Y:S06]  /*4c50*/  BRA `(.L_x_12520) ;  /* 0x0000000c000c7947 */ /* 0x000fec0003800000 */
.L_x_12516:
        /* <DEDUP_REMOVED lines=9> */
.L_x_12524:
[----:B------:R-:W2:Y:S02]  /*4cf0*/  LDG.E.U16 R4, desc[UR36][R4.64] ;  /* 0x0000002404047981 */ /* 0x000ea4000c1e1500 */
[----:B--2---:R-:W-:-:S06]  /*4d00*/  HADD2.F32 R22, -RZ, R4.H0_H0 ;  /* 0x20000004ff167230 */ /* 0x004fcc0000004100 */
[----:B------:R-:W0:Y:S02]  /*4d10*/  F2I.S64.TRUNC R22, R22 ;  /* 0x0000001600167311 */ /* 0x000e24000020d900 */
[----:B0-----:R-:W-:Y:S05]  /*4d20*/  BRA `(.L_x_12520) ;  /* 0x0000000800d87947 */ /* 0x001fea0003800000 */
.L_x_12523:
        /* <DEDUP_REMOVED lines=9> */
.L_x_12526:
[----:B------:R-:W2:Y:S02]  /*4dc0*/  LDG.E.U16 R4, desc[UR36][R4.64] ;  /* 0x0000002404047981 */ /* 0x000ea4000c1e1500 */
[----:B--2---:R-:W-:-:S06]  /*4dd0*/  HADD2.F32 R22, -RZ, R4.H0_H0 ;  /* 0x20000004ff167230 */ /* 0x004fcc0000004100 */
[----:B------:R-:W0:Y:S02]  /*4de0*/  F2I.S64.TRUNC R22, R22 ;  /* 0x0000001600167311 */ /* 0x000e24000020d900 */
[----:B0-----:R-:W-:Y:S05]  /*4df0*/  BRA `(.L_x_12520) ;  /* 0x0000000800a47947 */ /* 0x001fea0003800000 */
.L_x_12525:
[----:B------:R-:W2:Y:S02]  /*4e00*/  LDG.E.64 R4, desc[UR36][R4.64] ;  /* 0x0000002404047981 */ /* 0x000ea4000c1e1b00 */
[----:B--2---:R0:W1:Y:S02]  /*4e10*/  F2I.S64.F64.TRUNC R22, R4 ;  /* 0x0000000400167311 */ /* 0x004064000030d900 */
[----:B01----:R-:W-:Y:S05]  /*4e20*/  BRA `(.L_x_12520) ;  /* 0x0000000800987947 */ /* 0x003fea0003800000 */
.L_x_12515:
        /* <DEDUP_REMOVED lines=13> */
.L_x_12529:
[----:B------:R-:W2:Y:S02]  /*4f00*/  LDG.E.64 R4, desc[UR36][R4.64] ;  /* 0x0000002404047981 */ /* 0x000ea4000c1e1b00 */
[----:B--2---:R3:W4:Y:S02]  /*4f10*/  F2I.S64.F64.TRUNC R22, R4 ;  /* 0x0000000400167311 */ /* 0x004724000030d900 */
[----:B---34-:R-:W-:Y:S05]  /*4f20*/  BRA `(.L_x_12520) ;  /* 0x0000000800587947 */ /* 0x018fea0003800000 */
.L_x_12528:
        /* <DEDUP_REMOVED lines=26> */
.L_x_12531:
        /* <DEDUP_REMOVED lines=14> */
.L_x_12530:
[----:B------:R-:W2:Y:S02]  /*51b0*/  LDG.E.U16 R22, desc[UR36][R4.64] ;  /* 0x0000002404167981 */ /* 0x000ea4000c1e1500 */
[----:B--2---:R-:W-:-:S06]  /*51c0*/  IMAD.U32 R22, R22, 0x10000, RZ ;  /* 0x0001000016167824 */ /* 0x004fcc00078e00ff */
[----:B------:R-:W3:Y:S02]  /*51d0*/  F2I.S64.TRUNC R22, R22 ;  /* 0x0000001600167311 */ /* 0x000ee4000020d900 */
[----:B---3--:R-:W-:Y:S05]  /*51e0*/  BRA `(.L_x_12520) ;  /* 0x0000000400a87947 */ /* 0x008fea0003800000 */
.L_x_12527:
        /* <DEDUP_REMOVED lines=11> */
.L_x_12534:
        /* <DEDUP_REMOVED lines=21> */
.L_x_12538:
[----:B------:R-:W-:Y:S05]  /*53f0*/  BSYNC.RECONVERGENT B1 ;  /* 0x0000000000017941 */ /* 0x000fea0003800200 */
.L_x_12537:
[----:B------:R-:W-:Y:S01]  /*5400*/  IMAD.SHL.U32 R0, R0, 0x100000, RZ ;  /* 0x0010000000007824 */ /* 0x000fe200078e00ff */
[----:B------:R-:W-:-:S04]  /*5410*/  LEA R3, R3, 0x3b800000, 0x17 ;  /* 0x3b80000003037811 */ /* 0x000fc800078eb8ff */
[----:B------:R-:W-:-:S07]  /*5420*/  LOP3.LUT R22, R3, R0, R7, 0xfe, !PT ;  /* 0x0000000003167212 */ /* 0x000fce00078efe07 */
.L_x_12536:
[----:B------:R-:W-:Y:S05]  /*5430*/  BSYNC.RECONVERGENT B0 ;  /* 0x0000000000007941 */ /* 0x000fea0003800200 */
.L_x_12535:
[----:B------:R-:W1:Y:S02]  /*5440*/  F2I.S64.TRUNC R22, R22 ;  /* 0x0000001600167311 */ /* 0x000e64000020d900 */
[----:B-1----:R-:W-:Y:S05]  /*5450*/  BRA `(.L_x_12520) ;  /* 0x00000004000c7947 */ /* 0x002fea0003800000 */
.L_x_12533:
        /* <DEDUP_REMOVED lines=21> */
.L_x_12542:
[----:B------:R-:W-:Y:S05]  /*55b0*/  BSYNC.RECONVERGENT B1 ;  /* 0x0000000000017941 */ /* 0x000fea0003800200 */
.L_x_12541:
[----:B------:R-:W-:Y:S01]  /*55c0*/  IMAD.SHL.U32 R0, R0, 0x200000, RZ ;  /* 0x0020000000007824 */ /* 0x000fe200078e00ff */
[----:B------:R-:W-:-:S04]  /*55d0*/  LEA R3, R3, 0x37800000, 0x17 ;  /* 0x3780000003037811 */ /* 0x000fc800078eb8ff */
[----:B------:R-:W-:-:S07]  /*55e0*/  LOP3.LUT R22, R3, R0, R7, 0xfe, !PT ;  /* 0x0000000003167212 */ /* 0x000fce00078efe07 */
.L_x_12540:
[----:B------:R-:W-:Y:S05]  /*55f0*/  BSYNC.RECONVERGENT B0 ;  /* 0x0000000000007941 */ /* 0x000fea0003800200 */
.L_x_12539:
[----:B------:R-:W1:Y:S02]  /*5600*/  F2I.S64.TRUNC R22, R22 ;  /* 0x0000001600167311 */ /* 0x000e64000020d900 */
[----:B-1----:R-:W-:Y:S05]  /*5610*/  BRA `(.L_x_12520) ;  /* 0x00000000009c7947 */ /* 0x002fea0003800000 */
.L_x_12532:
        /* <DEDUP_REMOVED lines=14> */
.L_x_12546:
[----:B------:R-:W-:Y:S05]  /*5700*/  BSYNC.RECONVERGENT B0 ;  /* 0x0000000000007941 */ /* 0x000fea0003800200 */
.L_x_12545:
[----:B------:R-:W2:Y:S02]  /*5710*/  F2I.S64.TRUNC R22, R22 ;  /* 0x0000001600167311 */ /* 0x000ea4000020d900 */
[----:B--2---:R-:W-:Y:S05]  /*5720*/  BRA `(.L_x_12520) ;  /* 0x0000000000587947 */ /* 0x004fea0003800000 */
.L_x_12519:
        /* <DEDUP_REMOVED lines=16> */
.L_x_12547:
[----:B------:R-:W-:Y:S01]  /*5830*/  CS2R R22, SRZ ;  /* 0x0000000000167805 */ /* 0x000fe2000001ff00 */
[----:B------:R-:W-:Y:S06]  /*5840*/  BRA `(.L_x_12520) ;  /* 0x0000000000107947 */ /* 0x000fec0003800000 */
.L_x_12544:
[----:B------:R1:W5:Y:S01]  /*5850*/  LDG.E.64 R22, desc[UR36][R4.64] ;  /* 0x0000002404167981 */ /* 0x000362000c1e1b00 */
[----:B------:R-:W-:Y:S05]  /*5860*/  BRA `(.L_x_12520) ;  /* 0x0000000000087947 */ /* 0x000fea0003800000 */
.L_x_12543:
[----:B------:R2:W5:Y:S01]  /*5870*/  LDG.E R22, desc[UR36][R4.64] ;  /* 0x0000002404167981 */ /* 0x000562000c1e1900 */
[----:B------:R-:W-:-:S07]  /*5880*/  IMAD.MOV.U32 R23, RZ, RZ, RZ ;  /* 0x000000ffff177224 */ /* 0x000fce00078e00ff */
.L_x_12520:
[----:B------:R-:W-:-:S07]  /*5890*/  VIADD R35, R35, 0x80 ;  /* 0x0000008023237836 */ /* 0x000fce0000000000 */
.L_x_12481:
[----:B------:R-:W-:Y:S05]  /*58a0*/  BSYNC.RECONVERGENT B6 ;  /* 0x0000000000067941 */ /* 0x000fea0003800200 */
.L_x_12480:
        /* <DEDUP_REMOVED lines=25> */
.L_x_12553:
[----:B------:R0:W5:Y:S01]  /*5a40*/  LDG.E.U8 R16, desc[UR36][R4.64] ;  /* 0x0000002404107981 */ /* 0x000162000c1e1100 */
[----:B------:R-:W-:Y:S01]  /*5a50*/  IMAD.MOV.U32 R17, RZ, RZ, RZ ;  /* 0x000000ffff117224 */ /* 0x000fe200078e00ff */
[----:B------:R-:W-:Y:S06]  /*5a60*/  BRA `(.L_x_12555) ;  /* 0x0000000c00447947 */ /* 0x000fec0003800000 */
.L_x_12552:
        /* <DEDUP_REMOVED lines=8> */
.L_x_12557:
[----:B------:R-:W2:Y:S02]  /*5af0*/  LDG.E R16, desc[UR36][R4.64] ;  /* 0x0000002404107981 */ /* 0x000ea4000c1e1900 */
[----:B--2---:R-:W-:Y:S01]  /*5b00*/  SHF.R.S32.HI R17, RZ, 0x1f, R16 ;  /* 0x0000001fff117819 */ /* 0x004fe20000011410 */
[----:B------:R-:W-:Y:S06]  /*5b10*/  BRA `(.L_x_12555) ;  /* 0x0000000c00187947 */ /* 0x000fec0003800000 */
.L_x_12556:
[----:B------:R-:W2:Y:S02]  /*5b20*/  LDG.E.S16 R16, desc[UR36][R4.64] ;  /* 0x0000002404107981 */ /* 0x000ea4000c1e1700 */
[----:B--2---:R-:W-:Y:S01]  /*5b30*/  SHF.R.S32.HI R17, RZ, 0x1f, R16 ;  /* 0x0000001fff117819 */ /* 0x004fe20000011410 */
[----:B------:R-:W-:Y:S06]  /*5b40*/  BRA `(.L_x_12555) ;  /* 0x0000000c000c7947 */ /* 0x000fec0003800000 */
.L_x_12551:
        /* <DEDUP_REMOVED lines=9> */
.L_x_12559:
[----:B------:R-:W2:Y:S02]  /*5be0*/  LDG.E.U16 R4, desc[UR36][R4.64] ;  /* 0x0000002404047981 */ /* 0x000ea4000c1e1500 */
[----:B--2---:R-:W-:-:S06]  /*5bf0*/  HADD2.F32 R16, -RZ, R4.H0_H0 ;  /* 0x20000004ff107230 */ /* 0x004fcc0000004100 */
[----:B------:R-:W2:Y:S02]  /*5c00*/  F2I.S64.TRUNC R16, R16 ;  /* 0x0000001000107311 */ /* 0x000ea4000020d900 */
[----:B--2---:R-:W-:Y:S05]  /*5c10*/  BRA `(.L_x_12555) ;  /* 0x0000000800d87947 */ /* 0x004fea0003800000 */
.L_x_12558:
        /* <DEDUP_REMOVED lines=9> */
.L_x_12561:
[----:B------:R-:W2:Y:S02]  /*5cb0*/  LDG.E.U16 R4, desc[UR36][R4.64] ;  /* 0x0000002404047981 */ /* 0x000ea4000c1e1500 */
[----:B--2---:R-:W-:-:S06]  /*5cc0*/  HADD2.F32 R16, -RZ, R4.H0_H0 ;  /* 0x20000004ff107230 */ /* 0x004fcc0000004100 */
[----:B------:R-:W2:Y:S02]  /*5cd0*/  F2I.S64.TRUNC R16, R16 ;  /* 0x0000001000107311 */ /* 0x000ea4000020d900 */
[----:B--2---:R-:W-:Y:S05]  /*5ce0*/  BRA `(.L_x_12555) ;  /* 0x0000000800a47947 */ /* 0x004fea0003800000 */
.L_x_12560:
[----:B------:R-:W2:Y:S02]  /*5cf0*/  LDG.E.64 R4, desc[UR36][R4.64] ;  /* 0x0000002404047981 */ /* 0x000ea4000c1e1b00 */
[----:B--2---:R2:W3:Y:S02]  /*5d00*/  F2I.S64.F64.TRUNC R16, R4 ;  /* 0x0000000400107311 */ /* 0x0044e4000030d900 */
[----:B--23--:R-:W-:Y:S05]  /*5d10*/  BRA `(.L_x_12555) ;  /* 0x0000000800987947 */ /* 0x00cfea0003800000 */
.L_x_12550:
        /* <DEDUP_REMOVED lines=13> */
.L_x_12564:
[----:B------:R-:W2:Y:S02]  /*5df0*/  LDG.E.64 R4, desc[UR36][R4.64] ;  /* 0x0000002404047981 */ /* 0x000ea4000c1e1b00 */
[----:B--2---:R2:W3:Y:S02]  /*5e00*/  F2I.S64.F64.TRUNC R16, R4 ;  /* 0x0000000400107311 */ /* 0x0044e4000030d900 */
[----:B--23--:R-:W-:Y:S05]  /*5e10*/  BRA `(.L_x_12555) ;  /* 0x0000000800587947 */ /* 0x00cfea0003800000 */
.L_x_12563:
        /* <DEDUP_REMOVED lines=26> */
.L_x_12566:
        /* <DEDUP_REMOVED lines=14> */
.L_x_12565:
[----:B------:R-:W2:Y:S02]  /*60a0*/  LDG.E.U16 R16, desc[UR36][R4.64] ;  /* 0x0000002404107981 */ /* 0x000ea4000c1e1500 */
[----:B--2---:R-:W-:-:S06]  /*60b0*/  IMAD.U32 R16, R16, 0x10000, RZ ;  /* 0x0001000010107824 */ /* 0x004fcc00078e00ff */
[----:B------:R-:W2:Y:S02]  /*60c0*/  F2I.S64.TRUNC R16, R16 ;  /* 0x0000001000107311 */ /* 0x000ea4000020d900 */
[----:B--2---:R-:W-:Y:S05]  /*60d0*/  BRA `(.L_x_12555) ;  /* 0x0000000400a87947 */ /* 0x004fea0003800000 */
.L_x_12562:
        /* <DEDUP_REMOVED lines=11> */
.L_x_12569:
        /* <DEDUP_REMOVED lines=21> */
.L_x_12573:
[----:B------:R-:W-:Y:S05]  /*62e0*/  BSYNC.RECONVERGENT B1 ;  /* 0x0000000000017941 */ /* 0x000fea0003800200 */
.L_x_12572:
[----:B------:R-:W-:Y:S01]  /*62f0*/  IMAD.SHL.U32 R0, R0, 0x100000, RZ ;  /* 0x0010000000007824 */ /* 0x000fe200078e00ff */
[----:B------:R-:W-:-:S04]  /*6300*/  LEA R3, R3, 0x3b800000, 0x17 ;  /* 0x3b80000003037811 */ /* 0x000fc800078eb8ff */
[----:B------:R-:W-:-:S07]  /*6310*/  LOP3.LUT R16, R3, R0, R7, 0xfe, !PT ;  /* 0x0000000003107212 */ /* 0x000fce00078efe07 */
.L_x_12571:
[----:B------:R-:W-:Y:S05]  /*6320*/  BSYNC.RECONVERGENT B0 ;  /* 0x0000000000007941 */ /* 0x000fea0003800200 */
.L_x_12570:
[----:B------:R-:W4:Y:S02]  /*6330*/  F2I.S64.TRUNC R16, R16 ;  /* 0x0000001000107311 */ /* 0x000f24000020d900 */
[----:B----4-:R-:W-:Y:S05]  /*6340*/  BRA `(.L_x_12555) ;  /* 0x00000004000c7947 */ /* 0x010fea0003800000 */
.L_x_12568:
        /* <DEDUP_REMOVED lines=21> */
.L_x_12577:
[----:B------:R-:W-:Y:S05]  /*64a0*/  BSYNC.RECONVERGENT B1 ;  /* 0x0000000000017941 */ /* 0x000fea0003800200 */
.L_x_12576:
[----:B------:R-:W-:Y:S01]  /*64b0*/  IMAD.SHL.U32 R0, R0, 0x200000, RZ ;  /* 0x0020000000007824 */ /* 0x000fe200078e00ff */
[----:B------:R-:W-:-:S04]  /*64c0*/  LEA R3, R3, 0x37800000, 0x17 ;  /* 0x3780000003037811 */ /* 0x000fc800078eb8ff */
[----:B------:R-:W-:-:S07]  /*64d0*/  LOP3.LUT R16, R3, R0, R7, 0xfe, !PT ;  /* 0x0000000003107212 */ /* 0x000fce00078efe07 */
.L_x_12575:
[----:B------:R-:W-:Y:S05]  /*64e0*/  BSYNC.RECONVERGENT B0 ;  /* 0x0000000000007941 */ /* 0x000fea0003800200 */
.L_x_12574:
[----:B------:R-:W0:Y:S02]  /*64f0*/  F2I.S64.TRUNC R16, R16 ;  /* 0x0000001000107311 */ /* 0x000e24000020d900 */
[----:B0-----:R-:W-:Y:S05]  /*6500*/  BRA `(.L_x_12555) ;  /* 0x00000000009c7947 */ /* 0x001fea0003800000 */
.L_x_12567:
        /* <DEDUP_REMOVED lines=14> */
.L_x_12581:
[----:B------:R-:W-:Y:S05]  /*65f0*/  BSYNC.RECONVERGENT B0 ;  /* 0x0000000000007941 */ /* 0x000fea0003800200 */
.L_x_12580:
[----:B------:R-:W2:Y:S02]  /*6600*/  F2I.S64.TRUNC R16, R16 ;  /* 0x0000001000107311 */ /* 0x000ea4000020d900 */
[----:B--2---:R-:W-:Y:S05]  /*6610*/  BRA `(.L_x_12555) ;  /* 0x0000000000587947 */ /* 0x004fea0003800000 */
.L_x_12554:
        /* <DEDUP_REMOVED lines=16> */
.L_x_12582:
[----:B------:R-:W-:Y:S01]  /*6720*/  CS2R R16, SRZ ;  /* 0x0000000000107805 */ /* 0x000fe2000001ff00 */
[----:B------:R-:W-:Y:S06]  /*6730*/  BRA `(.L_x_12555) ;  /* 0x0000000000107947 */ /* 0x000fec0003800000 */
.L_x_12579:
[----:B------:R2:W5:Y:S01]  /*6740*/  LDG.E.64 R16, desc[UR36][R4.64] ;  /* 0x0000002404107981 */ /* 0x000562000c1e1b00 */
[----:B------:R-:W-:Y:S05]  /*6750*/  BRA `(.L_x_12555) ;  /* 0x0000000000087947 */ /* 0x000fea0003800000 */
.L_x_12578:
[----:B------:R3:W5:Y:S01]  /*6760*/  LDG.E R16, desc[UR36][R4.64] ;  /* 0x0000002404107981 */ /* 0x000762000c1e1900 */
[----:B------:R-:W-:-:S07]  /*6770*/  IMAD.MOV.U32 R17, RZ, RZ, RZ ;  /* 0x000000ffff117224 */ /* 0x000fce00078e00ff */
.L_x_12555:
        /* <DEDUP_REMOVED lines=19> */
.L_x_12586:
[----:B------:R0:W5:Y:S01]  /*68b0*/  LDG.E.U8 R18, desc[UR36][R4.64] ;  /* 0x0000002404127981 */ /* 0x000162000c1e1100 */
[----:B------:R-:W-:Y:S01]  /*68c0*/  IMAD.MOV.U32 R19, RZ, RZ, RZ ;  /* 0x000000ffff137224 */ /* 0x000fe200078e00ff */
[----:B------:R-:W-:Y:S06]  /*68d0*/  BRA `(.L_x_12549) ;  /* 0x0000000c00407947 */ /* 0x000fec0003800000 */
.L_x_12585:
        /* <DEDUP_REMOVED lines=8> */
.L_x_12589:
[----:B------:R-:W2:Y:S02]  /*6960*/  LDG.E R18, desc[UR36][R4.64] ;  /* 0x0000002404127981 */ /* 0x000ea4000c1e1900 */
[----:B--2---:R-:W-:Y:S01]  /*6970*/  SHF.R.S32.HI R19, RZ, 0x1f, R18 ;  /* 0x0000001fff137819 */ /* 0x004fe20000011412 */
[----:B------:R-:W-:Y:S06]  /*6980*/  BRA `(.L_x_12549) ;  /* 0x0000000c00147947 */ /* 0x000fec0003800000 */
.L_x_12588:
[----:B------:R-:W2:Y:S02]  /*6990*/  LDG.E.S16 R18, desc[UR36][R4.64] ;  /* 0x0000002404127981 */ /* 0x000ea4000c1e1700 */
[----:B--2---:R-:W-:Y:S01]  /*69a0*/  SHF.R.S32.HI R19, RZ, 0x1f, R18 ;  /* 0x0000001fff137819 */ /* 0x004fe20000011412 */
[----:B------:R-:W-:Y:S06]  /*69b0*/  BRA `(.L_x_12549) ;  /* 0x0000000c00087947 */ /* 0x000fec0003800000 */
.L_x_12584:
        /* <DEDUP_REMOVED lines=9> */
.L_x_12591:
[----:B------:R-:W2:Y:S02]  /*6a50*/  LDG.E.U16 R4, desc[UR36][R4.64] ;  /* 0x0000002404047981 */ /* 0x000ea4000c1e1500 */
[----:B--2---:R-:W-:-:S06]  /*6a60*/  HADD2.F32 R18, -RZ, R4.H0_H0 ;  /* 0x20000004ff127230 */ /* 0x004fcc0000004100 */
[----:B------:R-:W0:Y:S02]  /*6a70*/  F2I.S64.TRUNC R18, R18 ;  /* 0x0000001200127311 */ /* 0x000e24000020d900 */
[----:B0-----:R-:W-:Y:S05]  /*6a80*/  BRA `(.L_x_12549) ;  /* 0x0000000800d47947 */ /* 0x001fea0003800000 */
.L_x_12590:
        /* <DEDUP_REMOVED lines=9> */
.L_x_12593:
[----:B------:R-:W2:Y:S02]  /*6b20*/  LDG.E.U16 R4, desc[UR36][R4.64] ;  /* 0x0000002404047981 */ /* 0x000ea4000c1e1500 */
[----:B--2---:R-:W-:-:S06]  /*6b30*/  HADD2.F32 R18, -RZ, R4.H0_H0 ;  /* 0x20000004ff127230 */ /* 0x004fcc0000004100 */
[----:B------:R-:W0:Y:S02]  /*6b40*/  F2I.S64.TRUNC R18, R18 ;  /* 0x0000001200127311 */ /* 0x000e24000020d900 */
[----:B0-----:R-:W-:Y:S05]  /*6b50*/  BRA `(.L_x_12549) ;  /* 0x0000000800a07947 */ /* 0x001fea0003800000 */
.L_x_12592:
[----:B------:R-:W2:Y:S02]  /*6b60*/  LDG.E.64 R4, desc[UR36][R4.64] ;  /* 0x0000002404047981 */ /* 0x000ea4000c1e1b00 */
[----:B--2---:R0:W1:Y:S02]  /*6b70*/  F2I.S64.F64.TRUNC R18, R4 ;  /* 0x0000000400127311 */ /* 0x004064000030d900 */
[----:B01----:R-:W-:Y:S05]  /*6b80*/  BRA `(.L_x_12549) ;  /* 0x0000000800947947 */ /* 0x003fea0003800000 */
.L_x_12583:
        /* <DEDUP_REMOVED lines=13> */
.L_x_12596:
[----:B------:R-:W2:Y:S02]  /*6c60*/  LDG.E.64 R4, desc[UR36][R4.64] ;  /* 0x0000002404047981 */ /* 0x000ea4000c1e1b00 */
[----:B--2---:R0:W1:Y:S02]  /*6c70*/  F2I.S64.F64.TRUNC R18, R4 ;  /* 0x0000000400127311 */ /* 0x004064000030d900 */
[----:B01----:R-:W-:Y:S05]  /*6c80*/  BRA `(.L_x_12549) ;  /* 0x0000000800547947 */ /* 0x003fea0003800000 */
.L_x_12595:
        /* <DEDUP_REMOVED lines=26> */
.L_x_12598:
        /* <DEDUP_REMOVED lines=14> */
.L_x_12597:
[----:B------:R-:W2:Y:S02]  /*6f10*/  LDG.E.U16 R18, desc[UR36][R4.64] ;  /* 0x0000002404127981 */ /* 0x000ea4000c1e1500 */
[----:B--2---:R-:W-:-:S06]  /*6f20*/  IMAD.U32 R18, R18, 0x10000, RZ ;  /* 0x0001000012127824 */ /* 0x004fcc00078e00ff */
[----:B------:R-:W0:Y:S02]  /*6f30*/  F2I.S64.TRUNC R18, R18 ;  /* 0x0000001200127311 */ /* 0x000e24000020d900 */
[----:B0-----:R-:W-:Y:S05]  /*6f40*/  BRA `(.L_x_12549) ;  /* 0x0000000400a47947 */ /* 0x001fea0003800000 */
.L_x_12594:
        /* <DEDUP_REMOVED lines=11> */
.L_x_12601:
        /* <DEDUP_REMOVED lines=21> */
.L_x_12605:
[----:B------:R-:W-:Y:S05]  /*7150*/  BSYNC.RECONVERGENT B1 ;  /* 0x0000000000017941 */ /* 0x000fea0003800200 */
.L_x_12604:
[----:B------:R-:W-:Y:S01]  /*7160*/  IMAD.SHL.U32 R0, R0, 0x100000, RZ ;  /* 0x0010000000007824 */ /* 0x000fe200078e00ff */
[----:B------:R-:W-:-:S04]  /*7170*/  LEA R3, R3, 0x3b800000, 0x17 ;  /* 0x3b80000003037811 */ /* 0x000fc800078eb8ff */
[----:B------:R-:W-:-:S07]  /*7180*/  LOP3.LUT R18, R3, R0, R7, 0xfe, !PT ;  /* 0x0000000003127212 */ /* 0x000fce00078efe07 */
.L_x_12603:
[----:B------:R-:W-:Y:S05]  /*7190*/  BSYNC.RECONVERGENT B0 ;  /* 0x0000000000007941 */ /* 0x000fea0003800200 */
.L_x_12602:
[----:B------:R-:W0:Y:S02]  /*71a0*/  F2I.S64.TRUNC R18, R18 ;  /* 0x0000001200127311 */ /* 0x000e24000020d900 */
[----:B0-----:R-:W-:Y:S05]  /*71b0*/  BRA `(.L_x_12549) ;  /* 0x0000000400087947 */ /* 0x001fea0003800000 */
.L_x_12600:
        /* <DEDUP_REMOVED lines=21> */
.L_x_12609:
[----:B------:R-:W-:Y:S05]  /*7310*/  BSYNC.RECONVERGENT B1 ;  /* 0x0000000000017941 */ /* 0x000fea0003800200 */
.L_x_12608:
[----:B------:R-:W-:Y:S01]  /*7320*/  IMAD.SHL.U32 R0, R0, 0x200000, RZ ;  /* 0x0020000000007824 */ /* 0x000fe200078e00ff */
[----:B------:R-:W-:-:S04]  /*7330*/  LEA R3, R3, 0x37800000, 0x17 ;  /* 0x3780000003037811 */ /* 0x000fc800078eb8ff */
[----:B------:R-:W-:-:S07]  /*7340*/  LOP3.LUT R18, R3, R0, R7, 0xfe, !PT ;  /* 0x0000000003127212 */ /* 0x000fce00078efe07 */
.L_x_12607:
[----:B------:R-:W-:Y:S05]  /*7350*/  BSYNC.RECONVERGENT B0 ;  /* 0x0000000000007941 */ /* 0x000fea0003800200 */
.L_x_12606:
[----:B------:R-:W0:Y:S02]  /*7360*/  F2I.S64.TRUNC R18, R18 ;  /* 0x0000001200127311 */ /* 0x000e24000020d900 */
[----:B0-----:R-:W-:Y:S05]  /*7370*/  BRA `(.L_x_12549) ;  /* 0x0000000000987947 */ /* 0x001fea0003800000 */
.L_x_12599:
        /* <DEDUP_REMOVED lines=14> */
.L_x_12613:
[----:B------:R-:W-:Y:S05]  /*7460*/  BSYNC.RECONVERGENT B0 ;  /* 0x0000000000007941 */ /* 0x000fea0003800200 */
.L_x_12612:
[----:B------:R-:W0:Y:S02]  /*7470*/  F2I.S64.TRUNC R18, R18 ;  /* 0x0000001200127311 */ /* 0x000e24000020d900 */
[----:B0-----:R-:W-:Y:S05]  /*7480*/  BRA `(.L_x_12549) ;  /* 0x0000000000547947 */ /* 0x001fea0003800000 */
.L_x_12587:
        /* <DEDUP_REMOVED lines=16> */
.L_x_12614:
[----:B------:R-:W-:Y:S05]  /*7590*/  BRA `(.L_x_12549) ;  /* 0x0000000000107947 */ /* 0x000fea0003800000 */
.L_x_12611:
[----:B------:R0:W5:Y:S01]  /*75a0*/  LDG.E.64 R18, desc[UR36][R4.64] ;  /* 0x0000002404127981 */ /* 0x000162000c1e1b00 */
[----:B------:R-:W-:Y:S05]  /*75b0*/  BRA `(.L_x_12549) ;  /* 0x0000000000087947 */ /* 0x000fea0003800000 */
.L_x_12610:
[----:B------:R0:W5:Y:S01]  /*75c0*/  LDG.E R18, desc[UR36][R4.64] ;  /* 0x0000002404127981 */ /* 0x000162000c1e1900 */
[----:B------:R-:W-:-:S07]  /*75d0*/  IMAD.MOV.U32 R19, RZ, RZ, RZ ;  /* 0x000000ffff137224 */ /* 0x000fce00078e00ff */
.L_x_12549:
[----:B------:R-:W-:Y:S05]  /*75e0*/  BSYNC.RECONVERGENT B6 ;  /* 0x0000000000067941 */ /* 0x000fea0003800200 */
.L_x_12548:
        /* <DEDUP_REMOVED lines=36> */
.L_x_12621:
[----:B------:R0:W-:Y:S01]  /*7830*/  STG.E.U8 desc[UR36][R8.64], R3 ;  /* 0x0000000308007986 */ /* 0x0001e2000c101124 */
[----:B------:R-:W-:Y:S05]  /*7840*/  BRA `(.L_x_12623) ;  /* 0x0000000c00307947 */ /* 0x000fea0003800000 */
.L_x_12620:
        /* <DEDUP_REMOVED lines=8> */
.L_x_12625:
[----:B------:R0:W-:Y:S01]  /*78d0*/  STG.E desc[UR36][R8.64], R3 ;  /* 0x0000000308007986 */ /* 0x0001e2000c101924 */
[----:B------:R-:W-:Y:S05]  /*78e0*/  BRA `(.L_x_12623) ;  /* 0x0000000c00087947 */ /* 0x000fea0003800000 */
.L_x_12624:
[----:B------:R0:W-:Y:S01]  /*78f0*/  STG.E.U16 desc[UR36][R8.64], R3 ;  /* 0x0000000308007986 */ /* 0x0001e2000c101524 */
[----:B------:R-:W-:Y:S05]  /*7900*/  BRA `(.L_x_12623) ;  /* 0x0000000c00007947 */ /* 0x000fea0003800000 */
.L_x_12619:
        /* <DEDUP_REMOVED lines=9> */
.L_x_12627:
[----:B------:R-:W0:Y:S02]  /*79a0*/  I2F.S64 R0, R4 ;  /* 0x0000000400007312 */ /* 0x000e240000301400 */
[----:B0-----:R-:W-:-:S05]  /*79b0*/  F2FP.F16.F32.PACK_AB R0, RZ, R0 ;  /* 0x00000000ff00723e */ /* 0x001fca00000000ff */
[----:B------:R0:W-:Y:S01]  /*79c0*/  STG.E.U16 desc[UR36][R8.64], R0 ;  /* 0x0000000008007986 */ /* 0x0001e2000c101524 */
[----:B------:R-:W-:Y:S05]  /*79d0*/  BRA `(.L_x_12623) ;  /* 0x0000000800cc7947 */ /* 0x000fea0003800000 */
.L_x_12626:
        /* <DEDUP_REMOVED lines=10> */
.L_x_12629:
[----:B------:R-:W0:Y:S02]  /*7a80*/  I2F.S64 R4, R4 ;  /* 0x0000000400047312 */ /* 0x000e240000301400 */
[----:B0-----:R-:W-:-:S04]  /*7a90*/  F2FP.F16.F32.PACK_AB R3, RZ, R4 ;  /* 0x00000004ff03723e */ /* 0x001fc800000000ff */
[----:B------:R-:W-:-:S05]  /*7aa0*/  PRMT R3, R3, 0x5410, RZ ;  /* 0x0000541003037816 */ /* 0x000fca00000000ff */
[----:B------:R3:W-:Y:S01]  /*7ab0*/  STG.E desc[UR36][R8.64], R3 ;  /* 0x0000000308007986 */ /* 0x0007e2000c101924 */
[----:B------:R-:W-:Y:S05]  /*7ac0*/  BRA `(.L_x_12623) ;  /* 0x0000000800907947 */ /* 0x000fea0003800000 */
.L_x_12628:
[----:B------:R-:W0:Y:S02]  /*7ad0*/  I2F.F64.S64 R4, R4 ;  /* 0x0000000400047312 */ /* 0x000e240000301c00 */
[----:B0-----:R4:W-:Y:S01]  /*7ae0*/  STG.E.64 desc[UR36][R8.64], R4 ;  /* 0x0000000408007986 */ /* 0x0019e2000c101b24 */
[----:B------:R-:W-:Y:S05]  /*7af0*/  BRA `(.L_x_12623) ;  /* 0x0000000800847947 */ /* 0x000fea0003800000 */
.L_x_12618:
        /* <DEDUP_REMOVED lines=13> */
.L_x_12632:
[----:B------:R-:W-:Y:S01]  /*7bd0*/  CS2R R6, SRZ ;  /* 0x0000000000067805 */ /* 0x000fe2000001ff00 */
[----:B------:R-:W0:Y:S04]  /*7be0*/  I2F.F64.S64 R4, R4 ;  /* 0x0000000400047312 */ /* 0x000e280000301c00 */
[----:B0-----:R0:W-:Y:S01]  /*7bf0*/  STG.E.128 desc[UR36][R8.64], R4 ;  /* 0x0000000408007986 */ /* 0x0011e2000c101d24 */
[----:B------:R-:W-:Y:S05]  /*7c00*/  BRA `(.L_x_12623) ;  /* 0x0000000800407947 */ /* 0x000fea0003800000 */
.L_x_12631:
        /* <DEDUP_REMOVED lines=19> */
.L_x_12636:
[----:B------:R-:W-:Y:S05]  /*7d40*/  BSYNC.RECONVERGENT B0 ;  /* 0x0000000000007941 */ /* 0x000fea0003800200 */
.L_x_12635:
[----:B------:R-:W-:-:S05]  /*7d50*/  LOP3.LUT R7, R0, 0x80, R7, 0xf8, !PT ;  /* 0x0000008000077812 */ /* 0x000fca00078ef807 */
[----:B------:R0:W-:Y:S01]  /*7d60*/  STG.E.U8 desc[UR36][R8.64], R7 ;  /* 0x0000000708007986 */ /* 0x0001e2000c101124 */
[----:B------:R-:W-:Y:S05]  /*7d70*/  BRA `(.L_x_12623) ;  /* 0x0000000400e47947 */ /* 0x000fea0003800000 */
.L_x_12634:
        /* <DEDUP_REMOVED lines=15> */
.L_x_12638:
[----:B------:R-:W-:Y:S05]  /*7e70*/  BSYNC.RECONVERGENT B0 ;  /* 0x0000000000007941 */ /* 0x000fea0003800200 */
.L_x_12637:
[----:B------:R-:W-:-:S05]  /*7e80*/  LOP3.LUT R7, R0, 0x80, R7, 0xf8, !PT ;  /* 0x0000008000077812 */ /* 0x000fca00078ef807 */
[----:B------:R0:W-:Y:S01]  /*7e90*/  STG.E.U8 desc[UR36][R8.64], R7 ;  /* 0x0000000708007986 */ /* 0x0001e2000c101124 */
[----:B------:R-:W-:Y:S05]  /*7ea0*/  BRA `(.L_x_12623) ;  /* 0x0000000400987947 */ /* 0x000fea0003800000 */
.L_x_12633:
[----:B------:R-:W0:Y:S02]  /*7eb0*/  I2F.S64 R0, R4 ;  /* 0x0000000400007312 */ /* 0x000e240000301400 */
[----:B0-----:R-:W-:-:S05]  /*7ec0*/  F2FP.BF16.F32.PACK_AB R0, RZ, R0 ;  /* 0x00000000ff00723e */ /* 0x001fca00000010ff */
[----:B------:R0:W-:Y:S01]  /*7ed0*/  STG.E.U16 desc[UR36][R8.64], R0 ;  /* 0x0000000008007986 */ /* 0x0001e2000c101524 */
[----:B------:R-:W-:Y:S05]  /*7ee0*/  BRA `(.L_x_12623) ;  /* 0x0000000400887947 */ /* 0x000fea0003800000 */
.L_x_12630:
        /* <DEDUP_REMOVED lines=10> */
.L_x_12641:
        /* <DEDUP_REMOVED lines=13> */
.L_x_12644:
[----:B------:R-:W-:-:S04]  /*8060*/  SHF.R.U32.HI R0, RZ, 0x14, R5 ;  /* 0x00000014ff007819 */ /* 0x000fc80000011605 */
[----:B------:R-:W-:-:S04]  /*8070*/  LOP3.LUT R0, R0, 0x1, RZ, 0xc0, !PT ;  /* 0x0000000100007812 */ /* 0x000fc800078ec0ff */
[----:B------:R-:W-:-:S04]  /*8080*/  IADD3 R0, PT, PT, R5, 0x487ffff, R0 ;  /* 0x0487ffff05007810 */ /* 0x000fc80007ffe000 */
[----:B------:R-:W-:-:S04]  /*8090*/  SHF.R.U32.HI R0, RZ, 0x14, R0 ;  /* 0x00000014ff007819 */ /* 0x000fc80000011600 */
[----:B------:R-:W-:-:S07]  /*80a0*/  LOP3.LUT R3, R0, 0xff, RZ, 0xc0, !PT ;  /* 0x000000ff00037812 */ /* 0x000fce00078ec0ff */
.L_x_12645:
[----:B------:R-:W-:-:S04]  /*80b0*/  SHF.R.U32.HI R0, RZ, 0x18, R5 ;  /* 0x00000018ff007819 */ /* 0x000fc80000011605 */
[----:B------:R-:W-:-:S07]  /*80c0*/  LOP3.LUT R0, R3, 0x80, R0, 0xf8, !PT ;  /* 0x0000008003007812 */ /* 0x000fce00078ef800 */
.L_x_12643:
[----:B------:R-:W-:Y:S05]  /*80d0*/  BSYNC.RECONVERGENT B0 ;  /* 0x0000000000007941 */ /* 0x000fea0003800200 */
.L_x_12642:
[----:B------:R0:W-:Y:S01]  /*80e0*/  STG.E.U8 desc[UR36][R8.64], R0 ;  /* 0x0000000008007986 */ /* 0x0001e2000c101124 */
[----:B------:R-:W-:Y:S05]  /*80f0*/  BRA `(.L_x_12623) ;  /* 0x0000000400047947 */ /* 0x000fea0003800000 */
.L_x_12640:
        /* <DEDUP_REMOVED lines=13> */
.L_x_12648:
[----:B------:R-:W-:-:S04]  /*81d0*/  SHF.R.U32.HI R0, RZ, 0x15, R5 ;  /* 0x00000015ff007819 */ /* 0x000fc80000011605 */
[----:B------:R-:W-:-:S04]  /*81e0*/  LOP3.LUT R0, R0, 0x1, RZ, 0xc0, !PT ;  /* 0x0000000100007812 */ /* 0x000fc800078ec0ff */
[----:B------:R-:W-:-:S04]  /*81f0*/  IADD3 R0, PT, PT, R5, 0x88fffff, R0 ;  /* 0x088fffff05007810 */ /* 0x000fc80007ffe000 */
[----:B------:R-:W-:-:S04]  /*8200*/  SHF.R.U32.HI R0, RZ, 0x15, R0 ;  /* 0x00000015ff007819 */ /* 0x000fc80000011600 */
[----:B------:R-:W-:-:S07]  /*8210*/  LOP3.LUT R3, R0, 0xff, RZ, 0xc0, !PT ;  /* 0x000000ff00037812 */ /* 0x000fce00078ec0ff */
.L_x_12649:
[----:B------:R-:W-:-:S04]  /*8220*/  SHF.R.U32.HI R0, RZ, 0x18, R5 ;  /* 0x00000018ff007819 */ /* 0x000fc80000011605 */
[----:B------:R-:W-:-:S07]  /*8230*/  LOP3.LUT R0, R3, 0x80, R0, 0xf8, !PT ;  /* 0x0000008003007812 */ /* 0x000fce00078ef800 */
.L_x_12647:
[----:B------:R-:W-:Y:S05]  /*8240*/  BSYNC.RECONVERGENT B0 ;  /* 0x0000000000007941 */ /* 0x000fea0003800200 */
.L_x_12646:
[----:B------:R0:W-:Y:S01]  /*8250*/  STG.E.U8 desc[UR36][R8.64], R0 ;  /* 0x0000000008007986 */ /* 0x0001e2000c101124 */
[----:B------:R-:W-:Y:S05]  /*8260*/  BRA `(.L_x_12623) ;  /* 0x0000000000a87947 */ /* 0x000fea0003800000 */
.L_x_12639:
[----:B------:R-:W-:-:S13]  /*8270*/  ISETP.NE.AND P0, PT, R0, 0x1c, PT ;  /* 0x0000001c0000780c */ /* 0x000fda0003f05270 */
[----:B------:R-:W-:Y:S05]  /*8280*/  @!P0 BRA `(.L_x_12650) ;  /* 0x00000000009c8947 */ /* 0x000fea0003800000 */
[----:B------:R-:W-:-:S13]  /*8290*/  ISETP.NE.AND P0, PT, R0, 0x1d, PT ;  /* 0x0000001d0000780c */ /* 0x000fda0003f05270 */
[----:B------:R-:W-:Y:S05]  /*82a0*/  @!P0 BRA `(.L_x_12651) ;  /* 0x00000000008c8947 */ /* 0x000fea0003800000 */
[----:B------:R-:W-:-:S13]  /*82b0*/  ISETP.NE.AND P0, PT, R0, 0x2c, PT ;  /* 0x0000002c0000780c */ /* 0x000fda0003f05270 */
[----:B------:R-:W-:Y:S05]  /*82c0*/  @!P0 BRA `(.L_x_12652) ;  /* 0x0000000000448947 */ /* 0x000fea0003800000 */
.L_x_12622:
        /* <DEDUP_REMOVED lines=16> */
.L_x_12653:
[----:B------:R-:W-:Y:S05]  /*83d0*/  BRA `(.L_x_12623) ;  /* 0x00000000004c7947 */ /* 0x000fea0003800000 */
.L_x_12652:
        /* <DEDUP_REMOVED lines=16> */
.L_x_12651:
[----:B------:R0:W-:Y:S01]  /*84e0*/  STG.E.64 desc[UR36][R8.64], R4 ;  /* 0x0000000408007986 */ /* 0x0001e2000c101b24 */
[----:B------:R-:W-:Y:S05]  /*84f0*/  BRA `(.L_x_12623) ;  /* 0x0000000000047947 */ /* 0x000fea0003800000 */
.L_x_12650:
[----:B------:R0:W-:Y:S02]  /*8500*/  STG.E desc[UR36][R8.64], R3 ;  /* 0x0000000308007986 */ /* 0x0001e4000c101924 */
.L_x_12623:
        /* <DEDUP_REMOVED lines=23> */
.L_x_12658:
[----:B------:R4:W-:Y:S01]  /*8680*/  STG.E.U8 desc[UR36][R8.64], R18 ;  /* 0x0000001208007986 */ /* 0x0009e2000c101124 */
[----:B------:R-:W-:Y:S05]  /*8690*/  BRA `(.L_x_12660) ;  /* 0x0000000c00347947 */ /* 0x000fea0003800000 */
.L_x_12657:
        /* <DEDUP_REMOVED lines=8> */
.L_x_12662:
[----:B------:R2:W-:Y:S01]  /*8720*/  STG.E desc[UR36][R8.64], R18 ;  /* 0x0000001208007986 */ /* 0x0005e2000c101924 */
[----:B------:R-:W-:Y:S05]  /*8730*/  BRA `(.L_x_12660) ;  /* 0x0000000c000c7947 */ /* 0x000fea0003800000 */
.L_x_12661:
[----:B------:R0:W-:Y:S01]  /*8740*/  STG.E.U16 desc[UR36][R8.64], R18 ;  /* 0x0000001208007986 */ /* 0x0001e2000c101524 */
[----:B------:R-:W-:Y:S05]  /*8750*/  BRA `(.L_x_12660) ;  /* 0x0000000c00047947 */ /* 0x000fea0003800000 */
.L_x_12656:
        /* <DEDUP_REMOVED lines=9> */
.L_x_12664:
[----:B------:R-:W0:Y:S02]  /*87f0*/  I2F.S64 R0, R24 ;  /* 0x0000001800007312 */ /* 0x000e240000301400 */
[----:B0-----:R-:W-:-:S05]  /*8800*/  F2FP.F16.F32.PACK_AB R0, RZ, R0 ;  /* 0x00000000ff00723e */ /* 0x001fca00000000ff */
[----:B------:R0:W-:Y:S01]  /*8810*/  STG.E.U16 desc[UR36][R8.64], R0 ;  /* 0x0000000008007986 */ /* 0x0001e2000c101524 */
[----:B------:R-:W-:Y:S05]  /*8820*/  BRA `(.L_x_12660) ;  /* 0x0000000800d07947 */ /* 0x000fea0003800000 */
.L_x_12663:
        /* <DEDUP_REMOVED lines=10> */
.L_x_12666:
[----:B------:R-:W0:Y:S02]  /*88d0*/  I2F.S64 R24, R24 ;  /* 0x0000001800187312 */ /* 0x000e240000301400 */
[----:B0-----:R-:W-:-:S04]  /*88e0*/  F2FP.F16.F32.PACK_AB R3, RZ, R24 ;  /* 0x00000018ff03723e */ /* 0x001fc800000000ff */
[----:B------:R-:W-:-:S05]  /*88f0*/  PRMT R3, R3, 0x5410, RZ ;  /* 0x0000541003037816 */ /* 0x000fca00000000ff */
[----:B------:R0:W-:Y:S01]  /*8900*/  STG.E desc[UR36][R8.64], R3 ;  /* 0x0000000308007986 */ /* 0x0001e2000c101924 */
[----:B------:R-:W-:Y:S05]  /*8910*/  BRA `(.L_x_12660) ;  /* 0x0000000800947947 */ /* 0x000fea0003800000 */
.L_x_12665:
[----:B------:R-:W0:Y:S02]  /*8920*/  I2F.F64.S64 R24, R24 ;  /* 0x0000001800187312 */ /* 0x000e240000301c00 */
[----:B0-----:R0:W-:Y:S01]  /*8930*/  STG.E.64 desc[UR36][R8.64], R24 ;  /* 0x0000001808007986 */ /* 0x0011e2000c101b24 */
[----:B------:R-:W-:Y:S05]  /*8940*/  BRA `(.L_x_12660) ;  /* 0x0000000800887947 */ /* 0x000fea0003800000 */
.L_x_12655:
        /* <DEDUP_REMOVED lines=12> */
.L_x_12670:
        /* <DEDUP_REMOVED lines=17> */
.L_x_12673:
[----:B------:R-:W-:-:S04]  /*8b20*/  SHF.R.U32.HI R3, RZ, 0x18, R25 ;  /* 0x00000018ff037819 */ /* 0x000fc80000011619 */
[----:B------:R-:W-:-:S04]  /*8b30*/  LOP3.LUT R0, R0, 0x80, R3, 0xf8, !PT ;  /* 0x0000008000007812 */ /* 0x000fc800078ef803 */
[----:B------:R-:W-:-:S07]  /*8b40*/  PRMT R4, R0, 0x7610, R4 ;  /* 0x0000761000047816 */ /* 0x000fce0000000004 */
.L_x_12672:
[----:B------:R-:W-:Y:S05]  /*8b50*/  BSYNC.RECONVERGENT B0 ;  /* 0x0000000000007941 */ /* 0x000fea0003800200 */
.L_x_12671:
[----:B------:R0:W-:Y:S01]  /*8b60*/  STG.E.U8 desc[UR36][R8.64], R4 ;  /* 0x0000000408007986 */ /* 0x0001e2000c101124 */
[----:B------:R-:W-:Y:S05]  /*8b70*/  BRA `(.L_x_12660) ;  /* 0x0000000400fc7947 */ /* 0x000fea0003800000 */
.L_x_12669:
        /* <DEDUP_REMOVED lines=17> */
.L_x_12676:
[----:B------:R-:W-:-:S04]  /*8c90*/  SHF.R.U32.HI R3, RZ, 0x18, R25 ;  /* 0x00000018ff037819 */ /* 0x000fc80000011619 */
[----:B------:R-:W-:-:S04]  /*8ca0*/  LOP3.LUT R0, R0, 0x80, R3, 0xf8, !PT ;  /* 0x0000008000007812 */ /* 0x000fc800078ef803 */
[----:B------:R-:W-:-:S07]  /*8cb0*/  PRMT R4, R0, 0x7610, R4 ;  /* 0x0000761000047816 */ /* 0x000fce0000000004 */
.L_x_12675:
[----:B------:R-:W-:Y:S05]  /*8cc0*/  BSYNC.RECONVERGENT B0 ;  /* 0x0000000000007941 */ /* 0x000fea0003800200 */
.L_x_12674:
[----:B------:R0:W-:Y:S01]  /*8cd0*/  STG.E.U8 desc[UR36][R8.64], R4 ;  /* 0x0000000408007986 */ /* 0x0001e2000c101124 */
[----:B------:R-:W-:Y:S05]  /*8ce0*/  BRA `(.L_x_12660) ;  /* 0x0000000400a07947 */ /* 0x000fea0003800000 */
.L_x_12668:
        /* <DEDUP_REMOVED lines=22> */
.L_x_12678:
[----:B------:R0:W-:Y:S01]  /*8e50*/  STG.E.64 desc[UR36][R8.64], R24 ;  /* 0x0000001808007986 */ /* 0x0001e2000c101b24 */
[----:B------:R-:W-:Y:S05]  /*8e60*/  BRA `(.L_x_12660) ;  /* 0x0000000400407947 */ /* 0x000fea0003800000 */
.L_x_12677:
[----:B------:R0:W-:Y:S01]  /*8e70*/  STG.E desc[UR36][R8.64], R18 ;  /* 0x0000001208007986 */ /* 0x0001e2000c101924 */
[----:B------:R-:W-:Y:S05]  /*8e80*/  BRA `(.L_x_12660) ;  /* 0x0000000400387947 */ /* 0x000fea0003800000 */
.L_x_12667:
        /* <DEDUP_REMOVED lines=11> */
.L_x_12680:
[----:B------:R-:W-:Y:S01]  /*8f40*/  CS2R R6, SRZ ;  /* 0x0000000000067805 */ /* 0x000fe2000001ff00 */
[----:B------:R-:W0:Y:S04]  /*8f50*/  I2F.F64.S64 R4, R24 ;  /* 0x0000001800047312 */ /* 0x000e280000301c00 */
[----:B0-----:R0:W-:Y:S01]  /*8f60*/  STG.E.128 desc[UR36][R8.64], R4 ;  /* 0x0000000408007986 */ /* 0x0011e2000c101d24 */
[----:B------:R-:W-:Y:S05]  /*8f70*/  BRA `(.L_x_12660) ;  /* 0x0000000000fc7947 */ /* 0x000fea0003800000 */
.L_x_12679:
[----:B------:R-:W-:-:S13]  /*8f80*/  ISETP.NE.AND P0, PT, R0, 0xf, PT ;  /* 0x0000000f0000780c */ /* 0x000fda0003f05270 */
[----:B------:R-:W-:Y:S05]  /*8f90*/  @!P0 BRA `(.L_x_12681) ;  /* 0x0000000000e88947 */ /* 0x000fea0003800000 */
[----:B------:R-:W-:-:S13]  /*8fa0*/  ISETP.NE.AND P0, PT, R0, 0x17, PT ;  /* 0x000000170000780c */ /* 0x000fda0003f05270 */
[----:B------:R-:W-:Y:S05]  /*8fb0*/  @!P0 BRA `(.L_x_12682) ;  /* 0x0000000000908947 */ /* 0x000fea0003800000 */
[----:B------:R-:W-:-:S13]  /*8fc0*/  ISETP.NE.AND P0, PT, R0, 0x18, PT ;  /* 0x000000180000780c */ /* 0x000fda0003f05270 */
[----:B------:R-:W-:Y:S05]  /*8fd0*/  @!P0 BRA `(.L_x_12683) ;  /* 0x0000000000448947 */ /* 0x000fea0003800000 */
.L_x_12659:
        /* <DEDUP_REMOVED lines=16> */
.L_x_12684:
[----:B------:R-:W-:Y:S05]  /*90e0*/  BRA `(.L_x_12660) ;  /* 0x0000000000a07947 */ /* 0x000fea0003800000 */
.L_x_12683:
        /* <DEDUP_REMOVED lines=13> */
.L_x_12686:
[----:B------:R-:W-:Y:S05]  /*91c0*/  BSYNC.RECONVERGENT B0 ;  /* 0x0000000000007941 */ /* 0x000fea0003800200 */
.L_x_12685:
[----:B------:R-:W-:-:S05]  /*91d0*/  LOP3.LUT R3, R0, 0x80, R3, 0xf8, !PT ;  /* 0x0000008000037812 */ /* 0x000fca00078ef803 */
[----:B------:R0:W-:Y:S01]  /*91e0*/  STG.E.U8 desc[UR36][R8.64], R3 ;  /* 0x0000000308007986 */ /* 0x0001e2000c101124 */
[----:B------:R-:W-:Y:S05]  /*91f0*/  BRA `(.L_x_12660) ;  /* 0x00000000005c7947 */ /* 0x000fea0003800000 */
.L_x_12682:
        /* <DEDUP_REMOVED lines=12> */
.L_x_12688:
[----:B------:R-:W-:Y:S01]  /*92c0*/  IMAD.MOV.U32 R0, RZ, RZ, 0x7f ;  /* 0x0000007fff007424 */ /* 0x000fe200078e00ff */
[----:B------:R-:W-:-:S04]  /*92d0*/  ISETP.GT.U32.AND P0, PT, R3, 0x7f800000, PT ;  /* 0x7f8000000300780c */ /* 0x000fc80003f04070 */
[----:B------:R-:W-:-:S09]  /*92e0*/  SEL R0, R0, 0x7c, P0 ;  /* 0x0000007c00007807 */ /* 0x000fd20000000000 */
.L_x_12689:
[----:B------:R-:W-:Y:S05]  /*92f0*/  BSYNC.RECONVERGENT B0 ;  /* 0x0000000000007941 */ /* 0x000fea0003800200 */
.L_x_12687:
[----:B------:R-:W-:-:S04]  /*9300*/  SHF.R.U32.HI R3, RZ, 0x18, R25 ;  /* 0x00000018ff037819 */ /* 0x000fc80000011619 */
[----:B------:R-:W-:-:S05]  /*9310*/  LOP3.LUT R3, R0, 0x80, R3, 0xf8, !PT ;  /* 0x0000008000037812 */ /* 0x000fca00078ef803 */
[----:B------:R0:W-:Y:S01]  /*9320*/  STG.E.U8 desc[UR36][R8.64], R3 ;  /* 0x0000000308007986 */ /* 0x0001e2000c101124 */
[----:B------:R-:W-:Y:S05]  /*9330*/  BRA `(.L_x_12660) ;  /* 0x00000000000c7947 */ /* 0x000fea0003800000 */
.L_x_12681:
[----:B------:R-:W0:Y:S02]  /*9340*/  I2F.S64 R0, R24 ;  /* 0x0000001800007312 */ /* 0x000e240000301400 */
[----:B0-----:R-:W-:-:S05]  /*9350*/  F2FP.BF16.F32.PACK_AB R0, RZ, R0 ;  /* 0x00000000ff00723e */ /* 0x001fca00000010ff */
[----:B------:R0:W-:Y:S02]  /*9360*/  STG.E.U16 desc[UR36][R8.64], R0 ;  /* 0x0000000008007986 */ /* 0x0001e4000c101524 */
.L_x_12660:
[----:B------:R-:W-:-:S07]  /*9370*/  VIADD R33, R33, 0x80 ;  /* 0x0000008021217836 */ /* 0x000fce0000000000 */
.L_x_12617:
[----:B------:R-:W-:-:S13]  /*9380*/  ISETP.GE.AND P0, PT, R33, R32, PT ;  /* 0x000000202100720c */ /* 0x000fda0003f06270 */
[----:B------:R-:W-:Y:S05]  /*9390*/  @P0 BREAK.RELIABLE B6 ;  /* 0x0000000000060942 */ /* 0x000fea0003800100 */
[----:B------:R-:W-:Y:S05]  /*93a0*/  @P0 BRA `(.L_x_12654) ;  /* 0x0000000c00940947 */ /* 0x000fea0003800000 */
[----:B------:R-:W-:Y:S05]  /*93b0*/  BSYNC.RELIABLE B6 ;  /* 0x0000000000067941 */ /* 0x000fea0003800100 */
.L_x_12616:
        /* <DEDUP_REMOVED lines=20> */
.L_x_12693:
[----:B------:R0:W-:Y:S01]  /*9500*/  STG.E.U8 desc[UR36][R8.64], R22 ;  /* 0x0000001608007986 */ /* 0x0001e2000c101124 */
[----:B------:R-:W-:Y:S05]  /*9510*/  BRA `(.L_x_12695) ;  /* 0x0000000c00347947 */ /* 0x000fea0003800000 */
.L_x_12692:
        /* <DEDUP_REMOVED lines=8> */
.L_x_12697:
[----:B------:R0:W-:Y:S01]  /*95a0*/  STG.E desc[UR36][R8.64], R22 ;  /* 0x0000001608007986 */ /* 0x0001e2000c101924 */
[----:B------:R-:W-:Y:S05]  /*95b0*/  BRA `(.L_x_12695) ;  /* 0x0000000c000c7947 */ /* 0x000fea0003800000 */
.L_x_12696:
[----:B------:R0:W-:Y:S01]  /*95c0*/  STG.E.U16 desc[UR36][R8.64], R22 ;  /* 0x0000001608007986 */ /* 0x0001e2000c101524 */
[----:B------:R-:W-:Y:S05]  /*95d0*/  BRA `(.L_x_12695) ;  /* 0x0000000c00047947 */ /* 0x000fea0003800000 */
.L_x_12691:
        /* <DEDUP_REMOVED lines=9> */
.L_x_12699:
[----:B------:R-:W0:Y:S02]  /*9670*/  I2F.S64 R0, R22 ;  /* 0x0000001600007312 */ /* 0x000e240000301400 */
[----:B0-----:R-:W-:-:S05]  /*9680*/  F2FP.F16.F32.PACK_AB R0, RZ, R0 ;  /* 0x00000000ff00723e */ /* 0x001fca00000000ff */
[----:B------:R0:W-:Y:S01]  /*9690*/  STG.E.U16 desc[UR36][R8.64], R0 ;  /* 0x0000000008007986 */ /* 0x0001e2000c101524 */
[----:B------:R-:W-:Y:S05]  /*96a0*/  BRA `(.L_x_12695) ;  /* 0x0000000800d07947 */ /* 0x000fea0003800000 */
.L_x_12698:
        /* <DEDUP_REMOVED lines=10> */
.L_x_12701:
[----:B------:R-:W0:Y:S02]  /*9750*/  I2F.S64 R22, R22 ;  /* 0x0000001600167312 */ /* 0x000e240000301400 */
[----:B0-----:R-:W-:-:S04]  /*9760*/  F2FP.F16.F32.PACK_AB R3, RZ, R22 ;  /* 0x00000016ff03723e */ /* 0x001fc800000000ff */
[----:B------:R-:W-:-:S05]  /*9770*/  PRMT R3, R3, 0x5410, RZ ;  /* 0x0000541003037816 */ /* 0x000fca00000000ff */
[----:B------:R2:W-:Y:S01]  /*9780*/  STG.E desc[UR36][R8.64], R3 ;  /* 0x0000000308007986 */ /* 0x0005e2000c101924 */
[----:B------:R-:W-:Y:S05]  /*9790*/  BRA `(.L_x_12695) ;  /* 0x0000000800947947 */ /* 0x000fea0003800000 */
.L_x_12700:
[----:B------:R-:W0:Y:S02]  /*97a0*/  I2F.F64.S64 R22, R22 ;  /* 0x0000001600167312 */ /* 0x000e240000301c00 */
[----:B0-----:R4:W-:Y:S01]  /*97b0*/  STG.E.64 desc[UR36][R8.64], R22 ;  /* 0x0000001608007986 */ /* 0x0019e2000c101b24 */
[----:B------:R-:W-:Y:S05]  /*97c0*/  BRA `(.L_x_12695) ;  /* 0x0000000800887947 */ /* 0x000fea0003800000 */
.L_x_12690:
        /* <DEDUP_REMOVED lines=12> */
.L_x_12705:
        /* <DEDUP_REMOVED lines=17> */
.L_x_12708:
[----:B------:R-:W-:-:S04]  /*99a0*/  SHF.R.U32.HI R3, RZ, 0x18, R23 ;  /* 0x00000018ff037819 */ /* 0x000fc80000011617 */
[----:B------:R-:W-:-:S04]  /*99b0*/  LOP3.LUT R0, R0, 0x80, R3, 0xf8, !PT ;  /* 0x0000008000007812 */ /* 0x000fc800078ef803 */
[----:B------:R-:W-:-:S07]  /*99c0*/  PRMT R4, R0, 0x7610, R4 ;  /* 0x0000761000047816 */ /* 0x000fce0000000004 */
.L_x_12707:
[----:B------:R-:W-:Y:S05]  /*99d0*/  BSYNC.RECONVERGENT B0 ;  /* 0x0000000000007941 */ /* 0x000fea0003800200 */
.L_x_12706:
[----:B------:R0:W-:Y:S01]  /*99e0*/  STG.E.U8 desc[UR36][R8.64], R4 ;  /* 0x0000000408007986 */ /* 0x0001e2000c101124 */
[----:B------:R-:W-:Y:S05]  /*99f0*/  BRA `(.L_x_12695) ;  /* 0x0000000400fc7947 */ /* 0x000fea0003800000 */
.L_x_12704:
        /* <DEDUP_REMOVED lines=17> */
.L_x_12711:
[----:B------:R-:W-:-:S04]  /*9b10*/  SHF.R.U32.HI R3, RZ, 0x18, R23 ;  /* 0x00000018ff037819 */ /* 0x000fc80000011617 */
[----:B------:R-:W-:-:S04]  /*9b20*/  LOP3.LUT R0, R0, 0x80, R3, 0xf8, !PT ;  /* 0x0000008000007812 */ /* 0x000fc800078ef803 */
[----:B------:R-:W-:-:S07]  /*9b30*/  PRMT R4, R0, 0x7610, R4 ;  /* 0x0000761000047816 */ /* 0x000fce0000000004 */
.L_x_12710:
[----:B------:R-:W-:Y:S05]  /*9b40*/  BSYNC.RECONVERGENT B0 ;  /* 0x0000000000007941 */ /* 0x000fea0003800200 */
.L_x_12709:
[----:B------:R0:W-:Y:S01]  /*9b50*/  STG.E.U8 desc[UR36][R8.64], R4 ;  /* 0x0000000408007986 */ /* 0x0001e2000c101124 */
[----:B------:R-:W-:Y:S05]  /*9b60*/  BRA `(.L_x_12695) ;  /* 0x0000000400a07947 */ /* 0x000fea0003800000 */
.L_x_12703:
        /* <DEDUP_REMOVED lines=22> */
.L_x_12713:
[----:B------:R0:W-:Y:S01]  /*9cd0*/  STG.E.64 desc[UR36][R8.64], R22 ;  /* 0x0000001608007986 */ /* 0x0001e2000c101b24 */
[----:B------:R-:W-:Y:S05]  /*9ce0*/  BRA `(.L_x_12695) ;  /* 0x0000000400407947 */ /* 0x000fea0003800000 */
.L_x_12712:
[----:B------:R0:W-:Y:S01]  /*9cf0*/  STG.E desc[UR36][R8.64], R22 ;  /* 0x0000001608007986 */ /* 0x0001e2000c101924 */
[----:B------:R-:W-:Y:S05]  /*9d00*/  BRA `(.L_x_12695) ;  /* 0x0000000400387947 */ /* 0x000fea0003800000 */
.L_x_12702:
        /* <DEDUP_REMOVED lines=11> */
.L_x_12715:
[----:B------:R-:W-:Y:S01]  /*9dc0*/  CS2R R6, SRZ ;  /* 0x0000000000067805 */ /* 0x000fe2000001ff00 */
[----:B------:R-:W0:Y:S04]  /*9dd0*/  I2F.F64.S64 R4, R22 ;  /* 0x0000001600047312 */ /* 0x000e280000301c00 */
[----:B0-----:R0:W-:Y:S01]  /*9de0*/  STG.E.128 desc[UR36][R8.64], R4 ;  /* 0x0000000408007986 */ /* 0x0011e2000c101d24 */
[----:B------:R-:W-:Y:S05]  /*9df0*/  BRA `(.L_x_12695) ;  /* 0x0000000000fc7947 */ /* 0x000fea0003800000 */
.L_x_12714:
[----:B------:R-:W-:-:S13]  /*9e00*/  ISETP.NE.AND P0, PT, R0, 0xf, PT ;  /* 0x0000000f0000780c */ /* 0x000fda0003f05270 */
[----:B------:R-:W-:Y:S05]  /*9e10*/  @!P0 BRA `(.L_x_12716) ;  /* 0x0000000000e88947 */ /* 0x000fea0003800000 */
[----:B------:R-:W-:-:S13]  /*9e20*/  ISETP.NE.AND P0, PT, R0, 0x17, PT ;  /* 0x000000170000780c */ /* 0x000fda0003f05270 */
[----:B------:R-:W-:Y:S05]  /*9e30*/  @!P0 BRA `(.L_x_12717) ;  /* 0x0000000000908947 */ /* 0x000fea0003800000 */
[----:B------:R-:W-:-:S13]  /*9e40*/  ISETP.NE.AND P0, PT, R0, 0x18, PT ;  /* 0x000000180000780c */ /* 0x000fda0003f05270 */
[----:B------:R-:W-:Y:S05]  /*9e50*/  @!P0 BRA `(.L_x_12718) ;  /* 0x0000000000448947 */ /* 0x000fea0003800000 */
.L_x_12694:
        /* <DEDUP_REMOVED lines=16> */
.L_x_12719:
[----:B------:R-:W-:Y:S05]  /*9f60*/  BRA `(.L_x_12695) ;  /* 0x0000000000a07947 */ /* 0x000fea0003800000 */
.L_x_12718:
        /* <DEDUP_REMOVED lines=13> */
.L_x_12721:
[----:B------:R-:W-:Y:S05]  /*a040*/  BSYNC.RECONVERGENT B0 ;  /* 0x0000000000007941 */ /* 0x000fea0003800200 */
.L_x_12720:
[----:B------:R-:W-:-:S05]  /*a050*/  LOP3.LUT R3, R0, 0x80, R3, 0xf8, !PT ;  /* 0x0000008000037812 */ /* 0x000fca00078ef803 */
[----:B------:R0:W-:Y:S01]  /*a060*/  STG.E.U8 desc[UR36][R8.64], R3 ;  /* 0x0000000308007986 */ /* 0x0001e2000c101124 */
[----:B------:R-:W-:Y:S05]  /*a070*/  BRA `(.L_x_12695) ;  /* 0x00000000005c7947 */ /* 0x000fea0003800000 */
.L_x_12717:
        /* <DEDUP_REMOVED lines=12> */
.L_x_12723:
[----:B------:R-:W-:Y:S01]  /*a140*/  IMAD.MOV.U32 R0, RZ, RZ, 0x7f ;  /* 0x0000007fff007424 */ /* 0x000fe200078e00ff */
[----:B------:R-:W-:-:S04]  /*a150*/  ISETP.GT.U32.AND P0, PT, R3, 0x7f800000, PT ;  /* 0x7f8000000300780c */ /* 0x000fc80003f04070 */
[----:B------:R-:W-:-:S09]  /*a160*/  SEL R0, R0, 0x7c, P0 ;  /* 0x0000007c00007807 */ /* 0x000fd20000000000 */
.L_x_12724:
[----:B------:R-:W-:Y:S05]  /*a170*/  BSYNC.RECONVERGENT B0 ;  /* 0x0000000000007941 */ /* 0x000fea0003800200 */
.L_x_12722:
[----:B------:R-:W-:-:S04]  /*a180*/  SHF.R.U32.HI R3, RZ, 0x18, R23 ;  /* 0x00000018ff037819 */ /* 0x000fc80000011617 */
[----:B------:R-:W-:-:S05]  /*a190*/  LOP3.LUT R3, R0, 0x80, R3, 0xf8, !PT ;  /* 0x0000008000037812 */ /* 0x000fca00078ef803 */
[----:B------:R0:W-:Y:S01]  /*a1a0*/  STG.E.U8 desc[UR36][R8.64], R3 ;  /* 0x0000000308007986 */ /* 0x0001e2000c101124 */
[----:B------:R-:W-:Y:S05]  /*a1b0*/  BRA `(.L_x_12695) ;  /* 0x00000000000c7947 */ /* 0x000fea0003800000 */
.L_x_12716:
[----:B------:R-:W0:Y:S02]  /*a1c0*/  I2F.S64 R0, R22 ;  /* 0x0000001600007312 */ /* 0x000e240000301400 */
[----:B0-----:R-:W-:-:S05]  /*a1d0*/  F2FP.BF16.F32.PACK_AB R0, RZ, R0 ;  /* 0x00000000ff00723e */ /* 0x001fca00000010ff */
[----:B------:R0:W-:Y:S02]  /*a1e0*/  STG.E.U16 desc[UR36][R8.64], R0 ;  /* 0x0000000008007986 */ /* 0x0001e4000c101524 */
.L_x_12695:
[----:B------:R-:W-:-:S07]  /*a1f0*/  VIADD R33, R33, 0x80 ;  /* 0x0000008021217836 */ /* 0x000fce0000000000 */
.L_x_12654:
[----:B------:R-:W-:Y:S05]  /*a200*/  BSYNC.RECONVERGENT B7 ;  /* 0x0000000000077941 */ /* 0x000fea0003800200 */
.L_x_12615:
        /* <DEDUP_REMOVED lines=21> */
.L_x_12728:
[----:B------:R-:W-:Y:S01]  /*a360*/  STG.E.U8 desc[UR36][R2.64], R16 ;  /* 0x0000001002007986 */ /* 0x000fe2000c101124 */
[----:B------:R-:W-:Y:S05]  /*a370*/  EXIT ;  /* 0x000000000000794d */ /* 0x000fea0003800000 */
.L_x_12727:
        /* <DEDUP_REMOVED lines=8> */
.L_x_12731:
[----:B------:R-:W-:Y:S01]  /*a400*/  STG.E desc[UR36][R2.64], R16 ;  /* 0x0000001002007986 */ /* 0x000fe2000c101924 */
[----:B------:R-:W-:Y:S05]  /*a410*/  EXIT ;  /* 0x000000000000794d */ /* 0x000fea0003800000 */
.L_x_12730:
[----:B------:R-:W-:Y:S01]  /*a420*/  STG.E.U16 desc[UR36][R2.64], R16 ;  /* 0x0000001002007986 */ /* 0x000fe2000c101524 */
[----:B------:R-:W-:Y:S05]  /*a430*/  EXIT ;  /* 0x000000000000794d */ /* 0x000fea0003800000 */
.L_x_12726:
        /* <DEDUP_REMOVED lines=9> */
.L_x_12733:
[----:B------:R-:W0:Y:S02]  /*a4d0*/  I2F.S64 R0, R16 ;  /* 0x0000001000007312 */ /* 0x000e240000301400 */
[----:B0-----:R-:W-:-:S05]  /*a4e0*/  F2FP.F16.F32.PACK_AB R0, RZ, R0 ;  /* 0x00000000ff00723e */ /* 0x001fca00000000ff */
[----:B------:R-:W-:Y:S01]  /*a4f0*/  STG.E.U16 desc[UR36][R2.64], R0 ;  /* 0x0000000002007986 */ /* 0x000fe2000c101524 */
[----:B------:R-:W-:Y:S05]  /*a500*/  EXIT ;  /* 0x000000000000794d */ /* 0x000fea0003800000 */
.L_x_12732:
        /* <DEDUP_REMOVED lines=10> */
.L_x_12735:
[----:B------:R-:W0:Y:S02]  /*a5b0*/  I2F.S64 R16, R16 ;  /* 0x0000001000107312 */ /* 0x000e240000301400 */
[----:B0-----:R-:W-:-:S04]  /*a5c0*/  F2FP.F16.F32.PACK_AB R5, RZ, R16 ;  /* 0x00000010ff05723e */ /* 0x001fc800000000ff */
[----:B------:R-:W-:-:S05]  /*a5d0*/  PRMT R5, R5, 0x5410, RZ ;  /* 0x0000541005057816 */ /* 0x000fca00000000ff */
[----:B------:R-:W-:Y:S01]  /*a5e0*/  STG.E desc[UR36][R2.64], R5 ;  /* 0x0000000502007986 */ /* 0x000fe2000c101924 */
[----:B------:R-:W-:Y:S05]  /*a5f0*/  EXIT ;  /* 0x000000000000794d */ /* 0x000fea0003800000 */
.L_x_12734:
[----:B------:R-:W0:Y:S02]  /*a600*/  I2F.F64.S64 R16, R16 ;  /* 0x0000001000107312 */ /* 0x000e240000301c00 */
[----:B0-----:R-:W-:Y:S01]  /*a610*/  STG.E.64 desc[UR36][R2.64], R16 ;  /* 0x0000001002007986 */ /* 0x001fe2000c101b24 */
[----:B------:R-:W-:Y:S05]  /*a620*/  EXIT ;  /* 0x000000000000794d */ /* 0x000fea0003800000 */
.L_x_12725:
        /* <DEDUP_REMOVED lines=12> */
.L_x_12739:
        /* <DEDUP_REMOVED lines=18> */
.L_x_12742:
[----:B------:R-:W-:-:S04]  /*a810*/  SHF.R.U32.HI R5, RZ, 0x18, R5 ;  /* 0x00000018ff057819 */ /* 0x000fc80000011605 */
[----:B------:R-:W-:-:S07]  /*a820*/  LOP3.LUT R0, R0, 0x80, R5, 0xf8, !PT ;  /* 0x0000008000007812 */ /* 0x000fce00078ef805 */
.L_x_12741:
[----:B------:R-:W-:Y:S05]  /*a830*/  BSYNC.RECONVERGENT B0 ;  /* 0x0000000000007941 */ /* 0x000fea0003800200 */
.L_x_12740:
[----:B------:R-:W-:Y:S01]  /*a840*/  STG.E.U8 desc[UR36][R2.64], R0 ;  /* 0x0000000002007986 */ /* 0x000fe2000c101124 */
[----:B------:R-:W-:Y:S05]  /*a850*/  EXIT ;  /* 0x000000000000794d */ /* 0x000fea0003800000 */
.L_x_12738:
        /* <DEDUP_REMOVED lines=18> */
.L_x_12745:
[----:B------:R-:W-:-:S04]  /*a980*/  SHF.R.U32.HI R5, RZ, 0x18, R5 ;  /* 0x00000018ff057819 */ /* 0x000fc80000011605 */
[----:B------:R-:W-:-:S07]  /*a990*/  LOP3.LUT R0, R0, 0x80, R5, 0xf8, !PT ;  /* 0x0000008000007812 */ /* 0x000fce00078ef805 */
.L_x_12744:
[----:B------:R-:W-:Y:S05]  /*a9a0*/  BSYNC.RECONVERGENT B0 ;  /* 0x0000000000007941 */ /* 0x000fea0003800200 */
.L_x_12743:
[----:B------:R-:W-:Y:S01]  /*a9b0*/  STG.E.U8 desc[UR36][R2.64], R0 ;  /* 0x0000000002007986 */ /* 0x000fe2000c101124 */
[----:B------:R-:W-:Y:S05]  /*a9c0*/  EXIT ;  /* 0x000000000000794d */ /* 0x000fea0003800000 */
.L_x_12737:
        /* <DEDUP_REMOVED lines=22> */
.L_x_12747:
[----:B------:R-:W-:Y:S01]  /*ab30*/  STG.E.64 desc[UR36][R2.64], R16 ;  /* 0x0000001002007986 */ /* 0x000fe2000c101b24 */
[----:B------:R-:W-:Y:S05]  /*ab40*/  EXIT ;  /* 0x000000000000794d */ /* 0x000fea0003800000 */
.L_x_12746:
[----:B------:R-:W-:Y:S01]  /*ab50*/  STG.E desc[UR36][R2.64], R16 ;  /* 0x0000001002007986 */ /* 0x000fe2000c101924 */
[----:B------:R-:W-:Y:S05]  /*ab60*/  EXIT ;  /* 0x000000000000794d */ /* 0x000fea0003800000 */
.L_x_12736:
        /* <DEDUP_REMOVED lines=11> */
.L_x_12749:
[----:B------:R-:W-:Y:S01]  /*ac20*/  CS2R R18, SRZ ;  /* 0x0000000000127805 */ /* 0x000fe2000001ff00 */
[----:B------:R-:W0:Y:S04]  /*ac30*/  I2F.F64.S64 R16, R16 ;  /* 0x0000001000107312 */ /* 0x000e280000301c00 */
[----:B0-----:R-:W-:Y:S01]  /*ac40*/  STG.E.128 desc[UR36][R2.64], R16 ;  /* 0x0000001002007986 */ /* 0x001fe2000c101d24 */
[----:B------:R-:W-:Y:S05]  /*ac50*/  EXIT ;  /* 0x000000000000794d */ /* 0x000fea0003800000 */
.L_x_12748:
[----:B------:R-:W-:-:S13]  /*ac60*/  ISETP.NE.AND P0, PT, R0, 0xf, PT ;  /* 0x0000000f0000780c */ /* 0x000fda0003f05270 */
[----:B------:R-:W-:Y:S05]  /*ac70*/  @!P0 BRA `(.L_x_12750) ;  /* 0x0000000000e88947 */ /* 0x000fea0003800000 */
[----:B------:R-:W-:-:S13]  /*ac80*/  ISETP.NE.AND P0, PT, R0, 0x17, PT ;  /* 0x000000170000780c */ /* 0x000fda0003f05270 */
[----:B------:R-:W-:Y:S05]  /*ac90*/  @!P0 BRA `(.L_x_12751) ;  /* 0x0000000000908947 */ /* 0x000fea0003800000 */
[----:B------:R-:W-:-:S13]  /*aca0*/  ISETP.NE.AND P0, PT, R0, 0x18, PT ;  /* 0x000000180000780c */ /* 0x000fda0003f05270 */
[----:B------:R-:W-:Y:S05]  /*acb0*/  @!P0 BRA `(.L_x_12752) ;  /* 0x0000000000448947 */ /* 0x000fea0003800000 */
.L_x_12729:
        /* <DEDUP_REMOVED lines=16> */
.L_x_12753:
[----:B------:R-:W-:Y:S05]  /*adc0*/  EXIT ;  /* 0x000000000000794d */ /* 0x000fea0003800000 */
.L_x_12752:
        /* <DEDUP_REMOVED lines=13> */
.L_x_12755:
[----:B------:R-:W-:Y:S05]  /*aea0*/  BSYNC.RECONVERGENT B0 ;  /* 0x0000000000007941 */ /* 0x000fea0003800200 */
.L_x_12754:
[----:B------:R-:W-:-:S05]  /*aeb0*/  LOP3.LUT R5, R0, 0x80, R5, 0xf8, !PT ;  /* 0x0000008000057812 */ /* 0x000fca00078ef805 */
[----:B------:R-:W-:Y:S01]  /*aec0*/  STG.E.U8 desc[UR36][R2.64], R5 ;  /* 0x0000000502007986 */ /* 0x000fe2000c101124 */
[----:B------:R-:W-:Y:S05]  /*aed0*/  EXIT ;  /* 0x000000000000794d */ /* 0x000fea0003800000 */
.L_x_12751:
        /* <DEDUP_REMOVED lines=12> */
.L_x_12757:
[----:B------:R-:W-:Y:S01]  /*afa0*/  IMAD.MOV.U32 R0, RZ, RZ, 0x7f ;  /* 0x0000007fff007424 */ /* 0x000fe200078e00ff */
[----:B------:R-:W-:-:S04]  /*afb0*/  ISETP.GT.U32.AND P0, PT, R4, 0x7f800000, PT ;  /* 0x7f8000000400780c */ /* 0x000fc80003f04070 */
[----:B------:R-:W-:-:S09]  /*afc0*/  SEL R0, R0, 0x7c, P0 ;  /* 0x0000007c00007807 */ /* 0x000fd20000000000 */
.L_x_12758:
[----:B------:R-:W-:Y:S05]  /*afd0*/  BSYNC.RECONVERGENT B0 ;  /* 0x0000000000007941 */ /* 0x000fea0003800200 */
.L_x_12756:
[----:B------:R-:W-:-:S04]  /*afe0*/  SHF.R.U32.HI R5, RZ, 0x18, R5 ;  /* 0x00000018ff057819 */ /* 0x000fc80000011605 */
[----:B------:R-:W-:-:S05]  /*aff0*/  LOP3.LUT R5, R0, 0x80, R5, 0xf8, !PT ;  /* 0x0000008000057812 */ /* 0x000fca00078ef805 */
[----:B------:R-:W-:Y:S01]  /*b000*/  STG.E.U8 desc[UR36][R2.64], R5 ;  /* 0x0000000502007986 */ /* 0x000fe2000c101124 */
[----:B------:R-:W-:Y:S05]  /*b010*/  EXIT ;  /* 0x000000000000794d */ /* 0x000fea0003800000 */
.L_x_12750:
[----:B------:R-:W0:Y:S02]  /*b020*/  I2F.S64 R0, R16 ;  /* 0x0000001000007312 */ /* 0x000e240000301400 */
[----:B0-----:R-:W-:-:S05]  /*b030*/  F2FP.BF16.F32.PACK_AB R0, RZ, R0 ;  /* 0x00000000ff00723e */ /* 0x001fca00000010ff */
[----:B------:R-:W-:Y:S01]  /*b040*/  STG.E.U16 desc[UR36][R2.64], R0 ;  /* 0x0000000002007986 */ /* 0x000fe2000c101524 */
[----:B------:R-:W-:Y:S05]  /*b050*/  EXIT ;  /* 0x000000000000794d */ /* 0x000fea0003800000 */
.L_x_12759:
        /* <DEDUP_REMOVED lines=10> */
.L_x_25922:


//--------------------- .text._ZN2at6native18elementwise_kernelILi128ELi2EZNS0_22gpu_kernel_impl_nocastINS0_13BinaryFunctorIlllNS0_16BitwiseOrFunctorIlEEEEEEvRNS_18TensorIteratorBaseERKT_EUliE_EEviT1_ --------------------------
	.section	.text._ZN2at6native18elementwise_kernelILi128ELi2EZNS0_22gpu_kernel_impl_nocastINS0_13BinaryFunctorIlllNS0_16BitwiseOrFunctorIlEEEEEEvRNS_18TensorIteratorBaseERKT_EUliE_EEviT1_,"ax",@progbits
	.align	128
        .global         _ZN2at6native18elementwise_kernelILi128ELi2EZNS0_22gpu_kernel_impl_nocastINS0_13BinaryFunctorIlllNS0_16BitwiseOrFunctorIlEEEEEEvRNS_18TensorIteratorBaseERKT_EUliE_EEviT1_
        .type           _ZN2at6native18elementwise_kernelILi128ELi2EZNS0_22gpu_kernel_impl_nocastINS0_13BinaryFunctorIlllNS0_16BitwiseOrFunctorIlEEEEEEvRNS_18TensorIteratorBaseERKT_EUliE_EEviT1_,@function
        .size           _ZN2at6native18elementwise_kernelILi128ELi2EZNS0_22gpu_kernel_impl_nocastINS0_13BinaryFunctorIlllNS0_16BitwiseOrFunctorIlEEEEEEvRNS_18TensorIteratorBaseERKT_EUliE_EEviT1_,(.L_x_25923 - _ZN2at6native18elementwise_kernelILi128ELi2EZNS0_22gpu_kernel_impl_nocastINS0_13BinaryFunctorIlllNS0_16BitwiseOrFunctorIlEEEEEEvRNS_18TensorIteratorBaseERKT_EUliE_EEviT1_)
        .other          _ZN2at6native18elementwise_kernelILi128ELi2EZNS0_22gpu_kernel_impl_nocastINS0_13BinaryFunctorIlllNS0_16BitwiseOrFunctorIlEEEEEEvRNS_18TensorIteratorBaseERKT_EUliE_EEviT1_,@"STO_CUDA_ENTRY STV_DEFAULT"
_ZN2at6native18elementwise_kernelILi128ELi2EZNS0_22gpu_kernel_impl_nocastINS0_13BinaryFunctorIlllNS0_16BitwiseOrFunctorIlEEEEEEvRNS_18TensorIteratorBaseERKT_EUliE_EEviT1_:
.text._ZN2at6native18elementwise_kernelILi128ELi2EZNS0_22gpu_kernel_impl_nocastINS0_13BinaryFunctorIlllNS0_16BitwiseOrFunctorIlEEEEEEvRNS_18TensorIteratorBaseERKT_EUliE_EEviT1_:
        /* <DEDUP_REMOVED lines=22> */
.L_x_12762:
[----:B------:R-:W-:Y:S05]  /*0160*/  BSYNC.RECONVERGENT B0 ;  /* 0x0000000000007941 */ /* 0x000fea0003800200 */
.L_x_12761:
        /* <DEDUP_REMOVED lines=11> */
.L_x_12760:
        /* <DEDUP_REMOVED lines=355> */
.L_x_12765:
        /* <DEDUP_REMOVED lines=14> */
.L_x_12764:
[----:B------:R-:W-:Y:S05]  /*1930*/  BSYNC.RECONVERGENT B0 ;  /* 0x0000000000007941 */ /* 0x000fea0003800200 */
.L_x_12763:
        /* <DEDUP_REMOVED lines=350> */
.L_x_12766:
        /* <DEDUP_REMOVED lines=14> */
.L_x_12767:
        /* <DEDUP_REMOVED lines=16> */
.L_x_25923:


//--------------------- .text._ZN2at6native27unrolled_elementwise_kernelINS0_13BinaryFunctorIlllNS0_16BitwiseOrFunctorIlEEEESt5arrayIPcLm3EELi4E23TrivialOffsetCalculatorILi2EjES9_ILi1EjENS0_6memory15LoadWithoutCastENSC_16StoreWithoutCastEEEviT_T0_T2_T3_T4_T5_ --------------------------
	.section	.text._ZN2at6native27unrolled_elementwise_kernelINS0_13BinaryFunctorIlllNS0_16BitwiseOrFunctorIlEEEESt5arrayIPcLm3EELi4E23TrivialOffsetCalculatorILi2EjES9_ILi1EjENS0_6memory15LoadWithoutCastENSC_16StoreWithoutCastEEEviT_T0_T2_T3_T4_T5_,"ax",@progbits
	.align	128
        .global         _ZN2at6native27unrolled_elementwise_kernelINS0_13BinaryFunctorIlllNS0_16BitwiseOrFunctorIlEEEESt5arrayIPcLm3EELi4E23TrivialOffsetCalculatorILi2EjES9_ILi1EjENS0_6memory15LoadWithoutCastENSC_16StoreWithoutCastEEEviT_T0_T2_T3_T4_T5_
        .type           _ZN2at6native27unrolled_elementwise_kernelINS0_13BinaryFunctorIlllNS0_16BitwiseOrFunctorIlEEEESt5arrayIPcLm3EELi4E23TrivialOffsetCalculatorILi2EjES9_ILi1EjENS0_6memory15LoadWithoutCastENSC_16StoreWithoutCastEEEviT_T0_T2_T3_T4_T5_,@function
        .size           _ZN2at6native27unrolled_elementwise_kernelINS0_13BinaryFunctorIlllNS0_16BitwiseOrFunctorIlEEEESt5arrayIPcLm3EELi4E23TrivialOffsetCalculatorILi2EjES9_ILi1EjENS0_6memory15LoadWithoutCastENSC_16StoreWithoutCastEEEviT_T0_T2_T3_T4_T5_,(.L_x_25924 - _ZN2at6native27unrolled_elementwise_kernelINS0_13BinaryFunctorIlllNS0_16BitwiseOrFunctorIlEEEESt5arrayIPcLm3EELi4E23TrivialOffsetCalculatorILi2EjES9_ILi1EjENS0_6memory15LoadWithoutCastENSC_16StoreWithoutCastEEEviT_T0_T2_T3_T4_T5_)
        .other          _ZN2at6native27unrolled_elementwise_kernelINS0_13BinaryFunctorIlllNS0_16BitwiseOrFunctorIlEEEESt5arrayIPcLm3EELi4E23TrivialOffsetCalculatorILi2EjES9_ILi1EjENS0_6memory15LoadWithoutCastENSC_16StoreWithoutCastEEEviT_T0_T2_T3_T4_T5_,@"STO_CUDA_ENTRY STV_DEFAULT"
_ZN2at6native27unrolled_elementwise_kernelINS0_13BinaryFunctorIlllNS0_16BitwiseOrFunctorIlEEEESt5arrayIPcLm3EELi4E23TrivialOffsetCalculatorILi2EjES9_ILi1EjENS0_6memory15LoadWithoutCastENSC_16StoreWithoutCastEEEviT_T0_T2_T3_T4_T5_:
.text._ZN2at6native27unrolled_elementwise_kernelINS0_13BinaryFunctorIlllNS0_16BitwiseOrFunctorIlEEEESt5arrayIPcLm3EELi4E23TrivialOffsetCalculatorILi2EjES9_ILi1EjENS0_6memory15LoadWithoutCastENSC_16StoreWithoutCastEEEviT_T0_T2_T3_T4_T5_:
        /* <DEDUP_REMOVED lines=76> */
.L_x_12770:
[----:B------:R-:W-:Y:S05]  /*04c0*/  BSYNC.RELIABLE B1 ;  /* 0x0000000000017941 */ /* 0x000fea0003800100 */
.L_x_12769:
[----:B------:R-:W-:-:S13]  /*04d0*/  ISETP.GE.AND P0, PT, R3, R2, PT ;  /* 0x000000020300720c */ /* 0x000fda0003f06270 */
[----:B0-----:R-:W0:Y:S01]  /*04e0*/  @!P0 LDC.64 R6, c[0x0][0x388] ;  /* 0x0000e200ff068b82 */ /* 0x001e220000000a00 */
[----:B------:R-:W-:Y:S01]  /*04f0*/  @!P0 IMAD R11, R0, 0x200, R3 ;  /* 0x00000200000b8824 */ /* 0x000fe200078e0203 */
[----:B------:R-:W-:-:S03]  /*0500*/  @!P0 IADD3 R3, PT, PT, R3, 0x80, RZ ;  /* 0x0000008003038810 */ /* 0x000fc60007ffe0ff */
[----:B0-----:R-:W-:-:S05]  /*0510*/  @!P0 IMAD.WIDE.U32 R6, R11, 0x8, R6 ;  /* 0x000000080b068825 */ /* 0x001fca00078e0006 */
[----:B------:R1:W-:Y:S02]  /*0520*/  @!P0 STG.E.64 desc[UR4][R6.64], R8 ;  /* 0x0000000806008986 */ /* 0x0003e4000c101b04 */
.L_x_12771:
[----:B------:R-:W-:Y:S05]  /*0530*/  BSYNC.RECONVERGENT B0 ;  /* 0x0000000000007941 */ /* 0x000fea0003800200 */
.L_x_12768:
        /* <DEDUP_REMOVED lines=8> */
.L_x_12772:
        /* <DEDUP_REMOVED lines=12> */
.L_x_25924:


//--------------------- .text._ZN2at6native29vectorized_elementwise_kernelILi2ENS0_13BinaryFunctorIlllNS0_16BitwiseOrFunctorIlEEEESt5arrayIPcLm3EEEEviT0_T1_ --------------------------
	.section	.text._ZN2at6native29vectorized_elementwise_kernelILi2ENS0_13BinaryFunctorIlllNS0_16BitwiseOrFunctorIlEEEESt5arrayIPcLm3EEEEviT0_T1_,"ax",@progbits
	.align	128
        .global         _ZN2at6native29vectorized_elementwise_kernelILi2ENS0_13BinaryFunctorIlllNS0_16BitwiseOrFunctorIlEEEESt5arrayIPcLm3EEEEviT0_T1_
        .type           _ZN2at6native29vectorized_elementwise_kernelILi2ENS0_13BinaryFunctorIlllNS0_16BitwiseOrFunctorIlEEEESt5arrayIPcLm3EEEEviT0_T1_,@function
        .size           _ZN2at6native29vectorized_elementwise_kernelILi2ENS0_13BinaryFunctorIlllNS0_16BitwiseOrFunctorIlEEEESt5arrayIPcLm3EEEEviT0_T1_,(.L_x_25925 - _ZN2at6native29vectorized_elementwise_kernelILi2ENS0_13BinaryFunctorIlllNS0_16BitwiseOrFunctorIlEEEESt5arrayIPcLm3EEEEviT0_T1_)
        .other          _ZN2at6native29vectorized_elementwise_kernelILi2ENS0_13BinaryFunctorIlllNS0_16BitwiseOrFunctorIlEEEESt5arrayIPcLm3EEEEviT0_T1_,@"STO_CUDA_ENTRY STV_DEFAULT"
_ZN2at6native29vectorized_elementwise_kernelILi2ENS0_13BinaryFunctorIlllNS0_16BitwiseOrFunctorIlEEEESt5arrayIPcLm3EEEEviT0_T1_:
.text._ZN2at6native29vectorized_elementwise_kernelILi2ENS0_13BinaryFunctorIlllNS0_16BitwiseOrFunctorIlEEEESt5arrayIPcLm3EEEEviT0_T1_:
        /* <DEDUP_REMOVED lines=130> */
.L_x_12776:
[----:B------:R-:W-:-:S13]  /*0820*/  ISETP.GE.U32.AND P0, PT, R3, R2, PT ;  /* 0x000000020300720c */ /* 0x000fda0003f06070 */
[----:B------:R-:W-:Y:S05]  /*0830*/  @P0 BRA `(.L_x_12778) ;  /* 0x0000000000300947 */ /* 0x000fea0003800000 */
[----:B0-----:R-:W0:Y:S01]  /*0840*/  LDC.64 R6, c[0x0][0x388] ;  /* 0x0000e200ff067b82 */ /* 0x001e220000000a00 */
[----:B------:R-:W-:Y:S01]  /*0850*/  IMAD.IADD R9, R0, 0x1, R3 ;  /* 0x0000000100097824 */ /* 0x000fe200078e0203 */
[----:B------:R-:W-:-:S03]  /*0860*/  IADD3 R3, PT, PT, R3, 0x80, RZ ;  /* 0x0000008003037810 */ /* 0x000fc60007ffe0ff */
[----:B0-----:R-:W-:-:S05]  /*0870*/  IMAD.WIDE.U32 R6, R9, 0x8, R6 ;  /* 0x0000000809067825 */ /* 0x001fca00078e0006 */
[----:B------:R1:W-:Y:S02]  /*0880*/  STG.E.64 desc[UR4][R6.64], R10 ;  /* 0x0000000a06007986 */ /* 0x0003e4000c101b04 */
.L_x_12777:
[----:B------:R-:W-:-:S13]  /*0890*/  ISETP.GE.U32.AND P0, PT, R3, R2, PT ;  /* 0x000000020300720c */ /* 0x000fda0003f06070 */
[----:B------:R-:W-:Y:S05]  /*08a0*/  @P0 BRA `(.L_x_12779) ;  /* 0x0000000000300947 */ /* 0x000fea0003800000 */
[----:B01----:R-:W0:Y:S01]  /*08b0*/  LDC.64 R6, c[0x0][0x388] ;  /* 0x0000e200ff067b82 */ /* 0x003e220000000a00 */
[----:B------:R-:W-:Y:S02]  /*08c0*/  IMAD.IADD R9, R0, 0x1, R3 ;  /* 0x0000000100097824 */ /* 0x000fe400078e0203 */
[----:B------:R-:W-:Y:S02]  /*08d0*/  VIADD R3, R3, 0x80 ;  /* 0x0000008003037836 */ /* 0x000fe40000000000 */
[----:B0-----:R-:W-:-:S05]  /*08e0*/  IMAD.WIDE.U32 R6, R9, 0x8, R6 ;  /* 0x0000000809067825 */ /* 0x001fca00078e0006 */
[----:B------:R1:W-:Y:S02]  /*08f0*/  STG.E.64 desc[UR4][R6.64], R12 ;  /* 0x0000000c06007986 */ /* 0x0003e4000c101b04 */
.L_x_12778:
[----:B------:R-:W-:-:S13]  /*0900*/  ISETP.GE.U32.AND P0, PT, R3, R2, PT ;  /* 0x000000020300720c */ /* 0x000fda0003f06070 */
[----:B------:R-:W-:Y:S05]  /*0910*/  @P0 BRA `(.L_x_12780) ;  /* 0x0000000000340947 */ /* 0x000fea0003800000 */
[----:B01----:R-:W0:Y:S01]  /*0920*/  LDC.64 R6, c[0x0][0x388] ;  /* 0x0000e200ff067b82 */ /* 0x003e220000000a00 */
[----:B------:R-:W-:Y:S02]  /*0930*/  IMAD.IADD R9, R0, 0x1, R3 ;  /* 0x0000000100097824 */ /* 0x000fe400078e0203 */
[----:B------:R-:W-:Y:S02]  /*0940*/  VIADD R3, R3, 0x80 ;  /* 0x0000008003037836 */ /* 0x000fe40000000000 */
[----:B0-----:R-:W-:-:S05]  /*0950*/  IMAD.WIDE.U32 R6, R9, 0x8, R6 ;  /* 0x0000000809067825 */ /* 0x001fca00078e0006 */
[----:B------:R2:W-:Y:S02]  /*0960*/  STG.E.64 desc[UR4][R6.64], R14 ;  /* 0x0000000e06007986 */ /* 0x0005e4000c101b04 */
.L_x_12779:
        /* <DEDUP_REMOVED lines=8> */
.L_x_12780:
[----:B------:R-:W-:Y:S05]  /*09f0*/  BSYNC.RELIABLE B1 ;  /* 0x0000000000017941 */ /* 0x000fea0003800100 */
.L_x_12775:
[----:B------:R-:W-:-:S13]  /*0a00*/  ISETP.GE.U32.AND P0, PT, R3, R2, PT ;  /* 0x000000020300720c */ /* 0x000fda0003f06070 */
[----:B--2---:R-:W2:Y:S01]  /*0a10*/  @!P0 LDC.64 R4, c[0x0][0x388] ;  /* 0x0000e200ff048b82 */ /* 0x004ea20000000a00 */
[----:B01----:R-:W-:Y:S02]  /*0a20*/  @!P0 IMAD.IADD R7, R0, 0x1, R3 ;  /* 0x0000000100078824 */ /* 0x003fe400078e0203 */
[----:B------:R-:W-:Y:S02]  /*0a30*/  @!P0 VIADD R3, R3, 0x80 ;  /* 0x0000008003038836 */ /* 0x000fe40000000000 */
[----:B--2---:R-:W-:-:S05]  /*0a40*/  @!P0 IMAD.WIDE.U32 R4, R7, 0x8, R4 ;  /* 0x0000000807048825 */ /* 0x004fca00078e0004 */
[----:B------:R3:W-:Y:S02]  /*0a50*/  @!P0 STG.E.64 desc[UR4][R4.64], R18 ;  /* 0x0000001204008986 */ /* 0x0007e4000c101b04 */
.L_x_12781:
[----:B------:R-:W-:Y:S05]  /*0a60*/  BSYNC.RECONVERGENT B0 ;  /* 0x0000000000007941 */ /* 0x000fea0003800200 */
.L_x_12774:
        /* <DEDUP_REMOVED lines=8> */
.L_x_12773:
        /* <DEDUP_REMOVED lines=54> */
.L_x_12782:
        /* <DEDUP_REMOVED lines=11> */
.L_x_25925:


//--------------------- .text._ZN2at6native29vectorized_elementwise_kernelILi4ENS0_13BinaryFunctorIlllNS0_16BitwiseOrFunctorIlEEEESt5arrayIPcLm3EEEEviT0_T1_ --------------------------
	.section	.text._ZN2at6native29vectorized_elementwise_kernelILi4ENS0_13BinaryFunctorIlllNS0_16BitwiseOrFunctorIlEEEESt5arrayIPcLm3EEEEviT0_T1_,"ax",@progbits
	.align	128
        .global         _ZN2at6native29vectorized_elementwise_kernelILi4ENS0_13BinaryFunctorIlllNS0_16BitwiseOrFunctorIlEEEESt5arrayIPcLm3EEEEviT0_T1_
        .type           _ZN2at6native29vectorized_elementwise_kernelILi4ENS0_13BinaryFunctorIlllNS0_16BitwiseOrFunctorIlEEEESt5arrayIPcLm3EEEEviT0_T1_,@function
        .size           _ZN2at6native29vectorized_elementwise_kernelILi4ENS0_13BinaryFunctorIlllNS0_16BitwiseOrFunctorIlEEEESt5arrayIPcLm3EEEEviT0_T1_,(.L_x_25926 - _ZN2at6native29vectorized_elementwise_kernelILi4ENS0_13BinaryFunctorIlllNS0_16BitwiseOrFunctorIlEEEESt5arrayIPcLm3EEEEviT0_T1_)
        .other          _ZN2at6native29vectorized_elementwise_kernelILi4ENS0_13BinaryFunctorIlllNS0_16BitwiseOrFunctorIlEEEESt5arrayIPcLm3EEEEviT0_T1_,@"STO_CUDA_ENTRY STV_DEFAULT"
_ZN2at6native29vectorized_elementwise_kernelILi4ENS0_13BinaryFunctorIlllNS0_16BitwiseOrFunctorIlEEEESt5arrayIPcLm3EEEEviT0_T1_:
.text._ZN2at6native29vectorized_elementwise_kernelILi4ENS0_13BinaryFunctorIlllNS0_16BitwiseOrFunctorIlEEEESt5arrayIPcLm3EEEEviT0_T1_:
        /* <DEDUP_REMOVED lines=130> */
.L_x_12786:
[----:B------:R-:W-:-:S13]  /*0820*/  ISETP.GE.U32.AND P0, PT, R3, R2, PT ;  /* 0x000000020300720c */ /* 0x000fda0003f06070 */
[----:B------:R-:W-:Y:S05]  /*0830*/  @P0 BRA `(.L_x_12788) ;  /* 0x0000000000300947 */ /* 0x000fea0003800000 */
[----:B0-----:R-:W0:Y:S01]  /*0840*/  LDC.64 R6, c[0x0][0x388] ;  /* 0x0000e200ff067b82 */ /* 0x001e220000000a00 */
[----:B------:R-:W-:Y:S01]  /*0850*/  IMAD.IADD R9, R0, 0x1, R3 ;  /* 0x0000000100097824 */ /* 0x000fe200078e0203 */
[----:B------:R-:W-:-:S03]  /*0860*/  IADD3 R3, PT, PT, R3, 0x80, RZ ;  /* 0x0000008003037810 */ /* 0x000fc60007ffe0ff */
[----:B0-----:R-:W-:-:S05]  /*0870*/  IMAD.WIDE.U32 R6, R9, 0x8, R6 ;  /* 0x0000000809067825 */ /* 0x001fca00078e0006 */
[----:B------:R1:W-:Y:S02]  /*0880*/  STG.E.64 desc[UR4][R6.64], R10 ;  /* 0x0000000a06007986 */ /* 0x0003e4000c101b04 */
.L_x_12787:
[----:B------:R-:W-:-:S13]  /*0890*/  ISETP.GE.U32.AND P0, PT, R3, R2, PT ;  /* 0x000000020300720c */ /* 0x000fda0003f06070 */
[----:B------:R-:W-:Y:S05]  /*08a0*/  @P0 BRA `(.L_x_12789) ;  /* 0x0000000000300947 */ /* 0x000fea0003800000 */
[----:B01----:R-:W0:Y:S01]  /*08b0*/  LDC.64 R6, c[0x0][0x388] ;  /* 0x0000e200ff067b82 */ /* 0x003e220000000a00 */
[----:B------:R-:W-:Y:S02]  /*08c0*/  IMAD.IADD R9, R0, 0x1, R3 ;  /* 0x0000000100097824 */ /* 0x000fe400078e0203 */
[----:B------:R-:W-:Y:S02]  /*08d0*/  VIADD R3, R3, 0x80 ;  /* 0x0000008003037836 */ /* 0x000fe40000000000 */
[----:B0-----:R-:W-:-:S05]  /*08e0*/  IMAD.WIDE.U32 R6, R9, 0x8, R6 ;  /* 0x0000000809067825 */ /* 0x001fca00078e0006 */
[----:B------:R1:W-:Y:S02]  /*08f0*/  STG.E.64 desc[UR4][R6.64], R12 ;  /* 0x0000000c06007986 */ /* 0x0003e4000c101b04 */
.L_x_12788:
[----:B------:R-:W-:-:S13]  /*0900*/  ISETP.GE.U32.AND P0, PT, R3, R2, PT ;  /* 0x000000020300720c */ /* 0x000fda0003f06070 */
[----:B------:R-:W-:Y:S05]  /*0910*/  @P0 BRA `(.L_x_12790) ;  /* 0x0000000000340947 */ /* 0x000fea0003800000 */
[----:B01----:R-:W0:Y:S01]  /*0920*/  LDC.64 R6, c[0x0][0x388] ;  /* 0x0000e200ff067b82 */ /* 0x003e220000000a00 */
[----:B------:R-:W-:Y:S02]  /*0930*/  IMAD.IADD R9, R0, 0x1, R3 ;  /* 0x0000000100097824 */ /* 0x000fe400078e0203 */
[----:B------:R-:W-:Y:S02]  /*0940*/  VIADD R3, R3, 0x80 ;  /* 0x0000008003037836 */ /* 0x000fe40000000000 */
[----:B0-----:R-:W-:-:S05]  /*0950*/  IMAD.WIDE.U32 R6, R9, 0x8, R6 ;  /* 0x0000000809067825 */ /* 0x001fca00078e0006 */
[----:B------:R2:W-:Y:S02]  /*0960*/  STG.E.64 desc[UR4][R6.64], R14 ;  /* 0x0000000e06007986 */ /* 0x0005e4000c101b04 */
.L_x_12789:
        /* <DEDUP_REMOVED lines=8> */
.L_x_12790:
[----:B------:R-:W-:Y:S05]  /*09f0*/  BSYNC.RELIABLE B1 ;  /* 0x0000000000017941 */ /* 0x000fea0003800100 */
.L_x_12785:
[----:B------:R-:W-:-:S13]  /*0a00*/  ISETP.GE.U32.AND P0, PT, R3, R2, PT ;  /* 0x000000020300720c */ /* 0x000fda0003f06070 */
[----:B--2---:R-:W2:Y:S01]  /*0a10*/  @!P0 LDC.64 R4, c[0x0][0x388] ;  /* 0x0000e200ff048b82 */ /* 0x004ea20000000a00 */
[----:B01----:R-:W-:Y:S02]  /*0a20*/  @!P0 IMAD.IADD R7, R0, 0x1, R3 ;  /* 0x0000000100078824 */ /* 0x003fe400078e0203 */
[----:B------:R-:W-:Y:S02]  /*0a30*/  @!P0 VIADD R3, R3, 0x80 ;  /* 0x0000008003038836 */ /* 0x000fe40000000000 */
[----:B--2---:R-:W-:-:S05]  /*0a40*/  @!P0 IMAD.WIDE.U32 R4, R7, 0x8, R4 ;  /* 0x0000000807048825 */ /* 0x004fca00078e0004 */
[----:B------:R3:W-:Y:S02]  /*0a50*/  @!P0 STG.E.64 desc[UR4][R4.64], R18 ;  /* 0x0000001204008986 */ /* 0x0007e4000c101b04 */
.L_x_12791:
[----:B------:R-:W-:Y:S05]  /*0a60*/  BSYNC.RECONVERGENT B0 ;  /* 0x0000000000007941 */ /* 0x000fea0003800200 */
.L_x_12784:
        /* <DEDUP_REMOVED lines=8> */
.L_x_12783:
        /* <DEDUP_REMOVED lines=48> */
.L_x_12792:
        /* <DEDUP_REMOVED lines=9> */
.L_x_25926:


//--------------------- .text._ZN2at6native29vectorized_elementwise_kernelILi8ENS0_13BinaryFunctorIlllNS0_16BitwiseOrFunctorIlEEEESt5arrayIPcLm3EEEEviT0_T1_ --------------------------
	.section	.text._ZN2at6native29vectorized_elementwise_kernelILi8ENS0_13BinaryFunctorIlllNS0_16BitwiseOrFunctorIlEEEESt5arrayIPcLm3EEEEviT0_T1_,"ax",@progbits
	.align	128
        .global         _ZN2at6native29vectorized_elementwise_kernelILi8ENS0_13BinaryFunctorIlllNS0_16BitwiseOrFunctorIlEEEESt5arrayIPcLm3EEEEviT0_T1_
        .type           _ZN2at6native29vectorized_elementwise_kernelILi8ENS0_13BinaryFunctorIlllNS0_16BitwiseOrFunctorIlEEEESt5arrayIPcLm3EEEEviT0_T1_,@function
        .size           _ZN2at6native29vectorized_elementwise_kernelILi8ENS0_13BinaryFunctorIlllNS0_16BitwiseOrFunctorIlEEEESt5arrayIPcLm3EEEEviT0_T1_,(.L_x_25927 - _ZN2at6native29vectorized_elementwise_kernelILi8ENS0_13BinaryFunctorIlllNS0_16BitwiseOrFunctorIlEEEESt5arrayIPcLm3EEEEviT0_T1_)
        .other          _ZN2at6native29vectorized_elementwise_kernelILi8ENS0_13BinaryFunctorIlllNS0_16BitwiseOrFunctorIlEEEESt5arrayIPcLm3EEEEviT0_T1_,@"STO_CUDA_ENTRY STV_DEFAULT"
_ZN2at6native29vectorized_elementwise_kernelILi8ENS0_13BinaryFunctorIlllNS0_16BitwiseOrFunctorIlEEEESt5arrayIPcLm3EEEEviT0_T1_:
.text._ZN2at6native29vectorized_elementwise_kernelILi8ENS0_13BinaryFunctorIlllNS0_16BitwiseOrFunctorIlEEEESt5arrayIPcLm3EEEEviT0_T1_:
[----:B------:R-:W-:Y:S01]  /*0000*/  LDC R1, c[0x0][0x37c] ;  /* 0x0000df00ff017b82 */ /* 0x000fe20000000800 */
[----:B------:R-:W-:Y:S05]  /*0010*/  EXIT ;  /* 0x000000000000794d */ /* 0x000fea0003800000 */
.L_x_12793:
        /* <DEDUP_REMOVED lines=14> */
.L_x_25927:


//--------------------- .text._ZN2at6native18elementwise_kernelILi128ELi4EZNS0_15gpu_kernel_implINS0_13AUnaryFunctorIiiiNS0_16BitwiseOrFunctorIiEEEEEEvRNS_18TensorIteratorBaseERKT_EUliE_EEviT1_ --------------------------
	.section	.text._ZN2at6native18elementwise_kernelILi128ELi4EZNS0_15gpu_kernel_implINS0_13AUnaryFunctorIiiiNS0_16BitwiseOrFunctorIiEEEEEEvRNS_18TensorIteratorBaseERKT_EUliE_EEviT1_,"ax",@progbits
	.align	128
        .global         _ZN2at6native18elementwise_kernelILi128ELi4EZNS0_15gpu_kernel_implINS0_13AUnaryFunctorIiiiNS0_16BitwiseOrFunctorIiEEEEEEvRNS_18TensorIteratorBaseERKT_EUliE_EEviT1_
        .type           _ZN2at6native18elementwise_kernelILi128ELi4EZNS0_15gpu_kernel_implINS0_13AUnaryFunctorIiiiNS0_16BitwiseOrFunctorIiEEEEEEvRNS_18TensorIteratorBaseERKT_EUliE_EEviT1_,@function
        .size           _ZN2at6native18elementwise_kernelILi128ELi4EZNS0_15gpu_kernel_implINS0_13AUnaryFunctorIiiiNS0_16BitwiseOrFunctorIiEEEEEEvRNS_18TensorIteratorBaseERKT_EUliE_EEviT1_,(.L_x_25928 - _ZN2at6native18elementwise_kernelILi128ELi4EZNS0_15gpu_kernel_implINS0_13AUnaryFunctorIiiiNS0_16BitwiseOrFunctorIiEEEEEEvRNS_18TensorIteratorBaseERKT_EUliE_EEviT1_)
        .other          _ZN2at6native18elementwise_kernelILi128ELi4EZNS0_15gpu_kernel_implINS0_13AUnaryFunctorIiiiNS0_16BitwiseOrFunctorIiEEEEEEvRNS_18TensorIteratorBaseERKT_EUliE_EEviT1_,@"STO_CUDA_ENTRY STV_DEFAULT"
_ZN2at6native18elementwise_kernelILi128ELi4EZNS0_15gpu_kernel_implINS0_13AUnaryFunctorIiiiNS0_16BitwiseOrFunctorIiEEEEEEvRNS_18TensorIteratorBaseERKT_EUliE_EEviT1_:
.text._ZN2at6native18elementwise_kernelILi128ELi4EZNS0_15gpu_kernel_implINS0_13AUnaryFunctorIiiiNS0_16BitwiseOrFunctorIiEEEEEEvRNS_18TensorIteratorBaseERKT_EUliE_EEviT1_:
        /* <DEDUP_REMOVED lines=319> */
.L_x_12796:
        /* <DEDUP_REMOVED lines=16> */
.L_x_12800:
[----:B------:R0:W5:Y:S01]  /*14f0*/  LDG.E.U8 R0, desc[UR36][R2.64] ;  /* 0x0000002402007981 */ /* 0x000162000c1e1100 */
[----:B------:R-:W-:Y:S05]  /*1500*/  BRA `(.L_x_12802) ;  /* 0x0000000c002c7947 */ /* 0x000fea0003800000 */
.L_x_12799:
        /* <DEDUP_REMOVED lines=8> */
.L_x_12804:
[----:B------:R0:W5:Y:S01]  /*1590*/  LDG.E R0, desc[UR36][R2.64] ;  /* 0x0000002402007981 */ /* 0x000162000c1e1900 */
[----:B------:R-:W-:Y:S05]  /*15a0*/  BRA `(.L_x_12802) ;  /* 0x0000000c00047947 */ /* 0x000fea0003800000 */
.L_x_12803:
[----:B------:R0:W5:Y:S01]  /*15b0*/  LDG.E.S16 R0, desc[UR36][R2.64] ;  /* 0x0000002402007981 */ /* 0x000162000c1e1700 */
[----:B------:R-:W-:Y:S05]  /*15c0*/  BRA `(.L_x_12802) ;  /* 0x0000000800fc7947 */ /* 0x000fea0003800000 */
.L_x_12798:
        /* <DEDUP_REMOVED lines=9> */
.L_x_12806:
[----:B------:R-:W2:Y:S02]  /*1660*/  LDG.E.U16 R2, desc[UR36][R2.64] ;  /* 0x0000002402027981 */ /* 0x000ea4000c1e1500 */
[----:B--2---:R-:W-:-:S06]  /*1670*/  HADD2.F32 R0, -RZ, R2.H0_H0 ;  /* 0x20000002ff007230 */ /* 0x004fcc0000004100 */
[----:B------:R-:W0:Y:S01]  /*1680*/  F2I.FTZ.TRUNC.NTZ R0, R0 ;  /* 0x0000000000007305 */ /* 0x000e22000021f100 */
[----:B------:R-:W-:Y:S05]  /*1690*/  BRA `(.L_x_12802) ;  /* 0x0000000800c87947 */ /* 0x000fea0003800000 */
.L_x_12805:
        /* <DEDUP_REMOVED lines=9> */
.L_x_12808:
[----:B------:R-:W2:Y:S02]  /*1730*/  LDG.E.U16 R2, desc[UR36][R2.64] ;  /* 0x0000002402027981 */ /* 0x000ea4000c1e1500 */
[----:B--2---:R-:W-:-:S06]  /*1740*/  HADD2.F32 R0, -RZ, R2.H0_H0 ;  /* 0x20000002ff007230 */ /* 0x004fcc0000004100 */
[----:B------:R-:W0:Y:S01]  /*1750*/  F2I.FTZ.TRUNC.NTZ R0, R0 ;  /* 0x0000000000007305 */ /* 0x000e22000021f100 */
[----:B------:R-:W-:Y:S05]  /*1760*/  BRA `(.L_x_12802) ;  /* 0x0000000800947947 */ /* 0x000fea0003800000 */
.L_x_12807:
[----:B------:R-:W2:Y:S02]  /*1770*/  LDG.E.64 R2, desc[UR36][R2.64] ;  /* 0x0000002402027981 */ /* 0x000ea4000c1e1b00 */
[----:B--2---:R0:W1:Y:S02]  /*1780*/  F2I.F64.TRUNC R0, R2 ;  /* 0x0000000200007311 */ /* 0x004064000030d100 */
[----:B01----:R-:W-:Y:S05]  /*1790*/  BRA `(.L_x_12802) ;  /* 0x0000000800887947 */ /* 0x003fea0003800000 */
.L_x_12797:
        /* <DEDUP_REMOVED lines=12> */
.L_x_12811:
[----:B------:R-:W2:Y:S02]  /*1860*/  LDG.E.64 R2, desc[UR36][R2.64] ;  /* 0x0000002402027981 */ /* 0x000ea4000c1e1b00 */
[----:B--2---:R0:W1:Y:S02]  /*1870*/  F2I.F64.TRUNC R0, R2 ;  /* 0x0000000200007311 */ /* 0x004064000030d100 */
[----:B01----:R-:W-:Y:S05]  /*1880*/  BRA `(.L_x_12802) ;  /* 0x00000008004c7947 */ /* 0x003fea0003800000 */
.L_x_12810:
        /* <DEDUP_REMOVED lines=26> */
.L_x_12813:
        /* <DEDUP_REMOVED lines=13> */
.L_x_12812:
[----:B------:R-:W2:Y:S02]  /*1b00*/  LDG.E.U16 R0, desc[UR36][R2.64] ;  /* 0x0000002402007981 */ /* 0x000ea4000c1e1500 */
[----:B--2---:R-:W-:-:S06]  /*1b10*/  IMAD.U32 R0, R0, 0x10000, RZ ;  /* 0x0001000000007824 */ /* 0x004fcc00078e00ff */
[----:B------:R-:W0:Y:S01]  /*1b20*/  F2I.FTZ.TRUNC.NTZ R0, R0 ;  /* 0x0000000000007305 */ /* 0x000e22000021f100 */
[----:B------:R-:W-:Y:S05]  /*1b30*/  BRA `(.L_x_12802) ;  /* 0x0000000400a07947 */ /* 0x000fea0003800000 */
.L_x_12809:
        /* <DEDUP_REMOVED lines=10> */
.L_x_12816:
        /* <DEDUP_REMOVED lines=21> */
.L_x_12820:
[----:B------:R-:W-:Y:S05]  /*1d30*/  BSYNC.RECONVERGENT B1 ;  /* 0x0000000000017941 */ /* 0x000fea0003800200 */
.L_x_12819:
[----:B------:R-:W-:Y:S02]  /*1d40*/  SHF.L.U32 R0, R0, 0x14, RZ ;  /* 0x0000001400007819 */ /* 0x000fe400000006ff */
[----:B------:R-:W-:-:S04]  /*1d50*/  LEA R2, R2, 0x3b800000, 0x17 ;  /* 0x3b80000002027811 */ /* 0x000fc800078eb8ff */
[----:B------:R-:W-:-:S07]  /*1d60*/  LOP3.LUT R0, R2, R0, R7, 0xfe, !PT ;  /* 0x0000000002007212 */ /* 0x000fce00078efe07 */
.L_x_12818:
[----:B------:R-:W-:Y:S05]  /*1d70*/  BSYNC.RECONVERGENT B0 ;  /* 0x0000000000007941 */ /* 0x000fea0003800200 */
.L_x_12817:
[----:B------:R-:W1:Y:S01]  /*1d80*/  F2I.FTZ.TRUNC.NTZ R0, R0 ;  /* 0x0000000000007305 */ /* 0x000e62000021f100 */
[----:B------:R-:W-:Y:S05]  /*1d90*/  BRA `(.L_x_12802) ;  /* 0x0000000400087947 */ /* 0x000fea0003800000 */
.L_x_12815:
        /* <DEDUP_REMOVED lines=21> */
.L_x_12824:
[----:B------:R-:W-:Y:S05]  /*1ef0*/  BSYNC.RECONVERGENT B1 ;  /* 0x0000000000017941 */ /* 0x000fea0003800200 */
.L_x_12823:
[----:B------:R-:W-:Y:S01]  /*1f00*/  IMAD.SHL.U32 R0, R0, 0x200000, RZ ;  /* 0x0020000000007824 */ /* 0x000fe200078e00ff */
[----:B------:R-:W-:-:S04]  /*1f10*/  LEA R2, R2, 0x37800000, 0x17 ;  /* 0x3780000002027811 */ /* 0x000fc800078eb8ff */
[----:B------:R-:W-:-:S07]  /*1f20*/  LOP3.LUT R0, R2, R0, R7, 0xfe, !PT ;  /* 0x0000000002007212 */ /* 0x000fce00078efe07 */
.L_x_12822:
[----:B------:R-:W-:Y:S05]  /*1f30*/  BSYNC.RECONVERGENT B0 ;  /* 0x0000000000007941 */ /* 0x000fea0003800200 */
.L_x_12821:
[----:B------:R-:W2:Y:S01]  /*1f40*/  F2I.FTZ.TRUNC.NTZ R0, R0 ;  /* 0x0000000000007305 */ /* 0x000ea2000021f100 */
[----:B------:R-:W-:Y:S05]  /*1f50*/  BRA `(.L_x_12802) ;  /* 0x0000000000987947 */ /* 0x000fea0003800000 */
.L_x_12814:
[----:B------:R-:W-:-:S09]  /*1f60*/  UISETP.NE.AND UP0, UPT, UR4, 0x1c, UPT ;  /* 0x0000001c0400788c */ /* 0x000fd2000bf05270 */
[----:B------:R-:W-:Y:S05]  /*1f70*/  BRA.U !UP0, `(.L_x_12825) ;  /* 0x00000001088c7547 */ /* 0x000fea000b800000 */
[----:B------:R-:W-:-:S09]  /*1f80*/  UISETP.NE.AND UP0, UPT, UR4, 0x1d, UPT ;  /* 0x0000001d0400788c */ /* 0x000fd2000bf05270 */
[----:B------:R-:W-:Y:S05]  /*1f90*/  BRA.U !UP0, `(.L_x_12826) ;  /* 0x00000001087c7547 */ /* 0x000fea000b800000 */
[----:B------:R-:W-:-:S09]  /*1fa0*/  UISETP.NE.AND UP0, UPT, UR4, 0x2c, UPT ;  /* 0x0000002c0400788c */ /* 0x000fd2000bf05270 */
[----:B------:R-:W-:Y:S05]  /*1fb0*/  BRA.U !UP0, `(.L_x_12827) ;  /* 0x0000000108487547 */ /* 0x000fea000b800000 */
.L_x_12801:
        /* <DEDUP_REMOVED lines=16> */
.L_x_12828:
[----:B------:R-:W-:Y:S01]  /*20c0*/  IMAD.MOV.U32 R0, RZ, RZ, RZ ;  /* 0x000000ffff007224 */ /* 0x000fe200078e00ff */
[----:B------:R-:W-:Y:S06]  /*20d0*/  BRA `(.L_x_12802) ;  /* 0x0000000000387947 */ /* 0x000fec0003800000 */
.L_x_12827:
        /* <DEDUP_REMOVED lines=8> */
.L_x_12830:
[----:B------:R-:W-:Y:S05]  /*2160*/  BSYNC.RECONVERGENT B0 ;  /* 0x0000000000007941 */ /* 0x000fea0003800200 */
.L_x_12829:
[----:B------:R-:W4:Y:S01]  /*2170*/  F2I.FTZ.TRUNC.NTZ R0, R0 ;  /* 0x0000000000007305 */ /* 0x000f22000021f100 */
[----:B------:R-:W-:Y:S05]  /*2180*/  BRA `(.L_x_12802) ;  /* 0x00000000000c7947 */ /* 0x000fea0003800000 */
.L_x_12826:
[----:B------:R0:W5:Y:S01]  /*2190*/  LDG.E R0, desc[UR36][R2.64] ;  /* 0x0000002402007981 */ /* 0x000162000c1e1900 */
[----:B------:R-:W-:Y:S05]  /*21a0*/  BRA `(.L_x_12802) ;  /* 0x0000000000047947 */ /* 0x000fea0003800000 */
.L_x_12825:
[----:B------:R3:W5:Y:S02]  /*21b0*/  LDG.E R0, desc[UR36][R2.64] ;  /* 0x0000002402007981 */ /* 0x000764000c1e1900 */
.L_x_12802:
        /* <DEDUP_REMOVED lines=18> */
.L_x_12834:
[----:B------:R3:W-:Y:S01]  /*22e0*/  STG.E.U8 desc[UR36][R2.64], R4 ;  /* 0x0000000402007986 */ /* 0x0007e2000c101124 */
[----:B------:R-:W-:Y:S05]  /*22f0*/  BRA `(.L_x_12836) ;  /* 0x0000000c003c7947 */ /* 0x000fea0003800000 */
.L_x_12833:
        /* <DEDUP_REMOVED lines=9> */
.L_x_12838:
[----:B------:R1:W-:Y:S01]  /*2390*/  STG.E desc[UR36][R2.64], R4 ;  /* 0x0000000402007986 */ /* 0x0003e2000c101924 */
[----:B------:R-:W-:Y:S05]  /*23a0*/  BRA `(.L_x_12836) ;  /* 0x0000000c00107947 */ /* 0x000fea0003800000 */
.L_x_12837:
[----:B------:R2:W-:Y:S01]  /*23b0*/  STG.E.U16 desc[UR36][R2.64], R4 ;  /* 0x0000000402007986 */ /* 0x0005e2000c101524 */
[----:B------:R-:W-:Y:S05]  /*23c0*/  BRA `(.L_x_12836) ;  /* 0x0000000c00087947 */ /* 0x000fea0003800000 */
.L_x_12832:
        /* <DEDUP_REMOVED lines=9> */
.L_x_12840:
[----:B------:R-:W-:-:S04]  /*2460*/  I2FP.F32.S32 R0, R4 ;  /* 0x0000000400007245 */ /* 0x000fc80000201400 */
[----:B------:R-:W-:-:S05]  /*2470*/  F2FP.F16.F32.PACK_AB R0, RZ, R0 ;  /* 0x00000000ff00723e */ /* 0x000fca00000000ff */
[----:B------:R0:W-:Y:S01]  /*2480*/  STG.E.U16 desc[UR36][R2.64], R0 ;  /* 0x0000000002007986 */ /* 0x0001e2000c101524 */
[----:B------:R-:W-:Y:S05]  /*2490*/  BRA `(.L_x_12836) ;  /* 0x0000000800d47947 */ /* 0x000fea0003800000 */
.L_x_12839:
        /* <DEDUP_REMOVED lines=10> */
.L_x_12842:
[----:B------:R-:W-:-:S04]  /*2540*/  I2FP.F32.S32 R4, R4 ;  /* 0x0000000400047245 */ /* 0x000fc80000201400 */
[----:B------:R-:W-:-:S04]  /*2550*/  F2FP.F16.F32.PACK_AB R5, RZ, R4 ;  /* 0x00000004ff05723e */ /* 0x000fc800000000ff */
[----:B------:R-:W-:-:S05]  /*2560*/  PRMT R5, R5, 0x5410, RZ ;  /* 0x0000541005057816 */ /* 0x000fca00000000ff */
[----:B------:R0:W-:Y:S01]  /*2570*/  STG.E desc[UR36][R2.64], R5 ;  /* 0x0000000502007986 */ /* 0x0001e2000c101924 */
[----:B------:R-:W-:Y:S05]  /*2580*/  BRA `(.L_x_12836) ;  /* 0x0000000800987947 */ /* 0x000fea0003800000 */
.L_x_12841:
[----:B------:R-:W0:Y:S02]  /*2590*/  I2F.F64 R4, R4 ;  /* 0x0000000400047312 */ /* 0x000e240000201c00 */
[----:B0-----:R0:W-:Y:S01]  /*25a0*/  STG.E.64 desc[UR36][R2.64], R4 ;  /* 0x0000000402007986 */ /* 0x0011e2000c101b24 */
[----:B------:R-:W-:Y:S05]  /*25b0*/  BRA `(.L_x_12836) ;  /* 0x00000008008c7947 */ /* 0x000fea0003800000 */
.L_x_12831:
        /* <DEDUP_REMOVED lines=8> */
[----:B------:R-:W-:-:S04]  /*2640*/  ISETP.NE.AND P0, PT, R4, RZ, PT ;  /* 0x000000ff0400720c */ /* 0x000fc80003f05270 */
[----:B------:R-:W-:-:S05]  /*2650*/  SEL R5, RZ, 0x1, !P0 ;  /* 0x00000001ff057807 */ /* 0x000fca0004000000 */
[----:B------:R0:W-:Y:S01]  /*2660*/  STG.E.U8 desc[UR36][R2.64], R5 ;  /* 0x0000000502007986 */ /* 0x0001e2000c101124 */
[----:B------:R-:W-:Y:S05]  /*2670*/  BRA `(.L_x_12836) ;  /* 0x00000008005c7947 */ /* 0x000fea0003800000 */
.L_x_12845:
[----:B------:R-:W-:Y:S01]  /*2680*/  CS2R R6, SRZ ;  /* 0x0000000000067805 */ /* 0x000fe2000001ff00 */
[----:B------:R-:W0:Y:S04]  /*2690*/  I2F.F64 R4, R4 ;  /* 0x0000000400047312 */ /* 0x000e280000201c00 */
[----:B0-----:R0:W-:Y:S01]  /*26a0*/  STG.E.128 desc[UR36][R2.64], R4 ;  /* 0x0000000402007986 */ /* 0x0011e2000c101d24 */
[----:B------:R-:W-:Y:S05]  /*26b0*/  BRA `(.L_x_12836) ;  /* 0x00000008004c7947 */ /* 0x000fea0003800000 */
.L_x_12844:
        /* <DEDUP_REMOVED lines=19> */
.L_x_12849:
[----:B------:R-:W-:Y:S05]  /*27f0*/  BSYNC.RECONVERGENT B0 ;  /* 0x0000000000007941 */ /* 0x000fea0003800200 */
.L_x_12848:
[----:B------:R-:W-:-:S05]  /*2800*/  LOP3.LUT R5, R0, 0x80, R5, 0xf8, !PT ;  /* 0x0000008000057812 */ /* 0x000fca00078ef805 */
[----:B------:R0:W-:Y:S01]  /*2810*/  STG.E.U8 desc[UR36][R2.64], R5 ;  /* 0x0000000502007986 */ /* 0x0001e2000c101124 */
[----:B------:R-:W-:Y:S05]  /*2820*/  BRA `(.L_x_12836) ;  /* 0x0000000400f07947 */ /* 0x000fea0003800000 */
.L_x_12847:
        /* <DEDUP_REMOVED lines=15> */
.L_x_12851:
[----:B------:R-:W-:Y:S05]  /*2920*/  BSYNC.RECONVERGENT B0 ;  /* 0x0000000000007941 */ /* 0x000fea0003800200 */
.L_x_12850:
[----:B------:R-:W-:-:S05]  /*2930*/  LOP3.LUT R5, R0, 0x80, R5, 0xf8, !PT ;  /* 0x0000008000057812 */ /* 0x000fca00078ef805 */
[----:B------:R0:W-:Y:S01]  /*2940*/  STG.E.U8 desc[UR36][R2.64], R5 ;  /* 0x0000000502007986 */ /* 0x0001e2000c101124 */
[----:B------:R-:W-:Y:S05]  /*2950*/  BRA `(.L_x_12836) ;  /* 0x0000000400a47947 */ /* 0x000fea0003800000 */
.L_x_12846:
[----:B------:R-:W-:-:S04]  /*2960*/  I2FP.F32.S32 R0, R4 ;  /* 0x0000000400007245 */ /* 0x000fc80000201400 */
[----:B------:R-:W-:-:S05]  /*2970*/  F2FP.BF16.F32.PACK_AB R0, RZ, R0 ;  /* 0x00000000ff00723e */ /* 0x000fca00000010ff */
[----:B------:R0:W-:Y:S01]  /*2980*/  STG.E.U16 desc[UR36][R2.64], R0 ;  /* 0x0000000002007986 */ /* 0x0001e2000c101524 */
[----:B------:R-:W-:Y:S05]  /*2990*/  BRA `(.L_x_12836) ;  /* 0x0000000400947947 */ /* 0x000fea0003800000 */
.L_x_12843:
        /* <DEDUP_REMOVED lines=10> */
.L_x_12854:
        /* <DEDUP_REMOVED lines=13> */
.L_x_12857:
[----:B------:R-:W-:-:S04]  /*2b10*/  SHF.R.U32.HI R0, RZ, 0x14, R5 ;  /* 0x00000014ff007819 */ /* 0x000fc80000011605 */
[----:B------:R-:W-:-:S04]  /*2b20*/  LOP3.LUT R0, R0, 0x1, RZ, 0xc0, !PT ;  /* 0x0000000100007812 */ /* 0x000fc800078ec0ff */
[----:B------:R-:W-:-:S04]  /*2b30*/  IADD3 R0, PT, PT, R5, 0x487ffff, R0 ;  /* 0x0487ffff05007810 */ /* 0x000fc80007ffe000 */
[----:B------:R-:W-:-:S04]  /*2b40*/  SHF.R.U32.HI R0, RZ, 0x14, R0 ;  /* 0x00000014ff007819 */ /* 0x000fc80000011600 */
[----:B------:R-:W-:-:S07]  /*2b50*/  LOP3.LUT R4, R0, 0xff, RZ, 0xc0, !PT ;  /* 0x000000ff00047812 */ /* 0x000fce00078ec0ff */
.L_x_12858:
[----:B------:R-:W-:-:S04]  /*2b60*/  SHF.R.U32.HI R5, RZ, 0x18, R5 ;  /* 0x00000018ff057819 */ /* 0x000fc80000011605 */
[----:B------:R-:W-:-:S04]  /*2b70*/  LOP3.LUT R4, R4, 0x80, R5, 0xf8, !PT ;  /* 0x0000008004047812 */ /* 0x000fc800078ef805 */
[----:B------:R-:W-:-:S07]  /*2b80*/  PRMT R0, R4, 0x7610, R0 ;  /* 0x0000761004007816 */ /* 0x000fce0000000000 */
.L_x_12856:
[----:B------:R-:W-:Y:S05]  /*2b90*/  BSYNC.RECONVERGENT B0 ;  /* 0x0000000000007941 */ /* 0x000fea0003800200 */
.L_x_12855:
[----:B------:R0:W-:Y:S01]  /*2ba0*/  STG.E.U8 desc[UR36][R2.64], R0 ;  /* 0x0000000002007986 */ /* 0x0001e2000c101124 */
[----:B------:R-:W-:Y:S05]  /*2bb0*/  BRA `(.L_x_12836) ;  /* 0x00000004000c7947 */ /* 0x000fea0003800000 */
.L_x_12853:
        /* <DEDUP_REMOVED lines=13> */
.L_x_12861:
[----:B------:R-:W-:-:S04]  /*2c90*/  SHF.R.U32.HI R0, RZ, 0x15, R5 ;  /* 0x00000015ff007819 */ /* 0x000fc80000011605 */
[----:B------:R-:W-:-:S04]  /*2ca0*/  LOP3.LUT R0, R0, 0x1, RZ, 0xc0, !PT ;  /* 0x0000000100007812 */ /* 0x000fc800078ec0ff */
[----:B------:R-:W-:-:S04]  /*2cb0*/  IADD3 R0, PT, PT, R5, 0x88fffff, R0 ;  /* 0x088fffff05007810 */ /* 0x000fc80007ffe000 */
[----:B------:R-:W-:-:S04]  /*2cc0*/  SHF.R.U32.HI R0, RZ, 0x15, R0 ;  /* 0x00000015ff007819 */ /* 0x000fc80000011600 */
[----:B------:R-:W-:-:S07]  /*2cd0*/  LOP3.LUT R4, R0, 0xff, RZ, 0xc0, !PT ;  /* 0x000000ff00047812 */ /* 0x000fce00078ec0ff */
.L_x_12862:
[----:B------:R-:W-:-:S04]  /*2ce0*/  SHF.R.U32.HI R5, RZ, 0x18, R5 ;  /* 0x00000018ff057819 */ /* 0x000fc80000011605 */
[----:B------:R-:W-:-:S04]  /*2cf0*/  LOP3.LUT R4, R4, 0x80, R5, 0xf8, !PT ;  /* 0x0000008004047812 */ /* 0x000fc800078ef805 */
[----:B------:R-:W-:-:S07]  /*2d00*/  PRMT R0, R4, 0x7610, R0 ;  /* 0x0000761004007816 */ /* 0x000fce0000000000 */
.L_x_12860:
[----:B------:R-:W-:Y:S05]  /*2d10*/  BSYNC.RECONVERGENT B0 ;  /* 0x0000000000007941 */ /* 0x000fea0003800200 */
.L_x_12859:
[----:B------:R0:W-:Y:S01]  /*2d20*/  STG.E.U8 desc[UR36][R2.64], R0 ;  /* 0x0000000002007986 */ /* 0x0001e2000c101124 */
[----:B------:R-:W-:Y:S05]  /*2d30*/  BRA `(.L_x_12836) ;  /* 0x0000000000ac7947 */ /* 0x000fea0003800000 */
.L_x_12852:
[----:B------:R-:W-:-:S09]  /*2d40*/  UISETP.NE.AND UP0, UPT, UR4, 0x1c, UPT ;  /* 0x0000001c0400788c */ /* 0x000fd2000bf05270 */
[----:B------:R-:W-:Y:S05]  /*2d50*/  BRA.U !UP0, `(.L_x_12863) ;  /* 0x0000000108a07547 */ /* 0x000fea000b800000 */
[----:B------:R-:W-:-:S09]  /*2d60*/  UISETP.NE.AND UP0, UPT, UR4, 0x1d, UPT ;  /* 0x0000001d0400788c */ /* 0x000fd2000bf05270 */
[----:B------:R-:W-:Y:S05]  /*2d70*/  BRA.U !UP0, `(.L_x_12864) ;  /* 0x00000001088c7547 */ /* 0x000fea000b800000 */
[----:B------:R-:W-:-:S09]  /*2d80*/  UISETP.NE.AND UP0, UPT, UR4, 0x2c, UPT ;  /* 0x0000002c0400788c */ /* 0x000fd2000bf05270 */
[----:B------:R-:W-:Y:S05]  /*2d90*/  BRA.U !UP0, `(.L_x_12865) ;  /* 0x0000000108447547 */ /* 0x000fea000b800000 */
.L_x_12835:
        /* <DEDUP_REMOVED lines=16> */
.L_x_12866:
[----:B------:R-:W-:Y:S05]  /*2ea0*/  BRA `(.L_x_12836) ;  /* 0x0000000000507947 */ /* 0x000fea0003800000 */
.L_x_12865:
        /* <DEDUP_REMOVED lines=16> */
.L_x_12864:
[----:B------:R-:W-:-:S05]  /*2fb0*/  SHF.R.S32.HI R5, RZ, 0x1f, R4 ;  /* 0x0000001fff057819 */ /* 0x000fca0000011404 */
[----:B------:R0:W-:Y:S01]  /*2fc0*/  STG.E.64 desc[UR36][R2.64], R4 ;  /* 0x0000000402007986 */ /* 0x0001e2000c101b24 */
[----:B------:R-:W-:Y:S05]  /*2fd0*/  BRA `(.L_x_12836) ;  /* 0x0000000000047947 */ /* 0x000fea0003800000 */
.L_x_12863:
[----:B------:R0:W-:Y:S02]  /*2fe0*/  STG.E desc[UR36][R2.64], R4 ;  /* 0x0000000402007986 */ /* 0x0001e4000c101924 */
.L_x_12836:
[----:B------:R-:W-:-:S07]  /*2ff0*/  VIADD R17, R17, 0x80 ;  /* 0x0000008011117836 */ /* 0x000fce0000000000 */
.L_x_12795:
[----:B------:R-:W-:Y:S05]  /*3000*/  BSYNC.RECONVERGENT B6 ;  /* 0x0000000000067941 */ /* 0x000fea0003800200 */
.L_x_12794:
        /* <DEDUP_REMOVED lines=307> */
.L_x_12869:
        /* <DEDUP_REMOVED lines=16> */
.L_x_12873:
[----:B------:R1:W5:Y:S01]  /*4440*/  LDG.E.U8 R0, desc[UR36][R2.64] ;  /* 0x0000002402007981 */ /* 0x000362000c1e1100 */
[----:B------:R-:W-:Y:S05]  /*4450*/  BRA `(.L_x_12875) ;  /* 0x0000000c002c7947 */ /* 0x000fea0003800000 */
.L_x_12872:
        /* <DEDUP_REMOVED lines=8> */
.L_x_12877:
[----:B------:R3:W5:Y:S01]  /*44e0*/  LDG.E R0, desc[UR36][R2.64] ;  /* 0x0000002402007981 */ /* 0x000762000c1e1900 */
[----:B------:R-:W-:Y:S05]  /*44f0*/  BRA `(.L_x_12875) ;  /* 0x0000000c00047947 */ /* 0x000fea0003800000 */
.L_x_12876:
[----:B------:R2:W5:Y:S01]  /*4500*/  LDG.E.S16 R0, desc[UR36][R2.64] ;  /* 0x0000002402007981 */ /* 0x000562000c1e1700 */
[----:B------:R-:W-:Y:S05]  /*4510*/  BRA `(.L_x_12875) ;  /* 0x0000000800fc7947 */ /* 0x000fea0003800000 */
.L_x_12871:
        /* <DEDUP_REMOVED lines=9> */
.L_x_12879:
[----:B------:R-:W2:Y:S02]  /*45b0*/  LDG.E.U16 R2, desc[UR36][R2.64] ;  /* 0x0000002402027981 */ /* 0x000ea4000c1e1500 */
[----:B--2---:R-:W-:-:S06]  /*45c0*/  HADD2.F32 R0, -RZ, R2.H0_H0 ;  /* 0x20000002ff007230 */ /* 0x004fcc0000004100 */
[----:B------:R-:W0:Y:S01]  /*45d0*/  F2I.FTZ.TRUNC.NTZ R0, R0 ;  /* 0x0000000000007305 */ /* 0x000e22000021f100 */
[----:B------:R-:W-:Y:S05]  /*45e0*/  BRA `(.L_x_12875) ;  /* 0x0000000800c87947 */ /* 0x000fea0003800000 */
.L_x_12878:
        /* <DEDUP_REMOVED lines=9> */
.L_x_12881:
[----:B------:R-:W2:Y:S02]  /*4680*/  LDG.E.U16 R2, desc[UR36][R2.64] ;  /* 0x0000002402027981 */ /* 0x000ea4000c1e1500 */
[----:B--2---:R-:W-:-:S06]  /*4690*/  HADD2.F32 R0, -RZ, R2.H0_H0 ;  /* 0x20000002ff007230 */ /* 0x004fcc0000004100 */
[----:B------:R-:W0:Y:S01]  /*46a0*/  F2I.FTZ.TRUNC.NTZ R0, R0 ;  /* 0x0000000000007305 */ /* 0x000e22000021f100 */
[----:B------:R-:W-:Y:S05]  /*46b0*/  BRA `(.L_x_12875) ;  /* 0x0000000800947947 */ /* 0x000fea0003800000 */
.L_x_12880:
[----:B------:R-:W2:Y:S02]  /*46c0*/  LDG.E.64 R2, desc[UR36][R2.64] ;  /* 0x0000002402027981 */ /* 0x000ea4000c1e1b00 */
[----:B--2---:R0:W1:Y:S02]  /*46d0*/  F2I.F64.TRUNC R0, R2 ;  /* 0x0000000200007311 */ /* 0x004064000030d100 */
[----:B01----:R-:W-:Y:S05]  /*46e0*/  BRA `(.L_x_12875) ;  /* 0x0000000800887947 */ /* 0x003fea0003800000 */
.L_x_12870:
        /* <DEDUP_REMOVED lines=12> */
.L_x_12884:
[----:B------:R-:W2:Y:S02]  /*47b0*/  LDG.E.64 R2, desc[UR36][R2.64] ;  /* 0x0000002402027981 */ /* 0x000ea4000c1e1b00 */
[----:B--2---:R0:W1:Y:S02]  /*47c0*/  F2I.F64.TRUNC R0, R2 ;  /* 0x0000000200007311 */ /* 0x004064000030d100 */
[----:B01----:R-:W-:Y:S05]  /*47d0*/  BRA `(.L_x_12875) ;  /* 0x00000008004c7947 */ /* 0x003fea0003800000 */
.L_x_12883:
        /* <DEDUP_REMOVED lines=26> */
.L_x_12886:
        /* <DEDUP_REMOVED lines=13> */
.L_x_12885:
[----:B------:R-:W2:Y:S02]  /*4a50*/  LDG.E.U16 R0, desc[UR36][R2.64] ;  /* 0x0000002402007981 */ /* 0x000ea4000c1e1500 */
[----:B--2---:R-:W-:-:S06]  /*4a60*/  IMAD.U32 R0, R0, 0x10000, RZ ;  /* 0x0001000000007824 */ /* 0x004fcc00078e00ff */
[----:B------:R-:W0:Y:S01]  /*4a70*/  F2I.FTZ.TRUNC.NTZ R0, R0 ;  /* 0x0000000000007305 */ /* 0x000e22000021f100 */
[----:B------:R-:W-:Y:S05]  /*4a80*/  BRA `(.L_x_12875) ;  /* 0x0000000400a07947 */ /* 0x000fea0003800000 */
.L_x_12882:
        /* <DEDUP_REMOVED lines=10> */
.L_x_12889:
        /* <DEDUP_REMOVED lines=21> */
.L_x_12893:
[----:B------:R-:W-:Y:S05]  /*4c80*/  BSYNC.RECONVERGENT B1 ;  /* 0x0000000000017941 */ /* 0x000fea0003800200 */
.L_x_12892:
[----:B------:R-:W-:Y:S02]  /*4c90*/  SHF.L.U32 R0, R0, 0x14, RZ ;  /* 0x0000001400007819 */ /* 0x000fe400000006ff */
[----:B------:R-:W-:-:S04]  /*4ca0*/  LEA R2, R2, 0x3b800000, 0x17 ;  /* 0x3b80000002027811 */ /* 0x000fc800078eb8ff */
[----:B------:R-:W-:-:S07]  /*4cb0*/  LOP3.LUT R0, R2, R0, R7, 0xfe, !PT ;  /* 0x0000000002007212 */ /* 0x000fce00078efe07 */
.L_x_12891:
[----:B------:R-:W-:Y:S05]  /*4cc0*/  BSYNC.RECONVERGENT B0 ;  /* 0x0000000000007941 */ /* 0x000fea0003800200 */
.L_x_12890:
[----:B------:R-:W0:Y:S01]  /*4cd0*/  F2I.FTZ.TRUNC.NTZ R0, R0 ;  /* 0x0000000000007305 */ /* 0x000e22000021f100 */
[----:B------:R-:W-:Y:S05]  /*4ce0*/  BRA `(.L_x_12875) ;  /* 0x0000000400087947 */ /* 0x000fea0003800000 */
.L_x_12888:
        /* <DEDUP_REMOVED lines=21> */
.L_x_12897:
[----:B------:R-:W-:Y:S05]  /*4e40*/  BSYNC.RECONVERGENT B1 ;  /* 0x0000000000017941 */ /* 0x000fea0003800200 */
.L_x_12896:
[----:B------:R-:W-:Y:S01]  /*4e50*/  IMAD.SHL.U32 R0, R0, 0x200000, RZ ;  /* 0x0020000000007824 */ /* 0x000fe200078e00ff */
[----:B------:R-:W-:-:S04]  /*4e60*/  LEA R2, R2, 0x37800000, 0x17 ;  /* 0x3780000002027811 */ /* 0x000fc800078eb8ff */
[----:B------:R-:W-:-:S07]  /*4e70*/  LOP3.LUT R0, R2, R0, R7, 0xfe, !PT ;  /* 0x0000000002007212 */ /* 0x000fce00078efe07 */
.L_x_12895:
[----:B------:R-:W-:Y:S05]  /*4e80*/  BSYNC.RECONVERGENT B0 ;  /* 0x0000000000007941 */ /* 0x000fea0003800200 */
.L_x_12894:
[----:B------:R-:W0:Y:S01]  /*4e90*/  F2I.FTZ.TRUNC.NTZ R0, R0 ;  /* 0x0000000000007305 */ /* 0x000e22000021f100 */
[----:B------:R-:W-:Y:S05]  /*4ea0*/  BRA `(.L_x_12875) ;  /* 0x0000000000987947 */ /* 0x000fea0003800000 */
.L_x_12887:
        /* <DEDUP_REMOVED lines=14> */
.L_x_12901:
[----:B------:R-:W-:Y:S05]  /*4f90*/  BSYNC.RECONVERGENT B0 ;  /* 0x0000000000007941 */ /* 0x000fea0003800200 */
.L_x_12900:
[----:B------:R-:W0:Y:S01]  /*4fa0*/  F2I.FTZ.TRUNC.NTZ R0, R0 ;  /* 0x0000000000007305 */ /* 0x000e22000021f100 */
[----:B------:R-:W-:Y:S05]  /*4fb0*/  BRA `(.L_x_12875) ;  /* 0x0000000000547947 */ /* 0x000fea0003800000 */
.L_x_12874:
        /* <DEDUP_REMOVED lines=16> */
.L_x_12902:
[----:B------:R-:W-:Y:S01]  /*50c0*/  MOV R0, RZ ;  /* 0x000000ff00007202 */ /* 0x000fe20000000f00 */
[----:B------:R-:W-:Y:S06]  /*50d0*/  BRA `(.L_x_12875) ;  /* 0x00000000000c7947 */ /* 0x000fec0003800000 */
.L_x_12899:
[----:B------:R0:W5:Y:S01]  /*50e0*/  LDG.E R0, desc[UR36][R2.64] ;  /* 0x0000002402007981 */ /* 0x000162000c1e1900 */
[----:B------:R-:W-:Y:S05]  /*50f0*/  BRA `(.L_x_12875) ;  /* 0x0000000000047947 */ /* 0x000fea0003800000 */
.L_x_12898:
[----:B------:R0:W5:Y:S02]  /*5100*/  LDG.E R0, desc[UR36][R2.64] ;  /* 0x0000002402007981 */ /* 0x000164000c1e1900 */
.L_x_12875:
        /* <DEDUP_REMOVED lines=18> */
.L_x_12906:
[----:B------:R0:W-:Y:S01]  /*5230*/  STG.E.U8 desc[UR36][R2.64], R4 ;  /* 0x0000000402007986 */ /* 0x0001e2000c101124 */
[----:B------:R-:W-:Y:S05]  /*5240*/  BRA `(.L_x_12908) ;  /* 0x0000000c00387947 */ /* 0x000fea0003800000 */
.L_x_12905:
        /* <DEDUP_REMOVED lines=9> */
.L_x_12910:
[----:B------:R0:W-:Y:S01]  /*52e0*/  STG.E desc[UR36][R2.64], R4 ;  /* 0x0000000402007986 */ /* 0x0001e2000c101924 */
[----:B------:R-:W-:Y:S05]  /*52f0*/  BRA `(.L_x_12908) ;  /* 0x0000000c000c7947 */ /* 0x000fea0003800000 */
.L_x_12909:
[----:B------:R0:W-:Y:S01]  /*5300*/  STG.E.U16 desc[UR36][R2.64], R4 ;  /* 0x0000000402007986 */ /* 0x0001e2000c101524 */
[----:B------:R-:W-:Y:S05]  /*5310*/  BRA `(.L_x_12908) ;  /* 0x0000000c00047947 */ /* 0x000fea0003800000 */
.L_x_12904:
        /* <DEDUP_REMOVED lines=9> */
.L_x_12912:
[----:B------:R-:W-:-:S04]  /*53b0*/  I2FP.F32.S32 R0, R4 ;  /* 0x0000000400007245 */ /* 0x000fc80000201400 */
[----:B------:R-:W-:-:S05]  /*53c0*/  F2FP.F16.F32.PACK_AB R0, RZ, R0 ;  /* 0x00000000ff00723e */ /* 0x000fca00000000ff */
[----:B------:R0:W-:Y:S01]  /*53d0*/  STG.E.U16 desc[UR36][R2.64], R0 ;  /* 0x0000000002007986 */ /* 0x0001e2000c101524 */
[----:B------:R-:W-:Y:S05]  /*53e0*/  BRA `(.L_x_12908) ;  /* 0x0000000800d07947 */ /* 0x000fea0003800000 */
.L_x_12911:
        /* <DEDUP_REMOVED lines=10> */
.L_x_12914:
[----:B------:R-:W-:-:S04]  /*5490*/  I2FP.F32.S32 R4, R4 ;  /* 0x0000000400047245 */ /* 0x000fc80000201400 */
[----:B------:R-:W-:-:S04]  /*54a0*/  F2FP.F16.F32.PACK_AB R5, RZ, R4 ;  /* 0x00000004ff05723e */ /* 0x000fc800000000ff */
[----:B------:R-:W-:-:S05]  /*54b0*/  PRMT R5, R5, 0x5410, RZ ;  /* 0x0000541005057816 */ /* 0x000fca00000000ff */
[----:B------:R0:W-:Y:S01]  /*54c0*/  STG.E desc[UR36][R2.64], R5 ;  /* 0x0000000502007986 */ /* 0x0001e2000c101924 */
[----:B------:R-:W-:Y:S05]  /*54d0*/  BRA `(.L_x_12908) ;  /* 0x0000000800947947 */ /* 0x000fea0003800000 */
.L_x_12913:
[----:B------:R-:W0:Y:S02]  /*54e0*/  I2F.F64 R4, R4 ;  /* 0x0000000400047312 */ /* 0x000e240000201c00 */
[----:B0-----:R0:W-:Y:S01]  /*54f0*/  STG.E.64 desc[UR36][R2.64], R4 ;  /* 0x0000000402007986 */ /* 0x0011e2000c101b24 */
[----:B------:R-:W-:Y:S05]  /*5500*/  BRA `(.L_x_12908) ;  /* 0x0000000800887947 */ /* 0x000fea0003800000 */
.L_x_12903:
        /* <DEDUP_REMOVED lines=12> */
.L_x_12918:
        /* <DEDUP_REMOVED lines=18> */
.L_x_12921:
[----:B------:R-:W-:-:S04]  /*56f0*/  SHF.R.U32.HI R5, RZ, 0x18, R5 ;  /* 0x00000018ff057819 */ /* 0x000fc80000011605 */
[----:B------:R-:W-:-:S07]  /*5700*/  LOP3.LUT R0, R0, 0x80, R5, 0xf8, !PT ;  /* 0x0000008000007812 */ /* 0x000fce00078ef805 */
.L_x_12920:
[----:B------:R-:W-:Y:S05]  /*5710*/  BSYNC.RECONVERGENT B0 ;  /* 0x0000000000007941 */ /* 0x000fea0003800200 */
.L_x_12919:
[----:B------:R0:W-:Y:S01]  /*5720*/  STG.E.U8 desc[UR36][R2.64], R0 ;  /* 0x0000000002007986 */ /* 0x0001e2000c101124 */
[----:B------:R-:W-:Y:S05]  /*5730*/  BRA `(.L_x_12908) ;  /* 0x0000000400fc7947 */ /* 0x000fea0003800000 */
.L_x_12917:
        /* <DEDUP_REMOVED lines=18> */
.L_x_12924:
[----:B------:R-:W-:-:S04]  /*5860*/  SHF.R.U32.HI R5, RZ, 0x18, R5 ;  /* 0x00000018ff057819 */ /* 0x000fc80000011605 */
[----:B------:R-:W-:-:S07]  /*5870*/  LOP3.LUT R0, R0, 0x80, R5, 0xf8, !PT ;  /* 0x0000008000007812 */ /* 0x000fce00078ef805 */
.L_x_12923:
[----:B------:R-:W-:Y:S05]  /*5880*/  BSYNC.RECONVERGENT B0 ;  /* 0x0000000000007941 */ /* 0x000fea0003800200 */
.L_x_12922:
[----:B------:R0:W-:Y:S01]  /*5890*/  STG.E.U8 desc[UR36][R2.64], R0 ;  /* 0x0000000002007986 */ /* 0x0001e2000c101124 */
[----:B------:R-:W-:Y:S05]  /*58a0*/  BRA `(.L_x_12908) ;  /* 0x0000000400a07947 */ /* 0x000fea0003800000 */
.L_x_12916:
        /* <DEDUP_REMOVED lines=22> */
.L_x_12926:
[----:B------:R-:W-:-:S05]  /*5a10*/  SHF.R.S32.HI R5, RZ, 0x1f, R4 ;  /* 0x0000001fff057819 */ /* 0x000fca0000011404 */
[----:B------:R0:W-:Y:S01]  /*5a20*/  STG.E.64 desc[UR36][R2.64], R4 ;  /* 0x0000000402007986 */ /* 0x0001e2000c101b24 */
[----:B------:R-:W-:Y:S05]  /*5a30*/  BRA `(.L_x_12908) ;  /* 0x00000004003c7947 */ /* 0x000fea0003800000 */
.L_x_12925:
[----:B------:R0:W-:Y:S01]  /*5a40*/  STG.E desc[UR36][R2.64], R4 ;  /* 0x0000000402007986 */ /* 0x0001e2000c101924 */
[----:B------:R-:W-:Y:S05]  /*5a50*/  BRA `(.L_x_12908) ;  /* 0x0000000400347947 */ /* 0x000fea0003800000 */
.L_x_12915:
        /* <DEDUP_REMOVED lines=10> */
.L_x_12928:
[----:B------:R-:W-:Y:S01]  /*5b00*/  CS2R R6, SRZ ;  /* 0x0000000000067805 */ /* 0x000fe2000001ff00 */
[----:B------:R-:W0:Y:S04]  /*5b10*/  I2F.F64 R4, R4 ;  /* 0x0000000400047312 */ /* 0x000e280000201c00 */
[----:B0-----:R4:W-:Y:S01]  /*5b20*/  STG.E.128 desc[UR36][R2.64], R4 ;  /* 0x0000000402007986 */ /* 0x0019e2000c101d24 */
[----:B------:R-:W-:Y:S05]  /*5b30*/  BRA `(.L_x_12908) ;  /* 0x0000000000fc7947 */ /* 0x000fea0003800000 */
.L_x_12927:
[----:B------:R-:W-:-:S09]  /*5b40*/  UISETP.NE.AND UP0, UPT, UR4, 0xf, UPT ;  /* 0x0000000f0400788c */ /* 0x000fd2000bf05270 */
[----:B------:R-:W-:Y:S05]  /*5b50*/  BRA.U !UP0, `(.L_x_12929) ;  /* 0x0000000108e87547 */ /* 0x000fea000b800000 */
[----:B------:R-:W-:-:S09]  /*5b60*/  UISETP.NE.AND UP0, UPT, UR4, 0x17, UPT ;  /* 0x000000170400788c */ /* 0x000fd2000bf05270 */
[----:B------:R-:W-:Y:S05]  /*5b70*/  BRA.U !UP0, `(.L_x_12930) ;  /* 0x0000000108907547 */ /* 0x000fea000b800000 */
[----:B------:R-:W-:-:S09]  /*5b80*/  UISETP.NE.AND UP0, UPT, UR4, 0x18, UPT ;  /* 0x000000180400788c */ /* 0x000fd2000bf05270 */
[----:B------:R-:W-:Y:S05]  /*5b90*/  BRA.U !UP0, `(.L_x_12931) ;  /* 0x0000000108447547 */ /* 0x000fea000b800000 */
.L_x_12907:
        /* <DEDUP_REMOVED lines=16> */
.L_x_12932:
[----:B------:R-:W-:Y:S05]  /*5ca0*/  BRA `(.L_x_12908) ;  /* 0x0000000000a07947 */ /* 0x000fea0003800000 */
.L_x_12931:
        /* <DEDUP_REMOVED lines=13> */
.L_x_12934:
[----:B------:R-:W-:Y:S05]  /*5d80*/  BSYNC.RECONVERGENT B0 ;  /* 0x0000000000007941 */ /* 0x000fea0003800200 */
.L_x_12933:
[----:B------:R-:W-:-:S05]  /*5d90*/  LOP3.LUT R5, R0, 0x80, R5, 0xf8, !PT ;  /* 0x0000008000057812 */ /* 0x000fca00078ef805 */
[----:B------:R2:W-:Y:S01]  /*5da0*/  STG.E.U8 desc[UR36][R2.64], R5 ;  /* 0x0000000502007986 */ /* 0x0005e2000c101124 */
[----:B------:R-:W-:Y:S05]  /*5db0*/  BRA `(.L_x_12908) ;  /* 0x00000000005c7947 */ /* 0x000fea0003800000 */
.L_x_12930:
        /* <DEDUP_REMOVED lines=12> */
.L_x_12936:
[----:B------:R-:W-:Y:S02]  /*5e80*/  ISETP.GT.U32.AND P0, PT, R4, 0x7f800000, PT ;  /* 0x7f8000000400780c */ /* 0x000fe40003f04070 */
[----:B------:R-:W-:-:S04]  /*5e90*/  MOV R0, 0x7f ;  /* 0x0000007f00007802 */ /* 0x000fc80000000f00 */
[----:B------:R-:W-:-:S07]  /*5ea0*/  SEL R0, R0, 0x7c, P0 ;  /* 0x0000007c00007807 */ /* 0x000fce0000000000 */
.L_x_12937:
[----:B------:R-:W-:Y:S05]  /*5eb0*/  BSYNC.RECONVERGENT B0 ;  /* 0x0000000000007941 */ /* 0x000fea0003800200 */
.L_x_12935:
[----:B------:R-:W-:-:S04]  /*5ec0*/  SHF.R.U32.HI R5, RZ, 0x18, R5 ;  /* 0x00000018ff057819 */ /* 0x000fc80000011605 */
[----:B------:R-:W-:-:S05]  /*5ed0*/  LOP3.LUT R5, R0, 0x80, R5, 0xf8, !PT ;  /* 0x0000008000057812 */ /* 0x000fca00078ef805 */
[----:B------:R1:W-:Y:S01]  /*5ee0*/  STG.E.U8 desc[UR36][R2.64], R5 ;  /* 0x0000000502007986 */ /* 0x0003e2000c101124 */
[----:B------:R-:W-:Y:S05]  /*5ef0*/  BRA `(.L_x_12908) ;  /* 0x00000000000c7947 */ /* 0x000fea0003800000 */
.L_x_12929:
[----:B------:R-:W-:-:S04]  /*5f00*/  I2FP.F32.S32 R0, R4 ;  /* 0x0000000400007245 */ /* 0x000fc80000201400 */
[----:B------:R-:W-:-:S05]  /*5f10*/  F2FP.BF16.F32.PACK_AB R0, RZ, R0 ;  /* 0x00000000ff00723e */ /* 0x000fca00000010ff */
[----:B------:R0:W-:Y:S02]  /*5f20*/  STG.E.U16 desc[UR36][R2.64], R0 ;  /* 0x0000000002007986 */ /* 0x0001e4000c101524 */
.L_x_12908:
[----:B------:R-:W-:-:S07]  /*5f30*/  VIADD R17, R17, 0x80 ;  /* 0x0000008011117836 */ /* 0x000fce0000000000 */
.L_x_12868:
[----:B------:R-:W-:Y:S05]  /*5f40*/  BSYNC.RECONVERGENT B6 ;  /* 0x0000000000067941 */ /* 0x000fea0003800200 */
.L_x_12867:
        /* <DEDUP_REMOVED lines=307> */
.L_x_12940:
        /* <DEDUP_REMOVED lines=16> */
.L_x_12944:
[----:B------:R0:W5:Y:S01]  /*7380*/  LDG.E.U8 R0, desc[UR36][R2.64] ;  /* 0x0000002402007981 */ /* 0x000162000c1e1100 */
[----:B------:R-:W-:Y:S05]  /*7390*/  BRA `(.L_x_12946) ;  /* 0x0000000c002c7947 */ /* 0x000fea0003800000 */
.L_x_12943:
        /* <DEDUP_REMOVED lines=8> */
.L_x_12948:
[----:B------:R0:W5:Y:S01]  /*7420*/  LDG.E R0, desc[UR36][R2.64] ;  /* 0x0000002402007981 */ /* 0x000162000c1e1900 */
[----:B------:R-:W-:Y:S05]  /*7430*/  BRA `(.L_x_12946) ;  /* 0x0000000c00047947 */ /* 0x000fea0003800000 */
.L_x_12947:
[----:B------:R0:W5:Y:S01]  /*7440*/  LDG.E.S16 R0, desc[UR36][R2.64] ;  /* 0x0000002402007981 */ /* 0x000162000c1e1700 */
[----:B------:R-:W-:Y:S05]  /*7450*/  BRA `(.L_x_12946) ;  /* 0x0000000800fc7947 */ /* 0x000fea0003800000 */
.L_x_12942:
        /* <DEDUP_REMOVED lines=9> */
.L_x_12950:
[----:B------:R-:W2:Y:S02]  /*74f0*/  LDG.E.U16 R2, desc[UR36][R2.64] ;  /* 0x0000002402027981 */ /* 0x000ea4000c1e1500 */
[----:B--2---:R-:W-:-:S06]  /*7500*/  HADD2.F32 R0, -RZ, R2.H0_H0 ;  /* 0x20000002ff007230 */ /* 0x004fcc0000004100 */
[----:B------:R-:W0:Y:S01]  /*7510*/  F2I.FTZ.TRUNC.NTZ R0, R0 ;  /* 0x0000000000007305 */ /* 0x000e22000021f100 */
[----:B------:R-:W-:Y:S05]  /*7520*/  BRA `(.L_x_12946) ;  /* 0x0000000800c87947 */ /* 0x000fea0003800000 */
.L_x_12949:
        /* <DEDUP_REMOVED lines=9> */
.L_x_12952:
[----:B------:R-:W2:Y:S02]  /*75c0*/  LDG.E.U16 R2, desc[UR36][R2.64] ;  /* 0x0000002402027981 */ /* 0x000ea4000c1e1500 */
[----:B--2---:R-:W-:-:S06]  /*75d0*/  HADD2.F32 R0, -RZ, R2.H0_H0 ;  /* 0x20000002ff007230 */ /* 0x004fcc0000004100 */
[----:B------:R-:W0:Y:S01]  /*75e0*/  F2I.FTZ.TRUNC.NTZ R0, R0 ;  /* 0x0000000000007305 */ /* 0x000e22000021f100 */
[----:B------:R-:W-:Y:S05]  /*75f0*/  BRA `(.L_x_12946) ;  /* 0x0000000800947947 */ /* 0x000fea0003800000 */
.L_x_12951:
[----:B------:R-:W2:Y:S02]  /*7600*/  LDG.E.64 R2, desc[UR36][R2.64] ;  /* 0x0000002402027981 */ /* 0x000ea4000c1e1b00 */
[----:B--2---:R0:W1:Y:S02]  /*7610*/  F2I.F64.TRUNC R0, R2 ;  /* 0x0000000200007311 */ /* 0x004064000030d100 */
[----:B01----:R-:W-:Y:S05]  /*7620*/  BRA `(.L_x_12946) ;  /* 0x0000000800887947 */ /* 0x003fea0003800000 */
.L_x_12941:
        /* <DEDUP_REMOVED lines=12> */
.L_x_12955:
[----:B------:R-:W2:Y:S02]  /*76f0*/  LDG.E.64 R2, desc[UR36][R2.64] ;  /* 0x0000002402027981 */ /* 0x000ea4000c1e1b00 */
[----:B--2---:R0:W1:Y:S02]  /*7700*/  F2I.F64.TRUNC R0, R2 ;  /* 0x0000000200007311 */ /* 0x004064000030d100 */
[----:B01----:R-:W-:Y:S05]  /*7710*/  BRA `(.L_x_12946) ;  /* 0x00000008004c7947 */ /* 0x003fea0003800000 */
.L_x_12954:
        /* <DEDUP_REMOVED lines=26> */
.L_x_12957:
        /* <DEDUP_REMOVED lines=13> */
.L_x_12956:
[----:B------:R-:W2:Y:S02]  /*7990*/  LDG.E.U16 R0, desc[UR36][R2.64] ;  /* 0x0000002402007981 */ /* 0x000ea4000c1e1500 */
[----:B--2---:R-:W-:-:S06]  /*79a0*/  IMAD.U32 R0, R0, 0x10000, RZ ;  /* 0x0001000000007824 */ /* 0x004fcc00078e00ff */
[----:B------:R-:W2:Y:S01]  /*79b0*/  F2I.FTZ.TRUNC.NTZ R0, R0 ;  /* 0x0000000000007305 */ /* 0x000ea2000021f100 */
[----:B------:R-:W-:Y:S05]  /*79c0*/  BRA `(.L_x_12946) ;  /* 0x0000000400a07947 */ /* 0x000fea0003800000 */
.L_x_12953:
        /* <DEDUP_REMOVED lines=10> */
.L_x_12960:
        /* <DEDUP_REMOVED lines=21> */
.L_x_12964:
[----:B------:R-:W-:Y:S05]  /*7bc0*/  BSYNC.RECONVERGENT B1 ;  /* 0x0000000000017941 */ /* 0x000fea0003800200 */
.L_x_12963:
[----:B------:R-:W-:Y:S02]  /*7bd0*/  SHF.L.U32 R0, R0, 0x14, RZ ;  /* 0x0000001400007819 */ /* 0x000fe400000006ff */
[----:B------:R-:W-:-:S04]  /*7be0*/  LEA R2, R2, 0x3b800000, 0x17 ;  /* 0x3b80000002027811 */ /* 0x000fc800078eb8ff */
[----:B------:R-:W-:-:S07]  /*7bf0*/  LOP3.LUT R0, R2, R0, R7, 0xfe, !PT ;  /* 0x0000000002007212 */ /* 0x000fce00078efe07 */
.L_x_12962:
[----:B------:R-:W-:Y:S05]  /*7c00*/  BSYNC.RECONVERGENT B0 ;  /* 0x0000000000007941 */ /* 0x000fea0003800200 */
.L_x_12961:
[----:B------:R-:W4:Y:S01]  /*7c10*/  F2I.FTZ.TRUNC.NTZ R0, R0 ;  /* 0x0000000000007305 */ /* 0x000f22000021f100 */
[----:B------:R-:W-:Y:S05]  /*7c20*/  BRA `(.L_x_12946) ;  /* 0x0000000400087947 */ /* 0x000fea0003800000 */
.L_x_12959:
        /* <DEDUP_REMOVED lines=21> */
.L_x_12968:
[----:B------:R-:W-:Y:S05]  /*7d80*/  BSYNC.RECONVERGENT B1 ;  /* 0x0000000000017941 */ /* 0x000fea0003800200 */
.L_x_12967:
[----:B------:R-:W-:Y:S01]  /*7d90*/  IMAD.SHL.U32 R0, R0, 0x200000, RZ ;  /* 0x0020000000007824 */ /* 0x000fe200078e00ff */
[----:B------:R-:W-:-:S04]  /*7da0*/  LEA R2, R2, 0x37800000, 0x17 ;  /* 0x3780000002027811 */ /* 0x000fc800078eb8ff */
[----:B------:R-:W-:-:S07]  /*7db0*/  LOP3.LUT R0, R2, R0, R7, 0xfe, !PT ;  /* 0x0000000002007212 */ /* 0x000fce00078efe07 */
.L_x_12966:
[----:B------:R-:W-:Y:S05]  /*7dc0*/  BSYNC.RECONVERGENT B0 ;  /* 0x0000000000007941 */ /* 0x000fea0003800200 */
.L_x_12965:
[----:B------:R-:W0:Y:S01]  /*7dd0*/  F2I.FTZ.TRUNC.NTZ R0, R0 ;  /* 0x0000000000007305 */ /* 0x000e22000021f100 */
[----:B------:R-:W-:Y:S05]  /*7de0*/  BRA `(.L_x_12946) ;  /* 0x0000000000987947 */ /* 0x000fea0003800000 */
.L_x_12958:
        /* <DEDUP_REMOVED lines=14> */
.L_x_12972:
[----:B------:R-:W-:Y:S05]  /*7ed0*/  BSYNC.RECONVERGENT B0 ;  /* 0x0000000000007941 */ /* 0x000fea0003800200 */
.L_x_12971:
[----:B------:R-:W0:Y:S01]  /*7ee0*/  F2I.FTZ.TRUNC.NTZ R0, R0 ;  /* 0x0000000000007305 */ /* 0x000e22000021f100 */
[----:B------:R-:W-:Y:S05]  /*7ef0*/  BRA `(.L_x_12946) ;  /* 0x0000000000547947 */ /* 0x000fea0003800000 */
.L_x_12945:
        /* <DEDUP_REMOVED lines=16> */
.L_x_12973:
[----:B------:R-:W-:Y:S01]  /*8000*/  MOV R0, RZ ;  /* 0x000000ff00007202 */ /* 0x000fe20000000f00 */
[----:B------:R-:W-:Y:S06]  /*8010*/  BRA `(.L_x_12946) ;  /* 0x00000000000c7947 */ /* 0x000fec0003800000 */
.L_x_12970:
[----:B------:R0:W5:Y:S01]  /*8020*/  LDG.E R0, desc[UR36][R2.64] ;  /* 0x0000002402007981 */ /* 0x000162000c1e1900 */
[----:B------:R-:W-:Y:S05]  /*8030*/  BRA `(.L_x_12946) ;  /* 0x0000000000047947 */ /* 0x000fea0003800000 */
.L_x_12969:
[----:B------:R0:W5:Y:S02]  /*8040*/  LDG.E R0, desc[UR36][R2.64] ;  /* 0x0000002402007981 */ /* 0x000164000c1e1900 */
.L_x_12946:
        /* <DEDUP_REMOVED lines=18> */
.L_x_12977:
[----:B------:R4:W-:Y:S01]  /*8170*/  STG.E.U8 desc[UR36][R2.64], R4 ;  /* 0x0000000402007986 */ /* 0x0009e2000c101124 */
[----:B------:R-:W-:Y:S05]  /*8180*/  BRA `(.L_x_12979) ;  /* 0x0000000c00387947 */ /* 0x000fea0003800000 */
.L_x_12976:
        /* <DEDUP_REMOVED lines=9> */
.L_x_12981:
[----:B------:R2:W-:Y:S01]  /*8220*/  STG.E desc[UR36][R2.64], R4 ;  /* 0x0000000402007986 */ /* 0x0005e2000c101924 */
[----:B------:R-:W-:Y:S05]  /*8230*/  BRA `(.L_x_12979) ;  /* 0x0000000c000c7947 */ /* 0x000fea0003800000 */
.L_x_12980:
[----:B------:R0:W-:Y:S01]  /*8240*/  STG.E.U16 desc[UR36][R2.64], R4 ;  /* 0x0000000402007986 */ /* 0x0001e2000c101524 */
[----:B------:R-:W-:Y:S05]  /*8250*/  BRA `(.L_x_12979) ;  /* 0x0000000c00047947 */ /* 0x000fea0003800000 */
.L_x_12975:
        /* <DEDUP_REMOVED lines=9> */
.L_x_12983:
[----:B------:R-:W-:-:S04]  /*82f0*/  I2FP.F32.S32 R0, R4 ;  /* 0x0000000400007245 */ /* 0x000fc80000201400 */
[----:B------:R-:W-:-:S05]  /*8300*/  F2FP.F16.F32.PACK_AB R0, RZ, R0 ;  /* 0x00000000ff00723e */ /* 0x000fca00000000ff */
[----:B------:R0:W-:Y:S01]  /*8310*/  STG.E.U16 desc[UR36][R2.64], R0 ;  /* 0x0000000002007986 */ /* 0x0001e2000c101524 */
[----:B------:R-:W-:Y:S05]  /*8320*/  BRA `(.L_x_12979) ;  /* 0x0000000800d07947 */ /* 0x000fea0003800000 */
.L_x_12982:
        /* <DEDUP_REMOVED lines=10> */
.L_x_12985:
[----:B------:R-:W-:-:S04]  /*83d0*/  I2FP.F32.S32 R4, R4 ;  /* 0x0000000400047245 */ /* 0x000fc80000201400 */
[----:B------:R-:W-:-:S04]  /*83e0*/  F2FP.F16.F32.PACK_AB R5, RZ, R4 ;  /* 0x00000004ff05723e */ /* 0x000fc800000000ff */
[----:B------:R-:W-:-:S05]  /*83f0*/  PRMT R5, R5, 0x5410, RZ ;  /* 0x0000541005057816 */ /* 0x000fca00000000ff */
[----:B------:R0:W-:Y:S01]  /*8400*/  STG.E desc[UR36][R2.64], R5 ;  /* 0x0000000502007986 */ /* 0x0001e2000c101924 */
[----:B------:R-:W-:Y:S05]  /*8410*/  BRA `(.L_x_12979) ;  /* 0x0000000800947947 */ /* 0x000fea0003800000 */
.L_x_12984:
[----:B------:R-:W0:Y:S02]  /*8420*/  I2F.F64 R4, R4 ;  /* 0x0000000400047312 */ /* 0x000e240000201c00 */
[----:B0-----:R0:W-:Y:S01]  /*8430*/  STG.E.64 desc[UR36][R2.64], R4 ;  /* 0x0000000402007986 */ /* 0x0011e2000c101b24 */
[----:B------:R-:W-:Y:S05]  /*8440*/  BRA `(.L_x_12979) ;  /* 0x0000000800887947 */ /* 0x000fea0003800000 */
.L_x_12974:
        /* <DEDUP_REMOVED lines=12> */
.L_x_12989:
        /* <DEDUP_REMOVED lines=18> */
.L_x_12992:
[----:B------:R-:W-:-:S04]  /*8630*/  SHF.R.U32.HI R5, RZ, 0x18, R5 ;  /* 0x00000018ff057819 */ /* 0x000fc80000011605 */
[----:B------:R-:W-:-:S07]  /*8640*/  LOP3.LUT R0, R0, 0x80, R5, 0xf8, !PT ;  /* 0x0000008000007812 */ /* 0x000fce00078ef805 */
.L_x_12991:
[----:B------:R-:W-:Y:S05]  /*8650*/  BSYNC.RECONVERGENT B0 ;  /* 0x0000000000007941 */ /* 0x000fea0003800200 */
.L_x_12990:
[----:B------:R0:W-:Y:S01]  /*8660*/  STG.E.U8 desc[UR36][R2.64], R0 ;  /* 0x0000000002007986 */ /* 0x0001e2000c101124 */
[----:B------:R-:W-:Y:S05]  /*8670*/  BRA `(.L_x_12979) ;  /* 0x0000000400fc7947 */ /* 0x000fea0003800000 */
.L_x_12988:
        /* <DEDUP_REMOVED lines=18> */
.L_x_12995:
[----:B------:R-:W-:-:S04]  /*87a0*/  SHF.R.U32.HI R5, RZ, 0x18, R5 ;  /* 0x00000018ff057819 */ /* 0x000fc80000011605 */
[----:B------:R-:W-:-:S07]  /*87b0*/  LOP3.LUT R0, R0, 0x80, R5, 0xf8, !PT ;  /* 0x0000008000007812 */ /* 0x000fce00078ef805 */
.L_x_12994:
[----:B------:R-:W-:Y:S05]  /*87c0*/  BSYNC.RECONVERGENT B0 ;  /* 0x0000000000007941 */ /* 0x000fea0003800200 */
.L_x_12993:
[----:B------:R0:W-:Y:S01]  /*87d0*/  STG.E.U8 desc[UR36][R2.64], R0 ;  /* 0x0000000002007986 */ /* 0x0001e2000c101124 */
[----:B------:R-:W-:Y:S05]  /*87e0*/  BRA `(.L_x_12979) ;  /* 0x0000000400a07947 */ /* 0x000fea0003800000 */
.L_x_12987:
        /* <DEDUP_REMOVED lines=22> */
.L_x_12997:
[----:B------:R-:W-:-:S05]  /*8950*/  SHF.R.S32.HI R5, RZ, 0x1f, R4 ;  /* 0x0000001fff057819 */ /* 0x000fca0000011404 */
[----:B------:R0:W-:Y:S01]  /*8960*/  STG.E.64 desc[UR36][R2.64], R4 ;  /* 0x0000000402007986 */ /* 0x0001e2000c101b24 */
[----:B------:R-:W-:Y:S05]  /*8970*/  BRA `(.L_x_12979) ;  /* 0x00000004003c7947 */ /* 0x000fea0003800000 */
.L_x_12996:
[----:B------:R0:W-:Y:S01]  /*8980*/  STG.E desc[UR36][R2.64], R4 ;  /* 0x0000000402007986 */ /* 0x0001e2000c101924 */
[----:B------:R-:W-:Y:S05]  /*8990*/  BRA `(.L_x_12979) ;  /* 0x0000000400347947 */ /* 0x000fea0003800000 */
.L_x_12986:
        /* <DEDUP_REMOVED lines=10> */
.L_x_12999:
[----:B------:R-:W-:Y:S01]  /*8a40*/  CS2R R6, SRZ ;  /* 0x0000000000067805 */ /* 0x000fe2000001ff00 */
[----:B------:R-:W0:Y:S04]  /*8a50*/  I2F.F64 R4, R4 ;  /* 0x0000000400047312 */ /* 0x000e280000201c00 */
[----:B0-----:R0:W-:Y:S01]  /*8a60*/  STG.E.128 desc[UR36][R2.64], R4 ;  /* 0x0000000402007986 */ /* 0x0011e2000c101d24 */
[----:B------:R-:W-:Y:S05]  /*8a70*/  BRA `(.L_x_12979) ;  /* 0x0000000000fc7947 */ /* 0x000fea0003800000 */
.L_x_12998:
[----:B------:R-:W-:-:S09]  /*8a80*/  UISETP.NE.AND UP0, UPT, UR4, 0xf, UPT ;  /* 0x0000000f0400788c */ /* 0x000fd2000bf05270 */
[----:B------:R-:W-:Y:S05]  /*8a90*/  BRA.U !UP0, `(.L_x_13000) ;  /* 0x0000000108e87547 */ /* 0x000fea000b800000 */
[----:B------:R-:W-:-:S09]  /*8aa0*/  UISETP.NE.AND UP0, UPT, UR4, 0x17, UPT ;  /* 0x000000170400788c */ /* 0x000fd2000bf05270 */
[----:B------:R-:W-:Y:S05]  /*8ab0*/  BRA.U !UP0, `(.L_x_13001) ;  /* 0x0000000108907547 */ /* 0x000fea000b800000 */
[----:B------:R-:W-:-:S09]  /*8ac0*/  UISETP.NE.AND UP0, UPT, UR4, 0x18, UPT ;  /* 0x000000180400788c */ /* 0x000fd2000bf05270 */
[----:B------:R-:W-:Y:S05]  /*8ad0*/  BRA.U !UP0, `(.L_x_13002) ;  /* 0x0000000108447547 */ /* 0x000fea000b800000 */
.L_x_12978:
        /* <DEDUP_REMOVED lines=16> */
.L_x_13003:
[----:B------:R-:W-:Y:S05]  /*8be0*/  BRA `(.L_x_12979) ;  /* 0x0000000000a07947 */ /* 0x000fea0003800000 */
.L_x_13002:
        /* <DEDUP_REMOVED lines=13> */
.L_x_13005:
[----:B------:R-:W-:Y:S05]  /*8cc0*/  BSYNC.RECONVERGENT B0 ;  /* 0x0000000000007941 */ /* 0x000fea0003800200 */
.L_x_13004:
[----:B------:R-:W-:-:S05]  /*8cd0*/  LOP3.LUT R5, R0, 0x80, R5, 0xf8, !PT ;  /* 0x0000008000057812 */ /* 0x000fca00078ef805 */
[----:B------:R0:W-:Y:S01]  /*8ce0*/  STG.E.U8 desc[UR36][R2.64], R5 ;  /* 0x0000000502007986 */ /* 0x0001e2000c101124 */
[----:B------:R-:W-:Y:S05]  /*8cf0*/  BRA `(.L_x_12979) ;  /* 0x00000000005c7947 */ /* 0x000fea0003800000 */
.L_x_13001:
        /* <DEDUP_REMOVED lines=12> */
.L_x_13007:
[----:B------:R-:W-:Y:S02]  /*8dc0*/  ISETP.GT.U32.AND P0, PT, R4, 0x7f800000, PT ;  /* 0x7f8000000400780c */ /* 0x000fe40003f04070 */
[----:B------:R-:W-:-:S04]  /*8dd0*/  MOV R0, 0x7f ;  /* 0x0000007f00007802 */ /* 0x000fc80000000f00 */
[----:B------:R-:W-:-:S07]  /*8de0*/  SEL R0, R0, 0x7c, P0 ;  /* 0x0000007c00007807 */ /* 0x000fce0000000000 */
.L_x_13008:
[----:B------:R-:W-:Y:S05]  /*8df0*/  BSYNC.RECONVERGENT B0 ;  /* 0x0000000000007941 */ /* 0x000fea0003800200 */
.L_x_13006:
[----:B------:R-:W-:-:S04]  /*8e00*/  SHF.R.U32.HI R5, RZ, 0x18, R5 ;  /* 0x00000018ff057819 */ /* 0x000fc80000011605 */
[----:B------:R-:W-:-:S05]  /*8e10*/  LOP3.LUT R5, R0, 0x80, R5, 0xf8, !PT ;  /* 0x0000008000057812 */ /* 0x000fca00078ef805 */
[----:B------:R0:W-:Y:S01]  /*8e20*/  STG.E.U8 desc[UR36][R2.64], R5 ;  /* 0x0000000502007986 */ /* 0x0001e2000c101124 */
[----:B------:R-:W-:Y:S05]  /*8e30*/  BRA `(.L_x_12979) ;  /* 0x00000000000c7947 */ /* 0x000fea0003800000 */
.L_x_13000:
[----:B------:R-:W-:-:S04]  /*8e40*/  I2FP.F32.S32 R0, R4 ;  /* 0x0000000400007245 */ /* 0x000fc80000201400 */
[----:B------:R-:W-:-:S05]  /*8e50*/  F2FP.BF16.F32.PACK_AB R0, RZ, R0 ;  /* 0x00000000ff00723e */ /* 0x000fca00000010ff */
[----:B------:R0:W-:Y:S02]  /*8e60*/  STG.E.U16 desc[UR36][R2.64], R0 ;  /* 0x0000000002007986 */ /* 0x0001e4000c101524 */
.L_x_12979:
[----:B------:R-:W-:-:S07]  /*8e70*/  VIADD R17, R17, 0x80 ;  /* 0x0000008011117836 */ /* 0x000fce0000000000 */
.L_x_12939:
[----:B------:R-:W-:Y:S05]  /*8e80*/  BSYNC.RECONVERGENT B6 ;  /* 0x0000000000067941 */ /* 0x000fea0003800200 */
.L_x_12938:
        /* <DEDUP_REMOVED lines=306> */
.L_x_13009:
        /* <DEDUP_REMOVED lines=18> */
.L_x_13013:
[----:B------:R0:W5:Y:S01]  /*a2d0*/  LDG.E.U8 R0, desc[UR36][R2.64] ;  /* 0x0000002402007981 */ /* 0x000162000c1e1100 */
[----:B------:R-:W-:Y:S05]  /*a2e0*/  BRA `(.L_x_13015) ;  /* 0x0000000c002c7947 */ /* 0x000fea0003800000 */
.L_x_13012:
        /* <DEDUP_REMOVED lines=8> */
.L_x_13017:
[----:B------:R0:W5:Y:S01]  /*a370*/  LDG.E R0, desc[UR36][R2.64] ;  /* 0x0000002402007981 */ /* 0x000162000c1e1900 */
[----:B------:R-:W-:Y:S05]  /*a380*/  BRA `(.L_x_13015) ;  /* 0x0000000c00047947 */ /* 0x000fea0003800000 */
.L_x_13016:
[----:B------:R0:W5:Y:S01]  /*a390*/  LDG.E.S16 R0, desc[UR36][R2.64] ;  /* 0x0000002402007981 */ /* 0x000162000c1e1700 */
[----:B------:R-:W-:Y:S05]  /*a3a0*/  BRA `(.L_x_13015) ;  /* 0x0000000800fc7947 */ /* 0x000fea0003800000 */
.L_x_13011:
        /* <DEDUP_REMOVED lines=9> */
.L_x_13019:
[----:B------:R-:W2:Y:S02]  /*a440*/  LDG.E.U16 R2, desc[UR36][R2.64] ;  /* 0x0000002402027981 */ /* 0x000ea4000c1e1500 */
[----:B--2---:R-:W-:-:S06]  /*a450*/  HADD2.F32 R0, -RZ, R2.H0_H0 ;  /* 0x20000002ff007230 */ /* 0x004fcc0000004100 */
[----:B------:R-:W0:Y:S01]  /*a460*/  F2I.FTZ.TRUNC.NTZ R0, R0 ;  /* 0x0000000000007305 */ /* 0x000e22000021f100 */
[----:B------:R-:W-:Y:S05]  /*a470*/  BRA `(.L_x_13015) ;  /* 0x0000000800c87947 */ /* 0x000fea0003800000 */
.L_x_13018:
        /* <DEDUP_REMOVED lines=9> */
.L_x_13021:
[----:B------:R-:W2:Y:S02]  /*a510*/  LDG.E.U16 R2, desc[UR36][R2.64] ;  /* 0x0000002402027981 */ /* 0x000ea4000c1e1500 */
[----:B--2---:R-:W-:-:S06]  /*a520*/  HADD2.F32 R0, -RZ, R2.H0_H0 ;  /* 0x20000002ff007230 */ /* 0x004fcc0000004100 */
[----:B------:R-:W0:Y:S01]  /*a530*/  F2I.FTZ.TRUNC.NTZ R0, R0 ;  /* 0x0000000000007305 */ /* 0x000e22000021f100 */
[----:B------:R-:W-:Y:S05]  /*a540*/  BRA `(.L_x_13015) ;  /* 0x0000000800947947 */ /* 0x000fea0003800000 */
.L_x_13020:
[----:B------:R-:W2:Y:S02]  /*a550*/  LDG.E.64 R2, desc[UR36][R2.64] ;  /* 0x0000002402027981 */ /* 0x000ea4000c1e1b00 */
[----:B--2---:R0:W1:Y:S02]  /*a560*/  F2I.F64.TRUNC R0, R2 ;  /* 0x0000000200007311 */ /* 0x004064000030d100 */
[----:B01----:R-:W-:Y:S05]  /*a570*/  BRA `(.L_x_13015) ;  /* 0x0000000800887947 */ /* 0x003fea0003800000 */
.L_x_13010:
        /* <DEDUP_REMOVED lines=12> */
.L_x_13024:
[----:B------:R-:W2:Y:S02]  /*a640*/  LDG.E.64 R2, desc[UR36][R2.64] ;  /* 0x0000002402027981 */ /* 0x000ea4000c1e1b00 */
[----:B--2---:R0:W1:Y:S02]  /*a650*/  F2I.F64.TRUNC R0, R2 ;  /* 0x0000000200007311 */ /* 0x004064000030d100 */
[----:B01----:R-:W-:Y:S05]  /*a660*/  BRA `(.L_x_13015) ;  /* 0x00000008004c7947 */ /* 0x003fea0003800000 */
.L_x_13023:
        /* <DEDUP_REMOVED lines=26> */
.L_x_13026:
        /* <DEDUP_REMOVED lines=13> */
.L_x_13025:
[----:B------:R-:W2:Y:S02]  /*a8e0*/  LDG.E.U16 R0, desc[UR36][R2.64] ;  /* 0x0000002402007981 */ /* 0x000ea4000c1e1500 */
[----:B--2---:R-:W-:-:S06]  /*a8f0*/  IMAD.U32 R0, R0, 0x10000, RZ ;  /* 0x0001000000007824 */ /* 0x004fcc00078e00ff */
[----:B------:R-:W0:Y:S01]  /*a900*/  F2I.FTZ.TRUNC.NTZ R0, R0 ;  /* 0x0000000000007305 */ /* 0x000e22000021f100 */
[----:B------:R-:W-:Y:S05]  /*a910*/  BRA `(.L_x_13015) ;  /* 0x0000000400a07947 */ /* 0x000fea0003800000 */
.L_x_13022:
        /* <DEDUP_REMOVED lines=10> */
.L_x_13029:
        /* <DEDUP_REMOVED lines=21> */
.L_x_13033:
[----:B------:R-:W-:Y:S05]  /*ab10*/  BSYNC.RECONVERGENT B1 ;  /* 0x0000000000017941 */ /* 0x000fea0003800200 */
.L_x_13032:
[----:B------:R-:W-:Y:S01]  /*ab20*/  IMAD.SHL.U32 R0, R0, 0x100000, RZ ;  /* 0x0010000000007824 */ /* 0x000fe200078e00ff */
[----:B------:R-:W-:-:S04]  /*ab30*/  LEA R2, R2, 0x3b800000, 0x17 ;  /* 0x3b80000002027811 */ /* 0x000fc800078eb8ff */
[----:B------:R-:W-:-:S07]  /*ab40*/  LOP3.LUT R0, R2, R0, R7, 0xfe, !PT ;  /* 0x0000000002007212 */ /* 0x000fce00078efe07 */
.L_x_13031:
[----:B------:R-:W-:Y:S05]  /*ab50*/  BSYNC.RECONVERGENT B0 ;  /* 0x0000000000007941 */ /* 0x000fea0003800200 */
.L_x_13030:
[----:B------:R-:W2:Y:S01]  /*ab60*/  F2I.FTZ.TRUNC.NTZ R0, R0 ;  /* 0x0000000000007305 */ /* 0x000ea2000021f100 */
[----:B------:R-:W-:Y:S05]  /*ab70*/  BRA `(.L_x_13015) ;  /* 0x0000000400087947 */ /* 0x000fea0003800000 */
.L_x_13028:
        /* <DEDUP_REMOVED lines=21> */
.L_x_13037:
[----:B------:R-:W-:Y:S05]  /*acd0*/  BSYNC.RECONVERGENT B1 ;  /* 0x0000000000017941 */ /* 0x000fea0003800200 */
.L_x_13036:
[----:B------:R-:W-:Y:S02]  /*ace0*/  SHF.L.U32 R0, R0, 0x15, RZ ;  /* 0x0000001500007819 */ /* 0x000fe400000006ff */
[----:B------:R-:W-:-:S04]  /*acf0*/  LEA R2, R2, 0x37800000, 0x17 ;  /* 0x3780000002027811 */ /* 0x000fc800078eb8ff */
[----:B------:R-:W-:-:S07]  /*ad00*/  LOP3.LUT R0, R2, R0, R7, 0xfe, !PT ;  /* 0x0000000002007212 */ /* 0x000fce00078efe07 */
.L_x_13035:
[----:B------:R-:W-:Y:S05]  /*ad10*/  BSYNC.RECONVERGENT B0 ;  /* 0x0000000000007941 */ /* 0x000fea0003800200 */
.L_x_13034:
[----:B------:R-:W0:Y:S01]  /*ad20*/  F2I.FTZ.TRUNC.NTZ R0, R0 ;  /* 0x0000000000007305 */ /* 0x000e22000021f100 */
[----:B------:R-:W-:Y:S05]  /*ad30*/  BRA `(.L_x_13015) ;  /* 0x0000000000987947 */ /* 0x000fea0003800000 */
.L_x_13027:
        /* <DEDUP_REMOVED lines=14> */
.L_x_13041:
[----:B------:R-:W-:Y:S05]  /*ae20*/  BSYNC.RECONVERGENT B0 ;  /* 0x0000000000007941 */ /* 0x000fea0003800200 */
.L_x_13040:
[----:B------:R-:W4:Y:S01]  /*ae30*/  F2I.FTZ.TRUNC.NTZ R0, R0 ;  /* 0x0000000000007305 */ /* 0x000f22000021f100 */
[----:B------:R-:W-:Y:S05]  /*ae40*/  BRA `(.L_x_13015) ;  /* 0x0000000000547947 */ /* 0x000fea0003800000 */
.L_x_13014:
        /* <DEDUP_REMOVED lines=16> */
.L_x_13042:
[----:B------:R-:W-:Y:S01]  /*af50*/  IMAD.MOV.U32 R0, RZ, RZ, RZ ;  /* 0x000000ffff007224 */ /* 0x000fe200078e00ff */
[----:B------:R-:W-:Y:S06]  /*af60*/  BRA `(.L_x_13015) ;  /* 0x00000000000c7947 */ /* 0x000fec0003800000 */
.L_x_13039:
[----:B------:R0:W5:Y:S01]  /*af70*/  LDG.E R0, desc[UR36][R2.64] ;  /* 0x0000002402007981 */ /* 0x000162000c1e1900 */
[----:B------:R-:W-:Y:S05]  /*af80*/  BRA `(.L_x_13015) ;  /* 0x0000000000047947 */ /* 0x000fea0003800000 */
.L_x_13038:
[----:B------:R3:W5:Y:S02]  /*af90*/  LDG.E R0, desc[UR36][R2.64] ;  /* 0x0000002402007981 */ /* 0x000764000c1e1900 */
.L_x_13015:
        /* <DEDUP_REMOVED lines=15> */
.L_x_13046:
[----:B------:R-:W-:Y:S01]  /*b090*/  STG.E.U8 desc[UR36][R16.64], R2 ;  /* 0x0000000210007986 */ /* 0x000fe2000c101124 */
[----:B------:R-:W-:Y:S05]  /*b0a0*/  EXIT ;  /* 0x000000000000794d */ /* 0x000fea0003800000 */
.L_x_13045:
        /* <DEDUP_REMOVED lines=9> */
.L_x_13049:
[----:B------:R-:W-:Y:S01]  /*b140*/  STG.E desc[UR36][R16.64], R2 ;  /* 0x0000000210007986 */ /* 0x000fe2000c101924 */
[----:B------:R-:W-:Y:S05]  /*b150*/  EXIT ;  /* 0x000000000000794d */ /* 0x000fea0003800000 */
.L_x_13048:
[----:B------:R-:W-:Y:S01]  /*b160*/  STG.E.U16 desc[UR36][R16.64], R2 ;  /* 0x0000000210007986 */ /* 0x000fe2000c101524 */
[----:B------:R-:W-:Y:S05]  /*b170*/  EXIT ;  /* 0x000000000000794d */ /* 0x000fea0003800000 */
.L_x_13044:
        /* <DEDUP_REMOVED lines=9> */
.L_x_13051:
[----:B------:R-:W-:-:S04]  /*b210*/  I2FP.F32.S32 R0, R2 ;  /* 0x0000000200007245 */ /* 0x000fc80000201400 */
[----:B------:R-:W-:-:S05]  /*b220*/  F2FP.F16.F32.PACK_AB R0, RZ, R0 ;  /* 0x00000000ff00723e */ /* 0x000fca00000000ff */
[----:B------:R-:W-:Y:S01]  /*b230*/  STG.E.U16 desc[UR36][R16.64], R0 ;  /* 0x0000000010007986 */ /* 0x000fe2000c101524 */
[----:B------:R-:W-:Y:S05]  /*b240*/  EXIT ;  /* 0x000000000000794d */ /* 0x000fea0003800000 */
.L_x_13050:
        /* <DEDUP_REMOVED lines=10> */
.L_x_13053:
[----:B------:R-:W-:-:S04]  /*b2f0*/  I2FP.F32.S32 R2, R2 ;  /* 0x0000000200027245 */ /* 0x000fc80000201400 */
[----:B------:R-:W-:-:S04]  /*b300*/  F2FP.F16.F32.PACK_AB R3, RZ, R2 ;  /* 0x00000002ff03723e */ /* 0x000fc800000000ff */
[----:B------:R-:W-:-:S05]  /*b310*/  PRMT R3, R3, 0x5410, RZ ;  /* 0x0000541003037816 */ /* 0x000fca00000000ff */
[----:B------:R-:W-:Y:S01]  /*b320*/  STG.E desc[UR36][R16.64], R3 ;  /* 0x0000000310007986 */ /* 0x000fe2000c101924 */
[----:B------:R-:W-:Y:S05]  /*b330*/  EXIT ;  /* 0x000000000000794d */ /* 0x000fea0003800000 */
.L_x_13052:
[----:B------:R-:W0:Y:S02]  /*b340*/  I2F.F64 R2, R2 ;  /* 0x0000000200027312 */ /* 0x000e240000201c00 */
[----:B0-----:R-:W-:Y:S01]  /*b350*/  STG.E.64 desc[UR36][R16.64], R2 ;  /* 0x0000000210007986 */ /* 0x001fe2000c101b24 */
[----:B------:R-:W-:Y:S05]  /*b360*/  EXIT ;  /* 0x000000000000794d */ /* 0x000fea0003800000 */
.L_x_13043:
        /* <DEDUP_REMOVED lines=12> */
.L_x_13057:
        /* <DEDUP_REMOVED lines=17> */
.L_x_13060:
[----:B------:R-:W-:-:S04]  /*b540*/  SHF.R.U32.HI R3, RZ, 0x18, R3 ;  /* 0x00000018ff037819 */ /* 0x000fc80000011603 */
[----:B------:R-:W-:-:S04]  /*b550*/  LOP3.LUT R0, R0, 0x80, R3, 0xf8, !PT ;  /* 0x0000008000007812 */ /* 0x000fc800078ef803 */
[----:B------:R-:W-:-:S07]  /*b560*/  PRMT R8, R0, 0x7610, R8 ;  /* 0x0000761000087816 */ /* 0x000fce0000000008 */
.L_x_13059:
[----:B------:R-:W-:Y:S05]  /*b570*/  BSYNC.RECONVERGENT B0 ;  /* 0x0000000000007941 */ /* 0x000fea0003800200 */
.L_x_13058:
[----:B------:R-:W-:Y:S01]  /*b580*/  STG.E.U8 desc[UR36][R16.64], R8 ;  /* 0x0000000810007986 */ /* 0x000fe2000c101124 */
[----:B------:R-:W-:Y:S05]  /*b590*/  EXIT ;  /* 0x000000000000794d */ /* 0x000fea0003800000 */
.L_x_13056:
        /* <DEDUP_REMOVED lines=17> */
.L_x_13063:
[----:B------:R-:W-:-:S04]  /*b6b0*/  SHF.R.U32.HI R3, RZ, 0x18, R3 ;  /* 0x00000018ff037819 */ /* 0x000fc80000011603 */
[----:B------:R-:W-:-:S04]  /*b6c0*/  LOP3.LUT R0, R0, 0x80, R3, 0xf8, !PT ;  /* 0x0000008000007812 */ /* 0x000fc800078ef803 */
[----:B------:R-:W-:-:S07]  /*b6d0*/  PRMT R8, R0, 0x7610, R8 ;  /* 0x0000761000087816 */ /* 0x000fce0000000008 */
.L_x_13062:
[----:B------:R-:W-:Y:S05]  /*b6e0*/  BSYNC.RECONVERGENT B0 ;  /* 0x0000000000007941 */ /* 0x000fea0003800200 */
.L_x_13061:
[----:B------:R-:W-:Y:S01]  /*b6f0*/  STG.E.U8 desc[UR36][R16.64], R8 ;  /* 0x0000000810007986 */ /* 0x000fe2000c101124 */
[----:B------:R-:W-:Y:S05]  /*b700*/  EXIT ;  /* 0x000000000000794d */ /* 0x000fea0003800000 */
.L_x_13055:
        /* <DEDUP_REMOVED lines=22> */
.L_x_13065:
[----:B------:R-:W-:-:S05]  /*b870*/  SHF.R.S32.HI R3, RZ, 0x1f, R2 ;  /* 0x0000001fff037819 */ /* 0x000fca0000011402 */
[----:B------:R-:W-:Y:S01]  /*b880*/  STG.E.64 desc[UR36][R16.64], R2 ;  /* 0x0000000210007986 */ /* 0x000fe2000c101b24 */
[----:B------:R-:W-:Y:S05]  /*b890*/  EXIT ;  /* 0x000000000000794d */ /* 0x000fea0003800000 */
.L_x_13064:
[----:B------:R-:W-:Y:S01]  /*b8a0*/  STG.E desc[UR36][R16.64], R2 ;  /* 0x0000000210007986 */ /* 0x000fe2000c101924 */
[----:B------:R-:W-:Y:S05]  /*b8b0*/  EXIT ;  /* 0x000000000000794d */ /* 0x000fea0003800000 */
.L_x_13054:
        /* <DEDUP_REMOVED lines=8> */
[----:B------:R-:W-:Y:S01]  /*b940*/  STG.E.U8 desc[UR36][R16.64], R3 ;  /* 0x0000000310007986 */ /* 0x000fe2000c101124 */
[----:B------:R-:W-:Y:S05]  /*b950*/  EXIT ;  /* 0x000000000000794d */ /* 0x000fea0003800000 */
.L_x_13067:
[----:B------:R-:W-:Y:S01]  /*b960*/  CS2R R6, SRZ ;  /* 0x0000000000067805 */ /* 0x000fe2000001ff00 */
[----:B------:R-:W0:Y:S04]  /*b970*/  I2F.F64 R4, R2 ;  /* 0x0000000200047312 */ /* 0x000e280000201c00 */
[----:B0-----:R-:W-:Y:S01]  /*b980*/  STG.E.128 desc[UR36][R16.64], R4 ;  /* 0x0000000410007986 */ /* 0x001fe2000c101d24 */
[----:B------:R-:W-:Y:S05]  /*b990*/  EXIT ;  /* 0x000000000000794d */ /* 0x000fea0003800000 */
.L_x_13066:
[----:B------:R-:W-:-:S09]  /*b9a0*/  UISETP.NE.AND UP0, UPT, UR4, 0xf, UPT ;  /* 0x0000000f0400788c */ /* 0x000fd2000bf05270 */
[----:B------:R-:W-:Y:S05]  /*b9b0*/  BRA.U !UP0, `(.L_x_13068) ;  /* 0x0000000108e87547 */ /* 0x000fea000b800000 */
[----:B------:R-:W-:-:S09]  /*b9c0*/  UISETP.NE.AND UP0, UPT, UR4, 0x17, UPT ;  /* 0x000000170400788c */ /* 0x000fd2000bf05270 */
[----:B------:R-:W-:Y:S05]  /*b9d0*/  BRA.U !UP0, `(.L_x_13069) ;  /* 0x0000000108907547 */ /* 0x000fea000b800000 */
[----:B------:R-:W-:-:S09]  /*b9e0*/  UISETP.NE.AND UP0, UPT, UR4, 0x18, UPT ;  /* 0x000000180400788c */ /* 0x000fd2000bf05270 */
[----:B------:R-:W-:Y:S05]  /*b9f0*/  BRA.U !UP0, `(.L_x_13070) ;  /* 0x0000000108447547 */ /* 0x000fea000b800000 */
.L_x_13047:
        /* <DEDUP_REMOVED lines=16> */
.L_x_13071:
[----:B------:R-:W-:Y:S05]  /*bb00*/  EXIT ;  /* 0x000000000000794d */ /* 0x000fea0003800000 */
.L_x_13070:
        /* <DEDUP_REMOVED lines=13> */
.L_x_13073:
[----:B------:R-:W-:Y:S05]  /*bbe0*/  BSYNC.RECONVERGENT B0 ;  /* 0x0000000000007941 */ /* 0x000fea0003800200 */
.L_x_13072:
[----:B------:R-:W-:-:S05]  /*bbf0*/  LOP3.LUT R3, R0, 0x80, R3, 0xf8, !PT ;  /* 0x0000008000037812 */ /* 0x000fca00078ef803 */
[----:B------:R-:W-:Y:S01]  /*bc00*/  STG.E.U8 desc[UR36][R16.64], R3 ;  /* 0x0000000310007986 */ /* 0x000fe2000c101124 */
[----:B------:R-:W-:Y:S05]  /*bc10*/  EXIT ;  /* 0x000000000000794d */ /* 0x000fea0003800000 */
.L_x_13069:
        /* <DEDUP_REMOVED lines=12> */
.L_x_13075:
[----:B------:R-:W-:Y:S01]  /*bce0*/  IMAD.MOV.U32 R0, RZ, RZ, 0x7f ;  /* 0x0000007fff007424 */ /* 0x000fe200078e00ff */
[----:B------:R-:W-:-:S04]  /*bcf0*/  ISETP.GT.U32.AND P0, PT, R2, 0x7f800000, PT ;  /* 0x7f8000000200780c */ /* 0x000fc80003f04070 */
[----:B------:R-:W-:-:S09]  /*bd00*/  SEL R0, R0, 0x7c, P0 ;  /* 0x0000007c00007807 */ /* 0x000fd20000000000 */
.L_x_13076:
[----:B------:R-:W-:Y:S05]  /*bd10*/  BSYNC.RECONVERGENT B0 ;  /* 0x0000000000007941 */ /* 0x000fea0003800200 */
.L_x_13074:
[----:B------:R-:W-:-:S04]  /*bd20*/  SHF.R.U32.HI R3, RZ, 0x18, R3 ;  /* 0x00000018ff037819 */ /* 0x000fc80000011603 */
[----:B------:R-:W-:-:S05]  /*bd30*/  LOP3.LUT R3, R0, 0x80, R3, 0xf8, !PT ;  /* 0x0000008000037812 */ /* 0x000fca00078ef803 */
[----:B------:R-:W-:Y:S01]  /*bd40*/  STG.E.U8 desc[UR36][R16.64], R3 ;  /* 0x0000000310007986 */ /* 0x000fe2000c101124 */
[----:B------:R-:W-:Y:S05]  /*bd50*/  EXIT ;  /* 0x000000000000794d */ /* 0x000fea0003800000 */
.L_x_13068:
[----:B------:R-:W-:-:S04]  /*bd60*/  I2FP.F32.S32 R0, R2 ;  /* 0x0000000200007245 */ /* 0x000fc80000201400 */
[----:B------:R-:W-:-:S05]  /*bd70*/  F2FP.BF16.F32.PACK_AB R0, RZ, R0 ;  /* 0x00000000ff00723e */ /* 0x000fca00000010ff */
[----:B------:R-:W-:Y:S01]  /*bd80*/  STG.E.U16 desc[UR36][R16.64], R0 ;  /* 0x0000000010007986 */ /* 0x000fe2000c101524 */
[----:B------:R-:W-:Y:S05]  /*bd90*/  EXIT ;  /* 0x000000000000794d */ /* 0x000fea0003800000 */
.L_x_13077:
        /* <DEDUP_REMOVED lines=14> */
.L_x_25928:


//--------------------- .text._ZN2at6native27unrolled_elementwise_kernelINS0_13AUnaryFunctorIiiiNS0_16BitwiseOrFunctorIiEEEESt5arrayIPcLm2EELi4E23TrivialOffsetCalculatorILi1EjESA_NS0_6memory12LoadWithCastILi1EEENSB_13StoreWithCastILi1EEEEEviT_T0_T2_T3_T4_T5_ --------------------------
	.section	.text._ZN2at6native27unrolled_elementwise_kernelINS0_13AUnaryFunctorIiiiNS0_16BitwiseOrFunctorIiEEEESt5arrayIPcLm2EELi4E23TrivialOffsetCalculatorILi1EjESA_NS0_6memory12LoadWithCastILi1EEENSB_13StoreWithCastILi1EEEEEviT_T0_T2_T3_T4_T5_,"ax",@progbits
	.align	128
        .global         _ZN2at6native27unrolled_elementwise_kernelINS0_13AUnaryFunctorIiiiNS0_16BitwiseOrFunctorIiEEEESt5arrayIPcLm2EELi4E23TrivialOffsetCalculatorILi1EjESA_NS0_6memory12LoadWithCastILi1EEENSB_13StoreWithCastILi1EEEEEviT_T0_T2_T3_T4_T5_
        .type           _ZN2at6native27unrolled_elementwise_kernelINS0_13AUnaryFunctorIiiiNS0_16BitwiseOrFunctorIiEEEESt5arrayIPcLm2EELi4E23TrivialOffsetCalculatorILi1EjESA_NS0_6memory12LoadWithCastILi1EEENSB_13StoreWithCastILi1EEEEEviT_T0_T2_T3_T4_T5_,@function
        .size           _ZN2at6native27unrolled_elementwise_kernelINS0_13AUnaryFunctorIiiiNS0_16BitwiseOrFunctorIiEEEESt5arrayIPcLm2EELi4E23TrivialOffsetCalculatorILi1EjESA_NS0_6memory12LoadWithCastILi1EEENSB_13StoreWithCastILi1EEEEEviT_T0_T2_T3_T4_T5_,(.L_x_25929 - _ZN2at6native27unrolled_elementwise_kernelINS0_13AUnaryFunctorIiiiNS0_16BitwiseOrFunctorIiEEEESt5arrayIPcLm2EELi4E23TrivialOffsetCalculatorILi1EjESA_NS0_6memory12LoadWithCastILi1EEENSB_13StoreWithCastILi1EEEEEviT_T0_T2_T3_T4_T5_)
        .other          _ZN2at6native27unrolled_elementwise_kernelINS0_13AUnaryFunctorIiiiNS0_16BitwiseOrFunctorIiEEEESt5arrayIPcLm2EELi4E23TrivialOffsetCalculatorILi1EjESA_NS0_6memory12LoadWithCastILi1EEENSB_13StoreWithCastILi1EEEEEviT_T0_T2_T3_T4_T5_,@"STO_CUDA_ENTRY STV_DEFAULT"
_ZN2at6native27unrolled_elementwise_kernelINS0_13AUnaryFunctorIiiiNS0_16BitwiseOrFunctorIiEEEESt5arrayIPcLm2EELi4E23TrivialOffsetCalculatorILi1EjESA_NS0_6memory12LoadWithCastILi1EEENSB_13StoreWithCastILi1EEEEEviT_T0_T2_T3_T4_T5_:
.text._ZN2at6native27unrolled_elementwise_kernelINS0_13AUnaryFunctorIiiiNS0_16BitwiseOrFunctorIiEEEESt5arrayIPcLm2EELi4E23TrivialOffsetCalculatorILi1EjESA_NS0_6memory12LoadWithCastILi1EEENSB_13StoreWithCastILi1EEEEEviT_T0_T2_T3_T4_T5_:
        /* <DEDUP_REMOVED lines=31> */
.L_x_13083:
[----:B------:R3:W5:Y:S01]  /*01f0*/  LDG.E.U8 R19, desc[UR36][R4.64] ;  /* 0x0000002404137981 */ /* 0x000762000c1e1100 */
[----:B------:R-:W-:Y:S05]  /*0200*/  BRA `(.L_x_13085) ;  /* 0x0000000c00307947 */ /* 0x000fea0003800000 */
.L_x_13082:
        /* <DEDUP_REMOVED lines=8> */
.L_x_13087:
[----:B------:R1:W5:Y:S01]  /*0290*/  LDG.E R19, desc[UR36][R4.64] ;  /* 0x0000002404137981 */ /* 0x000362000c1e1900 */
[----:B------:R-:W-:Y:S05]  /*02a0*/  BRA `(.L_x_13085) ;  /* 0x0000000c00087947 */ /* 0x000fea0003800000 */
.L_x_13086:
[----:B------:R2:W5:Y:S01]  /*02b0*/  LDG.E.S16 R19, desc[UR36][R4.64] ;  /* 0x0000002404137981 */ /* 0x000562000c1e1700 */
[----:B------:R-:W-:Y:S05]  /*02c0*/  BRA `(.L_x_13085) ;  /* 0x0000000c00007947 */ /* 0x000fea0003800000 */
.L_x_13081:
        /* <DEDUP_REMOVED lines=9> */
.L_x_13089:
[----:B------:R-:W2:Y:S02]  /*0360*/  LDG.E.U16 R4, desc[UR36][R4.64] ;  /* 0x0000002404047981 */ /* 0x000ea4000c1e1500 */
[----:B--2---:R-:W-:-:S06]  /*0370*/  HADD2.F32 R19, -RZ, R4.H0_H0 ;  /* 0x20000004ff137230 */ /* 0x004fcc0000004100 */
[----:B------:R-:W0:Y:S01]  /*0380*/  F2I.FTZ.TRUNC.NTZ R19, R19 ;  /* 0x0000001300137305 */ /* 0x000e22000021f100 */
[----:B------:R-:W-:Y:S05]  /*0390*/  BRA `(.L_x_13085) ;  /* 0x0000000800cc7947 */ /* 0x000fea0003800000 */
.L_x_13088:
        /* <DEDUP_REMOVED lines=9> */
.L_x_13091:
[----:B------:R-:W2:Y:S02]  /*0430*/  LDG.E.U16 R4, desc[UR36][R4.64] ;  /* 0x0000002404047981 */ /* 0x000ea4000c1e1500 */
[----:B--2---:R-:W-:-:S06]  /*0440*/  HADD2.F32 R19, -RZ, R4.H0_H0 ;  /* 0x20000004ff137230 */ /* 0x004fcc0000004100 */
[----:B------:R-:W0:Y:S01]  /*0450*/  F2I.FTZ.TRUNC.NTZ R19, R19 ;  /* 0x0000001300137305 */ /* 0x000e22000021f100 */
[----:B------:R-:W-:Y:S05]  /*0460*/  BRA `(.L_x_13085) ;  /* 0x0000000800987947 */ /* 0x000fea0003800000 */
.L_x_13090:
[----:B------:R-:W2:Y:S02]  /*0470*/  LDG.E.64 R4, desc[UR36][R4.64] ;  /* 0x0000002404047981 */ /* 0x000ea4000c1e1b00 */
[----:B--2---:R0:W1:Y:S02]  /*0480*/  F2I.F64.TRUNC R19, R4 ;  /* 0x0000000400137311 */ /* 0x004064000030d100 */
[----:B01----:R-:W-:Y:S05]  /*0490*/  BRA `(.L_x_13085) ;  /* 0x00000008008c7947 */ /* 0x003fea0003800000 */
.L_x_13080:
        /* <DEDUP_REMOVED lines=12> */
.L_x_13094:
[----:B------:R-:W2:Y:S02]  /*0560*/  LDG.E.64 R4, desc[UR36][R4.64] ;  /* 0x0000002404047981 */ /* 0x000ea4000c1e1b00 */
[----:B--2---:R0:W1:Y:S02]  /*0570*/  F2I.F64.TRUNC R19, R4 ;  /* 0x0000000400137311 */ /* 0x004064000030d100 */
[----:B01----:R-:W-:Y:S05]  /*0580*/  BRA `(.L_x_13085) ;  /* 0x0000000800507947 */ /* 0x003fea0003800000 */
.L_x_13093:
        /* <DEDUP_REMOVED lines=26> */
.L_x_13096:
        /* <DEDUP_REMOVED lines=14> */
.L_x_13095:
[----:B------:R-:W2:Y:S02]  /*0810*/  LDG.E.U16 R19, desc[UR36][R4.64] ;  /* 0x0000002404137981 */ /* 0x000ea4000c1e1500 */
[----:B--2---:R-:W-:-:S06]  /*0820*/  IMAD.U32 R19, R19, 0x10000, RZ ;  /* 0x0001000013137824 */ /* 0x004fcc00078e00ff */
[----:B------:R-:W0:Y:S01]  /*0830*/  F2I.FTZ.TRUNC.NTZ R19, R19 ;  /* 0x0000001300137305 */ /* 0x000e22000021f100 */
[----:B------:R-:W-:Y:S05]  /*0840*/  BRA `(.L_x_13085) ;  /* 0x0000000400a07947 */ /* 0x000fea0003800000 */
.L_x_13092:
        /* <DEDUP_REMOVED lines=10> */
.L_x_13099:
        /* <DEDUP_REMOVED lines=21> */
.L_x_13103:
[----:B------:R-:W-:Y:S05]  /*0a40*/  BSYNC.RECONVERGENT B1 ;  /* 0x0000000000017941 */ /* 0x000fea0003800200 */
.L_x_13102:
[----:B------:R-:W-:Y:S01]  /*0a50*/  IMAD.SHL.U32 R0, R0, 0x100000, RZ ;  /* 0x0010000000007824 */ /* 0x000fe200078e00ff */
[----:B------:R-:W-:-:S04]  /*0a60*/  LEA R3, R3, 0x3b800000, 0x17 ;  /* 0x3b80000003037811 */ /* 0x000fc800078eb8ff */
[----:B------:R-:W-:-:S07]  /*0a70*/  LOP3.LUT R19, R3, R0, R19, 0xfe, !PT ;  /* 0x0000000003137212 */ /* 0x000fce00078efe13 */
.L_x_13101:
[----:B------:R-:W-:Y:S05]  /*0a80*/  BSYNC.RECONVERGENT B0 ;  /* 0x0000000000007941 */ /* 0x000fea0003800200 */
.L_x_13100:
[----:B------:R-:W0:Y:S01]  /*0a90*/  F2I.FTZ.TRUNC.NTZ R19, R19 ;  /* 0x0000001300137305 */ /* 0x000e22000021f100 */
[----:B------:R-:W-:Y:S05]  /*0aa0*/  BRA `(.L_x_13085) ;  /* 0x0000000400087947 */ /* 0x000fea0003800000 */
.L_x_13098:
        /* <DEDUP_REMOVED lines=21> */
.L_x_13107:
[----:B------:R-:W-:Y:S05]  /*0c00*/  BSYNC.RECONVERGENT B1 ;  /* 0x0000000000017941 */ /* 0x000fea0003800200 */
.L_x_13106:
[----:B------:R-:W-:Y:S01]  /*0c10*/  IMAD.SHL.U32 R0, R0, 0x200000, RZ ;  /* 0x0020000000007824 */ /* 0x000fe200078e00ff */
[----:B------:R-:W-:-:S04]  /*0c20*/  LEA R3, R3, 0x37800000, 0x17 ;  /* 0x3780000003037811 */ /* 0x000fc800078eb8ff */
[----:B------:R-:W-:-:S07]  /*0c30*/  LOP3.LUT R19, R3, R0, R19, 0xfe, !PT ;  /* 0x0000000003137212 */ /* 0x000fce00078efe13 */
.L_x_13105:
[----:B------:R-:W-:Y:S05]  /*0c40*/  BSYNC.RECONVERGENT B0 ;  /* 0x0000000000007941 */ /* 0x000fea0003800200 */
.L_x_13104:
[----:B------:R-:W0:Y:S01]  /*0c50*/  F2I.FTZ.TRUNC.NTZ R19, R19 ;  /* 0x0000001300137305 */ /* 0x000e22000021f100 */
[----:B------:R-:W-:Y:S05]  /*0c60*/  BRA `(.L_x_13085) ;  /* 0x0000000000987947 */ /* 0x000fea0003800000 */
.L_x_13097:
[----:B------:R-:W-:-:S09]  /*0c70*/  UISETP.NE.AND UP0, UPT, UR4, 0x1c, UPT ;  /* 0x0000001c0400788c */ /* 0x000fd2000bf05270 */
[----:B------:R-:W-:Y:S05]  /*0c80*/  BRA.U !UP0, `(.L_x_13108) ;  /* 0x00000001088c7547 */ /* 0x000fea000b800000 */
[----:B------:R-:W-:-:S09]  /*0c90*/  UISETP.NE.AND UP0, UPT, UR4, 0x1d, UPT ;  /* 0x0000001d0400788c */ /* 0x000fd2000bf05270 */
[----:B------:R-:W-:Y:S05]  /*0ca0*/  BRA.U !UP0, `(.L_x_13109) ;  /* 0x00000001087c7547 */ /* 0x000fea000b800000 */
[----:B------:R-:W-:-:S09]  /*0cb0*/  UISETP.NE.AND UP0, UPT, UR4, 0x2c, UPT ;  /* 0x0000002c0400788c */ /* 0x000fd2000bf05270 */
[----:B------:R-:W-:Y:S05]  /*0cc0*/  BRA.U !UP0, `(.L_x_13110) ;  /* 0x0000000108487547 */ /* 0x000fea000b800000 */
.L_x_13084:
        /* <DEDUP_REMOVED lines=16> */
.L_x_13111:
[----:B------:R-:W-:Y:S01]  /*0dd0*/  IMAD.MOV.U32 R19, RZ, RZ, RZ ;  /* 0x000000ffff137224 */ /* 0x000fe200078e00ff */
[----:B------:R-:W-:Y:S06]  /*0de0*/  BRA `(.L_x_13085) ;  /* 0x0000000000387947 */ /* 0x000fec0003800000 */
.L_x_13110:
        /* <DEDUP_REMOVED lines=8> */
.L_x_13113:
[----:B------:R-:W-:Y:S05]  /*0e70*/  BSYNC.RECONVERGENT B0 ;  /* 0x0000000000007941 */ /* 0x000fea0003800200 */
.L_x_13112:
[----:B------:R-:W0:Y:S01]  /*0e80*/  F2I.FTZ.TRUNC.NTZ R19, R19 ;  /* 0x0000001300137305 */ /* 0x000e22000021f100 */
[----:B------:R-:W-:Y:S05]  /*0e90*/  BRA `(.L_x_13085) ;  /* 0x00000000000c7947 */ /* 0x000fea0003800000 */
.L_x_13109:
[----:B------:R0:W5:Y:S01]  /*0ea0*/  LDG.E R19, desc[UR36][R4.64] ;  /* 0x0000002404137981 */ /* 0x000162000c1e1900 */
[----:B------:R-:W-:Y:S05]  /*0eb0*/  BRA `(.L_x_13085) ;  /* 0x0000000000047947 */ /* 0x000fea0003800000 */
.L_x_13108:
[----:B------:R0:W5:Y:S02]  /*0ec0*/  LDG.E R19, desc[UR36][R4.64] ;  /* 0x0000002404137981 */ /* 0x000164000c1e1900 */
.L_x_13085:
[----:B------:R-:W-:-:S07]  /*0ed0*/  VIADD R23, R17, 0x80 ;  /* 0x0000008011177836 */ /* 0x000fce0000000000 */
.L_x_13079:
[----:B------:R-:W-:Y:S05]  /*0ee0*/  BSYNC.RECONVERGENT B6 ;  /* 0x0000000000067941 */ /* 0x000fea0003800200 */
.L_x_13078:
        /* <DEDUP_REMOVED lines=23> */
.L_x_13119:
[----:B------:R0:W5:Y:S01]  /*1060*/  LDG.E.U8 R26, desc[UR36][R4.64] ;  /* 0x00000024041a7981 */ /* 0x000162000c1e1100 */
[----:B------:R-:W-:Y:S05]  /*1070*/  BRA `(.L_x_13121) ;  /* 0x0000000c00307947 */ /* 0x000fea0003800000 */
.L_x_13118:
        /* <DEDUP_REMOVED lines=8> */
.L_x_13123:
[----:B------:R0:W5:Y:S01]  /*1100*/  LDG.E R26, desc[UR36][R4.64] ;  /* 0x00000024041a7981 */ /* 0x000162000c1e1900 */
[----:B------:R-:W-:Y:S05]  /*1110*/  BRA `(.L_x_13121) ;  /* 0x0000000c00087947 */ /* 0x000fea0003800000 */
.L_x_13122:
[----:B------:R0:W5:Y:S01]  /*1120*/  LDG.E.S16 R26, desc[UR36][R4.64] ;  /* 0x00000024041a7981 */ /* 0x000162000c1e1700 */
[----:B------:R-:W-:Y:S05]  /*1130*/  BRA `(.L_x_13121) ;  /* 0x0000000c00007947 */ /* 0x000fea0003800000 */
.L_x_13117:
        /* <DEDUP_REMOVED lines=9> */
.L_x_13125:
[----:B------:R-:W2:Y:S02]  /*11d0*/  LDG.E.U16 R4, desc[UR36][R4.64] ;  /* 0x0000002404047981 */ /* 0x000ea4000c1e1500 */
[----:B--2---:R-:W-:-:S06]  /*11e0*/  HADD2.F32 R26, -RZ, R4.H0_H0 ;  /* 0x20000004ff1a7230 */ /* 0x004fcc0000004100 */
[----:B------:R-:W0:Y:S01]  /*11f0*/  F2I.FTZ.TRUNC.NTZ R26, R26 ;  /* 0x0000001a001a7305 */ /* 0x000e22000021f100 */
[----:B------:R-:W-:Y:S05]  /*1200*/  BRA `(.L_x_13121) ;  /* 0x0000000800cc7947 */ /* 0x000fea0003800000 */
.L_x_13124:
        /* <DEDUP_REMOVED lines=9> */
.L_x_13127:
[----:B------:R-:W2:Y:S02]  /*12a0*/  LDG.E.U16 R4, desc[UR36][R4.64] ;  /* 0x0000002404047981 */ /* 0x000ea4000c1e1500 */
[----:B--2---:R-:W-:-:S06]  /*12b0*/  HADD2.F32 R26, -RZ, R4.H0_H0 ;  /* 0x20000004ff1a7230 */ /* 0x004fcc0000004100 */
[----:B------:R-:W0:Y:S01]  /*12c0*/  F2I.FTZ.TRUNC.NTZ R26, R26 ;  /* 0x0000001a001a7305 */ /* 0x000e22000021f100 */
[----:B------:R-:W-:Y:S05]  /*12d0*/  BRA `(.L_x_13121) ;  /* 0x0000000800987947 */ /* 0x000fea0003800000 */
.L_x_13126:
[----:B------:R-:W2:Y:S02]  /*12e0*/  LDG.E.64 R26, desc[UR36][R4.64] ;  /* 0x00000024041a7981 */ /* 0x000ea4000c1e1b00 */
[----:B--2---:R0:W1:Y:S02]  /*12f0*/  F2I.F64.TRUNC R26, R26 ;  /* 0x0000001a001a7311 */ /* 0x004064000030d100 */
[----:B01----:R-:W-:Y:S05]  /*1300*/  BRA `(.L_x_13121) ;  /* 0x00000008008c7947 */ /* 0x003fea0003800000 */
.L_x_13116:
        /* <DEDUP_REMOVED lines=12> */
.L_x_13130:
[----:B------:R-:W2:Y:S02]  /*13d0*/  LDG.E.64 R4, desc[UR36][R4.64] ;  /* 0x0000002404047981 */ /* 0x000ea4000c1e1b00 */
[----:B--2---:R0:W1:Y:S02]  /*13e0*/  F2I.F64.TRUNC R26, R4 ;  /* 0x00000004001a7311 */ /* 0x004064000030d100 */
[----:B01----:R-:W-:Y:S05]  /*13f0*/  BRA `(.L_x_13121) ;  /* 0x0000000800507947 */ /* 0x003fea0003800000 */
.L_x_13129:
        /* <DEDUP_REMOVED lines=26> */
.L_x_13132:
        /* <DEDUP_REMOVED lines=14> */
.L_x_13131:
[----:B------:R-:W2:Y:S02]  /*1680*/  LDG.E.U16 R26, desc[UR36][R4.64] ;  /* 0x00000024041a7981 */ /* 0x000ea4000c1e1500 */
[----:B--2---:R-:W-:-:S06]  /*1690*/  IMAD.U32 R26, R26, 0x10000, RZ ;  /* 0x000100001a1a7824 */ /* 0x004fcc00078e00ff */
[----:B------:R-:W4:Y:S01]  /*16a0*/  F2I.FTZ.TRUNC.NTZ R26, R26 ;  /* 0x0000001a001a7305 */ /* 0x000f22000021f100 */
[----:B------:R-:W-:Y:S05]  /*16b0*/  BRA `(.L_x_13121) ;  /* 0x0000000400a07947 */ /* 0x000fea0003800000 */
.L_x_13128:
        /* <DEDUP_REMOVED lines=10> */
.L_x_13135:
        /* <DEDUP_REMOVED lines=21> */
.L_x_13139:
[----:B------:R-:W-:Y:S05]  /*18b0*/  BSYNC.RECONVERGENT B1 ;  /* 0x0000000000017941 */ /* 0x000fea0003800200 */
.L_x_13138:
[----:B------:R-:W-:Y:S01]  /*18c0*/  IMAD.SHL.U32 R0, R0, 0x100000, RZ ;  /* 0x0010000000007824 */ /* 0x000fe200078e00ff */
[----:B------:R-:W-:-:S04]  /*18d0*/  LEA R3, R3, 0x3b800000, 0x17 ;  /* 0x3b80000003037811 */ /* 0x000fc800078eb8ff */
[----:B------:R-:W-:-:S07]  /*18e0*/  LOP3.LUT R26, R3, R0, R7, 0xfe, !PT ;  /* 0x00000000031a7212 */ /* 0x000fce00078efe07 */
.L_x_13137:
[----:B------:R-:W-:Y:S05]  /*18f0*/  BSYNC.RECONVERGENT B0 ;  /* 0x0000000000007941 */ /* 0x000fea0003800200 */
.L_x_13136:
[----:B------:R-:W0:Y:S01]  /*1900*/  F2I.FTZ.TRUNC.NTZ R26, R26 ;  /* 0x0000001a001a7305 */ /* 0x000e22000021f100 */
[----:B------:R-:W-:Y:S05]  /*1910*/  BRA `(.L_x_13121) ;  /* 0x0000000400087947 */ /* 0x000fea0003800000 */
.L_x_13134:
        /* <DEDUP_REMOVED lines=21> */
.L_x_13143:
[----:B------:R-:W-:Y:S05]  /*1a70*/  BSYNC.RECONVERGENT B1 ;  /* 0x0000000000017941 */ /* 0x000fea0003800200 */
.L_x_13142:
[----:B------:R-:W-:Y:S01]  /*1a80*/  IMAD.SHL.U32 R0, R0, 0x200000, RZ ;  /* 0x0020000000007824 */ /* 0x000fe200078e00ff */
[----:B------:R-:W-:-:S04]  /*1a90*/  LEA R3, R3, 0x37800000, 0x17 ;  /* 0x3780000003037811 */ /* 0x000fc800078eb8ff */
[----:B------:R-:W-:-:S07]  /*1aa0*/  LOP3.LUT R26, R3, R0, R7, 0xfe, !PT ;  /* 0x00000000031a7212 */ /* 0x000fce00078efe07 */
.L_x_13141:
[----:B------:R-:W-:Y:S05]  /*1ab0*/  BSYNC.RECONVERGENT B0 ;  /* 0x0000000000007941 */ /* 0x000fea0003800200 */
.L_x_13140:
[----:B------:R-:W0:Y:S01]  /*1ac0*/  F2I.FTZ.TRUNC.NTZ R26, R26 ;  /* 0x0000001a001a7305 */ /* 0x000e22000021f100 */
[----:B------:R-:W-:Y:S05]  /*1ad0*/  BRA `(.L_x_13121) ;  /* 0x0000000000987947 */ /* 0x000fea0003800000 */
.L_x_13133:
        /* <DEDUP_REMOVED lines=14> */
.L_x_13147:
[----:B------:R-:W-:Y:S05]  /*1bc0*/  BSYNC.RECONVERGENT B0 ;  /* 0x0000000000007941 */ /* 0x000fea0003800200 */
.L_x_13146:
[----:B------:R-:W0:Y:S01]  /*1bd0*/  F2I.FTZ.TRUNC.NTZ R26, R26 ;  /* 0x0000001a001a7305 */ /* 0x000e22000021f100 */
[----:B------:R-:W-:Y:S05]  /*1be0*/  BRA `(.L_x_13121) ;  /* 0x0000000000547947 */ /* 0x000fea0003800000 */
.L_x_13120:
        /* <DEDUP_REMOVED lines=16> */
.L_x_13148:
[----:B------:R-:W-:Y:S01]  /*1cf0*/  IMAD.MOV.U32 R26, RZ, RZ, RZ ;  /* 0x000000ffff1a7224 */ /* 0x000fe200078e00ff */
[----:B------:R-:W-:Y:S06]  /*1d00*/  BRA `(.L_x_13121) ;  /* 0x00000000000c7947 */ /* 0x000fec0003800000 */
.L_x_13145:
[----:B------:R0:W5:Y:S01]  /*1d10*/  LDG.E R26, desc[UR36][R4.64] ;  /* 0x00000024041a7981 */ /* 0x000162000c1e1900 */
[----:B------:R-:W-:Y:S05]  /*1d20*/  BRA `(.L_x_13121) ;  /* 0x0000000000047947 */ /* 0x000fea0003800000 */
.L_x_13144:
[----:B------:R0:W5:Y:S02]  /*1d30*/  LDG.E R26, desc[UR36][R4.64] ;  /* 0x00000024041a7981 */ /* 0x000164000c1e1900 */
.L_x_13121:
[----:B------:R-:W-:-:S07]  /*1d40*/  VIADD R23, R23, 0x80 ;  /* 0x0000008017177836 */ /* 0x000fce0000000000 */
.L_x_13115:
[----:B------:R-:W-:Y:S05]  /*1d50*/  BSYNC.RECONVERGENT B6 ;  /* 0x0000000000067941 */ /* 0x000fea0003800200 */
.L_x_13114:
        /* <DEDUP_REMOVED lines=23> */
.L_x_13154:
[----:B------:R0:W5:Y:S01]  /*1ed0*/  LDG.E.U8 R24, desc[UR36][R4.64] ;  /* 0x0000002404187981 */ /* 0x000162000c1e1100 */
[----:B------:R-:W-:Y:S05]  /*1ee0*/  BRA `(.L_x_13156) ;  /* 0x0000000c00307947 */ /* 0x000fea0003800000 */
.L_x_13153:
        /* <DEDUP_REMOVED lines=8> */
.L_x_13158:
[----:B------:R0:W5:Y:S01]  /*1f70*/  LDG.E R24, desc[UR36][R4.64] ;  /* 0x0000002404187981 */ /* 0x000162000c1e1900 */
[----:B------:R-:W-:Y:S05]  /*1f80*/  BRA `(.L_x_13156) ;  /* 0x0000000c00087947 */ /* 0x000fea0003800000 */
.L_x_13157:
[----:B------:R0:W5:Y:S01]  /*1f90*/  LDG.E.S16 R24, desc[UR36][R4.64] ;  /* 0x0000002404187981 */ /* 0x000162000c1e1700 */
[----:B------:R-:W-:Y:S05]  /*1fa0*/  BRA `(.L_x_13156) ;  /* 0x0000000c00007947 */ /* 0x000fea0003800000 */
.L_x_13152:
        /* <DEDUP_REMOVED lines=9> */
.L_x_13160:
[----:B------:R-:W2:Y:S02]  /*2040*/  LDG.E.U16 R4, desc[UR36][R4.64] ;  /* 0x0000002404047981 */ /* 0x000ea4000c1e1500 */
[----:B--2---:R-:W-:-:S06]  /*2050*/  HADD2.F32 R24, -RZ, R4.H0_H0 ;  /* 0x20000004ff187230 */ /* 0x004fcc0000004100 */
[----:B------:R-:W0:Y:S01]  /*2060*/  F2I.FTZ.TRUNC.NTZ R24, R24 ;  /* 0x0000001800187305 */ /* 0x000e22000021f100 */
[----:B------:R-:W-:Y:S05]  /*2070*/  BRA `(.L_x_13156) ;  /* 0x0000000800cc7947 */ /* 0x000fea0003800000 */
.L_x_13159:
        /* <DEDUP_REMOVED lines=9> */
.L_x_13162:
[----:B------:R-:W2:Y:S02]  /*2110*/  LDG.E.U16 R4, desc[UR36][R4.64] ;  /* 0x0000002404047981 */ /* 0x000ea4000c1e1500 */
[----:B--2---:R-:W-:-:S06]  /*2120*/  HADD2.F32 R24, -RZ, R4.H0_H0 ;  /* 0x20000004ff187230 */ /* 0x004fcc0000004100 */
[----:B------:R-:W0:Y:S01]  /*2130*/  F2I.FTZ.TRUNC.NTZ R24, R24 ;  /* 0x0000001800187305 */ /* 0x000e22000021f100 */
[----:B------:R-:W-:Y:S05]  /*2140*/  BRA `(.L_x_13156) ;  /* 0x0000000800987947 */ /* 0x000fea0003800000 */
.L_x_13161:
[----:B------:R-:W2:Y:S02]  /*2150*/  LDG.E.64 R24, desc[UR36][R4.64] ;  /* 0x0000002404187981 */ /* 0x000ea4000c1e1b00 */
[----:B--2---:R0:W1:Y:S02]  /*2160*/  F2I.F64.TRUNC R24, R24 ;  /* 0x0000001800187311 */ /* 0x004064000030d100 */
[----:B01----:R-:W-:Y:S05]  /*2170*/  BRA `(.L_x_13156) ;  /* 0x00000008008c7947 */ /* 0x003fea0003800000 */
.L_x_13151:
        /* <DEDUP_REMOVED lines=12> */
.L_x_13165:
[----:B------:R-:W2:Y:S02]  /*2240*/  LDG.E.64 R4, desc[UR36][R4.64] ;  /* 0x0000002404047981 */ /* 0x000ea4000c1e1b00 */
[----:B--2---:R0:W1:Y:S02]  /*2250*/  F2I.F64.TRUNC R24, R4 ;  /* 0x0000000400187311 */ /* 0x004064000030d100 */
[----:B01----:R-:W-:Y:S05]  /*2260*/  BRA `(.L_x_13156) ;  /* 0x0000000800507947 */ /* 0x003fea0003800000 */
.L_x_13164:
        /* <DEDUP_REMOVED lines=26> */
.L_x_13167:
        /* <DEDUP_REMOVED lines=14> */
.L_x_13166:
[----:B------:R-:W2:Y:S02]  /*24f0*/  LDG.E.U16 R24, desc[UR36][R4.64] ;  /* 0x0000002404187981 */ /* 0x000ea4000c1e1500 */
[----:B--2---:R-:W-:-:S06]  /*2500*/  IMAD.U32 R24, R24, 0x10000, RZ ;  /* 0x0001000018187824 */ /* 0x004fcc00078e00ff */
[----:B------:R-:W0:Y:S01]  /*2510*/  F2I.FTZ.TRUNC.NTZ R24, R24 ;  /* 0x0000001800187305 */ /* 0x000e22000021f100 */
[----:B------:R-:W-:Y:S05]  /*2520*/  BRA `(.L_x_13156) ;  /* 0x0000000400a07947 */ /* 0x000fea0003800000 */
.L_x_13163:
        /* <DEDUP_REMOVED lines=10> */
.L_x_13170:
        /* <DEDUP_REMOVED lines=21> */
.L_x_13174:
[----:B------:R-:W-:Y:S05]  /*2720*/  BSYNC.RECONVERGENT B1 ;  /* 0x0000000000017941 */ /* 0x000fea0003800200 */
.L_x_13173:
[----:B------:R-:W-:Y:S01]  /*2730*/  IMAD.SHL.U32 R0, R0, 0x100000, RZ ;  /* 0x0010000000007824 */ /* 0x000fe200078e00ff */
[----:B------:R-:W-:-:S04]  /*2740*/  LEA R3, R3, 0x3b800000, 0x17 ;  /* 0x3b80000003037811 */ /* 0x000fc800078eb8ff */
[----:B------:R-:W-:-:S07]  /*2750*/  LOP3.LUT R24, R3, R0, R7, 0xfe, !PT ;  /* 0x0000000003187212 */ /* 0x000fce00078efe07 */
.L_x_13172:
[----:B------:R-:W-:Y:S05]  /*2760*/  BSYNC.RECONVERGENT B0 ;  /* 0x0000000000007941 */ /* 0x000fea0003800200 */
.L_x_13171:
[----:B------:R-:W1:Y:S01]  /*2770*/  F2I.FTZ.TRUNC.NTZ R24, R24 ;  /* 0x0000001800187305 */ /* 0x000e62000021f100 */
[----:B------:R-:W-:Y:S05]  /*2780*/  BRA `(.L_x_13156) ;  /* 0x0000000400087947 */ /* 0x000fea0003800000 */
.L_x_13169:
        /* <DEDUP_REMOVED lines=21> */
.L_x_13178:
[----:B------:R-:W-:Y:S05]  /*28e0*/  BSYNC.RECONVERGENT B1 ;  /* 0x0000000000017941 */ /* 0x000fea0003800200 */
.L_x_13177:
[----:B------:R-:W-:Y:S01]  /*28f0*/  IMAD.SHL.U32 R0, R0, 0x200000, RZ ;  /* 0x0020000000007824 */ /* 0x000fe200078e00ff */
[----:B------:R-:W-:-:S04]  /*2900*/  LEA R3, R3, 0x37800000, 0x17 ;  /* 0x3780000003037811 */ /* 0x000fc800078eb8ff */
[----:B------:R-:W-:-:S07]  /*2910*/  LOP3.LUT R24, R3, R0, R7, 0xfe, !PT ;  /* 0x0000000003187212 */ /* 0x000fce00078efe07 */
.L_x_13176:
[----:B------:R-:W-:Y:S05]  /*2920*/  BSYNC.RECONVERGENT B0 ;  /* 0x0000000000007941 */ /* 0x000fea0003800200 */
.L_x_13175:
[----:B------:R-:W2:Y:S01]  /*2930*/  F2I.FTZ.TRUNC.NTZ R24, R24 ;  /* 0x0000001800187305 */ /* 0x000ea2000021f100 */
[----:B------:R-:W-:Y:S05]  /*2940*/  BRA `(.L_x_13156) ;  /* 0x0000000000987947 */ /* 0x000fea0003800000 */
.L_x_13168:
        /* <DEDUP_REMOVED lines=14> */
.L_x_13182:
[----:B------:R-:W-:Y:S05]  /*2a30*/  BSYNC.RECONVERGENT B0 ;  /* 0x0000000000007941 */ /* 0x000fea0003800200 */
.L_x_13181:
[----:B------:R-:W4:Y:S01]  /*2a40*/  F2I.FTZ.TRUNC.NTZ R24, R24 ;  /* 0x0000001800187305 */ /* 0x000f22000021f100 */
[----:B------:R-:W-:Y:S05]  /*2a50*/  BRA `(.L_x_13156) ;  /* 0x0000000000547947 */ /* 0x000fea0003800000 */
.L_x_13155:
        /* <DEDUP_REMOVED lines=16> */
.L_x_13183:
[----:B------:R-:W-:Y:S01]  /*2b60*/  IMAD.MOV.U32 R24, RZ, RZ, RZ ;  /* 0x000000ffff187224 */ /* 0x000fe200078e00ff */
[----:B------:R-:W-:Y:S06]  /*2b70*/  BRA `(.L_x_13156) ;  /* 0x00000000000c7947 */ /* 0x000fec0003800000 */
.L_x_13180:
[----:B------:R0:W5:Y:S01]  /*2b80*/  LDG.E R24, desc[UR36][R4.64] ;  /* 0x0000002404187981 */ /* 0x000162000c1e1900 */
[----:B------:R-:W-:Y:S05]  /*2b90*/  BRA `(.L_x_13156) ;  /* 0x0000000000047947 */ /* 0x000fea0003800000 */
.L_x_13179:
[----:B------:R3:W5:Y:S02]  /*2ba0*/  LDG.E R24, desc[UR36][R4.64] ;  /* 0x0000002404187981 */ /* 0x000764000c1e1900 */
.L_x_13156:
[----:B------:R-:W-:-:S07]  /*2bb0*/  VIADD R23, R23, 0x80 ;  /* 0x0000008017177836 */ /* 0x000fce0000000000 */
.L_x_13150:
[----:B------:R-:W-:Y:S05]  /*2bc0*/  BSYNC.RECONVERGENT B6 ;  /* 0x0000000000067941 */ /* 0x000fea0003800200 */
.L_x_13149:
        /* <DEDUP_REMOVED lines=23> */
.L_x_13189:
[----:B------:R0:W5:Y:S01]  /*2d40*/  LDG.E.U8 R22, desc[UR36][R4.64] ;  /* 0x0000002404167981 */ /* 0x000162000c1e1100 */
[----:B------:R-:W-:Y:S05]  /*2d50*/  BRA `(.L_x_13185) ;  /* 0x0000000c002c7947 */ /* 0x000fea0003800000 */
.L_x_13188:
        /* <DEDUP_REMOVED lines=8> */
.L_x_13192:
[----:B------:R0:W5:Y:S01]  /*2de0*/  LDG.E R22, desc[UR36][R4.64] ;  /* 0x0000002404167981 */ /* 0x000162000c1e1900 */
[----:B------:R-:W-:Y:S05]  /*2df0*/  BRA `(.L_x_13185) ;  /* 0x0000000c00047947 */ /* 0x000fea0003800000 */
.L_x_13191:
[----:B------:R0:W5:Y:S01]  /*2e00*/  LDG.E.S16 R22, desc[UR36][R4.64] ;  /* 0x0000002404167981 */ /* 0x000162000c1e1700 */
[----:B------:R-:W-:Y:S05]  /*2e10*/  BRA `(.L_x_13185) ;  /* 0x0000000800fc7947 */ /* 0x000fea0003800000 */
.L_x_13187:
        /* <DEDUP_REMOVED lines=9> */
.L_x_13194:
[----:B------:R-:W2:Y:S02]  /*2eb0*/  LDG.E.U16 R4, desc[UR36][R4.64] ;  /* 0x0000002404047981 */ /* 0x000ea4000c1e1500 */
[----:B--2---:R-:W-:-:S06]  /*2ec0*/  HADD2.F32 R22, -RZ, R4.H0_H0 ;  /* 0x20000004ff167230 */ /* 0x004fcc0000004100 */
[----:B------:R-:W0:Y:S01]  /*2ed0*/  F2I.FTZ.TRUNC.NTZ R22, R22 ;  /* 0x0000001600167305 */ /* 0x000e22000021f100 */
[----:B------:R-:W-:Y:S05]  /*2ee0*/  BRA `(.L_x_13185) ;  /* 0x0000000800c87947 */ /* 0x000fea0003800000 */
.L_x_13193:
        /* <DEDUP_REMOVED lines=9> */
.L_x_13196:
[----:B------:R-:W2:Y:S02]  /*2f80*/  LDG.E.U16 R4, desc[UR36][R4.64] ;  /* 0x0000002404047981 */ /* 0x000ea4000c1e1500 */
[----:B--2---:R-:W-:-:S06]  /*2f90*/  HADD2.F32 R22, -RZ, R4.H0_H0 ;  /* 0x20000004ff167230 */ /* 0x004fcc0000004100 */
[----:B------:R-:W0:Y:S01]  /*2fa0*/  F2I.FTZ.TRUNC.NTZ R22, R22 ;  /* 0x0000001600167305 */ /* 0x000e22000021f100 */
[----:B------:R-:W-:Y:S05]  /*2fb0*/  BRA `(.L_x_13185) ;  /* 0x0000000800947947 */ /* 0x000fea0003800000 */
.L_x_13195:
[----:B------:R-:W2:Y:S02]  /*2fc0*/  LDG.E.64 R22, desc[UR36][R4.64] ;  /* 0x0000002404167981 */ /* 0x000ea4000c1e1b00 */
[----:B--2---:R0:W1:Y:S02]  /*2fd0*/  F2I.F64.TRUNC R22, R22 ;  /* 0x0000001600167311 */ /* 0x004064000030d100 */
[----:B01----:R-:W-:Y:S05]  /*2fe0*/  BRA `(.L_x_13185) ;  /* 0x0000000800887947 */ /* 0x003fea0003800000 */
.L_x_13186:
        /* <DEDUP_REMOVED lines=12> */
.L_x_13199:
[----:B------:R-:W2:Y:S02]  /*30b0*/  LDG.E.64 R4, desc[UR36][R4.64] ;  /* 0x0000002404047981 */ /* 0x000ea4000c1e1b00 */
[----:B--2---:R0:W1:Y:S02]  /*30c0*/  F2I.F64.TRUNC R22, R4 ;  /* 0x0000000400167311 */ /* 0x004064000030d100 */
[----:B01----:R-:W-:Y:S05]  /*30d0*/  BRA `(.L_x_13185) ;  /* 0x00000008004c7947 */ /* 0x003fea0003800000 */
.L_x_13198:
        /* <DEDUP_REMOVED lines=26> */
.L_x_13201:
        /* <DEDUP_REMOVED lines=14> */
.L_x_13200:
[----:B------:R-:W2:Y:S02]  /*3360*/  LDG.E.U16 R22, desc[UR36][R4.64] ;  /* 0x0000002404167981 */ /* 0x000ea4000c1e1500 */
[----:B--2---:R-:W-:-:S06]  /*3370*/  IMAD.U32 R22, R22, 0x10000, RZ ;  /* 0x0001000016167824 */ /* 0x004fcc00078e00ff */
[----:B------:R-:W0:Y:S01]  /*3380*/  F2I.FTZ.TRUNC.NTZ R22, R22 ;  /* 0x0000001600167305 */ /* 0x000e22000021f100 */
[----:B------:R-:W-:Y:S05]  /*3390*/  BRA `(.L_x_13185) ;  /* 0x00000004009c7947 */ /* 0x000fea0003800000 */
.L_x_13197:
        /* <DEDUP_REMOVED lines=10> */
.L_x_13204:
        /* <DEDUP_REMOVED lines=21> */
.L_x_13208:
[----:B------:R-:W-:Y:S05]  /*3590*/  BSYNC.RECONVERGENT B1 ;  /* 0x0000000000017941 */ /* 0x000fea0003800200 */
.L_x_13207:
[----:B------:R-:W-:Y:S01]  /*35a0*/  IMAD.SHL.U32 R0, R0, 0x100000, RZ ;  /* 0x0010000000007824 */ /* 0x000fe200078e00ff */
[----:B------:R-:W-:-:S04]  /*35b0*/  LEA R3, R3, 0x3b800000, 0x17 ;  /* 0x3b80000003037811 */ /* 0x000fc800078eb8ff */
[----:B------:R-:W-:-:S07]  /*35c0*/  LOP3.LUT R22, R3, R0, R7, 0xfe, !PT ;  /* 0x0000000003167212 */ /* 0x000fce00078efe07 */
.L_x_13206:
[----:B------:R-:W-:Y:S05]  /*35d0*/  BSYNC.RECONVERGENT B0 ;  /* 0x0000000000007941 */ /* 0x000fea0003800200 */
.L_x_13205:
[----:B------:R-:W0:Y:S01]  /*35e0*/  F2I.FTZ.TRUNC.NTZ R22, R22 ;  /* 0x0000001600167305 */ /* 0x000e22000021f100 */
[----:B------:R-:W-:Y:S05]  /*35f0*/  BRA `(.L_x_13185) ;  /* 0x0000000400047947 */ /* 0x000fea0003800000 */
.L_x_13203:
        /* <DEDUP_REMOVED lines=21> */
.L_x_13212:
[----:B------:R-:W-:Y:S05]  /*3750*/  BSYNC.RECONVERGENT B1 ;  /* 0x0000000000017941 */ /* 0x000fea0003800200 */
.L_x_13211:
[----:B------:R-:W-:Y:S01]  /*3760*/  IMAD.SHL.U32 R0, R0, 0x200000, RZ ;  /* 0x0020000000007824 */ /* 0x000fe200078e00ff */
[----:B------:R-:W-:-:S04]  /*3770*/  LEA R3, R3, 0x37800000, 0x17 ;  /* 0x3780000003037811 */ /* 0x000fc800078eb8ff */
[----:B------:R-:W-:-:S07]  /*3780*/  LOP3.LUT R22, R3, R0, R7, 0xfe, !PT ;  /* 0x0000000003167212 */ /* 0x000fce00078efe07 */
.L_x_13210:
[----:B------:R-:W-:Y:S05]  /*3790*/  BSYNC.RECONVERGENT B0 ;  /* 0x0000000000007941 */ /* 0x000fea0003800200 */
.L_x_13209:
[----:B------:R-:W0:Y:S01]  /*37a0*/  F2I.FTZ.TRUNC.NTZ R22, R22 ;  /* 0x0000001600167305 */ /* 0x000e22000021f100 */
[----:B------:R-:W-:Y:S05]  /*37b0*/  BRA `(.L_x_13185) ;  /* 0x0000000000947947 */ /* 0x000fea0003800000 */
.L_x_13202:
        /* <DEDUP_REMOVED lines=14> */
.L_x_13216:
[----:B------:R-:W-:Y:S05]  /*38a0*/  BSYNC.RECONVERGENT B0 ;  /* 0x0000000000007941 */ /* 0x000fea0003800200 */
.L_x_13215:
[----:B------:R-:W0:Y:S01]  /*38b0*/  F2I.FTZ.TRUNC.NTZ R22, R22 ;  /* 0x0000001600167305 */ /* 0x000e22000021f100 */
[----:B------:R-:W-:Y:S05]  /*38c0*/  BRA `(.L_x_13185) ;  /* 0x0000000000507947 */ /* 0x000fea0003800000 */
.L_x_13190:
        /* <DEDUP_REMOVED lines=16> */
.L_x_13217:
[----:B------:R-:W-:Y:S05]  /*39d0*/  BRA `(.L_x_13185) ;  /* 0x00000000000c7947 */ /* 0x000fea0003800000 */
.L_x_13214:
[----:B------:R0:W5:Y:S01]  /*39e0*/  LDG.E R22, desc[UR36][R4.64] ;  /* 0x0000002404167981 */ /* 0x000162000c1e1900 */
[----:B------:R-:W-:Y:S05]  /*39f0*/  BRA `(.L_x_13185) ;  /* 0x0000000000047947 */ /* 0x000fea0003800000 */
.L_x_13213:
[----:B------:R0:W5:Y:S02]  /*3a00*/  LDG.E R22, desc[UR36][R4.64] ;  /* 0x0000002404167981 */ /* 0x000164000c1e1900 */
.L_x_13185:
[----:B------:R-:W-:Y:S05]  /*3a10*/  BSYNC.RECONVERGENT B6 ;  /* 0x0000000000067941 */ /* 0x000fea0003800200 */
.L_x_13184:
        /* <DEDUP_REMOVED lines=31> */
.L_x_13224:
[----:B------:R0:W-:Y:S01]  /*3c10*/  STG.E.U8 desc[UR36][R8.64], R4 ;  /* 0x0000000408007986 */ /* 0x0001e2000c101124 */
[----:B------:R-:W-:Y:S05]  /*3c20*/  BRA `(.L_x_13226) ;  /* 0x0000000c003c7947 */ /* 0x000fea0003800000 */
.L_x_13223:
        /* <DEDUP_REMOVED lines=9> */
.L_x_13228:
[----:B------:R0:W-:Y:S01]  /*3cc0*/  STG.E desc[UR36][R8.64], R4 ;  /* 0x0000000408007986 */ /* 0x0001e2000c101924 */
[----:B------:R-:W-:Y:S05]  /*3cd0*/  BRA `(.L_x_13226) ;  /* 0x0000000c00107947 */ /* 0x000fea0003800000 */
.L_x_13227:
[----:B------:R0:W-:Y:S01]  /*3ce0*/  STG.E.U16 desc[UR36][R8.64], R4 ;  /* 0x0000000408007986 */ /* 0x0001e2000c101524 */
[----:B------:R-:W-:Y:S05]  /*3cf0*/  BRA `(.L_x_13226) ;  /* 0x0000000c00087947 */ /* 0x000fea0003800000 */
.L_x_13222:
        /* <DEDUP_REMOVED lines=9> */
.L_x_13230:
[----:B------:R-:W-:-:S04]  /*3d90*/  I2FP.F32.S32 R0, R4 ;  /* 0x0000000400007245 */ /* 0x000fc80000201400 */
[----:B------:R-:W-:-:S05]  /*3da0*/  F2FP.F16.F32.PACK_AB R0, RZ, R0 ;  /* 0x00000000ff00723e */ /* 0x000fca00000000ff */
[----:B------:R0:W-:Y:S01]  /*3db0*/  STG.E.U16 desc[UR36][R8.64], R0 ;  /* 0x0000000008007986 */ /* 0x0001e2000c101524 */
[----:B------:R-:W-:Y:S05]  /*3dc0*/  BRA `(.L_x_13226) ;  /* 0x0000000800d47947 */ /* 0x000fea0003800000 */
.L_x_13229:
        /* <DEDUP_REMOVED lines=10> */
.L_x_13232:
[----:B------:R-:W-:-:S04]  /*3e70*/  I2FP.F32.S32 R4, R4 ;  /* 0x0000000400047245 */ /* 0x000fc80000201400 */
[----:B------:R-:W-:-:S04]  /*3e80*/  F2FP.F16.F32.PACK_AB R3, RZ, R4 ;  /* 0x00000004ff03723e */ /* 0x000fc800000000ff */
[----:B------:R-:W-:-:S05]  /*3e90*/  PRMT R3, R3, 0x5410, RZ ;  /* 0x0000541003037816 */ /* 0x000fca00000000ff */
[----:B------:R0:W-:Y:S01]  /*3ea0*/  STG.E desc[UR36][R8.64], R3 ;  /* 0x0000000308007986 */ /* 0x0001e2000c101924 */
[----:B------:R-:W-:Y:S05]  /*3eb0*/  BRA `(.L_x_13226) ;  /* 0x0000000800987947 */ /* 0x000fea0003800000 */
.L_x_13231:
[----:B------:R-:W0:Y:S02]  /*3ec0*/  I2F.F64 R4, R4 ;  /* 0x0000000400047312 */ /* 0x000e240000201c00 */
[----:B0-----:R0:W-:Y:S01]  /*3ed0*/  STG.E.64 desc[UR36][R8.64], R4 ;  /* 0x0000000408007986 */ /* 0x0011e2000c101b24 */
[----:B------:R-:W-:Y:S05]  /*3ee0*/  BRA `(.L_x_13226) ;  /* 0x00000008008c7947 */ /* 0x000fea0003800000 */
.L_x_13221:
        /* <DEDUP_REMOVED lines=12> */
.L_x_13235:
[----:B------:R-:W-:Y:S01]  /*3fb0*/  CS2R R6, SRZ ;  /* 0x0000000000067805 */ /* 0x000fe2000001ff00 */
[----:B------:R-:W0:Y:S04]  /*3fc0*/  I2F.F64 R4, R4 ;  /* 0x0000000400047312 */ /* 0x000e280000201c00 */
[----:B0-----:R3:W-:Y:S01]  /*3fd0*/  STG.E.128 desc[UR36][R8.64], R4 ;  /* 0x0000000408007986 */ /* 0x0017e2000c101d24 */
[----:B------:R-:W-:Y:S05]  /*3fe0*/  BRA `(.L_x_13226) ;  /* 0x00000008004c7947 */ /* 0x000fea0003800000 */
.L_x_13234:
        /* <DEDUP_REMOVED lines=19> */
.L_x_13239:
[----:B------:R-:W-:Y:S05]  /*4120*/  BSYNC.RECONVERGENT B0 ;  /* 0x0000000000007941 */ /* 0x000fea0003800200 */
.L_x_13238:
[----:B------:R-:W-:-:S05]  /*4130*/  LOP3.LUT R5, R0, 0x80, R5, 0xf8, !PT ;  /* 0x0000008000057812 */ /* 0x000fca00078ef805 */
[----:B------:R2:W-:Y:S01]  /*4140*/  STG.E.U8 desc[UR36][R8.64], R5 ;  /* 0x0000000508007986 */ /* 0x0005e2000c101124 */
[----:B------:R-:W-:Y:S05]  /*4150*/  BRA `(.L_x_13226) ;  /* 0x0000000400f07947 */ /* 0x000fea0003800000 */
.L_x_13237:
        /* <DEDUP_REMOVED lines=15> */
.L_x_13241:
[----:B------:R-:W-:Y:S05]  /*4250*/  BSYNC.RECONVERGENT B0 ;  /* 0x0000000000007941 */ /* 0x000fea0003800200 */
.L_x_13240:
[----:B------:R-:W-:-:S05]  /*4260*/  LOP3.LUT R5, R0, 0x80, R5, 0xf8, !PT ;  /* 0x0000008000057812 */ /* 0x000fca00078ef805 */
[----:B------:R1:W-:Y:S01]  /*4270*/  STG.E.U8 desc[UR36][R8.64], R5 ;  /* 0x0000000508007986 */ /* 0x0003e2000c101124 */
[----:B------:R-:W-:Y:S05]  /*4280*/  BRA `(.L_x_13226) ;  /* 0x0000000400a47947 */ /* 0x000fea0003800000 */
.L_x_13236:
[----:B------:R-:W-:-:S04]  /*4290*/  I2FP.F32.S32 R0, R4 ;  /* 0x0000000400007245 */ /* 0x000fc80000201400 */
[----:B------:R-:W-:-:S05]  /*42a0*/  F2FP.BF16.F32.PACK_AB R0, RZ, R0 ;  /* 0x00000000ff00723e */ /* 0x000fca00000010ff */
[----:B------:R0:W-:Y:S01]  /*42b0*/  STG.E.U16 desc[UR36][R8.64], R0 ;  /* 0x0000000008007986 */ /* 0x0001e2000c101524 */
[----:B------:R-:W-:Y:S05]  /*42c0*/  BRA `(.L_x_13226) ;  /* 0x0000000400947947 */ /* 0x000fea0003800000 */
.L_x_13233:
        /* <DEDUP_REMOVED lines=10> */
.L_x_13244:
        /* <DEDUP_REMOVED lines=13> */
.L_x_13247:
[----:B------:R-:W-:-:S04]  /*4440*/  SHF.R.U32.HI R0, RZ, 0x14, R3 ;  /* 0x00000014ff007819 */ /* 0x000fc80000011603 */
[----:B------:R-:W-:-:S04]  /*4450*/  LOP3.LUT R0, R0, 0x1, RZ, 0xc0, !PT ;  /* 0x0000000100007812 */ /* 0x000fc800078ec0ff */
[----:B------:R-:W-:-:S04]  /*4460*/  IADD3 R0, PT, PT, R3, 0x487ffff, R0 ;  /* 0x0487ffff03007810 */ /* 0x000fc80007ffe000 */
[----:B------:R-:W-:-:S04]  /*4470*/  SHF.R.U32.HI R0, RZ, 0x14, R0 ;  /* 0x00000014ff007819 */ /* 0x000fc80000011600 */
[----:B------:R-:W-:-:S07]  /*4480*/  LOP3.LUT R0, R0, 0xff, RZ, 0xc0, !PT ;  /* 0x000000ff00007812 */ /* 0x000fce00078ec0ff */
.L_x_13248:
[----:B------:R-:W-:-:S04]  /*4490*/  SHF.R.U32.HI R3, RZ, 0x18, R3 ;  /* 0x00000018ff037819 */ /* 0x000fc80000011603 */
[----:B------:R-:W-:-:S04]  /*44a0*/  LOP3.LUT R0, R0, 0x80, R3, 0xf8, !PT ;  /* 0x0000008000007812 */ /* 0x000fc800078ef803 */
[----:B------:R-:W-:-:S07]  /*44b0*/  PRMT R4, R0, 0x7610, R4 ;  /* 0x0000761000047816 */ /* 0x000fce0000000004 */
.L_x_13246:
[----:B------:R-:W-:Y:S05]  /*44c0*/  BSYNC.RECONVERGENT B0 ;  /* 0x0000000000007941 */ /* 0x000fea0003800200 */
.L_x_13245:
[----:B------:R0:W-:Y:S01]  /*44d0*/  STG.E.U8 desc[UR36][R8.64], R4 ;  /* 0x0000000408007986 */ /* 0x0001e2000c101124 */
[----:B------:R-:W-:Y:S05]  /*44e0*/  BRA `(.L_x_13226) ;  /* 0x00000004000c7947 */ /* 0x000fea0003800000 */
.L_x_13243:
        /* <DEDUP_REMOVED lines=13> */
.L_x_13251:
[----:B------:R-:W-:-:S04]  /*45c0*/  SHF.R.U32.HI R0, RZ, 0x15, R3 ;  /* 0x00000015ff007819 */ /* 0x000fc80000011603 */
[----:B------:R-:W-:-:S04]  /*45d0*/  LOP3.LUT R0, R0, 0x1, RZ, 0xc0, !PT ;  /* 0x0000000100007812 */ /* 0x000fc800078ec0ff */
[----:B------:R-:W-:-:S04]  /*45e0*/  IADD3 R0, PT, PT, R3, 0x88fffff, R0 ;  /* 0x088fffff03007810 */ /* 0x000fc80007ffe000 */
[----:B------:R-:W-:-:S04]  /*45f0*/  SHF.R.U32.HI R0, RZ, 0x15, R0 ;  /* 0x00000015ff007819 */ /* 0x000fc80000011600 */
[----:B------:R-:W-:-:S07]  /*4600*/  LOP3.LUT R0, R0, 0xff, RZ, 0xc0, !PT ;  /* 0x000000ff00007812 */ /* 0x000fce00078ec0ff */
.L_x_13252:
[----:B------:R-:W-:-:S04]  /*4610*/  SHF.R.U32.HI R3, RZ, 0x18, R3 ;  /* 0x00000018ff037819 */ /* 0x000fc80000011603 */
[----:B------:R-:W-:-:S04]  /*4620*/  LOP3.LUT R0, R0, 0x80, R3, 0xf8, !PT ;  /* 0x0000008000007812 */ /* 0x000fc800078ef803 */
[----:B------:R-:W-:-:S07]  /*4630*/  PRMT R4, R0, 0x7610, R4 ;  /* 0x0000761000047816 */ /* 0x000fce0000000004 */
.L_x_13250:
[----:B------:R-:W-:Y:S05]  /*4640*/  BSYNC.RECONVERGENT B0 ;  /* 0x0000000000007941 */ /* 0x000fea0003800200 */
.L_x_13249:
[----:B------:R0:W-:Y:S01]  /*4650*/  STG.E.U8 desc[UR36][R8.64], R4 ;  /* 0x0000000408007986 */ /* 0x0001e2000c101124 */
[----:B------:R-:W-:Y:S05]  /*4660*/  BRA `(.L_x_13226) ;  /* 0x0000000000ac7947 */ /* 0x000fea0003800000 */
.L_x_13242:
[----:B------:R-:W-:-:S13]  /*4670*/  ISETP.NE.AND P0, PT, R0, 0x1c, PT ;  /* 0x0000001c0000780c */ /* 0x000fda0003f05270 */
[----:B------:R-:W-:Y:S05]  /*4680*/  @!P0 BRA `(.L_x_13253) ;  /* 0x0000000000a08947 */ /* 0x000fea0003800000 */
[----:B------:R-:W-:-:S13]  /*4690*/  ISETP.NE.AND P0, PT, R0, 0x1d, PT ;  /* 0x0000001d0000780c */ /* 0x000fda0003f05270 */
[----:B------:R-:W-:Y:S05]  /*46a0*/  @!P0 BRA `(.L_x_13254) ;  /* 0x00000000008c8947 */ /* 0x000fea0003800000 */
[----:B------:R-:W-:-:S13]  /*46b0*/  ISETP.NE.AND P0, PT, R0, 0x2c, PT ;  /* 0x0000002c0000780c */ /* 0x000fda0003f05270 */
[----:B------:R-:W-:Y:S05]  /*46c0*/  @!P0 BRA `(.L_x_13255) ;  /* 0x0000000000448947 */ /* 0x000fea0003800000 */
.L_x_13225:
        /* <DEDUP_REMOVED lines=16> */
.L_x_13256:
[----:B------:R-:W-:Y:S05]  /*47d0*/  BRA `(.L_x_13226) ;  /* 0x0000000000507947 */ /* 0x000fea0003800000 */
.L_x_13255:
        /* <DEDUP_REMOVED lines=16> */
.L_x_13254:
[----:B------:R-:W-:-:S05]  /*48e0*/  SHF.R.S32.HI R5, RZ, 0x1f, R4 ;  /* 0x0000001fff057819 */ /* 0x000fca0000011404 */
[----:B------:R0:W-:Y:S01]  /*48f0*/  STG.E.64 desc[UR36][R8.64], R4 ;  /* 0x0000000408007986 */ /* 0x0001e2000c101b24 */
[----:B------:R-:W-:Y:S05]  /*4900*/  BRA `(.L_x_13226) ;  /* 0x0000000000047947 */ /* 0x000fea0003800000 */
.L_x_13253:
[----:B------:R0:W-:Y:S02]  /*4910*/  STG.E desc[UR36][R8.64], R4 ;  /* 0x0000000408007986 */ /* 0x0001e4000c101924 */
.L_x_13226:
        /* <DEDUP_REMOVED lines=23> */
.L_x_13261:
[----:B------:R0:W-:Y:S01]  /*4a90*/  STG.E.U8 desc[UR36][R8.64], R26 ;  /* 0x0000001a08007986 */ /* 0x0001e2000c101124 */
[----:B------:R-:W-:Y:S05]  /*4aa0*/  BRA `(.L_x_13263) ;  /* 0x0000000c00387947 */ /* 0x000fea0003800000 */
.L_x_13260:
        /* <DEDUP_REMOVED lines=9> */
.L_x_13265:
[----:B------:R3:W-:Y:S01]  /*4b40*/  STG.E desc[UR36][R8.64], R26 ;  /* 0x0000001a08007986 */ /* 0x0007e2000c101924 */
[----:B------:R-:W-:Y:S05]  /*4b50*/  BRA `(.L_x_13263) ;  /* 0x0000000c000c7947 */ /* 0x000fea0003800000 */
.L_x_13264:
[----:B------:R2:W-:Y:S01]  /*4b60*/  STG.E.U16 desc[UR36][R8.64], R26 ;  /* 0x0000001a08007986 */ /* 0x0005e2000c101524 */
[----:B------:R-:W-:Y:S05]  /*4b70*/  BRA `(.L_x_13263) ;  /* 0x0000000c00047947 */ /* 0x000fea0003800000 */
.L_x_13259:
        /* <DEDUP_REMOVED lines=9> */
.L_x_13267:
[----:B------:R-:W-:-:S04]  /*4c10*/  I2FP.F32.S32 R0, R26 ;  /* 0x0000001a00007245 */ /* 0x000fc80000201400 */
[----:B------:R-:W-:-:S05]  /*4c20*/  F2FP.F16.F32.PACK_AB R0, RZ, R0 ;  /* 0x00000000ff00723e */ /* 0x000fca00000000ff */
[----:B------:R0:W-:Y:S01]  /*4c30*/  STG.E.U16 desc[UR36][R8.64], R0 ;  /* 0x0000000008007986 */ /* 0x0001e2000c101524 */
[----:B------:R-:W-:Y:S05]  /*4c40*/  BRA `(.L_x_13263) ;  /* 0x0000000800d07947 */ /* 0x000fea0003800000 */
.L_x_13266:
        /* <DEDUP_REMOVED lines=10> */
.L_x_13269:
[----:B------:R-:W-:-:S04]  /*4cf0*/  I2FP.F32.S32 R26, R26 ;  /* 0x0000001a001a7245 */ /* 0x000fc80000201400 */
[----:B------:R-:W-:-:S04]  /*4d00*/  F2FP.F16.F32.PACK_AB R3, RZ, R26 ;  /* 0x0000001aff03723e */ /* 0x000fc800000000ff */
[----:B------:R-:W-:-:S05]  /*4d10*/  PRMT R3, R3, 0x5410, RZ ;  /* 0x0000541003037816 */ /* 0x000fca00000000ff */
[----:B------:R0:W-:Y:S01]  /*4d20*/  STG.E desc[UR36][R8.64], R3 ;  /* 0x0000000308007986 */ /* 0x0001e2000c101924 */
[----:B------:R-:W-:Y:S05]  /*4d30*/  BRA `(.L_x_13263) ;  /* 0x0000000800947947 */ /* 0x000fea0003800000 */
.L_x_13268:
[----:B------:R-:W0:Y:S02]  /*4d40*/  I2F.F64 R26, R26 ;  /* 0x0000001a001a7312 */ /* 0x000e240000201c00 */
[----:B0-----:R0:W-:Y:S01]  /*4d50*/  STG.E.64 desc[UR36][R8.64], R26 ;  /* 0x0000001a08007986 */ /* 0x0011e2000c101b24 */
[----:B------:R-:W-:Y:S05]  /*4d60*/  BRA `(.L_x_13263) ;  /* 0x0000000800887947 */ /* 0x000fea0003800000 */
.L_x_13258:
        /* <DEDUP_REMOVED lines=12> */
.L_x_13273:
        /* <DEDUP_REMOVED lines=17> */
.L_x_13276:
[----:B------:R-:W-:-:S04]  /*4f40*/  SHF.R.U32.HI R3, RZ, 0x18, R5 ;  /* 0x00000018ff037819 */ /* 0x000fc80000011605 */
[----:B------:R-:W-:-:S04]  /*4f50*/  LOP3.LUT R0, R0, 0x80, R3, 0xf8, !PT ;  /* 0x0000008000007812 */ /* 0x000fc800078ef803 */
[----:B------:R-:W-:-:S07]  /*4f60*/  PRMT R4, R0, 0x7610, R4 ;  /* 0x0000761000047816 */ /* 0x000fce0000000004 */
.L_x_13275:
[----:B------:R-:W-:Y:S05]  /*4f70*/  BSYNC.RECONVERGENT B0 ;  /* 0x0000000000007941 */ /* 0x000fea0003800200 */
.L_x_13274:
[----:B------:R0:W-:Y:S01]  /*4f80*/  STG.E.U8 desc[UR36][R8.64], R4 ;  /* 0x0000000408007986 */ /* 0x0001e2000c101124 */
[----:B------:R-:W-:Y:S05]  /*4f90*/  BRA `(.L_x_13263) ;  /* 0x0000000400fc7947 */ /* 0x000fea0003800000 */
.L_x_13272:
        /* <DEDUP_REMOVED lines=17> */
.L_x_13279:
[----:B------:R-:W-:-:S04]  /*50b0*/  SHF.R.U32.HI R3, RZ, 0x18, R5 ;  /* 0x00000018ff037819 */ /* 0x000fc80000011605 */
[----:B------:R-:W-:-:S04]  /*50c0*/  LOP3.LUT R0, R0, 0x80, R3, 0xf8, !PT ;  /* 0x0000008000007812 */ /* 0x000fc800078ef803 */
[----:B------:R-:W-:-:S07]  /*50d0*/  PRMT R4, R0, 0x7610, R4 ;  /* 0x0000761000047816 */ /* 0x000fce0000000004 */
.L_x_13278:
[----:B------:R-:W-:Y:S05]  /*50e0*/  BSYNC.RECONVERGENT B0 ;  /* 0x0000000000007941 */ /* 0x000fea0003800200 */
.L_x_13277:
[----:B------:R0:W-:Y:S01]  /*50f0*/  STG.E.U8 desc[UR36][R8.64], R4 ;  /* 0x0000000408007986 */ /* 0x0001e2000c101124 */
[----:B------:R-:W-:Y:S05]  /*5100*/  BRA `(.L_x_13263) ;  /* 0x0000000400a07947 */ /* 0x000fea0003800000 */
.L_x_13271:
        /* <DEDUP_REMOVED lines=22> */
.L_x_13281:
[----:B------:R-:W-:-:S05]  /*5270*/  SHF.R.S32.HI R27, RZ, 0x1f, R26 ;  /* 0x0000001fff1b7819 */ /* 0x000fca000001141a */
[----:B------:R0:W-:Y:S01]  /*5280*/  STG.E.64 desc[UR36][R8.64], R26 ;  /* 0x0000001a08007986 */ /* 0x0001e2000c101b24 */
[----:B------:R-:W-:Y:S05]  /*5290*/  BRA `(.L_x_13263) ;  /* 0x00000004003c7947 */ /* 0x000fea0003800000 */
.L_x_13280:
[----:B------:R0:W-:Y:S01]  /*52a0*/  STG.E desc[UR36][R8.64], R26 ;  /* 0x0000001a08007986 */ /* 0x0001e2000c101924 */
[----:B------:R-:W-:Y:S05]  /*52b0*/  BRA `(.L_x_13263) ;  /* 0x0000000400347947 */ /* 0x000fea0003800000 */
.L_x_13270:
        /* <DEDUP_REMOVED lines=10> */
.L_x_13283:
[----:B------:R-:W-:Y:S01]  /*5360*/  CS2R R6, SRZ ;  /* 0x0000000000067805 */ /* 0x000fe2000001ff00 */
[----:B------:R-:W0:Y:S04]  /*5370*/  I2F.F64 R4, R26 ;  /* 0x0000001a00047312 */ /* 0x000e280000201c00 */
[----:B0-----:R0:W-:Y:S01]  /*5380*/  STG.E.128 desc[UR36][R8.64], R4 ;  /* 0x0000000408007986 */ /* 0x0011e2000c101d24 */
[----:B------:R-:W-:Y:S05]  /*5390*/  BRA `(.L_x_13263) ;  /* 0x0000000000fc7947 */ /* 0x000fea0003800000 */
.L_x_13282:
[----:B------:R-:W-:-:S13]  /*53a0*/  ISETP.NE.AND P0, PT, R0, 0xf, PT ;  /* 0x0000000f0000780c */ /* 0x000fda0003f05270 */
[----:B------:R-:W-:Y:S05]  /*53b0*/  @!P0 BRA `(.L_x_13284) ;  /* 0x0000000000e88947 */ /* 0x000fea0003800000 */
[----:B------:R-:W-:-:S13]  /*53c0*/  ISETP.NE.AND P0, PT, R0, 0x17, PT ;  /* 0x000000170000780c */ /* 0x000fda0003f05270 */
[----:B------:R-:W-:Y:S05]  /*53d0*/  @!P0 BRA `(.L_x_13285) ;  /* 0x0000000000908947 */ /* 0x000fea0003800000 */
[----:B------:R-:W-:-:S13]  /*53e0*/  ISETP.NE.AND P0, PT, R0, 0x18, PT ;  /* 0x000000180000780c */ /* 0x000fda0003f05270 */
[----:B------:R-:W-:Y:S05]  /*53f0*/  @!P0 BRA `(.L_x_13286) ;  /* 0x0000000000448947 */ /* 0x000fea0003800000 */
.L_x_13262:
        /* <DEDUP_REMOVED lines=16> */
.L_x_13287:
[----:B------:R-:W-:Y:S05]  /*5500*/  BRA `(.L_x_13263) ;  /* 0x0000000000a07947 */ /* 0x000fea0003800000 */
.L_x_13286:
        /* <DEDUP_REMOVED lines=13> */
.L_x_13289:
[----:B------:R-:W-:Y:S05]  /*55e0*/  BSYNC.RECONVERGENT B0 ;  /* 0x0000000000007941 */ /* 0x000fea0003800200 */
.L_x_13288:
[----:B------:R-:W-:-:S05]  /*55f0*/  LOP3.LUT R3, R0, 0x80, R3, 0xf8, !PT ;  /* 0x0000008000037812 */ /* 0x000fca00078ef803 */
[----:B------:R0:W-:Y:S01]  /*5600*/  STG.E.U8 desc[UR36][R8.64], R3 ;  /* 0x0000000308007986 */ /* 0x0001e2000c101124 */
[----:B------:R-:W-:Y:S05]  /*5610*/  BRA `(.L_x_13263) ;  /* 0x00000000005c7947 */ /* 0x000fea0003800000 */
.L_x_13285:
        /* <DEDUP_REMOVED lines=12> */
.L_x_13291:
[----:B------:R-:W-:Y:S01]  /*56e0*/  IMAD.MOV.U32 R0, RZ, RZ, 0x7f ;  /* 0x0000007fff007424 */ /* 0x000fe200078e00ff */
[----:B------:R-:W-:-:S04]  /*56f0*/  ISETP.GT.U32.AND P0, PT, R4, 0x7f800000, PT ;  /* 0x7f8000000400780c */ /* 0x000fc80003f04070 */
[----:B------:R-:W-:-:S09]  /*5700*/  SEL R0, R0, 0x7c, P0 ;  /* 0x0000007c00007807 */ /* 0x000fd20000000000 */
.L_x_13292:
[----:B------:R-:W-:Y:S05]  /*5710*/  BSYNC.RECONVERGENT B0 ;  /* 0x0000000000007941 */ /* 0x000fea0003800200 */
.L_x_13290:
[----:B------:R-:W-:-:S04]  /*5720*/  SHF.R.U32.HI R3, RZ, 0x18, R3 ;  /* 0x00000018ff037819 */ /* 0x000fc80000011603 */
[----:B------:R-:W-:-:S05]  /*5730*/  LOP3.LUT R3, R0, 0x80, R3, 0xf8, !PT ;  /* 0x0000008000037812 */ /* 0x000fca00078ef803 */
[----:B------:R0:W-:Y:S01]  /*5740*/  STG.E.U8 desc[UR36][R8.64], R3 ;  /* 0x0000000308007986 */ /* 0x0001e2000c101124 */
[----:B------:R-:W-:Y:S05]  /*5750*/  BRA `(.L_x_13263) ;  /* 0x00000000000c7947 */ /* 0x000fea0003800000 */
.L_x_13284:
[----:B------:R-:W-:-:S04]  /*5760*/  I2FP.F32.S32 R0, R26 ;  /* 0x0000001a00007245 */ /* 0x000fc80000201400 */
[----:B------:R-:W-:-:S05]  /*5770*/  F2FP.BF16.F32.PACK_AB R0, RZ, R0 ;  /* 0x00000000ff00723e */ /* 0x000fca00000010ff */
[----:B------:R0:W-:Y:S02]  /*5780*/  STG.E.U16 desc[UR36][R8.64], R0 ;  /* 0x0000000008007986 */ /* 0x0001e4000c101524 */
.L_x_13263:
[----:B------:R-:W-:-:S07]  /*5790*/  VIADD R17, R17, 0x80 ;  /* 0x0000008011117836 */ /* 0x000fce0000000000 */
.L_x_13220:
[----:B------:R-:W-:-:S13]  /*57a0*/  ISETP.GE.AND P0, PT, R17, R16, PT ;  /* 0x000000101100720c */ /* 0x000fda0003f06270 */
[----:B------:R-:W-:Y:S05]  /*57b0*/  @P0 BREAK.RELIABLE B6 ;  /* 0x0000000000060942 */ /* 0x000fea0003800100 */
[----:B------:R-:W-:Y:S05]  /*57c0*/  @P0 BRA `(.L_x_13257) ;  /* 0x0000000c00980947 */ /* 0x000fea0003800000 */
[----:B------:R-:W-:Y:S05]  /*57d0*/  BSYNC.RELIABLE B6 ;  /* 0x0000000000067941 */ /* 0x000fea0003800100 */
.L_x_13219:
        /* <DEDUP_REMOVED lines=20> */
.L_x_13296:
[----:B------:R0:W-:Y:S01]  /*5920*/  STG.E.U8 desc[UR36][R8.64], R24 ;  /* 0x0000001808007986 */ /* 0x0001e2000c101124 */
[----:B------:R-:W-:Y:S05]  /*5930*/  BRA `(.L_x_13298) ;  /* 0x0000000c00387947 */ /* 0x000fea0003800000 */
.L_x_13295:
        /* <DEDUP_REMOVED lines=9> */
.L_x_13300:
[----:B------:R0:W-:Y:S01]  /*59d0*/  STG.E desc[UR36][R8.64], R24 ;  /* 0x0000001808007986 */ /* 0x0001e2000c101924 */
[----:B------:R-:W-:Y:S05]  /*59e0*/  BRA `(.L_x_13298) ;  /* 0x0000000c000c7947 */ /* 0x000fea0003800000 */
.L_x_13299:
[----:B------:R0:W-:Y:S01]  /*59f0*/  STG.E.U16 desc[UR36][R8.64], R24 ;  /* 0x0000001808007986 */ /* 0x0001e2000c101524 */
[----:B------:R-:W-:Y:S05]  /*5a00*/  BRA `(.L_x_13298) ;  /* 0x0000000c00047947 */ /* 0x000fea0003800000 */
.L_x_13294:
        /* <DEDUP_REMOVED lines=9> */
.L_x_13302:
[----:B------:R-:W-:-:S04]  /*5aa0*/  I2FP.F32.S32 R0, R24 ;  /* 0x0000001800007245 */ /* 0x000fc80000201400 */
[----:B------:R-:W-:-:S05]  /*5ab0*/  F2FP.F16.F32.PACK_AB R0, RZ, R0 ;  /* 0x00000000ff00723e */ /* 0x000fca00000000ff */
[----:B------:R0:W-:Y:S01]  /*5ac0*/  STG.E.U16 desc[UR36][R8.64], R0 ;  /* 0x0000000008007986 */ /* 0x0001e2000c101524 */
[----:B------:R-:W-:Y:S05]  /*5ad0*/  BRA `(.L_x_13298) ;  /* 0x0000000800d07947 */ /* 0x000fea0003800000 */
.L_x_13301:
        /* <DEDUP_REMOVED lines=10> */
.L_x_13304:
[----:B------:R-:W-:-:S04]  /*5b80*/  I2FP.F32.S32 R24, R24 ;  /* 0x0000001800187245 */ /* 0x000fc80000201400 */
[----:B------:R-:W-:-:S04]  /*5b90*/  F2FP.F16.F32.PACK_AB R3, RZ, R24 ;  /* 0x00000018ff03723e */ /* 0x000fc800000000ff */
[----:B------:R-:W-:-:S05]  /*5ba0*/  PRMT R3, R3, 0x5410, RZ ;  /* 0x0000541003037816 */ /* 0x000fca00000000ff */
[----:B------:R0:W-:Y:S01]  /*5bb0*/  STG.E desc[UR36][R8.64], R3 ;  /* 0x0000000308007986 */ /* 0x0001e2000c101924 */
[----:B------:R-:W-:Y:S05]  /*5bc0*/  BRA `(.L_x_13298) ;  /* 0x0000000800947947 */ /* 0x000fea0003800000 */
.L_x_13303:
[----:B------:R-:W0:Y:S02]  /*5bd0*/  I2F.F64 R24, R24 ;  /* 0x0000001800187312 */ /* 0x000e240000201c00 */
[----:B0-----:R0:W-:Y:S01]  /*5be0*/  STG.E.64 desc[UR36][R8.64], R24 ;  /* 0x0000001808007986 */ /* 0x0011e2000c101b24 */
[----:B------:R-:W-:Y:S05]  /*5bf0*/  BRA `(.L_x_13298) ;  /* 0x0000000800887947 */ /* 0x000fea0003800000 */
.L_x_13293:
        /* <DEDUP_REMOVED lines=12> */
.L_x_13308:
        /* <DEDUP_REMOVED lines=17> */
.L_x_13311:
[----:B------:R-:W-:-:S04]  /*5dd0*/  SHF.R.U32.HI R3, RZ, 0x18, R5 ;  /* 0x00000018ff037819 */ /* 0x000fc80000011605 */
[----:B------:R-:W-:-:S04]  /*5de0*/  LOP3.LUT R0, R0, 0x80, R3, 0xf8, !PT ;  /* 0x0000008000007812 */ /* 0x000fc800078ef803 */
[----:B------:R-:W-:-:S07]  /*5df0*/  PRMT R4, R0, 0x7610, R4 ;  /* 0x0000761000047816 */ /* 0x000fce0000000004 */
.L_x_13310:
[----:B------:R-:W-:Y:S05]  /*5e00*/  BSYNC.RECONVERGENT B0 ;  /* 0x0000000000007941 */ /* 0x000fea0003800200 */
.L_x_13309:
[----:B------:R0:W-:Y:S01]  /*5e10*/  STG.E.U8 desc[UR36][R8.64], R4 ;  /* 0x0000000408007986 */ /* 0x0001e2000c101124 */
[----:B------:R-:W-:Y:S05]  /*5e20*/  BRA `(.L_x_13298) ;  /* 0x0000000400fc7947 */ /* 0x000fea0003800000 */
.L_x_13307:
        /* <DEDUP_REMOVED lines=17> */
.L_x_13314:
[----:B------:R-:W-:-:S04]  /*5f40*/  SHF.R.U32.HI R3, RZ, 0x18, R5 ;  /* 0x00000018ff037819 */ /* 0x000fc80000011605 */
[----:B------:R-:W-:-:S04]  /*5f50*/  LOP3.LUT R0, R0, 0x80, R3, 0xf8, !PT ;  /* 0x0000008000007812 */ /* 0x000fc800078ef803 */
[----:B------:R-:W-:-:S07]  /*5f60*/  PRMT R4, R0, 0x7610, R4 ;  /* 0x0000761000047816 */ /* 0x000fce0000000004 */
.L_x_13313:
[----:B------:R-:W-:Y:S05]  /*5f70*/  BSYNC.RECONVERGENT B0 ;  /* 0x0000000000007941 */ /* 0x000fea0003800200 */
.L_x_13312:
[----:B------:R0:W-:Y:S01]  /*5f80*/  STG.E.U8 desc[UR36][R8.64], R4 ;  /* 0x0000000408007986 */ /* 0x0001e2000c101124 */
[----:B------:R-:W-:Y:S05]  /*5f90*/  BRA `(.L_x_13298) ;  /* 0x0000000400a07947 */ /* 0x000fea0003800000 */
.L_x_13306:
        /* <DEDUP_REMOVED lines=22> */
.L_x_13316:
[----:B------:R-:W-:-:S05]  /*6100*/  SHF.R.S32.HI R25, RZ, 0x1f, R24 ;  /* 0x0000001fff197819 */ /* 0x000fca0000011418 */
[----:B------:R0:W-:Y:S01]  /*6110*/  STG.E.64 desc[UR36][R8.64], R24 ;  /* 0x0000001808007986 */ /* 0x0001e2000c101b24 */
[----:B------:R-:W-:Y:S05]  /*6120*/  BRA `(.L_x_13298) ;  /* 0x00000004003c7947 */ /* 0x000fea0003800000 */
.L_x_13315:
[----:B------:R0:W-:Y:S01]  /*6130*/  STG.E desc[UR36][R8.64], R24 ;  /* 0x0000001808007986 */ /* 0x0001e2000c101924 */
[----:B------:R-:W-:Y:S05]  /*6140*/  BRA `(.L_x_13298) ;  /* 0x0000000400347947 */ /* 0x000fea0003800000 */
.L_x_13305:
        /* <DEDUP_REMOVED lines=10> */
.L_x_13318:
[----:B------:R-:W-:Y:S01]  /*61f0*/  CS2R R6, SRZ ;  /* 0x0000000000067805 */ /* 0x000fe2000001ff00 */
[----:B------:R-:W0:Y:S04]  /*6200*/  I2F.F64 R4, R24 ;  /* 0x0000001800047312 */ /* 0x000e280000201c00 */
[----:B0-----:R4:W-:Y:S01]  /*6210*/  STG.E.128 desc[UR36][R8.64], R4 ;  /* 0x0000000408007986 */ /* 0x0019e2000c101d24 */
[----:B------:R-:W-:Y:S05]  /*6220*/  BRA `(.L_x_13298) ;  /* 0x0000000000fc7947 */ /* 0x000fea0003800000 */
.L_x_13317:
[----:B------:R-:W-:-:S13]  /*6230*/  ISETP.NE.AND P0, PT, R0, 0xf, PT ;  /* 0x0000000f0000780c */ /* 0x000fda0003f05270 */
[----:B------:R-:W-:Y:S05]  /*6240*/  @!P0 BRA `(.L_x_13319) ;  /* 0x0000000000e88947 */ /* 0x000fea0003800000 */
[----:B------:R-:W-:-:S13]  /*6250*/  ISETP.NE.AND P0, PT, R0, 0x17, PT ;  /* 0x000000170000780c */ /* 0x000fda0003f05270 */
[----:B------:R-:W-:Y:S05]  /*6260*/  @!P0 BRA `(.L_x_13320) ;  /* 0x0000000000908947 */ /* 0x000fea0003800000 */
[----:B------:R-:W-:-:S13]  /*6270*/  ISETP.NE.AND P0, PT, R0, 0x18, PT ;  /* 0x000000180000780c */ /* 0x000fda0003f05270 */
[----:B------:R-:W-:Y:S05]  /*6280*/  @!P0 BRA `(.L_x_13321) ;  /* 0x0000000000448947 */ /* 0x000fea0003800000 */
.L_x_13297:
        /* <DEDUP_REMOVED lines=16> */
.L_x_13322:
[----:B------:R-:W-:Y:S05]  /*6390*/  BRA `(.L_x_13298) ;  /* 0x0000000000a07947 */ /* 0x000fea0003800000 */
.L_x_13321:
        /* <DEDUP_REMOVED lines=13> */
.L_x_13324:
[----:B------:R-:W-:Y:S05]  /*6470*/  BSYNC.RECONVERGENT B0 ;  /* 0x0000000000007941 */ /* 0x000fea0003800200 */
.L_x_13323:
[----:B------:R-:W-:-:S05]  /*6480*/  LOP3.LUT R3, R0, 0x80, R3, 0xf8, !PT ;  /* 0x0000008000037812 */ /* 0x000fca00078ef803 */
[----:B------:R2:W-:Y:S01]  /*6490*/  STG.E.U8 desc[UR36][R8.64], R3 ;  /* 0x0000000308007986 */ /* 0x0005e2000c101124 */
[----:B------:R-:W-:Y:S05]  /*64a0*/  BRA `(.L_x_13298) ;  /* 0x00000000005c7947 */ /* 0x000fea0003800000 */
.L_x_13320:
        /* <DEDUP_REMOVED lines=12> */
.L_x_13326:
[----:B------:R-:W-:Y:S01]  /*6570*/  IMAD.MOV.U32 R0, RZ, RZ, 0x7f ;  /* 0x0000007fff007424 */ /* 0x000fe200078e00ff */
[----:B------:R-:W-:-:S04]  /*6580*/  ISETP.GT.U32.AND P0, PT, R4, 0x7f800000, PT ;  /* 0x7f8000000400780c */ /* 0x000fc80003f04070 */
[----:B------:R-:W-:-:S09]  /*6590*/  SEL R0, R0, 0x7c, P0 ;  /* 0x0000007c00007807 */ /* 0x000fd20000000000 */
.L_x_13327:
[----:B------:R-:W-:Y:S05]  /*65a0*/  BSYNC.RECONVERGENT B0 ;  /* 0x0000000000007941 */ /* 0x000fea0003800200 */
.L_x_13325:
[----:B------:R-:W-:-:S04]  /*65b0*/  SHF.R.U32.HI R3, RZ, 0x18, R3 ;  /* 0x00000018ff037819 */ /* 0x000fc80000011603 */
[----:B------:R-:W-:-:S05]  /*65c0*/  LOP3.LUT R3, R0, 0x80, R3, 0xf8, !PT ;  /* 0x0000008000037812 */ /* 0x000fca00078ef803 */
[----:B------:R1:W-:Y:S01]  /*65d0*/  STG.E.U8 desc[UR36][R8.64], R3 ;  /* 0x0000000308007986 */ /* 0x0003e2000c101124 */
[----:B------:R-:W-:Y:S05]  /*65e0*/  BRA `(.L_x_13298) ;  /* 0x00000000000c7947 */ /* 0x000fea0003800000 */
.L_x_13319:
[----:B------:R-:W-:-:S04]  /*65f0*/  I2FP.F32.S32 R0, R24 ;  /* 0x0000001800007245 */ /* 0x000fc80000201400 */
[----:B------:R-:W-:-:S05]  /*6600*/  F2FP.BF16.F32.PACK_AB R0, RZ, R0 ;  /* 0x00000000ff00723e */ /* 0x000fca00000010ff */
[----:B------:R0:W-:Y:S02]  /*6610*/  STG.E.U16 desc[UR36][R8.64], R0 ;  /* 0x0000000008007986 */ /* 0x0001e4000c101524 */
.L_x_13298:
[----:B------:R-:W-:-:S07]  /*6620*/  VIADD R17, R17, 0x80 ;  /* 0x0000008011117836 */ /* 0x000fce0000000000 */
.L_x_13257:
[----:B------:R-:W-:Y:S05]  /*6630*/  BSYNC.RECONVERGENT B7 ;  /* 0x0000000000077941 */ /* 0x000fea0003800200 */
.L_x_13218:
        /* <DEDUP_REMOVED lines=21> */
.L_x_13331:
[----:B------:R-:W-:Y:S01]  /*6790*/  STG.E.U8 desc[UR36][R2.64], R22 ;  /* 0x0000001602007986 */ /* 0x000fe2000c101124 */
[----:B------:R-:W-:Y:S05]  /*67a0*/  EXIT ;  /* 0x000000000000794d */ /* 0x000fea0003800000 */
.L_x_13330:
        /* <DEDUP_REMOVED lines=9> */
.L_x_13334:
[----:B------:R-:W-:Y:S01]  /*6840*/  STG.E desc[UR36][R2.64], R22 ;  /* 0x0000001602007986 */ /* 0x000fe2000c101924 */
[----:B------:R-:W-:Y:S05]  /*6850*/  EXIT ;  /* 0x000000000000794d */ /* 0x000fea0003800000 */
.L_x_13333:
[----:B------:R-:W-:Y:S01]  /*6860*/  STG.E.U16 desc[UR36][R2.64], R22 ;  /* 0x0000001602007986 */ /* 0x000fe2000c101524 */
[----:B------:R-:W-:Y:S05]  /*6870*/  EXIT ;  /* 0x000000000000794d */ /* 0x000fea0003800000 */
.L_x_13329:
        /* <DEDUP_REMOVED lines=9> */
.L_x_13336:
[----:B------:R-:W-:-:S04]  /*6910*/  I2FP.F32.S32 R0, R22 ;  /* 0x0000001600007245 */ /* 0x000fc80000201400 */
[----:B------:R-:W-:-:S05]  /*6920*/  F2FP.F16.F32.PACK_AB R0, RZ, R0 ;  /* 0x00000000ff00723e */ /* 0x000fca00000000ff */
[----:B------:R-:W-:Y:S01]  /*6930*/  STG.E.U16 desc[UR36][R2.64], R0 ;  /* 0x0000000002007986 */ /* 0x000fe2000c101524 */
[----:B------:R-:W-:Y:S05]  /*6940*/  EXIT ;  /* 0x000000000000794d */ /* 0x000fea0003800000 */
.L_x_13335:
        /* <DEDUP_REMOVED lines=10> */
.L_x_13338:
[----:B------:R-:W-:-:S04]  /*69f0*/  I2FP.F32.S32 R22, R22 ;  /* 0x0000001600167245 */ /* 0x000fc80000201400 */
[----:B------:R-:W-:-:S04]  /*6a00*/  F2FP.F16.F32.PACK_AB R5, RZ, R22 ;  /* 0x00000016ff05723e */ /* 0x000fc800000000ff */
[----:B------:R-:W-:-:S05]  /*6a10*/  PRMT R5, R5, 0x5410, RZ ;  /* 0x0000541005057816 */ /* 0x000fca00000000ff */
[----:B------:R-:W-:Y:S01]  /*6a20*/  STG.E desc[UR36][R2.64], R5 ;  /* 0x0000000502007986 */ /* 0x000fe2000c101924 */
[----:B------:R-:W-:Y:S05]  /*6a30*/  EXIT ;  /* 0x000000000000794d */ /* 0x000fea0003800000 */
.L_x_13337:
[----:B------:R-:W0:Y:S02]  /*6a40*/  I2F.F64 R22, R22 ;  /* 0x0000001600167312 */ /* 0x000e240000201c00 */
[----:B0-----:R-:W-:Y:S01]  /*6a50*/  STG.E.64 desc[UR36][R2.64], R22 ;  /* 0x0000001602007986 */ /* 0x001fe2000c101b24 */
[----:B------:R-:W-:Y:S05]  /*6a60*/  EXIT ;  /* 0x000000000000794d */ /* 0x000fea0003800000 */
.L_x_13328:
        /* <DEDUP_REMOVED lines=12> */
.L_x_13342:
        /* <DEDUP_REMOVED lines=18> */
.L_x_13345:
[----:B------:R-:W-:-:S04]  /*6c50*/  SHF.R.U32.HI R5, RZ, 0x18, R5 ;  /* 0x00000018ff057819 */ /* 0x000fc80000011605 */
[----:B------:R-:W-:-:S07]  /*6c60*/  LOP3.LUT R0, R0, 0x80, R5, 0xf8, !PT ;  /* 0x0000008000007812 */ /* 0x000fce00078ef805 */
.L_x_13344:
[----:B------:R-:W-:Y:S05]  /*6c70*/  BSYNC.RECONVERGENT B0 ;  /* 0x0000000000007941 */ /* 0x000fea0003800200 */
.L_x_13343:
[----:B------:R-:W-:Y:S01]  /*6c80*/  STG.E.U8 desc[UR36][R2.64], R0 ;  /* 0x0000000002007986 */ /* 0x000fe2000c101124 */
[----:B------:R-:W-:Y:S05]  /*6c90*/  EXIT ;  /* 0x000000000000794d */ /* 0x000fea0003800000 */
.L_x_13341:
        /* <DEDUP_REMOVED lines=18> */
.L_x_13348:
[----:B------:R-:W-:-:S04]  /*6dc0*/  SHF.R.U32.HI R5, RZ, 0x18, R5 ;  /* 0x00000018ff057819 */ /* 0x000fc80000011605 */
[----:B------:R-:W-:-:S07]  /*6dd0*/  LOP3.LUT R0, R0, 0x80, R5, 0xf8, !PT ;  /* 0x0000008000007812 */ /* 0x000fce00078ef805 */
.L_x_13347:
[----:B------:R-:W-:Y:S05]  /*6de0*/  BSYNC.RECONVERGENT B0 ;  /* 0x0000000000007941 */ /* 0x000fea0003800200 */
.L_x_13346:
[----:B------:R-:W-:Y:S01]  /*6df0*/  STG.E.U8 desc[UR36][R2.64], R0 ;  /* 0x0000000002007986 */ /* 0x000fe2000c101124 */
[----:B------:R-:W-:Y:S05]  /*6e00*/  EXIT ;  /* 0x000000000000794d */ /* 0x000fea0003800000 */
.L_x_13340:
        /* <DEDUP_REMOVED lines=22> */
.L_x_13350:
[----:B------:R-:W-:-:S05]  /*6f70*/  SHF.R.S32.HI R23, RZ, 0x1f, R22 ;  /* 0x0000001fff177819 */ /* 0x000fca0000011416 */
[----:B------:R-:W-:Y:S01]  /*6f80*/  STG.E.64 desc[UR36][R2.64], R22 ;  /* 0x0000001602007986 */ /* 0x000fe2000c101b24 */
[----:B------:R-:W-:Y:S05]  /*6f90*/  EXIT ;  /* 0x000000000000794d */ /* 0x000fea0003800000 */
.L_x_13349:
[----:B------:R-:W-:Y:S01]  /*6fa0*/  STG.E desc[UR36][R2.64], R22 ;  /* 0x0000001602007986 */ /* 0x000fe2000c101924 */
[----:B------:R-:W-:Y:S05]  /*6fb0*/  EXIT ;  /* 0x000000000000794d */ /* 0x000fea0003800000 */
.L_x_13339:
        /* <DEDUP_REMOVED lines=10> */
.L_x_13352:
[----:B------:R-:W-:Y:S01]  /*7060*/  CS2R R6, SRZ ;  /* 0x0000000000067805 */ /* 0x000fe2000001ff00 */
[----:B------:R-:W0:Y:S04]  /*7070*/  I2F.F64 R4, R22 ;  /* 0x0000001600047312 */ /* 0x000e280000201c00 */
[----:B0-----:R-:W-:Y:S01]  /*7080*/  STG.E.128 desc[UR36][R2.64], R4 ;  /* 0x0000000402007986 */ /* 0x001fe2000c101d24 */
[----:B------:R-:W-:Y:S05]  /*7090*/  EXIT ;  /* 0x000000000000794d */ /* 0x000fea0003800000 */
.L_x_13351:
[----:B------:R-:W-:-:S13]  /*70a0*/  ISETP.NE.AND P0, PT, R0, 0xf, PT ;  /* 0x0000000f0000780c */ /* 0x000fda0003f05270 */
[----:B------:R-:W-:Y:S05]  /*70b0*/  @!P0 BRA `(.L_x_13353) ;  /* 0x0000000000e88947 */ /* 0x000fea0003800000 */
[----:B------:R-:W-:-:S13]  /*70c0*/  ISETP.NE.AND P0, PT, R0, 0x17, PT ;  /* 0x000000170000780c */ /* 0x000fda0003f05270 */
[----:B------:R-:W-:Y:S05]  /*70d0*/  @!P0 BRA `(.L_x_13354) ;  /* 0x0000000000908947 */ /* 0x000fea0003800000 */
[----:B------:R-:W-:-:S13]  /*70e0*/  ISETP.NE.AND P0, PT, R0, 0x18, PT ;  /* 0x000000180000780c */ /* 0x000fda0003f05270 */
[----:B------:R-:W-:Y:S05]  /*70f0*/  @!P0 BRA `(.L_x_13355) ;  /* 0x0000000000448947 */ /* 0x000fea0003800000 */
.L_x_13332:
        /* <DEDUP_REMOVED lines=16> */
.L_x_13356:
[----:B------:R-:W-:Y:S05]  /*7200*/  EXIT ;  /* 0x000000000000794d */ /* 0x000fea0003800000 */
.L_x_13355:
        /* <DEDUP_REMOVED lines=13> */
.L_x_13358:
[----:B------:R-:W-:Y:S05]  /*72e0*/  BSYNC.RECONVERGENT B0 ;  /* 0x0000000000007941 */ /* 0x000fea0003800200 */
.L_x_13357:
[----:B------:R-:W-:-:S05]  /*72f0*/  LOP3.LUT R5, R0, 0x80, R5, 0xf8, !PT ;  /* 0x0000008000057812 */ /* 0x000fca00078ef805 */
[----:B------:R-:W-:Y:S01]  /*7300*/  STG.E.U8 desc[UR36][R2.64], R5 ;  /* 0x0000000502007986 */ /* 0x000fe2000c101124 */
[----:B------:R-:W-:Y:S05]  /*7310*/  EXIT ;  /* 0x000000000000794d */ /* 0x000fea0003800000 */
.L_x_13354:
        /* <DEDUP_REMOVED lines=12> */
.L_x_13360:
[----:B------:R-:W-:Y:S01]  /*73e0*/  IMAD.MOV.U32 R0, RZ, RZ, 0x7f ;  /* 0x0000007fff007424 */ /* 0x000fe200078e00ff */
[----:B------:R-:W-:-:S04]  /*73f0*/  ISETP.GT.U32.AND P0, PT, R4, 0x7f800000, PT ;  /* 0x7f8000000400780c */ /* 0x000fc80003f04070 */
[----:B------:R-:W-:-:S09]  /*7400*/  SEL R0, R0, 0x7c, P0 ;  /* 0x0000007c00007807 */ /* 0x000fd20000000000 */
.L_x_13361:
[----:B------:R-:W-:Y:S05]  /*7410*/  BSYNC.RECONVERGENT B0 ;  /* 0x0000000000007941 */ /* 0x000fea0003800200 */
.L_x_13359:
[----:B------:R-:W-:-:S04]  /*7420*/  SHF.R.U32.HI R5, RZ, 0x18, R5 ;  /* 0x00000018ff057819 */ /* 0x000fc80000011605 */
[----:B------:R-:W-:-:S05]  /*7430*/  LOP3.LUT R5, R0, 0x80, R5, 0xf8, !PT ;  /* 0x0000008000057812 */ /* 0x000fca00078ef805 */
[----:B------:R-:W-:Y:S01]  /*7440*/  STG.E.U8 desc[UR36][R2.64], R5 ;  /* 0x0000000502007986 */ /* 0x000fe2000c101124 */
[----:B------:R-:W-:Y:S05]  /*7450*/  EXIT ;  /* 0x000000000000794d */ /* 0x000fea0003800000 */
.L_x_13353:
[----:B------:R-:W-:-:S04]  /*7460*/  I2FP.F32.S32 R0, R22 ;  /* 0x0000001600007245 */ /* 0x000fc80000201400 */
[----:B------:R-:W-:-:S05]  /*7470*/  F2FP.BF16.F32.PACK_AB R0, RZ, R0 ;  /* 0x00000000ff00723e */ /* 0x000fca00000010ff */
[----:B------:R-:W-:Y:S01]  /*7480*/  STG.E.U16 desc[UR36][R2.64], R0 ;  /* 0x0000000002007986 */ /* 0x000fe2000c101524 */
[----:B------:R-:W-:Y:S05]  /*7490*/  EXIT ;  /* 0x000000000000794d */ /* 0x000fea0003800000 */
.L_x_13362:
        /* <DEDUP_REMOVED lines=14> */
.L_x_25929:


//--------------------- .text._ZN2at6native18elementwise_kernelILi128ELi2EZNS0_22gpu_kernel_impl_nocastINS0_13AUnaryFunctorIiiiNS0_16BitwiseOrFunctorIiEEEEEEvRNS_18TensorIteratorBaseERKT_EUliE_EEviT1_ --------------------------
	.section	.text._ZN2at6native18elementwise_kernelILi128ELi2EZNS0_22gpu_kernel_impl_nocastINS0_13AUnaryFunctorIiiiNS0_16BitwiseOrFunctorIiEEEEEEvRNS_18TensorIteratorBaseERKT_EUliE_EEviT1_,"ax",@progbits
	.align	128
        .global         _ZN2at6native18elementwise_kernelILi128ELi2EZNS0_22gpu_kernel_impl_nocastINS0_13AUnaryFunctorIiiiNS0_16BitwiseOrFunctorIiEEEEEEvRNS_18TensorIteratorBaseERKT_EUliE_EEviT1_
        .type           _ZN2at6native18elementwise_kernelILi128ELi2EZNS0_22gpu_kernel_impl_nocastINS0_13AUnaryFunctorIiiiNS0_16BitwiseOrFunctorIiEEEEEEvRNS_18TensorIteratorBaseERKT_EUliE_EEviT1_,@function
        .size           _ZN2at6native18elementwise_kernelILi128ELi2EZNS0_22gpu_kernel_impl_nocastINS0_13AUnaryFunctorIiiiNS0_16BitwiseOrFunctorIiEEEEEEvRNS_18TensorIteratorBaseERKT_EUliE_EEviT1_,(.L_x_25930 - _ZN2at6native18elementwise_kernelILi128ELi2EZNS0_22gpu_kernel_impl_nocastINS0_13AUnaryFunctorIiiiNS0_16BitwiseOrFunctorIiEEEEEEvRNS_18TensorIteratorBaseERKT_EUliE_EEviT1_)
        .other          _ZN2at6native18elementwise_kernelILi128ELi2EZNS0_22gpu_kernel_impl_nocastINS0_13AUnaryFunctorIiiiNS0_16BitwiseOrFunctorIiEEEEEEvRNS_18TensorIteratorBaseERKT_EUliE_EEviT1_,@"STO_CUDA_ENTRY STV_DEFAULT"
_ZN2at6native18elementwise_kernelILi128ELi2EZNS0_22gpu_kernel_impl_nocastINS0_13AUnaryFunctorIiiiNS0_16BitwiseOrFunctorIiEEEEEEvRNS_18TensorIteratorBaseERKT_EUliE_EEviT1_:
.text._ZN2at6native18elementwise_kernelILi128ELi2EZNS0_22gpu_kernel_impl_nocastINS0_13AUnaryFunctorIiiiNS0_16BitwiseOrFunctorIiEEEEEEvRNS_18TensorIteratorBaseERKT_EUliE_EEviT1_:
        /* <DEDUP_REMOVED lines=20> */
.L_x_13365:
[----:B------:R-:W-:Y:S05]  /*0140*/  BSYNC.RECONVERGENT B0 ;  /* 0x0000000000007941 */ /* 0x000fea0003800200 */
.L_x_13364:
        /* <DEDUP_REMOVED lines=9> */
.L_x_13363:
        /* <DEDUP_REMOVED lines=305> */
.L_x_13368:
        /* <DEDUP_REMOVED lines=10> */
.L_x_13367:
[----:B------:R-:W-:Y:S05]  /*1590*/  BSYNC.RECONVERGENT B0 ;  /* 0x0000000000007941 */ /* 0x000fea0003800200 */
.L_x_13366:
        /* <DEDUP_REMOVED lines=300> */
.L_x_13369:
        /* <DEDUP_REMOVED lines=10> */
.L_x_13370:
        /* <DEDUP_REMOVED lines=16> */
.L_x_25930:


//--------------------- .text._ZN2at6native27unrolled_elementwise_kernelINS0_13AUnaryFunctorIiiiNS0_16BitwiseOrFunctorIiEEEESt5arrayIPcLm2EELi4E23TrivialOffsetCalculatorILi1EjESA_NS0_6memory15LoadWithoutCastENSB_16StoreWithoutCastEEEviT_T0_T2_T3_T4_T5_ --------------------------
	.section	.text._ZN2at6native27unrolled_elementwise_kernelINS0_13AUnaryFunctorIiiiNS0_16BitwiseOrFunctorIiEEEESt5arrayIPcLm2EELi4E23TrivialOffsetCalculatorILi1EjESA_NS0_6memory15LoadWithoutCastENSB_16StoreWithoutCastEEEviT_T0_T2_T3_T4_T5_,"ax",@progbits
	.align	128
        .global         _ZN2at6native27unrolled_elementwise_kernelINS0_13AUnaryFunctorIiiiNS0_16BitwiseOrFunctorIiEEEESt5arrayIPcLm2EELi4E23TrivialOffsetCalculatorILi1EjESA_NS0_6memory15LoadWithoutCastENSB_16StoreWithoutCastEEEviT_T0_T2_T3_T4_T5_
        .type           _ZN2at6native27unrolled_elementwise_kernelINS0_13AUnaryFunctorIiiiNS0_16BitwiseOrFunctorIiEEEESt5arrayIPcLm2EELi4E23TrivialOffsetCalculatorILi1EjESA_NS0_6memory15LoadWithoutCastENSB_16StoreWithoutCastEEEviT_T0_T2_T3_T4_T5_,@function
        .size           _ZN2at6native27unrolled_elementwise_kernelINS0_13AUnaryFunctorIiiiNS0_16BitwiseOrFunctorIiEEEESt5arrayIPcLm2EELi4E23TrivialOffsetCalculatorILi1EjESA_NS0_6memory15LoadWithoutCastENSB_16StoreWithoutCastEEEviT_T0_T2_T3_T4_T5_,(.L_x_25931 - _ZN2at6native27unrolled_elementwise_kernelINS0_13AUnaryFunctorIiiiNS0_16BitwiseOrFunctorIiEEEESt5arrayIPcLm2EELi4E23TrivialOffsetCalculatorILi1EjESA_NS0_6memory15LoadWithoutCastENSB_16StoreWithoutCastEEEviT_T0_T2_T3_T4_T5_)
        .other          _ZN2at6native27unrolled_elementwise_kernelINS0_13AUnaryFunctorIiiiNS0_16BitwiseOrFunctorIiEEEESt5arrayIPcLm2EELi4E23TrivialOffsetCalculatorILi1EjESA_NS0_6memory15LoadWithoutCastENSB_16StoreWithoutCastEEEviT_T0_T2_T3_T4_T5_,@"STO_CUDA_ENTRY STV_DEFAULT"
_ZN2at6native27unrolled_elementwise_kernelINS0_13AUnaryFunctorIiiiNS0_16BitwiseOrFunctorIiEEEESt5arrayIPcLm2EELi4E23TrivialOffsetCalculatorILi1EjESA_NS0_6memory15LoadWithoutCastENSB_16StoreWithoutCastEEEviT_T0_T2_T3_T4_T5_:
.text._ZN2at6native27unrolled_elementwise_kernelINS0_13AUnaryFunctorIiiiNS0_16BitwiseOrFunctorIiEEEESt5arrayIPcLm2EELi4E23TrivialOffsetCalculatorILi1EjESA_NS0_6memory15LoadWithoutCastENSB_16StoreWithoutCastEEEviT_T0_T2_T3_T4_T5_:
        /* <DEDUP_REMOVED lines=54> */
.L_x_13373:
[----:B------:R-:W-:Y:S05]  /*0360*/  BSYNC.RELIABLE B1 ;  /* 0x0000000000017941 */ /* 0x000fea0003800100 */
.L_x_13372:
[----:B------:R-:W-:-:S13]  /*0370*/  ISETP.GE.AND P0, PT, R3, R2, PT ;  /* 0x000000020300720c */ /* 0x000fda0003f06270 */
[----:B0-----:R-:W0:Y:S01]  /*0380*/  @!P0 LDC.64 R4, c[0x0][0x390] ;  /* 0x0000e400ff048b82 */ /* 0x001e220000000a00 */
[----:B------:R-:W-:Y:S01]  /*0390*/  @!P0 LEA R7, R0, R3, 0x9 ;  /* 0x0000000300078211 */ /* 0x000fe200078e48ff */
[----:B------:R-:W-:-:S04]  /*03a0*/  @!P0 VIADD R3, R3, 0x80 ;  /* 0x0000008003038836 */ /* 0x000fc80000000000 */
[----:B0-----:R-:W-:-:S05]  /*03b0*/  @!P0 IMAD.WIDE.U32 R4, R7, 0x4, R4 ;  /* 0x0000000407048825 */ /* 0x001fca00078e0004 */
[----:B------:R1:W-:Y:S02]  /*03c0*/  @!P0 STG.E desc[UR4][R4.64], R19 ;  /* 0x0000001304008986 */ /* 0x0003e4000c101904 */
.L_x_13374:
[----:B------:R-:W-:Y:S05]  /*03d0*/  BSYNC.RECONVERGENT B0 ;  /* 0x0000000000007941 */ /* 0x000fea0003800200 */
.L_x_13371:
        /* <DEDUP_REMOVED lines=8> */
.L_x_13375:
        /* <DEDUP_REMOVED lines=10> */
.L_x_25931:


//--------------------- .text._ZN2at6native29vectorized_elementwise_kernelILi2ENS0_13AUnaryFunctorIiiiNS0_16BitwiseOrFunctorIiEEEESt5arrayIPcLm2EEEEviT0_T1_ --------------------------
	.section	.text._ZN2at6native29vectorized_elementwise_kernelILi2ENS0_13AUnaryFunctorIiiiNS0_16BitwiseOrFunctorIiEEEESt5arrayIPcLm2EEEEviT0_T1_,"ax",@progbits
	.align	128
        .global         _ZN2at6native29vectorized_elementwise_kernelILi2ENS0_13AUnaryFunctorIiiiNS0_16BitwiseOrFunctorIiEEEESt5arrayIPcLm2EEEEviT0_T1_
        .type           _ZN2at6native29vectorized_elementwise_kernelILi2ENS0_13AUnaryFunctorIiiiNS0_16BitwiseOrFunctorIiEEEESt5arrayIPcLm2EEEEviT0_T1_,@function
        .size           _ZN2at6native29vectorized_elementwise_kernelILi2ENS0_13AUnaryFunctorIiiiNS0_16BitwiseOrFunctorIiEEEESt5arrayIPcLm2EEEEviT0_T1_,(.L_x_25932 - _ZN2at6native29vectorized_elementwise_kernelILi2ENS0_13AUnaryFunctorIiiiNS0_16BitwiseOrFunctorIiEEEESt5arrayIPcLm2EEEEviT0_T1_)
        .other          _ZN2at6native29vectorized_elementwise_kernelILi2ENS0_13AUnaryFunctorIiiiNS0_16BitwiseOrFunctorIiEEEESt5arrayIPcLm2EEEEviT0_T1_,@"STO_CUDA_ENTRY STV_DEFAULT"
_ZN2at6native29vectorized_elementwise_kernelILi2ENS0_13AUnaryFunctorIiiiNS0_16BitwiseOrFunctorIiEEEESt5arrayIPcLm2EEEEviT0_T1_:
.text._ZN2at6native29vectorized_elementwise_kernelILi2ENS0_13AUnaryFunctorIiiiNS0_16BitwiseOrFunctorIiEEEESt5arrayIPcLm2EEEEviT0_T1_:
        /* <DEDUP_REMOVED lines=89> */
.L_x_13379:
[----:B------:R-:W-:-:S13]  /*0590*/  ISETP.GE.U32.AND P0, PT, R17, R16, PT ;  /* 0x000000101100720c */ /* 0x000fda0003f06070 */
[----:B------:R-:W-:Y:S05]  /*05a0*/  @P0 BRA `(.L_x_13381) ;  /* 0x0000000000300947 */ /* 0x000fea0003800000 */
[----:B0-----:R-:W0:Y:S01]  /*05b0*/  LDC.64 R6, c[0x0][0x390] ;  /* 0x0000e400ff067b82 */ /* 0x001e220000000a00 */
[----:B------:R-:W-:Y:S02]  /*05c0*/  IMAD.IADD R5, R0, 0x1, R17 ;  /* 0x0000000100057824 */ /* 0x000fe400078e0211 */
[----:B------:R-:W-:Y:S02]  /*05d0*/  VIADD R17, R17, 0x80 ;  /* 0x0000008011117836 */ /* 0x000fe40000000000 */
[----:B0-----:R-:W-:-:S05]  /*05e0*/  IMAD.WIDE.U32 R6, R5, 0x4, R6 ;  /* 0x0000000405067825 */ /* 0x001fca00078e0006 */
[----:B------:R1:W-:Y:S02]  /*05f0*/  STG.E desc[UR4][R6.64], R22 ;  /* 0x0000001606007986 */ /* 0x0003e4000c101904 */
.L_x_13380:
[----:B------:R-:W-:-:S13]  /*0600*/  ISETP.GE.U32.AND P0, PT, R17, R16, PT ;  /* 0x000000101100720c */ /* 0x000fda0003f06070 */
[----:B------:R-:W-:Y:S05]  /*0610*/  @P0 BRA `(.L_x_13382) ;  /* 0x0000000000300947 */ /* 0x000fea0003800000 */
[----:B01----:R-:W0:Y:S01]  /*0620*/  LDC.64 R6, c[0x0][0x390] ;  /* 0x0000e400ff067b82 */ /* 0x003e220000000a00 */
[----:B------:R-:W-:Y:S01]  /*0630*/  IADD3 R5, PT, PT, R0, R17, RZ ;  /* 0x0000001100057210 */ /* 0x000fe20007ffe0ff */
[----:B------:R-:W-:-:S04]  /*0640*/  VIADD R17, R17, 0x80 ;  /* 0x0000008011117836 */ /* 0x000fc80000000000 */
[----:B0-----:R-:W-:-:S05]  /*0650*/  IMAD.WIDE.U32 R6, R5, 0x4, R6 ;  /* 0x0000000405067825 */ /* 0x001fca00078e0006 */
[----:B------:R1:W-:Y:S02]  /*0660*/  STG.E desc[UR4][R6.64], R9 ;  /* 0x0000000906007986 */ /* 0x0003e4000c101904 */
.L_x_13381:
[----:B------:R-:W-:-:S13]  /*0670*/  ISETP.GE.U32.AND P0, PT, R17, R16, PT ;  /* 0x000000101100720c */ /* 0x000fda0003f06070 */
[----:B------:R-:W-:Y:S05]  /*0680*/  @P0 BRA `(.L_x_13383) ;  /* 0x0000000000340947 */ /* 0x000fea0003800000 */
[----:B01----:R-:W0:Y:S01]  /*0690*/  LDC.64 R6, c[0x0][0x390] ;  /* 0x0000e400ff067b82 */ /* 0x003e220000000a00 */
[----:B------:R-:W-:Y:S01]  /*06a0*/  IMAD.IADD R5, R0, 0x1, R17 ;  /* 0x0000000100057824 */ /* 0x000fe200078e0211 */
[----:B------:R-:W-:-:S03]  /*06b0*/  IADD3 R17, PT, PT, R17, 0x80, RZ ;  /* 0x0000008011117810 */ /* 0x000fc60007ffe0ff */
[----:B0-----:R-:W-:-:S05]  /*06c0*/  IMAD.WIDE.U32 R6, R5, 0x4, R6 ;  /* 0x0000000405067825 */ /* 0x001fca00078e0006 */
[----:B------:R2:W-:Y:S02]  /*06d0*/  STG.E desc[UR4][R6.64], R8 ;  /* 0x0000000806007986 */ /* 0x0005e4000c101904 */
.L_x_13382:
        /* <DEDUP_REMOVED lines=8> */
.L_x_13383:
[----:B------:R-:W-:Y:S05]  /*0760*/  BSYNC.RELIABLE B1 ;  /* 0x0000000000017941 */ /* 0x000fea0003800100 */
.L_x_13378:
[----:B------:R-:W-:-:S13]  /*0770*/  ISETP.GE.U32.AND P0, PT, R17, R16, PT ;  /* 0x000000101100720c */ /* 0x000fda0003f06070 */
[----:B--2---:R-:W2:Y:S01]  /*0780*/  @!P0 LDC.64 R4, c[0x0][0x390] ;  /* 0x0000e400ff048b82 */ /* 0x004ea20000000a00 */
[----:B01----:R-:W-:Y:S01]  /*0790*/  @!P0 IADD3 R7, PT, PT, R0, R17, RZ ;  /* 0x0000001100078210 */ /* 0x003fe20007ffe0ff */
[----:B------:R-:W-:-:S04]  /*07a0*/  @!P0 VIADD R17, R17, 0x80 ;  /* 0x0000008011118836 */ /* 0x000fc80000000000 */
[----:B--2---:R-:W-:-:S05]  /*07b0*/  @!P0 IMAD.WIDE.U32 R4, R7, 0x4, R4 ;  /* 0x0000000407048825 */ /* 0x004fca00078e0004 */
[----:B------:R3:W-:Y:S02]  /*07c0*/  @!P0 STG.E desc[UR4][R4.64], R3 ;  /* 0x0000000304008986 */ /* 0x0007e4000c101904 */
.L_x_13384:
[----:B------:R-:W-:Y:S05]  /*07d0*/  BSYNC.RECONVERGENT B0 ;  /* 0x0000000000007941 */ /* 0x000fea0003800200 */
.L_x_13377:
        /* <DEDUP_REMOVED lines=8> */
.L_x_13376:
        /* <DEDUP_REMOVED lines=25> */
.L_x_13385:
        /* <DEDUP_REMOVED lines=9> */
.L_x_25932:


//--------------------- .text._ZN2at6native29vectorized_elementwise_kernelILi4ENS0_13AUnaryFunctorIiiiNS0_16BitwiseOrFunctorIiEEEESt5arrayIPcLm2EEEEviT0_T1_ --------------------------
	.section	.text._ZN2at6native29vectorized_elementwise_kernelILi4ENS0_13AUnaryFunctorIiiiNS0_16BitwiseOrFunctorIiEEEESt5arrayIPcLm2EEEEviT0_T1_,"ax",@progbits
	.align	128
        .global         _ZN2at6native29vectorized_elementwise_kernelILi4ENS0_13AUnaryFunctorIiiiNS0_16BitwiseOrFunctorIiEEEESt5arrayIPcLm2EEEEviT0_T1_
        .type           _ZN2at6native29vectorized_elementwise_kernelILi4ENS0_13AUnaryFunctorIiiiNS0_16BitwiseOrFunctorIiEEEESt5arrayIPcLm2EEEEviT0_T1_,@function
        .size           _ZN2at6native29vectorized_elementwise_kernelILi4ENS0_13AUnaryFunctorIiiiNS0_16BitwiseOrFunctorIiEEEESt5arrayIPcLm2EEEEviT0_T1_,(.L_x_25933 - _ZN2at6native29vectorized_elementwise_kernelILi4ENS0_13AUnaryFunctorIiiiNS0_16BitwiseOrFunctorIiEEEESt5arrayIPcLm2EEEEviT0_T1_)
        .other          _ZN2at6native29vectorized_elementwise_kernelILi4ENS0_13AUnaryFunctorIiiiNS0_16BitwiseOrFunctorIiEEEESt5arrayIPcLm2EEEEviT0_T1_,@"STO_CUDA_ENTRY STV_DEFAULT"
_ZN2at6native29vectorized_elementwise_kernelILi4ENS0_13AUnaryFunctorIiiiNS0_16BitwiseOrFunctorIiEEEESt5arrayIPcLm2EEEEviT0_T1_:
.text._ZN2at6native29vectorized_elementwise_kernelILi4ENS0_13AUnaryFunctorIiiiNS0_16BitwiseOrFunctorIiEEEESt5arrayIPcLm2EEEEviT0_T1_:
        /* <DEDUP_REMOVED lines=89> */
.L_x_13389:
[----:B------:R-:W-:-:S13]  /*0590*/  ISETP.GE.U32.AND P0, PT, R17, R16, PT ;  /* 0x000000101100720c */ /* 0x000fda0003f06070 */
[----:B------:R-:W-:Y:S05]  /*05a0*/  @P0 BRA `(.L_x_13391) ;  /* 0x0000000000300947 */ /* 0x000fea0003800000 */
[----:B0-----:R-:W0:Y:S01]  /*05b0*/  LDC.64 R6, c[0x0][0x390] ;  /* 0x0000e400ff067b82 */ /* 0x001e220000000a00 */
[----:B------:R-:W-:Y:S02]  /*05c0*/  IMAD.IADD R5, R0, 0x1, R17 ;  /* 0x0000000100057824 */ /* 0x000fe400078e0211 */
[----:B------:R-:W-:Y:S02]  /*05d0*/  VIADD R17, R17, 0x80 ;  /* 0x0000008011117836 */ /* 0x000fe40000000000 */
[----:B0-----:R-:W-:-:S05]  /*05e0*/  IMAD.WIDE.U32 R6, R5, 0x4, R6 ;  /* 0x0000000405067825 */ /* 0x001fca00078e0006 */
[----:B------:R1:W-:Y:S02]  /*05f0*/  STG.E desc[UR4][R6.64], R22 ;  /* 0x0000001606007986 */ /* 0x0003e4000c101904 */
.L_x_13390:
[----:B------:R-:W-:-:S13]  /*0600*/  ISETP.GE.U32.AND P0, PT, R17, R16, PT ;  /* 0x000000101100720c */ /* 0x000fda0003f06070 */
[----:B------:R-:W-:Y:S05]  /*0610*/  @P0 BRA `(.L_x_13392) ;  /* 0x0000000000300947 */ /* 0x000fea0003800000 */
[----:B01----:R-:W0:Y:S01]  /*0620*/  LDC.64 R6, c[0x0][0x390] ;  /* 0x0000e400ff067b82 */ /* 0x003e220000000a00 */
[----:B------:R-:W-:Y:S01]  /*0630*/  IADD3 R5, PT, PT, R0, R17, RZ ;  /* 0x0000001100057210 */ /* 0x000fe20007ffe0ff */
[----:B------:R-:W-:-:S04]  /*0640*/  VIADD R17, R17, 0x80 ;  /* 0x0000008011117836 */ /* 0x000fc80000000000 */
[----:B0-----:R-:W-:-:S05]  /*0650*/  IMAD.WIDE.U32 R6, R5, 0x4, R6 ;  /* 0x0000000405067825 */ /* 0x001fca00078e0006 */
[----:B------:R1:W-:Y:S02]  /*0660*/  STG.E desc[UR4][R6.64], R9 ;  /* 0x0000000906007986 */ /* 0x0003e4000c101904 */
.L_x_13391:
[----:B------:R-:W-:-:S13]  /*0670*/  ISETP.GE.U32.AND P0, PT, R17, R16, PT ;  /* 0x000000101100720c */ /* 0x000fda0003f06070 */
[----:B------:R-:W-:Y:S05]  /*0680*/  @P0 BRA `(.L_x_13393) ;  /* 0x0000000000340947 */ /* 0x000fea0003800000 */
[----:B01----:R-:W0:Y:S01]  /*0690*/  LDC.64 R6, c[0x0][0x390] ;  /* 0x0000e400ff067b82 */ /* 0x003e220000000a00 */
[----:B------:R-:W-:Y:S01]  /*06a0*/  IMAD.IADD R5, R0, 0x1, R17 ;  /* 0x0000000100057824 */ /* 0x000fe200078e0211 */
[----:B------:R-:W-:-:S03]  /*06b0*/  IADD3 R17, PT, PT, R17, 0x80, RZ ;  /* 0x0000008011117810 */ /* 0x000fc60007ffe0ff */
[----:B0-----:R-:W-:-:S05]  /*06c0*/  IMAD.WIDE.U32 R6, R5, 0x4, R6 ;  /* 0x0000000405067825 */ /* 0x001fca00078e0006 */
[----:B------:R2:W-:Y:S02]  /*06d0*/  STG.E desc[UR4][R6.64], R8 ;  /* 0x0000000806007986 */ /* 0x0005e4000c101904 */
.L_x_13392:
        /* <DEDUP_REMOVED lines=8> */
.L_x_13393:
[----:B------:R-:W-:Y:S05]  /*0760*/  BSYNC.RELIABLE B1 ;  /* 0x0000000000017941 */ /* 0x000fea0003800100 */
.L_x_13388:
[----:B------:R-:W-:-:S13]  /*0770*/  ISETP.GE.U32.AND P0, PT, R17, R16, PT ;  /* 0x000000101100720c */ /* 0x000fda0003f06070 */
[----:B--2---:R-:W2:Y:S01]  /*0780*/  @!P0 LDC.64 R4, c[0x0][0x390] ;  /* 0x0000e400ff048b82 */ /* 0x004ea20000000a00 */
[----:B01----:R-:W-:Y:S01]  /*0790*/  @!P0 IADD3 R7, PT, PT, R0, R17, RZ ;  /* 0x0000001100078210 */ /* 0x003fe20007ffe0ff */
[----:B------:R-:W-:-:S04]  /*07a0*/  @!P0 VIADD R17, R17, 0x80 ;  /* 0x0000008011118836 */ /* 0x000fc80000000000 */
[----:B--2---:R-:W-:-:S05]  /*07b0*/  @!P0 IMAD.WIDE.U32 R4, R7, 0x4, R4 ;  /* 0x0000000407048825 */ /* 0x004fca00078e0004 */
[----:B------:R3:W-:Y:S02]  /*07c0*/  @!P0 STG.E desc[UR4][R4.64], R3 ;  /* 0x0000000304008986 */ /* 0x0007e4000c101904 */
.L_x_13394:
[----:B------:R-:W-:Y:S05]  /*07d0*/  BSYNC.RECONVERGENT B0 ;  /* 0x0000000000007941 */ /* 0x000fea0003800200 */
.L_x_13387:
        /* <DEDUP_REMOVED lines=8> */
.L_x_13386:
        /* <DEDUP_REMOVED lines=21> */
.L_x_13395:
        /* <DEDUP_REMOVED lines=13> */
.L_x_25933:


//--------------------- .text._ZN2at6native29vectorized_elementwise_kernelILi8ENS0_13AUnaryFunctorIiiiNS0_16BitwiseOrFunctorIiEEEESt5arrayIPcLm2EEEEviT0_T1_ --------------------------
	.section	.text._ZN2at6native29vectorized_elementwise_kernelILi8ENS0_13AUnaryFunctorIiiiNS0_16BitwiseOrFunctorIiEEEESt5arrayIPcLm2EEEEviT0_T1_,"ax",@progbits
	.align	128
        .global         _ZN2at6native29vectorized_elementwise_kernelILi8ENS0_13AUnaryFunctorIiiiNS0_16BitwiseOrFunctorIiEEEESt5arrayIPcLm2EEEEviT0_T1_
        .type           _ZN2at6native29vectorized_elementwise_kernelILi8ENS0_13AUnaryFunctorIiiiNS0_16BitwiseOrFunctorIiEEEESt5arrayIPcLm2EEEEviT0_T1_,@function
        .size           _ZN2at6native29vectorized_elementwise_kernelILi8ENS0_13AUnaryFunctorIiiiNS0_16BitwiseOrFunctorIiEEEESt5arrayIPcLm2EEEEviT0_T1_,(.L_x_25934 - _ZN2at6native29vectorized_elementwise_kernelILi8ENS0_13AUnaryFunctorIiiiNS0_16BitwiseOrFunctorIiEEEESt5arrayIPcLm2EEEEviT0_T1_)
        .other          _ZN2at6native29vectorized_elementwise_kernelILi8ENS0_13AUnaryFunctorIiiiNS0_16BitwiseOrFunctorIiEEEESt5arrayIPcLm2EEEEviT0_T1_,@"STO_CUDA_ENTRY STV_DEFAULT"
_ZN2at6native29vectorized_elementwise_kernelILi8ENS0_13AUnaryFunctorIiiiNS0_16BitwiseOrFunctorIiEEEESt5arrayIPcLm2EEEEviT0_T1_:
.text._ZN2at6native29vectorized_elementwise_kernelILi8ENS0_13AUnaryFunctorIiiiNS0_16BitwiseOrFunctorIiEEEESt5arrayIPcLm2EEEEviT0_T1_:
[----:B------:R-:W-:Y:S01]  /*0000*/  LDC R1, c[0x0][0x37c] ;  /* 0x0000df00ff017b82 */ /* 0x000fe20000000800 */
[----:B------:R-:W-:Y:S05]  /*0010*/  EXIT ;  /* 0x000000000000794d */ /* 0x000fea0003800000 */
.L_x_13396:
        /* <DEDUP_REMOVED lines=14> */
.L_x_25934:


//--------------------- .text._ZN2at6native18elementwise_kernelILi128ELi4EZNS0_15gpu_kernel_implINS0_13BinaryFunctorIiiiNS0_16BitwiseOrFunctorIiEEEEEEvRNS_18TensorIteratorBaseERKT_EUliE_EEviT1_ --------------------------
	.section	.text._ZN2at6native18elementwise_kernelILi128ELi4EZNS0_15gpu_kernel_implINS0_13BinaryFunctorIiiiNS0_16BitwiseOrFunctorIiEEEEEEvRNS_18TensorIteratorBaseERKT_EUliE_EEviT1_,"ax",@progbits
	.align	128
        .global         _ZN2at6native18elementwise_kernelILi128ELi4EZNS0_15gpu_kernel_implINS0_13BinaryFunctorIiiiNS0_16BitwiseOrFunctorIiEEEEEEvRNS_18TensorIteratorBaseERKT_EUliE_EEviT1_
        .type           _ZN2at6native18elementwise_kernelILi128ELi4EZNS0_15gpu_kernel_implINS0_13BinaryFunctorIiiiNS0_16BitwiseOrFunctorIiEEEEEEvRNS_18TensorIteratorBaseERKT_EUliE_EEviT1_,@function
        .size           _ZN2at6native18elementwise_kernelILi128ELi4EZNS0_15gpu_kernel_implINS0_13BinaryFunctorIiiiNS0_16BitwiseOrFunctorIiEEEEEEvRNS_18TensorIteratorBaseERKT_EUliE_EEviT1_,(.L_x_25935 - _ZN2at6native18elementwise_kernelILi128ELi4EZNS0_15gpu_kernel_implINS0_13BinaryFunctorIiiiNS0_16BitwiseOrFunctorIiEEEEEEvRNS_18TensorIteratorBaseERKT_EUliE_EEviT1_)
        .other          _ZN2at6native18elementwise_kernelILi128ELi4EZNS0_15gpu_kernel_implINS0_13BinaryFunctorIiiiNS0_16BitwiseOrFunctorIiEEEEEEvRNS_18TensorIteratorBaseERKT_EUliE_EEviT1_,@"STO_CUDA_ENTRY STV_DEFAULT"
_ZN2at6native18elementwise_kernelILi128ELi4EZNS0_15gpu_kernel_implINS0_13BinaryFunctorIiiiNS0_16BitwiseOrFunctorIiEEEEEEvRNS_18TensorIteratorBaseERKT_EUliE_EEviT1_:
.text._ZN2at6native18elementwise_kernelILi128ELi4EZNS0_15gpu_kernel_implINS0_13BinaryFunctorIiiiNS0_16BitwiseOrFunctorIiEEEEEEvRNS_18TensorIteratorBaseERKT_EUliE_EEviT1_:
        /* <DEDUP_REMOVED lines=371> */
.L_x_13399:
        /* <DEDUP_REMOVED lines=16> */
.L_x_13403:
[----:B------:R0:W5:Y:S01]  /*1830*/  LDG.E.U8 R19, desc[UR36][R2.64] ;  /* 0x0000002402137981 */ /* 0x000162000c1e1100 */
[----:B------:R-:W-:Y:S05]  /*1840*/  BRA `(.L_x_13405) ;  /* 0x0000000c002c7947 */ /* 0x000fea0003800000 */
.L_x_13402:
        /* <DEDUP_REMOVED lines=8> */
.L_x_13407:
[----:B------:R0:W5:Y:S01]  /*18d0*/  LDG.E R19, desc[UR36][R2.64] ;  /* 0x0000002402137981 */ /* 0x000162000c1e1900 */
[----:B------:R-:W-:Y:S05]  /*18e0*/  BRA `(.L_x_13405) ;  /* 0x0000000c00047947 */ /* 0x000fea0003800000 */
.L_x_13406:
[----:B------:R0:W5:Y:S01]  /*18f0*/  LDG.E.S16 R19, desc[UR36][R2.64] ;  /* 0x0000002402137981 */ /* 0x000162000c1e1700 */
[----:B------:R-:W-:Y:S05]  /*1900*/  BRA `(.L_x_13405) ;  /* 0x0000000800fc7947 */ /* 0x000fea0003800000 */
.L_x_13401:
        /* <DEDUP_REMOVED lines=9> */
.L_x_13409:
[----:B------:R-:W2:Y:S02]  /*19a0*/  LDG.E.U16 R2, desc[UR36][R2.64] ;  /* 0x0000002402027981 */ /* 0x000ea4000c1e1500 */
[----:B--2---:R-:W-:-:S06]  /*19b0*/  HADD2.F32 R19, -RZ, R2.H0_H0 ;  /* 0x20000002ff137230 */ /* 0x004fcc0000004100 */
[----:B------:R-:W0:Y:S01]  /*19c0*/  F2I.FTZ.TRUNC.NTZ R19, R19 ;  /* 0x0000001300137305 */ /* 0x000e22000021f100 */
[----:B------:R-:W-:Y:S05]  /*19d0*/  BRA `(.L_x_13405) ;  /* 0x0000000800c87947 */ /* 0x000fea0003800000 */
.L_x_13408:
        /* <DEDUP_REMOVED lines=9> */
.L_x_13411:
[----:B------:R-:W2:Y:S02]  /*1a70*/  LDG.E.U16 R2, desc[UR36][R2.64] ;  /* 0x0000002402027981 */ /* 0x000ea4000c1e1500 */
[----:B--2---:R-:W-:-:S06]  /*1a80*/  HADD2.F32 R19, -RZ, R2.H0_H0 ;  /* 0x20000002ff137230 */ /* 0x004fcc0000004100 */
[----:B------:R-:W0:Y:S01]  /*1a90*/  F2I.FTZ.TRUNC.NTZ R19, R19 ;  /* 0x0000001300137305 */ /* 0x000e22000021f100 */
[----:B------:R-:W-:Y:S05]  /*1aa0*/  BRA `(.L_x_13405) ;  /* 0x0000000800947947 */ /* 0x000fea0003800000 */
.L_x_13410:
[----:B------:R-:W2:Y:S02]  /*1ab0*/  LDG.E.64 R2, desc[UR36][R2.64] ;  /* 0x0000002402027981 */ /* 0x000ea4000c1e1b00 */
[----:B--2---:R0:W1:Y:S02]  /*1ac0*/  F2I.F64.TRUNC R19, R2 ;  /* 0x0000000200137311 */ /* 0x004064000030d100 */
[----:B01----:R-:W-:Y:S05]  /*1ad0*/  BRA `(.L_x_13405) ;  /* 0x0000000800887947 */ /* 0x003fea0003800000 */
.L_x_13400:
        /* <DEDUP_REMOVED lines=12> */
.L_x_13414:
[----:B------:R-:W2:Y:S02]  /*1ba0*/  LDG.E.64 R2, desc[UR36][R2.64] ;  /* 0x0000002402027981 */ /* 0x000ea4000c1e1b00 */
[----:B--2---:R0:W1:Y:S02]  /*1bb0*/  F2I.F64.TRUNC R19, R2 ;  /* 0x0000000200137311 */ /* 0x004064000030d100 */
[----:B01----:R-:W-:Y:S05]  /*1bc0*/  BRA `(.L_x_13405) ;  /* 0x00000008004c7947 */ /* 0x003fea0003800000 */
.L_x_13413:
        /* <DEDUP_REMOVED lines=26> */
.L_x_13416:
        /* <DEDUP_REMOVED lines=13> */
.L_x_13415:
[----:B------:R-:W2:Y:S02]  /*1e40*/  LDG.E.U16 R19, desc[UR36][R2.64] ;  /* 0x0000002402137981 */ /* 0x000ea4000c1e1500 */
[----:B--2---:R-:W-:-:S06]  /*1e50*/  SHF.L.U32 R19, R19, 0x10, RZ ;  /* 0x0000001013137819 */ /* 0x004fcc00000006ff */
[----:B------:R-:W0:Y:S01]  /*1e60*/  F2I.FTZ.TRUNC.NTZ R19, R19 ;  /* 0x0000001300137305 */ /* 0x000e22000021f100 */
[----:B------:R-:W-:Y:S05]  /*1e70*/  BRA `(.L_x_13405) ;  /* 0x0000000400a07947 */ /* 0x000fea0003800000 */
.L_x_13412:
        /* <DEDUP_REMOVED lines=10> */
.L_x_13419:
        /* <DEDUP_REMOVED lines=21> */
.L_x_13423:
[----:B------:R-:W-:Y:S05]  /*2070*/  BSYNC.RECONVERGENT B1 ;  /* 0x0000000000017941 */ /* 0x000fea0003800200 */
.L_x_13422:
[----:B------:R-:W-:Y:S01]  /*2080*/  IMAD.SHL.U32 R0, R0, 0x100000, RZ ;  /* 0x0010000000007824 */ /* 0x000fe200078e00ff */
[----:B------:R-:W-:-:S04]  /*2090*/  LEA R2, R2, 0x3b800000, 0x17 ;  /* 0x3b80000002027811 */ /* 0x000fc800078eb8ff */
[----:B------:R-:W-:-:S07]  /*20a0*/  LOP3.LUT R19, R2, R0, R19, 0xfe, !PT ;  /* 0x0000000002137212 */ /* 0x000fce00078efe13 */
.L_x_13421:
[----:B------:R-:W-:Y:S05]  /*20b0*/  BSYNC.RECONVERGENT B0 ;  /* 0x0000000000007941 */ /* 0x000fea0003800200 */
.L_x_13420:
[----:B------:R-:W1:Y:S01]  /*20c0*/  F2I.FTZ.TRUNC.NTZ R19, R19 ;  /* 0x0000001300137305 */ /* 0x000e62000021f100 */
[----:B------:R-:W-:Y:S05]  /*20d0*/  BRA `(.L_x_13405) ;  /* 0x0000000400087947 */ /* 0x000fea0003800000 */
.L_x_13418:
        /* <DEDUP_REMOVED lines=21> */
.L_x_13427:
[----:B------:R-:W-:Y:S05]  /*2230*/  BSYNC.RECONVERGENT B1 ;  /* 0x0000000000017941 */ /* 0x000fea0003800200 */
.L_x_13426:
[----:B------:R-:W-:Y:S01]  /*2240*/  IMAD.SHL.U32 R0, R0, 0x200000, RZ ;  /* 0x0020000000007824 */ /* 0x000fe200078e00ff */
[----:B------:R-:W-:-:S04]  /*2250*/  LEA R2, R2, 0x37800000, 0x17 ;  /* 0x3780000002027811 */ /* 0x000fc800078eb8ff */
[----:B------:R-:W-:-:S07]  /*2260*/  LOP3.LUT R19, R2, R0, R19, 0xfe, !PT ;  /* 0x0000000002137212 */ /* 0x000fce00078efe13 */
.L_x_13425:
[----:B------:R-:W-:Y:S05]  /*2270*/  BSYNC.RECONVERGENT B0 ;  /* 0x0000000000007941 */ /* 0x000fea0003800200 */
.L_x_13424:
[----:B------:R-:W2:Y:S01]  /*2280*/  F2I.FTZ.TRUNC.NTZ R19, R19 ;  /* 0x0000001300137305 */ /* 0x000ea2000021f100 */
[----:B------:R-:W-:Y:S05]  /*2290*/  BRA `(.L_x_13405) ;  /* 0x0000000000987947 */ /* 0x000fea0003800000 */
.L_x_13417:
[----:B------:R-:W-:-:S09]  /*22a0*/  UISETP.NE.AND UP0, UPT, UR4, 0x1c, UPT ;  /* 0x0000001c0400788c */ /* 0x000fd2000bf05270 */
[----:B------:R-:W-:Y:S05]  /*22b0*/  BRA.U !UP0, `(.L_x_13428) ;  /* 0x00000001088c7547 */ /* 0x000fea000b800000 */
[----:B------:R-:W-:-:S09]  /*22c0*/  UISETP.NE.AND UP0, UPT, UR4, 0x1d, UPT ;  /* 0x0000001d0400788c */ /* 0x000fd2000bf05270 */
[----:B------:R-:W-:Y:S05]  /*22d0*/  BRA.U !UP0, `(.L_x_13429) ;  /* 0x00000001087c7547 */ /* 0x000fea000b800000 */
[----:B------:R-:W-:-:S09]  /*22e0*/  UISETP.NE.AND UP0, UPT, UR4, 0x2c, UPT ;  /* 0x0000002c0400788c */ /* 0x000fd2000bf05270 */
[----:B------:R-:W-:Y:S05]  /*22f0*/  BRA.U !UP0, `(.L_x_13430) ;  /* 0x0000000108487547 */ /* 0x000fea000b800000 */
.L_x_13404:
        /* <DEDUP_REMOVED lines=16> */
.L_x_13431:
[----:B------:R-:W-:Y:S01]  /*2400*/  HFMA2 R19, -RZ, RZ, 0, 0 ;  /* 0x00000000ff137431 */ /* 0x000fe200000001ff */
[----:B------:R-:W-:Y:S06]  /*2410*/  BRA `(.L_x_13405) ;  /* 0x0000000000387947 */ /* 0x000fec0003800000 */
.L_x_13430:
        /* <DEDUP_REMOVED lines=8> */
.L_x_13433:
[----:B------:R-:W-:Y:S05]  /*24a0*/  BSYNC.RECONVERGENT B0 ;  /* 0x0000000000007941 */ /* 0x000fea0003800200 */
.L_x_13432:
[----:B------:R-:W4:Y:S01]  /*24b0*/  F2I.FTZ.TRUNC.NTZ R19, R19 ;  /* 0x0000001300137305 */ /* 0x000f22000021f100 */
[----:B------:R-:W-:Y:S05]  /*24c0*/  BRA `(.L_x_13405) ;  /* 0x00000000000c7947 */ /* 0x000fea0003800000 */
.L_x_13429:
[----:B------:R0:W5:Y:S01]  /*24d0*/  LDG.E R19, desc[UR36][R2.64] ;  /* 0x0000002402137981 */ /* 0x000162000c1e1900 */
[----:B------:R-:W-:Y:S05]  /*24e0*/  BRA `(.L_x_13405) ;  /* 0x0000000000047947 */ /* 0x000fea0003800000 */
.L_x_13428:
[----:B------:R3:W5:Y:S02]  /*24f0*/  LDG.E R19, desc[UR36][R2.64] ;  /* 0x0000002402137981 */ /* 0x000764000c1e1900 */
.L_x_13405:
        /* <DEDUP_REMOVED lines=16> */
.L_x_13437:
[----:B------:R0:W5:Y:S01]  /*2600*/  LDG.E.U8 R0, desc[UR36][R2.64] ;  /* 0x0000002402007981 */ /* 0x000162000c1e1100 */
[----:B------:R-:W-:Y:S05]  /*2610*/  BRA `(.L_x_13439) ;  /* 0x0000000c002c7947 */ /* 0x000fea0003800000 */
.L_x_13436:
        /* <DEDUP_REMOVED lines=8> */
.L_x_13441:
[----:B------:R3:W5:Y:S01]  /*26a0*/  LDG.E R0, desc[UR36][R2.64] ;  /* 0x0000002402007981 */ /* 0x000762000c1e1900 */
[----:B------:R-:W-:Y:S05]  /*26b0*/  BRA `(.L_x_13439) ;  /* 0x0000000c00047947 */ /* 0x000fea0003800000 */
.L_x_13440:
[----:B------:R0:W5:Y:S01]  /*26c0*/  LDG.E.S16 R0, desc[UR36][R2.64] ;  /* 0x0000002402007981 */ /* 0x000162000c1e1700 */
[----:B------:R-:W-:Y:S05]  /*26d0*/  BRA `(.L_x_13439) ;  /* 0x0000000800fc7947 */ /* 0x000fea0003800000 */
.L_x_13435:
        /* <DEDUP_REMOVED lines=9> */
.L_x_13443:
[----:B------:R-:W3:Y:S02]  /*2770*/  LDG.E.U16 R2, desc[UR36][R2.64] ;  /* 0x0000002402027981 */ /* 0x000ee4000c1e1500 */
[----:B---3--:R-:W-:-:S06]  /*2780*/  HADD2.F32 R0, -RZ, R2.H0_H0 ;  /* 0x20000002ff007230 */ /* 0x008fcc0000004100 */
[----:B------:R-:W0:Y:S01]  /*2790*/  F2I.FTZ.TRUNC.NTZ R0, R0 ;  /* 0x0000000000007305 */ /* 0x000e22000021f100 */
[----:B------:R-:W-:Y:S05]  /*27a0*/  BRA `(.L_x_13439) ;  /* 0x0000000800c87947 */ /* 0x000fea0003800000 */
.L_x_13442:
        /* <DEDUP_REMOVED lines=9> */
.L_x_13445:
[----:B------:R-:W3:Y:S02]  /*2840*/  LDG.E.U16 R2, desc[UR36][R2.64] ;  /* 0x0000002402027981 */ /* 0x000ee4000c1e1500 */
[----:B---3--:R-:W-:-:S06]  /*2850*/  HADD2.F32 R0, -RZ, R2.H0_H0 ;  /* 0x20000002ff007230 */ /* 0x008fcc0000004100 */
[----:B------:R-:W0:Y:S01]  /*2860*/  F2I.FTZ.TRUNC.NTZ R0, R0 ;  /* 0x0000000000007305 */ /* 0x000e22000021f100 */
[----:B------:R-:W-:Y:S05]  /*2870*/  BRA `(.L_x_13439) ;  /* 0x0000000800947947 */ /* 0x000fea0003800000 */
.L_x_13444:
[----:B------:R-:W3:Y:S02]  /*2880*/  LDG.E.64 R2, desc[UR36][R2.64] ;  /* 0x0000002402027981 */ /* 0x000ee4000c1e1b00 */
[----:B---3--:R0:W3:Y:S02]  /*2890*/  F2I.F64.TRUNC R0, R2 ;  /* 0x0000000200007311 */ /* 0x0080e4000030d100 */
[----:B0--3--:R-:W-:Y:S05]  /*28a0*/  BRA `(.L_x_13439) ;  /* 0x0000000800887947 */ /* 0x009fea0003800000 */
.L_x_13434:
        /* <DEDUP_REMOVED lines=12> */
.L_x_13448:
[----:B------:R-:W3:Y:S02]  /*2970*/  LDG.E.64 R2, desc[UR36][R2.64] ;  /* 0x0000002402027981 */ /* 0x000ee4000c1e1b00 */
[----:B---3--:R0:W3:Y:S02]  /*2980*/  F2I.F64.TRUNC R0, R2 ;  /* 0x0000000200007311 */ /* 0x0080e4000030d100 */
[----:B0--3--:R-:W-:Y:S05]  /*2990*/  BRA `(.L_x_13439) ;  /* 0x00000008004c7947 */ /* 0x009fea0003800000 */
.L_x_13447:
        /* <DEDUP_REMOVED lines=26> */
.L_x_13450:
        /* <DEDUP_REMOVED lines=13> */
.L_x_13449:
[----:B------:R-:W3:Y:S02]  /*2c10*/  LDG.E.U16 R0, desc[UR36][R2.64] ;  /* 0x0000002402007981 */ /* 0x000ee4000c1e1500 */
[----:B---3--:R-:W-:-:S06]  /*2c20*/  IMAD.U32 R0, R0, 0x10000, RZ ;  /* 0x0001000000007824 */ /* 0x008fcc00078e00ff */
[----:B------:R-:W0:Y:S01]  /*2c30*/  F2I.FTZ.TRUNC.NTZ R0, R0 ;  /* 0x0000000000007305 */ /* 0x000e22000021f100 */
[----:B------:R-:W-:Y:S05]  /*2c40*/  BRA `(.L_x_13439) ;  /* 0x0000000400a07947 */ /* 0x000fea0003800000 */
.L_x_13446:
        /* <DEDUP_REMOVED lines=10> */
.L_x_13453:
        /* <DEDUP_REMOVED lines=21> */
.L_x_13457:
[----:B------:R-:W-:Y:S05]  /*2e40*/  BSYNC.RECONVERGENT B1 ;  /* 0x0000000000017941 */ /* 0x000fea0003800200 */
.L_x_13456:
[----:B------:R-:W-:Y:S01]  /*2e50*/  IMAD.SHL.U32 R0, R0, 0x100000, RZ ;  /* 0x0010000000007824 */ /* 0x000fe200078e00ff */
[----:B------:R-:W-:-:S04]  /*2e60*/  LEA R2, R2, 0x3b800000, 0x17 ;  /* 0x3b80000002027811 */ /* 0x000fc800078eb8ff */
[----:B------:R-:W-:-:S07]  /*2e70*/  LOP3.LUT R0, R2, R0, R7, 0xfe, !PT ;  /* 0x0000000002007212 */ /* 0x000fce00078efe07 */
.L_x_13455:
[----:B------:R-:W-:Y:S05]  /*2e80*/  BSYNC.RECONVERGENT B0 ;  /* 0x0000000000007941 */ /* 0x000fea0003800200 */
.L_x_13454:
[----:B------:R-:W0:Y:S01]  /*2e90*/  F2I.FTZ.TRUNC.NTZ R0, R0 ;  /* 0x0000000000007305 */ /* 0x000e22000021f100 */
[----:B------:R-:W-:Y:S05]  /*2ea0*/  BRA `(.L_x_13439) ;  /* 0x0000000400087947 */ /* 0x000fea0003800000 */
.L_x_13452:
        /* <DEDUP_REMOVED lines=21> */
.L_x_13461:
[----:B------:R-:W-:Y:S05]  /*3000*/  BSYNC.RECONVERGENT B1 ;  /* 0x0000000000017941 */ /* 0x000fea0003800200 */
.L_x_13460:
[----:B------:R-:W-:Y:S02]  /*3010*/  SHF.L.U32 R0, R0, 0x15, RZ ;  /* 0x0000001500007819 */ /* 0x000fe400000006ff */
[----:B------:R-:W-:-:S04]  /*3020*/  LEA R2, R2, 0x37800000, 0x17 ;  /* 0x3780000002027811 */ /* 0x000fc800078eb8ff */
[----:B------:R-:W-:-:S07]  /*3030*/  LOP3.LUT R0, R2, R0, R7, 0xfe, !PT ;  /* 0x0000000002007212 */ /* 0x000fce00078efe07 */
.L_x_13459:
[----:B------:R-:W-:Y:S05]  /*3040*/  BSYNC.RECONVERGENT B0 ;  /* 0x0000000000007941 */ /* 0x000fea0003800200 */
.L_x_13458:
[----:B------:R-:W0:Y:S01]  /*3050*/  F2I.FTZ.TRUNC.NTZ R0, R0 ;  /* 0x0000000000007305 */ /* 0x000e22000021f100 */
[----:B------:R-:W-:Y:S05]  /*3060*/  BRA `(.L_x_13439) ;  /* 0x0000000000987947 */ /* 0x000fea0003800000 */
.L_x_13451:
[----:B------:R-:W-:-:S09]  /*3070*/  UISETP.NE.AND UP0, UPT, UR4, 0x1c, UPT ;  /* 0x0000001c0400788c */ /* 0x000fd2000bf05270 */
[----:B------:R-:W-:Y:S05]  /*3080*/  BRA.U !UP0, `(.L_x_13462) ;  /* 0x00000001088c7547 */ /* 0x000fea000b800000 */
[----:B------:R-:W-:-:S09]  /*3090*/  UISETP.NE.AND UP0, UPT, UR4, 0x1d, UPT ;  /* 0x0000001d0400788c */ /* 0x000fd2000bf05270 */
[----:B------:R-:W-:Y:S05]  /*30a0*/  BRA.U !UP0, `(.L_x_13463) ;  /* 0x00000001087c7547 */ /* 0x000fea000b800000 */
[----:B------:R-:W-:-:S09]  /*30b0*/  UISETP.NE.AND UP0, UPT, UR4, 0x2c, UPT ;  /* 0x0000002c0400788c */ /* 0x000fd2000bf05270 */
[----:B------:R-:W-:Y:S05]  /*30c0*/  BRA.U !UP0, `(.L_x_13464) ;  /* 0x0000000108487547 */ /* 0x000fea000b800000 */
.L_x_13438:
        /* <DEDUP_REMOVED lines=16> */
.L_x_13465:
[----:B------:R-:W-:Y:S01]  /*31d0*/  IMAD.MOV.U32 R0, RZ, RZ, RZ ;  /* 0x000000ffff007224 */ /* 0x000fe200078e00ff */
[----:B------:R-:W-:Y:S06]  /*31e0*/  BRA `(.L_x_13439) ;  /* 0x0000000000387947 */ /* 0x000fec0003800000 */
.L_x_13464:
        /* <DEDUP_REMOVED lines=8> */
.L_x_13467:
[----:B------:R-:W-:Y:S05]  /*3270*/  BSYNC.RECONVERGENT B0 ;  /* 0x0000000000007941 */ /* 0x000fea0003800200 */
.L_x_13466:
[----:B------:R-:W0:Y:S01]  /*3280*/  F2I.FTZ.TRUNC.NTZ R0, R0 ;  /* 0x0000000000007305 */ /* 0x000e22000021f100 */
[----:B------:R-:W-:Y:S05]  /*3290*/  BRA `(.L_x_13439) ;  /* 0x00000000000c7947 */ /* 0x000fea0003800000 */
.L_x_13463:
[----:B------:R0:W5:Y:S01]  /*32a0*/  LDG.E R0, desc[UR36][R2.64] ;  /* 0x0000002402007981 */ /* 0x000162000c1e1900 */
[----:B------:R-:W-:Y:S05]  /*32b0*/  BRA `(.L_x_13439) ;  /* 0x0000000000047947 */ /* 0x000fea0003800000 */
.L_x_13462:
[----:B------:R0:W5:Y:S02]  /*32c0*/  LDG.E R0, desc[UR36][R2.64] ;  /* 0x0000002402007981 */ /* 0x000164000c1e1900 */
.L_x_13439:
        /* <DEDUP_REMOVED lines=17> */
.L_x_13471:
[----:B------:R1:W-:Y:S01]  /*33e0*/  STG.E.U8 desc[UR36][R2.64], R4 ;  /* 0x0000000402007986 */ /* 0x0003e2000c101124 */
[----:B------:R-:W-:Y:S05]  /*33f0*/  BRA `(.L_x_13473) ;  /* 0x0000000c003c7947 */ /* 0x000fea0003800000 */
.L_x_13470:
        /* <DEDUP_REMOVED lines=9> */
.L_x_13475:
[----:B------:R3:W-:Y:S01]  /*3490*/  STG.E desc[UR36][R2.64], R4 ;  /* 0x0000000402007986 */ /* 0x0007e2000c101924 */
[----:B------:R-:W-:Y:S05]  /*34a0*/  BRA `(.L_x_13473) ;  /* 0x0000000c00107947 */ /* 0x000fea0003800000 */
.L_x_13474:
[----:B------:R2:W-:Y:S01]  /*34b0*/  STG.E.U16 desc[UR36][R2.64], R4 ;  /* 0x0000000402007986 */ /* 0x0005e2000c101524 */
[----:B------:R-:W-:Y:S05]  /*34c0*/  BRA `(.L_x_13473) ;  /* 0x0000000c00087947 */ /* 0x000fea0003800000 */
.L_x_13469:
        /* <DEDUP_REMOVED lines=9> */
.L_x_13477:
[----:B------:R-:W-:-:S04]  /*3560*/  I2FP.F32.S32 R0, R4 ;  /* 0x0000000400007245 */ /* 0x000fc80000201400 */
[----:B------:R-:W-:-:S05]  /*3570*/  F2FP.F16.F32.PACK_AB R0, RZ, R0 ;  /* 0x00000000ff00723e */ /* 0x000fca00000000ff */
[----:B------:R0:W-:Y:S01]  /*3580*/  STG.E.U16 desc[UR36][R2.64], R0 ;  /* 0x0000000002007986 */ /* 0x0001e2000c101524 */
[----:B------:R-:W-:Y:S05]  /*3590*/  BRA `(.L_x_13473) ;  /* 0x0000000800d47947 */ /* 0x000fea0003800000 */
.L_x_13476:
        /* <DEDUP_REMOVED lines=10> */
.L_x_13479:
[----:B------:R-:W-:-:S04]  /*3640*/  I2FP.F32.S32 R4, R4 ;  /* 0x0000000400047245 */ /* 0x000fc80000201400 */
[----:B------:R-:W-:-:S04]  /*3650*/  F2FP.F16.F32.PACK_AB R5, RZ, R4 ;  /* 0x00000004ff05723e */ /* 0x000fc800000000ff */
[----:B------:R-:W-:-:S05]  /*3660*/  PRMT R5, R5, 0x5410, RZ ;  /* 0x0000541005057816 */ /* 0x000fca00000000ff */
[----:B------:R0:W-:Y:S01]  /*3670*/  STG.E desc[UR36][R2.64], R5 ;  /* 0x0000000502007986 */ /* 0x0001e2000c101924 */
[----:B------:R-:W-:Y:S05]  /*3680*/  BRA `(.L_x_13473) ;  /* 0x0000000800987947 */ /* 0x000fea0003800000 */
.L_x_13478:
[----:B------:R-:W0:Y:S02]  /*3690*/  I2F.F64 R4, R4 ;  /* 0x0000000400047312 */ /* 0x000e240000201c00 */
[----:B0-----:R0:W-:Y:S01]  /*36a0*/  STG.E.64 desc[UR36][R2.64], R4 ;  /* 0x0000000402007986 */ /* 0x0011e2000c101b24 */
[----:B------:R-:W-:Y:S05]  /*36b0*/  BRA `(.L_x_13473) ;  /* 0x00000008008c7947 */ /* 0x000fea0003800000 */
.L_x_13468:
        /* <DEDUP_REMOVED lines=12> */
.L_x_13482:
[----:B------:R-:W-:Y:S01]  /*3780*/  CS2R R6, SRZ ;  /* 0x0000000000067805 */ /* 0x000fe2000001ff00 */
[----:B------:R-:W0:Y:S04]  /*3790*/  I2F.F64 R4, R4 ;  /* 0x0000000400047312 */ /* 0x000e280000201c00 */
[----:B0-----:R0:W-:Y:S01]  /*37a0*/  STG.E.128 desc[UR36][R2.64], R4 ;  /* 0x0000000402007986 */ /* 0x0011e2000c101d24 */
[----:B------:R-:W-:Y:S05]  /*37b0*/  BRA `(.L_x_13473) ;  /* 0x00000008004c7947 */ /* 0x000fea0003800000 */
.L_x_13481:
        /* <DEDUP_REMOVED lines=19> */
.L_x_13486:
[----:B------:R-:W-:Y:S05]  /*38f0*/  BSYNC.RECONVERGENT B0 ;  /* 0x0000000000007941 */ /* 0x000fea0003800200 */
.L_x_13485:
[----:B------:R-:W-:-:S05]  /*3900*/  LOP3.LUT R5, R0, 0x80, R5, 0xf8, !PT ;  /* 0x0000008000057812 */ /* 0x000fca00078ef805 */
[----:B------:R0:W-:Y:S01]  /*3910*/  STG.E.U8 desc[UR36][R2.64], R5 ;  /* 0x0000000502007986 */ /* 0x0001e2000c101124 */
[----:B------:R-:W-:Y:S05]  /*3920*/  BRA `(.L_x_13473) ;  /* 0x0000000400f07947 */ /* 0x000fea0003800000 */
.L_x_13484:
        /* <DEDUP_REMOVED lines=15> */
.L_x_13488:
[----:B------:R-:W-:Y:S05]  /*3a20*/  BSYNC.RECONVERGENT B0 ;  /* 0x0000000000007941 */ /* 0x000fea0003800200 */
.L_x_13487:
[----:B------:R-:W-:-:S05]  /*3a30*/  LOP3.LUT R5, R0, 0x80, R5, 0xf8, !PT ;  /* 0x0000008000057812 */ /* 0x000fca00078ef805 */
[----:B------:R0:W-:Y:S01]  /*3a40*/  STG.E.U8 desc[UR36][R2.64], R5 ;  /* 0x0000000502007986 */ /* 0x0001e2000c101124 */
[----:B------:R-:W-:Y:S05]  /*3a50*/  BRA `(.L_x_13473) ;  /* 0x0000000400a47947 */ /* 0x000fea0003800000 */
.L_x_13483:
[----:B------:R-:W-:-:S04]  /*3a60*/  I2FP.F32.S32 R0, R4 ;  /* 0x0000000400007245 */ /* 0x000fc80000201400 */
[----:B------:R-:W-:-:S05]  /*3a70*/  F2FP.BF16.F32.PACK_AB R0, RZ, R0 ;  /* 0x00000000ff00723e */ /* 0x000fca00000010ff */
[----:B------:R0:W-:Y:S01]  /*3a80*/  STG.E.U16 desc[UR36][R2.64], R0 ;  /* 0x0000000002007986 */ /* 0x0001e2000c101524 */
[----:B------:R-:W-:Y:S05]  /*3a90*/  BRA `(.L_x_13473) ;  /* 0x0000000400947947 */ /* 0x000fea0003800000 */
.L_x_13480:
        /* <DEDUP_REMOVED lines=10> */
.L_x_13491:
        /* <DEDUP_REMOVED lines=13> */
.L_x_13494:
[----:B------:R-:W-:-:S04]  /*3c10*/  SHF.R.U32.HI R0, RZ, 0x14, R5 ;  /* 0x00000014ff007819 */ /* 0x000fc80000011605 */
[----:B------:R-:W-:-:S04]  /*3c20*/  LOP3.LUT R0, R0, 0x1, RZ, 0xc0, !PT ;  /* 0x0000000100007812 */ /* 0x000fc800078ec0ff */
[----:B------:R-:W-:-:S04]  /*3c30*/  IADD3 R0, PT, PT, R5, 0x487ffff, R0 ;  /* 0x0487ffff05007810 */ /* 0x000fc80007ffe000 */
[----:B------:R-:W-:-:S04]  /*3c40*/  SHF.R.U32.HI R0, RZ, 0x14, R0 ;  /* 0x00000014ff007819 */ /* 0x000fc80000011600 */
[----:B------:R-:W-:-:S07]  /*3c50*/  LOP3.LUT R4, R0, 0xff, RZ, 0xc0, !PT ;  /* 0x000000ff00047812 */ /* 0x000fce00078ec0ff */
.L_x_13495:
[----:B------:R-:W-:-:S04]  /*3c60*/  SHF.R.U32.HI R5, RZ, 0x18, R5 ;  /* 0x00000018ff057819 */ /* 0x000fc80000011605 */
[----:B------:R-:W-:-:S04]  /*3c70*/  LOP3.LUT R4, R4, 0x80, R5, 0xf8, !PT ;  /* 0x0000008004047812 */ /* 0x000fc800078ef805 */
[----:B------:R-:W-:-:S07]  /*3c80*/  PRMT R0, R4, 0x7610, R0 ;  /* 0x0000761004007816 */ /* 0x000fce0000000000 */
.L_x_13493:
[----:B------:R-:W-:Y:S05]  /*3c90*/  BSYNC.RECONVERGENT B0 ;  /* 0x0000000000007941 */ /* 0x000fea0003800200 */
.L_x_13492:
[----:B------:R0:W-:Y:S01]  /*3ca0*/  STG.E.U8 desc[UR36][R2.64], R0 ;  /* 0x0000000002007986 */ /* 0x0001e2000c101124 */
[----:B------:R-:W-:Y:S05]  /*3cb0*/  BRA `(.L_x_13473) ;  /* 0x00000004000c7947 */ /* 0x000fea0003800000 */
.L_x_13490:
        /* <DEDUP_REMOVED lines=13> */
.L_x_13498:
[----:B------:R-:W-:-:S04]  /*3d90*/  SHF.R.U32.HI R0, RZ, 0x15, R5 ;  /* 0x00000015ff007819 */ /* 0x000fc80000011605 */
[----:B------:R-:W-:-:S04]  /*3da0*/  LOP3.LUT R0, R0, 0x1, RZ, 0xc0, !PT ;  /* 0x0000000100007812 */ /* 0x000fc800078ec0ff */
[----:B------:R-:W-:-:S04]  /*3db0*/  IADD3 R0, PT, PT, R5, 0x88fffff, R0 ;  /* 0x088fffff05007810 */ /* 0x000fc80007ffe000 */
[----:B------:R-:W-:-:S04]  /*3dc0*/  SHF.R.U32.HI R0, RZ, 0x15, R0 ;  /* 0x00000015ff007819 */ /* 0x000fc80000011600 */
[----:B------:R-:W-:-:S07]  /*3dd0*/  LOP3.LUT R4, R0, 0xff, RZ, 0xc0, !PT ;  /* 0x000000ff00047812 */ /* 0x000fce00078ec0ff */
.L_x_13499:
[----:B------:R-:W-:-:S04]  /*3de0*/  SHF.R.U32.HI R5, RZ, 0x18, R5 ;  /* 0x00000018ff057819 */ /* 0x000fc80000011605 */
[----:B------:R-:W-:-:S04]  /*3df0*/  LOP3.LUT R4, R4, 0x80, R5, 0xf8, !PT ;  /* 0x0000008004047812 */ /* 0x000fc800078ef805 */
[----:B------:R-:W-:-:S07]  /*3e00*/  PRMT R0, R4, 0x7610, R0 ;  /* 0x0000761004007816 */ /* 0x000fce0000000000 */
.L_x_13497:
[----:B------:R-:W-:Y:S05]  /*3e10*/  BSYNC.RECONVERGENT B0 ;  /* 0x0000000000007941 */ /* 0x000fea0003800200 */
.L_x_13496:
[----:B------:R0:W-:Y:S01]  /*3e20*/  STG.E.U8 desc[UR36][R2.64], R0 ;  /* 0x0000000002007986 */ /* 0x0001e2000c101124 */
[----:B------:R-:W-:Y:S05]  /*3e30*/  BRA `(.L_x_13473) ;  /* 0x0000000000ac7947 */ /* 0x000fea0003800000 */
.L_x_13489:
[----:B------:R-:W-:-:S09]  /*3e40*/  UISETP.NE.AND UP0, UPT, UR4, 0x1c, UPT ;  /* 0x0000001c0400788c */ /* 0x000fd2000bf05270 */
[----:B------:R-:W-:Y:S05]  /*3e50*/  BRA.U !UP0, `(.L_x_13500) ;  /* 0x0000000108a07547 */ /* 0x000fea000b800000 */
[----:B------:R-:W-:-:S09]  /*3e60*/  UISETP.NE.AND UP0, UPT, UR4, 0x1d, UPT ;  /* 0x0000001d0400788c */ /* 0x000fd2000bf05270 */
[----:B------:R-:W-:Y:S05]  /*3e70*/  BRA.U !UP0, `(.L_x_13501) ;  /* 0x00000001088c7547 */ /* 0x000fea000b800000 */
[----:B------:R-:W-:-:S09]  /*3e80*/  UISETP.NE.AND UP0, UPT, UR4, 0x2c, UPT ;  /* 0x0000002c0400788c */ /* 0x000fd2000bf05270 */
[----:B------:R-:W-:Y:S05]  /*3e90*/  BRA.U !UP0, `(.L_x_13502) ;  /* 0x0000000108447547 */ /* 0x000fea000b800000 */
.L_x_13472:
        /* <DEDUP_REMOVED lines=16> */
.L_x_13503:
[----:B------:R-:W-:Y:S05]  /*3fa0*/  BRA `(.L_x_13473) ;  /* 0x0000000000507947 */ /* 0x000fea0003800000 */
.L_x_13502:
        /* <DEDUP_REMOVED lines=16> */
.L_x_13501:
[----:B------:R-:W-:-:S05]  /*40b0*/  SHF.R.S32.HI R5, RZ, 0x1f, R4 ;  /* 0x0000001fff057819 */ /* 0x000fca0000011404 */
[----:B------:R0:W-:Y:S01]  /*40c0*/  STG.E.64 desc[UR36][R2.64], R4 ;  /* 0x0000000402007986 */ /* 0x0001e2000c101b24 */
[----:B------:R-:W-:Y:S05]  /*40d0*/  BRA `(.L_x_13473) ;  /* 0x0000000000047947 */ /* 0x000fea0003800000 */
.L_x_13500:
[----:B------:R0:W-:Y:S02]  /*40e0*/  STG.E desc[UR36][R2.64], R4 ;  /* 0x0000000402007986 */ /* 0x0001e4000c101924 */
.L_x_13473:
[----:B------:R-:W-:-:S07]  /*40f0*/  VIADD R17, R17, 0x80 ;  /* 0x0000008011117836 */ /* 0x000fce0000000000 */
.L_x_13398:
[----:B------:R-:W-:Y:S05]  /*4100*/  BSYNC.RECONVERGENT B6 ;  /* 0x0000000000067941 */ /* 0x000fea0003800200 */
.L_x_13397:
        /* <DEDUP_REMOVED lines=358> */
.L_x_13506:
        /* <DEDUP_REMOVED lines=16> */
.L_x_13510:
[----:B------:R0:W5:Y:S01]  /*5870*/  LDG.E.U8 R19, desc[UR36][R2.64] ;  /* 0x0000002402137981 */ /* 0x000162000c1e1100 */
[----:B------:R-:W-:Y:S05]  /*5880*/  BRA `(.L_x_13512) ;  /* 0x0000000c002c7947 */ /* 0x000fea0003800000 */
.L_x_13509:
        /* <DEDUP_REMOVED lines=8> */
.L_x_13514:
[----:B------:R0:W5:Y:S01]  /*5910*/  LDG.E R19, desc[UR36][R2.64] ;  /* 0x0000002402137981 */ /* 0x000162000c1e1900 */
[----:B------:R-:W-:Y:S05]  /*5920*/  BRA `(.L_x_13512) ;  /* 0x0000000c00047947 */ /* 0x000fea0003800000 */
.L_x_13513:
[----:B------:R0:W5:Y:S01]  /*5930*/  LDG.E.S16 R19, desc[UR36][R2.64] ;  /* 0x0000002402137981 */ /* 0x000162000c1e1700 */
[----:B------:R-:W-:Y:S05]  /*5940*/  BRA `(.L_x_13512) ;  /* 0x0000000800fc7947 */ /* 0x000fea0003800000 */
.L_x_13508:
        /* <DEDUP_REMOVED lines=9> */
.L_x_13516:
[----:B------:R-:W2:Y:S02]  /*59e0*/  LDG.E.U16 R2, desc[UR36][R2.64] ;  /* 0x0000002402027981 */ /* 0x000ea4000c1e1500 */
[----:B--2---:R-:W-:-:S06]  /*59f0*/  HADD2.F32 R19, -RZ, R2.H0_H0 ;  /* 0x20000002ff137230 */ /* 0x004fcc0000004100 */
[----:B------:R-:W0:Y:S01]  /*5a00*/  F2I.FTZ.TRUNC.NTZ R19, R19 ;  /* 0x0000001300137305 */ /* 0x000e22000021f100 */
[----:B------:R-:W-:Y:S05]  /*5a10*/  BRA `(.L_x_13512) ;  /* 0x0000000800c87947 */ /* 0x000fea0003800000 */
.L_x_13515:
        /* <DEDUP_REMOVED lines=9> */
.L_x_13518:
[----:B------:R-:W2:Y:S02]  /*5ab0*/  LDG.E.U16 R2, desc[UR36][R2.64] ;  /* 0x0000002402027981 */ /* 0x000ea4000c1e1500 */
[----:B--2---:R-:W-:-:S06]  /*5ac0*/  HADD2.F32 R19, -RZ, R2.H0_H0 ;  /* 0x20000002ff137230 */ /* 0x004fcc0000004100 */
[----:B------:R-:W0:Y:S01]  /*5ad0*/  F2I.FTZ.TRUNC.NTZ R19, R19 ;  /* 0x0000001300137305 */ /* 0x000e22000021f100 */
[----:B------:R-:W-:Y:S05]  /*5ae0*/  BRA `(.L_x_13512) ;  /* 0x0000000800947947 */ /* 0x000fea0003800000 */
.L_x_13517:
[----:B------:R-:W2:Y:S02]  /*5af0*/  LDG.E.64 R2, desc[UR36][R2.64] ;  /* 0x0000002402027981 */ /* 0x000ea4000c1e1b00 */
[----:B--2---:R0:W1:Y:S02]  /*5b00*/  F2I.F64.TRUNC R19, R2 ;  /* 0x0000000200137311 */ /* 0x004064000030d100 */
[----:B01----:R-:W-:Y:S05]  /*5b10*/  BRA `(.L_x_13512) ;  /* 0x0000000800887947 */ /* 0x003fea0003800000 */
.L_x_13507:
        /* <DEDUP_REMOVED lines=12> */
.L_x_13521:
[----:B------:R-:W2:Y:S02]  /*5be0*/  LDG.E.64 R2, desc[UR36][R2.64] ;  /* 0x0000002402027981 */ /* 0x000ea4000c1e1b00 */
[----:B--2---:R0:W1:Y:S02]  /*5bf0*/  F2I.F64.TRUNC R19, R2 ;  /* 0x0000000200137311 */ /* 0x004064000030d100 */
[----:B01----:R-:W-:Y:S05]  /*5c00*/  BRA `(.L_x_13512) ;  /* 0x00000008004c7947 */ /* 0x003fea0003800000 */
.L_x_13520:
        /* <DEDUP_REMOVED lines=26> */
.L_x_13523:
        /* <DEDUP_REMOVED lines=13> */
.L_x_13522:
[----:B------:R-:W2:Y:S02]  /*5e80*/  LDG.E.U16 R19, desc[UR36][R2.64] ;  /* 0x0000002402137981 */ /* 0x000ea4000c1e1500 */
[----:B--2---:R-:W-:-:S06]  /*5e90*/  IMAD.U32 R19, R19, 0x10000, RZ ;  /* 0x0001000013137824 */ /* 0x004fcc00078e00ff */
[----:B------:R-:W0:Y:S01]  /*5ea0*/  F2I.FTZ.TRUNC.NTZ R19, R19 ;  /* 0x0000001300137305 */ /* 0x000e22000021f100 */
[----:B------:R-:W-:Y:S05]  /*5eb0*/  BRA `(.L_x_13512) ;  /* 0x0000000400a07947 */ /* 0x000fea0003800000 */
.L_x_13519:
        /* <DEDUP_REMOVED lines=10> */
.L_x_13526:
        /* <DEDUP_REMOVED lines=21> */
.L_x_13530:
[----:B------:R-:W-:Y:S05]  /*60b0*/  BSYNC.RECONVERGENT B1 ;  /* 0x0000000000017941 */ /* 0x000fea0003800200 */
.L_x_13529:
[----:B------:R-:W-:Y:S01]  /*60c0*/  IMAD.SHL.U32 R0, R0, 0x100000, RZ ;  /* 0x0010000000007824 */ /* 0x000fe200078e00ff */
[----:B------:R-:W-:-:S04]  /*60d0*/  LEA R2, R2, 0x3b800000, 0x17 ;  /* 0x3b80000002027811 */ /* 0x000fc800078eb8ff */
[----:B------:R-:W-:-:S07]  /*60e0*/  LOP3.LUT R19, R2, R0, R19, 0xfe, !PT ;  /* 0x0000000002137212 */ /* 0x000fce00078efe13 */
.L_x_13528:
[----:B------:R-:W-:Y:S05]  /*60f0*/  BSYNC.RECONVERGENT B0 ;  /* 0x0000000000007941 */ /* 0x000fea0003800200 */
.L_x_13527:
[----:B------:R-:W1:Y:S01]  /*6100*/  F2I.FTZ.TRUNC.NTZ R19, R19 ;  /* 0x0000001300137305 */ /* 0x000e62000021f100 */
[----:B------:R-:W-:Y:S05]  /*6110*/  BRA `(.L_x_13512) ;  /* 0x0000000400087947 */ /* 0x000fea0003800000 */
.L_x_13525:
        /* <DEDUP_REMOVED lines=21> */
.L_x_13534:
[----:B------:R-:W-:Y:S05]  /*6270*/  BSYNC.RECONVERGENT B1 ;  /* 0x0000000000017941 */ /* 0x000fea0003800200 */
.L_x_13533:
[----:B------:R-:W-:Y:S01]  /*6280*/  IMAD.SHL.U32 R0, R0, 0x200000, RZ ;  /* 0x0020000000007824 */ /* 0x000fe200078e00ff */
[----:B------:R-:W-:-:S04]  /*6290*/  LEA R2, R2, 0x37800000, 0x17 ;  /* 0x3780000002027811 */ /* 0x000fc800078eb8ff */
[----:B------:R-:W-:-:S07]  /*62a0*/  LOP3.LUT R19, R2, R0, R19, 0xfe, !PT ;  /* 0x0000000002137212 */ /* 0x000fce00078efe13 */
.L_x_13532:
[----:B------:R-:W-:Y:S05]  /*62b0*/  BSYNC.RECONVERGENT B0 ;  /* 0x0000000000007941 */ /* 0x000fea0003800200 */
.L_x_13531:
[----:B------:R-:W2:Y:S01]  /*62c0*/  F2I.FTZ.TRUNC.NTZ R19, R19 ;  /* 0x0000001300137305 */ /* 0x000ea2000021f100 */
[----:B------:R-:W-:Y:S05]  /*62d0*/  BRA `(.L_x_13512) ;  /* 0x0000000000987947 */ /* 0x000fea0003800000 */
.L_x_13524:
        /* <DEDUP_REMOVED lines=14> */
.L_x_13538:
[----:B------:R-:W-:Y:S05]  /*63c0*/  BSYNC.RECONVERGENT B0 ;  /* 0x0000000000007941 */ /* 0x000fea0003800200 */
.L_x_13537:
[----:B------:R-:W4:Y:S01]  /*63d0*/  F2I.FTZ.TRUNC.NTZ R19, R19 ;  /* 0x0000001300137305 */ /* 0x000f22000021f100 */
[----:B------:R-:W-:Y:S05]  /*63e0*/  BRA `(.L_x_13512) ;  /* 0x0000000000547947 */ /* 0x000fea0003800000 */
.L_x_13511:
        /* <DEDUP_REMOVED lines=16> */
.L_x_13539:
[----:B------:R-:W-:Y:S01]  /*64f0*/  HFMA2 R19, -RZ, RZ, 0, 0 ;  /* 0x00000000ff137431 */ /* 0x000fe200000001ff */
[----:B------:R-:W-:Y:S06]  /*6500*/  BRA `(.L_x_13512) ;  /* 0x00000000000c7947 */ /* 0x000fec0003800000 */
.L_x_13536:
[----:B------:R3:W5:Y:S01]  /*6510*/  LDG.E R19, desc[UR36][R2.64] ;  /* 0x0000002402137981 */ /* 0x000762000c1e1900 */
[----:B------:R-:W-:Y:S05]  /*6520*/  BRA `(.L_x_13512) ;  /* 0x0000000000047947 */ /* 0x000fea0003800000 */
.L_x_13535:
[----:B------:R0:W5:Y:S02]  /*6530*/  LDG.E R19, desc[UR36][R2.64] ;  /* 0x0000002402137981 */ /* 0x000164000c1e1900 */
.L_x_13512:
        /* <DEDUP_REMOVED lines=16> */
.L_x_13543:
[----:B------:R0:W5:Y:S01]  /*6640*/  LDG.E.U8 R0, desc[UR36][R2.64] ;  /* 0x0000002402007981 */ /* 0x000162000c1e1100 */
[----:B------:R-:W-:Y:S05]  /*6650*/  BRA `(.L_x_13545) ;  /* 0x0000000c002c7947 */ /* 0x000fea0003800000 */
.L_x_13542:
        /* <DEDUP_REMOVED lines=8> */
.L_x_13547:
[----:B------:R0:W5:Y:S01]  /*66e0*/  LDG.E R0, desc[UR36][R2.64] ;  /* 0x0000002402007981 */ /* 0x000162000c1e1900 */
[----:B------:R-:W-:Y:S05]  /*66f0*/  BRA `(.L_x_13545) ;  /* 0x0000000c00047947 */ /* 0x000fea0003800000 */
.L_x_13546:
[----:B------:R0:W5:Y:S01]  /*6700*/  LDG.E.S16 R0, desc[UR36][R2.64] ;  /* 0x0000002402007981 */ /* 0x000162000c1e1700 */
[----:B------:R-:W-:Y:S05]  /*6710*/  BRA `(.L_x_13545) ;  /* 0x0000000800fc7947 */ /* 0x000fea0003800000 */
.L_x_13541:
        /* <DEDUP_REMOVED lines=9> */
.L_x_13549:
[----:B------:R-:W3:Y:S02]  /*67b0*/  LDG.E.U16 R2, desc[UR36][R2.64] ;  /* 0x0000002402027981 */ /* 0x000ee4000c1e1500 */
[----:B---3--:R-:W-:-:S06]  /*67c0*/  HADD2.F32 R0, -RZ, R2.H0_H0 ;  /* 0x20000002ff007230 */ /* 0x008fcc0000004100 */
[----:B------:R-:W0:Y:S01]  /*67d0*/  F2I.FTZ.TRUNC.NTZ R0, R0 ;  /* 0x0000000000007305 */ /* 0x000e22000021f100 */
[----:B------:R-:W-:Y:S05]  /*67e0*/  BRA `(.L_x_13545) ;  /* 0x0000000800c87947 */ /* 0x000fea0003800000 */
.L_x_13548:
        /* <DEDUP_REMOVED lines=9> */
.L_x_13551:
[----:B------:R-:W3:Y:S02]  /*6880*/  LDG.E.U16 R2, desc[UR36][R2.64] ;  /* 0x0000002402027981 */ /* 0x000ee4000c1e1500 */
[----:B---3--:R-:W-:-:S06]  /*6890*/  HADD2.F32 R0, -RZ, R2.H0_H0 ;  /* 0x20000002ff007230 */ /* 0x008fcc0000004100 */
[----:B------:R-:W0:Y:S01]  /*68a0*/  F2I.FTZ.TRUNC.NTZ R0, R0 ;  /* 0x0000000000007305 */ /* 0x000e22000021f100 */
[----:B------:R-:W-:Y:S05]  /*68b0*/  BRA `(.L_x_13545) ;  /* 0x0000000800947947 */ /* 0x000fea0003800000 */
.L_x_13550:
[----:B------:R-:W3:Y:S02]  /*68c0*/  LDG.E.64 R2, desc[UR36][R2.64] ;  /* 0x0000002402027981 */ /* 0x000ee4000c1e1b00 */
[----:B---3--:R0:W3:Y:S02]  /*68d0*/  F2I.F64.TRUNC R0, R2 ;  /* 0x0000000200007311 */ /* 0x0080e4000030d100 */
[----:B0--3--:R-:W-:Y:S05]  /*68e0*/  BRA `(.L_x_13545) ;  /* 0x0000000800887947 */ /* 0x009fea0003800000 */
.L_x_13540:
        /* <DEDUP_REMOVED lines=12> */
.L_x_13554:
[----:B------:R-:W3:Y:S02]  /*69b0*/  LDG.E.64 R2, desc[UR36][R2.64] ;  /* 0x0000002402027981 */ /* 0x000ee4000c1e1b00 */
[----:B---3--:R0:W3:Y:S02]  /*69c0*/  F2I.F64.TRUNC R0, R2 ;  /* 0x0000000200007311 */ /* 0x0080e4000030d100 */
[----:B0--3--:R-:W-:Y:S05]  /*69d0*/  BRA `(.L_x_13545) ;  /* 0x00000008004c7947 */ /* 0x009fea0003800000 */
.L_x_13553:
        /* <DEDUP_REMOVED lines=26> */
.L_x_13556:
        /* <DEDUP_REMOVED lines=13> */
.L_x_13555:
[----:B------:R-:W3:Y:S02]  /*6c50*/  LDG.E.U16 R0, desc[UR36][R2.64] ;  /* 0x0000002402007981 */ /* 0x000ee4000c1e1500 */
[----:B---3--:R-:W-:-:S06]  /*6c60*/  IMAD.U32 R0, R0, 0x10000, RZ ;  /* 0x0001000000007824 */ /* 0x008fcc00078e00ff */
[----:B------:R-:W0:Y:S01]  /*6c70*/  F2I.FTZ.TRUNC.NTZ R0, R0 ;  /* 0x0000000000007305 */ /* 0x000e22000021f100 */
[----:B------:R-:W-:Y:S05]  /*6c80*/  BRA `(.L_x_13545) ;  /* 0x0000000400a07947 */ /* 0x000fea0003800000 */
.L_x_13552:
        /* <DEDUP_REMOVED lines=10> */
.L_x_13559:
        /* <DEDUP_REMOVED lines=21> */
.L_x_13563:
[----:B------:R-:W-:Y:S05]  /*6e80*/  BSYNC.RECONVERGENT B1 ;  /* 0x0000000000017941 */ /* 0x000fea0003800200 */
.L_x_13562:
[----:B------:R-:W-:Y:S02]  /*6e90*/  SHF.L.U32 R0, R0, 0x14, RZ ;  /* 0x0000001400007819 */ /* 0x000fe400000006ff */
[----:B------:R-:W-:-:S04]  /*6ea0*/  LEA R2, R2, 0x3b800000, 0x17 ;  /* 0x3b80000002027811 */ /* 0x000fc800078eb8ff */
[----:B------:R-:W-:-:S07]  /*6eb0*/  LOP3.LUT R0, R2, R0, R7, 0xfe, !PT ;  /* 0x0000000002007212 */ /* 0x000fce00078efe07 */
.L_x_13561:
[----:B------:R-:W-:Y:S05]  /*6ec0*/  BSYNC.RECONVERGENT B0 ;  /* 0x0000000000007941 */ /* 0x000fea0003800200 */
.L_x_13560:
[----:B------:R-:W0:Y:S01]  /*6ed0*/  F2I.FTZ.TRUNC.NTZ R0, R0 ;  /* 0x0000000000007305 */ /* 0x000e22000021f100 */
[----:B------:R-:W-:Y:S05]  /*6ee0*/  BRA `(.L_x_13545) ;  /* 0x0000000400087947 */ /* 0x000fea0003800000 */
.L_x_13558:
        /* <DEDUP_REMOVED lines=21> */
.L_x_13567:
[----:B------:R-:W-:Y:S05]  /*7040*/  BSYNC.RECONVERGENT B1 ;  /* 0x0000000000017941 */ /* 0x000fea0003800200 */
.L_x_13566:
[----:B------:R-:W-:Y:S01]  /*7050*/  IMAD.SHL.U32 R0, R0, 0x200000, RZ ;  /* 0x0020000000007824 */ /* 0x000fe200078e00ff */
[----:B------:R-:W-:-:S04]  /*7060*/  LEA R2, R2, 0x37800000, 0x17 ;  /* 0x3780000002027811 */ /* 0x000fc800078eb8ff */
[----:B------:R-:W-:-:S07]  /*7070*/  LOP3.LUT R0, R2, R0, R7, 0xfe, !PT ;  /* 0x0000000002007212 */ /* 0x000fce00078efe07 */
.L_x_13565:
[----:B------:R-:W-:Y:S05]  /*7080*/  BSYNC.RECONVERGENT B0 ;  /* 0x0000000000007941 */ /* 0x000fea0003800200 */
.L_x_13564:
[----:B------:R-:W0:Y:S01]  /*7090*/  F2I.FTZ.TRUNC.NTZ R0, R0 ;  /* 0x0000000000007305 */ /* 0x000e22000021f100 */
[----:B------:R-:W-:Y:S05]  /*70a0*/  BRA `(.L_x_13545) ;  /* 0x0000000000987947 */ /* 0x000fea0003800000 */
.L_x_13557:
        /* <DEDUP_REMOVED lines=14> */
.L_x_13571:
[----:B------:R-:W-:Y:S05]  /*7190*/  BSYNC.RECONVERGENT B0 ;  /* 0x0000000000007941 */ /* 0x000fea0003800200 */
.L_x_13570:
[----:B------:R-:W0:Y:S01]  /*71a0*/  F2I.FTZ.TRUNC.NTZ R0, R0 ;  /* 0x0000000000007305 */ /* 0x000e22000021f100 */
[----:B------:R-:W-:Y:S05]  /*71b0*/  BRA `(.L_x_13545) ;  /* 0x0000000000547947 */ /* 0x000fea0003800000 */
.L_x_13544:
        /* <DEDUP_REMOVED lines=16> */
.L_x_13572:
[----:B------:R-:W-:Y:S01]  /*72c0*/  IMAD.MOV.U32 R0, RZ, RZ, RZ ;  /* 0x000000ffff007224 */ /* 0x000fe200078e00ff */
[----:B------:R-:W-:Y:S06]  /*72d0*/  BRA `(.L_x_13545) ;  /* 0x00000000000c7947 */ /* 0x000fec0003800000 */
.L_x_13569:
[----:B------:R0:W5:Y:S01]  /*72e0*/  LDG.E R0, desc[UR36][R2.64] ;  /* 0x0000002402007981 */ /* 0x000162000c1e1900 */
[----:B------:R-:W-:Y:S05]  /*72f0*/  BRA `(.L_x_13545) ;  /* 0x0000000000047947 */ /* 0x000fea0003800000 */
.L_x_13568:
[----:B------:R0:W5:Y:S02]  /*7300*/  LDG.E R0, desc[UR36][R2.64] ;  /* 0x0000002402007981 */ /* 0x000164000c1e1900 */
.L_x_13545:
        /* <DEDUP_REMOVED lines=17> */
.L_x_13576:
[----:B------:R0:W-:Y:S01]  /*7420*/  STG.E.U8 desc[UR36][R2.64], R4 ;  /* 0x0000000402007986 */ /* 0x0001e2000c101124 */
[----:B------:R-:W-:Y:S05]  /*7430*/  BRA `(.L_x_13578) ;  /* 0x0000000c00387947 */ /* 0x000fea0003800000 */
.L_x_13575:
        /* <DEDUP_REMOVED lines=9> */
.L_x_13580:
[----:B------:R0:W-:Y:S01]  /*74d0*/  STG.E desc[UR36][R2.64], R4 ;  /* 0x0000000402007986 */ /* 0x0001e2000c101924 */
[----:B------:R-:W-:Y:S05]  /*74e0*/  BRA `(.L_x_13578) ;  /* 0x0000000c000c7947 */ /* 0x000fea0003800000 */
.L_x_13579:
[----:B------:R0:W-:Y:S01]  /*74f0*/  STG.E.U16 desc[UR36][R2.64], R4 ;  /* 0x0000000402007986 */ /* 0x0001e2000c101524 */
[----:B------:R-:W-:Y:S05]  /*7500*/  BRA `(.L_x_13578) ;  /* 0x0000000c00047947 */ /* 0x000fea0003800000 */
.L_x_13574:
        /* <DEDUP_REMOVED lines=9> */
.L_x_13582:
[----:B------:R-:W-:-:S04]  /*75a0*/  I2FP.F32.S32 R0, R4 ;  /* 0x0000000400007245 */ /* 0x000fc80000201400 */
[----:B------:R-:W-:-:S05]  /*75b0*/  F2FP.F16.F32.PACK_AB R0, RZ, R0 ;  /* 0x00000000ff00723e */ /* 0x000fca00000000ff */
[----:B------:R0:W-:Y:S01]  /*75c0*/  STG.E.U16 desc[UR36][R2.64], R0 ;  /* 0x0000000002007986 */ /* 0x0001e2000c101524 */
[----:B------:R-:W-:Y:S05]  /*75d0*/  BRA `(.L_x_13578) ;  /* 0x0000000800d07947 */ /* 0x000fea0003800000 */
.L_x_13581:
        /* <DEDUP_REMOVED lines=10> */
.L_x_13584:
[----:B------:R-:W-:-:S04]  /*7680*/  I2FP.F32.S32 R4, R4 ;  /* 0x0000000400047245 */ /* 0x000fc80000201400 */
[----:B------:R-:W-:-:S04]  /*7690*/  F2FP.F16.F32.PACK_AB R5, RZ, R4 ;  /* 0x00000004ff05723e */ /* 0x000fc800000000ff */
[----:B------:R-:W-:-:S05]  /*76a0*/  PRMT R5, R5, 0x5410, RZ ;  /* 0x0000541005057816 */ /* 0x000fca00000000ff */
[----:B------:R0:W-:Y:S01]  /*76b0*/  STG.E desc[UR36][R2.64], R5 ;  /* 0x0000000502007986 */ /* 0x0001e2000c101924 */
[----:B------:R-:W-:Y:S05]  /*76c0*/  BRA `(.L_x_13578) ;  /* 0x0000000800947947 */ /* 0x000fea0003800000 */
.L_x_13583:
[----:B------:R-:W0:Y:S02]  /*76d0*/  I2F.F64 R4, R4 ;  /* 0x0000000400047312 */ /* 0x000e240000201c00 */
[----:B0-----:R0:W-:Y:S01]  /*76e0*/  STG.E.64 desc[UR36][R2.64], R4 ;  /* 0x0000000402007986 */ /* 0x0011e2000c101b24 */
[----:B------:R-:W-:Y:S05]  /*76f0*/  BRA `(.L_x_13578) ;  /* 0x0000000800887947 */ /* 0x000fea0003800000 */
.L_x_13573:
        /* <DEDUP_REMOVED lines=12> */
.L_x_13588:
        /* <DEDUP_REMOVED lines=18> */
.L_x_13591:
[----:B------:R-:W-:-:S04]  /*78e0*/  SHF.R.U32.HI R5, RZ, 0x18, R5 ;  /* 0x00000018ff057819 */ /* 0x000fc80000011605 */
[----:B------:R-:W-:-:S07]  /*78f0*/  LOP3.LUT R0, R0, 0x80, R5, 0xf8, !PT ;  /* 0x0000008000007812 */ /* 0x000fce00078ef805 */
.L_x_13590:
[----:B------:R-:W-:Y:S05]  /*7900*/  BSYNC.RECONVERGENT B0 ;  /* 0x0000000000007941 */ /* 0x000fea0003800200 */
.L_x_13589:
[----:B------:R3:W-:Y:S01]  /*7910*/  STG.E.U8 desc[UR36][R2.64], R0 ;  /* 0x0000000002007986 */ /* 0x0007e2000c101124 */
[----:B------:R-:W-:Y:S05]  /*7920*/  BRA `(.L_x_13578) ;  /* 0x0000000400fc7947 */ /* 0x000fea0003800000 */
.L_x_13587:
        /* <DEDUP_REMOVED lines=18> */
.L_x_13594:
[----:B------:R-:W-:-:S04]  /*7a50*/  SHF.R.U32.HI R5, RZ, 0x18, R5 ;  /* 0x00000018ff057819 */ /* 0x000fc80000011605 */
[----:B------:R-:W-:-:S07]  /*7a60*/  LOP3.LUT R0, R0, 0x80, R5, 0xf8, !PT ;  /* 0x0000008000007812 */ /* 0x000fce00078ef805 */
.L_x_13593:
[----:B------:R-:W-:Y:S05]  /*7a70*/  BSYNC.RECONVERGENT B0 ;  /* 0x0000000000007941 */ /* 0x000fea0003800200 */
.L_x_13592:
[----:B------:R0:W-:Y:S01]  /*7a80*/  STG.E.U8 desc[UR36][R2.64], R0 ;  /* 0x0000000002007986 */ /* 0x0001e2000c101124 */
[----:B------:R-:W-:Y:S05]  /*7a90*/  BRA `(.L_x_13578) ;  /* 0x0000000400a07947 */ /* 0x000fea0003800000 */
.L_x_13586:
        /* <DEDUP_REMOVED lines=22> */
.L_x_13596:
[----:B------:R-:W-:-:S05]  /*7c00*/  SHF.R.S32.HI R5, RZ, 0x1f, R4 ;  /* 0x0000001fff057819 */ /* 0x000fca0000011404 */
[----:B------:R1:W-:Y:S01]  /*7c10*/  STG.E.64 desc[UR36][R2.64], R4 ;  /* 0x0000000402007986 */ /* 0x0003e2000c101b24 */
[----:B------:R-:W-:Y:S05]  /*7c20*/  BRA `(.L_x_13578) ;  /* 0x00000004003c7947 */ /* 0x000fea0003800000 */
.L_x_13595:
[----:B------:R0:W-:Y:S01]  /*7c30*/  STG.E desc[UR36][R2.64], R4 ;  /* 0x0000000402007986 */ /* 0x0001e2000c101924 */
[----:B------:R-:W-:Y:S05]  /*7c40*/  BRA `(.L_x_13578) ;  /* 0x0000000400347947 */ /* 0x000fea0003800000 */
.L_x_13585:
        /* <DEDUP_REMOVED lines=10> */
.L_x_13598:
[----:B------:R-:W-:Y:S01]  /*7cf0*/  CS2R R6, SRZ ;  /* 0x0000000000067805 */ /* 0x000fe2000001ff00 */
[----:B------:R-:W0:Y:S04]  /*7d00*/  I2F.F64 R4, R4 ;  /* 0x0000000400047312 */ /* 0x000e280000201c00 */
[----:B0-----:R0:W-:Y:S01]  /*7d10*/  STG.E.128 desc[UR36][R2.64], R4 ;  /* 0x0000000402007986 */ /* 0x0011e2000c101d24 */
[----:B------:R-:W-:Y:S05]  /*7d20*/  BRA `(.L_x_13578) ;  /* 0x0000000000fc7947 */ /* 0x000fea0003800000 */
.L_x_13597:
[----:B------:R-:W-:-:S09]  /*7d30*/  UISETP.NE.AND UP0, UPT, UR4, 0xf, UPT ;  /* 0x0000000f0400788c */ /* 0x000fd2000bf05270 */
[----:B------:R-:W-:Y:S05]  /*7d40*/  BRA.U !UP0, `(.L_x_13599) ;  /* 0x0000000108e87547 */ /* 0x000fea000b800000 */
[----:B------:R-:W-:-:S09]  /*7d50*/  UISETP.NE.AND UP0, UPT, UR4, 0x17, UPT ;  /* 0x000000170400788c */ /* 0x000fd2000bf05270 */
[----:B------:R-:W-:Y:S05]  /*7d60*/  BRA.U !UP0, `(.L_x_13600) ;  /* 0x0000000108907547 */ /* 0x000fea000b800000 */
[----:B------:R-:W-:-:S09]  /*7d70*/  UISETP.NE.AND UP0, UPT, UR4, 0x18, UPT ;  /* 0x000000180400788c */ /* 0x000fd2000bf05270 */
[----:B------:R-:W-:Y:S05]  /*7d80*/  BRA.U !UP0, `(.L_x_13601) ;  /* 0x0000000108447547 */ /* 0x000fea000b800000 */
.L_x_13577:
        /* <DEDUP_REMOVED lines=16> */
.L_x_13602:
[----:B------:R-:W-:Y:S05]  /*7e90*/  BRA `(.L_x_13578) ;  /* 0x0000000000a07947 */ /* 0x000fea0003800000 */
.L_x_13601:
        /* <DEDUP_REMOVED lines=13> */
.L_x_13604:
[----:B------:R-:W-:Y:S05]  /*7f70*/  BSYNC.RECONVERGENT B0 ;  /* 0x0000000000007941 */ /* 0x000fea0003800200 */
.L_x_13603:
[----:B------:R-:W-:-:S05]  /*7f80*/  LOP3.LUT R5, R0, 0x80, R5, 0xf8, !PT ;  /* 0x0000008000057812 */ /* 0x000fca00078ef805 */
[----:B------:R0:W-:Y:S01]  /*7f90*/  STG.E.U8 desc[UR36][R2.64], R5 ;  /* 0x0000000502007986 */ /* 0x0001e2000c101124 */
[----:B------:R-:W-:Y:S05]  /*7fa0*/  BRA `(.L_x_13578) ;  /* 0x00000000005c7947 */ /* 0x000fea0003800000 */
.L_x_13600:
        /* <DEDUP_REMOVED lines=12> */
.L_x_13606:
[----:B------:R-:W-:Y:S01]  /*8070*/  IMAD.MOV.U32 R0, RZ, RZ, 0x7f ;  /* 0x0000007fff007424 */ /* 0x000fe200078e00ff */
[----:B------:R-:W-:-:S04]  /*8080*/  ISETP.GT.U32.AND P0, PT, R4, 0x7f800000, PT ;  /* 0x7f8000000400780c */ /* 0x000fc80003f04070 */
[----:B------:R-:W-:-:S09]  /*8090*/  SEL R0, R0, 0x7c, P0 ;  /* 0x0000007c00007807 */ /* 0x000fd20000000000 */
.L_x_13607:
[----:B------:R-:W-:Y:S05]  /*80a0*/  BSYNC.RECONVERGENT B0 ;  /* 0x0000000000007941 */ /* 0x000fea0003800200 */
.L_x_13605:
[----:B------:R-:W-:-:S04]  /*80b0*/  SHF.R.U32.HI R5, RZ, 0x18, R5 ;  /* 0x00000018ff057819 */ /* 0x000fc80000011605 */
[----:B------:R-:W-:-:S05]  /*80c0*/  LOP3.LUT R5, R0, 0x80, R5, 0xf8, !PT ;  /* 0x0000008000057812 */ /* 0x000fca00078ef805 */
[----:B------:R0:W-:Y:S01]  /*80d0*/  STG.E.U8 desc[UR36][R2.64], R5 ;  /* 0x0000000502007986 */ /* 0x0001e2000c101124 */
[----:B------:R-:W-:Y:S05]  /*80e0*/  BRA `(.L_x_13578) ;  /* 0x00000000000c7947 */ /* 0x000fea0003800000 */
.L_x_13599:
[----:B------:R-:W-:-:S04]  /*80f0*/  I2FP.F32.S32 R0, R4 ;  /* 0x0000000400007245 */ /* 0x000fc80000201400 */
[----:B------:R-:W-:-:S05]  /*8100*/  F2FP.BF16.F32.PACK_AB R0, RZ, R0 ;  /* 0x00000000ff00723e */ /* 0x000fca00000010ff */
[----:B------:R0:W-:Y:S02]  /*8110*/  STG.E.U16 desc[UR36][R2.64], R0 ;  /* 0x0000000002007986 */ /* 0x0001e4000c101524 */
.L_x_13578:
[----:B------:R-:W-:-:S07]  /*8120*/  IADD3 R17, PT, PT, R17, 0x80, RZ ;  /* 0x0000008011117810 */ /* 0x000fce0007ffe0ff */
.L_x_13505:
[----:B------:R-:W-:Y:S05]  /*8130*/  BSYNC.RECONVERGENT B6 ;  /* 0x0000000000067941 */ /* 0x000fea0003800200 */
.L_x_13504:
        /* <DEDUP_REMOVED lines=358> */
.L_x_13610:
        /* <DEDUP_REMOVED lines=16> */
.L_x_13614:
[----:B------:R4:W5:Y:S01]  /*98a0*/  LDG.E.U8 R19, desc[UR36][R2.64] ;  /* 0x0000002402137981 */ /* 0x000962000c1e1100 */
[----:B------:R-:W-:Y:S05]  /*98b0*/  BRA `(.L_x_13616) ;  /* 0x0000000c002c7947 */ /* 0x000fea0003800000 */
.L_x_13613:
        /* <DEDUP_REMOVED lines=8> */
.L_x_13618:
[----:B------:R2:W5:Y:S01]  /*9940*/  LDG.E R19, desc[UR36][R2.64] ;  /* 0x0000002402137981 */ /* 0x000562000c1e1900 */
[----:B------:R-:W-:Y:S05]  /*9950*/  BRA `(.L_x_13616) ;  /* 0x0000000c00047947 */ /* 0x000fea0003800000 */
.L_x_13617:
[----:B------:R0:W5:Y:S01]  /*9960*/  LDG.E.S16 R19, desc[UR36][R2.64] ;  /* 0x0000002402137981 */ /* 0x000162000c1e1700 */
[----:B------:R-:W-:Y:S05]  /*9970*/  BRA `(.L_x_13616) ;  /* 0x0000000800fc7947 */ /* 0x000fea0003800000 */
.L_x_13612:
        /* <DEDUP_REMOVED lines=9> */
.L_x_13620:
[----:B------:R-:W2:Y:S02]  /*9a10*/  LDG.E.U16 R2, desc[UR36][R2.64] ;  /* 0x0000002402027981 */ /* 0x000ea4000c1e1500 */
[----:B--2---:R-:W-:-:S06]  /*9a20*/  HADD2.F32 R19, -RZ, R2.H0_H0 ;  /* 0x20000002ff137230 */ /* 0x004fcc0000004100 */
[----:B------:R-:W0:Y:S01]  /*9a30*/  F2I.FTZ.TRUNC.NTZ R19, R19 ;  /* 0x0000001300137305 */ /* 0x000e22000021f100 */
[----:B------:R-:W-:Y:S05]  /*9a40*/  BRA `(.L_x_13616) ;  /* 0x0000000800c87947 */ /* 0x000fea0003800000 */
.L_x_13619:
        /* <DEDUP_REMOVED lines=9> */
.L_x_13622:
[----:B------:R-:W2:Y:S02]  /*9ae0*/  LDG.E.U16 R2, desc[UR36][R2.64] ;  /* 0x0000002402027981 */ /* 0x000ea4000c1e1500 */
[----:B--2---:R-:W-:-:S06]  /*9af0*/  HADD2.F32 R19, -RZ, R2.H0_H0 ;  /* 0x20000002ff137230 */ /* 0x004fcc0000004100 */
[----:B------:R-:W0:Y:S01]  /*9b00*/  F2I.FTZ.TRUNC.NTZ R19, R19 ;  /* 0x0000001300137305 */ /* 0x000e22000021f100 */
[----:B------:R-:W-:Y:S05]  /*9b10*/  BRA `(.L_x_13616) ;  /* 0x0000000800947947 */ /* 0x000fea0003800000 */
.L_x_13621:
[----:B------:R-:W2:Y:S02]  /*9b20*/  LDG.E.64 R2, desc[UR36][R2.64] ;  /* 0x0000002402027981 */ /* 0x000ea4000c1e1b00 */
[----:B--2---:R0:W1:Y:S02]  /*9b30*/  F2I.F64.TRUNC R19, R2 ;  /* 0x0000000200137311 */ /* 0x004064000030d100 */
[----:B01----:R-:W-:Y:S05]  /*9b40*/  BRA `(.L_x_13616) ;  /* 0x0000000800887947 */ /* 0x003fea0003800000 */
.L_x_13611:
        /* <DEDUP_REMOVED lines=12> */
.L_x_13625:
[----:B------:R-:W2:Y:S02]  /*9c10*/  LDG.E.64 R2, desc[UR36][R2.64] ;  /* 0x0000002402027981 */ /* 0x000ea4000c1e1b00 */
[----:B--2---:R0:W1:Y:S02]  /*9c20*/  F2I.F64.TRUNC R19, R2 ;  /* 0x0000000200137311 */ /* 0x004064000030d100 */
[----:B01----:R-:W-:Y:S05]  /*9c30*/  BRA `(.L_x_13616) ;  /* 0x00000008004c7947 */ /* 0x003fea0003800000 */
.L_x_13624:
        /* <DEDUP_REMOVED lines=26> */
.L_x_13627:
        /* <DEDUP_REMOVED lines=13> */
.L_x_13626:
[----:B------:R-:W2:Y:S02]  /*9eb0*/  LDG.E.U16 R19, desc[UR36][R2.64] ;  /* 0x0000002402137981 */ /* 0x000ea4000c1e1500 */
[----:B--2---:R-:W-:-:S06]  /*9ec0*/  IMAD.U32 R19, R19, 0x10000, RZ ;  /* 0x0001000013137824 */ /* 0x004fcc00078e00ff */
[----:B------:R-:W0:Y:S01]  /*9ed0*/  F2I.FTZ.TRUNC.NTZ R19, R19 ;  /* 0x0000001300137305 */ /* 0x000e22000021f100 */
[----:B------:R-:W-:Y:S05]  /*9ee0*/  BRA `(.L_x_13616) ;  /* 0x0000000400a07947 */ /* 0x000fea0003800000 */
.L_x_13623:
        /* <DEDUP_REMOVED lines=10> */
.L_x_13630:
        /* <DEDUP_REMOVED lines=21> */
.L_x_13634:
[----:B------:R-:W-:Y:S05]  /*a0e0*/  BSYNC.RECONVERGENT B1 ;  /* 0x0000000000017941 */ /* 0x000fea0003800200 */
.L_x_13633:
[----:B------:R-:W-:Y:S02]  /*a0f0*/  SHF.L.U32 R0, R0, 0x14, RZ ;  /* 0x0000001400007819 */ /* 0x000fe400000006ff */
[----:B------:R-:W-:-:S04]  /*a100*/  LEA R2, R2, 0x3b800000, 0x17 ;  /* 0x3b80000002027811 */ /* 0x000fc800078eb8ff */
[----:B------:R-:W-:-:S07]  /*a110*/  LOP3.LUT R19, R2, R0, R19, 0xfe, !PT ;  /* 0x0000000002137212 */ /* 0x000fce00078efe13 */
.L_x_13632:
[----:B------:R-:W-:Y:S05]  /*a120*/  BSYNC.RECONVERGENT B0 ;  /* 0x0000000000007941 */ /* 0x000fea0003800200 */
.L_x_13631:
[----:B------:R-:W0:Y:S01]  /*a130*/  F2I.FTZ.TRUNC.NTZ R19, R19 ;  /* 0x0000001300137305 */ /* 0x000e22000021f100 */
[----:B------:R-:W-:Y:S05]  /*a140*/  BRA `(.L_x_13616) ;  /* 0x0000000400087947 */ /* 0x000fea0003800000 */
.L_x_13629:
        /* <DEDUP_REMOVED lines=21> */
.L_x_13638:
[----:B------:R-:W-:Y:S05]  /*a2a0*/  BSYNC.RECONVERGENT B1 ;  /* 0x0000000000017941 */ /* 0x000fea0003800200 */
.L_x_13637:
[----:B------:R-:W-:Y:S01]  /*a2b0*/  IMAD.SHL.U32 R0, R0, 0x200000, RZ ;  /* 0x0020000000007824 */ /* 0x000fe200078e00ff */
[----:B------:R-:W-:-:S04]  /*a2c0*/  LEA R2, R2, 0x37800000, 0x17 ;  /* 0x3780000002027811 */ /* 0x000fc800078eb8ff */
[----:B------:R-:W-:-:S07]  /*a2d0*/  LOP3.LUT R19, R2, R0, R19, 0xfe, !PT ;  /* 0x0000000002137212 */ /* 0x000fce00078efe13 */
.L_x_13636:
[----:B------:R-:W-:Y:S05]  /*a2e0*/  BSYNC.RECONVERGENT B0 ;  /* 0x0000000000007941 */ /* 0x000fea0003800200 */
.L_x_13635:
[----:B------:R-:W0:Y:S01]  /*a2f0*/  F2I.FTZ.TRUNC.NTZ R19, R19 ;  /* 0x0000001300137305 */ /* 0x000e22000021f100 */
[----:B------:R-:W-:Y:S05]  /*a300*/  BRA `(.L_x_13616) ;  /* 0x0000000000987947 */ /* 0x000fea0003800000 */
.L_x_13628:
        /* <DEDUP_REMOVED lines=14> */
.L_x_13642:
[----:B------:R-:W-:Y:S05]  /*a3f0*/  BSYNC.RECONVERGENT B0 ;  /* 0x0000000000007941 */ /* 0x000fea0003800200 */
.L_x_13641:
[----:B------:R-:W0:Y:S01]  /*a400*/  F2I.FTZ.TRUNC.NTZ R19, R19 ;  /* 0x0000001300137305 */ /* 0x000e22000021f100 */
[----:B------:R-:W-:Y:S05]  /*a410*/  BRA `(.L_x_13616) ;  /* 0x0000000000547947 */ /* 0x000fea0003800000 */
.L_x_13615:
        /* <DEDUP_REMOVED lines=16> */
.L_x_13643:
[----:B------:R-:W-:Y:S01]  /*a520*/  MOV R19, RZ ;  /* 0x000000ff00137202 */ /* 0x000fe20000000f00 */
[----:B------:R-:W-:Y:S06]  /*a530*/  BRA `(.L_x_13616) ;  /* 0x00000000000c7947 */ /* 0x000fec0003800000 */
.L_x_13640:
[----:B------:R0:W5:Y:S01]  /*a540*/  LDG.E R19, desc[UR36][R2.64] ;  /* 0x0000002402137981 */ /* 0x000162000c1e1900 */
[----:B------:R-:W-:Y:S05]  /*a550*/  BRA `(.L_x_13616) ;  /* 0x0000000000047947 */ /* 0x000fea0003800000 */
.L_x_13639:
[----:B------:R0:W5:Y:S02]  /*a560*/  LDG.E R19, desc[UR36][R2.64] ;  /* 0x0000002402137981 */ /* 0x000164000c1e1900 */
.L_x_13616:
        /* <DEDUP_REMOVED lines=16> */
.L_x_13647:
[----:B------:R0:W5:Y:S01]  /*a670*/  LDG.E.U8 R0, desc[UR36][R2.64] ;  /* 0x0000002402007981 */ /* 0x000162000c1e1100 */
[----:B------:R-:W-:Y:S05]  /*a680*/  BRA `(.L_x_13649) ;  /* 0x0000000c002c7947 */ /* 0x000fea0003800000 */
.L_x_13646:
        /* <DEDUP_REMOVED lines=8> */
.L_x_13651:
[----:B------:R0:W5:Y:S01]  /*a710*/  LDG.E R0, desc[UR36][R2.64] ;  /* 0x0000002402007981 */ /* 0x000162000c1e1900 */
[----:B------:R-:W-:Y:S05]  /*a720*/  BRA `(.L_x_13649) ;  /* 0x0000000c00047947 */ /* 0x000fea0003800000 */
.L_x_13650:
[----:B------:R0:W5:Y:S01]  /*a730*/  LDG.E.S16 R0, desc[UR36][R2.64] ;  /* 0x0000002402007981 */ /* 0x000162000c1e1700 */
[----:B------:R-:W-:Y:S05]  /*a740*/  BRA `(.L_x_13649) ;  /* 0x0000000800fc7947 */ /* 0x000fea0003800000 */
.L_x_13645:
        /* <DEDUP_REMOVED lines=9> */
.L_x_13653:
[----:B------:R-:W2:Y:S02]  /*a7e0*/  LDG.E.U16 R2, desc[UR36][R2.64] ;  /* 0x0000002402027981 */ /* 0x000ea4000c1e1500 */
[----:B--2---:R-:W-:-:S06]  /*a7f0*/  HADD2.F32 R0, -RZ, R2.H0_H0 ;  /* 0x20000002ff007230 */ /* 0x004fcc0000004100 */
[----:B------:R-:W0:Y:S01]  /*a800*/  F2I.FTZ.TRUNC.NTZ R0, R0 ;  /* 0x0000000000007305 */ /* 0x000e22000021f100 */
[----:B------:R-:W-:Y:S05]  /*a810*/  BRA `(.L_x_13649) ;  /* 0x0000000800c87947 */ /* 0x000fea0003800000 */
.L_x_13652:
        /* <DEDUP_REMOVED lines=9> */
.L_x_13655:
[----:B------:R-:W2:Y:S02]  /*a8b0*/  LDG.E.U16 R2, desc[UR36][R2.64] ;  /* 0x0000002402027981 */ /* 0x000ea4000c1e1500 */
[----:B--2---:R-:W-:-:S06]  /*a8c0*/  HADD2.F32 R0, -RZ, R2.H0_H0 ;  /* 0x20000002ff007230 */ /* 0x004fcc0000004100 */
[----:B------:R-:W3:Y:S01]  /*a8d0*/  F2I.FTZ.TRUNC.NTZ R0, R0 ;  /* 0x0000000000007305 */ /* 0x000ee2000021f100 */
[----:B------:R-:W-:Y:S05]  /*a8e0*/  BRA `(.L_x_13649) ;  /* 0x0000000800947947 */ /* 0x000fea0003800000 */
.L_x_13654:
[----:B------:R-:W2:Y:S02]  /*a8f0*/  LDG.E.64 R2, desc[UR36][R2.64] ;  /* 0x0000002402027981 */ /* 0x000ea4000c1e1b00 */
[----:B--2---:R4:W0:Y:S02]  /*a900*/  F2I.F64.TRUNC R0, R2 ;  /* 0x0000000200007311 */ /* 0x004824000030d100 */
[----:B0---4-:R-:W-:Y:S05]  /*a910*/  BRA `(.L_x_13649) ;  /* 0x0000000800887947 */ /* 0x011fea0003800000 */
.L_x_13644:
        /* <DEDUP_REMOVED lines=12> */
.L_x_13658:
[----:B------:R-:W2:Y:S02]  /*a9e0*/  LDG.E.64 R2, desc[UR36][R2.64] ;  /* 0x0000002402027981 */ /* 0x000ea4000c1e1b00 */
[----:B--2---:R0:W1:Y:S02]  /*a9f0*/  F2I.F64.TRUNC R0, R2 ;  /* 0x0000000200007311 */ /* 0x004064000030d100 */
[----:B01----:R-:W-:Y:S05]  /*aa00*/  BRA `(.L_x_13649) ;  /* 0x00000008004c7947 */ /* 0x003fea0003800000 */
.L_x_13657:
        /* <DEDUP_REMOVED lines=26> */
.L_x_13660:
        /* <DEDUP_REMOVED lines=13> */
.L_x_13659:
[----:B------:R-:W2:Y:S02]  /*ac80*/  LDG.E.U16 R0, desc[UR36][R2.64] ;  /* 0x0000002402007981 */ /* 0x000ea4000c1e1500 */
[----:B--2---:R-:W-:-:S06]  /*ac90*/  IMAD.U32 R0, R0, 0x10000, RZ ;  /* 0x0001000000007824 */ /* 0x004fcc00078e00ff */
[----:B------:R-:W0:Y:S01]  /*aca0*/  F2I.FTZ.TRUNC.NTZ R0, R0 ;  /* 0x0000000000007305 */ /* 0x000e22000021f100 */
[----:B------:R-:W-:Y:S05]  /*acb0*/  BRA `(.L_x_13649) ;  /* 0x0000000400a07947 */ /* 0x000fea0003800000 */
.L_x_13656:
        /* <DEDUP_REMOVED lines=10> */
.L_x_13663:
        /* <DEDUP_REMOVED lines=21> */
.L_x_13667:
[----:B------:R-:W-:Y:S05]  /*aeb0*/  BSYNC.RECONVERGENT B1 ;  /* 0x0000000000017941 */ /* 0x000fea0003800200 */
.L_x_13666:
[----:B------:R-:W-:Y:S01]  /*aec0*/  IMAD.SHL.U32 R0, R0, 0x100000, RZ ;  /* 0x0010000000007824 */ /* 0x000fe200078e00ff */
[----:B------:R-:W-:-:S04]  /*aed0*/  LEA R2, R2, 0x3b800000, 0x17 ;  /* 0x3b80000002027811 */ /* 0x000fc800078eb8ff */
[----:B------:R-:W-:-:S07]  /*aee0*/  LOP3.LUT R0, R2, R0, R7, 0xfe, !PT ;  /* 0x0000000002007212 */ /* 0x000fce00078efe07 */
.L_x_13665:
[----:B------:R-:W-:Y:S05]  /*aef0*/  BSYNC.RECONVERGENT B0 ;  /* 0x0000000000007941 */ /* 0x000fea0003800200 */
.L_x_13664:
[----:B------:R-:W0:Y:S01]  /*af00*/  F2I.FTZ.TRUNC.NTZ R0, R0 ;  /* 0x0000000000007305 */ /* 0x000e22000021f100 */
[----:B------:R-:W-:Y:S05]  /*af10*/  BRA `(.L_x_13649) ;  /* 0x0000000400087947 */ /* 0x000fea0003800000 */
.L_x_13662:
        /* <DEDUP_REMOVED lines=21> */
.L_x_13671:
[----:B------:R-:W-:Y:S05]  /*b070*/  BSYNC.RECONVERGENT B1 ;  /* 0x0000000000017941 */ /* 0x000fea0003800200 */
.L_x_13670:
[----:B------:R-:W-:Y:S02]  /*b080*/  SHF.L.U32 R0, R0, 0x15, RZ ;  /* 0x0000001500007819 */ /* 0x000fe400000006ff */
[----:B------:R-:W-:-:S04]  /*b090*/  LEA R2, R2, 0x37800000, 0x17 ;  /* 0x3780000002027811 */ /* 0x000fc800078eb8ff */
[----:B------:R-:W-:-:S07]  /*b0a0*/  LOP3.LUT R0, R2, R0, R7, 0xfe, !PT ;  /* 0x0000000002007212 */ /* 0x000fce00078efe07 */
.L_x_13669:
[----:B------:R-:W-:Y:S05]  /*b0b0*/  BSYNC.RECONVERGENT B0 ;  /* 0x0000000000007941 */ /* 0x000fea0003800200 */
.L_x_13668:
[----:B------:R-:W0:Y:S01]  /*b0c0*/  F2I.FTZ.TRUNC.NTZ R0, R0 ;  /* 0x0000000000007305 */ /* 0x000e22000021f100 */
[----:B------:R-:W-:Y:S05]  /*b0d0*/  BRA `(.L_x_13649) ;  /* 0x0000000000987947 */ /* 0x000fea0003800000 */
.L_x_13661:
        /* <DEDUP_REMOVED lines=14> */
.L_x_13675:
[----:B------:R-:W-:Y:S05]  /*b1c0*/  BSYNC.RECONVERGENT B0 ;  /* 0x0000000000007941 */ /* 0x000fea0003800200 */
.L_x_13674:
[----:B------:R-:W0:Y:S01]  /*b1d0*/  F2I.FTZ.TRUNC.NTZ R0, R0 ;  /* 0x0000000000007305 */ /* 0x000e22000021f100 */
[----:B------:R-:W-:Y:S05]  /*b1e0*/  BRA `(.L_x_13649) ;  /* 0x0000000000547947 */ /* 0x000fea0003800000 */
.L_x_13648:
        /* <DEDUP_REMOVED lines=16> */
.L_x_13676:
[----:B------:R-:W-:Y:S01]  /*b2f0*/  IMAD.MOV.U32 R0, RZ, RZ, RZ ;  /* 0x000000ffff007224 */ /* 0x000fe200078e00ff */
[----:B------:R-:W-:Y:S06]  /*b300*/  BRA `(.L_x_13649) ;  /* 0x00000000000c7947 */ /* 0x000fec0003800000 */
.L_x_13673:
[----:B------:R0:W5:Y:S01]  /*b310*/  LDG.E R0, desc[UR36][R2.64] ;  /* 0x0000002402007981 */ /* 0x000162000c1e1900 */
[----:B------:R-:W-:Y:S05]  /*b320*/  BRA `(.L_x_13649) ;  /* 0x0000000000047947 */ /* 0x000fea0003800000 */
.L_x_13672:
[----:B------:R0:W5:Y:S02]  /*b330*/  LDG.E R0, desc[UR36][R2.64] ;  /* 0x0000002402007981 */ /* 0x000164000c1e1900 */
.L_x_13649:
        /* <DEDUP_REMOVED lines=17> */
.L_x_13680:
[----:B------:R0:W-:Y:S01]  /*b450*/  STG.E.U8 desc[UR36][R2.64], R4 ;  /* 0x0000000402007986 */ /* 0x0001e2000c101124 */
[----:B------:R-:W-:Y:S05]  /*b460*/  BRA `(.L_x_13682) ;  /* 0x0000000c00387947 */ /* 0x000fea0003800000 */
.L_x_13679:
        /* <DEDUP_REMOVED lines=9> */
.L_x_13684:
[----:B------:R0:W-:Y:S01]  /*b500*/  STG.E desc[UR36][R2.64], R4 ;  /* 0x0000000402007986 */ /* 0x0001e2000c101924 */
[----:B------:R-:W-:Y:S05]  /*b510*/  BRA `(.L_x_13682) ;  /* 0x0000000c000c7947 */ /* 0x000fea0003800000 */
.L_x_13683:
[----:B------:R0:W-:Y:S01]  /*b520*/  STG.E.U16 desc[UR36][R2.64], R4 ;  /* 0x0000000402007986 */ /* 0x0001e2000c101524 */
[----:B------:R-:W-:Y:S05]  /*b530*/  BRA `(.L_x_13682) ;  /* 0x0000000c00047947 */ /* 0x000fea0003800000 */
.L_x_13678:
        /* <DEDUP_REMOVED lines=9> */
.L_x_13686:
[----:B------:R-:W-:-:S04]  /*b5d0*/  I2FP.F32.S32 R0, R4 ;  /* 0x0000000400007245 */ /* 0x000fc80000201400 */
[----:B------:R-:W-:-:S05]  /*b5e0*/  F2FP.F16.F32.PACK_AB R0, RZ, R0 ;  /* 0x00000000ff00723e */ /* 0x000fca00000000ff */
[----:B------:R0:W-:Y:S01]  /*b5f0*/  STG.E.U16 desc[UR36][R2.64], R0 ;  /* 0x0000000002007986 */ /* 0x0001e2000c101524 */
[----:B------:R-:W-:Y:S05]  /*b600*/  BRA `(.L_x_13682) ;  /* 0x0000000800d07947 */ /* 0x000fea0003800000 */
.L_x_13685:
        /* <DEDUP_REMOVED lines=10> */
.L_x_13688:
[----:B------:R-:W-:-:S04]  /*b6b0*/  I2FP.F32.S32 R4, R4 ;  /* 0x0000000400047245 */ /* 0x000fc80000201400 */
[----:B------:R-:W-:-:S04]  /*b6c0*/  F2FP.F16.F32.PACK_AB R5, RZ, R4 ;  /* 0x00000004ff05723e */ /* 0x000fc800000000ff */
[----:B------:R-:W-:-:S05]  /*b6d0*/  PRMT R5, R5, 0x5410, RZ ;  /* 0x0000541005057816 */ /* 0x000fca00000000ff */
[----:B------:R0:W-:Y:S01]  /*b6e0*/  STG.E desc[UR36][R2.64], R5 ;  /* 0x0000000502007986 */ /* 0x0001e2000c101924 */
[----:B------:R-:W-:Y:S05]  /*b6f0*/  BRA `(.L_x_13682) ;  /* 0x0000000800947947 */ /* 0x000fea0003800000 */
.L_x_13687:
[----:B------:R-:W0:Y:S02]  /*b700*/  I2F.F64 R4, R4 ;  /* 0x0000000400047312 */ /* 0x000e240000201c00 */
[----:B0-----:R0:W-:Y:S01]  /*b710*/  STG.E.64 desc[UR36][R2.64], R4 ;  /* 0x0000000402007986 */ /* 0x0011e2000c101b24 */
[----:B------:R-:W-:Y:S05]  /*b720*/  BRA `(.L_x_13682) ;  /* 0x0000000800887947 */ /* 0x000fea0003800000 */
.L_x_13677:
        /* <DEDUP_REMOVED lines=12> */
.L_x_13692:
        /* <DEDUP_REMOVED lines=18> */
.L_x_13695:
[----:B------:R-:W-:-:S04]  /*b910*/  SHF.R.U32.HI R5, RZ, 0x18, R5 ;  /* 0x00000018ff057819 */ /* 0x000fc80000011605 */
[----:B------:R-:W-:-:S07]  /*b920*/  LOP3.LUT R0, R0, 0x80, R5, 0xf8, !PT ;  /* 0x0000008000007812 */ /* 0x000fce00078ef805 */
.L_x_13694:
[----:B------:R-:W-:Y:S05]  /*b930*/  BSYNC.RECONVERGENT B0 ;  /* 0x0000000000007941 */ /* 0x000fea0003800200 */
.L_x_13693:
[----:B------:R0:W-:Y:S01]  /*b940*/  STG.E.U8 desc[UR36][R2.64], R0 ;  /* 0x0000000002007986 */ /* 0x0001e2000c101124 */
[----:B------:R-:W-:Y:S05]  /*b950*/  BRA `(.L_x_13682) ;  /* 0x0000000400fc7947 */ /* 0x000fea0003800000 */
.L_x_13691:
        /* <DEDUP_REMOVED lines=18> */
.L_x_13698:
[----:B------:R-:W-:-:S04]  /*ba80*/  SHF.R.U32.HI R5, RZ, 0x18, R5 ;  /* 0x00000018ff057819 */ /* 0x000fc80000011605 */
[----:B------:R-:W-:-:S07]  /*ba90*/  LOP3.LUT R0, R0, 0x80, R5, 0xf8, !PT ;  /* 0x0000008000007812 */ /* 0x000fce00078ef805 */
.L_x_13697:
[----:B------:R-:W-:Y:S05]  /*baa0*/  BSYNC.RECONVERGENT B0 ;  /* 0x0000000000007941 */ /* 0x000fea0003800200 */
.L_x_13696:
[----:B------:R0:W-:Y:S01]  /*bab0*/  STG.E.U8 desc[UR36][R2.64], R0 ;  /* 0x0000000002007986 */ /* 0x0001e2000c101124 */
[----:B------:R-:W-:Y:S05]  /*bac0*/  BRA `(.L_x_13682) ;  /* 0x0000000400a07947 */ /* 0x000fea0003800000 */
.L_x_13690:
        /* <DEDUP_REMOVED lines=22> */
.L_x_13700:
[----:B------:R-:W-:-:S05]  /*bc30*/  SHF.R.S32.HI R5, RZ, 0x1f, R4 ;  /* 0x0000001fff057819 */ /* 0x000fca0000011404 */
[----:B------:R0:W-:Y:S01]  /*bc40*/  STG.E.64 desc[UR36][R2.64], R4 ;  /* 0x0000000402007986 */ /* 0x0001e2000c101b24 */
[----:B------:R-:W-:Y:S05]  /*bc50*/  BRA `(.L_x_13682) ;  /* 0x00000004003c7947 */ /* 0x000fea0003800000 */
.L_x_13699:
[----:B------:R0:W-:Y:S01]  /*bc60*/  STG.E desc[UR36][R2.64], R4 ;  /* 0x0000000402007986 */ /* 0x0001e2000c101924 */
[----:B------:R-:W-:Y:S05]  /*bc70*/  BRA `(.L_x_13682) ;  /* 0x0000000400347947 */ /* 0x000fea0003800000 */
.L_x_13689:
        /* <DEDUP_REMOVED lines=10> */
.L_x_13702:
[----:B------:R-:W-:Y:S01]  /*bd20*/  CS2R R6, SRZ ;  /* 0x0000000000067805 */ /* 0x000fe2000001ff00 */
[----:B------:R-:W0:Y:S04]  /*bd30*/  I2F.F64 R4, R4 ;  /* 0x0000000400047312 */ /* 0x000e280000201c00 */
[----:B0-----:R0:W-:Y:S01]  /*bd40*/  STG.E.128 desc[UR36][R2.64], R4 ;  /* 0x0000000402007986 */ /* 0x0011e2000c101d24 */
[----:B------:R-:W-:Y:S05]  /*bd50*/  BRA `(.L_x_13682) ;  /* 0x0000000000fc7947 */ /* 0x000fea0003800000 */
.L_x_13701:
[----:B------:R-:W-:-:S09]  /*bd60*/  UISETP.NE.AND UP0, UPT, UR4, 0xf, UPT ;  /* 0x0000000f0400788c */ /* 0x000fd2000bf05270 */
[----:B------:R-:W-:Y:S05]  /*bd70*/  BRA.U !UP0, `(.L_x_13703) ;  /* 0x0000000108e87547 */ /* 0x000fea000b800000 */
[----:B------:R-:W-:-:S09]  /*bd80*/  UISETP.NE.AND UP0, UPT, UR4, 0x17, UPT ;  /* 0x000000170400788c */ /* 0x000fd2000bf05270 */
[----:B------:R-:W-:Y:S05]  /*bd90*/  BRA.U !UP0, `(.L_x_13704) ;  /* 0x0000000108907547 */ /* 0x000fea000b800000 */
[----:B------:R-:W-:-:S09]  /*bda0*/  UISETP.NE.AND UP0, UPT, UR4, 0x18, UPT ;  /* 0x000000180400788c */ /* 0x000fd2000bf05270 */
[----:B------:R-:W-:Y:S05]  /*bdb0*/  BRA.U !UP0, `(.L_x_13705) ;  /* 0x0000000108447547 */ /* 0x000fea000b800000 */
.L_x_13681:
        /* <DEDUP_REMOVED lines=16> */
.L_x_13706:
[----:B------:R-:W-:Y:S05]  /*bec0*/  BRA `(.L_x_13682) ;  /* 0x0000000000a07947 */ /* 0x000fea0003800000 */
.L_x_13705:
        /* <DEDUP_REMOVED lines=13> */
.L_x_13708:
[----:B------:R-:W-:Y:S05]  /*bfa0*/  BSYNC.RECONVERGENT B0 ;  /* 0x0000000000007941 */ /* 0x000fea0003800200 */
.L_x_13707:
[----:B------:R-:W-:-:S05]  /*bfb0*/  LOP3.LUT R5, R0, 0x80, R5, 0xf8, !PT ;  /* 0x0000008000057812 */ /* 0x000fca00078ef805 */
[----:B------:R3:W-:Y:S01]  /*bfc0*/  STG.E.U8 desc[UR36][R2.64], R5 ;  /* 0x0000000502007986 */ /* 0x0007e2000c101124 */
[----:B------:R-:W-:Y:S05]  /*bfd0*/  BRA `(.L_x_13682) ;  /* 0x00000000005c7947 */ /* 0x000fea0003800000 */
.L_x_13704:
        /* <DEDUP_REMOVED lines=12> */
.L_x_13710:
[----:B------:R-:W-:Y:S01]  /*c0a0*/  IMAD.MOV.U32 R0, RZ, RZ, 0x7f ;  /* 0x0000007fff007424 */ /* 0x000fe200078e00ff */
[----:B------:R-:W-:-:S04]  /*c0b0*/  ISETP.GT.U32.AND P0, PT, R4, 0x7f800000, PT ;  /* 0x7f8000000400780c */ /* 0x000fc80003f04070 */
[----:B------:R-:W-:-:S09]  /*c0c0*/  SEL R0, R0, 0x7c, P0 ;  /* 0x0000007c00007807 */ /* 0x000fd20000000000 */
.L_x_13711:
[----:B------:R-:W-:Y:S05]  /*c0d0*/  BSYNC.RECONVERGENT B0 ;  /* 0x0000000000007941 */ /* 0x000fea0003800200 */
.L_x_13709:
[----:B------:R-:W-:-:S04]  /*c0e0*/  SHF.R.U32.HI R5, RZ, 0x18, R5 ;  /* 0x00000018ff057819 */ /* 0x000fc80000011605 */
[----:B------:R-:W-:-:S05]  /*c0f0*/  LOP3.LUT R5, R0, 0x80, R5, 0xf8, !PT ;  /* 0x0000008000057812 */ /* 0x000fca00078ef805 */
[----:B------:R2:W-:Y:S01]  /*c100*/  STG.E.U8 desc[UR36][R2.64], R5 ;  /* 0x0000000502007986 */ /* 0x0005e2000c101124 */
[----:B------:R-:W-:Y:S05]  /*c110*/  BRA `(.L_x_13682) ;  /* 0x00000000000c7947 */ /* 0x000fea0003800000 */
.L_x_13703:
[----:B------:R-:W-:-:S04]  /*c120*/  I2FP.F32.S32 R0, R4 ;  /* 0x0000000400007245 */ /* 0x000fc80000201400 */
[----:B------:R-:W-:-:S05]  /*c130*/  F2FP.BF16.F32.PACK_AB R0, RZ, R0 ;  /* 0x00000000ff00723e */ /* 0x000fca00000010ff */
[----:B------:R4:W-:Y:S02]  /*c140*/  STG.E.U16 desc[UR36][R2.64], R0 ;  /* 0x0000000002007986 */ /* 0x0009e4000c101524 */
.L_x_13682:
[----:B------:R-:W-:-:S07]  /*c150*/  VIADD R17, R17, 0x80 ;  /* 0x0000008011117836 */ /* 0x000fce0000000000 */
.L_x_13609:
[----:B------:R-:W-:Y:S05]  /*c160*/  BSYNC.RECONVERGENT B6 ;  /* 0x0000000000067941 */ /* 0x000fea0003800200 */
.L_x_13608:
        /* <DEDUP_REMOVED lines=357> */
.L_x_13712:
        /* <DEDUP_REMOVED lines=19> */
.L_x_13716:
[----:B------:R0:W5:Y:S01]  /*d8f0*/  LDG.E.U8 R19, desc[UR36][R2.64] ;  /* 0x0000002402137981 */ /* 0x000162000c1e1100 */
[----:B------:R-:W-:Y:S05]  /*d900*/  BRA `(.L_x_13718) ;  /* 0x0000000c002c7947 */ /* 0x000fea0003800000 */
.L_x_13715:
        /* <DEDUP_REMOVED lines=8> */
.L_x_13720:
[----:B------:R0:W5:Y:S01]  /*d990*/  LDG.E R19, desc[UR36][R2.64] ;  /* 0x0000002402137981 */ /* 0x000162000c1e1900 */
[----:B------:R-:W-:Y:S05]  /*d9a0*/  BRA `(.L_x_13718) ;  /* 0x0000000c00047947 */ /* 0x000fea0003800000 */
.L_x_13719:
[----:B------:R0:W5:Y:S01]  /*d9b0*/  LDG.E.S16 R19, desc[UR36][R2.64] ;  /* 0x0000002402137981 */ /* 0x000162000c1e1700 */
[----:B------:R-:W-:Y:S05]  /*d9c0*/  BRA `(.L_x_13718) ;  /* 0x0000000800fc7947 */ /* 0x000fea0003800000 */
.L_x_13714:
        /* <DEDUP_REMOVED lines=9> */
.L_x_13722:
[----:B------:R-:W2:Y:S02]  /*da60*/  LDG.E.U16 R2, desc[UR36][R2.64] ;  /* 0x0000002402027981 */ /* 0x000ea4000c1e1500 */
[----:B--2---:R-:W-:-:S06]  /*da70*/  HADD2.F32 R19, -RZ, R2.H0_H0 ;  /* 0x20000002ff137230 */ /* 0x004fcc0000004100 */
[----:B------:R-:W0:Y:S01]  /*da80*/  F2I.FTZ.TRUNC.NTZ R19, R19 ;  /* 0x0000001300137305 */ /* 0x000e22000021f100 */
[----:B------:R-:W-:Y:S05]  /*da90*/  BRA `(.L_x_13718) ;  /* 0x0000000800c87947 */ /* 0x000fea0003800000 */
.L_x_13721:
        /* <DEDUP_REMOVED lines=9> */
.L_x_13724:
[----:B------:R-:W2:Y:S02]  /*db30*/  LDG.E.U16 R2, desc[UR36][R2.64] ;  /* 0x0000002402027981 */ /* 0x000ea4000c1e1500 */
[----:B--2---:R-:W-:-:S06]  /*db40*/  HADD2.F32 R19, -RZ, R2.H0_H0 ;  /* 0x20000002ff137230 */ /* 0x004fcc0000004100 */
[----:B------:R-:W0:Y:S01]  /*db50*/  F2I.FTZ.TRUNC.NTZ R19, R19 ;  /* 0x0000001300137305 */ /* 0x000e22000021f100 */
[----:B------:R-:W-:Y:S05]  /*db60*/  BRA `(.L_x_13718) ;  /* 0x0000000800947947 */ /* 0x000fea0003800000 */
.L_x_13723:
[----:B------:R-:W2:Y:S02]  /*db70*/  LDG.E.64 R2, desc[UR36][R2.64] ;  /* 0x0000002402027981 */ /* 0x000ea4000c1e1b00 */
[----:B--2---:R0:W1:Y:S02]  /*db80*/  F2I.F64.TRUNC R19, R2 ;  /* 0x0000000200137311 */ /* 0x004064000030d100 */
[----:B01----:R-:W-:Y:S05]  /*db90*/  BRA `(.L_x_13718) ;  /* 0x0000000800887947 */ /* 0x003fea0003800000 */
.L_x_13713:
        /* <DEDUP_REMOVED lines=12> */
.L_x_13727:
[----:B------:R-:W2:Y:S02]  /*dc60*/  LDG.E.64 R2, desc[UR36][R2.64] ;  /* 0x0000002402027981 */ /* 0x000ea4000c1e1b00 */
[----:B--2---:R0:W1:Y:S02]  /*dc70*/  F2I.F64.TRUNC R19, R2 ;  /* 0x0000000200137311 */ /* 0x004064000030d100 */
[----:B01----:R-:W-:Y:S05]  /*dc80*/  BRA `(.L_x_13718) ;  /* 0x00000008004c7947 */ /* 0x003fea0003800000 */
.L_x_13726:
        /* <DEDUP_REMOVED lines=26> */
.L_x_13729:
        /* <DEDUP_REMOVED lines=13> */
.L_x_13728:
[----:B------:R-:W2:Y:S02]  /*df00*/  LDG.E.U16 R19, desc[UR36][R2.64] ;  /* 0x0000002402137981 */ /* 0x000ea4000c1e1500 */
[----:B--2---:R-:W-:-:S06]  /*df10*/  IMAD.U32 R19, R19, 0x10000, RZ ;  /* 0x0001000013137824 */ /* 0x004fcc00078e00ff */
[----:B------:R-:W4:Y:S01]  /*df20*/  F2I.FTZ.TRUNC.NTZ R19, R19 ;  /* 0x0000001300137305 */ /* 0x000f22000021f100 */
[----:B------:R-:W-:Y:S05]  /*df30*/  BRA `(.L_x_13718) ;  /* 0x0000000400a07947 */ /* 0x000fea0003800000 */
.L_x_13725:
        /* <DEDUP_REMOVED lines=10> */
.L_x_13732:
        /* <DEDUP_REMOVED lines=21> */
.L_x_13736:
[----:B------:R-:W-:Y:S05]  /*e130*/  BSYNC.RECONVERGENT B1 ;  /* 0x0000000000017941 */ /* 0x000fea0003800200 */
.L_x_13735:
[----:B------:R-:W-:Y:S02]  /*e140*/  SHF.L.U32 R0, R0, 0x14, RZ ;  /* 0x0000001400007819 */ /* 0x000fe400000006ff */
[----:B------:R-:W-:-:S04]  /*e150*/  LEA R2, R2, 0x3b800000, 0x17 ;  /* 0x3b80000002027811 */ /* 0x000fc800078eb8ff */
[----:B------:R-:W-:-:S07]  /*e160*/  LOP3.LUT R19, R2, R0, R19, 0xfe, !PT ;  /* 0x0000000002137212 */ /* 0x000fce00078efe13 */
.L_x_13734:
[----:B------:R-:W-:Y:S05]  /*e170*/  BSYNC.RECONVERGENT B0 ;  /* 0x0000000000007941 */ /* 0x000fea0003800200 */
.L_x_13733:
[----:B------:R-:W0:Y:S01]  /*e180*/  F2I.FTZ.TRUNC.NTZ R19, R19 ;  /* 0x0000001300137305 */ /* 0x000e22000021f100 */
[----:B------:R-:W-:Y:S05]  /*e190*/  BRA `(.L_x_13718) ;  /* 0x0000000400087947 */ /* 0x000fea0003800000 */
.L_x_13731:
        /* <DEDUP_REMOVED lines=21> */
.L_x_13740:
[----:B------:R-:W-:Y:S05]  /*e2f0*/  BSYNC.RECONVERGENT B1 ;  /* 0x0000000000017941 */ /* 0x000fea0003800200 */
.L_x_13739:
[----:B------:R-:W-:Y:S01]  /*e300*/  IMAD.SHL.U32 R0, R0, 0x200000, RZ ;  /* 0x0020000000007824 */ /* 0x000fe200078e00ff */
[----:B------:R-:W-:-:S04]  /*e310*/  LEA R2, R2, 0x37800000, 0x17 ;  /* 0x3780000002027811 */ /* 0x000fc800078eb8ff */
[----:B------:R-:W-:-:S07]  /*e320*/  LOP3.LUT R19, R2, R0, R19, 0xfe, !PT ;  /* 0x0000000002137212 */ /* 0x000fce00078efe13 */
.L_x_13738:
[----:B------:R-:W-:Y:S05]  /*e330*/  BSYNC.RECONVERGENT B0 ;  /* 0x0000000000007941 */ /* 0x000fea0003800200 */
.L_x_13737:
[----:B------:R-:W0:Y:S01]  /*e340*/  F2I.FTZ.TRUNC.NTZ R19, R19 ;  /* 0x0000001300137305 */ /* 0x000e22000021f100 */
[----:B------:R-:W-:Y:S05]  /*e350*/  BRA `(.L_x_13718) ;  /* 0x0000000000987947 */ /* 0x000fea0003800000 */
.L_x_13730:
        /* <DEDUP_REMOVED lines=14> */
.L_x_13744:
[----:B------:R-:W-:Y:S05]  /*e440*/  BSYNC.RECONVERGENT B0 ;  /* 0x0000000000007941 */ /* 0x000fea0003800200 */
.L_x_13743:
[----:B------:R-:W0:Y:S01]  /*e450*/  F2I.FTZ.TRUNC.NTZ R19, R19 ;  /* 0x0000001300137305 */ /* 0x000e22000021f100 */
[----:B------:R-:W-:Y:S05]  /*e460*/  BRA `(.L_x_13718) ;  /* 0x0000000000547947 */ /* 0x000fea0003800000 */
.L_x_13717:
        /* <DEDUP_REMOVED lines=16> */
.L_x_13745:
[----:B------:R-:W-:Y:S01]  /*e570*/  MOV R19, RZ ;  /* 0x000000ff00137202 */ /* 0x000fe20000000f00 */
[----:B------:R-:W-:Y:S06]  /*e580*/  BRA `(.L_x_13718) ;  /* 0x00000000000c7947 */ /* 0x000fec0003800000 */
.L_x_13742:
[----:B------:R0:W5:Y:S01]  /*e590*/  LDG.E R19, desc[UR36][R2.64] ;  /* 0x0000002402137981 */ /* 0x000162000c1e1900 */
[----:B------:R-:W-:Y:S05]  /*e5a0*/  BRA `(.L_x_13718) ;  /* 0x0000000000047947 */ /* 0x000fea0003800000 */
.L_x_13741:
[----:B------:R0:W5:Y:S02]  /*e5b0*/  LDG.E R19, desc[UR36][R2.64] ;  /* 0x0000002402137981 */ /* 0x000164000c1e1900 */
.L_x_13718:
        /* <DEDUP_REMOVED lines=16> */
.L_x_13749:
[----:B--2---:R2:W5:Y:S01]  /*e6c0*/  LDG.E.U8 R0, desc[UR36][R2.64] ;  /* 0x0000002402007981 */ /* 0x004562000c1e1100 */
[----:B------:R-:W-:Y:S05]  /*e6d0*/  BRA `(.L_x_13751) ;  /* 0x0000000c002c7947 */ /* 0x000fea0003800000 */
.L_x_13748:
        /* <DEDUP_REMOVED lines=8> */
.L_x_13753:
[----:B--2---:R0:W5:Y:S01]  /*e760*/  LDG.E R0, desc[UR36][R2.64] ;  /* 0x0000002402007981 */ /* 0x004162000c1e1900 */
[----:B------:R-:W-:Y:S05]  /*e770*/  BRA `(.L_x_13751) ;  /* 0x0000000c00047947 */ /* 0x000fea0003800000 */
.L_x_13752:
[----:B--2---:R0:W5:Y:S01]  /*e780*/  LDG.E.S16 R0, desc[UR36][R2.64] ;  /* 0x0000002402007981 */ /* 0x004162000c1e1700 */
[----:B------:R-:W-:Y:S05]  /*e790*/  BRA `(.L_x_13751) ;  /* 0x0000000800fc7947 */ /* 0x000fea0003800000 */
.L_x_13747:
        /* <DEDUP_REMOVED lines=9> */
.L_x_13755:
[----:B------:R-:W2:Y:S02]  /*e830*/  LDG.E.U16 R2, desc[UR36][R2.64] ;  /* 0x0000002402027981 */ /* 0x000ea4000c1e1500 */
[----:B--2---:R-:W-:-:S06]  /*e840*/  HADD2.F32 R0, -RZ, R2.H0_H0 ;  /* 0x20000002ff007230 */ /* 0x004fcc0000004100 */
[----:B------:R-:W0:Y:S01]  /*e850*/  F2I.FTZ.TRUNC.NTZ R0, R0 ;  /* 0x0000000000007305 */ /* 0x000e22000021f100 */
[----:B------:R-:W-:Y:S05]  /*e860*/  BRA `(.L_x_13751) ;  /* 0x0000000800c87947 */ /* 0x000fea0003800000 */
.L_x_13754:
        /* <DEDUP_REMOVED lines=9> */
.L_x_13757:
[----:B------:R-:W2:Y:S02]  /*e900*/  LDG.E.U16 R2, desc[UR36][R2.64] ;  /* 0x0000002402027981 */ /* 0x000ea4000c1e1500 */
[----:B--2---:R-:W-:-:S06]  /*e910*/  HADD2.F32 R0, -RZ, R2.H0_H0 ;  /* 0x20000002ff007230 */ /* 0x004fcc0000004100 */
[----:B------:R-:W0:Y:S01]  /*e920*/  F2I.FTZ.TRUNC.NTZ R0, R0 ;  /* 0x0000000000007305 */ /* 0x000e22000021f100 */
[----:B------:R-:W-:Y:S05]  /*e930*/  BRA `(.L_x_13751) ;  /* 0x0000000800947947 */ /* 0x000fea0003800000 */
.L_x_13756:
[----:B------:R-:W2:Y:S02]  /*e940*/  LDG.E.64 R2, desc[UR36][R2.64] ;  /* 0x0000002402027981 */ /* 0x000ea4000c1e1b00 */
[----:B--2---:R0:W2:Y:S02]  /*e950*/  F2I.F64.TRUNC R0, R2 ;  /* 0x0000000200007311 */ /* 0x0040a4000030d100 */
[----:B0-2---:R-:W-:Y:S05]  /*e960*/  BRA `(.L_x_13751) ;  /* 0x0000000800887947 */ /* 0x005fea0003800000 */
.L_x_13746:
        /* <DEDUP_REMOVED lines=12> */
.L_x_13760:
[----:B------:R-:W2:Y:S02]  /*ea30*/  LDG.E.64 R2, desc[UR36][R2.64] ;  /* 0x0000002402027981 */ /* 0x000ea4000c1e1b00 */
[----:B--2---:R0:W2:Y:S02]  /*ea40*/  F2I.F64.TRUNC R0, R2 ;  /* 0x0000000200007311 */ /* 0x0040a4000030d100 */
[----:B0-2---:R-:W-:Y:S05]  /*ea50*/  BRA `(.L_x_13751) ;  /* 0x00000008004c7947 */ /* 0x005fea0003800000 */
.L_x_13759:
        /* <DEDUP_REMOVED lines=26> */
.L_x_13762:
        /* <DEDUP_REMOVED lines=13> */
.L_x_13761:
[----:B--2---:R-:W2:Y:S02]  /*ecd0*/  LDG.E.U16 R0, desc[UR36][R2.64] ;  /* 0x0000002402007981 */ /* 0x004ea4000c1e1500 */
[----:B--2---:R-:W-:-:S06]  /*ece0*/  IMAD.U32 R0, R0, 0x10000, RZ ;  /* 0x0001000000007824 */ /* 0x004fcc00078e00ff */
[----:B------:R-:W0:Y:S01]  /*ecf0*/  F2I.FTZ.TRUNC.NTZ R0, R0 ;  /* 0x0000000000007305 */ /* 0x000e22000021f100 */
[----:B------:R-:W-:Y:S05]  /*ed00*/  BRA `(.L_x_13751) ;  /* 0x0000000400a07947 */ /* 0x000fea0003800000 */
.L_x_13758:
        /* <DEDUP_REMOVED lines=10> */
.L_x_13765:
        /* <DEDUP_REMOVED lines=21> */
.L_x_13769:
[----:B------:R-:W-:Y:S05]  /*ef00*/  BSYNC.RECONVERGENT B1 ;  /* 0x0000000000017941 */ /* 0x000fea0003800200 */
.L_x_13768:
[----:B------:R-:W-:Y:S01]  /*ef10*/  IMAD.SHL.U32 R0, R0, 0x100000, RZ ;  /* 0x0010000000007824 */ /* 0x000fe200078e00ff */
[----:B------:R-:W-:-:S04]  /*ef20*/  LEA R2, R2, 0x3b800000, 0x17 ;  /* 0x3b80000002027811 */ /* 0x000fc800078eb8ff */
[----:B------:R-:W-:-:S07]  /*ef30*/  LOP3.LUT R0, R2, R0, R7, 0xfe, !PT ;  /* 0x0000000002007212 */ /* 0x000fce00078efe07 */
.L_x_13767:
[----:B------:R-:W-:Y:S05]  /*ef40*/  BSYNC.RECONVERGENT B0 ;  /* 0x0000000000007941 */ /* 0x000fea0003800200 */
.L_x_13766:
[----:B------:R-:W0:Y:S01]  /*ef50*/  F2I.FTZ.TRUNC.NTZ R0, R0 ;  /* 0x0000000000007305 */ /* 0x000e22000021f100 */
[----:B------:R-:W-:Y:S05]  /*ef60*/  BRA `(.L_x_13751) ;  /* 0x0000000400087947 */ /* 0x000fea0003800000 */
.L_x_13764:
        /* <DEDUP_REMOVED lines=21> */
.L_x_13773:
[----:B------:R-:W-:Y:S05]  /*f0c0*/  BSYNC.RECONVERGENT B1 ;  /* 0x0000000000017941 */ /* 0x000fea0003800200 */
.L_x_13772:
[----:B------:R-:W-:Y:S02]  /*f0d0*/  SHF.L.U32 R0, R0, 0x15, RZ ;  /* 0x0000001500007819 */ /* 0x000fe400000006ff */
[----:B------:R-:W-:-:S04]  /*f0e0*/  LEA R2, R2, 0x37800000, 0x17 ;  /* 0x3780000002027811 */ /* 0x000fc800078eb8ff */
[----:B------:R-:W-:-:S07]  /*f0f0*/  LOP3.LUT R0, R2, R0, R7, 0xfe, !PT ;  /* 0x0000000002007212 */ /* 0x000fce00078efe07 */
.L_x_13771:
[----:B------:R-:W-:Y:S05]  /*f100*/  BSYNC.RECONVERGENT B0 ;  /* 0x0000000000007941 */ /* 0x000fea0003800200 */
.L_x_13770:
[----:B------:R-:W0:Y:S01]  /*f110*/  F2I.FTZ.TRUNC.NTZ R0, R0 ;  /* 0x0000000000007305 */ /* 0x000e22000021f100 */
[----:B------:R-:W-:Y:S05]  /*f120*/  BRA `(.L_x_13751) ;  /* 0x0000000000987947 */ /* 0x000fea0003800000 */
.L_x_13763:
        /* <DEDUP_REMOVED lines=14> */
.L_x_13777:
[----:B------:R-:W-:Y:S05]  /*f210*/  BSYNC.RECONVERGENT B0 ;  /* 0x0000000000007941 */ /* 0x000fea0003800200 */
.L_x_13776:
[----:B------:R-:W0:Y:S01]  /*f220*/  F2I.FTZ.TRUNC.NTZ R0, R0 ;  /* 0x0000000000007305 */ /* 0x000e22000021f100 */
[----:B------:R-:W-:Y:S05]  /*f230*/  BRA `(.L_x_13751) ;  /* 0x0000000000547947 */ /* 0x000fea0003800000 */
.L_x_13750:
        /* <DEDUP_REMOVED lines=16> */
.L_x_13778:
[----:B------:R-:W-:Y:S01]  /*f340*/  IMAD.MOV.U32 R0, RZ, RZ, RZ ;  /* 0x000000ffff007224 */ /* 0x000fe200078e00ff */
[----:B------:R-:W-:Y:S06]  /*f350*/  BRA `(.L_x_13751) ;  /* 0x00000000000c7947 */ /* 0x000fec0003800000 */
.L_x_13775:
[----:B--2---:R0:W5:Y:S01]  /*f360*/  LDG.E R0, desc[UR36][R2.64] ;  /* 0x0000002402007981 */ /* 0x004162000c1e1900 */
[----:B------:R-:W-:Y:S05]  /*f370*/  BRA `(.L_x_13751) ;  /* 0x0000000000047947 */ /* 0x000fea0003800000 */
.L_x_13774:
[----:B--2---:R0:W5:Y:S02]  /*f380*/  LDG.E R0, desc[UR36][R2.64] ;  /* 0x0000002402007981 */ /* 0x004164000c1e1900 */
.L_x_13751:
        /* <DEDUP_REMOVED lines=14> */
.L_x_13782:
[----:B------:R-:W-:Y:S01]  /*f470*/  STG.E.U8 desc[UR36][R16.64], R2 ;  /* 0x0000000210007986 */ /* 0x000fe2000c101124 */
[----:B------:R-:W-:Y:S05]  /*f480*/  EXIT ;  /* 0x000000000000794d */ /* 0x000fea0003800000 */
.L_x_13781:
        /* <DEDUP_REMOVED lines=9> */
.L_x_13785:
[----:B------:R-:W-:Y:S01]  /*f520*/  STG.E desc[UR36][R16.64], R2 ;  /* 0x0000000210007986 */ /* 0x000fe2000c101924 */
[----:B------:R-:W-:Y:S05]  /*f530*/  EXIT ;  /* 0x000000000000794d */ /* 0x000fea0003800000 */
.L_x_13784:
[----:B------:R-:W-:Y:S01]  /*f540*/  STG.E.U16 desc[UR36][R16.64], R2 ;  /* 0x0000000210007986 */ /* 0x000fe2000c101524 */
[----:B------:R-:W-:Y:S05]  /*f550*/  EXIT ;  /* 0x000000000000794d */ /* 0x000fea0003800000 */
.L_x_13780:
        /* <DEDUP_REMOVED lines=9> */
.L_x_13787:
[----:B------:R-:W-:-:S04]  /*f5f0*/  I2FP.F32.S32 R0, R2 ;  /* 0x0000000200007245 */ /* 0x000fc80000201400 */
[----:B------:R-:W-:-:S05]  /*f600*/  F2FP.F16.F32.PACK_AB R0, RZ, R0 ;  /* 0x00000000ff00723e */ /* 0x000fca00000000ff */
[----:B------:R-:W-:Y:S01]  /*f610*/  STG.E.U16 desc[UR36][R16.64], R0 ;  /* 0x0000000010007986 */ /* 0x000fe2000c101524 */
[----:B------:R-:W-:Y:S05]  /*f620*/  EXIT ;  /* 0x000000000000794d */ /* 0x000fea0003800000 */
.L_x_13786:
        /* <DEDUP_REMOVED lines=10> */
.L_x_13789:
[----:B------:R-:W-:-:S04]  /*f6d0*/  I2FP.F32.S32 R2, R2 ;  /* 0x0000000200027245 */ /* 0x000fc80000201400 */
[----:B------:R-:W-:-:S04]  /*f6e0*/  F2FP.F16.F32.PACK_AB R3, RZ, R2 ;  /* 0x00000002ff03723e */ /* 0x000fc800000000ff */
[----:B------:R-:W-:-:S05]  /*f6f0*/  PRMT R3, R3, 0x5410, RZ ;  /* 0x0000541003037816 */ /* 0x000fca00000000ff */
[----:B------:R-:W-:Y:S01]  /*f700*/  STG.E desc[UR36][R16.64], R3 ;  /* 0x0000000310007986 */ /* 0x000fe2000c101924 */
[----:B------:R-:W-:Y:S05]  /*f710*/  EXIT ;  /* 0x000000000000794d */ /* 0x000fea0003800000 */
.L_x_13788:
[----:B------:R-:W0:Y:S02]  /*f720*/  I2F.F64 R2, R2 ;  /* 0x0000000200027312 */ /* 0x000e240000201c00 */
[----:B0-----:R-:W-:Y:S01]  /*f730*/  STG.E.64 desc[UR36][R16.64], R2 ;  /* 0x0000000210007986 */ /* 0x001fe2000c101b24 */
[----:B------:R-:W-:Y:S05]  /*f740*/  EXIT ;  /* 0x000000000000794d */ /* 0x000fea0003800000 */
.L_x_13779:
        /* <DEDUP_REMOVED lines=12> */
.L_x_13793:
        /* <DEDUP_REMOVED lines=17> */
.L_x_13796:
[----:B------:R-:W-:-:S04]  /*f920*/  SHF.R.U32.HI R3, RZ, 0x18, R3 ;  /* 0x00000018ff037819 */ /* 0x000fc80000011603 */
[----:B------:R-:W-:-:S04]  /*f930*/  LOP3.LUT R0, R0, 0x80, R3, 0xf8, !PT ;  /* 0x0000008000007812 */ /* 0x000fc800078ef803 */
[----:B------:R-:W-:-:S07]  /*f940*/  PRMT R8, R0, 0x7610, R8 ;  /* 0x0000761000087816 */ /* 0x000fce0000000008 */
.L_x_13795:
[----:B------:R-:W-:Y:S05]  /*f950*/  BSYNC.RECONVERGENT B0 ;  /* 0x0000000000007941 */ /* 0x000fea0003800200 */
.L_x_13794:
[----:B------:R-:W-:Y:S01]  /*f960*/  STG.E.U8 desc[UR36][R16.64], R8 ;  /* 0x0000000810007986 */ /* 0x000fe2000c101124 */
[----:B------:R-:W-:Y:S05]  /*f970*/  EXIT ;  /* 0x000000000000794d */ /* 0x000fea0003800000 */
.L_x_13792:
        /* <DEDUP_REMOVED lines=17> */
.L_x_13799:
[----:B------:R-:W-:-:S04]  /*fa90*/  SHF.R.U32.HI R3, RZ, 0x18, R3 ;  /* 0x00000018ff037819 */ /* 0x000fc80000011603 */
[----:B------:R-:W-:-:S04]  /*faa0*/  LOP3.LUT R0, R0, 0x80, R3, 0xf8, !PT ;  /* 0x0000008000007812 */ /* 0x000fc800078ef803 */
[----:B------:R-:W-:-:S07]  /*fab0*/  PRMT R8, R0, 0x7610, R8 ;  /* 0x0000761000087816 */ /* 0x000fce0000000008 */
.L_x_13798:
[----:B------:R-:W-:Y:S05]  /*fac0*/  BSYNC.RECONVERGENT B0 ;  /* 0x0000000000007941 */ /* 0x000fea0003800200 */
.L_x_13797:
[----:B------:R-:W-:Y:S01]  /*fad0*/  STG.E.U8 desc[UR36][R16.64], R8 ;  /* 0x0000000810007986 */ /* 0x000fe2000c101124 */
[----:B------:R-:W-:Y:S05]  /*fae0*/  EXIT ;  /* 0x000000000000794d */ /* 0x000fea0003800000 */
.L_x_13791:
        /* <DEDUP_REMOVED lines=22> */
.L_x_13801:
[----:B------:R-:W-:-:S05]  /*fc50*/  SHF.R.S32.HI R3, RZ, 0x1f, R2 ;  /* 0x0000001fff037819 */ /* 0x000fca0000011402 */
[----:B------:R-:W-:Y:S01]  /*fc60*/  STG.E.64 desc[UR36][R16.64], R2 ;  /* 0x0000000210007986 */ /* 0x000fe2000c101b24 */
[----:B------:R-:W-:Y:S05]  /*fc70*/  EXIT ;  /* 0x000000000000794d */ /* 0x000fea0003800000 */
.L_x_13800:
[----:B------:R-:W-:Y:S01]  /*fc80*/  STG.E desc[UR36][R16.64], R2 ;  /* 0x0000000210007986 */ /* 0x000fe2000c101924 */
[----:B------:R-:W-:Y:S05]  /*fc90*/  EXIT ;  /* 0x000000000000794d */ /* 0x000fea0003800000 */
.L_x_13790:
        /* <DEDUP_REMOVED lines=10> */
.L_x_13803:
[----:B------:R-:W-:Y:S01]  /*fd40*/  CS2R R6, SRZ ;  /* 0x0000000000067805 */ /* 0x000fe2000001ff00 */
[----:B------:R-:W0:Y:S04]  /*fd50*/  I2F.F64 R4, R2 ;  /* 0x0000000200047312 */ /* 0x000e280000201c00 */
[----:B0-----:R-:W-:Y:S01]  /*fd60*/  STG.E.128 desc[UR36][R16.64], R4 ;  /* 0x0000000410007986 */ /* 0x001fe2000c101d24 */
[----:B------:R-:W-:Y:S05]  /*fd70*/  EXIT ;  /* 0x000000000000794d */ /* 0x000fea0003800000 */
.L_x_13802:
[----:B------:R-:W-:-:S09]  /*fd80*/  UISETP.NE.AND UP0, UPT, UR4, 0xf, UPT ;  /* 0x0000000f0400788c */ /* 0x000fd2000bf05270 */
[----:B------:R-:W-:Y:S05]  /*fd90*/  BRA.U !UP0, `(.L_x_13804) ;  /* 0x0000000108e87547 */ /* 0x000fea000b800000 */
[----:B------:R-:W-:-:S09]  /*fda0*/  UISETP.NE.AND UP0, UPT, UR4, 0x17, UPT ;  /* 0x000000170400788c */ /* 0x000fd2000bf05270 */
[----:B------:R-:W-:Y:S05]  /*fdb0*/  BRA.U !UP0, `(.L_x_13805) ;  /* 0x0000000108907547 */ /* 0x000fea000b800000 */
[----:B------:R-:W-:-:S09]  /*fdc0*/  UISETP.NE.AND UP0, UPT, UR4, 0x18, UPT ;  /* 0x000000180400788c */ /* 0x000fd2000bf05270 */
[----:B------:R-:W-:Y:S05]  /*fdd0*/  BRA.U !UP0, `(.L_x_13806) ;  /* 0x0000000108447547 */ /* 0x000fea000b800000 */
.L_x_13783:
        /* <DEDUP_REMOVED lines=16> */
.L_x_13807:
[----:B------:R-:W-:Y:S05]  /*fee0*/  EXIT ;  /* 0x000000000000794d */ /* 0x000fea0003800000 */
.L_x_13806:
        /* <DEDUP_REMOVED lines=13> */
.L_x_13809:
[----:B------:R-:W-:Y:S05]  /*ffc0*/  BSYNC.RECONVERGENT B0 ;  /* 0x0000000000007941 */ /* 0x000fea0003800200 */
.L_x_13808:
[----:B------:R-:W-:-:S05]  /*ffd0*/  LOP3.LUT R3, R0, 0x80, R3, 0xf8, !PT ;  /* 0x0000008000037812 */ /* 0x000fca00078ef803 */
[----:B------:R-:W-:Y:S01]  /*ffe0*/  STG.E.U8 desc[UR36][R16.64], R3 ;  /* 0x0000000310007986 */ /* 0x000fe2000c101124 */
[----:B------:R-:W-:Y:S05]  /*fff0*/  EXIT ;  /* 0x000000000000794d */ /* 0x000fea0003800000 */
.L_x_13805:
        /* <DEDUP_REMOVED lines=12> */
.L_x_13811:
[----:B------:R-:W-:Y:S01]  /*100c0*/  IMAD.MOV.U32 R0, RZ, RZ, 0x7f ;  /* 0x0000007fff007424 */ /* 0x000fe200078e00ff */
[----:B------:R-:W-:-:S04]  /*100d0*/  ISETP.GT.U32.AND P0, PT, R2, 0x7f800000, PT ;  /* 0x7f8000000200780c */ /* 0x000fc80003f04070 */
[----:B------:R-:W-:-:S09]  /*100e0*/  SEL R0, R0, 0x7c, P0 ;  /* 0x0000007c00007807 */ /* 0x000fd20000000000 */
.L_x_13812:
[----:B------:R-:W-:Y:S05]  /*100f0*/  BSYNC.RECONVERGENT B0 ;  /* 0x0000000000007941 */ /* 0x000fea0003800200 */
.L_x_13810:
[----:B------:R-:W-:-:S04]  /*10100*/  SHF.R.U32.HI R3, RZ, 0x18, R3 ;  /* 0x00000018ff037819 */ /* 0x000fc80000011603 */
[----:B------:R-:W-:-:S05]  /*10110*/  LOP3.LUT R3, R0, 0x80, R3, 0xf8, !PT ;  /* 0x0000008000037812 */ /* 0x000fca00078ef803 */
[----:B------:R-:W-:Y:S01]  /*10120*/  STG.E.U8 desc[UR36][R16.64], R3 ;  /* 0x0000000310007986 */ /* 0x000fe2000c101124 */
[----:B------:R-:W-:Y:S05]  /*10130*/  EXIT ;  /* 0x000000000000794d */ /* 0x000fea0003800000 */
.L_x_13804:
[----:B------:R-:W-:-:S04]  /*10140*/  I2FP.F32.S32 R0, R2 ;  /* 0x0000000200007245 */ /* 0x000fc80000201400 */
[----:B------:R-:W-:-:S05]  /*10150*/  F2FP.BF16.F32.PACK_AB R0, RZ, R0 ;  /* 0x00000000ff00723e */ /* 0x000fca00000010ff */
[----:B------:R-:W-:Y:S01]  /*10160*/  STG.E.U16 desc[UR36][R16.64], R0 ;  /* 0x0000000010007986 */ /* 0x000fe2000c101524 */
[----:B------:R-:W-:Y:S05]  /*10170*/  EXIT ;  /* 0x000000000000794d */ /* 0x000fea0003800000 */
.L_x_13813:
        /* <DEDUP_REMOVED lines=16> */
.L_x_25935:


//--------------------- .text._ZN2at6native27unrolled_elementwise_kernelINS0_13BinaryFunctorIiiiNS0_16BitwiseOrFunctorIiEEEESt5arrayIPcLm3EELi4E23TrivialOffsetCalculatorILi2EjES9_ILi1EjENS0_6memory12LoadWithCastILi2EEENSC_13StoreWithCastILi1EEEEEviT_T0_T2_T3_T4_T5_ --------------------------
	.section	.text._ZN2at6native27unrolled_elementwise_kernelINS0_13BinaryFunctorIiiiNS0_16BitwiseOrFunctorIiEEEESt5arrayIPcLm3EELi4E23TrivialOffsetCalculatorILi2EjES9_ILi1EjENS0_6memory12LoadWithCastILi2EEENSC_13StoreWithCastILi1EEEEEviT_T0_T2_T3_T4_T5_,"ax",@progbits
	.align	128
        .global         _ZN2at6native27unrolled_elementwise_kernelINS0_13BinaryFunctorIiiiNS0_16BitwiseOrFunctorIiEEEESt5arrayIPcLm3EELi4E23TrivialOffsetCalculatorILi2EjES9_ILi1EjENS0_6memory12LoadWithCastILi2EEENSC_13StoreWithCastILi1EEEEEviT_T0_T2_T3_T4_T5_
        .type           _ZN2at6native27unrolled_elementwise_kernelINS0_13BinaryFunctorIiiiNS0_16BitwiseOrFunctorIiEEEESt5arrayIPcLm3EELi4E23TrivialOffsetCalculatorILi2EjES9_ILi1EjENS0_6memory12LoadWithCastILi2EEENSC_13StoreWithCastILi1EEEEEviT_T0_T2_T3_T4_T5_,@function
        .size           _ZN2at6native27unrolled_elementwise_kernelINS0_13BinaryFunctorIiiiNS0_16BitwiseOrFunctorIiEEEESt5arrayIPcLm3EELi4E23TrivialOffsetCalculatorILi2EjES9_ILi1EjENS0_6memory12LoadWithCastILi2EEENSC_13StoreWithCastILi1EEEEEviT_T0_T2_T3_T4_T5_,(.L_x_25936 - _ZN2at6native27unrolled_elementwise_kernelINS0_13BinaryFunctorIiiiNS0_16BitwiseOrFunctorIiEEEESt5arrayIPcLm3EELi4E23TrivialOffsetCalculatorILi2EjES9_ILi1EjENS0_6memory12LoadWithCastILi2EEENSC_13StoreWithCastILi1EEEEEviT_T0_T2_T3_T4_T5_)
        .other          _ZN2at6native27unrolled_elementwise_kernelINS0_13BinaryFunctorIiiiNS0_16BitwiseOrFunctorIiEEEESt5arrayIPcLm3EELi4E23TrivialOffsetCalculatorILi2EjES9_ILi1EjENS0_6memory12LoadWithCastILi2EEENSC_13StoreWithCastILi1EEEEEviT_T0_T2_T3_T4_T5_,@"STO_CUDA_ENTRY STV_DEFAULT"
_ZN2at6native27unrolled_elementwise_kernelINS0_13BinaryFunctorIiiiNS0_16BitwiseOrFunctorIiEEEESt5arrayIPcLm3EELi4E23TrivialOffsetCalculatorILi2EjES9_ILi1EjENS0_6memory12LoadWithCastILi2EEENSC_13StoreWithCastILi1EEEEEviT_T0_T2_T3_T4_T5_:
.text._ZN2at6native27unrolled_elementwise_kernelINS0_13BinaryFunctorIiiiNS0_16BitwiseOrFunctorIiEEEESt5arrayIPcLm3EELi4E23TrivialOffsetCalculatorILi2EjES9_ILi1EjENS0_6memory12LoadWithCastILi2EEENSC_13StoreWithCastILi1EEEEEviT_T0_T2_T3_T4_T5_:
        /* <DEDUP_REMOVED lines=33> */
.L_x_13819:
[----:B------:R3:W5:Y:S01]  /*0210*/  LDG.E.U8 R28, desc[UR36][R4.64] ;  /* 0x00000024041c7981 */ /* 0x000762000c1e1100 */
[----:B------:R-:W-:Y:S05]  /*0220*/  BRA `(.L_x_13821) ;  /* 0x0000000c00307947 */ /* 0x000fea0003800000 */
.L_x_13818:
        /* <DEDUP_REMOVED lines=8> */
.L_x_13823:
[----:B------:R1:W5:Y:S01]  /*02b0*/  LDG.E R28, desc[UR36][R4.64] ;  /* 0x00000024041c7981 */ /* 0x000362000c1e1900 */
[----:B------:R-:W-:Y:S05]  /*02c0*/  BRA `(.L_x_13821) ;  /* 0x0000000c00087947 */ /* 0x000fea0003800000 */
.L_x_13822:
[----:B------:R2:W5:Y:S01]  /*02d0*/  LDG.E.S16 R28, desc[UR36][R4.64] ;  /* 0x00000024041c7981 */ /* 0x000562000c1e1700 */
[----:B------:R-:W-:Y:S05]  /*02e0*/  BRA `(.L_x_13821) ;  /* 0x0000000c00007947 */ /* 0x000fea0003800000 */
.L_x_13817:
        /* <DEDUP_REMOVED lines=9> */
.L_x_13825:
[----:B------:R-:W2:Y:S02]  /*0380*/  LDG.E.U16 R4, desc[UR36][R4.64] ;  /* 0x0000002404047981 */ /* 0x000ea4000c1e1500 */
[----:B--2---:R-:W-:-:S06]  /*0390*/  HADD2.F32 R28, -RZ, R4.H0_H0 ;  /* 0x20000004ff1c7230 */ /* 0x004fcc0000004100 */
[----:B------:R-:W0:Y:S01]  /*03a0*/  F2I.FTZ.TRUNC.NTZ R28, R28 ;  /* 0x0000001c001c7305 */ /* 0x000e22000021f100 */
[----:B------:R-:W-:Y:S05]  /*03b0*/  BRA `(.L_x_13821) ;  /* 0x0000000800cc7947 */ /* 0x000fea0003800000 */
.L_x_13824:
        /* <DEDUP_REMOVED lines=9> */
.L_x_13827:
[----:B------:R-:W2:Y:S02]  /*0450*/  LDG.E.U16 R4, desc[UR36][R4.64] ;  /* 0x0000002404047981 */ /* 0x000ea4000c1e1500 */
[----:B--2---:R-:W-:-:S06]  /*0460*/  HADD2.F32 R28, -RZ, R4.H0_H0 ;  /* 0x20000004ff1c7230 */ /* 0x004fcc0000004100 */
[----:B------:R-:W0:Y:S01]  /*0470*/  F2I.FTZ.TRUNC.NTZ R28, R28 ;  /* 0x0000001c001c7305 */ /* 0x000e22000021f100 */
[----:B------:R-:W-:Y:S05]  /*0480*/  BRA `(.L_x_13821) ;  /* 0x0000000800987947 */ /* 0x000fea0003800000 */
.L_x_13826:
[----:B------:R-:W2:Y:S02]  /*0490*/  LDG.E.64 R28, desc[UR36][R4.64] ;  /* 0x00000024041c7981 */ /* 0x000ea4000c1e1b00 */
[----:B--2---:R0:W1:Y:S02]  /*04a0*/  F2I.F64.TRUNC R28, R28 ;  /* 0x0000001c001c7311 */ /* 0x004064000030d100 */
[----:B01----:R-:W-:Y:S05]  /*04b0*/  BRA `(.L_x_13821) ;  /* 0x00000008008c7947 */ /* 0x003fea0003800000 */
.L_x_13816:
        /* <DEDUP_REMOVED lines=12> */
.L_x_13830:
[----:B------:R-:W2:Y:S02]  /*0580*/  LDG.E.64 R4, desc[UR36][R4.64] ;  /* 0x0000002404047981 */ /* 0x000ea4000c1e1b00 */
[----:B--2---:R0:W1:Y:S02]  /*0590*/  F2I.F64.TRUNC R28, R4 ;  /* 0x00000004001c7311 */ /* 0x004064000030d100 */
[----:B01----:R-:W-:Y:S05]  /*05a0*/  BRA `(.L_x_13821) ;  /* 0x0000000800507947 */ /* 0x003fea0003800000 */
.L_x_13829:
        /* <DEDUP_REMOVED lines=26> */
.L_x_13832:
        /* <DEDUP_REMOVED lines=14> */
.L_x_13831:
[----:B------:R-:W2:Y:S02]  /*0830*/  LDG.E.U16 R28, desc[UR36][R4.64] ;  /* 0x00000024041c7981 */ /* 0x000ea4000c1e1500 */
[----:B--2---:R-:W-:-:S06]  /*0840*/  IMAD.U32 R28, R28, 0x10000, RZ ;  /* 0x000100001c1c7824 */ /* 0x004fcc00078e00ff */
[----:B------:R-:W0:Y:S01]  /*0850*/  F2I.FTZ.TRUNC.NTZ R28, R28 ;  /* 0x0000001c001c7305 */ /* 0x000e22000021f100 */
[----:B------:R-:W-:Y:S05]  /*0860*/  BRA `(.L_x_13821) ;  /* 0x0000000400a07947 */ /* 0x000fea0003800000 */
.L_x_13828:
        /* <DEDUP_REMOVED lines=10> */
.L_x_13835:
        /* <DEDUP_REMOVED lines=21> */
.L_x_13839:
[----:B------:R-:W-:Y:S05]  /*0a60*/  BSYNC.RECONVERGENT B1 ;  /* 0x0000000000017941 */ /* 0x000fea0003800200 */
.L_x_13838:
[----:B------:R-:W-:Y:S01]  /*0a70*/  IMAD.SHL.U32 R0, R0, 0x100000, RZ ;  /* 0x0010000000007824 */ /* 0x000fe200078e00ff */
[----:B------:R-:W-:-:S04]  /*0a80*/  LEA R3, R3, 0x3b800000, 0x17 ;  /* 0x3b80000003037811 */ /* 0x000fc800078eb8ff */
[----:B------:R-:W-:-:S07]  /*0a90*/  LOP3.LUT R28, R3, R0, R7, 0xfe, !PT ;  /* 0x00000000031c7212 */ /* 0x000fce00078efe07 */
.L_x_13837:
[----:B------:R-:W-:Y:S05]  /*0aa0*/  BSYNC.RECONVERGENT B0 ;  /* 0x0000000000007941 */ /* 0x000fea0003800200 */
.L_x_13836:
[----:B------:R-:W0:Y:S01]  /*0ab0*/  F2I.FTZ.TRUNC.NTZ R28, R28 ;  /* 0x0000001c001c7305 */ /* 0x000e22000021f100 */
[----:B------:R-:W-:Y:S05]  /*0ac0*/  BRA `(.L_x_13821) ;  /* 0x0000000400087947 */ /* 0x000fea0003800000 */
.L_x_13834:
        /* <DEDUP_REMOVED lines=21> */
.L_x_13843:
[----:B------:R-:W-:Y:S05]  /*0c20*/  BSYNC.RECONVERGENT B1 ;  /* 0x0000000000017941 */ /* 0x000fea0003800200 */
.L_x_13842:
[----:B------:R-:W-:Y:S01]  /*0c30*/  IMAD.SHL.U32 R0, R0, 0x200000, RZ ;  /* 0x0020000000007824 */ /* 0x000fe200078e00ff */
[----:B------:R-:W-:-:S04]  /*0c40*/  LEA R3, R3, 0x37800000, 0x17 ;  /* 0x3780000003037811 */ /* 0x000fc800078eb8ff */
[----:B------:R-:W-:-:S07]  /*0c50*/  LOP3.LUT R28, R3, R0, R7, 0xfe, !PT ;  /* 0x00000000031c7212 */ /* 0x000fce00078efe07 */
.L_x_13841:
[----:B------:R-:W-:Y:S05]  /*0c60*/  BSYNC.RECONVERGENT B0 ;  /* 0x0000000000007941 */ /* 0x000fea0003800200 */
.L_x_13840:
[----:B------:R-:W0:Y:S01]  /*0c70*/  F2I.FTZ.TRUNC.NTZ R28, R28 ;  /* 0x0000001c001c7305 */ /* 0x000e22000021f100 */
[----:B------:R-:W-:Y:S05]  /*0c80*/  BRA `(.L_x_13821) ;  /* 0x0000000000987947 */ /* 0x000fea0003800000 */
.L_x_13833:
[----:B------:R-:W-:-:S09]  /*0c90*/  UISETP.NE.AND UP0, UPT, UR4, 0x1c, UPT ;  /* 0x0000001c0400788c */ /* 0x000fd2000bf05270 */
[----:B------:R-:W-:Y:S05]  /*0ca0*/  BRA.U !UP0, `(.L_x_13844) ;  /* 0x00000001088c7547 */ /* 0x000fea000b800000 */
[----:B------:R-:W-:-:S09]  /*0cb0*/  UISETP.NE.AND UP0, UPT, UR4, 0x1d, UPT ;  /* 0x0000001d0400788c */ /* 0x000fd2000bf05270 */
[----:B------:R-:W-:Y:S05]  /*0cc0*/  BRA.U !UP0, `(.L_x_13845) ;  /* 0x00000001087c7547 */ /* 0x000fea000b800000 */
[----:B------:R-:W-:-:S09]  /*0cd0*/  UISETP.NE.AND UP0, UPT, UR4, 0x2c, UPT ;  /* 0x0000002c0400788c */ /* 0x000fd2000bf05270 */
[----:B------:R-:W-:Y:S05]  /*0ce0*/  BRA.U !UP0, `(.L_x_13846) ;  /* 0x0000000108487547 */ /* 0x000fea000b800000 */
.L_x_13820:
        /* <DEDUP_REMOVED lines=16> */
.L_x_13847:
[----:B------:R-:W-:Y:S01]  /*0df0*/  IMAD.MOV.U32 R28, RZ, RZ, RZ ;  /* 0x000000ffff1c7224 */ /* 0x000fe200078e00ff */
[----:B------:R-:W-:Y:S06]  /*0e00*/  BRA `(.L_x_13821) ;  /* 0x0000000000387947 */ /* 0x000fec0003800000 */
.L_x_13846:
        /* <DEDUP_REMOVED lines=8> */
.L_x_13849:
[----:B------:R-:W-:Y:S05]  /*0e90*/  BSYNC.RECONVERGENT B0 ;  /* 0x0000000000007941 */ /* 0x000fea0003800200 */
.L_x_13848:
[----:B------:R-:W0:Y:S01]  /*0ea0*/  F2I.FTZ.TRUNC.NTZ R28, R28 ;  /* 0x0000001c001c7305 */ /* 0x000e22000021f100 */
[----:B------:R-:W-:Y:S05]  /*0eb0*/  BRA `(.L_x_13821) ;  /* 0x00000000000c7947 */ /* 0x000fea0003800000 */
.L_x_13845:
[----:B------:R0:W5:Y:S01]  /*0ec0*/  LDG.E R28, desc[UR36][R4.64] ;  /* 0x00000024041c7981 */ /* 0x000162000c1e1900 */
[----:B------:R-:W-:Y:S05]  /*0ed0*/  BRA `(.L_x_13821) ;  /* 0x0000000000047947 */ /* 0x000fea0003800000 */
.L_x_13844:
[----:B------:R0:W5:Y:S02]  /*0ee0*/  LDG.E R28, desc[UR36][R4.64] ;  /* 0x00000024041c7981 */ /* 0x000164000c1e1900 */
.L_x_13821:
        /* <DEDUP_REMOVED lines=18> */
.L_x_13853:
[----:B------:R1:W5:Y:S01]  /*1010*/  LDG.E.U8 R25, desc[UR36][R4.64] ;  /* 0x0000002404197981 */ /* 0x000362000c1e1100 */
[----:B------:R-:W-:Y:S05]  /*1020*/  BRA `(.L_x_13855) ;  /* 0x0000000c00307947 */ /* 0x000fea0003800000 */
.L_x_13852:
        /* <DEDUP_REMOVED lines=8> */
.L_x_13857:
[----:B------:R3:W5:Y:S01]  /*10b0*/  LDG.E R25, desc[UR36][R4.64] ;  /* 0x0000002404197981 */ /* 0x000762000c1e1900 */
[----:B------:R-:W-:Y:S05]  /*10c0*/  BRA `(.L_x_13855) ;  /* 0x0000000c00087947 */ /* 0x000fea0003800000 */
.L_x_13856:
[----:B------:R2:W5:Y:S01]  /*10d0*/  LDG.E.S16 R25, desc[UR36][R4.64] ;  /* 0x0000002404197981 */ /* 0x000562000c1e1700 */
[----:B------:R-:W-:Y:S05]  /*10e0*/  BRA `(.L_x_13855) ;  /* 0x0000000c00007947 */ /* 0x000fea0003800000 */
.L_x_13851:
        /* <DEDUP_REMOVED lines=9> */
.L_x_13859:
[----:B------:R-:W2:Y:S02]  /*1180*/  LDG.E.U16 R4, desc[UR36][R4.64] ;  /* 0x0000002404047981 */ /* 0x000ea4000c1e1500 */
[----:B--2---:R-:W-:-:S06]  /*1190*/  HADD2.F32 R25, -RZ, R4.H0_H0 ;  /* 0x20000004ff197230 */ /* 0x004fcc0000004100 */
[----:B------:R-:W0:Y:S01]  /*11a0*/  F2I.FTZ.TRUNC.NTZ R25, R25 ;  /* 0x0000001900197305 */ /* 0x000e22000021f100 */
[----:B------:R-:W-:Y:S05]  /*11b0*/  BRA `(.L_x_13855) ;  /* 0x0000000800cc7947 */ /* 0x000fea0003800000 */
.L_x_13858:
        /* <DEDUP_REMOVED lines=9> */
.L_x_13861:
[----:B------:R-:W2:Y:S02]  /*1250*/  LDG.E.U16 R4, desc[UR36][R4.64] ;  /* 0x0000002404047981 */ /* 0x000ea4000c1e1500 */
[----:B--2---:R-:W-:-:S06]  /*1260*/  HADD2.F32 R25, -RZ, R4.H0_H0 ;  /* 0x20000004ff197230 */ /* 0x004fcc0000004100 */
[----:B------:R-:W0:Y:S01]  /*1270*/  F2I.FTZ.TRUNC.NTZ R25, R25 ;  /* 0x0000001900197305 */ /* 0x000e22000021f100 */
[----:B------:R-:W-:Y:S05]  /*1280*/  BRA `(.L_x_13855) ;  /* 0x0000000800987947 */ /* 0x000fea0003800000 */
.L_x_13860:
[----:B------:R-:W2:Y:S02]  /*1290*/  LDG.E.64 R4, desc[UR36][R4.64] ;  /* 0x0000002404047981 */ /* 0x000ea4000c1e1b00 */
[----:B--2---:R0:W1:Y:S02]  /*12a0*/  F2I.F64.TRUNC R25, R4 ;  /* 0x0000000400197311 */ /* 0x004064000030d100 */
[----:B01----:R-:W-:Y:S05]  /*12b0*/  BRA `(.L_x_13855) ;  /* 0x00000008008c7947 */ /* 0x003fea0003800000 */
.L_x_13850:
        /* <DEDUP_REMOVED lines=12> */
.L_x_13864:
[----:B------:R-:W2:Y:S02]  /*1380*/  LDG.E.64 R4, desc[UR36][R4.64] ;  /* 0x0000002404047981 */ /* 0x000ea4000c1e1b00 */
[----:B--2---:R0:W1:Y:S02]  /*1390*/  F2I.F64.TRUNC R25, R4 ;  /* 0x0000000400197311 */ /* 0x004064000030d100 */
[----:B01----:R-:W-:Y:S05]  /*13a0*/  BRA `(.L_x_13855) ;  /* 0x0000000800507947 */ /* 0x003fea0003800000 */
.L_x_13863:
        /* <DEDUP_REMOVED lines=26> */
.L_x_13866:
        /* <DEDUP_REMOVED lines=14> */
.L_x_13865:
[----:B------:R-:W2:Y:S02]  /*1630*/  LDG.E.U16 R25, desc[UR36][R4.64] ;  /* 0x0000002404197981 */ /* 0x000ea4000c1e1500 */
[----:B--2---:R-:W-:-:S06]  /*1640*/  IMAD.U32 R25, R25, 0x10000, RZ ;  /* 0x0001000019197824 */ /* 0x004fcc00078e00ff */
[----:B------:R-:W0:Y:S01]  /*1650*/  F2I.FTZ.TRUNC.NTZ R25, R25 ;  /* 0x0000001900197305 */ /* 0x000e22000021f100 */
[----:B------:R-:W-:Y:S05]  /*1660*/  BRA `(.L_x_13855) ;  /* 0x0000000400a07947 */ /* 0x000fea0003800000 */
.L_x_13862:
        /* <DEDUP_REMOVED lines=10> */
.L_x_13869:
        /* <DEDUP_REMOVED lines=21> */
.L_x_13873:
[----:B------:R-:W-:Y:S05]  /*1860*/  BSYNC.RECONVERGENT B1 ;  /* 0x0000000000017941 */ /* 0x000fea0003800200 */
.L_x_13872:
[----:B------:R-:W-:Y:S01]  /*1870*/  IMAD.SHL.U32 R0, R0, 0x100000, RZ ;  /* 0x0010000000007824 */ /* 0x000fe200078e00ff */
[----:B------:R-:W-:-:S04]  /*1880*/  LEA R3, R3, 0x3b800000, 0x17 ;  /* 0x3b80000003037811 */ /* 0x000fc800078eb8ff */
[----:B------:R-:W-:-:S07]  /*1890*/  LOP3.LUT R25, R3, R0, R25, 0xfe, !PT ;  /* 0x0000000003197212 */ /* 0x000fce00078efe19 */
.L_x_13871:
[----:B------:R-:W-:Y:S05]  /*18a0*/  BSYNC.RECONVERGENT B0 ;  /* 0x0000000000007941 */ /* 0x000fea0003800200 */
.L_x_13870:
[----:B------:R-:W0:Y:S01]  /*18b0*/  F2I.FTZ.TRUNC.NTZ R25, R25 ;  /* 0x0000001900197305 */ /* 0x000e22000021f100 */
[----:B------:R-:W-:Y:S05]  /*18c0*/  BRA `(.L_x_13855) ;  /* 0x0000000400087947 */ /* 0x000fea0003800000 */
.L_x_13868:
        /* <DEDUP_REMOVED lines=21> */
.L_x_13877:
[----:B------:R-:W-:Y:S05]  /*1a20*/  BSYNC.RECONVERGENT B1 ;  /* 0x0000000000017941 */ /* 0x000fea0003800200 */
.L_x_13876:
[----:B------:R-:W-:Y:S01]  /*1a30*/  IMAD.SHL.U32 R0, R0, 0x200000, RZ ;  /* 0x0020000000007824 */ /* 0x000fe200078e00ff */
[----:B------:R-:W-:-:S04]  /*1a40*/  LEA R3, R3, 0x37800000, 0x17 ;  /* 0x3780000003037811 */ /* 0x000fc800078eb8ff */
[----:B------:R-:W-:-:S07]  /*1a50*/  LOP3.LUT R25, R3, R0, R25, 0xfe, !PT ;  /* 0x0000000003197212 */ /* 0x000fce00078efe19 */
.L_x_13875:
[----:B------:R-:W-:Y:S05]  /*1a60*/  BSYNC.RECONVERGENT B0 ;  /* 0x0000000000007941 */ /* 0x000fea0003800200 */
.L_x_13874:
[----:B------:R-:W0:Y:S01]  /*1a70*/  F2I.FTZ.TRUNC.NTZ R25, R25 ;  /* 0x0000001900197305 */ /* 0x000e22000021f100 */
[----:B------:R-:W-:Y:S05]  /*1a80*/  BRA `(.L_x_13855) ;  /* 0x0000000000987947 */ /* 0x000fea0003800000 */
.L_x_13867:
[----:B------:R-:W-:-:S09]  /*1a90*/  UISETP.NE.AND UP0, UPT, UR4, 0x1c, UPT ;  /* 0x0000001c0400788c */ /* 0x000fd2000bf05270 */
[----:B------:R-:W-:Y:S05]  /*1aa0*/  BRA.U !UP0, `(.L_x_13878) ;  /* 0x00000001088c7547 */ /* 0x000fea000b800000 */
[----:B------:R-:W-:-:S09]  /*1ab0*/  UISETP.NE.AND UP0, UPT, UR4, 0x1d, UPT ;  /* 0x0000001d0400788c */ /* 0x000fd2000bf05270 */
[----:B------:R-:W-:Y:S05]  /*1ac0*/  BRA.U !UP0, `(.L_x_13879) ;  /* 0x00000001087c7547 */ /* 0x000fea000b800000 */
[----:B------:R-:W-:-:S09]  /*1ad0*/  UISETP.NE.AND UP0, UPT, UR4, 0x2c, UPT ;  /* 0x0000002c0400788c */ /* 0x000fd2000bf05270 */
[----:B------:R-:W-:Y:S05]  /*1ae0*/  BRA.U !UP0, `(.L_x_13880) ;  /* 0x0000000108487547 */ /* 0x000fea000b800000 */
.L_x_13854:
        /* <DEDUP_REMOVED lines=16> */
.L_x_13881:
[----:B------:R-:W-:Y:S01]  /*1bf0*/  IMAD.MOV.U32 R25, RZ, RZ, RZ ;  /* 0x000000ffff197224 */ /* 0x000fe200078e00ff */
[----:B------:R-:W-:Y:S06]  /*1c00*/  BRA `(.L_x_13855) ;  /* 0x0000000000387947 */ /* 0x000fec0003800000 */
.L_x_13880:
        /* <DEDUP_REMOVED lines=8> */
.L_x_13883:
[----:B------:R-:W-:Y:S05]  /*1c90*/  BSYNC.RECONVERGENT B0 ;  /* 0x0000000000007941 */ /* 0x000fea0003800200 */
.L_x_13882:
[----:B------:R-:W0:Y:S01]  /*1ca0*/  F2I.FTZ.TRUNC.NTZ R25, R25 ;  /* 0x0000001900197305 */ /* 0x000e22000021f100 */
[----:B------:R-:W-:Y:S05]  /*1cb0*/  BRA `(.L_x_13855) ;  /* 0x00000000000c7947 */ /* 0x000fea0003800000 */
.L_x_13879:
[----:B------:R0:W5:Y:S01]  /*1cc0*/  LDG.E R25, desc[UR36][R4.64] ;  /* 0x0000002404197981 */ /* 0x000162000c1e1900 */
[----:B------:R-:W-:Y:S05]  /*1cd0*/  BRA `(.L_x_13855) ;  /* 0x0000000000047947 */ /* 0x000fea0003800000 */
.L_x_13878:
[----:B------:R0:W5:Y:S02]  /*1ce0*/  LDG.E R25, desc[UR36][R4.64] ;  /* 0x0000002404197981 */ /* 0x000164000c1e1900 */
.L_x_13855:
[----:B------:R-:W-:-:S07]  /*1cf0*/  VIADD R29, R17, 0x80 ;  /* 0x00000080111d7836 */ /* 0x000fce0000000000 */
.L_x_13815:
[----:B------:R-:W-:Y:S05]  /*1d00*/  BSYNC.RECONVERGENT B6 ;  /* 0x0000000000067941 */ /* 0x000fea0003800200 */
.L_x_13814:
        /* <DEDUP_REMOVED lines=23> */
.L_x_13889:
[----:B------:R0:W5:Y:S01]  /*1e80*/  LDG.E.U8 R26, desc[UR36][R4.64] ;  /* 0x00000024041a7981 */ /* 0x000162000c1e1100 */
[----:B------:R-:W-:Y:S05]  /*1e90*/  BRA `(.L_x_13891) ;  /* 0x0000000c00307947 */ /* 0x000fea0003800000 */
.L_x_13888:
        /* <DEDUP_REMOVED lines=8> */
.L_x_13893:
[----:B------:R0:W5:Y:S01]  /*1f20*/  LDG.E R26, desc[UR36][R4.64] ;  /* 0x00000024041a7981 */ /* 0x000162000c1e1900 */
[----:B------:R-:W-:Y:S05]  /*1f30*/  BRA `(.L_x_13891) ;  /* 0x0000000c00087947 */ /* 0x000fea0003800000 */
.L_x_13892:
[----:B------:R0:W5:Y:S01]  /*1f40*/  LDG.E.S16 R26, desc[UR36][R4.64] ;  /* 0x00000024041a7981 */ /* 0x000162000c1e1700 */
[----:B------:R-:W-:Y:S05]  /*1f50*/  BRA `(.L_x_13891) ;  /* 0x0000000c00007947 */ /* 0x000fea0003800000 */
.L_x_13887:
        /* <DEDUP_REMOVED lines=9> */
.L_x_13895:
[----:B------:R-:W2:Y:S02]  /*1ff0*/  LDG.E.U16 R4, desc[UR36][R4.64] ;  /* 0x0000002404047981 */ /* 0x000ea4000c1e1500 */
[----:B--2---:R-:W-:-:S06]  /*2000*/  HADD2.F32 R26, -RZ, R4.H0_H0 ;  /* 0x20000004ff1a7230 */ /* 0x004fcc0000004100 */
[----:B------:R-:W0:Y:S01]  /*2010*/  F2I.FTZ.TRUNC.NTZ R26, R26 ;  /* 0x0000001a001a7305 */ /* 0x000e22000021f100 */
[----:B------:R-:W-:Y:S05]  /*2020*/  BRA `(.L_x_13891) ;  /* 0x0000000800cc7947 */ /* 0x000fea0003800000 */
.L_x_13894:
        /* <DEDUP_REMOVED lines=9> */
.L_x_13897:
[----:B------:R-:W2:Y:S02]  /*20c0*/  LDG.E.U16 R4, desc[UR36][R4.64] ;  /* 0x0000002404047981 */ /* 0x000ea4000c1e1500 */
[----:B--2---:R-:W-:-:S06]  /*20d0*/  HADD2.F32 R26, -RZ, R4.H0_H0 ;  /* 0x20000004ff1a7230 */ /* 0x004fcc0000004100 */
[----:B------:R-:W0:Y:S01]  /*20e0*/  F2I.FTZ.TRUNC.NTZ R26, R26 ;  /* 0x0000001a001a7305 */ /* 0x000e22000021f100 */
[----:B------:R-:W-:Y:S05]  /*20f0*/  BRA `(.L_x_13891) ;  /* 0x0000000800987947 */ /* 0x000fea0003800000 */
.L_x_13896:
[----:B------:R-:W2:Y:S02]  /*2100*/  LDG.E.64 R26, desc[UR36][R4.64] ;  /* 0x00000024041a7981 */ /* 0x000ea4000c1e1b00 */
[----:B--2---:R0:W1:Y:S02]  /*2110*/  F2I.F64.TRUNC R26, R26 ;  /* 0x0000001a001a7311 */ /* 0x004064000030d100 */
[----:B01----:R-:W-:Y:S05]  /*2120*/  BRA `(.L_x_13891) ;  /* 0x00000008008c7947 */ /* 0x003fea0003800000 */
.L_x_13886:
        /* <DEDUP_REMOVED lines=12> */
.L_x_13900:
[----:B------:R-:W2:Y:S02]  /*21f0*/  LDG.E.64 R4, desc[UR36][R4.64] ;  /* 0x0000002404047981 */ /* 0x000ea4000c1e1b00 */
[----:B--2---:R0:W1:Y:S02]  /*2200*/  F2I.F64.TRUNC R26, R4 ;  /* 0x00000004001a7311 */ /* 0x004064000030d100 */
[----:B01----:R-:W-:Y:S05]  /*2210*/  BRA `(.L_x_13891) ;  /* 0x0000000800507947 */ /* 0x003fea0003800000 */
.L_x_13899:
        /* <DEDUP_REMOVED lines=26> */
.L_x_13902:
        /* <DEDUP_REMOVED lines=14> */
.L_x_13901:
[----:B------:R-:W2:Y:S02]  /*24a0*/  LDG.E.U16 R26, desc[UR36][R4.64] ;  /* 0x00000024041a7981 */ /* 0x000ea4000c1e1500 */
[----:B--2---:R-:W-:-:S06]  /*24b0*/  IMAD.U32 R26, R26, 0x10000, RZ ;  /* 0x000100001a1a7824 */ /* 0x004fcc00078e00ff */
[----:B------:R-:W0:Y:S01]  /*24c0*/  F2I.FTZ.TRUNC.NTZ R26, R26 ;  /* 0x0000001a001a7305 */ /* 0x000e22000021f100 */
[----:B------:R-:W-:Y:S05]  /*24d0*/  BRA `(.L_x_13891) ;  /* 0x0000000400a07947 */ /* 0x000fea0003800000 */
.L_x_13898:
        /* <DEDUP_REMOVED lines=10> */
.L_x_13905:
        /* <DEDUP_REMOVED lines=21> */
.L_x_13909:
[----:B------:R-:W-:Y:S05]  /*26d0*/  BSYNC.RECONVERGENT B1 ;  /* 0x0000000000017941 */ /* 0x000fea0003800200 */
.L_x_13908:
[----:B------:R-:W-:Y:S01]  /*26e0*/  IMAD.SHL.U32 R0, R0, 0x100000, RZ ;  /* 0x0010000000007824 */ /* 0x000fe200078e00ff */
[----:B------:R-:W-:-:S04]  /*26f0*/  LEA R3, R3, 0x3b800000, 0x17 ;  /* 0x3b80000003037811 */ /* 0x000fc800078eb8ff */
[----:B------:R-:W-:-:S07]  /*2700*/  LOP3.LUT R26, R3, R0, R7, 0xfe, !PT ;  /* 0x00000000031a7212 */ /* 0x000fce00078efe07 */
.L_x_13907:
[----:B------:R-:W-:Y:S05]  /*2710*/  BSYNC.RECONVERGENT B0 ;  /* 0x0000000000007941 */ /* 0x000fea0003800200 */
.L_x_13906:
[----:B------:R-:W0:Y:S01]  /*2720*/  F2I.FTZ.TRUNC.NTZ R26, R26 ;  /* 0x0000001a001a7305 */ /* 0x000e22000021f100 */
[----:B------:R-:W-:Y:S05]  /*2730*/  BRA `(.L_x_13891) ;  /* 0x0000000400087947 */ /* 0x000fea0003800000 */
.L_x_13904:
        /* <DEDUP_REMOVED lines=21> */
.L_x_13913:
[----:B------:R-:W-:Y:S05]  /*2890*/  BSYNC.RECONVERGENT B1 ;  /* 0x0000000000017941 */ /* 0x000fea0003800200 */
.L_x_13912:
[----:B------:R-:W-:Y:S01]  /*28a0*/  IMAD.SHL.U32 R0, R0, 0x200000, RZ ;  /* 0x0020000000007824 */ /* 0x000fe200078e00ff */
[----:B------:R-:W-:-:S04]  /*28b0*/  LEA R3, R3, 0x37800000, 0x17 ;  /* 0x3780000003037811 */ /* 0x000fc800078eb8ff */
[----:B------:R-:W-:-:S07]  /*28c0*/  LOP3.LUT R26, R3, R0, R7, 0xfe, !PT ;  /* 0x00000000031a7212 */ /* 0x000fce00078efe07 */
.L_x_13911:
[----:B------:R-:W-:Y:S05]  /*28d0*/  BSYNC.RECONVERGENT B0 ;  /* 0x0000000000007941 */ /* 0x000fea0003800200 */
.L_x_13910:
[----:B------:R-:W0:Y:S01]  /*28e0*/  F2I.FTZ.TRUNC.NTZ R26, R26 ;  /* 0x0000001a001a7305 */ /* 0x000e22000021f100 */
[----:B------:R-:W-:Y:S05]  /*28f0*/  BRA `(.L_x_13891) ;  /* 0x0000000000987947 */ /* 0x000fea0003800000 */
.L_x_13903:
        /* <DEDUP_REMOVED lines=14> */
.L_x_13917:
[----:B------:R-:W-:Y:S05]  /*29e0*/  BSYNC.RECONVERGENT B0 ;  /* 0x0000000000007941 */ /* 0x000fea0003800200 */
.L_x_13916:
[----:B------:R-:W0:Y:S01]  /*29f0*/  F2I.FTZ.TRUNC.NTZ R26, R26 ;  /* 0x0000001a001a7305 */ /* 0x000e22000021f100 */
[----:B------:R-:W-:Y:S05]  /*2a00*/  BRA `(.L_x_13891) ;  /* 0x0000000000547947 */ /* 0x000fea0003800000 */
.L_x_13890:
        /* <DEDUP_REMOVED lines=16> */
.L_x_13918:
[----:B------:R-:W-:Y:S01]  /*2b10*/  IMAD.MOV.U32 R26, RZ, RZ, RZ ;  /* 0x000000ffff1a7224 */ /* 0x000fe200078e00ff */
[----:B------:R-:W-:Y:S06]  /*2b20*/  BRA `(.L_x_13891) ;  /* 0x00000000000c7947 */ /* 0x000fec0003800000 */
.L_x_13915:
[----:B------:R0:W5:Y:S01]  /*2b30*/  LDG.E R26, desc[UR36][R4.64] ;  /* 0x00000024041a7981 */ /* 0x000162000c1e1900 */
[----:B------:R-:W-:Y:S05]  /*2b40*/  BRA `(.L_x_13891) ;  /* 0x0000000000047947 */ /* 0x000fea0003800000 */
.L_x_13914:
[----:B------:R0:W5:Y:S02]  /*2b50*/  LDG.E R26, desc[UR36][R4.64] ;  /* 0x00000024041a7981 */ /* 0x000164000c1e1900 */
.L_x_13891:
        /* <DEDUP_REMOVED lines=18> */
.L_x_13922:
[----:B------:R0:W5:Y:S01]  /*2c80*/  LDG.E.U8 R27, desc[UR36][R4.64] ;  /* 0x00000024041b7981 */ /* 0x000162000c1e1100 */
[----:B------:R-:W-:Y:S05]  /*2c90*/  BRA `(.L_x_13924) ;  /* 0x0000000c00307947 */ /* 0x000fea0003800000 */
.L_x_13921:
        /* <DEDUP_REMOVED lines=8> */
.L_x_13926:
[----:B------:R0:W5:Y:S01]  /*2d20*/  LDG.E R27, desc[UR36][R4.64] ;  /* 0x00000024041b7981 */ /* 0x000162000c1e1900 */
[----:B------:R-:W-:Y:S05]  /*2d30*/  BRA `(.L_x_13924) ;  /* 0x0000000c00087947 */ /* 0x000fea0003800000 */
.L_x_13925:
[----:B------:R0:W5:Y:S01]  /*2d40*/  LDG.E.S16 R27, desc[UR36][R4.64] ;  /* 0x00000024041b7981 */ /* 0x000162000c1e1700 */
[----:B------:R-:W-:Y:S05]  /*2d50*/  BRA `(.L_x_13924) ;  /* 0x0000000c00007947 */ /* 0x000fea0003800000 */
.L_x_13920:
        /* <DEDUP_REMOVED lines=9> */
.L_x_13928:
[----:B------:R-:W3:Y:S02]  /*2df0*/  LDG.E.U16 R4, desc[UR36][R4.64] ;  /* 0x0000002404047981 */ /* 0x000ee4000c1e1500 */
[----:B---3--:R-:W-:-:S06]  /*2e00*/  HADD2.F32 R27, -RZ, R4.H0_H0 ;  /* 0x20000004ff1b7230 */ /* 0x008fcc0000004100 */
[----:B------:R-:W0:Y:S01]  /*2e10*/  F2I.FTZ.TRUNC.NTZ R27, R27 ;  /* 0x0000001b001b7305 */ /* 0x000e22000021f100 */
[----:B------:R-:W-:Y:S05]  /*2e20*/  BRA `(.L_x_13924) ;  /* 0x0000000800cc7947 */ /* 0x000fea0003800000 */
.L_x_13927:
        /* <DEDUP_REMOVED lines=9> */
.L_x_13930:
[----:B------:R-:W3:Y:S02]  /*2ec0*/  LDG.E.U16 R4, desc[UR36][R4.64] ;  /* 0x0000002404047981 */ /* 0x000ee4000c1e1500 */
[----:B---3--:R-:W-:-:S06]  /*2ed0*/  HADD2.F32 R27, -RZ, R4.H0_H0 ;  /* 0x20000004ff1b7230 */ /* 0x008fcc0000004100 */
[----:B------:R-:W0:Y:S01]  /*2ee0*/  F2I.FTZ.TRUNC.NTZ R27, R27 ;  /* 0x0000001b001b7305 */ /* 0x000e22000021f100 */
[----:B------:R-:W-:Y:S05]  /*2ef0*/  BRA `(.L_x_13924) ;  /* 0x0000000800987947 */ /* 0x000fea0003800000 */
.L_x_13929:
[----:B------:R-:W3:Y:S02]  /*2f00*/  LDG.E.64 R4, desc[UR36][R4.64] ;  /* 0x0000002404047981 */ /* 0x000ee4000c1e1b00 */
[----:B---3--:R0:W3:Y:S02]  /*2f10*/  F2I.F64.TRUNC R27, R4 ;  /* 0x00000004001b7311 */ /* 0x0080e4000030d100 */
[----:B0--3--:R-:W-:Y:S05]  /*2f20*/  BRA `(.L_x_13924) ;  /* 0x00000008008c7947 */ /* 0x009fea0003800000 */
.L_x_13919:
        /* <DEDUP_REMOVED lines=12> */
.L_x_13933:
[----:B------:R-:W3:Y:S02]  /*2ff0*/  LDG.E.64 R4, desc[UR36][R4.64] ;  /* 0x0000002404047981 */ /* 0x000ee4000c1e1b00 */
[----:B---3--:R0:W3:Y:S02]  /*3000*/  F2I.F64.TRUNC R27, R4 ;  /* 0x00000004001b7311 */ /* 0x0080e4000030d100 */
[----:B0--3--:R-:W-:Y:S05]  /*3010*/  BRA `(.L_x_13924) ;  /* 0x0000000800507947 */ /* 0x009fea0003800000 */
.L_x_13932:
        /* <DEDUP_REMOVED lines=26> */
.L_x_13935:
        /* <DEDUP_REMOVED lines=14> */
.L_x_13934:
[----:B------:R-:W3:Y:S02]  /*32a0*/  LDG.E.U16 R27, desc[UR36][R4.64] ;  /* 0x00000024041b7981 */ /* 0x000ee4000c1e1500 */
[----:B---3--:R-:W-:-:S06]  /*32b0*/  IMAD.U32 R27, R27, 0x10000, RZ ;  /* 0x000100001b1b7824 */ /* 0x008fcc00078e00ff */
[----:B------:R-:W0:Y:S01]  /*32c0*/  F2I.FTZ.TRUNC.NTZ R27, R27 ;  /* 0x0000001b001b7305 */ /* 0x000e22000021f100 */
[----:B------:R-:W-:Y:S05]  /*32d0*/  BRA `(.L_x_13924) ;  /* 0x0000000400a07947 */ /* 0x000fea0003800000 */
.L_x_13931:
        /* <DEDUP_REMOVED lines=10> */
.L_x_13938:
        /* <DEDUP_REMOVED lines=21> */
.L_x_13942:
[----:B------:R-:W-:Y:S05]  /*34d0*/  BSYNC.RECONVERGENT B1 ;  /* 0x0000000000017941 */ /* 0x000fea0003800200 */
.L_x_13941:
[----:B------:R-:W-:Y:S01]  /*34e0*/  IMAD.SHL.U32 R0, R0, 0x100000, RZ ;  /* 0x0010000000007824 */ /* 0x000fe200078e00ff */
[----:B------:R-:W-:-:S04]  /*34f0*/  LEA R3, R3, 0x3b800000, 0x17 ;  /* 0x3b80000003037811 */ /* 0x000fc800078eb8ff */
[----:B------:R-:W-:-:S07]  /*3500*/  LOP3.LUT R27, R3, R0, R27, 0xfe, !PT ;  /* 0x00000000031b7212 */ /* 0x000fce00078efe1b */
.L_x_13940:
[----:B------:R-:W-:Y:S05]  /*3510*/  BSYNC.RECONVERGENT B0 ;  /* 0x0000000000007941 */ /* 0x000fea0003800200 */
.L_x_13939:
[----:B------:R-:W3:Y:S01]  /*3520*/  F2I.FTZ.TRUNC.NTZ R27, R27 ;  /* 0x0000001b001b7305 */ /* 0x000ee2000021f100 */
[----:B------:R-:W-:Y:S05]  /*3530*/  BRA `(.L_x_13924) ;  /* 0x0000000400087947 */ /* 0x000fea0003800000 */
.L_x_13937:
        /* <DEDUP_REMOVED lines=21> */
.L_x_13946:
[----:B------:R-:W-:Y:S05]  /*3690*/  BSYNC.RECONVERGENT B1 ;  /* 0x0000000000017941 */ /* 0x000fea0003800200 */
.L_x_13945:
[----:B------:R-:W-:Y:S01]  /*36a0*/  IMAD.SHL.U32 R0, R0, 0x200000, RZ ;  /* 0x0020000000007824 */ /* 0x000fe200078e00ff */
[----:B------:R-:W-:-:S04]  /*36b0*/  LEA R3, R3, 0x37800000, 0x17 ;  /* 0x3780000003037811 */ /* 0x000fc800078eb8ff */
[----:B------:R-:W-:-:S07]  /*36c0*/  LOP3.LUT R27, R3, R0, R27, 0xfe, !PT ;  /* 0x00000000031b7212 */ /* 0x000fce00078efe1b */
.L_x_13944:
[----:B------:R-:W-:Y:S05]  /*36d0*/  BSYNC.RECONVERGENT B0 ;  /* 0x0000000000007941 */ /* 0x000fea0003800200 */
.L_x_13943:
[----:B------:R-:W0:Y:S01]  /*36e0*/  F2I.FTZ.TRUNC.NTZ R27, R27 ;  /* 0x0000001b001b7305 */ /* 0x000e22000021f100 */
[----:B------:R-:W-:Y:S05]  /*36f0*/  BRA `(.L_x_13924) ;  /* 0x0000000000987947 */ /* 0x000fea0003800000 */
.L_x_13936:
        /* <DEDUP_REMOVED lines=14> */
.L_x_13950:
[----:B------:R-:W-:Y:S05]  /*37e0*/  BSYNC.RECONVERGENT B0 ;  /* 0x0000000000007941 */ /* 0x000fea0003800200 */
.L_x_13949:
[----:B------:R-:W0:Y:S01]  /*37f0*/  F2I.FTZ.TRUNC.NTZ R27, R27 ;  /* 0x0000001b001b7305 */ /* 0x000e22000021f100 */
[----:B------:R-:W-:Y:S05]  /*3800*/  BRA `(.L_x_13924) ;  /* 0x0000000000547947 */ /* 0x000fea0003800000 */
.L_x_13923:
        /* <DEDUP_REMOVED lines=16> */
.L_x_13951:
[----:B------:R-:W-:Y:S01]  /*3910*/  IMAD.MOV.U32 R27, RZ, RZ, RZ ;  /* 0x000000ffff1b7224 */ /* 0x000fe200078e00ff */
[----:B------:R-:W-:Y:S06]  /*3920*/  BRA `(.L_x_13924) ;  /* 0x00000000000c7947 */ /* 0x000fec0003800000 */
.L_x_13948:
[----:B------:R0:W5:Y:S01]  /*3930*/  LDG.E R27, desc[UR36][R4.64] ;  /* 0x00000024041b7981 */ /* 0x000162000c1e1900 */
[----:B------:R-:W-:Y:S05]  /*3940*/  BRA `(.L_x_13924) ;  /* 0x0000000000047947 */ /* 0x000fea0003800000 */
.L_x_13947:
[----:B------:R0:W5:Y:S02]  /*3950*/  LDG.E R27, desc[UR36][R4.64] ;  /* 0x00000024041b7981 */ /* 0x000164000c1e1900 */
.L_x_13924:
[----:B------:R-:W-:-:S07]  /*3960*/  VIADD R29, R29, 0x80 ;  /* 0x000000801d1d7836 */ /* 0x000fce0000000000 */
.L_x_13885:
[----:B------:R-:W-:Y:S05]  /*3970*/  BSYNC.RECONVERGENT B6 ;  /* 0x0000000000067941 */ /* 0x000fea0003800200 */
.L_x_13884:
        /* <DEDUP_REMOVED lines=24> */
.L_x_13957:
[----:B------:R0:W5:Y:S01]  /*3b00*/  LDG.E.U8 R24, desc[UR36][R4.64] ;  /* 0x0000002404187981 */ /* 0x000162000c1e1100 */
[----:B------:R-:W-:Y:S05]  /*3b10*/  BRA `(.L_x_13959) ;  /* 0x0000000c00307947 */ /* 0x000fea0003800000 */
.L_x_13956:
        /* <DEDUP_REMOVED lines=8> */
.L_x_13961:
[----:B------:R0:W5:Y:S01]  /*3ba0*/  LDG.E R24, desc[UR36][R4.64] ;  /* 0x0000002404187981 */ /* 0x000162000c1e1900 */
[----:B------:R-:W-:Y:S05]  /*3bb0*/  BRA `(.L_x_13959) ;  /* 0x0000000c00087947 */ /* 0x000fea0003800000 */
.L_x_13960:
[----:B------:R0:W5:Y:S01]  /*3bc0*/  LDG.E.S16 R24, desc[UR36][R4.64] ;  /* 0x0000002404187981 */ /* 0x000162000c1e1700 */
[----:B------:R-:W-:Y:S05]  /*3bd0*/  BRA `(.L_x_13959) ;  /* 0x0000000c00007947 */ /* 0x000fea0003800000 */
.L_x_13955:
        /* <DEDUP_REMOVED lines=9> */
.L_x_13963:
[----:B------:R-:W2:Y:S02]  /*3c70*/  LDG.E.U16 R4, desc[UR36][R4.64] ;  /* 0x0000002404047981 */ /* 0x000ea4000c1e1500 */
[----:B--2---:R-:W-:-:S06]  /*3c80*/  HADD2.F32 R24, -RZ, R4.H0_H0 ;  /* 0x20000004ff187230 */ /* 0x004fcc0000004100 */
[----:B------:R-:W0:Y:S01]  /*3c90*/  F2I.FTZ.TRUNC.NTZ R24, R24 ;  /* 0x0000001800187305 */ /* 0x000e22000021f100 */
[----:B------:R-:W-:Y:S05]  /*3ca0*/  BRA `(.L_x_13959) ;  /* 0x0000000800cc7947 */ /* 0x000fea0003800000 */
.L_x_13962:
        /* <DEDUP_REMOVED lines=9> */
.L_x_13965:
[----:B------:R-:W2:Y:S02]  /*3d40*/  LDG.E.U16 R4, desc[UR36][R4.64] ;  /* 0x0000002404047981 */ /* 0x000ea4000c1e1500 */
[----:B--2---:R-:W-:-:S06]  /*3d50*/  HADD2.F32 R24, -RZ, R4.H0_H0 ;  /* 0x20000004ff187230 */ /* 0x004fcc0000004100 */
[----:B------:R-:W0:Y:S01]  /*3d60*/  F2I.FTZ.TRUNC.NTZ R24, R24 ;  /* 0x0000001800187305 */ /* 0x000e22000021f100 */
[----:B------:R-:W-:Y:S05]  /*3d70*/  BRA `(.L_x_13959) ;  /* 0x0000000800987947 */ /* 0x000fea0003800000 */
.L_x_13964:
[----:B------:R-:W2:Y:S02]  /*3d80*/  LDG.E.64 R4, desc[UR36][R4.64] ;  /* 0x0000002404047981 */ /* 0x000ea4000c1e1b00 */
[----:B--2---:R0:W1:Y:S02]  /*3d90*/  F2I.F64.TRUNC R24, R4 ;  /* 0x0000000400187311 */ /* 0x004064000030d100 */
[----:B01----:R-:W-:Y:S05]  /*3da0*/  BRA `(.L_x_13959) ;  /* 0x00000008008c7947 */ /* 0x003fea0003800000 */
.L_x_13954:
        /* <DEDUP_REMOVED lines=12> */
.L_x_13968:
[----:B------:R-:W2:Y:S02]  /*3e70*/  LDG.E.64 R4, desc[UR36][R4.64] ;  /* 0x0000002404047981 */ /* 0x000ea4000c1e1b00 */
[----:B--2---:R0:W1:Y:S02]  /*3e80*/  F2I.F64.TRUNC R24, R4 ;  /* 0x0000000400187311 */ /* 0x004064000030d100 */
[----:B01----:R-:W-:Y:S05]  /*3e90*/  BRA `(.L_x_13959) ;  /* 0x0000000800507947 */ /* 0x003fea0003800000 */
.L_x_13967:
        /* <DEDUP_REMOVED lines=26> */
.L_x_13970:
        /* <DEDUP_REMOVED lines=14> */
.L_x_13969:
[----:B------:R-:W2:Y:S02]  /*4120*/  LDG.E.U16 R24, desc[UR36][R4.64] ;  /* 0x0000002404187981 */ /* 0x000ea4000c1e1500 */
[----:B--2---:R-:W-:-:S06]  /*4130*/  IMAD.U32 R24, R24, 0x10000, RZ ;  /* 0x0001000018187824 */ /* 0x004fcc00078e00ff */
[----:B------:R-:W0:Y:S01]  /*4140*/  F2I.FTZ.TRUNC.NTZ R24, R24 ;  /* 0x0000001800187305 */ /* 0x000e22000021f100 */
[----:B------:R-:W-:Y:S05]  /*4150*/  BRA `(.L_x_13959) ;  /* 0x0000000400a07947 */ /* 0x000fea0003800000 */
.L_x_13966:
        /* <DEDUP_REMOVED lines=10> */
.L_x_13973:
        /* <DEDUP_REMOVED lines=21> */
.L_x_13977:
[----:B------:R-:W-:Y:S05]  /*4350*/  BSYNC.RECONVERGENT B1 ;  /* 0x0000000000017941 */ /* 0x000fea0003800200 */
.L_x_13976:
[----:B------:R-:W-:Y:S01]  /*4360*/  IMAD.SHL.U32 R0, R0, 0x100000, RZ ;  /* 0x0010000000007824 */ /* 0x000fe200078e00ff */
[----:B------:R-:W-:-:S04]  /*4370*/  LEA R3, R3, 0x3b800000, 0x17 ;  /* 0x3b80000003037811 */ /* 0x000fc800078eb8ff */
[----:B------:R-:W-:-:S07]  /*4380*/  LOP3.LUT R24, R3, R0, R7, 0xfe, !PT ;  /* 0x0000000003187212 */ /* 0x000fce00078efe07 */
.L_x_13975:
[----:B------:R-:W-:Y:S05]  /*4390*/  BSYNC.RECONVERGENT B0 ;  /* 0x0000000000007941 */ /* 0x000fea0003800200 */
.L_x_13974:
[----:B------:R-:W0:Y:S01]  /*43a0*/  F2I.FTZ.TRUNC.NTZ R24, R24 ;  /* 0x0000001800187305 */ /* 0x000e22000021f100 */
[----:B------:R-:W-:Y:S05]  /*43b0*/  BRA `(.L_x_13959) ;  /* 0x0000000400087947 */ /* 0x000fea0003800000 */
.L_x_13972:
        /* <DEDUP_REMOVED lines=21> */
.L_x_13981:
[----:B------:R-:W-:Y:S05]  /*4510*/  BSYNC.RECONVERGENT B1 ;  /* 0x0000000000017941 */ /* 0x000fea0003800200 */
.L_x_13980:
[----:B------:R-:W-:Y:S01]  /*4520*/  IMAD.SHL.U32 R0, R0, 0x200000, RZ ;  /* 0x0020000000007824 */ /* 0x000fe200078e00ff */
[----:B------:R-:W-:-:S04]  /*4530*/  LEA R3, R3, 0x37800000, 0x17 ;  /* 0x3780000003037811 */ /* 0x000fc800078eb8ff */
[----:B------:R-:W-:-:S07]  /*4540*/  LOP3.LUT R24, R3, R0, R7, 0xfe, !PT ;  /* 0x0000000003187212 */ /* 0x000fce00078efe07 */
.L_x_13979:
[----:B------:R-:W-:Y:S05]  /*4550*/  BSYNC.RECONVERGENT B0 ;  /* 0x0000000000007941 */ /* 0x000fea0003800200 */
.L_x_13978:
[----:B------:R-:W0:Y:S01]  /*4560*/  F2I.FTZ.TRUNC.NTZ R24, R24 ;  /* 0x0000001800187305 */ /* 0x000e22000021f100 */
[----:B------:R-:W-:Y:S05]  /*4570*/  BRA `(.L_x_13959) ;  /* 0x0000000000987947 */ /* 0x000fea0003800000 */
.L_x_13971:
        /* <DEDUP_REMOVED lines=14> */
.L_x_13985:
[----:B------:R-:W-:Y:S05]  /*4660*/  BSYNC.RECONVERGENT B0 ;  /* 0x0000000000007941 */ /* 0x000fea0003800200 */
.L_x_13984:
[----:B------:R-:W0:Y:S01]  /*4670*/  F2I.FTZ.TRUNC.NTZ R24, R24 ;  /* 0x0000001800187305 */ /* 0x000e22000021f100 */
[----:B------:R-:W-:Y:S05]  /*4680*/  BRA `(.L_x_13959) ;  /* 0x0000000000547947 */ /* 0x000fea0003800000 */
.L_x_13958:
        /* <DEDUP_REMOVED lines=16> */
.L_x_13986:
[----:B------:R-:W-:Y:S01]  /*4790*/  IMAD.MOV.U32 R24, RZ, RZ, RZ ;  /* 0x000000ffff187224 */ /* 0x000fe200078e00ff */
[----:B------:R-:W-:Y:S06]  /*47a0*/  BRA `(.L_x_13959) ;  /* 0x00000000000c7947 */ /* 0x000fec0003800000 */
.L_x_13983:
[----:B------:R0:W5:Y:S01]  /*47b0*/  LDG.E R24, desc[UR36][R4.64] ;  /* 0x0000002404187981 */ /* 0x000162000c1e1900 */
[----:B------:R-:W-:Y:S05]  /*47c0*/  BRA `(.L_x_13959) ;  /* 0x0000000000047947 */ /* 0x000fea0003800000 */
.L_x_13982:
[----:B------:R0:W5:Y:S02]  /*47d0*/  LDG.E R24, desc[UR36][R4.64] ;  /* 0x0000002404187981 */ /* 0x000164000c1e1900 */
.L_x_13959:
        /* <DEDUP_REMOVED lines=18> */
.L_x_13990:
[----:B------:R0:W5:Y:S01]  /*4900*/  LDG.E.U8 R23, desc[UR36][R4.64] ;  /* 0x0000002404177981 */ /* 0x000162000c1e1100 */
[----:B------:R-:W-:Y:S05]  /*4910*/  BRA `(.L_x_13992) ;  /* 0x0000000c00307947 */ /* 0x000fea0003800000 */
.L_x_13989:
        /* <DEDUP_REMOVED lines=8> */
.L_x_13994:
[----:B------:R0:W5:Y:S01]  /*49a0*/  LDG.E R23, desc[UR36][R4.64] ;  /* 0x0000002404177981 */ /* 0x000162000c1e1900 */
[----:B------:R-:W-:Y:S05]  /*49b0*/  BRA `(.L_x_13992) ;  /* 0x0000000c00087947 */ /* 0x000fea0003800000 */
.L_x_13993:
[----:B------:R0:W5:Y:S01]  /*49c0*/  LDG.E.S16 R23, desc[UR36][R4.64] ;  /* 0x0000002404177981 */ /* 0x000162000c1e1700 */
[----:B------:R-:W-:Y:S05]  /*49d0*/  BRA `(.L_x_13992) ;  /* 0x0000000c00007947 */ /* 0x000fea0003800000 */
.L_x_13988:
        /* <DEDUP_REMOVED lines=9> */
.L_x_13996:
[----:B------:R-:W3:Y:S02]  /*4a70*/  LDG.E.U16 R4, desc[UR36][R4.64] ;  /* 0x0000002404047981 */ /* 0x000ee4000c1e1500 */
[----:B---3--:R-:W-:-:S06]  /*4a80*/  HADD2.F32 R23, -RZ, R4.H0_H0 ;  /* 0x20000004ff177230 */ /* 0x008fcc0000004100 */
[----:B------:R-:W0:Y:S01]  /*4a90*/  F2I.FTZ.TRUNC.NTZ R23, R23 ;  /* 0x0000001700177305 */ /* 0x000e22000021f100 */
[----:B------:R-:W-:Y:S05]  /*4aa0*/  BRA `(.L_x_13992) ;  /* 0x0000000800cc7947 */ /* 0x000fea0003800000 */
.L_x_13995:
        /* <DEDUP_REMOVED lines=9> */
.L_x_13998:
[----:B------:R-:W3:Y:S02]  /*4b40*/  LDG.E.U16 R4, desc[UR36][R4.64] ;  /* 0x0000002404047981 */ /* 0x000ee4000c1e1500 */
[----:B---3--:R-:W-:-:S06]  /*4b50*/  HADD2.F32 R23, -RZ, R4.H0_H0 ;  /* 0x20000004ff177230 */ /* 0x008fcc0000004100 */
[----:B------:R-:W0:Y:S01]  /*4b60*/  F2I.FTZ.TRUNC.NTZ R23, R23 ;  /* 0x0000001700177305 */ /* 0x000e22000021f100 */
[----:B------:R-:W-:Y:S05]  /*4b70*/  BRA `(.L_x_13992) ;  /* 0x0000000800987947 */ /* 0x000fea0003800000 */
.L_x_13997:
[----:B------:R-:W3:Y:S02]  /*4b80*/  LDG.E.64 R4, desc[UR36][R4.64] ;  /* 0x0000002404047981 */ /* 0x000ee4000c1e1b00 */
[----:B---3--:R0:W3:Y:S02]  /*4b90*/  F2I.F64.TRUNC R23, R4 ;  /* 0x0000000400177311 */ /* 0x0080e4000030d100 */
[----:B0--3--:R-:W-:Y:S05]  /*4ba0*/  BRA `(.L_x_13992) ;  /* 0x00000008008c7947 */ /* 0x009fea0003800000 */
.L_x_13987:
        /* <DEDUP_REMOVED lines=12> */
.L_x_14001:
[----:B------:R-:W3:Y:S02]  /*4c70*/  LDG.E.64 R4, desc[UR36][R4.64] ;  /* 0x0000002404047981 */ /* 0x000ee4000c1e1b00 */
[----:B---3--:R0:W3:Y:S02]  /*4c80*/  F2I.F64.TRUNC R23, R4 ;  /* 0x0000000400177311 */ /* 0x0080e4000030d100 */
[----:B0--3--:R-:W-:Y:S05]  /*4c90*/  BRA `(.L_x_13992) ;  /* 0x0000000800507947 */ /* 0x009fea0003800000 */
.L_x_14000:
        /* <DEDUP_REMOVED lines=26> */
.L_x_14003:
        /* <DEDUP_REMOVED lines=14> */
.L_x_14002:
[----:B------:R-:W3:Y:S02]  /*4f20*/  LDG.E.U16 R23, desc[UR36][R4.64] ;  /* 0x0000002404177981 */ /* 0x000ee4000c1e1500 */
[----:B---3--:R-:W-:-:S06]  /*4f30*/  IMAD.U32 R23, R23, 0x10000, RZ ;  /* 0x0001000017177824 */ /* 0x008fcc00078e00ff */
[----:B------:R-:W0:Y:S01]  /*4f40*/  F2I.FTZ.TRUNC.NTZ R23, R23 ;  /* 0x0000001700177305 */ /* 0x000e22000021f100 */
[----:B------:R-:W-:Y:S05]  /*4f50*/  BRA `(.L_x_13992) ;  /* 0x0000000400a07947 */ /* 0x000fea0003800000 */
.L_x_13999:
        /* <DEDUP_REMOVED lines=10> */
.L_x_14006:
        /* <DEDUP_REMOVED lines=21> */
.L_x_14010:
[----:B------:R-:W-:Y:S05]  /*5150*/  BSYNC.RECONVERGENT B1 ;  /* 0x0000000000017941 */ /* 0x000fea0003800200 */
.L_x_14009:
[----:B------:R-:W-:Y:S01]  /*5160*/  IMAD.SHL.U32 R0, R0, 0x100000, RZ ;  /* 0x0010000000007824 */ /* 0x000fe200078e00ff */
[----:B------:R-:W-:-:S04]  /*5170*/  LEA R3, R3, 0x3b800000, 0x17 ;  /* 0x3b80000003037811 */ /* 0x000fc800078eb8ff */
[----:B------:R-:W-:-:S07]  /*5180*/  LOP3.LUT R23, R3, R0, R23, 0xfe, !PT ;  /* 0x0000000003177212 */ /* 0x000fce00078efe17 */
.L_x_14008:
[----:B------:R-:W-:Y:S05]  /*5190*/  BSYNC.RECONVERGENT B0 ;  /* 0x0000000000007941 */ /* 0x000fea0003800200 */
.L_x_14007:
[----:B------:R-:W3:Y:S01]  /*51a0*/  F2I.FTZ.TRUNC.NTZ R23, R23 ;  /* 0x0000001700177305 */ /* 0x000ee2000021f100 */
[----:B------:R-:W-:Y:S05]  /*51b0*/  BRA `(.L_x_13992) ;  /* 0x0000000400087947 */ /* 0x000fea0003800000 */
.L_x_14005:
        /* <DEDUP_REMOVED lines=21> */
.L_x_14014:
[----:B------:R-:W-:Y:S05]  /*5310*/  BSYNC.RECONVERGENT B1 ;  /* 0x0000000000017941 */ /* 0x000fea0003800200 */
.L_x_14013:
[----:B------:R-:W-:Y:S01]  /*5320*/  IMAD.SHL.U32 R0, R0, 0x200000, RZ ;  /* 0x0020000000007824 */ /* 0x000fe200078e00ff */
[----:B------:R-:W-:-:S04]  /*5330*/  LEA R3, R3, 0x37800000, 0x17 ;  /* 0x3780000003037811 */ /* 0x000fc800078eb8ff */
[----:B------:R-:W-:-:S07]  /*5340*/  LOP3.LUT R23, R3, R0, R23, 0xfe, !PT ;  /* 0x0000000003177212 */ /* 0x000fce00078efe17 */
.L_x_14012:
[----:B------:R-:W-:Y:S05]  /*5350*/  BSYNC.RECONVERGENT B0 ;  /* 0x0000000000007941 */ /* 0x000fea0003800200 */
.L_x_14011:
[----:B------:R-:W0:Y:S01]  /*5360*/  F2I.FTZ.TRUNC.NTZ R23, R23 ;  /* 0x0000001700177305 */ /* 0x000e22000021f100 */
[----:B------:R-:W-:Y:S05]  /*5370*/  BRA `(.L_x_13992) ;  /* 0x0000000000987947 */ /* 0x000fea0003800000 */
.L_x_14004:
        /* <DEDUP_REMOVED lines=14> */
.L_x_14018:
[----:B------:R-:W-:Y:S05]  /*5460*/  BSYNC.RECONVERGENT B0 ;  /* 0x0000000000007941 */ /* 0x000fea0003800200 */
.L_x_14017:
[----:B------:R-:W0:Y:S01]  /*5470*/  F2I.FTZ.TRUNC.NTZ R23, R23 ;  /* 0x0000001700177305 */ /* 0x000e22000021f100 */
[----:B------:R-:W-:Y:S05]  /*5480*/  BRA `(.L_x_13992) ;  /* 0x0000000000547947 */ /* 0x000fea0003800000 */
.L_x_13991:
        /* <DEDUP_REMOVED lines=16> */
.L_x_14019:
[----:B------:R-:W-:Y:S01]  /*5590*/  IMAD.MOV.U32 R23, RZ, RZ, RZ ;  /* 0x000000ffff177224 */ /* 0x000fe200078e00ff */
[----:B------:R-:W-:Y:S06]  /*55a0*/  BRA `(.L_x_13992) ;  /* 0x00000000000c7947 */ /* 0x000fec0003800000 */
.L_x_14016:
[----:B------:R0:W5:Y:S01]  /*55b0*/  LDG.E R23, desc[UR36][R4.64] ;  /* 0x0000002404177981 */ /* 0x000162000c1e1900 */
[----:B------:R-:W-:Y:S05]  /*55c0*/  BRA `(.L_x_13992) ;  /* 0x0000000000047947 */ /* 0x000fea0003800000 */
.L_x_14015:
[----:B------:R0:W5:Y:S02]  /*55d0*/  LDG.E R23, desc[UR36][R4.64] ;  /* 0x0000002404177981 */ /* 0x000164000c1e1900 */
.L_x_13992:
[----:B------:R-:W-:-:S07]  /*55e0*/  VIADD R29, R29, 0x80 ;  /* 0x000000801d1d7836 */ /* 0x000fce0000000000 */
.L_x_13953:
[----:B------:R-:W-:Y:S05]  /*55f0*/  BSYNC.RECONVERGENT B6 ;  /* 0x0000000000067941 */ /* 0x000fea0003800200 */
.L_x_13952:
        /* <DEDUP_REMOVED lines=24> */
.L_x_14025:
[----:B------:R0:W5:Y:S01]  /*5780*/  LDG.E.U8 R19, desc[UR36][R4.64] ;  /* 0x0000002404137981 */ /* 0x000162000c1e1100 */
[----:B------:R-:W-:Y:S05]  /*5790*/  BRA `(.L_x_14027) ;  /* 0x0000000c00307947 */ /* 0x000fea0003800000 */
.L_x_14024:
        /* <DEDUP_REMOVED lines=8> */
.L_x_14029:
[----:B------:R3:W5:Y:S01]  /*5820*/  LDG.E R19, desc[UR36][R4.64] ;  /* 0x0000002404137981 */ /* 0x000762000c1e1900 */
[----:B------:R-:W-:Y:S05]  /*5830*/  BRA `(.L_x_14027) ;  /* 0x0000000c00087947 */ /* 0x000fea0003800000 */
.L_x_14028:
[----:B------:R2:W5:Y:S01]  /*5840*/  LDG.E.S16 R19, desc[UR36][R4.64] ;  /* 0x0000002404137981 */ /* 0x000562000c1e1700 */
[----:B------:R-:W-:Y:S05]  /*5850*/  BRA `(.L_x_14027) ;  /* 0x0000000c00007947 */ /* 0x000fea0003800000 */
.L_x_14023:
        /* <DEDUP_REMOVED lines=9> */
.L_x_14031:
[----:B------:R-:W2:Y:S02]  /*58f0*/  LDG.E.U16 R4, desc[UR36][R4.64] ;  /* 0x0000002404047981 */ /* 0x000ea4000c1e1500 */
[----:B--2---:R-:W-:-:S06]  /*5900*/  HADD2.F32 R19, -RZ, R4.H0_H0 ;  /* 0x20000004ff137230 */ /* 0x004fcc0000004100 */
[----:B------:R-:W0:Y:S01]  /*5910*/  F2I.FTZ.TRUNC.NTZ R19, R19 ;  /* 0x0000001300137305 */ /* 0x000e22000021f100 */
[----:B------:R-:W-:Y:S05]  /*5920*/  BRA `(.L_x_14027) ;  /* 0x0000000800cc7947 */ /* 0x000fea0003800000 */
.L_x_14030:
        /* <DEDUP_REMOVED lines=9> */
.L_x_14033:
[----:B------:R-:W2:Y:S02]  /*59c0*/  LDG.E.U16 R4, desc[UR36][R4.64] ;  /* 0x0000002404047981 */ /* 0x000ea4000c1e1500 */
[----:B--2---:R-:W-:-:S06]  /*59d0*/  HADD2.F32 R19, -RZ, R4.H0_H0 ;  /* 0x20000004ff137230 */ /* 0x004fcc0000004100 */
[----:B------:R-:W0:Y:S01]  /*59e0*/  F2I.FTZ.TRUNC.NTZ R19, R19 ;  /* 0x0000001300137305 */ /* 0x000e22000021f100 */
[----:B------:R-:W-:Y:S05]  /*59f0*/  BRA `(.L_x_14027) ;  /* 0x0000000800987947 */ /* 0x000fea0003800000 */
.L_x_14032:
[----:B------:R-:W2:Y:S02]  /*5a00*/  LDG.E.64 R4, desc[UR36][R4.64] ;  /* 0x0000002404047981 */ /* 0x000ea4000c1e1b00 */
[----:B--2---:R0:W1:Y:S02]  /*5a10*/  F2I.F64.TRUNC R19, R4 ;  /* 0x0000000400137311 */ /* 0x004064000030d100 */
[----:B01----:R-:W-:Y:S05]  /*5a20*/  BRA `(.L_x_14027) ;  /* 0x00000008008c7947 */ /* 0x003fea0003800000 */
.L_x_14022:
        /* <DEDUP_REMOVED lines=12> */
.L_x_14036:
[----:B------:R-:W2:Y:S02]  /*5af0*/  LDG.E.64 R4, desc[UR36][R4.64] ;  /* 0x0000002404047981 */ /* 0x000ea4000c1e1b00 */
[----:B--2---:R0:W1:Y:S02]  /*5b00*/  F2I.F64.TRUNC R19, R4 ;  /* 0x0000000400137311 */ /* 0x004064000030d100 */
[----:B01----:R-:W-:Y:S05]  /*5b10*/  BRA `(.L_x_14027) ;  /* 0x0000000800507947 */ /* 0x003fea0003800000 */
.L_x_14035:
        /* <DEDUP_REMOVED lines=26> */
.L_x_14038:
        /* <DEDUP_REMOVED lines=14> */
.L_x_14037:
[----:B------:R-:W2:Y:S02]  /*5da0*/  LDG.E.U16 R19, desc[UR36][R4.64] ;  /* 0x0000002404137981 */ /* 0x000ea4000c1e1500 */
[----:B--2---:R-:W-:-:S06]  /*5db0*/  IMAD.U32 R19, R19, 0x10000, RZ ;  /* 0x0001000013137824 */ /* 0x004fcc00078e00ff */
[----:B------:R-:W0:Y:S01]  /*5dc0*/  F2I.FTZ.TRUNC.NTZ R19, R19 ;  /* 0x0000001300137305 */ /* 0x000e22000021f100 */
[----:B------:R-:W-:Y:S05]  /*5dd0*/  BRA `(.L_x_14027) ;  /* 0x0000000400a07947 */ /* 0x000fea0003800000 */
.L_x_14034:
        /* <DEDUP_REMOVED lines=10> */
.L_x_14041:
        /* <DEDUP_REMOVED lines=21> */
.L_x_14045:
[----:B------:R-:W-:Y:S05]  /*5fd0*/  BSYNC.RECONVERGENT B1 ;  /* 0x0000000000017941 */ /* 0x000fea0003800200 */
.L_x_14044:
[----:B------:R-:W-:Y:S01]  /*5fe0*/  IMAD.SHL.U32 R0, R0, 0x100000, RZ ;  /* 0x0010000000007824 */ /* 0x000fe200078e00ff */
[----:B------:R-:W-:-:S04]  /*5ff0*/  LEA R3, R3, 0x3b800000, 0x17 ;  /* 0x3b80000003037811 */ /* 0x000fc800078eb8ff */
[----:B------:R-:W-:-:S07]  /*6000*/  LOP3.LUT R19, R3, R0, R19, 0xfe, !PT ;  /* 0x0000000003137212 */ /* 0x000fce00078efe13 */
.L_x_14043:
[----:B------:R-:W-:Y:S05]  /*6010*/  BSYNC.RECONVERGENT B0 ;  /* 0x0000000000007941 */ /* 0x000fea0003800200 */
.L_x_14042:
[----:B------:R-:W0:Y:S01]  /*6020*/  F2I.FTZ.TRUNC.NTZ R19, R19 ;  /* 0x0000001300137305 */ /* 0x000e22000021f100 */
[----:B------:R-:W-:Y:S05]  /*6030*/  BRA `(.L_x_14027) ;  /* 0x0000000400087947 */ /* 0x000fea0003800000 */
.L_x_14040:
        /* <DEDUP_REMOVED lines=21> */
.L_x_14049:
[----:B------:R-:W-:Y:S05]  /*6190*/  BSYNC.RECONVERGENT B1 ;  /* 0x0000000000017941 */ /* 0x000fea0003800200 */
.L_x_14048:
[----:B------:R-:W-:Y:S01]  /*61a0*/  IMAD.SHL.U32 R0, R0, 0x200000, RZ ;  /* 0x0020000000007824 */ /* 0x000fe200078e00ff */
[----:B------:R-:W-:-:S04]  /*61b0*/  LEA R3, R3, 0x37800000, 0x17 ;  /* 0x3780000003037811 */ /* 0x000fc800078eb8ff */
[----:B------:R-:W-:-:S07]  /*61c0*/  LOP3.LUT R19, R3, R0, R19, 0xfe, !PT ;  /* 0x0000000003137212 */ /* 0x000fce00078efe13 */
.L_x_14047:
[----:B------:R-:W-:Y:S05]  /*61d0*/  BSYNC.RECONVERGENT B0 ;  /* 0x0000000000007941 */ /* 0x000fea0003800200 */
.L_x_14046:
[----:B------:R-:W0:Y:S01]  /*61e0*/  F2I.FTZ.TRUNC.NTZ R19, R19 ;  /* 0x0000001300137305 */ /* 0x000e22000021f100 */
[----:B------:R-:W-:Y:S05]  /*61f0*/  BRA `(.L_x_14027) ;  /* 0x0000000000987947 */ /* 0x000fea0003800000 */
.L_x_14039:
        /* <DEDUP_REMOVED lines=14> */
.L_x_14053:
[----:B------:R-:W-:Y:S05]  /*62e0*/  BSYNC.RECONVERGENT B0 ;  /* 0x0000000000007941 */ /* 0x000fea0003800200 */
.L_x_14052:
[----:B------:R-:W0:Y:S01]  /*62f0*/  F2I.FTZ.TRUNC.NTZ R19, R19 ;  /* 0x0000001300137305 */ /* 0x000e22000021f100 */
[----:B------:R-:W-:Y:S05]  /*6300*/  BRA `(.L_x_14027) ;  /* 0x0000000000547947 */ /* 0x000fea0003800000 */
.L_x_14026:
        /* <DEDUP_REMOVED lines=16> */
.L_x_14054:
[----:B------:R-:W-:Y:S01]  /*6410*/  IMAD.MOV.U32 R19, RZ, RZ, RZ ;  /* 0x000000ffff137224 */ /* 0x000fe200078e00ff */
[----:B------:R-:W-:Y:S06]  /*6420*/  BRA `(.L_x_14027) ;  /* 0x00000000000c7947 */ /* 0x000fec0003800000 */
.L_x_14051:
[----:B------:R0:W5:Y:S01]  /*6430*/  LDG.E R19, desc[UR36][R4.64] ;  /* 0x0000002404137981 */ /* 0x000162000c1e1900 */
[----:B------:R-:W-:Y:S05]  /*6440*/  BRA `(.L_x_14027) ;  /* 0x0000000000047947 */ /* 0x000fea0003800000 */
.L_x_14050:
[----:B------:R0:W5:Y:S02]  /*6450*/  LDG.E R19, desc[UR36][R4.64] ;  /* 0x0000002404137981 */ /* 0x000164000c1e1900 */
.L_x_14027:
        /* <DEDUP_REMOVED lines=19> */
.L_x_14058:
[----:B------:R0:W5:Y:S01]  /*6590*/  LDG.E.U8 R22, desc[UR36][R4.64] ;  /* 0x0000002404167981 */ /* 0x000162000c1e1100 */
[----:B------:R-:W-:Y:S05]  /*65a0*/  BRA `(.L_x_14021) ;  /* 0x0000000c002c7947 */ /* 0x000fea0003800000 */
.L_x_14057:
        /* <DEDUP_REMOVED lines=8> */
.L_x_14061:
[----:B------:R0:W5:Y:S01]  /*6630*/  LDG.E R22, desc[UR36][R4.64] ;  /* 0x0000002404167981 */ /* 0x000162000c1e1900 */
[----:B------:R-:W-:Y:S05]  /*6640*/  BRA `(.L_x_14021) ;  /* 0x0000000c00047947 */ /* 0x000fea0003800000 */
.L_x_14060:
[----:B------:R0:W5:Y:S01]  /*6650*/  LDG.E.S16 R22, desc[UR36][R4.64] ;  /* 0x0000002404167981 */ /* 0x000162000c1e1700 */
[----:B------:R-:W-:Y:S05]  /*6660*/  BRA `(.L_x_14021) ;  /* 0x0000000800fc7947 */ /* 0x000fea0003800000 */
.L_x_14056:
        /* <DEDUP_REMOVED lines=9> */
.L_x_14063:
[----:B------:R-:W2:Y:S02]  /*6700*/  LDG.E.U16 R4, desc[UR36][R4.64] ;  /* 0x0000002404047981 */ /* 0x000ea4000c1e1500 */
[----:B--2---:R-:W-:-:S06]  /*6710*/  HADD2.F32 R22, -RZ, R4.H0_H0 ;  /* 0x20000004ff167230 */ /* 0x004fcc0000004100 */
[----:B------:R-:W0:Y:S01]  /*6720*/  F2I.FTZ.TRUNC.NTZ R22, R22 ;  /* 0x0000001600167305 */ /* 0x000e22000021f100 */
[----:B------:R-:W-:Y:S05]  /*6730*/  BRA `(.L_x_14021) ;  /* 0x0000000800c87947 */ /* 0x000fea0003800000 */
.L_x_14062:
        /* <DEDUP_REMOVED lines=9> */
.L_x_14065:
[----:B------:R-:W2:Y:S02]  /*67d0*/  LDG.E.U16 R4, desc[UR36][R4.64] ;  /* 0x0000002404047981 */ /* 0x000ea4000c1e1500 */
[----:B--2---:R-:W-:-:S06]  /*67e0*/  HADD2.F32 R22, -RZ, R4.H0_H0 ;  /* 0x20000004ff167230 */ /* 0x004fcc0000004100 */
[----:B------:R-:W0:Y:S01]  /*67f0*/  F2I.FTZ.TRUNC.NTZ R22, R22 ;  /* 0x0000001600167305 */ /* 0x000e22000021f100 */
[----:B------:R-:W-:Y:S05]  /*6800*/  BRA `(.L_x_14021) ;  /* 0x0000000800947947 */ /* 0x000fea0003800000 */
.L_x_14064:
[----:B------:R-:W2:Y:S02]  /*6810*/  LDG.E.64 R4, desc[UR36][R4.64] ;  /* 0x0000002404047981 */ /* 0x000ea4000c1e1b00 */
[----:B--2---:R0:W1:Y:S02]  /*6820*/  F2I.F64.TRUNC R22, R4 ;  /* 0x0000000400167311 */ /* 0x004064000030d100 */
[----:B01----:R-:W-:Y:S05]  /*6830*/  BRA `(.L_x_14021) ;  /* 0x0000000800887947 */ /* 0x003fea0003800000 */
.L_x_14055:
        /* <DEDUP_REMOVED lines=12> */
.L_x_14068:
[----:B------:R-:W2:Y:S02]  /*6900*/  LDG.E.64 R4, desc[UR36][R4.64] ;  /* 0x0000002404047981 */ /* 0x000ea4000c1e1b00 */
[----:B--2---:R0:W1:Y:S02]  /*6910*/  F2I.F64.TRUNC R22, R4 ;  /* 0x0000000400167311 */ /* 0x004064000030d100 */
[----:B01----:R-:W-:Y:S05]  /*6920*/  BRA `(.L_x_14021) ;  /* 0x00000008004c7947 */ /* 0x003fea0003800000 */
.L_x_14067:
        /* <DEDUP_REMOVED lines=26> */
.L_x_14070:
        /* <DEDUP_REMOVED lines=14> */
.L_x_14069:
[----:B------:R-:W2:Y:S02]  /*6bb0*/  LDG.E.U16 R22, desc[UR36][R4.64] ;  /* 0x0000002404167981 */ /* 0x000ea4000c1e1500 */
[----:B--2---:R-:W-:-:S06]  /*6bc0*/  IMAD.U32 R22, R22, 0x10000, RZ ;  /* 0x0001000016167824 */ /* 0x004fcc00078e00ff */
[----:B------:R-:W0:Y:S01]  /*6bd0*/  F2I.FTZ.TRUNC.NTZ R22, R22 ;  /* 0x0000001600167305 */ /* 0x000e22000021f100 */
[----:B------:R-:W-:Y:S05]  /*6be0*/  BRA `(.L_x_14021) ;  /* 0x00000004009c7947 */ /* 0x000fea0003800000 */
.L_x_14066:
        /* <DEDUP_REMOVED lines=10> */
.L_x_14073:
        /* <DEDUP_REMOVED lines=21> */
.L_x_14077:
[----:B------:R-:W-:Y:S05]  /*6de0*/  BSYNC.RECONVERGENT B1 ;  /* 0x0000000000017941 */ /* 0x000fea0003800200 */
.L_x_14076:
[----:B------:R-:W-:Y:S01]  /*6df0*/  IMAD.SHL.U32 R0, R0, 0x100000, RZ ;  /* 0x0010000000007824 */ /* 0x000fe200078e00ff */
[----:B------:R-:W-:-:S04]  /*6e00*/  LEA R3, R3, 0x3b800000, 0x17 ;  /* 0x3b80000003037811 */ /* 0x000fc800078eb8ff */
[----:B------:R-:W-:-:S07]  /*6e10*/  LOP3.LUT R22, R3, R0, R7, 0xfe, !PT ;  /* 0x0000000003167212 */ /* 0x000fce00078efe07 */
.L_x_14075:
[----:B------:R-:W-:Y:S05]  /*6e20*/  BSYNC.RECONVERGENT B0 ;  /* 0x0000000000007941 */ /* 0x000fea0003800200 */
.L_x_14074:
[----:B------:R-:W0:Y:S01]  /*6e30*/  F2I.FTZ.TRUNC.NTZ R22, R22 ;  /* 0x0000001600167305 */ /* 0x000e22000021f100 */
[----:B------:R-:W-:Y:S05]  /*6e40*/  BRA `(.L_x_14021) ;  /* 0x0000000400047947 */ /* 0x000fea0003800000 */
.L_x_14072:
        /* <DEDUP_REMOVED lines=21> */
.L_x_14081:
[----:B------:R-:W-:Y:S05]  /*6fa0*/  BSYNC.RECONVERGENT B1 ;  /* 0x0000000000017941 */ /* 0x000fea0003800200 */
.L_x_14080:
[----:B------:R-:W-:Y:S01]  /*6fb0*/  IMAD.SHL.U32 R0, R0, 0x200000, RZ ;  /* 0x0020000000007824 */ /* 0x000fe200078e00ff */
[----:B------:R-:W-:-:S04]  /*6fc0*/  LEA R3, R3, 0x37800000, 0x17 ;  /* 0x3780000003037811 */ /* 0x000fc800078eb8ff */
[----:B------:R-:W-:-:S07]  /*6fd0*/  LOP3.LUT R22, R3, R0, R7, 0xfe, !PT ;  /* 0x0000000003167212 */ /* 0x000fce00078efe07 */
.L_x_14079:
[----:B------:R-:W-:Y:S05]  /*6fe0*/  BSYNC.RECONVERGENT B0 ;  /* 0x0000000000007941 */ /* 0x000fea0003800200 */
.L_x_14078:
[----:B------:R-:W0:Y:S01]  /*6ff0*/  F2I.FTZ.TRUNC.NTZ R22, R22 ;  /* 0x0000001600167305 */ /* 0x000e22000021f100 */
[----:B------:R-:W-:Y:S05]  /*7000*/  BRA `(.L_x_14021) ;  /* 0x0000000000947947 */ /* 0x000fea0003800000 */
.L_x_14071:
        /* <DEDUP_REMOVED lines=14> */
.L_x_14085:
[----:B------:R-:W-:Y:S05]  /*70f0*/  BSYNC.RECONVERGENT B0 ;  /* 0x0000000000007941 */ /* 0x000fea0003800200 */
.L_x_14084:
[----:B------:R-:W0:Y:S01]  /*7100*/  F2I.FTZ.TRUNC.NTZ R22, R22 ;  /* 0x0000001600167305 */ /* 0x000e22000021f100 */
[----:B------:R-:W-:Y:S05]  /*7110*/  BRA `(.L_x_14021) ;  /* 0x0000000000507947 */ /* 0x000fea0003800000 */
.L_x_14059:
        /* <DEDUP_REMOVED lines=16> */
.L_x_14086:
[----:B------:R-:W-:Y:S05]  /*7220*/  BRA `(.L_x_14021) ;  /* 0x00000000000c7947 */ /* 0x000fea0003800000 */
.L_x_14083:
[----:B------:R0:W5:Y:S01]  /*7230*/  LDG.E R22, desc[UR36][R4.64] ;  /* 0x0000002404167981 */ /* 0x000162000c1e1900 */
[----:B------:R-:W-:Y:S05]  /*7240*/  BRA `(.L_x_14021) ;  /* 0x0000000000047947 */ /* 0x000fea0003800000 */
.L_x_14082:
[----:B------:R0:W5:Y:S02]  /*7250*/  LDG.E R22, desc[UR36][R4.64] ;  /* 0x0000002404167981 */ /* 0x000164000c1e1900 */
.L_x_14021:
[----:B------:R-:W-:Y:S05]  /*7260*/  BSYNC.RECONVERGENT B6 ;  /* 0x0000000000067941 */ /* 0x000fea0003800200 */
.L_x_14020:
        /* <DEDUP_REMOVED lines=30> */
.L_x_14093:
[----:B------:R0:W-:Y:S01]  /*7450*/  STG.E.U8 desc[UR36][R8.64], R4 ;  /* 0x0000000408007986 */ /* 0x0001e2000c101124 */
[----:B------:R-:W-:Y:S05]  /*7460*/  BRA `(.L_x_14095) ;  /* 0x0000000c003c7947 */ /* 0x000fea0003800000 */
.L_x_14092:
        /* <DEDUP_REMOVED lines=9> */
.L_x_14097:
[----:B------:R0:W-:Y:S01]  /*7500*/  STG.E desc[UR36][R8.64], R4 ;  /* 0x0000000408007986 */ /* 0x0001e2000c101924 */
[----:B------:R-:W-:Y:S05]  /*7510*/  BRA `(.L_x_14095) ;  /* 0x0000000c00107947 */ /* 0x000fea0003800000 */
.L_x_14096:
[----:B------:R0:W-:Y:S01]  /*7520*/  STG.E.U16 desc[UR36][R8.64], R4 ;  /* 0x0000000408007986 */ /* 0x0001e2000c101524 */
[----:B------:R-:W-:Y:S05]  /*7530*/  BRA `(.L_x_14095) ;  /* 0x0000000c00087947 */ /* 0x000fea0003800000 */
.L_x_14091:
        /* <DEDUP_REMOVED lines=9> */
.L_x_14099:
[----:B------:R-:W-:-:S04]  /*75d0*/  I2FP.F32.S32 R0, R4 ;  /* 0x0000000400007245 */ /* 0x000fc80000201400 */
[----:B------:R-:W-:-:S05]  /*75e0*/  F2FP.F16.F32.PACK_AB R0, RZ, R0 ;  /* 0x00000000ff00723e */ /* 0x000fca00000000ff */
[----:B------:R0:W-:Y:S01]  /*75f0*/  STG.E.U16 desc[UR36][R8.64], R0 ;  /* 0x0000000008007986 */ /* 0x0001e2000c101524 */
[----:B------:R-:W-:Y:S05]  /*7600*/  BRA `(.L_x_14095) ;  /* 0x0000000800d47947 */ /* 0x000fea0003800000 */
.L_x_14098:
        /* <DEDUP_REMOVED lines=10> */
.L_x_14101:
[----:B------:R-:W-:-:S04]  /*76b0*/  I2FP.F32.S32 R4, R4 ;  /* 0x0000000400047245 */ /* 0x000fc80000201400 */
[----:B------:R-:W-:-:S04]  /*76c0*/  F2FP.F16.F32.PACK_AB R3, RZ, R4 ;  /* 0x00000004ff03723e */ /* 0x000fc800000000ff */
[----:B------:R-:W-:-:S05]  /*76d0*/  PRMT R3, R3, 0x5410, RZ ;  /* 0x0000541003037816 */ /* 0x000fca00000000ff */
[----:B------:R3:W-:Y:S01]  /*76e0*/  STG.E desc[UR36][R8.64], R3 ;  /* 0x0000000308007986 */ /* 0x0007e2000c101924 */
[----:B------:R-:W-:Y:S05]  /*76f0*/  BRA `(.L_x_14095) ;  /* 0x0000000800987947 */ /* 0x000fea0003800000 */
.L_x_14100:
[----:B------:R-:W0:Y:S02]  /*7700*/  I2F.F64 R4, R4 ;  /* 0x0000000400047312 */ /* 0x000e240000201c00 */
[----:B0-----:R4:W-:Y:S01]  /*7710*/  STG.E.64 desc[UR36][R8.64], R4 ;  /* 0x0000000408007986 */ /* 0x0019e2000c101b24 */
[----:B------:R-:W-:Y:S05]  /*7720*/  BRA `(.L_x_14095) ;  /* 0x00000008008c7947 */ /* 0x000fea0003800000 */
.L_x_14090:
        /* <DEDUP_REMOVED lines=12> */
.L_x_14104:
[----:B------:R-:W-:Y:S01]  /*77f0*/  CS2R R6, SRZ ;  /* 0x0000000000067805 */ /* 0x000fe2000001ff00 */
[----:B------:R-:W0:Y:S04]  /*7800*/  I2F.F64 R4, R4 ;  /* 0x0000000400047312 */ /* 0x000e280000201c00 */
[----:B0-----:R0:W-:Y:S01]  /*7810*/  STG.E.128 desc[UR36][R8.64], R4 ;  /* 0x0000000408007986 */ /* 0x0011e2000c101d24 */
[----:B------:R-:W-:Y:S05]  /*7820*/  BRA `(.L_x_14095) ;  /* 0x00000008004c7947 */ /* 0x000fea0003800000 */
.L_x_14103:
        /* <DEDUP_REMOVED lines=19> */
.L_x_14108:
[----:B------:R-:W-:Y:S05]  /*7960*/  BSYNC.RECONVERGENT B0 ;  /* 0x0000000000007941 */ /* 0x000fea0003800200 */
.L_x_14107:
[----:B------:R-:W-:-:S05]  /*7970*/  LOP3.LUT R5, R0, 0x80, R5, 0xf8, !PT ;  /* 0x0000008000057812 */ /* 0x000fca00078ef805 */
[----:B------:R0:W-:Y:S01]  /*7980*/  STG.E.U8 desc[UR36][R8.64], R5 ;  /* 0x0000000508007986 */ /* 0x0001e2000c101124 */
[----:B------:R-:W-:Y:S05]  /*7990*/  BRA `(.L_x_14095) ;  /* 0x0000000400f07947 */ /* 0x000fea0003800000 */
.L_x_14106:
        /* <DEDUP_REMOVED lines=15> */
.L_x_14110:
[----:B------:R-:W-:Y:S05]  /*7a90*/  BSYNC.RECONVERGENT B0 ;  /* 0x0000000000007941 */ /* 0x000fea0003800200 */
.L_x_14109:
[----:B------:R-:W-:-:S05]  /*7aa0*/  LOP3.LUT R5, R0, 0x80, R5, 0xf8, !PT ;  /* 0x0000008000057812 */ /* 0x000fca00078ef805 */
[----:B------:R0:W-:Y:S01]  /*7ab0*/  STG.E.U8 desc[UR36][R8.64], R5 ;  /* 0x0000000508007986 */ /* 0x0001e2000c101124 */
[----:B------:R-:W-:Y:S05]  /*7ac0*/  BRA `(.L_x_14095) ;  /* 0x0000000400a47947 */ /* 0x000fea0003800000 */
.L_x_14105:
[----:B------:R-:W-:-:S04]  /*7ad0*/  I2FP.F32.S32 R0, R4 ;  /* 0x0000000400007245 */ /* 0x000fc80000201400 */
[----:B------:R-:W-:-:S05]  /*7ae0*/  F2FP.BF16.F32.PACK_AB R0, RZ, R0 ;  /* 0x00000000ff00723e */ /* 0x000fca00000010ff */
[----:B------:R0:W-:Y:S01]  /*7af0*/  STG.E.U16 desc[UR36][R8.64], R0 ;  /* 0x0000000008007986 */ /* 0x0001e2000c101524 */
[----:B------:R-:W-:Y:S05]  /*7b00*/  BRA `(.L_x_14095) ;  /* 0x0000000400947947 */ /* 0x000fea0003800000 */
.L_x_14102:
        /* <DEDUP_REMOVED lines=10> */
.L_x_14113:
        /* <DEDUP_REMOVED lines=13> */
.L_x_14116:
[----:B------:R-:W-:-:S04]  /*7c80*/  SHF.R.U32.HI R0, RZ, 0x14, R3 ;  /* 0x00000014ff007819 */ /* 0x000fc80000011603 */
[----:B------:R-:W-:-:S04]  /*7c90*/  LOP3.LUT R0, R0, 0x1, RZ, 0xc0, !PT ;  /* 0x0000000100007812 */ /* 0x000fc800078ec0ff */
[----:B------:R-:W-:-:S04]  /*7ca0*/  IADD3 R0, PT, PT, R3, 0x487ffff, R0 ;  /* 0x0487ffff03007810 */ /* 0x000fc80007ffe000 */
[----:B------:R-:W-:-:S04]  /*7cb0*/  SHF.R.U32.HI R0, RZ, 0x14, R0 ;  /* 0x00000014ff007819 */ /* 0x000fc80000011600 */
[----:B------:R-:W-:-:S07]  /*7cc0*/  LOP3.LUT R0, R0, 0xff, RZ, 0xc0, !PT ;  /* 0x000000ff00007812 */ /* 0x000fce00078ec0ff */
.L_x_14117:
[----:B------:R-:W-:-:S04]  /*7cd0*/  SHF.R.U32.HI R3, RZ, 0x18, R3 ;  /* 0x00000018ff037819 */ /* 0x000fc80000011603 */
[----:B------:R-:W-:-:S04]  /*7ce0*/  LOP3.LUT R0, R0, 0x80, R3, 0xf8, !PT ;  /* 0x0000008000007812 */ /* 0x000fc800078ef803 */
[----:B------:R-:W-:-:S07]  /*7cf0*/  PRMT R4, R0, 0x7610, R4 ;  /* 0x0000761000047816 */ /* 0x000fce0000000004 */
.L_x_14115:
[----:B------:R-:W-:Y:S05]  /*7d00*/  BSYNC.RECONVERGENT B0 ;  /* 0x0000000000007941 */ /* 0x000fea0003800200 */
.L_x_14114:
[----:B------:R0:W-:Y:S01]  /*7d10*/  STG.E.U8 desc[UR36][R8.64], R4 ;  /* 0x0000000408007986 */ /* 0x0001e2000c101124 */
[----:B------:R-:W-:Y:S05]  /*7d20*/  BRA `(.L_x_14095) ;  /* 0x00000004000c7947 */ /* 0x000fea0003800000 */
.L_x_14112:
        /* <DEDUP_REMOVED lines=13> */
.L_x_14120:
[----:B------:R-:W-:-:S04]  /*7e00*/  SHF.R.U32.HI R0, RZ, 0x15, R3 ;  /* 0x00000015ff007819 */ /* 0x000fc80000011603 */
[----:B------:R-:W-:-:S04]  /*7e10*/  LOP3.LUT R0, R0, 0x1, RZ, 0xc0, !PT ;  /* 0x0000000100007812 */ /* 0x000fc800078ec0ff */
[----:B------:R-:W-:-:S04]  /*7e20*/  IADD3 R0, PT, PT, R3, 0x88fffff, R0 ;  /* 0x088fffff03007810 */ /* 0x000fc80007ffe000 */
[----:B------:R-:W-:-:S04]  /*7e30*/  SHF.R.U32.HI R0, RZ, 0x15, R0 ;  /* 0x00000015ff007819 */ /* 0x000fc80000011600 */
[----:B------:R-:W-:-:S07]  /*7e40*/  LOP3.LUT R0, R0, 0xff, RZ, 0xc0, !PT ;  /* 0x000000ff00007812 */ /* 0x000fce00078ec0ff */
.L_x_14121:
[----:B------:R-:W-:-:S04]  /*7e50*/  SHF.R.U32.HI R3, RZ, 0x18, R3 ;  /* 0x00000018ff037819 */ /* 0x000fc80000011603 */
[----:B------:R-:W-:-:S04]  /*7e60*/  LOP3.LUT R0, R0, 0x80, R3, 0xf8, !PT ;  /* 0x0000008000007812 */ /* 0x000fc800078ef803 */
[----:B------:R-:W-:-:S07]  /*7e70*/  PRMT R4, R0, 0x7610, R4 ;  /* 0x0000761000047816 */ /* 0x000fce0000000004 */
.L_x_14119:
[----:B------:R-:W-:Y:S05]  /*7e80*/  BSYNC.RECONVERGENT B0 ;  /* 0x0000000000007941 */ /* 0x000fea0003800200 */
.L_x_14118:
[----:B------:R0:W-:Y:S01]  /*7e90*/  STG.E.U8 desc[UR36][R8.64], R4 ;  /* 0x0000000408007986 */ /* 0x0001e2000c101124 */
[----:B------:R-:W-:Y:S05]  /*7ea0*/  BRA `(.L_x_14095) ;  /* 0x0000000000ac7947 */ /* 0x000fea0003800000 */
.L_x_14111:
[----:B------:R-:W-:-:S13]  /*7eb0*/  ISETP.NE.AND P0, PT, R0, 0x1c, PT ;  /* 0x0000001c0000780c */ /* 0x000fda0003f05270 */
[----:B------:R-:W-:Y:S05]  /*7ec0*/  @!P0 BRA `(.L_x_14122) ;  /* 0x0000000000a08947 */ /* 0x000fea0003800000 */
[----:B------:R-:W-:-:S13]  /*7ed0*/  ISETP.NE.AND P0, PT, R0, 0x1d, PT ;  /* 0x0000001d0000780c */ /* 0x000fda0003f05270 */
[----:B------:R-:W-:Y:S05]  /*7ee0*/  @!P0 BRA `(.L_x_14123) ;  /* 0x00000000008c8947 */ /* 0x000fea0003800000 */
[----:B------:R-:W-:-:S13]  /*7ef0*/  ISETP.NE.AND P0, PT, R0, 0x2c, PT ;  /* 0x0000002c0000780c */ /* 0x000fda0003f05270 */
[----:B------:R-:W-:Y:S05]  /*7f00*/  @!P0 BRA `(.L_x_14124) ;  /* 0x0000000000448947 */ /* 0x000fea0003800000 */
.L_x_14094:
        /* <DEDUP_REMOVED lines=16> */
.L_x_14125:
[----:B------:R-:W-:Y:S05]  /*8010*/  BRA `(.L_x_14095) ;  /* 0x0000000000507947 */ /* 0x000fea0003800000 */
.L_x_14124:
        /* <DEDUP_REMOVED lines=16> */
.L_x_14123:
[----:B------:R-:W-:-:S05]  /*8120*/  SHF.R.S32.HI R5, RZ, 0x1f, R4 ;  /* 0x0000001fff057819 */ /* 0x000fca0000011404 */
[----:B------:R0:W-:Y:S01]  /*8130*/  STG.E.64 desc[UR36][R8.64], R4 ;  /* 0x0000000408007986 */ /* 0x0001e2000c101b24 */
[----:B------:R-:W-:Y:S05]  /*8140*/  BRA `(.L_x_14095) ;  /* 0x0000000000047947 */ /* 0x000fea0003800000 */
.L_x_14122:
[----:B------:R0:W-:Y:S02]  /*8150*/  STG.E desc[UR36][R8.64], R4 ;  /* 0x0000000408007986 */ /* 0x0001e4000c101924 */
.L_x_14095:
        /* <DEDUP_REMOVED lines=23> */
.L_x_14130:
[----:B------:R4:W-:Y:S01]  /*82d0*/  STG.E.U8 desc[UR36][R8.64], R26 ;  /* 0x0000001a08007986 */ /* 0x0009e2000c101124 */
[----:B------:R-:W-:Y:S05]  /*82e0*/  BRA `(.L_x_14132) ;  /* 0x0000000c00387947 */ /* 0x000fea0003800000 */
.L_x_14129:
        /* <DEDUP_REMOVED lines=9> */
.L_x_14134:
[----:B------:R2:W-:Y:S01]  /*8380*/  STG.E desc[UR36][R8.64], R26 ;  /* 0x0000001a08007986 */ /* 0x0005e2000c101924 */
[----:B------:R-:W-:Y:S05]  /*8390*/  BRA `(.L_x_14132) ;  /* 0x0000000c000c7947 */ /* 0x000fea0003800000 */
.L_x_14133:
[----:B------:R0:W-:Y:S01]  /*83a0*/  STG.E.U16 desc[UR36][R8.64], R26 ;  /* 0x0000001a08007986 */ /* 0x0001e2000c101524 */
[----:B------:R-:W-:Y:S05]  /*83b0*/  BRA `(.L_x_14132) ;  /* 0x0000000c00047947 */ /* 0x000fea0003800000 */
.L_x_14128:
        /* <DEDUP_REMOVED lines=9> */
.L_x_14136:
[----:B------:R-:W-:-:S04]  /*8450*/  I2FP.F32.S32 R0, R26 ;  /* 0x0000001a00007245 */ /* 0x000fc80000201400 */
[----:B------:R-:W-:-:S05]  /*8460*/  F2FP.F16.F32.PACK_AB R0, RZ, R0 ;  /* 0x00000000ff00723e */ /* 0x000fca00000000ff */
[----:B------:R0:W-:Y:S01]  /*8470*/  STG.E.U16 desc[UR36][R8.64], R0 ;  /* 0x0000000008007986 */ /* 0x0001e2000c101524 */
[----:B------:R-:W-:Y:S05]  /*8480*/  BRA `(.L_x_14132) ;  /* 0x0000000800d07947 */ /* 0x000fea0003800000 */
.L_x_14135:
        /* <DEDUP_REMOVED lines=10> */
.L_x_14138:
[----:B------:R-:W-:-:S04]  /*8530*/  I2FP.F32.S32 R26, R26 ;  /* 0x0000001a001a7245 */ /* 0x000fc80000201400 */
[----:B------:R-:W-:-:S04]  /*8540*/  F2FP.F16.F32.PACK_AB R3, RZ, R26 ;  /* 0x0000001aff03723e */ /* 0x000fc800000000ff */
[----:B------:R-:W-:-:S05]  /*8550*/  PRMT R3, R3, 0x5410, RZ ;  /* 0x0000541003037816 */ /* 0x000fca00000000ff */
[----:B------:R0:W-:Y:S01]  /*8560*/  STG.E desc[UR36][R8.64], R3 ;  /* 0x0000000308007986 */ /* 0x0001e2000c101924 */
[----:B------:R-:W-:Y:S05]  /*8570*/  BRA `(.L_x_14132) ;  /* 0x0000000800947947 */ /* 0x000fea0003800000 */
.L_x_14137:
[----:B------:R-:W0:Y:S02]  /*8580*/  I2F.F64 R26, R26 ;  /* 0x0000001a001a7312 */ /* 0x000e240000201c00 */
[----:B0-----:R0:W-:Y:S01]  /*8590*/  STG.E.64 desc[UR36][R8.64], R26 ;  /* 0x0000001a08007986 */ /* 0x0011e2000c101b24 */
[----:B------:R-:W-:Y:S05]  /*85a0*/  BRA `(.L_x_14132) ;  /* 0x0000000800887947 */ /* 0x000fea0003800000 */
.L_x_14127:
        /* <DEDUP_REMOVED lines=12> */
.L_x_14142:
        /* <DEDUP_REMOVED lines=17> */
.L_x_14145:
[----:B------:R-:W-:-:S04]  /*8780*/  SHF.R.U32.HI R3, RZ, 0x18, R5 ;  /* 0x00000018ff037819 */ /* 0x000fc80000011605 */
[----:B------:R-:W-:-:S04]  /*8790*/  LOP3.LUT R0, R0, 0x80, R3, 0xf8, !PT ;  /* 0x0000008000007812 */ /* 0x000fc800078ef803 */
[----:B------:R-:W-:-:S07]  /*87a0*/  PRMT R4, R0, 0x7610, R4 ;  /* 0x0000761000047816 */ /* 0x000fce0000000004 */
.L_x_14144:
[----:B------:R-:W-:Y:S05]  /*87b0*/  BSYNC.RECONVERGENT B0 ;  /* 0x0000000000007941 */ /* 0x000fea0003800200 */
.L_x_14143:
[----:B------:R0:W-:Y:S01]  /*87c0*/  STG.E.U8 desc[UR36][R8.64], R4 ;  /* 0x0000000408007986 */ /* 0x0001e2000c101124 */
[----:B------:R-:W-:Y:S05]  /*87d0*/  BRA `(.L_x_14132) ;  /* 0x0000000400fc7947 */ /* 0x000fea0003800000 */
.L_x_14141:
        /* <DEDUP_REMOVED lines=17> */
.L_x_14148:
[----:B------:R-:W-:-:S04]  /*88f0*/  SHF.R.U32.HI R3, RZ, 0x18, R5 ;  /* 0x00000018ff037819 */ /* 0x000fc80000011605 */
[----:B------:R-:W-:-:S04]  /*8900*/  LOP3.LUT R0, R0, 0x80, R3, 0xf8, !PT ;  /* 0x0000008000007812 */ /* 0x000fc800078ef803 */
[----:B------:R-:W-:-:S07]  /*8910*/  PRMT R4, R0, 0x7610, R4 ;  /* 0x0000761000047816 */ /* 0x000fce0000000004 */
.L_x_14147:
[----:B------:R-:W-:Y:S05]  /*8920*/  BSYNC.RECONVERGENT B0 ;  /* 0x0000000000007941 */ /* 0x000fea0003800200 */
.L_x_14146:
[----:B------:R0:W-:Y:S01]  /*8930*/  STG.E.U8 desc[UR36][R8.64], R4 ;  /* 0x0000000408007986 */ /* 0x0001e2000c101124 */
[----:B------:R-:W-:Y:S05]  /*8940*/  BRA `(.L_x_14132) ;  /* 0x0000000400a07947 */ /* 0x000fea0003800000 */
.L_x_14140:
        /* <DEDUP_REMOVED lines=22> */
.L_x_14150:
[----:B------:R-:W-:-:S05]  /*8ab0*/  SHF.R.S32.HI R27, RZ, 0x1f, R26 ;  /* 0x0000001fff1b7819 */ /* 0x000fca000001141a */
[----:B------:R0:W-:Y:S01]  /*8ac0*/  STG.E.64 desc[UR36][R8.64], R26 ;  /* 0x0000001a08007986 */ /* 0x0001e2000c101b24 */
[----:B------:R-:W-:Y:S05]  /*8ad0*/  BRA `(.L_x_14132) ;  /* 0x00000004003c7947 */ /* 0x000fea0003800000 */
.L_x_14149:
[----:B------:R0:W-:Y:S01]  /*8ae0*/  STG.E desc[UR36][R8.64], R26 ;  /* 0x0000001a08007986 */ /* 0x0001e2000c101924 */
[----:B------:R-:W-:Y:S05]  /*8af0*/  BRA `(.L_x_14132) ;  /* 0x0000000400347947 */ /* 0x000fea0003800000 */
.L_x_14139:
        /* <DEDUP_REMOVED lines=10> */
.L_x_14152:
[----:B------:R-:W-:Y:S01]  /*8ba0*/  CS2R R6, SRZ ;  /* 0x0000000000067805 */ /* 0x000fe2000001ff00 */
[----:B------:R-:W0:Y:S04]  /*8bb0*/  I2F.F64 R4, R26 ;  /* 0x0000001a00047312 */ /* 0x000e280000201c00 */
[----:B0-----:R0:W-:Y:S01]  /*8bc0*/  STG.E.128 desc[UR36][R8.64], R4 ;  /* 0x0000000408007986 */ /* 0x0011e2000c101d24 */
[----:B------:R-:W-:Y:S05]  /*8bd0*/  BRA `(.L_x_14132) ;  /* 0x0000000000fc7947 */ /* 0x000fea0003800000 */
.L_x_14151:
[----:B------:R-:W-:-:S13]  /*8be0*/  ISETP.NE.AND P0, PT, R0, 0xf, PT ;  /* 0x0000000f0000780c */ /* 0x000fda0003f05270 */
[----:B------:R-:W-:Y:S05]  /*8bf0*/  @!P0 BRA `(.L_x_14153) ;  /* 0x0000000000e88947 */ /* 0x000fea0003800000 */
[----:B------:R-:W-:-:S13]  /*8c00*/  ISETP.NE.AND P0, PT, R0, 0x17, PT ;  /* 0x000000170000780c */ /* 0x000fda0003f05270 */
[----:B------:R-:W-:Y:S05]  /*8c10*/  @!P0 BRA `(.L_x_14154) ;  /* 0x0000000000908947 */ /* 0x000fea0003800000 */
[----:B------:R-:W-:-:S13]  /*8c20*/  ISETP.NE.AND P0, PT, R0, 0x18, PT ;  /* 0x000000180000780c */ /* 0x000fda0003f05270 */
[----:B------:R-:W-:Y:S05]  /*8c30*/  @!P0 BRA `(.L_x_14155) ;  /* 0x0000000000448947 */ /* 0x000fea0003800000 */
.L_x_14131:
        /* <DEDUP_REMOVED lines=16> */
.L_x_14156:
[----:B------:R-:W-:Y:S05]  /*8d40*/  BRA `(.L_x_14132) ;  /* 0x0000000000a07947 */ /* 0x000fea0003800000 */
.L_x_14155:
        /* <DEDUP_REMOVED lines=13> */
.L_x_14158:
[----:B------:R-:W-:Y:S05]  /*8e20*/  BSYNC.RECONVERGENT B0 ;  /* 0x0000000000007941 */ /* 0x000fea0003800200 */
.L_x_14157:
[----:B------:R-:W-:-:S05]  /*8e30*/  LOP3.LUT R3, R0, 0x80, R3, 0xf8, !PT ;  /* 0x0000008000037812 */ /* 0x000fca00078ef803 */
[----:B------:R0:W-:Y:S01]  /*8e40*/  STG.E.U8 desc[UR36][R8.64], R3 ;  /* 0x0000000308007986 */ /* 0x0001e2000c101124 */
[----:B------:R-:W-:Y:S05]  /*8e50*/  BRA `(.L_x_14132) ;  /* 0x00000000005c7947 */ /* 0x000fea0003800000 */
.L_x_14154:
        /* <DEDUP_REMOVED lines=12> */
.L_x_14160:
[----:B------:R-:W-:Y:S01]  /*8f20*/  IMAD.MOV.U32 R0, RZ, RZ, 0x7f ;  /* 0x0000007fff007424 */ /* 0x000fe200078e00ff */
[----:B------:R-:W-:-:S04]  /*8f30*/  ISETP.GT.U32.AND P0, PT, R4, 0x7f800000, PT ;  /* 0x7f8000000400780c */ /* 0x000fc80003f04070 */
[----:B------:R-:W-:-:S09]  /*8f40*/  SEL R0, R0, 0x7c, P0 ;  /* 0x0000007c00007807 */ /* 0x000fd20000000000 */
.L_x_14161:
[----:B------:R-:W-:Y:S05]  /*8f50*/  BSYNC.RECONVERGENT B0 ;  /* 0x0000000000007941 */ /* 0x000fea0003800200 */
.L_x_14159:
[----:B------:R-:W-:-:S04]  /*8f60*/  SHF.R.U32.HI R3, RZ, 0x18, R3 ;  /* 0x00000018ff037819 */ /* 0x000fc80000011603 */
[----:B------:R-:W-:-:S05]  /*8f70*/  LOP3.LUT R3, R0, 0x80, R3, 0xf8, !PT ;  /* 0x0000008000037812 */ /* 0x000fca00078ef803 */
[----:B------:R0:W-:Y:S01]  /*8f80*/  STG.E.U8 desc[UR36][R8.64], R3 ;  /* 0x0000000308007986 */ /* 0x0001e2000c101124 */
[----:B------:R-:W-:Y:S05]  /*8f90*/  BRA `(.L_x_14132) ;  /* 0x00000000000c7947 */ /* 0x000fea0003800000 */
.L_x_14153:
[----:B------:R-:W-:-:S04]  /*8fa0*/  I2FP.F32.S32 R0, R26 ;  /* 0x0000001a00007245 */ /* 0x000fc80000201400 */
[----:B------:R-:W-:-:S05]  /*8fb0*/  F2FP.BF16.F32.PACK_AB R0, RZ, R0 ;  /* 0x00000000ff00723e */ /* 0x000fca00000010ff */
[----:B------:R0:W-:Y:S02]  /*8fc0*/  STG.E.U16 desc[UR36][R8.64], R0 ;  /* 0x0000000008007986 */ /* 0x0001e4000c101524 */
.L_x_14132:
[----:B------:R-:W-:-:S07]  /*8fd0*/  VIADD R17, R17, 0x80 ;  /* 0x0000008011117836 */ /* 0x000fce0000000000 */
.L_x_14089:
[----:B------:R-:W-:-:S13]  /*8fe0*/  ISETP.GE.AND P0, PT, R17, R16, PT ;  /* 0x000000101100720c */ /* 0x000fda0003f06270 */
[----:B------:R-:W-:Y:S05]  /*8ff0*/  @P0 BREAK.RELIABLE B6 ;  /* 0x0000000000060942 */ /* 0x000fea0003800100 */
[----:B------:R-:W-:Y:S05]  /*9000*/  @P0 BRA `(.L_x_14126) ;  /* 0x0000000c00980947 */ /* 0x000fea0003800000 */
[----:B------:R-:W-:Y:S05]  /*9010*/  BSYNC.RELIABLE B6 ;  /* 0x0000000000067941 */ /* 0x000fea0003800100 */
.L_x_14088:
        /* <DEDUP_REMOVED lines=20> */
.L_x_14165:
[----:B------:R0:W-:Y:S01]  /*9160*/  STG.E.U8 desc[UR36][R8.64], R24 ;  /* 0x0000001808007986 */ /* 0x0001e2000c101124 */
[----:B------:R-:W-:Y:S05]  /*9170*/  BRA `(.L_x_14167) ;  /* 0x0000000c00387947 */ /* 0x000fea0003800000 */
.L_x_14164:
        /* <DEDUP_REMOVED lines=9> */
.L_x_14169:
[----:B------:R0:W-:Y:S01]  /*9210*/  STG.E desc[UR36][R8.64], R24 ;  /* 0x0000001808007986 */ /* 0x0001e2000c101924 */
[----:B------:R-:W-:Y:S05]  /*9220*/  BRA `(.L_x_14167) ;  /* 0x0000000c000c7947 */ /* 0x000fea0003800000 */
.L_x_14168:
[----:B------:R0:W-:Y:S01]  /*9230*/  STG.E.U16 desc[UR36][R8.64], R24 ;  /* 0x0000001808007986 */ /* 0x0001e2000c101524 */
[----:B------:R-:W-:Y:S05]  /*9240*/  BRA `(.L_x_14167) ;  /* 0x0000000c00047947 */ /* 0x000fea0003800000 */
.L_x_14163:
        /* <DEDUP_REMOVED lines=9> */
.L_x_14171:
[----:B------:R-:W-:-:S04]  /*92e0*/  I2FP.F32.S32 R0, R24 ;  /* 0x0000001800007245 */ /* 0x000fc80000201400 */
[----:B------:R-:W-:-:S05]  /*92f0*/  F2FP.F16.F32.PACK_AB R0, RZ, R0 ;  /* 0x00000000ff00723e */ /* 0x000fca00000000ff */
[----:B------:R0:W-:Y:S01]  /*9300*/  STG.E.U16 desc[UR36][R8.64], R0 ;  /* 0x0000000008007986 */ /* 0x0001e2000c101524 */
[----:B------:R-:W-:Y:S05]  /*9310*/  BRA `(.L_x_14167) ;  /* 0x0000000800d07947 */ /* 0x000fea0003800000 */
.L_x_14170:
        /* <DEDUP_REMOVED lines=10> */
.L_x_14173:
[----:B------:R-:W-:-:S04]  /*93c0*/  I2FP.F32.S32 R24, R24 ;  /* 0x0000001800187245 */ /* 0x000fc80000201400 */
[----:B------:R-:W-:-:S04]  /*93d0*/  F2FP.F16.F32.PACK_AB R3, RZ, R24 ;  /* 0x00000018ff03723e */ /* 0x000fc800000000ff */
[----:B------:R-:W-:-:S05]  /*93e0*/  PRMT R3, R3, 0x5410, RZ ;  /* 0x0000541003037816 */ /* 0x000fca00000000ff */
[----:B------:R2:W-:Y:S01]  /*93f0*/  STG.E desc[UR36][R8.64], R3 ;  /* 0x0000000308007986 */ /* 0x0005e2000c101924 */
[----:B------:R-:W-:Y:S05]  /*9400*/  BRA `(.L_x_14167) ;  /* 0x0000000800947947 */ /* 0x000fea0003800000 */
.L_x_14172:
[----:B------:R-:W0:Y:S02]  /*9410*/  I2F.F64 R24, R24 ;  /* 0x0000001800187312 */ /* 0x000e240000201c00 */
[----:B0-----:R4:W-:Y:S01]  /*9420*/  STG.E.64 desc[UR36][R8.64], R24 ;  /* 0x0000001808007986 */ /* 0x0019e2000c101b24 */
[----:B------:R-:W-:Y:S05]  /*9430*/  BRA `(.L_x_14167) ;  /* 0x0000000800887947 */ /* 0x000fea0003800000 */
.L_x_14162:
        /* <DEDUP_REMOVED lines=12> */
.L_x_14177:
        /* <DEDUP_REMOVED lines=17> */
.L_x_14180:
[----:B------:R-:W-:-:S04]  /*9610*/  SHF.R.U32.HI R3, RZ, 0x18, R5 ;  /* 0x00000018ff037819 */ /* 0x000fc80000011605 */
[----:B------:R-:W-:-:S04]  /*9620*/  LOP3.LUT R0, R0, 0x80, R3, 0xf8, !PT ;  /* 0x0000008000007812 */ /* 0x000fc800078ef803 */
[----:B------:R-:W-:-:S07]  /*9630*/  PRMT R4, R0, 0x7610, R4 ;  /* 0x0000761000047816 */ /* 0x000fce0000000004 */
.L_x_14179:
[----:B------:R-:W-:Y:S05]  /*9640*/  BSYNC.RECONVERGENT B0 ;  /* 0x0000000000007941 */ /* 0x000fea0003800200 */
.L_x_14178:
[----:B------:R0:W-:Y:S01]  /*9650*/  STG.E.U8 desc[UR36][R8.64], R4 ;  /* 0x0000000408007986 */ /* 0x0001e2000c101124 */
[----:B------:R-:W-:Y:S05]  /*9660*/  BRA `(.L_x_14167) ;  /* 0x0000000400fc7947 */ /* 0x000fea0003800000 */
.L_x_14176:
        /* <DEDUP_REMOVED lines=17> */
.L_x_14183:
[----:B------:R-:W-:-:S04]  /*9780*/  SHF.R.U32.HI R3, RZ, 0x18, R5 ;  /* 0x00000018ff037819 */ /* 0x000fc80000011605 */
[----:B------:R-:W-:-:S04]  /*9790*/  LOP3.LUT R0, R0, 0x80, R3, 0xf8, !PT ;  /* 0x0000008000007812 */ /* 0x000fc800078ef803 */
[----:B------:R-:W-:-:S07]  /*97a0*/  PRMT R4, R0, 0x7610, R4 ;  /* 0x0000761000047816 */ /* 0x000fce0000000004 */
.L_x_14182:
[----:B------:R-:W-:Y:S05]  /*97b0*/  BSYNC.RECONVERGENT B0 ;  /* 0x0000000000007941 */ /* 0x000fea0003800200 */
.L_x_14181:
[----:B------:R0:W-:Y:S01]  /*97c0*/  STG.E.U8 desc[UR36][R8.64], R4 ;  /* 0x0000000408007986 */ /* 0x0001e2000c101124 */
[----:B------:R-:W-:Y:S05]  /*97d0*/  BRA `(.L_x_14167) ;  /* 0x0000000400a07947 */ /* 0x000fea0003800000 */
.L_x_14175:
        /* <DEDUP_REMOVED lines=22> */
.L_x_14185:
[----:B------:R-:W-:-:S05]  /*9940*/  SHF.R.S32.HI R25, RZ, 0x1f, R24 ;  /* 0x0000001fff197819 */ /* 0x000fca0000011418 */
[----:B------:R0:W-:Y:S01]  /*9950*/  STG.E.64 desc[UR36][R8.64], R24 ;  /* 0x0000001808007986 */ /* 0x0001e2000c101b24 */
[----:B------:R-:W-:Y:S05]  /*9960*/  BRA `(.L_x_14167) ;  /* 0x00000004003c7947 */ /* 0x000fea0003800000 */
.L_x_14184:
[----:B------:R0:W-:Y:S01]  /*9970*/  STG.E desc[UR36][R8.64], R24 ;  /* 0x0000001808007986 */ /* 0x0001e2000c101924 */
[----:B------:R-:W-:Y:S05]  /*9980*/  BRA `(.L_x_14167) ;  /* 0x0000000400347947 */ /* 0x000fea0003800000 */
.L_x_14174:
        /* <DEDUP_REMOVED lines=10> */
.L_x_14187:
[----:B------:R-:W-:Y:S01]  /*9a30*/  CS2R R6, SRZ ;  /* 0x0000000000067805 */ /* 0x000fe2000001ff00 */
[----:B------:R-:W0:Y:S04]  /*9a40*/  I2F.F64 R4, R24 ;  /* 0x0000001800047312 */ /* 0x000e280000201c00 */
[----:B0-----:R0:W-:Y:S01]  /*9a50*/  STG.E.128 desc[UR36][R8.64], R4 ;  /* 0x0000000408007986 */ /* 0x0011e2000c101d24 */
[----:B------:R-:W-:Y:S05]  /*9a60*/  BRA `(.L_x_14167) ;  /* 0x0000000000fc7947 */ /* 0x000fea0003800000 */
.L_x_14186:
[----:B------:R-:W-:-:S13]  /*9a70*/  ISETP.NE.AND P0, PT, R0, 0xf, PT ;  /* 0x0000000f0000780c */ /* 0x000fda0003f05270 */
[----:B------:R-:W-:Y:S05]  /*9a80*/  @!P0 BRA `(.L_x_14188) ;  /* 0x0000000000e88947 */ /* 0x000fea0003800000 */
[----:B------:R-:W-:-:S13]  /*9a90*/  ISETP.NE.AND P0, PT, R0, 0x17, PT ;  /* 0x000000170000780c */ /* 0x000fda0003f05270 */
[----:B------:R-:W-:Y:S05]  /*9aa0*/  @!P0 BRA `(.L_x_14189) ;  /* 0x0000000000908947 */ /* 0x000fea0003800000 */
[----:B------:R-:W-:-:S13]  /*9ab0*/  ISETP.NE.AND P0, PT, R0, 0x18, PT ;  /* 0x000000180000780c */ /* 0x000fda0003f05270 */
[----:B------:R-:W-:Y:S05]  /*9ac0*/  @!P0 BRA `(.L_x_14190) ;  /* 0x0000000000448947 */ /* 0x000fea0003800000 */
.L_x_14166:
        /* <DEDUP_REMOVED lines=16> */
.L_x_14191:
[----:B------:R-:W-:Y:S05]  /*9bd0*/  BRA `(.L_x_14167) ;  /* 0x0000000000a07947 */ /* 0x000fea0003800000 */
.L_x_14190:
        /* <DEDUP_REMOVED lines=13> */
.L_x_14193:
[----:B------:R-:W-:Y:S05]  /*9cb0*/  BSYNC.RECONVERGENT B0 ;  /* 0x0000000000007941 */ /* 0x000fea0003800200 */
.L_x_14192:
[----:B------:R-:W-:-:S05]  /*9cc0*/  LOP3.LUT R3, R0, 0x80, R3, 0xf8, !PT ;  /* 0x0000008000037812 */ /* 0x000fca00078ef803 */
[----:B------:R0:W-:Y:S01]  /*9cd0*/  STG.E.U8 desc[UR36][R8.64], R3 ;  /* 0x0000000308007986 */ /* 0x0001e2000c101124 */
[----:B------:R-:W-:Y:S05]  /*9ce0*/  BRA `(.L_x_14167) ;  /* 0x00000000005c7947 */ /* 0x000fea0003800000 */
.L_x_14189:
        /* <DEDUP_REMOVED lines=12> */
.L_x_14195:
[----:B------:R-:W-:Y:S01]  /*9db0*/  IMAD.MOV.U32 R0, RZ, RZ, 0x7f ;  /* 0x0000007fff007424 */ /* 0x000fe200078e00ff */
[----:B------:R-:W-:-:S04]  /*9dc0*/  ISETP.GT.U32.AND P0, PT, R4, 0x7f800000, PT ;  /* 0x7f8000000400780c */ /* 0x000fc80003f04070 */
[----:B------:R-:W-:-:S09]  /*9dd0*/  SEL R0, R0, 0x7c, P0 ;  /* 0x0000007c00007807 */ /* 0x000fd20000000000 */
.L_x_14196:
[----:B------:R-:W-:Y:S05]  /*9de0*/  BSYNC.RECONVERGENT B0 ;  /* 0x0000000000007941 */ /* 0x000fea0003800200 */
.L_x_14194:
[----:B------:R-:W-:-:S04]  /*9df0*/  SHF.R.U32.HI R3, RZ, 0x18, R3 ;  /* 0x00000018ff037819 */ /* 0x000fc80000011603 */
[----:B------:R-:W-:-:S05]  /*9e00*/  LOP3.LUT R3, R0, 0x80, R3, 0xf8, !PT ;  /* 0x0000008000037812 */ /* 0x000fca00078ef803 */
[----:B------:R0:W-:Y:S01]  /*9e10*/  STG.E.U8 desc[UR36][R8.64], R3 ;  /* 0x0000000308007986 */ /* 0x0001e2000c101124 */
[----:B------:R-:W-:Y:S05]  /*9e20*/  BRA `(.L_x_14167) ;  /* 0x00000000000c7947 */ /* 0x000fea0003800000 */
.L_x_14188:
[----:B------:R-:W-:-:S04]  /*9e30*/  I2FP.F32.S32 R0, R24 ;  /* 0x0000001800007245 */ /* 0x000fc80000201400 */
[----:B------:R-:W-:-:S05]  /*9e40*/  F2FP.BF16.F32.PACK_AB R0, RZ, R0 ;  /* 0x00000000ff00723e */ /* 0x000fca00000010ff */
[----:B------:R0:W-:Y:S02]  /*9e50*/  STG.E.U16 desc[UR36][R8.64], R0 ;  /* 0x0000000008007986 */ /* 0x0001e4000c101524 */
.L_x_14167:
[----:B------:R-:W-:-:S07]  /*9e60*/  VIADD R17, R17, 0x80 ;  /* 0x0000008011117836 */ /* 0x000fce0000000000 */
.L_x_14126:
[----:B------:R-:W-:Y:S05]  /*9e70*/  BSYNC.RECONVERGENT B7 ;  /* 0x0000000000077941 */ /* 0x000fea0003800200 */
.L_x_14087:
        /* <DEDUP_REMOVED lines=21> */
.L_x_14200:
[----:B------:R-:W-:Y:S01]  /*9fd0*/  STG.E.U8 desc[UR36][R2.64], R22 ;  /* 0x0000001602007986 */ /* 0x000fe2000c101124 */
[----:B------:R-:W-:Y:S05]  /*9fe0*/  EXIT ;  /* 0x000000000000794d */ /* 0x000fea0003800000 */
.L_x_14199:
        /* <DEDUP_REMOVED lines=9> */
.L_x_14203:
[----:B------:R-:W-:Y:S01]  /*a080*/  STG.E desc[UR36][R2.64], R22 ;  /* 0x0000001602007986 */ /* 0x000fe2000c101924 */
[----:B------:R-:W-:Y:S05]  /*a090*/  EXIT ;  /* 0x000000000000794d */ /* 0x000fea0003800000 */
.L_x_14202:
[----:B------:R-:W-:Y:S01]  /*a0a0*/  STG.E.U16 desc[UR36][R2.64], R22 ;  /* 0x0000001602007986 */ /* 0x000fe2000c101524 */
[----:B------:R-:W-:Y:S05]  /*a0b0*/  EXIT ;  /* 0x000000000000794d */ /* 0x000fea0003800000 */
.L_x_14198:
        /* <DEDUP_REMOVED lines=9> */
.L_x_14205:
[----:B------:R-:W-:-:S04]  /*a150*/  I2FP.F32.S32 R0, R22 ;  /* 0x0000001600007245 */ /* 0x000fc80000201400 */
[----:B------:R-:W-:-:S05]  /*a160*/  F2FP.F16.F32.PACK_AB R0, RZ, R0 ;  /* 0x00000000ff00723e */ /* 0x000fca00000000ff */
[----:B------:R-:W-:Y:S01]  /*a170*/  STG.E.U16 desc[UR36][R2.64], R0 ;  /* 0x0000000002007986 */ /* 0x000fe2000c101524 */
[----:B------:R-:W-:Y:S05]  /*a180*/  EXIT ;  /* 0x000000000000794d */ /* 0x000fea0003800000 */
.L_x_14204:
        /* <DEDUP_REMOVED lines=10> */
.L_x_14207:
[----:B------:R-:W-:-:S04]  /*a230*/  I2FP.F32.S32 R22, R22 ;  /* 0x0000001600167245 */ /* 0x000fc80000201400 */
[----:B------:R-:W-:-:S04]  /*a240*/  F2FP.F16.F32.PACK_AB R5, RZ, R22 ;  /* 0x00000016ff05723e */ /* 0x000fc800000000ff */
[----:B------:R-:W-:-:S05]  /*a250*/  PRMT R5, R5, 0x5410, RZ ;  /* 0x0000541005057816 */ /* 0x000fca00000000ff */
[----:B------:R-:W-:Y:S01]  /*a260*/  STG.E desc[UR36][R2.64], R5 ;  /* 0x0000000502007986 */ /* 0x000fe2000c101924 */
[----:B------:R-:W-:Y:S05]  /*a270*/  EXIT ;  /* 0x000000000000794d */ /* 0x000fea0003800000 */
.L_x_14206:
[----:B------:R-:W0:Y:S02]  /*a280*/  I2F.F64 R22, R22 ;  /* 0x0000001600167312 */ /* 0x000e240000201c00 */
[----:B0-----:R-:W-:Y:S01]  /*a290*/  STG.E.64 desc[UR36][R2.64], R22 ;  /* 0x0000001602007986 */ /* 0x001fe2000c101b24 */
[----:B------:R-:W-:Y:S05]  /*a2a0*/  EXIT ;  /* 0x000000000000794d */ /* 0x000fea0003800000 */
.L_x_14197:
        /* <DEDUP_REMOVED lines=12> */
.L_x_14211:
        /* <DEDUP_REMOVED lines=18> */
.L_x_14214:
[----:B------:R-:W-:-:S04]  /*a490*/  SHF.R.U32.HI R5, RZ, 0x18, R5 ;  /* 0x00000018ff057819 */ /* 0x000fc80000011605 */
[----:B------:R-:W-:-:S07]  /*a4a0*/  LOP3.LUT R0, R0, 0x80, R5, 0xf8, !PT ;  /* 0x0000008000007812 */ /* 0x000fce00078ef805 */
.L_x_14213:
[----:B------:R-:W-:Y:S05]  /*a4b0*/  BSYNC.RECONVERGENT B0 ;  /* 0x0000000000007941 */ /* 0x000fea0003800200 */
.L_x_14212:
[----:B------:R-:W-:Y:S01]  /*a4c0*/  STG.E.U8 desc[UR36][R2.64], R0 ;  /* 0x0000000002007986 */ /* 0x000fe2000c101124 */
[----:B------:R-:W-:Y:S05]  /*a4d0*/  EXIT ;  /* 0x000000000000794d */ /* 0x000fea0003800000 */
.L_x_14210:
        /* <DEDUP_REMOVED lines=18> */
.L_x_14217:
[----:B------:R-:W-:-:S04]  /*a600*/  SHF.R.U32.HI R5, RZ, 0x18, R5 ;  /* 0x00000018ff057819 */ /* 0x000fc80000011605 */
[----:B------:R-:W-:-:S07]  /*a610*/  LOP3.LUT R0, R0, 0x80, R5, 0xf8, !PT ;  /* 0x0000008000007812 */ /* 0x000fce00078ef805 */
.L_x_14216:
[----:B------:R-:W-:Y:S05]  /*a620*/  BSYNC.RECONVERGENT B0 ;  /* 0x0000000000007941 */ /* 0x000fea0003800200 */
.L_x_14215:
[----:B------:R-:W-:Y:S01]  /*a630*/  STG.E.U8 desc[UR36][R2.64], R0 ;  /* 0x0000000002007986 */ /* 0x000fe2000c101124 */
[----:B------:R-:W-:Y:S05]  /*a640*/  EXIT ;  /* 0x000000000000794d */ /* 0x000fea0003800000 */
.L_x_14209:
        /* <DEDUP_REMOVED lines=22> */
.L_x_14219:
[----:B------:R-:W-:-:S05]  /*a7b0*/  SHF.R.S32.HI R23, RZ, 0x1f, R22 ;  /* 0x0000001fff177819 */ /* 0x000fca0000011416 */
[----:B------:R-:W-:Y:S01]  /*a7c0*/  STG.E.64 desc[UR36][R2.64], R22 ;  /* 0x0000001602007986 */ /* 0x000fe2000c101b24 */
[----:B------:R-:W-:Y:S05]  /*a7d0*/  EXIT ;  /* 0x000000000000794d */ /* 0x000fea0003800000 */
.L_x_14218:
[----:B------:R-:W-:Y:S01]  /*a7e0*/  STG.E desc[UR36][R2.64], R22 ;  /* 0x0000001602007986 */ /* 0x000fe2000c101924 */
[----:B------:R-:W-:Y:S05]  /*a7f0*/  EXIT ;  /* 0x000000000000794d */ /* 0x000fea0003800000 */
.L_x_14208:
        /* <DEDUP_REMOVED lines=10> */
.L_x_14221:
[----:B------:R-:W-:Y:S01]  /*a8a0*/  CS2R R6, SRZ ;  /* 0x0000000000067805 */ /* 0x000fe2000001ff00 */
[----:B------:R-:W0:Y:S04]  /*a8b0*/  I2F.F64 R4, R22 ;  /* 0x0000001600047312 */ /* 0x000e280000201c00 */
[----:B0-----:R-:W-:Y:S01]  /*a8c0*/  STG.E.128 desc[UR36][R2.64], R4 ;  /* 0x0000000402007986 */ /* 0x001fe2000c101d24 */
[----:B------:R-:W-:Y:S05]  /*a8d0*/  EXIT ;  /* 0x000000000000794d */ /* 0x000fea0003800000 */
.L_x_14220:
[----:B------:R-:W-:-:S13]  /*a8e0*/  ISETP.NE.AND P0, PT, R0, 0xf, PT ;  /* 0x0000000f0000780c */ /* 0x000fda0003f05270 */
[----:B------:R-:W-:Y:S05]  /*a8f0*/  @!P0 BRA `(.L_x_14222) ;  /* 0x0000000000e88947 */ /* 0x000fea0003800000 */
[----:B------:R-:W-:-:S13]  /*a900*/  ISETP.NE.AND P0, PT, R0, 0x17, PT ;  /* 0x000000170000780c */ /* 0x000fda0003f05270 */
[----:B------:R-:W-:Y:S05]  /*a910*/  @!P0 BRA `(.L_x_14223) ;  /* 0x0000000000908947 */ /* 0x000fea0003800000 */
[----:B------:R-:W-:-:S13]  /*a920*/  ISETP.NE.AND P0, PT, R0, 0x18, PT ;  /* 0x000000180000780c */ /* 0x000fda0003f05270 */
[----:B------:R-:W-:Y:S05]  /*a930*/  @!P0 BRA `(.L_x_14224) ;  /* 0x0000000000448947 */ /* 0x000fea0003800000 */
.L_x_14201:
        /* <DEDUP_REMOVED lines=16> */
.L_x_14225:
[----:B------:R-:W-:Y:S05]  /*aa40*/  EXIT ;  /* 0x000000000000794d */ /* 0x000fea0003800000 */
.L_x_14224:
        /* <DEDUP_REMOVED lines=13> */
.L_x_14227:
[----:B------:R-:W-:Y:S05]  /*ab20*/  BSYNC.RECONVERGENT B0 ;  /* 0x0000000000007941 */ /* 0x000fea0003800200 */
.L_x_14226:
[----:B------:R-:W-:-:S05]  /*ab30*/  LOP3.LUT R5, R0, 0x80, R5, 0xf8, !PT ;  /* 0x0000008000057812 */ /* 0x000fca00078ef805 */
[----:B------:R-:W-:Y:S01]  /*ab40*/  STG.E.U8 desc[UR36][R2.64], R5 ;  /* 0x0000000502007986 */ /* 0x000fe2000c101124 */
[----:B------:R-:W-:Y:S05]  /*ab50*/  EXIT ;  /* 0x000000000000794d */ /* 0x000fea0003800000 */
.L_x_14223:
        /* <DEDUP_REMOVED lines=12> */
.L_x_14229:
[----:B------:R-:W-:Y:S01]  /*ac20*/  IMAD.MOV.U32 R0, RZ, RZ, 0x7f ;  /* 0x0000007fff007424 */ /* 0x000fe200078e00ff */
[----:B------:R-:W-:-:S04]  /*ac30*/  ISETP.GT.U32.AND P0, PT, R4, 0x7f800000, PT ;  /* 0x7f8000000400780c */ /* 0x000fc80003f04070 */
[----:B------:R-:W-:-:S09]  /*ac40*/  SEL R0, R0, 0x7c, P0 ;  /* 0x0000007c00007807 */ /* 0x000fd20000000000 */
.L_x_14230:
[----:B------:R-:W-:Y:S05]  /*ac50*/  BSYNC.RECONVERGENT B0 ;  /* 0x0000000000007941 */ /* 0x000fea0003800200 */
.L_x_14228:
[----:B------:R-:W-:-:S04]  /*ac60*/  SHF.R.U32.HI R5, RZ, 0x18, R5 ;  /* 0x00000018ff057819 */ /* 0x000fc80000011605 */
[----:B------:R-:W-:-:S05]  /*ac70*/  LOP3.LUT R5, R0, 0x80, R5, 0xf8, !PT ;  /* 0x0000008000057812 */ /* 0x000fca00078ef805 */
[----:B------:R-:W-:Y:S01]  /*ac80*/  STG.E.U8 desc[UR36][R2.64], R5 ;  /* 0x0000000502007986 */ /* 0x000fe2000c101124 */
[----:B------:R-:W-:Y:S05]  /*ac90*/  EXIT ;  /* 0x000000000000794d */ /* 0x000fea0003800000 */
.L_x_14222:
[----:B------:R-:W-:-:S04]  /*aca0*/  I2FP.F32.S32 R0, R22 ;  /* 0x0000001600007245 */ /* 0x000fc80000201400 */
[----:B------:R-:W-:-:S05]  /*acb0*/  F2FP.BF16.F32.PACK_AB R0, RZ, R0 ;  /* 0x00000000ff00723e */ /* 0x000fca00000010ff */
[----:B------:R-:W-:Y:S01]  /*acc0*/  STG.E.U16 desc[UR36][R2.64], R0 ;  /* 0x0000000002007986 */ /* 0x000fe2000c101524 */
[----:B------:R-:W-:Y:S05]  /*acd0*/  EXIT ;  /* 0x000000000000794d */ /* 0x000fea0003800000 */
.L_x_14231:
        /* <DEDUP_REMOVED lines=10> */
.L_x_25936:


//--------------------- .text._ZN2at6native18elementwise_kernelILi128ELi2EZNS0_22gpu_kernel_impl_nocastINS0_13BinaryFunctorIiiiNS0_16BitwiseOrFunctorIiEEEEEEvRNS_18TensorIteratorBaseERKT_EUliE_EEviT1_ --------------------------
	.section	.text._ZN2at6native18elementwise_kernelILi128ELi2EZNS0_22gpu_kernel_impl_nocastINS0_13BinaryFunctorIiiiNS0_16BitwiseOrFunctorIiEEEEEEvRNS_18TensorIteratorBaseERKT_EUliE_EEviT1_,"ax",@progbits
	.align	128
        .global         _ZN2at6native18elementwise_kernelILi128ELi2EZNS0_22gpu_kernel_impl_nocastINS0_13BinaryFunctorIiiiNS0_16BitwiseOrFunctorIiEEEEEEvRNS_18TensorIteratorBaseERKT_EUliE_EEviT1_
        .type           _ZN2at6native18elementwise_kernelILi128ELi2EZNS0_22gpu_kernel_impl_nocastINS0_13BinaryFunctorIiiiNS0_16BitwiseOrFunctorIiEEEEEEvRNS_18TensorIteratorBaseERKT_EUliE_EEviT1_,@function
        .size           _ZN2at6native18elementwise_kernelILi128ELi2EZNS0_22gpu_kernel_impl_nocastINS0_13BinaryFunctorIiiiNS0_16BitwiseOrFunctorIiEEEEEEvRNS_18TensorIteratorBaseERKT_EUliE_EEviT1_,(.L_x_25937 - _ZN2at6native18elementwise_kernelILi128ELi2EZNS0_22gpu_kernel_impl_nocastINS0_13BinaryFunctorIiiiNS0_16BitwiseOrFunctorIiEEEEEEvRNS_18TensorIteratorBaseERKT_EUliE_EEviT1_)
        .other          _ZN2at6native18elementwise_kernelILi128ELi2EZNS0_22gpu_kernel_impl_nocastINS0_13BinaryFunctorIiiiNS0_16BitwiseOrFunctorIiEEEEEEvRNS_18TensorIteratorBaseERKT_EUliE_EEviT1_,@"STO_CUDA_ENTRY STV_DEFAULT"
_ZN2at6native18elementwise_kernelILi128ELi2EZNS0_22gpu_kernel_impl_nocastINS0_13BinaryFunctorIiiiNS0_16BitwiseOrFunctorIiEEEEEEvRNS_18TensorIteratorBaseERKT_EUliE_EEviT1_:
.text._ZN2at6native18elementwise_kernelILi128ELi2EZNS0_22gpu_kernel_impl_nocastINS0_13BinaryFunctorIiiiNS0_16BitwiseOrFunctorIiEEEEEEvRNS_18TensorIteratorBaseERKT_EUliE_EEviT1_:
        /* <DEDUP_REMOVED lines=21> */
.L_x_14234:
[----:B------:R-:W-:Y:S05]  /*0150*/  BSYNC.RECONVERGENT B0 ;  /* 0x0000000000007941 */ /* 0x000fea0003800200 */
.L_x_14233:
        /* <DEDUP_REMOVED lines=10> */
.L_x_14232:
        /* <DEDUP_REMOVED lines=355> */
.L_x_14237:
        /* <DEDUP_REMOVED lines=13> */
.L_x_14236:
[----:B------:R-:W-:Y:S05]  /*1900*/  BSYNC.RECONVERGENT B0 ;  /* 0x0000000000007941 */ /* 0x000fea0003800200 */
.L_x_14235:
        /* <DEDUP_REMOVED lines=350> */
.L_x_14238:
        /* <DEDUP_REMOVED lines=13> */
.L_x_14239:
        /* <DEDUP_REMOVED lines=12> */
.L_x_25937:


//--------------------- .text._ZN2at6native27unrolled_elementwise_kernelINS0_13BinaryFunctorIiiiNS0_16BitwiseOrFunctorIiEEEESt5arrayIPcLm3EELi4E23TrivialOffsetCalculatorILi2EjES9_ILi1EjENS0_6memory15LoadWithoutCastENSC_16StoreWithoutCastEEEviT_T0_T2_T3_T4_T5_ --------------------------
	.section	.text._ZN2at6native27unrolled_elementwise_kernelINS0_13BinaryFunctorIiiiNS0_16BitwiseOrFunctorIiEEEESt5arrayIPcLm3EELi4E23TrivialOffsetCalculatorILi2EjES9_ILi1EjENS0_6memory15LoadWithoutCastENSC_16StoreWithoutCastEEEviT_T0_T2_T3_T4_T5_,"ax",@progbits
	.align	128
        .global         _ZN2at6native27unrolled_elementwise_kernelINS0_13BinaryFunctorIiiiNS0_16BitwiseOrFunctorIiEEEESt5arrayIPcLm3EELi4E23TrivialOffsetCalculatorILi2EjES9_ILi1EjENS0_6memory15LoadWithoutCastENSC_16StoreWithoutCastEEEviT_T0_T2_T3_T4_T5_
        .type           _ZN2at6native27unrolled_elementwise_kernelINS0_13BinaryFunctorIiiiNS0_16BitwiseOrFunctorIiEEEESt5arrayIPcLm3EELi4E23TrivialOffsetCalculatorILi2EjES9_ILi1EjENS0_6memory15LoadWithoutCastENSC_16StoreWithoutCastEEEviT_T0_T2_T3_T4_T5_,@function
        .size           _ZN2at6native27unrolled_elementwise_kernelINS0_13BinaryFunctorIiiiNS0_16BitwiseOrFunctorIiEEEESt5arrayIPcLm3EELi4E23TrivialOffsetCalculatorILi2EjES9_ILi1EjENS0_6memory15LoadWithoutCastENSC_16StoreWithoutCastEEEviT_T0_T2_T3_T4_T5_,(.L_x_25938 - _ZN2at6native27unrolled_elementwise_kernelINS0_13BinaryFunctorIiiiNS0_16BitwiseOrFunctorIiEEEESt5arrayIPcLm3EELi4E23TrivialOffsetCalculatorILi2EjES9_ILi1EjENS0_6memory15LoadWithoutCastENSC_16StoreWithoutCastEEEviT_T0_T2_T3_T4_T5_)
        .other          _ZN2at6native27unrolled_elementwise_kernelINS0_13BinaryFunctorIiiiNS0_16BitwiseOrFunctorIiEEEESt5arrayIPcLm3EELi4E23TrivialOffsetCalculatorILi2EjES9_ILi1EjENS0_6memory15LoadWithoutCastENSC_16StoreWithoutCastEEEviT_T0_T2_T3_T4_T5_,@"STO_CUDA_ENTRY STV_DEFAULT"
_ZN2at6native27unrolled_elementwise_kernelINS0_13BinaryFunctorIiiiNS0_16BitwiseOrFunctorIiEEEESt5arrayIPcLm3EELi4E23TrivialOffsetCalculatorILi2EjES9_ILi1EjENS0_6memory15LoadWithoutCastENSC_16StoreWithoutCastEEEviT_T0_T2_T3_T4_T5_:
.text._ZN2at6native27unrolled_elementwise_kernelINS0_13BinaryFunctorIiiiNS0_16BitwiseOrFunctorIiEEEESt5arrayIPcLm3EELi4E23TrivialOffsetCalculatorILi2EjES9_ILi1EjENS0_6memory15LoadWithoutCastENSC_16StoreWithoutCastEEEviT_T0_T2_T3_T4_T5_:
        /* <DEDUP_REMOVED lines=69> */
.L_x_14242:
[----:B------:R-:W-:Y:S05]  /*0450*/  BSYNC.RELIABLE B1 ;  /* 0x0000000000017941 */ /* 0x000fea0003800100 */
.L_x_14241:
[----:B------:R-:W-:-:S13]  /*0460*/  ISETP.GE.AND P0, PT, R19, R18, PT ;  /* 0x000000121300720c */ /* 0x000fda0003f06270 */
[----:B0-----:R-:W0:Y:S01]  /*0470*/  @!P0 LDC.64 R2, c[0x0][0x388] ;  /* 0x0000e200ff028b82 */ /* 0x001e220000000a00 */
[----:B------:R-:W-:Y:S01]  /*0480*/  @!P0 IMAD R5, R0, 0x200, R19 ;  /* 0x0000020000058824 */ /* 0x000fe200078e0213 */
[----:B------:R-:W-:-:S03]  /*0490*/  @!P0 IADD3 R19, PT, PT, R19, 0x80, RZ ;  /* 0x0000008013138810 */ /* 0x000fc60007ffe0ff */
[----:B0-----:R-:W-:-:S05]  /*04a0*/  @!P0 IMAD.WIDE.U32 R2, R5, 0x4, R2 ;  /* 0x0000000405028825 */ /* 0x001fca00078e0002 */
[----:B------:R1:W-:Y:S02]  /*04b0*/  @!P0 STG.E desc[UR4][R2.64], R23 ;  /* 0x0000001702008986 */ /* 0x0003e4000c101904 */
.L_x_14243:
[----:B------:R-:W-:Y:S05]  /*04c0*/  BSYNC.RECONVERGENT B0 ;  /* 0x0000000000007941 */ /* 0x000fea0003800200 */
.L_x_14240:
        /* <DEDUP_REMOVED lines=8> */
.L_x_14244:
        /* <DEDUP_REMOVED lines=11> */
.L_x_25938:


//--------------------- .text._ZN2at6native29vectorized_elementwise_kernelILi2ENS0_13BinaryFunctorIiiiNS0_16BitwiseOrFunctorIiEEEESt5arrayIPcLm3EEEEviT0_T1_ --------------------------
	.section	.text._ZN2at6native29vectorized_elementwise_kernelILi2ENS0_13BinaryFunctorIiiiNS0_16BitwiseOrFunctorIiEEEESt5arrayIPcLm3EEEEviT0_T1_,"ax",@progbits
	.align	128
        .global         _ZN2at6native29vectorized_elementwise_kernelILi2ENS0_13BinaryFunctorIiiiNS0_16BitwiseOrFunctorIiEEEESt5arrayIPcLm3EEEEviT0_T1_
        .type           _ZN2at6native29vectorized_elementwise_kernelILi2ENS0_13BinaryFunctorIiiiNS0_16BitwiseOrFunctorIiEEEESt5arrayIPcLm3EEEEviT0_T1_,@function
        .size           _ZN2at6native29vectorized_elementwise_kernelILi2ENS0_13BinaryFunctorIiiiNS0_16BitwiseOrFunctorIiEEEESt5arrayIPcLm3EEEEviT0_T1_,(.L_x_25939 - _ZN2at6native29vectorized_elementwise_kernelILi2ENS0_13BinaryFunctorIiiiNS0_16BitwiseOrFunctorIiEEEESt5arrayIPcLm3EEEEviT0_T1_)
        .other          _ZN2at6native29vectorized_elementwise_kernelILi2ENS0_13BinaryFunctorIiiiNS0_16BitwiseOrFunctorIiEEEESt5arrayIPcLm3EEEEviT0_T1_,@"STO_CUDA_ENTRY STV_DEFAULT"
_ZN2at6native29vectorized_elementwise_kernelILi2ENS0_13BinaryFunctorIiiiNS0_16BitwiseOrFunctorIiEEEESt5arrayIPcLm3EEEEviT0_T1_:
.text._ZN2at6native29vectorized_elementwise_kernelILi2ENS0_13BinaryFunctorIiiiNS0_16BitwiseOrFunctorIiEEEESt5arrayIPcLm3EEEEviT0_T1_:
        /* <DEDUP_REMOVED lines=118> */
.L_x_14248:
[----:B------:R-:W-:-:S13]  /*0760*/  ISETP.GE.U32.AND P0, PT, R2, R5, PT ;  /* 0x000000050200720c */ /* 0x000fda0003f06070 */
[----:B------:R-:W-:Y:S05]  /*0770*/  @P0 BRA `(.L_x_14250) ;  /* 0x0000000000300947 */ /* 0x000fea0003800000 */
[----:B0-----:R-:W0:Y:S01]  /*0780*/  LDC.64 R8, c[0x0][0x388] ;  /* 0x0000e200ff087b82 */ /* 0x001e220000000a00 */
[----:B------:R-:W-:Y:S01]  /*0790*/  IADD3 R11, PT, PT, R3, R2, RZ ;  /* 0x00000002030b7210 */ /* 0x000fe20007ffe0ff */
[----:B------:R-:W-:-:S04]  /*07a0*/  VIADD R2, R2, 0x80 ;  /* 0x0000008002027836 */ /* 0x000fc80000000000 */
[----:B0-----:R-:W-:-:S05]  /*07b0*/  IMAD.WIDE.U32 R8, R11, 0x4, R8 ;  /* 0x000000040b087825 */ /* 0x001fca00078e0008 */
[----:B------:R1:W-:Y:S02]  /*07c0*/  STG.E desc[UR4][R8.64], R6 ;  /* 0x0000000608007986 */ /* 0x0003e4000c101904 */
.L_x_14249:
[----:B------:R-:W-:-:S13]  /*07d0*/  ISETP.GE.U32.AND P0, PT, R2, R5, PT ;  /* 0x000000050200720c */ /* 0x000fda0003f06070 */
[----:B------:R-:W-:Y:S05]  /*07e0*/  @P0 BRA `(.L_x_14251) ;  /* 0x0000000000300947 */ /* 0x000fea0003800000 */
[----:B01----:R-:W0:Y:S01]  /*07f0*/  LDC.64 R8, c[0x0][0x388] ;  /* 0x0000e200ff087b82 */ /* 0x003e220000000a00 */
[----:B------:R-:W-:Y:S01]  /*0800*/  IADD3 R11, PT, PT, R3, R2, RZ ;  /* 0x00000002030b7210 */ /* 0x000fe20007ffe0ff */
[----:B------:R-:W-:-:S04]  /*0810*/  VIADD R2, R2, 0x80 ;  /* 0x0000008002027836 */ /* 0x000fc80000000000 */
[----:B0-----:R-:W-:-:S05]  /*0820*/  IMAD.WIDE.U32 R8, R11, 0x4, R8 ;  /* 0x000000040b087825 */ /* 0x001fca00078e0008 */
[----:B------:R1:W-:Y:S02]  /*0830*/  STG.E desc[UR4][R8.64], R7 ;  /* 0x0000000708007986 */ /* 0x0003e4000c101904 */
.L_x_14250:
[----:B------:R-:W-:-:S13]  /*0840*/  ISETP.GE.U32.AND P0, PT, R2, R5, PT ;  /* 0x000000050200720c */ /* 0x000fda0003f06070 */
[----:B------:R-:W-:Y:S05]  /*0850*/  @P0 BRA `(.L_x_14252) ;  /* 0x0000000000340947 */ /* 0x000fea0003800000 */
[----:B-1----:R-:W1:Y:S01]  /*0860*/  LDC.64 R6, c[0x0][0x388] ;  /* 0x0000e200ff067b82 */ /* 0x002e620000000a00 */
[----:B0-----:R-:W-:Y:S01]  /*0870*/  IADD3 R9, PT, PT, R3, R2, RZ ;  /* 0x0000000203097210 */ /* 0x001fe20007ffe0ff */
[----:B------:R-:W-:-:S04]  /*0880*/  VIADD R2, R2, 0x80 ;  /* 0x0000008002027836 */ /* 0x000fc80000000000 */
[----:B-1----:R-:W-:-:S05]  /*0890*/  IMAD.WIDE.U32 R6, R9, 0x4, R6 ;  /* 0x0000000409067825 */ /* 0x002fca00078e0006 */
[----:B------:R2:W-:Y:S02]  /*08a0*/  STG.E desc[UR4][R6.64], R20 ;  /* 0x0000001406007986 */ /* 0x0005e4000c101904 */
.L_x_14251:
        /* <DEDUP_REMOVED lines=8> */
.L_x_14252:
[----:B------:R-:W-:Y:S05]  /*0930*/  BSYNC.RELIABLE B1 ;  /* 0x0000000000017941 */ /* 0x000fea0003800100 */
.L_x_14247:
[----:B------:R-:W-:-:S13]  /*0940*/  ISETP.GE.U32.AND P0, PT, R2, R5, PT ;  /* 0x000000050200720c */ /* 0x000fda0003f06070 */
[----:B-12---:R-:W1:Y:S01]  /*0950*/  @!P0 LDC.64 R6, c[0x0][0x388] ;  /* 0x0000e200ff068b82 */ /* 0x006e620000000a00 */
[----:B0-----:R-:W-:Y:S01]  /*0960*/  @!P0 IADD3 R9, PT, PT, R3, R2, RZ ;  /* 0x0000000203098210 */ /* 0x001fe20007ffe0ff */
[----:B------:R-:W-:-:S04]  /*0970*/  @!P0 VIADD R2, R2, 0x80 ;  /* 0x0000008002028836 */ /* 0x000fc80000000000 */
[----:B-1----:R-:W-:-:S05]  /*0980*/  @!P0 IMAD.WIDE.U32 R6, R9, 0x4, R6 ;  /* 0x0000000409068825 */ /* 0x002fca00078e0006 */
[----:B------:R3:W-:Y:S02]  /*0990*/  @!P0 STG.E desc[UR4][R6.64], R0 ;  /* 0x0000000006008986 */ /* 0x0007e4000c101904 */
.L_x_14253:
[----:B------:R-:W-:Y:S05]  /*09a0*/  BSYNC.RECONVERGENT B0 ;  /* 0x0000000000007941 */ /* 0x000fea0003800200 */
.L_x_14246:
        /* <DEDUP_REMOVED lines=8> */
.L_x_14245:
        /* <DEDUP_REMOVED lines=31> */
.L_x_14254:
        /* <DEDUP_REMOVED lines=14> */
.L_x_25939:


//--------------------- .text._ZN2at6native29vectorized_elementwise_kernelILi4ENS0_13BinaryFunctorIiiiNS0_16BitwiseOrFunctorIiEEEESt5arrayIPcLm3EEEEviT0_T1_ --------------------------
	.section	.text._ZN2at6native29vectorized_elementwise_kernelILi4ENS0_13BinaryFunctorIiiiNS0_16BitwiseOrFunctorIiEEEESt5arrayIPcLm3EEEEviT0_T1_,"ax",@progbits
	.align	128
        .global         _ZN2at6native29vectorized_elementwise_kernelILi4ENS0_13BinaryFunctorIiiiNS0_16BitwiseOrFunctorIiEEEESt5arrayIPcLm3EEEEviT0_T1_
        .type           _ZN2at6native29vectorized_elementwise_kernelILi4ENS0_13BinaryFunctorIiiiNS0_16BitwiseOrFunctorIiEEEESt5arrayIPcLm3EEEEviT0_T1_,@function
        .size           _ZN2at6native29vectorized_elementwise_kernelILi4ENS0_13BinaryFunctorIiiiNS0_16BitwiseOrFunctorIiEEEESt5arrayIPcLm3EEEEviT0_T1_,(.L_x_25940 - _ZN2at6native29vectorized_elementwise_kernelILi4ENS0_13BinaryFunctorIiiiNS0_16BitwiseOrFunctorIiEEEESt5arrayIPcLm3EEEEviT0_T1_)
        .other          _ZN2at6native29vectorized_elementwise_kernelILi4ENS0_13BinaryFunctorIiiiNS0_16BitwiseOrFunctorIiEEEESt5arrayIPcLm3EEEEviT0_T1_,@"STO_CUDA_ENTRY STV_DEFAULT"
_ZN2at6native29vectorized_elementwise_kernelILi4ENS0_13BinaryFunctorIiiiNS0_16BitwiseOrFunctorIiEEEESt5arrayIPcLm3EEEEviT0_T1_:
.text._ZN2at6native29vectorized_elementwise_kernelILi4ENS0_13BinaryFunctorIiiiNS0_16BitwiseOrFunctorIiEEEESt5arrayIPcLm3EEEEviT0_T1_:
        /* <DEDUP_REMOVED lines=118> */
.L_x_14258:
[----:B------:R-:W-:-:S13]  /*0760*/  ISETP.GE.U32.AND P0, PT, R2, R5, PT ;  /* 0x000000050200720c */ /* 0x000fda0003f06070 */
[----:B------:R-:W-:Y:S05]  /*0770*/  @P0 BRA `(.L_x_14260) ;  /* 0x0000000000300947 */ /* 0x000fea0003800000 */
[----:B0-----:R-:W0:Y:S01]  /*0780*/  LDC.64 R8, c[0x0][0x388] ;  /* 0x0000e200ff087b82 */ /* 0x001e220000000a00 */
[----:B------:R-:W-:Y:S01]  /*0790*/  IADD3 R11, PT, PT, R3, R2, RZ ;  /* 0x00000002030b7210 */ /* 0x000fe20007ffe0ff */
[----:B------:R-:W-:-:S04]  /*07a0*/  VIADD R2, R2, 0x80 ;  /* 0x0000008002027836 */ /* 0x000fc80000000000 */
[----:B0-----:R-:W-:-:S05]  /*07b0*/  IMAD.WIDE.U32 R8, R11, 0x4, R8 ;  /* 0x000000040b087825 */ /* 0x001fca00078e0008 */
[----:B------:R1:W-:Y:S02]  /*07c0*/  STG.E desc[UR4][R8.64], R6 ;  /* 0x0000000608007986 */ /* 0x0003e4000c101904 */
.L_x_14259:
[----:B------:R-:W-:-:S13]  /*07d0*/  ISETP.GE.U32.AND P0, PT, R2, R5, PT ;  /* 0x000000050200720c */ /* 0x000fda0003f06070 */
[----:B------:R-:W-:Y:S05]  /*07e0*/  @P0 BRA `(.L_x_14261) ;  /* 0x0000000000300947 */ /* 0x000fea0003800000 */
[----:B01----:R-:W0:Y:S01]  /*07f0*/  LDC.64 R8, c[0x0][0x388] ;  /* 0x0000e200ff087b82 */ /* 0x003e220000000a00 */
[----:B------:R-:W-:Y:S01]  /*0800*/  IADD3 R11, PT, PT, R3, R2, RZ ;  /* 0x00000002030b7210 */ /* 0x000fe20007ffe0ff */
[----:B------:R-:W-:-:S04]  /*0810*/  VIADD R2, R2, 0x80 ;  /* 0x0000008002027836 */ /* 0x000fc80000000000 */
[----:B0-----:R-:W-:-:S05]  /*0820*/  IMAD.WIDE.U32 R8, R11, 0x4, R8 ;  /* 0x000000040b087825 */ /* 0x001fca00078e0008 */
[----:B------:R1:W-:Y:S02]  /*0830*/  STG.E desc[UR4][R8.64], R7 ;  /* 0x0000000708007986 */ /* 0x0003e4000c101904 */
.L_x_14260:
[----:B------:R-:W-:-:S13]  /*0840*/  ISETP.GE.U32.AND P0, PT, R2, R5, PT ;  /* 0x000000050200720c */ /* 0x000fda0003f06070 */
[----:B------:R-:W-:Y:S05]  /*0850*/  @P0 BRA `(.L_x_14262) ;  /* 0x0000000000340947 */ /* 0x000fea0003800000 */
[----:B-1----:R-:W1:Y:S01]  /*0860*/  LDC.64 R6, c[0x0][0x388] ;  /* 0x0000e200ff067b82 */ /* 0x002e620000000a00 */
[----:B0-----:R-:W-:Y:S01]  /*0870*/  IADD3 R9, PT, PT, R3, R2, RZ ;  /* 0x0000000203097210 */ /* 0x001fe20007ffe0ff */
[----:B------:R-:W-:-:S04]  /*0880*/  VIADD R2, R2, 0x80 ;  /* 0x0000008002027836 */ /* 0x000fc80000000000 */
[----:B-1----:R-:W-:-:S05]  /*0890*/  IMAD.WIDE.U32 R6, R9, 0x4, R6 ;  /* 0x0000000409067825 */ /* 0x002fca00078e0006 */
[----:B------:R2:W-:Y:S02]  /*08a0*/  STG.E desc[UR4][R6.64], R20 ;  /* 0x0000001406007986 */ /* 0x0005e4000c101904 */
.L_x_14261:
        /* <DEDUP_REMOVED lines=8> */
.L_x_14262:
[----:B------:R-:W-:Y:S05]  /*0930*/  BSYNC.RELIABLE B1 ;  /* 0x0000000000017941 */ /* 0x000fea0003800100 */
.L_x_14257:
[----:B------:R-:W-:-:S13]  /*0940*/  ISETP.GE.U32.AND P0, PT, R2, R5, PT ;  /* 0x000000050200720c */ /* 0x000fda0003f06070 */
[----:B-12---:R-:W1:Y:S01]  /*0950*/  @!P0 LDC.64 R6, c[0x0][0x388] ;  /* 0x0000e200ff068b82 */ /* 0x006e620000000a00 */
[----:B0-----:R-:W-:Y:S01]  /*0960*/  @!P0 IADD3 R9, PT, PT, R3, R2, RZ ;  /* 0x0000000203098210 */ /* 0x001fe20007ffe0ff */
[----:B------:R-:W-:-:S04]  /*0970*/  @!P0 VIADD R2, R2, 0x80 ;  /* 0x0000008002028836 */ /* 0x000fc80000000000 */
[----:B-1----:R-:W-:-:S05]  /*0980*/  @!P0 IMAD.WIDE.U32 R6, R9, 0x4, R6 ;  /* 0x0000000409068825 */ /* 0x002fca00078e0006 */
[----:B------:R3:W-:Y:S02]  /*0990*/  @!P0 STG.E desc[UR4][R6.64], R0 ;  /* 0x0000000006008986 */ /* 0x0007e4000c101904 */
.L_x_14263:
[----:B------:R-:W-:Y:S05]  /*09a0*/  BSYNC.RECONVERGENT B0 ;  /* 0x0000000000007941 */ /* 0x000fea0003800200 */
.L_x_14256:
        /* <DEDUP_REMOVED lines=8> */
.L_x_14255:
        /* <DEDUP_REMOVED lines=25> */
.L_x_14264:
        /* <DEDUP_REMOVED lines=12> */
.L_x_25940:


//--------------------- .text._ZN2at6native29vectorized_elementwise_kernelILi8ENS0_13BinaryFunctorIiiiNS0_16BitwiseOrFunctorIiEEEESt5arrayIPcLm3EEEEviT0_T1_ --------------------------
	.section	.text._ZN2at6native29vectorized_elementwise_kernelILi8ENS0_13BinaryFunctorIiiiNS0_16BitwiseOrFunctorIiEEEESt5arrayIPcLm3EEEEviT0_T1_,"ax",@progbits
	.align	128
        .global         _ZN2at6native29vectorized_elementwise_kernelILi8ENS0_13BinaryFunctorIiiiNS0_16BitwiseOrFunctorIiEEEESt5arrayIPcLm3EEEEviT0_T1_
        .type           _ZN2at6native29vectorized_elementwise_kernelILi8ENS0_13BinaryFunctorIiiiNS0_16BitwiseOrFunctorIiEEEESt5arrayIPcLm3EEEEviT0_T1_,@function
        .size           _ZN2at6native29vectorized_elementwise_kernelILi8ENS0_13BinaryFunctorIiiiNS0_16BitwiseOrFunctorIiEEEESt5arrayIPcLm3EEEEviT0_T1_,(.L_x_25941 - _ZN2at6native29vectorized_elementwise_kernelILi8ENS0_13BinaryFunctorIiiiNS0_16BitwiseOrFunctorIiEEEESt5arrayIPcLm3EEEEviT0_T1_)
        .other          _ZN2at6native29vectorized_elementwise_kernelILi8ENS0_13BinaryFunctorIiiiNS0_16BitwiseOrFunctorIiEEEESt5arrayIPcLm3EEEEviT0_T1_,@"STO_CUDA_ENTRY STV_DEFAULT"
_ZN2at6native29vectorized_elementwise_kernelILi8ENS0_13BinaryFunctorIiiiNS0_16BitwiseOrFunctorIiEEEESt5arrayIPcLm3EEEEviT0_T1_:
.text._ZN2at6native29vectorized_elementwise_kernelILi8ENS0_13BinaryFunctorIiiiNS0_16BitwiseOrFunctorIiEEEESt5arrayIPcLm3EEEEviT0_T1_:
[----:B------:R-:W-:Y:S01]  /*0000*/  LDC R1, c[0x0][0x37c] ;  /* 0x0000df00ff017b82 */ /* 0x000fe20000000800 */
[----:B------:R-:W-:Y:S05]  /*0010*/  EXIT ;  /* 0x000000000000794d */ /* 0x000fea0003800000 */
.L_x_14265:
        /* <DEDUP_REMOVED lines=14> */
.L_x_25941:


//--------------------- .text._ZN2at6native18elementwise_kernelILi128ELi4EZNS0_15gpu_kernel_implINS0_13AUnaryFunctorIaaaNS0_16BitwiseOrFunctorIaEEEEEEvRNS_18TensorIteratorBaseERKT_EUliE_EEviT1_ --------------------------
	.section	.text._ZN2at6native18elementwise_kernelILi128ELi4EZNS0_15gpu_kernel_implINS0_13AUnaryFunctorIaaaNS0_16BitwiseOrFunctorIaEEEEEEvRNS_18TensorIteratorBaseERKT_EUliE_EEviT1_,"ax",@progbits
	.align	128
        .global         _ZN2at6native18elementwise_kernelILi128ELi4EZNS0_15gpu_kernel_implINS0_13AUnaryFunctorIaaaNS0_16BitwiseOrFunctorIaEEEEEEvRNS_18TensorIteratorBaseERKT_EUliE_EEviT1_
        .type           _ZN2at6native18elementwise_kernelILi128ELi4EZNS0_15gpu_kernel_implINS0_13AUnaryFunctorIaaaNS0_16BitwiseOrFunctorIaEEEEEEvRNS_18TensorIteratorBaseERKT_EUliE_EEviT1_,@function
        .size           _ZN2at6native18elementwise_kernelILi128ELi4EZNS0_15gpu_kernel_implINS0_13AUnaryFunctorIaaaNS0_16BitwiseOrFunctorIaEEEEEEvRNS_18TensorIteratorBaseERKT_EUliE_EEviT1_,(.L_x_25942 - _ZN2at6native18elementwise_kernelILi128ELi4EZNS0_15gpu_kernel_implINS0_13AUnaryFunctorIaaaNS0_16BitwiseOrFunctorIaEEEEEEvRNS_18TensorIteratorBaseERKT_EUliE_EEviT1_)
        .other          _ZN2at6native18elementwise_kernelILi128ELi4EZNS0_15gpu_kernel_implINS0_13AUnaryFunctorIaaaNS0_16BitwiseOrFunctorIaEEEEEEvRNS_18TensorIteratorBaseERKT_EUliE_EEviT1_,@"STO_CUDA_ENTRY STV_DEFAULT"
_ZN2at6native18elementwise_kernelILi128ELi4EZNS0_15gpu_kernel_implINS0_13AUnaryFunctorIaaaNS0_16BitwiseOrFunctorIaEEEEEEvRNS_18TensorIteratorBaseERKT_EUliE_EEviT1_:
.text._ZN2at6native18elementwise_kernelILi128ELi4EZNS0_15gpu_kernel_implINS0_13AUnaryFunctorIaaaNS0_16BitwiseOrFunctorIaEEEEEEvRNS_18TensorIteratorBaseERKT_EUliE_EEviT1_:
        /* <DEDUP_REMOVED lines=320> */
.L_x_14268:
        /* <DEDUP_REMOVED lines=16> */
.L_x_14272:
[----:B------:R0:W5:Y:S01]  /*1500*/  LDG.E.U8 R0, desc[UR36][R2.64] ;  /* 0x0000002402007981 */ /* 0x000162000c1e1100 */
[----:B------:R-:W-:Y:S05]  /*1510*/  BRA `(.L_x_14274) ;  /* 0x0000000c004c7947 */ /* 0x000fea0003800000 */
.L_x_14271:
        /* <DEDUP_REMOVED lines=8> */
.L_x_14276:
[----:B------:R0:W5:Y:S01]  /*15a0*/  LDG.E.U8 R0, desc[UR36][R2.64] ;  /* 0x0000002402007981 */ /* 0x000162000c1e1100 */
[----:B------:R-:W-:Y:S05]  /*15b0*/  BRA `(.L_x_14274) ;  /* 0x0000000c00247947 */ /* 0x000fea0003800000 */
.L_x_14275:
[----:B------:R0:W5:Y:S01]  /*15c0*/  LDG.E.U16 R0, desc[UR36][R2.64] ;  /* 0x0000002402007981 */ /* 0x000162000c1e1500 */
[----:B------:R-:W-:Y:S05]  /*15d0*/  BRA `(.L_x_14274) ;  /* 0x0000000c001c7947 */ /* 0x000fea0003800000 */
.L_x_14270:
        /* <DEDUP_REMOVED lines=9> */
.L_x_14278:
[----:B------:R-:W2:Y:S02]  /*1670*/  LDG.E.U16 R4, desc[UR36][R2.64] ;  /* 0x0000002402047981 */ /* 0x000ea4000c1e1500 */
[----:B--2---:R-:W-:-:S06]  /*1680*/  HADD2.F32 R4, -RZ, R4.H0_H0 ;  /* 0x20000004ff047230 */ /* 0x004fcc0000004100 */
[----:B------:R-:W0:Y:S02]  /*1690*/  F2I.FTZ.TRUNC.NTZ R4, R4 ;  /* 0x0000000400047305 */ /* 0x000e24000021f100 */
[----:B0-----:R-:W-:Y:S01]  /*16a0*/  PRMT R0, R4, 0x7610, R0 ;  /* 0x0000761004007816 */ /* 0x001fe20000000000 */
[----:B------:R-:W-:Y:S06]  /*16b0*/  BRA `(.L_x_14274) ;  /* 0x0000000800e47947 */ /* 0x000fec0003800000 */
.L_x_14277:
        /* <DEDUP_REMOVED lines=9> */
.L_x_14280:
[----:B------:R-:W2:Y:S02]  /*1750*/  LDG.E.U16 R2, desc[UR36][R2.64] ;  /* 0x0000002402027981 */ /* 0x000ea4000c1e1500 */
[----:B--2---:R-:W-:-:S06]  /*1760*/  HADD2.F32 R4, -RZ, R2.H0_H0 ;  /* 0x20000002ff047230 */ /* 0x004fcc0000004100 */
[----:B------:R-:W0:Y:S02]  /*1770*/  F2I.FTZ.TRUNC.NTZ R4, R4 ;  /* 0x0000000400047305 */ /* 0x000e24000021f100 */
[----:B0-----:R-:W-:Y:S01]  /*1780*/  PRMT R0, R4, 0x7610, R0 ;  /* 0x0000761004007816 */ /* 0x001fe20000000000 */
[----:B------:R-:W-:Y:S06]  /*1790*/  BRA `(.L_x_14274) ;  /* 0x0000000800ac7947 */ /* 0x000fec0003800000 */
.L_x_14279:
[----:B------:R-:W2:Y:S02]  /*17a0*/  LDG.E.64 R2, desc[UR36][R2.64] ;  /* 0x0000002402027981 */ /* 0x000ea4000c1e1b00 */
[----:B--2---:R0:W1:Y:S02]  /*17b0*/  F2I.F64.TRUNC R0, R2 ;  /* 0x0000000200007311 */ /* 0x004064000030d100 */
[----:B01----:R-:W-:Y:S05]  /*17c0*/  BRA `(.L_x_14274) ;  /* 0x0000000800a07947 */ /* 0x003fea0003800000 */
.L_x_14269:
        /* <DEDUP_REMOVED lines=12> */
.L_x_14283:
[----:B------:R-:W2:Y:S02]  /*1890*/  LDG.E.64 R2, desc[UR36][R2.64] ;  /* 0x0000002402027981 */ /* 0x000ea4000c1e1b00 */
[----:B--2---:R3:W4:Y:S02]  /*18a0*/  F2I.F64.TRUNC R0, R2 ;  /* 0x0000000200007311 */ /* 0x004724000030d100 */
[----:B---34-:R-:W-:Y:S05]  /*18b0*/  BRA `(.L_x_14274) ;  /* 0x0000000800647947 */ /* 0x018fea0003800000 */
.L_x_14282:
        /* <DEDUP_REMOVED lines=27> */
.L_x_14285:
        /* <DEDUP_REMOVED lines=14> */
.L_x_14284:
[----:B------:R-:W2:Y:S02]  /*1b50*/  LDG.E.U16 R4, desc[UR36][R2.64] ;  /* 0x0000002402047981 */ /* 0x000ea4000c1e1500 */
[----:B--2---:R-:W-:-:S06]  /*1b60*/  IMAD.U32 R4, R4, 0x10000, RZ ;  /* 0x0001000004047824 */ /* 0x004fcc00078e00ff */
[----:B------:R-:W0:Y:S02]  /*1b70*/  F2I.FTZ.TRUNC.NTZ R4, R4 ;  /* 0x0000000400047305 */ /* 0x000e24000021f100 */
[----:B0-----:R-:W-:Y:S01]  /*1b80*/  PRMT R0, R4, 0x7610, R0 ;  /* 0x0000761004007816 */ /* 0x001fe20000000000 */
[----:B------:R-:W-:Y:S06]  /*1b90*/  BRA `(.L_x_14274) ;  /* 0x0000000400ac7947 */ /* 0x000fec0003800000 */
.L_x_14281:
        /* <DEDUP_REMOVED lines=10> */
.L_x_14288:
        /* <DEDUP_REMOVED lines=21> */
.L_x_14292:
[----:B------:R-:W-:Y:S05]  /*1d90*/  BSYNC.RECONVERGENT B1 ;  /* 0x0000000000017941 */ /* 0x000fea0003800200 */
.L_x_14291:
[----:B------:R-:W-:Y:S01]  /*1da0*/  IMAD.SHL.U32 R0, R0, 0x100000, RZ ;  /* 0x0010000000007824 */ /* 0x000fe200078e00ff */
[----:B------:R-:W-:-:S04]  /*1db0*/  LEA R2, R2, 0x3b800000, 0x17 ;  /* 0x3b80000002027811 */ /* 0x000fc800078eb8ff */
[----:B------:R-:W-:-:S07]  /*1dc0*/  LOP3.LUT R4, R2, R0, R7, 0xfe, !PT ;  /* 0x0000000002047212 */ /* 0x000fce00078efe07 */
.L_x_14290:
[----:B------:R-:W-:Y:S05]  /*1dd0*/  BSYNC.RECONVERGENT B0 ;  /* 0x0000000000007941 */ /* 0x000fea0003800200 */
.L_x_14289:
[----:B------:R-:W0:Y:S02]  /*1de0*/  F2I.FTZ.TRUNC.NTZ R4, R4 ;  /* 0x0000000400047305 */ /* 0x000e24000021f100 */
[----:B0-----:R-:W-:Y:S01]  /*1df0*/  PRMT R0, R4, 0x7610, R0 ;  /* 0x0000761004007816 */ /* 0x001fe20000000000 */
[----:B------:R-:W-:Y:S06]  /*1e00*/  BRA `(.L_x_14274) ;  /* 0x0000000400107947 */ /* 0x000fec0003800000 */
.L_x_14287:
        /* <DEDUP_REMOVED lines=21> */
.L_x_14296:
[----:B------:R-:W-:Y:S05]  /*1f60*/  BSYNC.RECONVERGENT B1 ;  /* 0x0000000000017941 */ /* 0x000fea0003800200 */
.L_x_14295:
[----:B------:R-:W-:Y:S02]  /*1f70*/  SHF.L.U32 R0, R0, 0x15, RZ ;  /* 0x0000001500007819 */ /* 0x000fe400000006ff */
[----:B------:R-:W-:-:S04]  /*1f80*/  LEA R2, R2, 0x37800000, 0x17 ;  /* 0x3780000002027811 */ /* 0x000fc800078eb8ff */
[----:B------:R-:W-:-:S07]  /*1f90*/  LOP3.LUT R4, R2, R0, R7, 0xfe, !PT ;  /* 0x0000000002047212 */ /* 0x000fce00078efe07 */
.L_x_14294:
[----:B------:R-:W-:Y:S05]  /*1fa0*/  BSYNC.RECONVERGENT B0 ;  /* 0x0000000000007941 */ /* 0x000fea0003800200 */
.L_x_14293:
[----:B------:R-:W0:Y:S02]  /*1fb0*/  F2I.FTZ.TRUNC.NTZ R4, R4 ;  /* 0x0000000400047305 */ /* 0x000e24000021f100 */
[----:B0-----:R-:W-:Y:S01]  /*1fc0*/  PRMT R0, R4, 0x7610, R0 ;  /* 0x0000761004007816 */ /* 0x001fe20000000000 */
[----:B------:R-:W-:Y:S06]  /*1fd0*/  BRA `(.L_x_14274) ;  /* 0x00000000009c7947 */ /* 0x000fec0003800000 */
.L_x_14286:
[----:B------:R-:W-:-:S09]  /*1fe0*/  UISETP.NE.AND UP0, UPT, UR4, 0x1c, UPT ;  /* 0x0000001c0400788c */ /* 0x000fd2000bf05270 */
[----:B------:R-:W-:Y:S05]  /*1ff0*/  BRA.U !UP0, `(.L_x_14297) ;  /* 0x0000000108907547 */ /* 0x000fea000b800000 */
[----:B------:R-:W-:-:S09]  /*2000*/  UISETP.NE.AND UP0, UPT, UR4, 0x1d, UPT ;  /* 0x0000001d0400788c */ /* 0x000fd2000bf05270 */
[----:B------:R-:W-:Y:S05]  /*2010*/  BRA.U !UP0, `(.L_x_14298) ;  /* 0x0000000108807547 */ /* 0x000fea000b800000 */
[----:B------:R-:W-:-:S09]  /*2020*/  UISETP.NE.AND UP0, UPT, UR4, 0x2c, UPT ;  /* 0x0000002c0400788c */ /* 0x000fd2000bf05270 */
[----:B------:R-:W-:Y:S05]  /*2030*/  BRA.U !UP0, `(.L_x_14299) ;  /* 0x0000000108487547 */ /* 0x000fea000b800000 */
.L_x_14273:
        /* <DEDUP_REMOVED lines=16> */
.L_x_14300:
[----:B------:R-:W-:Y:S01]  /*2140*/  PRMT R0, RZ, 0x7610, R0 ;  /* 0x00007610ff007816 */ /* 0x000fe20000000000 */
[----:B------:R-:W-:Y:S06]  /*2150*/  BRA `(.L_x_14274) ;  /* 0x00000000003c7947 */ /* 0x000fec0003800000 */
.L_x_14299:
        /* <DEDUP_REMOVED lines=8> */
.L_x_14302:
[----:B------:R-:W-:Y:S05]  /*21e0*/  BSYNC.RECONVERGENT B0 ;  /* 0x0000000000007941 */ /* 0x000fea0003800200 */
.L_x_14301:
[----:B------:R-:W0:Y:S02]  /*21f0*/  F2I.FTZ.TRUNC.NTZ R4, R4 ;  /* 0x0000000400047305 */ /* 0x000e24000021f100 */
[----:B0-----:R-:W-:Y:S01]  /*2200*/  PRMT R0, R4, 0x7610, R0 ;  /* 0x0000761004007816 */ /* 0x001fe20000000000 */
[----:B------:R-:W-:Y:S06]  /*2210*/  BRA `(.L_x_14274) ;  /* 0x00000000000c7947 */ /* 0x000fec0003800000 */
.L_x_14298:
[----:B------:R2:W5:Y:S01]  /*2220*/  LDG.E.U8 R0, desc[UR36][R2.64] ;  /* 0x0000002402007981 */ /* 0x000562000c1e1100 */
[----:B------:R-:W-:Y:S05]  /*2230*/  BRA `(.L_x_14274) ;  /* 0x0000000000047947 */ /* 0x000fea0003800000 */
.L_x_14297:
[----:B------:R1:W5:Y:S02]  /*2240*/  LDG.E.U8 R0, desc[UR36][R2.64] ;  /* 0x0000002402007981 */ /* 0x000364000c1e1100 */
.L_x_14274:
        /* <DEDUP_REMOVED lines=17> */
.L_x_14306:
[----:B------:R3:W-:Y:S01]  /*2360*/  STG.E.U8 desc[UR36][R2.64], R7 ;  /* 0x0000000702007986 */ /* 0x0007e2000c101124 */
[----:B------:R-:W-:Y:S05]  /*2370*/  BRA `(.L_x_14308) ;  /* 0x0000000c00847947 */ /* 0x000fea0003800000 */
.L_x_14305:
        /* <DEDUP_REMOVED lines=12> */
.L_x_14310:
[----:B------:R-:W-:-:S04]  /*2440*/  LOP3.LUT R7, R7, 0xffff, RZ, 0xc0, !PT ;  /* 0x0000ffff07077812 */ /* 0x000fc800078ec0ff */
[----:B------:R-:W-:-:S05]  /*2450*/  PRMT R5, R7, 0x8880, RZ ;  /* 0x0000888007057816 */ /* 0x000fca00000000ff */
[----:B------:R1:W-:Y:S01]  /*2460*/  STG.E desc[UR36][R2.64], R5 ;  /* 0x0000000502007986 */ /* 0x0003e2000c101924 */
[----:B------:R-:W-:Y:S05]  /*2470*/  BRA `(.L_x_14308) ;  /* 0x0000000c00447947 */ /* 0x000fea0003800000 */
.L_x_14309:
[----:B------:R-:W-:-:S04]  /*2480*/  PRMT R5, R7, 0x8880, RZ ;  /* 0x0000888007057816 */ /* 0x000fc800000000ff */
[----:B------:R-:W-:-:S05]  /*2490*/  PRMT R5, R5, 0x7710, RZ ;  /* 0x0000771005057816 */ /* 0x000fca00000000ff */
[----:B------:R2:W-:Y:S01]  /*24a0*/  STG.E.U16 desc[UR36][R2.64], R5 ;  /* 0x0000000502007986 */ /* 0x0005e2000c101524 */
[----:B------:R-:W-:Y:S05]  /*24b0*/  BRA `(.L_x_14308) ;  /* 0x0000000c00347947 */ /* 0x000fea0003800000 */
.L_x_14304:
        /* <DEDUP_REMOVED lines=9> */
.L_x_14312:
[----:B------:R-:W0:Y:S02]  /*2550*/  I2F.S8 R0, R7 ;  /* 0x0000000700007306 */ /* 0x000e240000001400 */
[----:B0-----:R-:W-:-:S05]  /*2560*/  F2FP.F16.F32.PACK_AB R0, RZ, R0 ;  /* 0x00000000ff00723e */ /* 0x001fca00000000ff */
[----:B------:R0:W-:Y:S01]  /*2570*/  STG.E.U16 desc[UR36][R2.64], R0 ;  /* 0x0000000002007986 */ /* 0x0001e2000c101524 */
[----:B------:R-:W-:Y:S05]  /*2580*/  BRA `(.L_x_14308) ;  /* 0x0000000c00007947 */ /* 0x000fea0003800000 */
.L_x_14311:
        /* <DEDUP_REMOVED lines=10> */
.L_x_14314:
[----:B------:R-:W0:Y:S02]  /*2630*/  I2F.S8 R7, R7 ;  /* 0x0000000700077306 */ /* 0x000e240000001400 */
[----:B0-----:R-:W-:-:S04]  /*2640*/  F2FP.F16.F32.PACK_AB R5, RZ, R7 ;  /* 0x00000007ff05723e */ /* 0x001fc800000000ff */
[----:B------:R-:W-:-:S05]  /*2650*/  PRMT R5, R5, 0x5410, RZ ;  /* 0x0000541005057816 */ /* 0x000fca00000000ff */
[----:B------:R0:W-:Y:S01]  /*2660*/  STG.E desc[UR36][R2.64], R5 ;  /* 0x0000000502007986 */ /* 0x0001e2000c101924 */
[----:B------:R-:W-:Y:S05]  /*2670*/  BRA `(.L_x_14308) ;  /* 0x0000000800c47947 */ /* 0x000fea0003800000 */
.L_x_14313:
[----:B------:R-:W-:-:S04]  /*2680*/  PRMT R4, R7, 0x8880, RZ ;  /* 0x0000888007047816 */ /* 0x000fc800000000ff */
[----:B------:R-:W-:-:S06]  /*2690*/  PRMT R4, R4, 0x7710, RZ ;  /* 0x0000771004047816 */ /* 0x000fcc00000000ff */
[----:B------:R-:W0:Y:S02]  /*26a0*/  I2F.F64.S16 R4, R4 ;  /* 0x0000000400047312 */ /* 0x000e240000101c00 */
[----:B0-----:R0:W-:Y:S01]  /*26b0*/  STG.E.64 desc[UR36][R2.64], R4 ;  /* 0x0000000402007986 */ /* 0x0011e2000c101b24 */
[----:B------:R-:W-:Y:S05]  /*26c0*/  BRA `(.L_x_14308) ;  /* 0x0000000800b07947 */ /* 0x000fea0003800000 */
.L_x_14303:
        /* <DEDUP_REMOVED lines=8> */
[----:B------:R-:W-:-:S04]  /*2750*/  LOP3.LUT P0, RZ, R7, 0xff, RZ, 0xc0, !PT ;  /* 0x000000ff07ff7812 */ /* 0x000fc8000780c0ff */
[----:B------:R-:W-:-:S05]  /*2760*/  SEL R5, RZ, 0x1, !P0 ;  /* 0x00000001ff057807 */ /* 0x000fca0004000000 */
[----:B------:R0:W-:Y:S01]  /*2770*/  STG.E.U8 desc[UR36][R2.64], R5 ;  /* 0x0000000502007986 */ /* 0x0001e2000c101124 */
[----:B------:R-:W-:Y:S05]  /*2780*/  BRA `(.L_x_14308) ;  /* 0x0000000800807947 */ /* 0x000fea0003800000 */
.L_x_14317:
[----:B------:R-:W-:Y:S02]  /*2790*/  PRMT R4, R7, 0x8880, RZ ;  /* 0x0000888007047816 */ /* 0x000fe400000000ff */
[----:B------:R-:W-:Y:S02]  /*27a0*/  CS2R R6, SRZ ;  /* 0x0000000000067805 */ /* 0x000fe4000001ff00 */
[----:B------:R-:W-:-:S06]  /*27b0*/  PRMT R4, R4, 0x7710, RZ ;  /* 0x0000771004047816 */ /* 0x000fcc00000000ff */
[----:B------:R-:W0:Y:S02]  /*27c0*/  I2F.F64.S16 R4, R4 ;  /* 0x0000000400047312 */ /* 0x000e240000101c00 */
[----:B0-----:R0:W-:Y:S01]  /*27d0*/  STG.E.128 desc[UR36][R2.64], R4 ;  /* 0x0000000402007986 */ /* 0x0011e2000c101d24 */
[----:B------:R-:W-:Y:S05]  /*27e0*/  BRA `(.L_x_14308) ;  /* 0x0000000800687947 */ /* 0x000fea0003800000 */
.L_x_14316:
        /* <DEDUP_REMOVED lines=8> */
[----:B------:R-:W-:Y:S02]  /*2870*/  MOV R0, 0x7f ;  /* 0x0000007f00007802 */ /* 0x000fe40000000f00 */
        /* <DEDUP_REMOVED lines=10> */
.L_x_14321:
[----:B------:R-:W-:Y:S05]  /*2920*/  BSYNC.RECONVERGENT B0 ;  /* 0x0000000000007941 */ /* 0x000fea0003800200 */
.L_x_14320:
[----:B------:R-:W-:-:S05]  /*2930*/  LOP3.LUT R5, R0, 0x80, R5, 0xf8, !PT ;  /* 0x0000008000057812 */ /* 0x000fca00078ef805 */
[----:B------:R0:W-:Y:S01]  /*2940*/  STG.E.U8 desc[UR36][R2.64], R5 ;  /* 0x0000000502007986 */ /* 0x0001e2000c101124 */
[----:B------:R-:W-:Y:S05]  /*2950*/  BRA `(.L_x_14308) ;  /* 0x00000008000c7947 */ /* 0x000fea0003800000 */
.L_x_14319:
        /* <DEDUP_REMOVED lines=15> */
.L_x_14323:
[----:B------:R-:W-:Y:S05]  /*2a50*/  BSYNC.RECONVERGENT B0 ;  /* 0x0000000000007941 */ /* 0x000fea0003800200 */
.L_x_14322:
[----:B------:R-:W-:-:S05]  /*2a60*/  LOP3.LUT R5, R0, 0x80, R5, 0xf8, !PT ;  /* 0x0000008000057812 */ /* 0x000fca00078ef805 */
[----:B------:R0:W-:Y:S01]  /*2a70*/  STG.E.U8 desc[UR36][R2.64], R5 ;  /* 0x0000000502007986 */ /* 0x0001e2000c101124 */
[----:B------:R-:W-:Y:S05]  /*2a80*/  BRA `(.L_x_14308) ;  /* 0x0000000400c07947 */ /* 0x000fea0003800000 */
.L_x_14318:
[----:B------:R-:W0:Y:S02]  /*2a90*/  I2F.S8 R0, R7 ;  /* 0x0000000700007306 */ /* 0x000e240000001400 */
[----:B0-----:R-:W-:-:S05]  /*2aa0*/  F2FP.BF16.F32.PACK_AB R0, RZ, R0 ;  /* 0x00000000ff00723e */ /* 0x001fca00000010ff */
[----:B------:R0:W-:Y:S01]  /*2ab0*/  STG.E.U16 desc[UR36][R2.64], R0 ;  /* 0x0000000002007986 */ /* 0x0001e2000c101524 */
[----:B------:R-:W-:Y:S05]  /*2ac0*/  BRA `(.L_x_14308) ;  /* 0x0000000400b07947 */ /* 0x000fea0003800000 */
.L_x_14315:
        /* <DEDUP_REMOVED lines=12> */
.L_x_14326:
        /* <DEDUP_REMOVED lines=13> */
.L_x_14329:
[----:B------:R-:W-:-:S04]  /*2c60*/  SHF.R.U32.HI R0, RZ, 0x14, R5 ;  /* 0x00000014ff007819 */ /* 0x000fc80000011605 */
[----:B------:R-:W-:-:S04]  /*2c70*/  LOP3.LUT R0, R0, 0x1, RZ, 0xc0, !PT ;  /* 0x0000000100007812 */ /* 0x000fc800078ec0ff */
[----:B------:R-:W-:-:S04]  /*2c80*/  IADD3 R0, PT, PT, R5, 0x487ffff, R0 ;  /* 0x0487ffff05007810 */ /* 0x000fc80007ffe000 */
[----:B------:R-:W-:-:S04]  /*2c90*/  SHF.R.U32.HI R0, RZ, 0x14, R0 ;  /* 0x00000014ff007819 */ /* 0x000fc80000011600 */
[----:B------:R-:W-:-:S07]  /*2ca0*/  LOP3.LUT R4, R0, 0xff, RZ, 0xc0, !PT ;  /* 0x000000ff00047812 */ /* 0x000fce00078ec0ff */
.L_x_14330:
[----:B------:R-:W-:-:S04]  /*2cb0*/  SHF.R.U32.HI R5, RZ, 0x18, R5 ;  /* 0x00000018ff057819 */ /* 0x000fc80000011605 */
[----:B------:R-:W-:-:S04]  /*2cc0*/  LOP3.LUT R4, R4, 0x80, R5, 0xf8, !PT ;  /* 0x0000008004047812 */ /* 0x000fc800078ef805 */
[----:B------:R-:W-:-:S07]  /*2cd0*/  PRMT R0, R4, 0x7610, R0 ;  /* 0x0000761004007816 */ /* 0x000fce0000000000 */
.L_x_14328:
[----:B------:R-:W-:Y:S05]  /*2ce0*/  BSYNC.RECONVERGENT B0 ;  /* 0x0000000000007941 */ /* 0x000fea0003800200 */
.L_x_14327:
[----:B------:R0:W-:Y:S01]  /*2cf0*/  STG.E.U8 desc[UR36][R2.64], R0 ;  /* 0x0000000002007986 */ /* 0x0001e2000c101124 */
[----:B------:R-:W-:Y:S05]  /*2d00*/  BRA `(.L_x_14308) ;  /* 0x0000000400207947 */ /* 0x000fea0003800000 */
.L_x_14325:
        /* <DEDUP_REMOVED lines=13> */
.L_x_14333:
[----:B------:R-:W-:-:S04]  /*2de0*/  SHF.R.U32.HI R0, RZ, 0x15, R5 ;  /* 0x00000015ff007819 */ /* 0x000fc80000011605 */
[----:B------:R-:W-:-:S04]  /*2df0*/  LOP3.LUT R0, R0, 0x1, RZ, 0xc0, !PT ;  /* 0x0000000100007812 */ /* 0x000fc800078ec0ff */
[----:B------:R-:W-:-:S04]  /*2e00*/  IADD3 R0, PT, PT, R5, 0x88fffff, R0 ;  /* 0x088fffff05007810 */ /* 0x000fc80007ffe000 */
[----:B------:R-:W-:-:S04]  /*2e10*/  SHF.R.U32.HI R0, RZ, 0x15, R0 ;  /* 0x00000015ff007819 */ /* 0x000fc80000011600 */
[----:B------:R-:W-:-:S07]  /*2e20*/  LOP3.LUT R4, R0, 0xff, RZ, 0xc0, !PT ;  /* 0x000000ff00047812 */ /* 0x000fce00078ec0ff */
.L_x_14334:
[----:B------:R-:W-:-:S04]  /*2e30*/  SHF.R.U32.HI R5, RZ, 0x18, R5 ;  /* 0x00000018ff057819 */ /* 0x000fc80000011605 */
[----:B------:R-:W-:-:S04]  /*2e40*/  LOP3.LUT R4, R4, 0x80, R5, 0xf8, !PT ;  /* 0x0000008004047812 */ /* 0x000fc800078ef805 */
[----:B------:R-:W-:-:S07]  /*2e50*/  PRMT R0, R4, 0x7610, R0 ;  /* 0x0000761004007816 */ /* 0x000fce0000000000 */
.L_x_14332:
[----:B------:R-:W-:Y:S05]  /*2e60*/  BSYNC.RECONVERGENT B0 ;  /* 0x0000000000007941 */ /* 0x000fea0003800200 */
.L_x_14331:
[----:B------:R0:W-:Y:S01]  /*2e70*/  STG.E.U8 desc[UR36][R2.64], R0 ;  /* 0x0000000002007986 */ /* 0x0001e2000c101124 */
[----:B------:R-:W-:Y:S05]  /*2e80*/  BRA `(.L_x_14308) ;  /* 0x0000000000c07947 */ /* 0x000fea0003800000 */
.L_x_14324:
[----:B------:R-:W-:-:S09]  /*2e90*/  UISETP.NE.AND UP0, UPT, UR4, 0x1c, UPT ;  /* 0x0000001c0400788c */ /* 0x000fd2000bf05270 */
[----:B------:R-:W-:Y:S05]  /*2ea0*/  BRA.U !UP0, `(.L_x_14335) ;  /* 0x0000000108ac7547 */ /* 0x000fea000b800000 */
[----:B------:R-:W-:-:S09]  /*2eb0*/  UISETP.NE.AND UP0, UPT, UR4, 0x1d, UPT ;  /* 0x0000001d0400788c */ /* 0x000fd2000bf05270 */
[----:B------:R-:W-:Y:S05]  /*2ec0*/  BRA.U !UP0, `(.L_x_14336) ;  /* 0x00000001088c7547 */ /* 0x000fea000b800000 */
[----:B------:R-:W-:-:S09]  /*2ed0*/  UISETP.NE.AND UP0, UPT, UR4, 0x2c, UPT ;  /* 0x0000002c0400788c */ /* 0x000fd2000bf05270 */
[----:B------:R-:W-:Y:S05]  /*2ee0*/  BRA.U !UP0, `(.L_x_14337) ;  /* 0x0000000108447547 */ /* 0x000fea000b800000 */
.L_x_14307:
        /* <DEDUP_REMOVED lines=16> */
.L_x_14338:
[----:B------:R-:W-:Y:S05]  /*2ff0*/  BRA `(.L_x_14308) ;  /* 0x0000000000647947 */ /* 0x000fea0003800000 */
.L_x_14337:
        /* <DEDUP_REMOVED lines=16> */
.L_x_14336:
[----:B------:R-:W-:-:S04]  /*3100*/  LOP3.LUT R7, R7, 0xffff, RZ, 0xc0, !PT ;  /* 0x0000ffff07077812 */ /* 0x000fc800078ec0ff */
[----:B------:R-:W-:-:S05]  /*3110*/  PRMT R7, R7, 0x8880, RZ ;  /* 0x0000888007077816 */ /* 0x000fca00000000ff */
[----:B------:R-:W-:-:S05]  /*3120*/  IMAD.MOV.U32 R4, RZ, RZ, R7 ;  /* 0x000000ffff047224 */ /* 0x000fca00078e0007 */
[----:B------:R-:W-:-:S05]  /*3130*/  SHF.R.S32.HI R5, RZ, 0x1f, R4 ;  /* 0x0000001fff057819 */ /* 0x000fca0000011404 */
[----:B------:R0:W-:Y:S01]  /*3140*/  STG.E.64 desc[UR36][R2.64], R4 ;  /* 0x0000000402007986 */ /* 0x0001e2000c101b24 */
[----:B------:R-:W-:Y:S05]  /*3150*/  BRA `(.L_x_14308) ;  /* 0x00000000000c7947 */ /* 0x000fea0003800000 */
.L_x_14335:
[----:B------:R-:W-:-:S04]  /*3160*/  LOP3.LUT R7, R7, 0xffff, RZ, 0xc0, !PT ;  /* 0x0000ffff07077812 */ /* 0x000fc800078ec0ff */
[----:B------:R-:W-:-:S05]  /*3170*/  PRMT R5, R7, 0x8880, RZ ;  /* 0x0000888007057816 */ /* 0x000fca00000000ff */
[----:B------:R0:W-:Y:S02]  /*3180*/  STG.E desc[UR36][R2.64], R5 ;  /* 0x0000000502007986 */ /* 0x0001e4000c101924 */
.L_x_14308:
[----:B------:R-:W-:-:S07]  /*3190*/  VIADD R17, R17, 0x80 ;  /* 0x0000008011117836 */ /* 0x000fce0000000000 */
.L_x_14267:
[----:B------:R-:W-:Y:S05]  /*31a0*/  BSYNC.RECONVERGENT B6 ;  /* 0x0000000000067941 */ /* 0x000fea0003800200 */
.L_x_14266:
        /* <DEDUP_REMOVED lines=307> */
.L_x_14341:
        /* <DEDUP_REMOVED lines=16> */
.L_x_14345:
[----:B------:R1:W5:Y:S01]  /*45e0*/  LDG.E.U8 R0, desc[UR36][R2.64] ;  /* 0x0000002402007981 */ /* 0x000362000c1e1100 */
[----:B------:R-:W-:Y:S05]  /*45f0*/  BRA `(.L_x_14347) ;  /* 0x0000000c004c7947 */ /* 0x000fea0003800000 */
.L_x_14344:
        /* <DEDUP_REMOVED lines=8> */
.L_x_14349:
[----:B------:R3:W5:Y:S01]  /*4680*/  LDG.E.U8 R0, desc[UR36][R2.64] ;  /* 0x0000002402007981 */ /* 0x000762000c1e1100 */
[----:B------:R-:W-:Y:S05]  /*4690*/  BRA `(.L_x_14347) ;  /* 0x0000000c00247947 */ /* 0x000fea0003800000 */
.L_x_14348:
[----:B------:R2:W5:Y:S01]  /*46a0*/  LDG.E.U16 R0, desc[UR36][R2.64] ;  /* 0x0000002402007981 */ /* 0x000562000c1e1500 */
[----:B------:R-:W-:Y:S05]  /*46b0*/  BRA `(.L_x_14347) ;  /* 0x0000000c001c7947 */ /* 0x000fea0003800000 */
.L_x_14343:
        /* <DEDUP_REMOVED lines=9> */
.L_x_14351:
[----:B------:R-:W2:Y:S02]  /*4750*/  LDG.E.U16 R4, desc[UR36][R2.64] ;  /* 0x0000002402047981 */ /* 0x000ea4000c1e1500 */
[----:B--2---:R-:W-:-:S06]  /*4760*/  HADD2.F32 R4, -RZ, R4.H0_H0 ;  /* 0x20000004ff047230 */ /* 0x004fcc0000004100 */
[----:B------:R-:W0:Y:S02]  /*4770*/  F2I.FTZ.TRUNC.NTZ R4, R4 ;  /* 0x0000000400047305 */ /* 0x000e24000021f100 */
[----:B0-----:R-:W-:Y:S01]  /*4780*/  PRMT R0, R4, 0x7610, R0 ;  /* 0x0000761004007816 */ /* 0x001fe20000000000 */
[----:B------:R-:W-:Y:S06]  /*4790*/  BRA `(.L_x_14347) ;  /* 0x0000000800e47947 */ /* 0x000fec0003800000 */
.L_x_14350:
        /* <DEDUP_REMOVED lines=9> */
.L_x_14353:
[----:B------:R-:W2:Y:S02]  /*4830*/  LDG.E.U16 R2, desc[UR36][R2.64] ;  /* 0x0000002402027981 */ /* 0x000ea4000c1e1500 */
[----:B--2---:R-:W-:-:S06]  /*4840*/  HADD2.F32 R4, -RZ, R2.H0_H0 ;  /* 0x20000002ff047230 */ /* 0x004fcc0000004100 */
[----:B------:R-:W0:Y:S02]  /*4850*/  F2I.FTZ.TRUNC.NTZ R4, R4 ;  /* 0x0000000400047305 */ /* 0x000e24000021f100 */
[----:B0-----:R-:W-:Y:S01]  /*4860*/  PRMT R0, R4, 0x7610, R0 ;  /* 0x0000761004007816 */ /* 0x001fe20000000000 */
[----:B------:R-:W-:Y:S06]  /*4870*/  BRA `(.L_x_14347) ;  /* 0x0000000800ac7947 */ /* 0x000fec0003800000 */
.L_x_14352:
[----:B------:R-:W2:Y:S02]  /*4880*/  LDG.E.64 R2, desc[UR36][R2.64] ;  /* 0x0000002402027981 */ /* 0x000ea4000c1e1b00 */
[----:B--2---:R0:W1:Y:S02]  /*4890*/  F2I.F64.TRUNC R0, R2 ;  /* 0x0000000200007311 */ /* 0x004064000030d100 */
[----:B01----:R-:W-:Y:S05]  /*48a0*/  BRA `(.L_x_14347) ;  /* 0x0000000800a07947 */ /* 0x003fea0003800000 */
.L_x_14342:
        /* <DEDUP_REMOVED lines=12> */
.L_x_14356:
[----:B------:R-:W2:Y:S02]  /*4970*/  LDG.E.64 R2, desc[UR36][R2.64] ;  /* 0x0000002402027981 */ /* 0x000ea4000c1e1b00 */
[----:B--2---:R0:W1:Y:S02]  /*4980*/  F2I.F64.TRUNC R0, R2 ;  /* 0x0000000200007311 */ /* 0x004064000030d100 */
[----:B01----:R-:W-:Y:S05]  /*4990*/  BRA `(.L_x_14347) ;  /* 0x0000000800647947 */ /* 0x003fea0003800000 */
.L_x_14355:
        /* <DEDUP_REMOVED lines=27> */
.L_x_14358:
        /* <DEDUP_REMOVED lines=14> */
.L_x_14357:
[----:B------:R-:W2:Y:S02]  /*4c30*/  LDG.E.U16 R4, desc[UR36][R2.64] ;  /* 0x0000002402047981 */ /* 0x000ea4000c1e1500 */
[----:B--2---:R-:W-:-:S06]  /*4c40*/  IMAD.U32 R4, R4, 0x10000, RZ ;  /* 0x0001000004047824 */ /* 0x004fcc00078e00ff */
[----:B------:R-:W0:Y:S02]  /*4c50*/  F2I.FTZ.TRUNC.NTZ R4, R4 ;  /* 0x0000000400047305 */ /* 0x000e24000021f100 */
[----:B0-----:R-:W-:Y:S01]  /*4c60*/  PRMT R0, R4, 0x7610, R0 ;  /* 0x0000761004007816 */ /* 0x001fe20000000000 */
[----:B------:R-:W-:Y:S06]  /*4c70*/  BRA `(.L_x_14347) ;  /* 0x0000000400ac7947 */ /* 0x000fec0003800000 */
.L_x_14354:
        /* <DEDUP_REMOVED lines=10> */
.L_x_14361:
        /* <DEDUP_REMOVED lines=21> */
.L_x_14365:
[----:B------:R-:W-:Y:S05]  /*4e70*/  BSYNC.RECONVERGENT B1 ;  /* 0x0000000000017941 */ /* 0x000fea0003800200 */
.L_x_14364:
[----:B------:R-:W-:Y:S01]  /*4e80*/  IMAD.SHL.U32 R0, R0, 0x100000, RZ ;  /* 0x0010000000007824 */ /* 0x000fe200078e00ff */
[----:B------:R-:W-:-:S04]  /*4e90*/  LEA R2, R2, 0x3b800000, 0x17 ;  /* 0x3b80000002027811 */ /* 0x000fc800078eb8ff */
[----:B------:R-:W-:-:S07]  /*4ea0*/  LOP3.LUT R4, R2, R0, R7, 0xfe, !PT ;  /* 0x0000000002047212 */ /* 0x000fce00078efe07 */
.L_x_14363:
[----:B------:R-:W-:Y:S05]  /*4eb0*/  BSYNC.RECONVERGENT B0 ;  /* 0x0000000000007941 */ /* 0x000fea0003800200 */
.L_x_14362:
[----:B------:R-:W0:Y:S02]  /*4ec0*/  F2I.FTZ.TRUNC.NTZ R4, R4 ;  /* 0x0000000400047305 */ /* 0x000e24000021f100 */
[----:B0-----:R-:W-:Y:S01]  /*4ed0*/  PRMT R0, R4, 0x7610, R0 ;  /* 0x0000761004007816 */ /* 0x001fe20000000000 */
[----:B------:R-:W-:Y:S06]  /*4ee0*/  BRA `(.L_x_14347) ;  /* 0x0000000400107947 */ /* 0x000fec0003800000 */
.L_x_14360:
        /* <DEDUP_REMOVED lines=21> */
.L_x_14369:
[----:B------:R-:W-:Y:S05]  /*5040*/  BSYNC.RECONVERGENT B1 ;  /* 0x0000000000017941 */ /* 0x000fea0003800200 */
.L_x_14368:
[----:B------:R-:W-:Y:S01]  /*5050*/  IMAD.SHL.U32 R0, R0, 0x200000, RZ ;  /* 0x0020000000007824 */ /* 0x000fe200078e00ff */
[----:B------:R-:W-:-:S04]  /*5060*/  LEA R2, R2, 0x37800000, 0x17 ;  /* 0x3780000002027811 */ /* 0x000fc800078eb8ff */
[----:B------:R-:W-:-:S07]  /*5070*/  LOP3.LUT R4, R2, R0, R7, 0xfe, !PT ;  /* 0x0000000002047212 */ /* 0x000fce00078efe07 */
.L_x_14367:
[----:B------:R-:W-:Y:S05]  /*5080*/  BSYNC.RECONVERGENT B0 ;  /* 0x0000000000007941 */ /* 0x000fea0003800200 */
.L_x_14366:
[----:B------:R-:W0:Y:S02]  /*5090*/  F2I.FTZ.TRUNC.NTZ R4, R4 ;  /* 0x0000000400047305 */ /* 0x000e24000021f100 */
[----:B0-----:R-:W-:Y:S01]  /*50a0*/  PRMT R0, R4, 0x7610, R0 ;  /* 0x0000761004007816 */ /* 0x001fe20000000000 */
[----:B------:R-:W-:Y:S06]  /*50b0*/  BRA `(.L_x_14347) ;  /* 0x00000000009c7947 */ /* 0x000fec0003800000 */
.L_x_14359:
        /* <DEDUP_REMOVED lines=14> */
.L_x_14373:
[----:B------:R-:W-:Y:S05]  /*51a0*/  BSYNC.RECONVERGENT B0 ;  /* 0x0000000000007941 */ /* 0x000fea0003800200 */
.L_x_14372:
[----:B------:R-:W0:Y:S02]  /*51b0*/  F2I.FTZ.TRUNC.NTZ R4, R4 ;  /* 0x0000000400047305 */ /* 0x000e24000021f100 */
[----:B0-----:R-:W-:Y:S01]  /*51c0*/  PRMT R0, R4, 0x7610, R0 ;  /* 0x0000761004007816 */ /* 0x001fe20000000000 */
[----:B------:R-:W-:Y:S06]  /*51d0*/  BRA `(.L_x_14347) ;  /* 0x0000000000547947 */ /* 0x000fec0003800000 */
.L_x_14346:
        /* <DEDUP_REMOVED lines=16> */
.L_x_14374:
[----:B------:R-:W-:Y:S01]  /*52e0*/  PRMT R0, RZ, 0x7610, R0 ;  /* 0x00007610ff007816 */ /* 0x000fe20000000000 */
[----:B------:R-:W-:Y:S06]  /*52f0*/  BRA `(.L_x_14347) ;  /* 0x00000000000c7947 */ /* 0x000fec0003800000 */
.L_x_14371:
[----:B------:R0:W5:Y:S01]  /*5300*/  LDG.E.U8 R0, desc[UR36][R2.64] ;  /* 0x0000002402007981 */ /* 0x000162000c1e1100 */
[----:B------:R-:W-:Y:S05]  /*5310*/  BRA `(.L_x_14347) ;  /* 0x0000000000047947 */ /* 0x000fea0003800000 */
.L_x_14370:
[----:B------:R0:W5:Y:S02]  /*5320*/  LDG.E.U8 R0, desc[UR36][R2.64] ;  /* 0x0000002402007981 */ /* 0x000164000c1e1100 */
.L_x_14347:
        /* <DEDUP_REMOVED lines=17> */
.L_x_14378:
[----:B------:R0:W-:Y:S01]  /*5440*/  STG.E.U8 desc[UR36][R2.64], R7 ;  /* 0x0000000702007986 */ /* 0x0001e2000c101124 */
[----:B------:R-:W-:Y:S05]  /*5450*/  BRA `(.L_x_14380) ;  /* 0x0000000c00807947 */ /* 0x000fea0003800000 */
.L_x_14377:
        /* <DEDUP_REMOVED lines=12> */
.L_x_14382:
[----:B------:R-:W-:-:S04]  /*5520*/  LOP3.LUT R7, R7, 0xffff, RZ, 0xc0, !PT ;  /* 0x0000ffff07077812 */ /* 0x000fc800078ec0ff */
[----:B------:R-:W-:-:S05]  /*5530*/  PRMT R5, R7, 0x8880, RZ ;  /* 0x0000888007057816 */ /* 0x000fca00000000ff */
[----:B------:R0:W-:Y:S01]  /*5540*/  STG.E desc[UR36][R2.64], R5 ;  /* 0x0000000502007986 */ /* 0x0001e2000c101924 */
[----:B------:R-:W-:Y:S05]  /*5550*/  BRA `(.L_x_14380) ;  /* 0x0000000c00407947 */ /* 0x000fea0003800000 */
.L_x_14381:
[----:B------:R-:W-:-:S04]  /*5560*/  PRMT R5, R7, 0x8880, RZ ;  /* 0x0000888007057816 */ /* 0x000fc800000000ff */
[----:B------:R-:W-:-:S05]  /*5570*/  PRMT R5, R5, 0x7710, RZ ;  /* 0x0000771005057816 */ /* 0x000fca00000000ff */
[----:B------:R0:W-:Y:S01]  /*5580*/  STG.E.U16 desc[UR36][R2.64], R5 ;  /* 0x0000000502007986 */ /* 0x0001e2000c101524 */
[----:B------:R-:W-:Y:S05]  /*5590*/  BRA `(.L_x_14380) ;  /* 0x0000000c00307947 */ /* 0x000fea0003800000 */
.L_x_14376:
        /* <DEDUP_REMOVED lines=9> */
.L_x_14384:
[----:B------:R-:W0:Y:S02]  /*5630*/  I2F.S8 R0, R7 ;  /* 0x0000000700007306 */ /* 0x000e240000001400 */
[----:B0-----:R-:W-:-:S05]  /*5640*/  F2FP.F16.F32.PACK_AB R0, RZ, R0 ;  /* 0x00000000ff00723e */ /* 0x001fca00000000ff */
[----:B------:R0:W-:Y:S01]  /*5650*/  STG.E.U16 desc[UR36][R2.64], R0 ;  /* 0x0000000002007986 */ /* 0x0001e2000c101524 */
[----:B------:R-:W-:Y:S05]  /*5660*/  BRA `(.L_x_14380) ;  /* 0x0000000800fc7947 */ /* 0x000fea0003800000 */
.L_x_14383:
        /* <DEDUP_REMOVED lines=10> */
.L_x_14386:
[----:B------:R-:W0:Y:S02]  /*5710*/  I2F.S8 R7, R7 ;  /* 0x0000000700077306 */ /* 0x000e240000001400 */
[----:B0-----:R-:W-:-:S04]  /*5720*/  F2FP.F16.F32.PACK_AB R5, RZ, R7 ;  /* 0x00000007ff05723e */ /* 0x001fc800000000ff */
[----:B------:R-:W-:-:S05]  /*5730*/  PRMT R5, R5, 0x5410, RZ ;  /* 0x0000541005057816 */ /* 0x000fca00000000ff */
[----:B------:R0:W-:Y:S01]  /*5740*/  STG.E desc[UR36][R2.64], R5 ;  /* 0x0000000502007986 */ /* 0x0001e2000c101924 */
[----:B------:R-:W-:Y:S05]  /*5750*/  BRA `(.L_x_14380) ;  /* 0x0000000800c07947 */ /* 0x000fea0003800000 */
.L_x_14385:
[----:B------:R-:W-:-:S04]  /*5760*/  PRMT R4, R7, 0x8880, RZ ;  /* 0x0000888007047816 */ /* 0x000fc800000000ff */
[----:B------:R-:W-:-:S06]  /*5770*/  PRMT R4, R4, 0x7710, RZ ;  /* 0x0000771004047816 */ /* 0x000fcc00000000ff */
[----:B------:R-:W0:Y:S02]  /*5780*/  I2F.F64.S16 R4, R4 ;  /* 0x0000000400047312 */ /* 0x000e240000101c00 */
[----:B0-----:R0:W-:Y:S01]  /*5790*/  STG.E.64 desc[UR36][R2.64], R4 ;  /* 0x0000000402007986 */ /* 0x0011e2000c101b24 */
[----:B------:R-:W-:Y:S05]  /*57a0*/  BRA `(.L_x_14380) ;  /* 0x0000000800ac7947 */ /* 0x000fea0003800000 */
.L_x_14375:
        /* <DEDUP_REMOVED lines=14> */
.L_x_14390:
        /* <DEDUP_REMOVED lines=18> */
.L_x_14393:
[----:B------:R-:W-:-:S04]  /*59b0*/  SHF.R.U32.HI R5, RZ, 0x18, R5 ;  /* 0x00000018ff057819 */ /* 0x000fc80000011605 */
[----:B------:R-:W-:-:S07]  /*59c0*/  LOP3.LUT R0, R0, 0x80, R5, 0xf8, !PT ;  /* 0x0000008000007812 */ /* 0x000fce00078ef805 */
.L_x_14392:
[----:B------:R-:W-:Y:S05]  /*59d0*/  BSYNC.RECONVERGENT B0 ;  /* 0x0000000000007941 */ /* 0x000fea0003800200 */
.L_x_14391:
[----:B------:R0:W-:Y:S01]  /*59e0*/  STG.E.U8 desc[UR36][R2.64], R0 ;  /* 0x0000000002007986 */ /* 0x0001e2000c101124 */
[----:B------:R-:W-:Y:S05]  /*59f0*/  BRA `(.L_x_14380) ;  /* 0x0000000800187947 */ /* 0x000fea0003800000 */
.L_x_14389:
        /* <DEDUP_REMOVED lines=18> */
.L_x_14396:
[----:B------:R-:W-:-:S04]  /*5b20*/  SHF.R.U32.HI R5, RZ, 0x18, R5 ;  /* 0x00000018ff057819 */ /* 0x000fc80000011605 */
[----:B------:R-:W-:-:S07]  /*5b30*/  LOP3.LUT R0, R0, 0x80, R5, 0xf8, !PT ;  /* 0x0000008000007812 */ /* 0x000fce00078ef805 */
.L_x_14395:
[----:B------:R-:W-:Y:S05]  /*5b40*/  BSYNC.RECONVERGENT B0 ;  /* 0x0000000000007941 */ /* 0x000fea0003800200 */
.L_x_14394:
[----:B------:R0:W-:Y:S01]  /*5b50*/  STG.E.U8 desc[UR36][R2.64], R0 ;  /* 0x0000000002007986 */ /* 0x0001e2000c101124 */
[----:B------:R-:W-:Y:S05]  /*5b60*/  BRA `(.L_x_14380) ;  /* 0x0000000400bc7947 */ /* 0x000fea0003800000 */
.L_x_14388:
        /* <DEDUP_REMOVED lines=22> */
.L_x_14398:
[----:B------:R-:W-:-:S04]  /*5cd0*/  LOP3.LUT R7, R7, 0xffff, RZ, 0xc0, !PT ;  /* 0x0000ffff07077812 */ /* 0x000fc800078ec0ff */
[----:B------:R-:W-:-:S05]  /*5ce0*/  PRMT R7, R7, 0x8880, RZ ;  /* 0x0000888007077816 */ /* 0x000fca00000000ff */
[----:B------:R-:W-:-:S05]  /*5cf0*/  IMAD.MOV.U32 R4, RZ, RZ, R7 ;  /* 0x000000ffff047224 */ /* 0x000fca00078e0007 */
[----:B------:R-:W-:-:S05]  /*5d00*/  SHF.R.S32.HI R5, RZ, 0x1f, R4 ;  /* 0x0000001fff057819 */ /* 0x000fca0000011404 */
[----:B------:R0:W-:Y:S01]  /*5d10*/  STG.E.64 desc[UR36][R2.64], R4 ;  /* 0x0000000402007986 */ /* 0x0001e2000c101b24 */
[----:B------:R-:W-:Y:S05]  /*5d20*/  BRA `(.L_x_14380) ;  /* 0x00000004004c7947 */ /* 0x000fea0003800000 */
.L_x_14397:
[----:B------:R-:W-:-:S04]  /*5d30*/  LOP3.LUT R7, R7, 0xffff, RZ, 0xc0, !PT ;  /* 0x0000ffff07077812 */ /* 0x000fc800078ec0ff */
[----:B------:R-:W-:-:S05]  /*5d40*/  PRMT R5, R7, 0x8880, RZ ;  /* 0x0000888007057816 */ /* 0x000fca00000000ff */
[----:B------:R0:W-:Y:S01]  /*5d50*/  STG.E desc[UR36][R2.64], R5 ;  /* 0x0000000502007986 */ /* 0x0001e2000c101924 */
[----:B------:R-:W-:Y:S05]  /*5d60*/  BRA `(.L_x_14380) ;  /* 0x00000004003c7947 */ /* 0x000fea0003800000 */
.L_x_14387:
        /* <DEDUP_REMOVED lines=10> */
.L_x_14400:
[----:B------:R-:W-:Y:S02]  /*5e10*/  PRMT R4, R7, 0x8880, RZ ;  /* 0x0000888007047816 */ /* 0x000fe400000000ff */
[----:B------:R-:W-:Y:S02]  /*5e20*/  CS2R R6, SRZ ;  /* 0x0000000000067805 */ /* 0x000fe4000001ff00 */
[----:B------:R-:W-:-:S06]  /*5e30*/  PRMT R4, R4, 0x7710, RZ ;  /* 0x0000771004047816 */ /* 0x000fcc00000000ff */
[----:B------:R-:W0:Y:S02]  /*5e40*/  I2F.F64.S16 R4, R4 ;  /* 0x0000000400047312 */ /* 0x000e240000101c00 */
[----:B0-----:R4:W-:Y:S01]  /*5e50*/  STG.E.128 desc[UR36][R2.64], R4 ;  /* 0x0000000402007986 */ /* 0x0019e2000c101d24 */
[----:B------:R-:W-:Y:S05]  /*5e60*/  BRA `(.L_x_14380) ;  /* 0x0000000000fc7947 */ /* 0x000fea0003800000 */
.L_x_14399:
[----:B------:R-:W-:-:S09]  /*5e70*/  UISETP.NE.AND UP0, UPT, UR4, 0xf, UPT ;  /* 0x0000000f0400788c */ /* 0x000fd2000bf05270 */
[----:B------:R-:W-:Y:S05]  /*5e80*/  BRA.U !UP0, `(.L_x_14401) ;  /* 0x0000000108e87547 */ /* 0x000fea000b800000 */
[----:B------:R-:W-:-:S09]  /*5e90*/  UISETP.NE.AND UP0, UPT, UR4, 0x17, UPT ;  /* 0x000000170400788c */ /* 0x000fd2000bf05270 */
[----:B------:R-:W-:Y:S05]  /*5ea0*/  BRA.U !UP0, `(.L_x_14402) ;  /* 0x0000000108907547 */ /* 0x000fea000b800000 */
[----:B------:R-:W-:-:S09]  /*5eb0*/  UISETP.NE.AND UP0, UPT, UR4, 0x18, UPT ;  /* 0x000000180400788c */ /* 0x000fd2000bf05270 */
[----:B------:R-:W-:Y:S05]  /*5ec0*/  BRA.U !UP0, `(.L_x_14403) ;  /* 0x0000000108447547 */ /* 0x000fea000b800000 */
.L_x_14379:
        /* <DEDUP_REMOVED lines=16> */
.L_x_14404:
[----:B------:R-:W-:Y:S05]  /*5fd0*/  BRA `(.L_x_14380) ;  /* 0x0000000000a07947 */ /* 0x000fea0003800000 */
.L_x_14403:
        /* <DEDUP_REMOVED lines=13> */
.L_x_14406:
[----:B------:R-:W-:Y:S05]  /*60b0*/  BSYNC.RECONVERGENT B0 ;  /* 0x0000000000007941 */ /* 0x000fea0003800200 */
.L_x_14405:
[----:B------:R-:W-:-:S05]  /*60c0*/  LOP3.LUT R5, R0, 0x80, R5, 0xf8, !PT ;  /* 0x0000008000057812 */ /* 0x000fca00078ef805 */
[----:B------:R2:W-:Y:S01]  /*60d0*/  STG.E.U8 desc[UR36][R2.64], R5 ;  /* 0x0000000502007986 */ /* 0x0005e2000c101124 */
[----:B------:R-:W-:Y:S05]  /*60e0*/  BRA `(.L_x_14380) ;  /* 0x00000000005c7947 */ /* 0x000fea0003800000 */
.L_x_14402:
        /* <DEDUP_REMOVED lines=12> */
.L_x_14408:
[----:B------:R-:W-:Y:S01]  /*61b0*/  IMAD.MOV.U32 R0, RZ, RZ, 0x7f ;  /* 0x0000007fff007424 */ /* 0x000fe200078e00ff */
[----:B------:R-:W-:-:S04]  /*61c0*/  ISETP.GT.U32.AND P0, PT, R4, 0x7f800000, PT ;  /* 0x7f8000000400780c */ /* 0x000fc80003f04070 */
[----:B------:R-:W-:-:S09]  /*61d0*/  SEL R0, R0, 0x7c, P0 ;  /* 0x0000007c00007807 */ /* 0x000fd20000000000 */
.L_x_14409:
[----:B------:R-:W-:Y:S05]  /*61e0*/  BSYNC.RECONVERGENT B0 ;  /* 0x0000000000007941 */ /* 0x000fea0003800200 */
.L_x_14407:
[----:B------:R-:W-:-:S04]  /*61f0*/  SHF.R.U32.HI R5, RZ, 0x18, R5 ;  /* 0x00000018ff057819 */ /* 0x000fc80000011605 */
[----:B------:R-:W-:-:S05]  /*6200*/  LOP3.LUT R5, R0, 0x80, R5, 0xf8, !PT ;  /* 0x0000008000057812 */ /* 0x000fca00078ef805 */
[----:B------:R1:W-:Y:S01]  /*6210*/  STG.E.U8 desc[UR36][R2.64], R5 ;  /* 0x0000000502007986 */ /* 0x0003e2000c101124 */
[----:B------:R-:W-:Y:S05]  /*6220*/  BRA `(.L_x_14380) ;  /* 0x00000000000c7947 */ /* 0x000fea0003800000 */
.L_x_14401:
[----:B------:R-:W0:Y:S02]  /*6230*/  I2F.S8 R0, R7 ;  /* 0x0000000700007306 */ /* 0x000e240000001400 */
[----:B0-----:R-:W-:-:S05]  /*6240*/  F2FP.BF16.F32.PACK_AB R0, RZ, R0 ;  /* 0x00000000ff00723e */ /* 0x001fca00000010ff */
[----:B------:R0:W-:Y:S02]  /*6250*/  STG.E.U16 desc[UR36][R2.64], R0 ;  /* 0x0000000002007986 */ /* 0x0001e4000c101524 */
.L_x_14380:
[----:B------:R-:W-:-:S07]  /*6260*/  VIADD R17, R17, 0x80 ;  /* 0x0000008011117836 */ /* 0x000fce0000000000 */
.L_x_14340:
[----:B------:R-:W-:Y:S05]  /*6270*/  BSYNC.RECONVERGENT B6 ;  /* 0x0000000000067941 */ /* 0x000fea0003800200 */
.L_x_14339:
        /* <DEDUP_REMOVED lines=307> */
.L_x_14412:
        /* <DEDUP_REMOVED lines=16> */
.L_x_14416:
[----:B------:R0:W5:Y:S01]  /*76b0*/  LDG.E.U8 R0, desc[UR36][R2.64] ;  /* 0x0000002402007981 */ /* 0x000162000c1e1100 */
[----:B------:R-:W-:Y:S05]  /*76c0*/  BRA `(.L_x_14418) ;  /* 0x0000000c004c7947 */ /* 0x000fea0003800000 */
.L_x_14415:
        /* <DEDUP_REMOVED lines=8> */
.L_x_14420:
[----:B------:R3:W5:Y:S01]  /*7750*/  LDG.E.U8 R0, desc[UR36][R2.64] ;  /* 0x0000002402007981 */ /* 0x000762000c1e1100 */
[----:B------:R-:W-:Y:S05]  /*7760*/  BRA `(.L_x_14418) ;  /* 0x0000000c00247947 */ /* 0x000fea0003800000 */
.L_x_14419:
[----:B------:R0:W5:Y:S01]  /*7770*/  LDG.E.U16 R0, desc[UR36][R2.64] ;  /* 0x0000002402007981 */ /* 0x000162000c1e1500 */
[----:B------:R-:W-:Y:S05]  /*7780*/  BRA `(.L_x_14418) ;  /* 0x0000000c001c7947 */ /* 0x000fea0003800000 */
.L_x_14414:
        /* <DEDUP_REMOVED lines=9> */
.L_x_14422:
[----:B------:R-:W2:Y:S02]  /*7820*/  LDG.E.U16 R4, desc[UR36][R2.64] ;  /* 0x0000002402047981 */ /* 0x000ea4000c1e1500 */
[----:B--2---:R-:W-:-:S06]  /*7830*/  HADD2.F32 R4, -RZ, R4.H0_H0 ;  /* 0x20000004ff047230 */ /* 0x004fcc0000004100 */
[----:B------:R-:W0:Y:S02]  /*7840*/  F2I.FTZ.TRUNC.NTZ R4, R4 ;  /* 0x0000000400047305 */ /* 0x000e24000021f100 */
[----:B0-----:R-:W-:Y:S01]  /*7850*/  PRMT R0, R4, 0x7610, R0 ;  /* 0x0000761004007816 */ /* 0x001fe20000000000 */
[----:B------:R-:W-:Y:S06]  /*7860*/  BRA `(.L_x_14418) ;  /* 0x0000000800e47947 */ /* 0x000fec0003800000 */
.L_x_14421:
        /* <DEDUP_REMOVED lines=9> */
.L_x_14424:
[----:B------:R-:W2:Y:S02]  /*7900*/  LDG.E.U16 R2, desc[UR36][R2.64] ;  /* 0x0000002402027981 */ /* 0x000ea4000c1e1500 */
[----:B--2---:R-:W-:-:S06]  /*7910*/  HADD2.F32 R4, -RZ, R2.H0_H0 ;  /* 0x20000002ff047230 */ /* 0x004fcc0000004100 */
[----:B------:R-:W0:Y:S02]  /*7920*/  F2I.FTZ.TRUNC.NTZ R4, R4 ;  /* 0x0000000400047305 */ /* 0x000e24000021f100 */
[----:B0-----:R-:W-:Y:S01]  /*7930*/  PRMT R0, R4, 0x7610, R0 ;  /* 0x0000761004007816 */ /* 0x001fe20000000000 */
[----:B------:R-:W-:Y:S06]  /*7940*/  BRA `(.L_x_14418) ;  /* 0x0000000800ac7947 */ /* 0x000fec0003800000 */
.L_x_14423:
[----:B------:R-:W2:Y:S02]  /*7950*/  LDG.E.64 R2, desc[UR36][R2.64] ;  /* 0x0000002402027981 */ /* 0x000ea4000c1e1b00 */
[----:B--2---:R0:W1:Y:S02]  /*7960*/  F2I.F64.TRUNC R0, R2 ;  /* 0x0000000200007311 */ /* 0x004064000030d100 */
[----:B01----:R-:W-:Y:S05]  /*7970*/  BRA `(.L_x_14418) ;  /* 0x0000000800a07947 */ /* 0x003fea0003800000 */
.L_x_14413:
        /* <DEDUP_REMOVED lines=12> */
.L_x_14427:
[----:B------:R-:W2:Y:S02]  /*7a40*/  LDG.E.64 R2, desc[UR36][R2.64] ;  /* 0x0000002402027981 */ /* 0x000ea4000c1e1b00 */
[----:B--2---:R0:W1:Y:S02]  /*7a50*/  F2I.F64.TRUNC R0, R2 ;  /* 0x0000000200007311 */ /* 0x004064000030d100 */
[----:B01----:R-:W-:Y:S05]  /*7a60*/  BRA `(.L_x_14418) ;  /* 0x0000000800647947 */ /* 0x003fea0003800000 */
.L_x_14426:
        /* <DEDUP_REMOVED lines=27> */
.L_x_14429:
        /* <DEDUP_REMOVED lines=14> */
.L_x_14428:
[----:B------:R-:W2:Y:S02]  /*7d00*/  LDG.E.U16 R4, desc[UR36][R2.64] ;  /* 0x0000002402047981 */ /* 0x000ea4000c1e1500 */
[----:B--2---:R-:W-:-:S06]  /*7d10*/  IMAD.U32 R4, R4, 0x10000, RZ ;  /* 0x0001000004047824 */ /* 0x004fcc00078e00ff */
[----:B------:R-:W0:Y:S02]  /*7d20*/  F2I.FTZ.TRUNC.NTZ R4, R4 ;  /* 0x0000000400047305 */ /* 0x000e24000021f100 */
[----:B0-----:R-:W-:Y:S01]  /*7d30*/  PRMT R0, R4, 0x7610, R0 ;  /* 0x0000761004007816 */ /* 0x001fe20000000000 */
[----:B------:R-:W-:Y:S06]  /*7d40*/  BRA `(.L_x_14418) ;  /* 0x0000000400ac7947 */ /* 0x000fec0003800000 */
.L_x_14425:
        /* <DEDUP_REMOVED lines=10> */
.L_x_14432:
        /* <DEDUP_REMOVED lines=21> */
.L_x_14436:
[----:B------:R-:W-:Y:S05]  /*7f40*/  BSYNC.RECONVERGENT B1 ;  /* 0x0000000000017941 */ /* 0x000fea0003800200 */
.L_x_14435:
[----:B------:R-:W-:Y:S01]  /*7f50*/  IMAD.SHL.U32 R0, R0, 0x100000, RZ ;  /* 0x0010000000007824 */ /* 0x000fe200078e00ff */
[----:B------:R-:W-:-:S04]  /*7f60*/  LEA R2, R2, 0x3b800000, 0x17 ;  /* 0x3b80000002027811 */ /* 0x000fc800078eb8ff */
[----:B------:R-:W-:-:S07]  /*7f70*/  LOP3.LUT R4, R2, R0, R7, 0xfe, !PT ;  /* 0x0000000002047212 */ /* 0x000fce00078efe07 */
.L_x_14434:
[----:B------:R-:W-:Y:S05]  /*7f80*/  BSYNC.RECONVERGENT B0 ;  /* 0x0000000000007941 */ /* 0x000fea0003800200 */
.L_x_14433:
[----:B------:R-:W0:Y:S02]  /*7f90*/  F2I.FTZ.TRUNC.NTZ R4, R4 ;  /* 0x0000000400047305 */ /* 0x000e24000021f100 */
[----:B0-----:R-:W-:Y:S01]  /*7fa0*/  PRMT R0, R4, 0x7610, R0 ;  /* 0x0000761004007816 */ /* 0x001fe20000000000 */
[----:B------:R-:W-:Y:S06]  /*7fb0*/  BRA `(.L_x_14418) ;  /* 0x0000000400107947 */ /* 0x000fec0003800000 */
.L_x_14431:
        /* <DEDUP_REMOVED lines=21> */
.L_x_14440:
[----:B------:R-:W-:Y:S05]  /*8110*/  BSYNC.RECONVERGENT B1 ;  /* 0x0000000000017941 */ /* 0x000fea0003800200 */
.L_x_14439:
[----:B------:R-:W-:Y:S02]  /*8120*/  SHF.L.U32 R0, R0, 0x15, RZ ;  /* 0x0000001500007819 */ /* 0x000fe400000006ff */
[----:B------:R-:W-:-:S04]  /*8130*/  LEA R2, R2, 0x37800000, 0x17 ;  /* 0x3780000002027811 */ /* 0x000fc800078eb8ff */
[----:B------:R-:W-:-:S07]  /*8140*/  LOP3.LUT R4, R2, R0, R7, 0xfe, !PT ;  /* 0x0000000002047212 */ /* 0x000fce00078efe07 */
.L_x_14438:
[----:B------:R-:W-:Y:S05]  /*8150*/  BSYNC.RECONVERGENT B0 ;  /* 0x0000000000007941 */ /* 0x000fea0003800200 */
.L_x_14437:
[----:B------:R-:W0:Y:S02]  /*8160*/  F2I.FTZ.TRUNC.NTZ R4, R4 ;  /* 0x0000000400047305 */ /* 0x000e24000021f100 */
[----:B0-----:R-:W-:Y:S01]  /*8170*/  PRMT R0, R4, 0x7610, R0 ;  /* 0x0000761004007816 */ /* 0x001fe20000000000 */
[----:B------:R-:W-:Y:S06]  /*8180*/  BRA `(.L_x_14418) ;  /* 0x00000000009c7947 */ /* 0x000fec0003800000 */
.L_x_14430:
        /* <DEDUP_REMOVED lines=14> */
.L_x_14444:
[----:B------:R-:W-:Y:S05]  /*8270*/  BSYNC.RECONVERGENT B0 ;  /* 0x0000000000007941 */ /* 0x000fea0003800200 */
.L_x_14443:
[----:B------:R-:W0:Y:S02]  /*8280*/  F2I.FTZ.TRUNC.NTZ R4, R4 ;  /* 0x0000000400047305 */ /* 0x000e24000021f100 */
[----:B0-----:R-:W-:Y:S01]  /*8290*/  PRMT R0, R4, 0x7610, R0 ;  /* 0x0000761004007816 */ /* 0x001fe20000000000 */
[----:B------:R-:W-:Y:S06]  /*82a0*/  BRA `(.L_x_14418) ;  /* 0x0000000000547947 */ /* 0x000fec0003800000 */
.L_x_14417:
        /* <DEDUP_REMOVED lines=16> */
.L_x_14445:
[----:B------:R-:W-:Y:S01]  /*83b0*/  PRMT R0, RZ, 0x7610, R0 ;  /* 0x00007610ff007816 */ /* 0x000fe20000000000 */
[----:B------:R-:W-:Y:S06]  /*83c0*/  BRA `(.L_x_14418) ;  /* 0x00000000000c7947 */ /* 0x000fec0003800000 */
.L_x_14442:
[----:B------:R1:W5:Y:S01]  /*83d0*/  LDG.E.U8 R0, desc[UR36][R2.64] ;  /* 0x0000002402007981 */ /* 0x000362000c1e1100 */
[----:B------:R-:W-:Y:S05]  /*83e0*/  BRA `(.L_x_14418) ;  /* 0x0000000000047947 */ /* 0x000fea0003800000 */
.L_x_14441:
[----:B------:R2:W5:Y:S02]  /*83f0*/  LDG.E.U8 R0, desc[UR36][R2.64] ;  /* 0x0000002402007981 */ /* 0x000564000c1e1100 */
.L_x_14418:
        /* <DEDUP_REMOVED lines=17> */
.L_x_14449:
[----:B------:R4:W-:Y:S01]  /*8510*/  STG.E.U8 desc[UR36][R2.64], R7 ;  /* 0x0000000702007986 */ /* 0x0009e2000c101124 */
[----:B------:R-:W-:Y:S05]  /*8520*/  BRA `(.L_x_14451) ;  /* 0x0000000c00807947 */ /* 0x000fea0003800000 */
.L_x_14448:
        /* <DEDUP_REMOVED lines=12> */
.L_x_14453:
[----:B------:R-:W-:-:S04]  /*85f0*/  LOP3.LUT R7, R7, 0xffff, RZ, 0xc0, !PT ;  /* 0x0000ffff07077812 */ /* 0x000fc800078ec0ff */
[----:B------:R-:W-:-:S05]  /*8600*/  PRMT R5, R7, 0x8880, RZ ;  /* 0x0000888007057816 */ /* 0x000fca00000000ff */
[----:B------:R2:W-:Y:S01]  /*8610*/  STG.E desc[UR36][R2.64], R5 ;  /* 0x0000000502007986 */ /* 0x0005e2000c101924 */
[----:B------:R-:W-:Y:S05]  /*8620*/  BRA `(.L_x_14451) ;  /* 0x0000000c00407947 */ /* 0x000fea0003800000 */
.L_x_14452:
[----:B------:R-:W-:-:S04]  /*8630*/  PRMT R5, R7, 0x8880, RZ ;  /* 0x0000888007057816 */ /* 0x000fc800000000ff */
[----:B------:R-:W-:-:S05]  /*8640*/  PRMT R5, R5, 0x7710, RZ ;  /* 0x0000771005057816 */ /* 0x000fca00000000ff */
[----:B------:R0:W-:Y:S01]  /*8650*/  STG.E.U16 desc[UR36][R2.64], R5 ;  /* 0x0000000502007986 */ /* 0x0001e2000c101524 */
[----:B------:R-:W-:Y:S05]  /*8660*/  BRA `(.L_x_14451) ;  /* 0x0000000c00307947 */ /* 0x000fea0003800000 */
.L_x_14447:
        /* <DEDUP_REMOVED lines=9> */
.L_x_14455:
[----:B------:R-:W0:Y:S02]  /*8700*/  I2F.S8 R0, R7 ;  /* 0x0000000700007306 */ /* 0x000e240000001400 */
[----:B0-----:R-:W-:-:S05]  /*8710*/  F2FP.F16.F32.PACK_AB R0, RZ, R0 ;  /* 0x00000000ff00723e */ /* 0x001fca00000000ff */
[----:B------:R0:W-:Y:S01]  /*8720*/  STG.E.U16 desc[UR36][R2.64], R0 ;  /* 0x0000000002007986 */ /* 0x0001e2000c101524 */
[----:B------:R-:W-:Y:S05]  /*8730*/  BRA `(.L_x_14451) ;  /* 0x0000000800fc7947 */ /* 0x000fea0003800000 */
.L_x_14454:
        /* <DEDUP_REMOVED lines=10> */
.L_x_14457:
[----:B------:R-:W0:Y:S02]  /*87e0*/  I2F.S8 R7, R7 ;  /* 0x0000000700077306 */ /* 0x000e240000001400 */
[----:B0-----:R-:W-:-:S04]  /*87f0*/  F2FP.F16.F32.PACK_AB R5, RZ, R7 ;  /* 0x00000007ff05723e */ /* 0x001fc800000000ff */
[----:B------:R-:W-:-:S05]  /*8800*/  PRMT R5, R5, 0x5410, RZ ;  /* 0x0000541005057816 */ /* 0x000fca00000000ff */
[----:B------:R0:W-:Y:S01]  /*8810*/  STG.E desc[UR36][R2.64], R5 ;  /* 0x0000000502007986 */ /* 0x0001e2000c101924 */
[----:B------:R-:W-:Y:S05]  /*8820*/  BRA `(.L_x_14451) ;  /* 0x0000000800c07947 */ /* 0x000fea0003800000 */
.L_x_14456:
[----:B------:R-:W-:-:S04]  /*8830*/  PRMT R4, R7, 0x8880, RZ ;  /* 0x0000888007047816 */ /* 0x000fc800000000ff */
[----:B------:R-:W-:-:S06]  /*8840*/  PRMT R4, R4, 0x7710, RZ ;  /* 0x0000771004047816 */ /* 0x000fcc00000000ff */
[----:B------:R-:W0:Y:S02]  /*8850*/  I2F.F64.S16 R4, R4 ;  /* 0x0000000400047312 */ /* 0x000e240000101c00 */
[----:B0-----:R0:W-:Y:S01]  /*8860*/  STG.E.64 desc[UR36][R2.64], R4 ;  /* 0x0000000402007986 */ /* 0x0011e2000c101b24 */
[----:B------:R-:W-:Y:S05]  /*8870*/  BRA `(.L_x_14451) ;  /* 0x0000000800ac7947 */ /* 0x000fea0003800000 */
.L_x_14446:
        /* <DEDUP_REMOVED lines=14> */
.L_x_14461:
        /* <DEDUP_REMOVED lines=18> */
.L_x_14464:
[----:B------:R-:W-:-:S04]  /*8a80*/  SHF.R.U32.HI R5, RZ, 0x18, R5 ;  /* 0x00000018ff057819 */ /* 0x000fc80000011605 */
[----:B------:R-:W-:-:S07]  /*8a90*/  LOP3.LUT R0, R0, 0x80, R5, 0xf8, !PT ;  /* 0x0000008000007812 */ /* 0x000fce00078ef805 */
.L_x_14463:
[----:B------:R-:W-:Y:S05]  /*8aa0*/  BSYNC.RECONVERGENT B0 ;  /* 0x0000000000007941 */ /* 0x000fea0003800200 */
.L_x_14462:
[----:B------:R0:W-:Y:S01]  /*8ab0*/  STG.E.U8 desc[UR36][R2.64], R0 ;  /* 0x0000000002007986 */ /* 0x0001e2000c101124 */
[----:B------:R-:W-:Y:S05]  /*8ac0*/  BRA `(.L_x_14451) ;  /* 0x0000000800187947 */ /* 0x000fea0003800000 */
.L_x_14460:
        /* <DEDUP_REMOVED lines=18> */
.L_x_14467:
[----:B------:R-:W-:-:S04]  /*8bf0*/  SHF.R.U32.HI R5, RZ, 0x18, R5 ;  /* 0x00000018ff057819 */ /* 0x000fc80000011605 */
[----:B------:R-:W-:-:S07]  /*8c00*/  LOP3.LUT R0, R0, 0x80, R5, 0xf8, !PT ;  /* 0x0000008000007812 */ /* 0x000fce00078ef805 */
.L_x_14466:
[----:B------:R-:W-:Y:S05]  /*8c10*/  BSYNC.RECONVERGENT B0 ;  /* 0x0000000000007941 */ /* 0x000fea0003800200 */
.L_x_14465:
[----:B------:R0:W-:Y:S01]  /*8c20*/  STG.E.U8 desc[UR36][R2.64], R0 ;  /* 0x0000000002007986 */ /* 0x0001e2000c101124 */
[----:B------:R-:W-:Y:S05]  /*8c30*/  BRA `(.L_x_14451) ;  /* 0x0000000400bc7947 */ /* 0x000fea0003800000 */
.L_x_14459:
        /* <DEDUP_REMOVED lines=22> */
.L_x_14469:
[----:B------:R-:W-:-:S04]  /*8da0*/  LOP3.LUT R7, R7, 0xffff, RZ, 0xc0, !PT ;  /* 0x0000ffff07077812 */ /* 0x000fc800078ec0ff */
[----:B------:R-:W-:-:S04]  /*8db0*/  PRMT R7, R7, 0x8880, RZ ;  /* 0x0000888007077816 */ /* 0x000fc800000000ff */
[----:B------:R-:W-:-:S04]  /*8dc0*/  MOV R4, R7 ;  /* 0x0000000700047202 */ /* 0x000fc80000000f00 */
[----:B------:R-:W-:-:S05]  /*8dd0*/  SHF.R.S32.HI R5, RZ, 0x1f, R4 ;  /* 0x0000001fff057819 */ /* 0x000fca0000011404 */
[----:B------:R0:W-:Y:S01]  /*8de0*/  STG.E.64 desc[UR36][R2.64], R4 ;  /* 0x0000000402007986 */ /* 0x0001e2000c101b24 */
[----:B------:R-:W-:Y:S05]  /*8df0*/  BRA `(.L_x_14451) ;  /* 0x00000004004c7947 */ /* 0x000fea0003800000 */
.L_x_14468:
[----:B------:R-:W-:-:S04]  /*8e00*/  LOP3.LUT R7, R7, 0xffff, RZ, 0xc0, !PT ;  /* 0x0000ffff07077812 */ /* 0x000fc800078ec0ff */
[----:B------:R-:W-:-:S05]  /*8e10*/  PRMT R5, R7, 0x8880, RZ ;  /* 0x0000888007057816 */ /* 0x000fca00000000ff */
[----:B------:R0:W-:Y:S01]  /*8e20*/  STG.E desc[UR36][R2.64], R5 ;  /* 0x0000000502007986 */ /* 0x0001e2000c101924 */
[----:B------:R-:W-:Y:S05]  /*8e30*/  BRA `(.L_x_14451) ;  /* 0x00000004003c7947 */ /* 0x000fea0003800000 */
.L_x_14458:
        /* <DEDUP_REMOVED lines=10> */
.L_x_14471:
[----:B------:R-:W-:Y:S02]  /*8ee0*/  PRMT R4, R7, 0x8880, RZ ;  /* 0x0000888007047816 */ /* 0x000fe400000000ff */
[----:B------:R-:W-:Y:S02]  /*8ef0*/  CS2R R6, SRZ ;  /* 0x0000000000067805 */ /* 0x000fe4000001ff00 */
[----:B------:R-:W-:-:S06]  /*8f00*/  PRMT R4, R4, 0x7710, RZ ;  /* 0x0000771004047816 */ /* 0x000fcc00000000ff */
[----:B------:R-:W0:Y:S02]  /*8f10*/  I2F.F64.S16 R4, R4 ;  /* 0x0000000400047312 */ /* 0x000e240000101c00 */
[----:B0-----:R0:W-:Y:S01]  /*8f20*/  STG.E.128 desc[UR36][R2.64], R4 ;  /* 0x0000000402007986 */ /* 0x0011e2000c101d24 */
[----:B------:R-:W-:Y:S05]  /*8f30*/  BRA `(.L_x_14451) ;  /* 0x0000000000fc7947 */ /* 0x000fea0003800000 */
.L_x_14470:
[----:B------:R-:W-:-:S09]  /*8f40*/  UISETP.NE.AND UP0, UPT, UR4, 0xf, UPT ;  /* 0x0000000f0400788c */ /* 0x000fd2000bf05270 */
[----:B------:R-:W-:Y:S05]  /*8f50*/  BRA.U !UP0, `(.L_x_14472) ;  /* 0x0000000108e87547 */ /* 0x000fea000b800000 */
[----:B------:R-:W-:-:S09]  /*8f60*/  UISETP.NE.AND UP0, UPT, UR4, 0x17, UPT ;  /* 0x000000170400788c */ /* 0x000fd2000bf05270 */
[----:B------:R-:W-:Y:S05]  /*8f70*/  BRA.U !UP0, `(.L_x_14473) ;  /* 0x0000000108907547 */ /* 0x000fea000b800000 */
[----:B------:R-:W-:-:S09]  /*8f80*/  UISETP.NE.AND UP0, UPT, UR4, 0x18, UPT ;  /* 0x000000180400788c */ /* 0x000fd2000bf05270 */
[----:B------:R-:W-:Y:S05]  /*8f90*/  BRA.U !UP0, `(.L_x_14474) ;  /* 0x0000000108447547 */ /* 0x000fea000b800000 */
.L_x_14450:
        /* <DEDUP_REMOVED lines=16> */
.L_x_14475:
[----:B------:R-:W-:Y:S05]  /*90a0*/  BRA `(.L_x_14451) ;  /* 0x0000000000a07947 */ /* 0x000fea0003800000 */
.L_x_14474:
        /* <DEDUP_REMOVED lines=13> */
.L_x_14477:
[----:B------:R-:W-:Y:S05]  /*9180*/  BSYNC.RECONVERGENT B0 ;  /* 0x0000000000007941 */ /* 0x000fea0003800200 */
.L_x_14476:
[----:B------:R-:W-:-:S05]  /*9190*/  LOP3.LUT R5, R0, 0x80, R5, 0xf8, !PT ;  /* 0x0000008000057812 */ /* 0x000fca00078ef805 */
[----:B------:R0:W-:Y:S01]  /*91a0*/  STG.E.U8 desc[UR36][R2.64], R5 ;  /* 0x0000000502007986 */ /* 0x0001e2000c101124 */
[----:B------:R-:W-:Y:S05]  /*91b0*/  BRA `(.L_x_14451) ;  /* 0x00000000005c7947 */ /* 0x000fea0003800000 */
.L_x_14473:
        /* <DEDUP_REMOVED lines=12> */
.L_x_14479:
[----:B------:R-:W-:Y:S01]  /*9280*/  IMAD.MOV.U32 R0, RZ, RZ, 0x7f ;  /* 0x0000007fff007424 */ /* 0x000fe200078e00ff */
[----:B------:R-:W-:-:S04]  /*9290*/  ISETP.GT.U32.AND P0, PT, R4, 0x7f800000, PT ;  /* 0x7f8000000400780c */ /* 0x000fc80003f04070 */
[----:B------:R-:W-:-:S09]  /*92a0*/  SEL R0, R0, 0x7c, P0 ;  /* 0x0000007c00007807 */ /* 0x000fd20000000000 */
.L_x_14480:
[----:B------:R-:W-:Y:S05]  /*92b0*/  BSYNC.RECONVERGENT B0 ;  /* 0x0000000000007941 */ /* 0x000fea0003800200 */
.L_x_14478:
[----:B------:R-:W-:-:S04]  /*92c0*/  SHF.R.U32.HI R5, RZ, 0x18, R5 ;  /* 0x00000018ff057819 */ /* 0x000fc80000011605 */
[----:B------:R-:W-:-:S05]  /*92d0*/  LOP3.LUT R5, R0, 0x80, R5, 0xf8, !PT ;  /* 0x0000008000057812 */ /* 0x000fca00078ef805 */
[----:B------:R0:W-:Y:S01]  /*92e0*/  STG.E.U8 desc[UR36][R2.64], R5 ;  /* 0x0000000502007986 */ /* 0x0001e2000c101124 */
[----:B------:R-:W-:Y:S05]  /*92f0*/  BRA `(.L_x_14451) ;  /* 0x00000000000c7947 */ /* 0x000fea0003800000 */
.L_x_14472:
[----:B------:R-:W0:Y:S02]  /*9300*/  I2F.S8 R0, R7 ;  /* 0x0000000700007306 */ /* 0x000e240000001400 */
[----:B0-----:R-:W-:-:S05]  /*9310*/  F2FP.BF16.F32.PACK_AB R0, RZ, R0 ;  /* 0x00000000ff00723e */ /* 0x001fca00000010ff */
[----:B------:R0:W-:Y:S02]  /*9320*/  STG.E.U16 desc[UR36][R2.64], R0 ;  /* 0x0000000002007986 */ /* 0x0001e4000c101524 */
.L_x_14451:
[----:B------:R-:W-:-:S07]  /*9330*/  IADD3 R17, PT, PT, R17, 0x80, RZ ;  /* 0x0000008011117810 */ /* 0x000fce0007ffe0ff */
.L_x_14411:
[----:B------:R-:W-:Y:S05]  /*9340*/  BSYNC.RECONVERGENT B6 ;  /* 0x0000000000067941 */ /* 0x000fea0003800200 */
.L_x_14410:
        /* <DEDUP_REMOVED lines=306> */
.L_x_14481:
        /* <DEDUP_REMOVED lines=18> */
.L_x_14485:
[----:B------:R0:W5:Y:S01]  /*a790*/  LDG.E.U8 R0, desc[UR36][R2.64] ;  /* 0x0000002402007981 */ /* 0x000162000c1e1100 */
[----:B------:R-:W-:Y:S05]  /*a7a0*/  BRA `(.L_x_14487) ;  /* 0x0000000c004c7947 */ /* 0x000fea0003800000 */
.L_x_14484:
        /* <DEDUP_REMOVED lines=8> */
.L_x_14489:
[----:B------:R0:W5:Y:S01]  /*a830*/  LDG.E.U8 R0, desc[UR36][R2.64] ;  /* 0x0000002402007981 */ /* 0x000162000c1e1100 */
[----:B------:R-:W-:Y:S05]  /*a840*/  BRA `(.L_x_14487) ;  /* 0x0000000c00247947 */ /* 0x000fea0003800000 */
.L_x_14488:
[----:B------:R0:W5:Y:S01]  /*a850*/  LDG.E.U16 R0, desc[UR36][R2.64] ;  /* 0x0000002402007981 */ /* 0x000162000c1e1500 */
[----:B------:R-:W-:Y:S05]  /*a860*/  BRA `(.L_x_14487) ;  /* 0x0000000c001c7947 */ /* 0x000fea0003800000 */
.L_x_14483:
        /* <DEDUP_REMOVED lines=9> */
.L_x_14491:
[----:B------:R-:W2:Y:S02]  /*a900*/  LDG.E.U16 R4, desc[UR36][R2.64] ;  /* 0x0000002402047981 */ /* 0x000ea4000c1e1500 */
[----:B--2---:R-:W-:-:S06]  /*a910*/  HADD2.F32 R4, -RZ, R4.H0_H0 ;  /* 0x20000004ff047230 */ /* 0x004fcc0000004100 */
[----:B------:R-:W0:Y:S02]  /*a920*/  F2I.FTZ.TRUNC.NTZ R4, R4 ;  /* 0x0000000400047305 */ /* 0x000e24000021f100 */
[----:B0-----:R-:W-:Y:S01]  /*a930*/  PRMT R0, R4, 0x7610, R0 ;  /* 0x0000761004007816 */ /* 0x001fe20000000000 */
[----:B------:R-:W-:Y:S06]  /*a940*/  BRA `(.L_x_14487) ;  /* 0x0000000800e47947 */ /* 0x000fec0003800000 */
.L_x_14490:
        /* <DEDUP_REMOVED lines=9> */
.L_x_14493:
[----:B------:R-:W2:Y:S02]  /*a9e0*/  LDG.E.U16 R2, desc[UR36][R2.64] ;  /* 0x0000002402027981 */ /* 0x000ea4000c1e1500 */
[----:B--2---:R-:W-:-:S06]  /*a9f0*/  HADD2.F32 R4, -RZ, R2.H0_H0 ;  /* 0x20000002ff047230 */ /* 0x004fcc0000004100 */
[----:B------:R-:W0:Y:S02]  /*aa00*/  F2I.FTZ.TRUNC.NTZ R4, R4 ;  /* 0x0000000400047305 */ /* 0x000e24000021f100 */
[----:B0-----:R-:W-:Y:S01]  /*aa10*/  PRMT R0, R4, 0x7610, R0 ;  /* 0x0000761004007816 */ /* 0x001fe20000000000 */
[----:B------:R-:W-:Y:S06]  /*aa20*/  BRA `(.L_x_14487) ;  /* 0x0000000800ac7947 */ /* 0x000fec0003800000 */
.L_x_14492:
[----:B------:R-:W2:Y:S02]  /*aa30*/  LDG.E.64 R2, desc[UR36][R2.64] ;  /* 0x0000002402027981 */ /* 0x000ea4000c1e1b00 */
[----:B--2---:R0:W1:Y:S02]  /*aa40*/  F2I.F64.TRUNC R0, R2 ;  /* 0x0000000200007311 */ /* 0x004064000030d100 */
[----:B01----:R-:W-:Y:S05]  /*aa50*/  BRA `(.L_x_14487) ;  /* 0x0000000800a07947 */ /* 0x003fea0003800000 */
.L_x_14482:
        /* <DEDUP_REMOVED lines=12> */
.L_x_14496:
[----:B------:R-:W2:Y:S02]  /*ab20*/  LDG.E.64 R2, desc[UR36][R2.64] ;  /* 0x0000002402027981 */ /* 0x000ea4000c1e1b00 */
[----:B--2---:R3:W4:Y:S02]  /*ab30*/  F2I.F64.TRUNC R0, R2 ;  /* 0x0000000200007311 */ /* 0x004724000030d100 */
[----:B---34-:R-:W-:Y:S05]  /*ab40*/  BRA `(.L_x_14487) ;  /* 0x0000000800647947 */ /* 0x018fea0003800000 */
.L_x_14495:
        /* <DEDUP_REMOVED lines=27> */
.L_x_14498:
        /* <DEDUP_REMOVED lines=14> */
.L_x_14497:
[----:B------:R-:W2:Y:S02]  /*ade0*/  LDG.E.U16 R4, desc[UR36][R2.64] ;  /* 0x0000002402047981 */ /* 0x000ea4000c1e1500 */
[----:B--2---:R-:W-:-:S06]  /*adf0*/  SHF.L.U32 R4, R4, 0x10, RZ ;  /* 0x0000001004047819 */ /* 0x004fcc00000006ff */
[----:B------:R-:W0:Y:S02]  /*ae00*/  F2I.FTZ.TRUNC.NTZ R4, R4 ;  /* 0x0000000400047305 */ /* 0x000e24000021f100 */
[----:B0-----:R-:W-:Y:S01]  /*ae10*/  PRMT R0, R4, 0x7610, R0 ;  /* 0x0000761004007816 */ /* 0x001fe20000000000 */
[----:B------:R-:W-:Y:S06]  /*ae20*/  BRA `(.L_x_14487) ;  /* 0x0000000400ac7947 */ /* 0x000fec0003800000 */
.L_x_14494:
        /* <DEDUP_REMOVED lines=10> */
.L_x_14501:
        /* <DEDUP_REMOVED lines=21> */
.L_x_14505:
[----:B------:R-:W-:Y:S05]  /*b020*/  BSYNC.RECONVERGENT B1 ;  /* 0x0000000000017941 */ /* 0x000fea0003800200 */
.L_x_14504:
[----:B------:R-:W-:Y:S01]  /*b030*/  IMAD.SHL.U32 R0, R0, 0x100000, RZ ;  /* 0x0010000000007824 */ /* 0x000fe200078e00ff */
[----:B------:R-:W-:-:S04]  /*b040*/  LEA R2, R2, 0x3b800000, 0x17 ;  /* 0x3b80000002027811 */ /* 0x000fc800078eb8ff */
[----:B------:R-:W-:-:S07]  /*b050*/  LOP3.LUT R4, R2, R0, R7, 0xfe, !PT ;  /* 0x0000000002047212 */ /* 0x000fce00078efe07 */
.L_x_14503:
[----:B------:R-:W-:Y:S05]  /*b060*/  BSYNC.RECONVERGENT B0 ;  /* 0x0000000000007941 */ /* 0x000fea0003800200 */
.L_x_14502:
[----:B------:R-:W0:Y:S02]  /*b070*/  F2I.FTZ.TRUNC.NTZ R4, R4 ;  /* 0x0000000400047305 */ /* 0x000e24000021f100 */
[----:B0-----:R-:W-:Y:S01]  /*b080*/  PRMT R0, R4, 0x7610, R0 ;  /* 0x0000761004007816 */ /* 0x001fe20000000000 */
[----:B------:R-:W-:Y:S06]  /*b090*/  BRA `(.L_x_14487) ;  /* 0x0000000400107947 */ /* 0x000fec0003800000 */
.L_x_14500:
        /* <DEDUP_REMOVED lines=21> */
.L_x_14509:
[----:B------:R-:W-:Y:S05]  /*b1f0*/  BSYNC.RECONVERGENT B1 ;  /* 0x0000000000017941 */ /* 0x000fea0003800200 */
.L_x_14508:
[----:B------:R-:W-:Y:S01]  /*b200*/  IMAD.SHL.U32 R0, R0, 0x200000, RZ ;  /* 0x0020000000007824 */ /* 0x000fe200078e00ff */
[----:B------:R-:W-:-:S04]  /*b210*/  LEA R2, R2, 0x37800000, 0x17 ;  /* 0x3780000002027811 */ /* 0x000fc800078eb8ff */
[----:B------:R-:W-:-:S07]  /*b220*/  LOP3.LUT R4, R2, R0, R7, 0xfe, !PT ;  /* 0x0000000002047212 */ /* 0x000fce00078efe07 */
.L_x_14507:
[----:B------:R-:W-:Y:S05]  /*b230*/  BSYNC.RECONVERGENT B0 ;  /* 0x0000000000007941 */ /* 0x000fea0003800200 */
.L_x_14506:
[----:B------:R-:W0:Y:S02]  /*b240*/  F2I.FTZ.TRUNC.NTZ R4, R4 ;  /* 0x0000000400047305 */ /* 0x000e24000021f100 */
[----:B0-----:R-:W-:Y:S01]  /*b250*/  PRMT R0, R4, 0x7610, R0 ;  /* 0x0000761004007816 */ /* 0x001fe20000000000 */
[----:B------:R-:W-:Y:S06]  /*b260*/  BRA `(.L_x_14487) ;  /* 0x00000000009c7947 */ /* 0x000fec0003800000 */
.L_x_14499:
        /* <DEDUP_REMOVED lines=14> */
.L_x_14513:
[----:B------:R-:W-:Y:S05]  /*b350*/  BSYNC.RECONVERGENT B0 ;  /* 0x0000000000007941 */ /* 0x000fea0003800200 */
.L_x_14512:
[----:B------:R-:W0:Y:S02]  /*b360*/  F2I.FTZ.TRUNC.NTZ R4, R4 ;  /* 0x0000000400047305 */ /* 0x000e24000021f100 */
[----:B0-----:R-:W-:Y:S01]  /*b370*/  PRMT R0, R4, 0x7610, R0 ;  /* 0x0000761004007816 */ /* 0x001fe20000000000 */
[----:B------:R-:W-:Y:S06]  /*b380*/  BRA `(.L_x_14487) ;  /* 0x0000000000547947 */ /* 0x000fec0003800000 */
.L_x_14486:
        /* <DEDUP_REMOVED lines=16> */
.L_x_14514:
[----:B------:R-:W-:Y:S01]  /*b490*/  PRMT R0, RZ, 0x7610, R0 ;  /* 0x00007610ff007816 */ /* 0x000fe20000000000 */
[----:B------:R-:W-:Y:S06]  /*b4a0*/  BRA `(.L_x_14487) ;  /* 0x00000000000c7947 */ /* 0x000fec0003800000 */
.L_x_14511:
[----:B------:R2:W5:Y:S01]  /*b4b0*/  LDG.E.U8 R0, desc[UR36][R2.64] ;  /* 0x0000002402007981 */ /* 0x000562000c1e1100 */
[----:B------:R-:W-:Y:S05]  /*b4c0*/  BRA `(.L_x_14487) ;  /* 0x0000000000047947 */ /* 0x000fea0003800000 */
.L_x_14510:
[----:B------:R1:W5:Y:S02]  /*b4d0*/  LDG.E.U8 R0, desc[UR36][R2.64] ;  /* 0x0000002402007981 */ /* 0x000364000c1e1100 */
.L_x_14487:
        /* <DEDUP_REMOVED lines=14> */
.L_x_14518:
[----:B------:R-:W-:Y:S01]  /*b5c0*/  STG.E.U8 desc[UR36][R16.64], R5 ;  /* 0x0000000510007986 */ /* 0x000fe2000c101124 */
[----:B------:R-:W-:Y:S05]  /*b5d0*/  EXIT ;  /* 0x000000000000794d */ /* 0x000fea0003800000 */
.L_x_14517:
        /* <DEDUP_REMOVED lines=12> */
.L_x_14521:
[----:B------:R-:W-:-:S04]  /*b6a0*/  LOP3.LUT R5, R5, 0xffff, RZ, 0xc0, !PT ;  /* 0x0000ffff05057812 */ /* 0x000fc800078ec0ff */
[----:B0-2---:R-:W-:-:S05]  /*b6b0*/  PRMT R3, R5, 0x8880, RZ ;  /* 0x0000888005037816 */ /* 0x005fca00000000ff */
[----:B------:R-:W-:Y:S01]  /*b6c0*/  STG.E desc[UR36][R16.64], R3 ;  /* 0x0000000310007986 */ /* 0x000fe2000c101924 */
[----:B------:R-:W-:Y:S05]  /*b6d0*/  EXIT ;  /* 0x000000000000794d */ /* 0x000fea0003800000 */
.L_x_14520:
[----:B0-2---:R-:W-:-:S04]  /*b6e0*/  PRMT R3, R5, 0x8880, RZ ;  /* 0x0000888005037816 */ /* 0x005fc800000000ff */
[----:B------:R-:W-:-:S05]  /*b6f0*/  PRMT R3, R3, 0x7710, RZ ;  /* 0x0000771003037816 */ /* 0x000fca00000000ff */
[----:B------:R-:W-:Y:S01]  /*b700*/  STG.E.U16 desc[UR36][R16.64], R3 ;  /* 0x0000000310007986 */ /* 0x000fe2000c101524 */
[----:B------:R-:W-:Y:S05]  /*b710*/  EXIT ;  /* 0x000000000000794d */ /* 0x000fea0003800000 */
.L_x_14516:
        /* <DEDUP_REMOVED lines=9> */
.L_x_14523:
[----:B------:R-:W1:Y:S02]  /*b7b0*/  I2F.S8 R0, R5 ;  /* 0x0000000500007306 */ /* 0x000e640000001400 */
[----:B-1----:R-:W-:-:S05]  /*b7c0*/  F2FP.F16.F32.PACK_AB R0, RZ, R0 ;  /* 0x00000000ff00723e */ /* 0x002fca00000000ff */
[----:B------:R-:W-:Y:S01]  /*b7d0*/  STG.E.U16 desc[UR36][R16.64], R0 ;  /* 0x0000000010007986 */ /* 0x000fe2000c101524 */
[----:B------:R-:W-:Y:S05]  /*b7e0*/  EXIT ;  /* 0x000000000000794d */ /* 0x000fea0003800000 */
.L_x_14522:
        /* <DEDUP_REMOVED lines=10> */
.L_x_14525:
[----:B------:R-:W0:Y:S02]  /*b890*/  I2F.S8 R5, R5 ;  /* 0x0000000500057306 */ /* 0x000e240000001400 */
[----:B0-2---:R-:W-:-:S04]  /*b8a0*/  F2FP.F16.F32.PACK_AB R3, RZ, R5 ;  /* 0x00000005ff03723e */ /* 0x005fc800000000ff */
[----:B------:R-:W-:-:S05]  /*b8b0*/  PRMT R3, R3, 0x5410, RZ ;  /* 0x0000541003037816 */ /* 0x000fca00000000ff */
[----:B------:R-:W-:Y:S01]  /*b8c0*/  STG.E desc[UR36][R16.64], R3 ;  /* 0x0000000310007986 */ /* 0x000fe2000c101924 */
[----:B------:R-:W-:Y:S05]  /*b8d0*/  EXIT ;  /* 0x000000000000794d */ /* 0x000fea0003800000 */
.L_x_14524:
[----:B0-23--:R-:W-:-:S04]  /*b8e0*/  PRMT R2, R5, 0x8880, RZ ;  /* 0x0000888005027816 */ /* 0x00dfc800000000ff */
[----:B------:R-:W-:-:S06]  /*b8f0*/  PRMT R2, R2, 0x7710, RZ ;  /* 0x0000771002027816 */ /* 0x000fcc00000000ff */
[----:B------:R-:W0:Y:S02]  /*b900*/  I2F.F64.S16 R2, R2 ;  /* 0x0000000200027312 */ /* 0x000e240000101c00 */
[----:B0-----:R-:W-:Y:S01]  /*b910*/  STG.E.64 desc[UR36][R16.64], R2 ;  /* 0x0000000210007986 */ /* 0x001fe2000c101b24 */
[----:B------:R-:W-:Y:S05]  /*b920*/  EXIT ;  /* 0x000000000000794d */ /* 0x000fea0003800000 */
.L_x_14515:
        /* <DEDUP_REMOVED lines=14> */
.L_x_14529:
        /* <DEDUP_REMOVED lines=17> */
.L_x_14532:
[----:B------:R-:W-:-:S04]  /*bb20*/  SHF.R.U32.HI R3, RZ, 0x18, R3 ;  /* 0x00000018ff037819 */ /* 0x000fc80000011603 */
[----:B------:R-:W-:-:S04]  /*bb30*/  LOP3.LUT R0, R0, 0x80, R3, 0xf8, !PT ;  /* 0x0000008000007812 */ /* 0x000fc800078ef803 */
[----:B------:R-:W-:-:S07]  /*bb40*/  PRMT R8, R0, 0x7610, R8 ;  /* 0x0000761000087816 */ /* 0x000fce0000000008 */
.L_x_14531:
[----:B------:R-:W-:Y:S05]  /*bb50*/  BSYNC.RECONVERGENT B0 ;  /* 0x0000000000007941 */ /* 0x000fea0003800200 */
.L_x_14530:
[----:B------:R-:W-:Y:S01]  /*bb60*/  STG.E.U8 desc[UR36][R16.64], R8 ;  /* 0x0000000810007986 */ /* 0x000fe2000c101124 */
[----:B------:R-:W-:Y:S05]  /*bb70*/  EXIT ;  /* 0x000000000000794d */ /* 0x000fea0003800000 */
.L_x_14528:
        /* <DEDUP_REMOVED lines=17> */
.L_x_14535:
[----:B------:R-:W-:-:S04]  /*bc90*/  SHF.R.U32.HI R3, RZ, 0x18, R3 ;  /* 0x00000018ff037819 */ /* 0x000fc80000011603 */
[----:B------:R-:W-:-:S04]  /*bca0*/  LOP3.LUT R0, R0, 0x80, R3, 0xf8, !PT ;  /* 0x0000008000007812 */ /* 0x000fc800078ef803 */
[----:B------:R-:W-:-:S07]  /*bcb0*/  PRMT R8, R0, 0x7610, R8 ;  /* 0x0000761000087816 */ /* 0x000fce0000000008 */
.L_x_14534:
[----:B------:R-:W-:Y:S05]  /*bcc0*/  BSYNC.RECONVERGENT B0 ;  /* 0x0000000000007941 */ /* 0x000fea0003800200 */
.L_x_14533:
[----:B------:R-:W-:Y:S01]  /*bcd0*/  STG.E.U8 desc[UR36][R16.64], R8 ;  /* 0x0000000810007986 */ /* 0x000fe2000c101124 */
[----:B------:R-:W-:Y:S05]  /*bce0*/  EXIT ;  /* 0x000000000000794d */ /* 0x000fea0003800000 */
.L_x_14527:
        /* <DEDUP_REMOVED lines=22> */
.L_x_14537:
[----:B------:R-:W-:-:S04]  /*be50*/  LOP3.LUT R5, R5, 0xffff, RZ, 0xc0, !PT ;  /* 0x0000ffff05057812 */ /* 0x000fc800078ec0ff */
[----:B------:R-:W-:-:S05]  /*be60*/  PRMT R5, R5, 0x8880, RZ ;  /* 0x0000888005057816 */ /* 0x000fca00000000ff */
[----:B0-23--:R-:W-:-:S05]  /*be70*/  IMAD.MOV.U32 R2, RZ, RZ, R5 ;  /* 0x000000ffff027224 */ /* 0x00dfca00078e0005 */
[----:B------:R-:W-:-:S05]  /*be80*/  SHF.R.S32.HI R3, RZ, 0x1f, R2 ;  /* 0x0000001fff037819 */ /* 0x000fca0000011402 */
[----:B------:R-:W-:Y:S01]  /*be90*/  STG.E.64 desc[UR36][R16.64], R2 ;  /* 0x0000000210007986 */ /* 0x000fe2000c101b24 */
[----:B------:R-:W-:Y:S05]  /*bea0*/  EXIT ;  /* 0x000000000000794d */ /* 0x000fea0003800000 */
.L_x_14536:
[----:B------:R-:W-:-:S04]  /*beb0*/  LOP3.LUT R5, R5, 0xffff, RZ, 0xc0, !PT ;  /* 0x0000ffff05057812 */ /* 0x000fc800078ec0ff */
[----:B0-2---:R-:W-:-:S05]  /*bec0*/  PRMT R3, R5, 0x8880, RZ ;  /* 0x0000888005037816 */ /* 0x005fca00000000ff */
[----:B------:R-:W-:Y:S01]  /*bed0*/  STG.E desc[UR36][R16.64], R3 ;  /* 0x0000000310007986 */ /* 0x000fe2000c101924 */
[----:B------:R-:W-:Y:S05]  /*bee0*/  EXIT ;  /* 0x000000000000794d */ /* 0x000fea0003800000 */
.L_x_14526:
[----:B------:R-:W-:-:S09]  /*bef0*/  UISETP.GT.AND UP0, UPT, UR4, 0xe, UPT ;  /* 0x0000000e0400788c */ /* 0x000fd2000bf04270 */
[----:B------:R-:W-:Y:S05]  /*bf00*/  BRA.U UP0, `(.L_x_14538) ;  /* 0x0000000100387547 */ /* 0x000fea000b800000 */
[----:B------:R-:W-:-:S09]  /*bf10*/  UISETP.NE.AND UP0, UPT, UR4, 0xa, UPT ;  /* 0x0000000a0400788c */ /* 0x000fd2000bf05270 */
[----:B------:R-:W-:Y:S05]  /*bf20*/  BRA.U !UP0, `(.L_x_14539) ;  /* 0x0000000108187547 */ /* 0x000fea000b800000 */
[----:B------:R-:W-:-:S09]  /*bf30*/  UISETP.NE.AND UP0, UPT, UR4, 0xb, UPT ;  /* 0x0000000b0400788c */ /* 0x000fd2000bf05270 */
[----:B------:R-:W-:Y:S05]  /*bf40*/  BRA.U UP0, `(.L_x_14519) ;  /* 0x0000000100407547 */ /* 0x000fea000b800000 */
[----:B------:R-:W-:-:S04]  /*bf50*/  LOP3.LUT P0, RZ, R5, 0xff, RZ, 0xc0, !PT ;  /* 0x000000ff05ff7812 */ /* 0x000fc8000780c0ff */
[----:B0-2---:R-:W-:-:S05]  /*bf60*/  SEL R3, RZ, 0x1, !P0 ;  /* 0x00000001ff037807 */ /* 0x005fca0004000000 */
[----:B------:R-:W-:Y:S01]  /*bf70*/  STG.E.U8 desc[UR36][R16.64], R3 ;  /* 0x0000000310007986 */ /* 0x000fe2000c101124 */
[----:B------:R-:W-:Y:S05]  /*bf80*/  EXIT ;  /* 0x000000000000794d */ /* 0x000fea0003800000 */
.L_x_14539:
[----:B------:R-:W-:Y:S02]  /*bf90*/  PRMT R4, R5, 0x8880, RZ ;  /* 0x0000888005047816 */ /* 0x000fe400000000ff */
[----:B------:R-:W-:Y:S02]  /*bfa0*/  CS2R R6, SRZ ;  /* 0x0000000000067805 */ /* 0x000fe4000001ff00 */
[----:B------:R-:W-:-:S06]  /*bfb0*/  PRMT R4, R4, 0x7710, RZ ;  /* 0x0000771004047816 */ /* 0x000fcc00000000ff */
[----:B------:R-:W1:Y:S02]  /*bfc0*/  I2F.F64.S16 R4, R4 ;  /* 0x0000000400047312 */ /* 0x000e640000101c00 */
[----:B-1----:R-:W-:Y:S01]  /*bfd0*/  STG.E.128 desc[UR36][R16.64], R4 ;  /* 0x0000000410007986 */ /* 0x002fe2000c101d24 */
[----:B------:R-:W-:Y:S05]  /*bfe0*/  EXIT ;  /* 0x000000000000794d */ /* 0x000fea0003800000 */
.L_x_14538:
[----:B------:R-:W-:-:S09]  /*bff0*/  UISETP.NE.AND UP0, UPT, UR4, 0xf, UPT ;  /* 0x0000000f0400788c */ /* 0x000fd2000bf05270 */
[----:B------:R-:W-:Y:S05]  /*c000*/  BRA.U !UP0, `(.L_x_14540) ;  /* 0x0000000108e87547 */ /* 0x000fea000b800000 */
[----:B------:R-:W-:-:S09]  /*c010*/  UISETP.NE.AND UP0, UPT, UR4, 0x17, UPT ;  /* 0x000000170400788c */ /* 0x000fd2000bf05270 */
[----:B------:R-:W-:Y:S05]  /*c020*/  BRA.U !UP0, `(.L_x_14541) ;  /* 0x0000000108907547 */ /* 0x000fea000b800000 */
[----:B------:R-:W-:-:S09]  /*c030*/  UISETP.NE.AND UP0, UPT, UR4, 0x18, UPT ;  /* 0x000000180400788c */ /* 0x000fd2000bf05270 */
[----:B------:R-:W-:Y:S05]  /*c040*/  BRA.U !UP0, `(.L_x_14542) ;  /* 0x0000000108447547 */ /* 0x000fea000b800000 */
.L_x_14519:
        /* <DEDUP_REMOVED lines=16> */
.L_x_14543:
[----:B------:R-:W-:Y:S05]  /*c150*/  EXIT ;  /* 0x000000000000794d */ /* 0x000fea0003800000 */
.L_x_14542:
        /* <DEDUP_REMOVED lines=13> */
.L_x_14545:
[----:B------:R-:W-:Y:S05]  /*c230*/  BSYNC.RECONVERGENT B0 ;  /* 0x0000000000007941 */ /* 0x000fea0003800200 */
.L_x_14544:
[----:B------:R-:W-:-:S05]  /*c240*/  LOP3.LUT R3, R0, 0x80, R3, 0xf8, !PT ;  /* 0x0000008000037812 */ /* 0x000fca00078ef803 */
[----:B------:R-:W-:Y:S01]  /*c250*/  STG.E.U8 desc[UR36][R16.64], R3 ;  /* 0x0000000310007986 */ /* 0x000fe2000c101124 */
[----:B------:R-:W-:Y:S05]  /*c260*/  EXIT ;  /* 0x000000000000794d */ /* 0x000fea0003800000 */
.L_x_14541:
        /* <DEDUP_REMOVED lines=12> */
.L_x_14547:
[----:B------:R-:W-:Y:S01]  /*c330*/  IMAD.MOV.U32 R0, RZ, RZ, 0x7f ;  /* 0x0000007fff007424 */ /* 0x000fe200078e00ff */
[----:B------:R-:W-:-:S04]  /*c340*/  ISETP.GT.U32.AND P0, PT, R2, 0x7f800000, PT ;  /* 0x7f8000000200780c */ /* 0x000fc80003f04070 */
[----:B------:R-:W-:-:S09]  /*c350*/  SEL R0, R0, 0x7c, P0 ;  /* 0x0000007c00007807 */ /* 0x000fd20000000000 */
.L_x_14548:
[----:B------:R-:W-:Y:S05]  /*c360*/  BSYNC.RECONVERGENT B0 ;  /* 0x0000000000007941 */ /* 0x000fea0003800200 */
.L_x_14546:
[----:B------:R-:W-:-:S04]  /*c370*/  SHF.R.U32.HI R3, RZ, 0x18, R3 ;  /* 0x00000018ff037819 */ /* 0x000fc80000011603 */
[----:B------:R-:W-:-:S05]  /*c380*/  LOP3.LUT R3, R0, 0x80, R3, 0xf8, !PT ;  /* 0x0000008000037812 */ /* 0x000fca00078ef803 */
[----:B------:R-:W-:Y:S01]  /*c390*/  STG.E.U8 desc[UR36][R16.64], R3 ;  /* 0x0000000310007986 */ /* 0x000fe2000c101124 */
[----:B------:R-:W-:Y:S05]  /*c3a0*/  EXIT ;  /* 0x000000000000794d */ /* 0x000fea0003800000 */
.L_x_14540:
[----:B------:R-:W1:Y:S02]  /*c3b0*/  I2F.S8 R0, R5 ;  /* 0x0000000500007306 */ /* 0x000e640000001400 */
[----:B-1----:R-:W-:-:S05]  /*c3c0*/  F2FP.BF16.F32.PACK_AB R0, RZ, R0 ;  /* 0x00000000ff00723e */ /* 0x002fca00000010ff */
[----:B------:R-:W-:Y:S01]  /*c3d0*/  STG.E.U16 desc[UR36][R16.64], R0 ;  /* 0x0000000010007986 */ /* 0x000fe2000c101524 */
[----:B------:R-:W-:Y:S05]  /*c3e0*/  EXIT ;  /* 0x000000000000794d */ /* 0x000fea0003800000 */
.L_x_14549:
        /* <DEDUP_REMOVED lines=9> */
.L_x_25942:


//--------------------- .text._ZN2at6native27unrolled_elementwise_kernelINS0_13AUnaryFunctorIaaaNS0_16BitwiseOrFunctorIaEEEESt5arrayIPcLm2EELi4E23TrivialOffsetCalculatorILi1EjESA_NS0_6memory12LoadWithCastILi1EEENSB_13StoreWithCastILi1EEEEEviT_T0_T2_T3_T4_T5_ --------------------------
	.section	.text._ZN2at6native27unrolled_elementwise_kernelINS0_13AUnaryFunctorIaaaNS0_16BitwiseOrFunctorIaEEEESt5arrayIPcLm2EELi4E23TrivialOffsetCalculatorILi1EjESA_NS0_6memory12LoadWithCastILi1EEENSB_13StoreWithCastILi1EEEEEviT_T0_T2_T3_T4_T5_,"ax",@progbits
	.align	128
        .global         _ZN2at6native27unrolled_elementwise_kernelINS0_13AUnaryFunctorIaaaNS0_16BitwiseOrFunctorIaEEEESt5arrayIPcLm2EELi4E23TrivialOffsetCalculatorILi1EjESA_NS0_6memory12LoadWithCastILi1EEENSB_13StoreWithCastILi1EEEEEviT_T0_T2_T3_T4_T5_
        .type           _ZN2at6native27unrolled_elementwise_kernelINS0_13AUnaryFunctorIaaaNS0_16BitwiseOrFunctorIaEEEESt5arrayIPcLm2EELi4E23TrivialOffsetCalculatorILi1EjESA_NS0_6memory12LoadWithCastILi1EEENSB_13StoreWithCastILi1EEEEEviT_T0_T2_T3_T4_T5_,@function
        .size           _ZN2at6native27unrolled_elementwise_kernelINS0_13AUnaryFunctorIaaaNS0_16BitwiseOrFunctorIaEEEESt5arrayIPcLm2EELi4E23TrivialOffsetCalculatorILi1EjESA_NS0_6memory12LoadWithCastILi1EEENSB_13StoreWithCastILi1EEEEEviT_T0_T2_T3_T4_T5_,(.L_x_25943 - _ZN2at6native27unrolled_elementwise_kernelINS0_13AUnaryFunctorIaaaNS0_16BitwiseOrFunctorIaEEEESt5arrayIPcLm2EELi4E23TrivialOffsetCalculatorILi1EjESA_NS0_6memory12LoadWithCastILi1EEENSB_13StoreWithCastILi1EEEEEviT_T0_T2_T3_T4_T5_)
        .other          _ZN2at6native27unrolled_elementwise_kernelINS0_13AUnaryFunctorIaaaNS0_16BitwiseOrFunctorIaEEEESt5arrayIPcLm2EELi4E23TrivialOffsetCalculatorILi1EjESA_NS0_6memory12LoadWithCastILi1EEENSB_13StoreWithCastILi1EEEEEviT_T0_T2_T3_T4_T5_,@"STO_CUDA_ENTRY STV_DEFAULT"
_ZN2at6native27unrolled_elementwise_kernelINS0_13AUnaryFunctorIaaaNS0_16BitwiseOrFunctorIaEEEESt5arrayIPcLm2EELi4E23TrivialOffsetCalculatorILi1EjESA_NS0_6memory12LoadWithCastILi1EEENSB_13StoreWithCastILi1EEEEEviT_T0_T2_T3_T4_T5_:
.text._ZN2at6native27unrolled_elementwise_kernelINS0_13AUnaryFunctorIaaaNS0_16BitwiseOrFunctorIaEEEESt5arrayIPcLm2EELi4E23TrivialOffsetCalculatorILi1EjESA_NS0_6memory12LoadWithCastILi1EEENSB_13StoreWithCastILi1EEEEEviT_T0_T2_T3_T4_T5_:
        /* <DEDUP_REMOVED lines=31> */
.L_x_14555:
[----:B------:R3:W5:Y:S01]  /*01f0*/  LDG.E.U8 R18, desc[UR36][R4.64] ;  /* 0x0000002404127981 */ /* 0x000762000c1e1100 */
[----:B------:R-:W-:Y:S05]  /*0200*/  BRA `(.L_x_14557) ;  /* 0x0000000c00507947 */ /* 0x000fea0003800000 */
.L_x_14554:
        /* <DEDUP_REMOVED lines=8> */
.L_x_14559:
[----:B------:R1:W5:Y:S01]  /*0290*/  LDG.E.U8 R18, desc[UR36][R4.64] ;  /* 0x0000002404127981 */ /* 0x000362000c1e1100 */
[----:B------:R-:W-:Y:S05]  /*02a0*/  BRA `(.L_x_14557) ;  /* 0x0000000c00287947 */ /* 0x000fea0003800000 */
.L_x_14558:
[----:B------:R2:W5:Y:S01]  /*02b0*/  LDG.E.U16 R18, desc[UR36][R4.64] ;  /* 0x0000002404127981 */ /* 0x000562000c1e1500 */
[----:B------:R-:W-:Y:S05]  /*02c0*/  BRA `(.L_x_14557) ;  /* 0x0000000c00207947 */ /* 0x000fea0003800000 */
.L_x_14553:
        /* <DEDUP_REMOVED lines=9> */
.L_x_14561:
[----:B------:R-:W2:Y:S02]  /*0360*/  LDG.E.U16 R0, desc[UR36][R4.64] ;  /* 0x0000002404007981 */ /* 0x000ea4000c1e1500 */
[----:B--2---:R-:W-:-:S06]  /*0370*/  HADD2.F32 R0, -RZ, R0.H0_H0 ;  /* 0x20000000ff007230 */ /* 0x004fcc0000004100 */
[----:B------:R-:W0:Y:S02]  /*0380*/  F2I.FTZ.TRUNC.NTZ R0, R0 ;  /* 0x0000000000007305 */ /* 0x000e24000021f100 */
[----:B0-----:R-:W-:Y:S01]  /*0390*/  PRMT R18, R0, 0x7610, R18 ;  /* 0x0000761000127816 */ /* 0x001fe20000000012 */
[----:B------:R-:W-:Y:S06]  /*03a0*/  BRA `(.L_x_14557) ;  /* 0x0000000800e87947 */ /* 0x000fec0003800000 */
.L_x_14560:
        /* <DEDUP_REMOVED lines=9> */
.L_x_14563:
[----:B------:R-:W2:Y:S02]  /*0440*/  LDG.E.U16 R4, desc[UR36][R4.64] ;  /* 0x0000002404047981 */ /* 0x000ea4000c1e1500 */
[----:B--2---:R-:W-:-:S06]  /*0450*/  HADD2.F32 R0, -RZ, R4.H0_H0 ;  /* 0x20000004ff007230 */ /* 0x004fcc0000004100 */
[----:B------:R-:W0:Y:S02]  /*0460*/  F2I.FTZ.TRUNC.NTZ R0, R0 ;  /* 0x0000000000007305 */ /* 0x000e24000021f100 */
[----:B0-----:R-:W-:Y:S01]  /*0470*/  PRMT R18, R0, 0x7610, R18 ;  /* 0x0000761000127816 */ /* 0x001fe20000000012 */
[----:B------:R-:W-:Y:S06]  /*0480*/  BRA `(.L_x_14557) ;  /* 0x0000000800b07947 */ /* 0x000fec0003800000 */
.L_x_14562:
[----:B------:R-:W2:Y:S02]  /*0490*/  LDG.E.64 R4, desc[UR36][R4.64] ;  /* 0x0000002404047981 */ /* 0x000ea4000c1e1b00 */
[----:B--2---:R0:W1:Y:S02]  /*04a0*/  F2I.F64.TRUNC R18, R4 ;  /* 0x0000000400127311 */ /* 0x004064000030d100 */
[----:B01----:R-:W-:Y:S05]  /*04b0*/  BRA `(.L_x_14557) ;  /* 0x0000000800a47947 */ /* 0x003fea0003800000 */
.L_x_14552:
        /* <DEDUP_REMOVED lines=12> */
.L_x_14566:
[----:B------:R-:W2:Y:S02]  /*0580*/  LDG.E.64 R4, desc[UR36][R4.64] ;  /* 0x0000002404047981 */ /* 0x000ea4000c1e1b00 */
[----:B--2---:R0:W1:Y:S02]  /*0590*/  F2I.F64.TRUNC R18, R4 ;  /* 0x0000000400127311 */ /* 0x004064000030d100 */
[----:B01----:R-:W-:Y:S05]  /*05a0*/  BRA `(.L_x_14557) ;  /* 0x0000000800687947 */ /* 0x003fea0003800000 */
.L_x_14565:
        /* <DEDUP_REMOVED lines=27> */
.L_x_14568:
        /* <DEDUP_REMOVED lines=15> */
.L_x_14567:
[----:B------:R-:W2:Y:S02]  /*0850*/  LDG.E.U16 R0, desc[UR36][R4.64] ;  /* 0x0000002404007981 */ /* 0x000ea4000c1e1500 */
[----:B--2---:R-:W-:-:S06]  /*0860*/  IMAD.U32 R0, R0, 0x10000, RZ ;  /* 0x0001000000007824 */ /* 0x004fcc00078e00ff */
[----:B------:R-:W0:Y:S02]  /*0870*/  F2I.FTZ.TRUNC.NTZ R0, R0 ;  /* 0x0000000000007305 */ /* 0x000e24000021f100 */
[----:B0-----:R-:W-:Y:S01]  /*0880*/  PRMT R18, R0, 0x7610, R18 ;  /* 0x0000761000127816 */ /* 0x001fe20000000012 */
[----:B------:R-:W-:Y:S06]  /*0890*/  BRA `(.L_x_14557) ;  /* 0x0000000400ac7947 */ /* 0x000fec0003800000 */
.L_x_14564:
        /* <DEDUP_REMOVED lines=10> */
.L_x_14571:
        /* <DEDUP_REMOVED lines=21> */
.L_x_14575:
[----:B------:R-:W-:Y:S05]  /*0a90*/  BSYNC.RECONVERGENT B1 ;  /* 0x0000000000017941 */ /* 0x000fea0003800200 */
.L_x_14574:
[----:B------:R-:W-:Y:S01]  /*0aa0*/  IMAD.SHL.U32 R0, R0, 0x100000, RZ ;  /* 0x0010000000007824 */ /* 0x000fe200078e00ff */
[----:B------:R-:W-:-:S04]  /*0ab0*/  LEA R3, R3, 0x3b800000, 0x17 ;  /* 0x3b80000003037811 */ /* 0x000fc800078eb8ff */
[----:B------:R-:W-:-:S07]  /*0ac0*/  LOP3.LUT R0, R3, R0, R7, 0xfe, !PT ;  /* 0x0000000003007212 */ /* 0x000fce00078efe07 */
.L_x_14573:
[----:B------:R-:W-:Y:S05]  /*0ad0*/  BSYNC.RECONVERGENT B0 ;  /* 0x0000000000007941 */ /* 0x000fea0003800200 */
.L_x_14572:
[----:B------:R-:W0:Y:S02]  /*0ae0*/  F2I.FTZ.TRUNC.NTZ R0, R0 ;  /* 0x0000000000007305 */ /* 0x000e24000021f100 */
[----:B0-----:R-:W-:Y:S01]  /*0af0*/  PRMT R18, R0, 0x7610, R18 ;  /* 0x0000761000127816 */ /* 0x001fe20000000012 */
[----:B------:R-:W-:Y:S06]  /*0b00*/  BRA `(.L_x_14557) ;  /* 0x0000000400107947 */ /* 0x000fec0003800000 */
.L_x_14570:
        /* <DEDUP_REMOVED lines=21> */
.L_x_14579:
[----:B------:R-:W-:Y:S05]  /*0c60*/  BSYNC.RECONVERGENT B1 ;  /* 0x0000000000017941 */ /* 0x000fea0003800200 */
.L_x_14578:
[----:B------:R-:W-:Y:S01]  /*0c70*/  IMAD.SHL.U32 R0, R0, 0x200000, RZ ;  /* 0x0020000000007824 */ /* 0x000fe200078e00ff */
[----:B------:R-:W-:-:S04]  /*0c80*/  LEA R3, R3, 0x37800000, 0x17 ;  /* 0x3780000003037811 */ /* 0x000fc800078eb8ff */
[----:B------:R-:W-:-:S07]  /*0c90*/  LOP3.LUT R0, R3, R0, R7, 0xfe, !PT ;  /* 0x0000000003007212 */ /* 0x000fce00078efe07 */
.L_x_14577:
[----:B------:R-:W-:Y:S05]  /*0ca0*/  BSYNC.RECONVERGENT B0 ;  /* 0x0000000000007941 */ /* 0x000fea0003800200 */
.L_x_14576:
[----:B------:R-:W0:Y:S02]  /*0cb0*/  F2I.FTZ.TRUNC.NTZ R0, R0 ;  /* 0x0000000000007305 */ /* 0x000e24000021f100 */
[----:B0-----:R-:W-:Y:S01]  /*0cc0*/  PRMT R18, R0, 0x7610, R18 ;  /* 0x0000761000127816 */ /* 0x001fe20000000012 */
[----:B------:R-:W-:Y:S06]  /*0cd0*/  BRA `(.L_x_14557) ;  /* 0x00000000009c7947 */ /* 0x000fec0003800000 */
.L_x_14569:
[----:B------:R-:W-:-:S09]  /*0ce0*/  UISETP.NE.AND UP0, UPT, UR4, 0x1c, UPT ;  /* 0x0000001c0400788c */ /* 0x000fd2000bf05270 */
[----:B------:R-:W-:Y:S05]  /*0cf0*/  BRA.U !UP0, `(.L_x_14580) ;  /* 0x0000000108907547 */ /* 0x000fea000b800000 */
[----:B------:R-:W-:-:S09]  /*0d00*/  UISETP.NE.AND UP0, UPT, UR4, 0x1d, UPT ;  /* 0x0000001d0400788c */ /* 0x000fd2000bf05270 */
[----:B------:R-:W-:Y:S05]  /*0d10*/  BRA.U !UP0, `(.L_x_14581) ;  /* 0x0000000108807547 */ /* 0x000fea000b800000 */
[----:B------:R-:W-:-:S09]  /*0d20*/  UISETP.NE.AND UP0, UPT, UR4, 0x2c, UPT ;  /* 0x0000002c0400788c */ /* 0x000fd2000bf05270 */
[----:B------:R-:W-:Y:S05]  /*0d30*/  BRA.U !UP0, `(.L_x_14582) ;  /* 0x0000000108487547 */ /* 0x000fea000b800000 */
.L_x_14556:
        /* <DEDUP_REMOVED lines=16> */
.L_x_14583:
[----:B------:R-:W-:Y:S01]  /*0e40*/  PRMT R18, RZ, 0x7610, R18 ;  /* 0x00007610ff127816 */ /* 0x000fe20000000012 */
[----:B------:R-:W-:Y:S06]  /*0e50*/  BRA `(.L_x_14557) ;  /* 0x00000000003c7947 */ /* 0x000fec0003800000 */
.L_x_14582:
        /* <DEDUP_REMOVED lines=8> */
.L_x_14585:
[----:B------:R-:W-:Y:S05]  /*0ee0*/  BSYNC.RECONVERGENT B0 ;  /* 0x0000000000007941 */ /* 0x000fea0003800200 */
.L_x_14584:
[----:B------:R-:W0:Y:S02]  /*0ef0*/  F2I.FTZ.TRUNC.NTZ R0, R0 ;  /* 0x0000000000007305 */ /* 0x000e24000021f100 */
[----:B0-----:R-:W-:Y:S01]  /*0f00*/  PRMT R18, R0, 0x7610, R18 ;  /* 0x0000761000127816 */ /* 0x001fe20000000012 */
[----:B------:R-:W-:Y:S06]  /*0f10*/  BRA `(.L_x_14557) ;  /* 0x00000000000c7947 */ /* 0x000fec0003800000 */
.L_x_14581:
[----:B------:R0:W5:Y:S01]  /*0f20*/  LDG.E.U8 R18, desc[UR36][R4.64] ;  /* 0x0000002404127981 */ /* 0x000162000c1e1100 */
[----:B------:R-:W-:Y:S05]  /*0f30*/  BRA `(.L_x_14557) ;  /* 0x0000000000047947 */ /* 0x000fea0003800000 */
.L_x_14580:
[----:B------:R0:W5:Y:S02]  /*0f40*/  LDG.E.U8 R18, desc[UR36][R4.64] ;  /* 0x0000002404127981 */ /* 0x000164000c1e1100 */
.L_x_14557:
[----:B------:R-:W-:-:S07]  /*0f50*/  VIADD R19, R2, 0x80 ;  /* 0x0000008002137836 */ /* 0x000fce0000000000 */
.L_x_14551:
[----:B------:R-:W-:Y:S05]  /*0f60*/  BSYNC.RECONVERGENT B6 ;  /* 0x0000000000067941 */ /* 0x000fea0003800200 */
.L_x_14550:
        /* <DEDUP_REMOVED lines=23> */
.L_x_14591:
[----:B------:R0:W5:Y:S01]  /*10e0*/  LDG.E.U8 R24, desc[UR36][R4.64] ;  /* 0x0000002404187981 */ /* 0x000162000c1e1100 */
[----:B------:R-:W-:Y:S05]  /*10f0*/  BRA `(.L_x_14593) ;  /* 0x0000000c00507947 */ /* 0x000fea0003800000 */
.L_x_14590:
        /* <DEDUP_REMOVED lines=8> */
.L_x_14595:
[----:B------:R0:W5:Y:S01]  /*1180*/  LDG.E.U8 R24, desc[UR36][R4.64] ;  /* 0x0000002404187981 */ /* 0x000162000c1e1100 */
[----:B------:R-:W-:Y:S05]  /*1190*/  BRA `(.L_x_14593) ;  /* 0x0000000c00287947 */ /* 0x000fea0003800000 */
.L_x_14594:
[----:B------:R0:W5:Y:S01]  /*11a0*/  LDG.E.U16 R24, desc[UR36][R4.64] ;  /* 0x0000002404187981 */ /* 0x000162000c1e1500 */
[----:B------:R-:W-:Y:S05]  /*11b0*/  BRA `(.L_x_14593) ;  /* 0x0000000c00207947 */ /* 0x000fea0003800000 */
.L_x_14589:
        /* <DEDUP_REMOVED lines=9> */
.L_x_14597:
[----:B------:R-:W2:Y:S02]  /*1250*/  LDG.E.U16 R0, desc[UR36][R4.64] ;  /* 0x0000002404007981 */ /* 0x000ea4000c1e1500 */
[----:B--2---:R-:W-:-:S06]  /*1260*/  HADD2.F32 R0, -RZ, R0.H0_H0 ;  /* 0x20000000ff007230 */ /* 0x004fcc0000004100 */
[----:B------:R-:W0:Y:S02]  /*1270*/  F2I.FTZ.TRUNC.NTZ R0, R0 ;  /* 0x0000000000007305 */ /* 0x000e24000021f100 */
[----:B0-----:R-:W-:Y:S01]  /*1280*/  PRMT R24, R0, 0x7610, R24 ;  /* 0x0000761000187816 */ /* 0x001fe20000000018 */
[----:B------:R-:W-:Y:S06]  /*1290*/  BRA `(.L_x_14593) ;  /* 0x0000000800e87947 */ /* 0x000fec0003800000 */
.L_x_14596:
        /* <DEDUP_REMOVED lines=9> */
.L_x_14599:
[----:B------:R-:W2:Y:S02]  /*1330*/  LDG.E.U16 R4, desc[UR36][R4.64] ;  /* 0x0000002404047981 */ /* 0x000ea4000c1e1500 */
[----:B--2---:R-:W-:-:S06]  /*1340*/  HADD2.F32 R0, -RZ, R4.H0_H0 ;  /* 0x20000004ff007230 */ /* 0x004fcc0000004100 */
[----:B------:R-:W0:Y:S02]  /*1350*/  F2I.FTZ.TRUNC.NTZ R0, R0 ;  /* 0x0000000000007305 */ /* 0x000e24000021f100 */
[----:B0-----:R-:W-:Y:S01]  /*1360*/  PRMT R24, R0, 0x7610, R24 ;  /* 0x0000761000187816 */ /* 0x001fe20000000018 */
[----:B------:R-:W-:Y:S06]  /*1370*/  BRA `(.L_x_14593) ;  /* 0x0000000800b07947 */ /* 0x000fec0003800000 */
.L_x_14598:
[----:B------:R-:W2:Y:S02]  /*1380*/  LDG.E.64 R4, desc[UR36][R4.64] ;  /* 0x0000002404047981 */ /* 0x000ea4000c1e1b00 */
[----:B--2---:R0:W1:Y:S02]  /*1390*/  F2I.F64.TRUNC R24, R4 ;  /* 0x0000000400187311 */ /* 0x004064000030d100 */
[----:B01----:R-:W-:Y:S05]  /*13a0*/  BRA `(.L_x_14593) ;  /* 0x0000000800a47947 */ /* 0x003fea0003800000 */
.L_x_14588:
        /* <DEDUP_REMOVED lines=12> */
.L_x_14602:
[----:B------:R-:W2:Y:S02]  /*1470*/  LDG.E.64 R4, desc[UR36][R4.64] ;  /* 0x0000002404047981 */ /* 0x000ea4000c1e1b00 */
[----:B--2---:R0:W1:Y:S02]  /*1480*/  F2I.F64.TRUNC R24, R4 ;  /* 0x0000000400187311 */ /* 0x004064000030d100 */
[----:B01----:R-:W-:Y:S05]  /*1490*/  BRA `(.L_x_14593) ;  /* 0x0000000800687947 */ /* 0x003fea0003800000 */
.L_x_14601:
        /* <DEDUP_REMOVED lines=27> */
.L_x_14604:
        /* <DEDUP_REMOVED lines=15> */
.L_x_14603:
[----:B------:R-:W2:Y:S02]  /*1740*/  LDG.E.U16 R0, desc[UR36][R4.64] ;  /* 0x0000002404007981 */ /* 0x000ea4000c1e1500 */
[----:B--2---:R-:W-:-:S06]  /*1750*/  IMAD.U32 R0, R0, 0x10000, RZ ;  /* 0x0001000000007824 */ /* 0x004fcc00078e00ff */
[----:B------:R-:W0:Y:S02]  /*1760*/  F2I.FTZ.TRUNC.NTZ R0, R0 ;  /* 0x0000000000007305 */ /* 0x000e24000021f100 */
[----:B0-----:R-:W-:Y:S01]  /*1770*/  PRMT R24, R0, 0x7610, R24 ;  /* 0x0000761000187816 */ /* 0x001fe20000000018 */
[----:B------:R-:W-:Y:S06]  /*1780*/  BRA `(.L_x_14593) ;  /* 0x0000000400ac7947 */ /* 0x000fec0003800000 */
.L_x_14600:
        /* <DEDUP_REMOVED lines=10> */
.L_x_14607:
        /* <DEDUP_REMOVED lines=21> */
.L_x_14611:
[----:B------:R-:W-:Y:S05]  /*1980*/  BSYNC.RECONVERGENT B1 ;  /* 0x0000000000017941 */ /* 0x000fea0003800200 */
.L_x_14610:
[----:B------:R-:W-:Y:S01]  /*1990*/  IMAD.SHL.U32 R0, R0, 0x100000, RZ ;  /* 0x0010000000007824 */ /* 0x000fe200078e00ff */
[----:B------:R-:W-:-:S04]  /*19a0*/  LEA R3, R3, 0x3b800000, 0x17 ;  /* 0x3b80000003037811 */ /* 0x000fc800078eb8ff */
[----:B------:R-:W-:-:S07]  /*19b0*/  LOP3.LUT R0, R3, R0, R7, 0xfe, !PT ;  /* 0x0000000003007212 */ /* 0x000fce00078efe07 */
.L_x_14609:
[----:B------:R-:W-:Y:S05]  /*19c0*/  BSYNC.RECONVERGENT B0 ;  /* 0x0000000000007941 */ /* 0x000fea0003800200 */
.L_x_14608:
[----:B------:R-:W0:Y:S02]  /*19d0*/  F2I.FTZ.TRUNC.NTZ R0, R0 ;  /* 0x0000000000007305 */ /* 0x000e24000021f100 */
[----:B0-----:R-:W-:Y:S01]  /*19e0*/  PRMT R24, R0, 0x7610, R24 ;  /* 0x0000761000187816 */ /* 0x001fe20000000018 */
[----:B------:R-:W-:Y:S06]  /*19f0*/  BRA `(.L_x_14593) ;  /* 0x0000000400107947 */ /* 0x000fec0003800000 */
.L_x_14606:
        /* <DEDUP_REMOVED lines=21> */
.L_x_14615:
[----:B------:R-:W-:Y:S05]  /*1b50*/  BSYNC.RECONVERGENT B1 ;  /* 0x0000000000017941 */ /* 0x000fea0003800200 */
.L_x_14614:
[----:B------:R-:W-:Y:S01]  /*1b60*/  IMAD.SHL.U32 R0, R0, 0x200000, RZ ;  /* 0x0020000000007824 */ /* 0x000fe200078e00ff */
[----:B------:R-:W-:-:S04]  /*1b70*/  LEA R3, R3, 0x37800000, 0x17 ;  /* 0x3780000003037811 */ /* 0x000fc800078eb8ff */
[----:B------:R-:W-:-:S07]  /*1b80*/  LOP3.LUT R0, R3, R0, R7, 0xfe, !PT ;  /* 0x0000000003007212 */ /* 0x000fce00078efe07 */
.L_x_14613:
[----:B------:R-:W-:Y:S05]  /*1b90*/  BSYNC.RECONVERGENT B0 ;  /* 0x0000000000007941 */ /* 0x000fea0003800200 */
.L_x_14612:
[----:B------:R-:W0:Y:S02]  /*1ba0*/  F2I.FTZ.TRUNC.NTZ R0, R0 ;  /* 0x0000000000007305 */ /* 0x000e24000021f100 */
[----:B0-----:R-:W-:Y:S01]  /*1bb0*/  PRMT R24, R0, 0x7610, R24 ;  /* 0x0000761000187816 */ /* 0x001fe20000000018 */
[----:B------:R-:W-:Y:S06]  /*1bc0*/  BRA `(.L_x_14593) ;  /* 0x00000000009c7947 */ /* 0x000fec0003800000 */
.L_x_14605:
        /* <DEDUP_REMOVED lines=14> */
.L_x_14619:
[----:B------:R-:W-:Y:S05]  /*1cb0*/  BSYNC.RECONVERGENT B0 ;  /* 0x0000000000007941 */ /* 0x000fea0003800200 */
.L_x_14618:
[----:B------:R-:W0:Y:S02]  /*1cc0*/  F2I.FTZ.TRUNC.NTZ R0, R0 ;  /* 0x0000000000007305 */ /* 0x000e24000021f100 */
[----:B0-----:R-:W-:Y:S01]  /*1cd0*/  PRMT R24, R0, 0x7610, R24 ;  /* 0x0000761000187816 */ /* 0x001fe20000000018 */
[----:B------:R-:W-:Y:S06]  /*1ce0*/  BRA `(.L_x_14593) ;  /* 0x0000000000547947 */ /* 0x000fec0003800000 */
.L_x_14592:
        /* <DEDUP_REMOVED lines=16> */
.L_x_14620:
[----:B------:R-:W-:Y:S01]  /*1df0*/  PRMT R24, RZ, 0x7610, R24 ;  /* 0x00007610ff187816 */ /* 0x000fe20000000018 */
[----:B------:R-:W-:Y:S06]  /*1e00*/  BRA `(.L_x_14593) ;  /* 0x00000000000c7947 */ /* 0x000fec0003800000 */
.L_x_14617:
[----:B------:R1:W5:Y:S01]  /*1e10*/  LDG.E.U8 R24, desc[UR36][R4.64] ;  /* 0x0000002404187981 */ /* 0x000362000c1e1100 */
[----:B------:R-:W-:Y:S05]  /*1e20*/  BRA `(.L_x_14593) ;  /* 0x0000000000047947 */ /* 0x000fea0003800000 */
.L_x_14616:
[----:B------:R0:W5:Y:S02]  /*1e30*/  LDG.E.U8 R24, desc[UR36][R4.64] ;  /* 0x0000002404187981 */ /* 0x000164000c1e1100 */
.L_x_14593:
[----:B------:R-:W-:-:S07]  /*1e40*/  VIADD R19, R19, 0x80 ;  /* 0x0000008013137836 */ /* 0x000fce0000000000 */
.L_x_14587:
[----:B------:R-:W-:Y:S05]  /*1e50*/  BSYNC.RECONVERGENT B6 ;  /* 0x0000000000067941 */ /* 0x000fea0003800200 */
.L_x_14586:
        /* <DEDUP_REMOVED lines=23> */
.L_x_14626:
[----:B------:R0:W5:Y:S01]  /*1fd0*/  LDG.E.U8 R17, desc[UR36][R4.64] ;  /* 0x0000002404117981 */ /* 0x000162000c1e1100 */
[----:B------:R-:W-:Y:S05]  /*1fe0*/  BRA `(.L_x_14628) ;  /* 0x0000000c00507947 */ /* 0x000fea0003800000 */
.L_x_14625:
        /* <DEDUP_REMOVED lines=8> */
.L_x_14630:
[----:B------:R0:W5:Y:S01]  /*2070*/  LDG.E.U8 R17, desc[UR36][R4.64] ;  /* 0x0000002404117981 */ /* 0x000162000c1e1100 */
[----:B------:R-:W-:Y:S05]  /*2080*/  BRA `(.L_x_14628) ;  /* 0x0000000c00287947 */ /* 0x000fea0003800000 */
.L_x_14629:
[----:B------:R0:W5:Y:S01]  /*2090*/  LDG.E.U16 R17, desc[UR36][R4.64] ;  /* 0x0000002404117981 */ /* 0x000162000c1e1500 */
[----:B------:R-:W-:Y:S05]  /*20a0*/  BRA `(.L_x_14628) ;  /* 0x0000000c00207947 */ /* 0x000fea0003800000 */
.L_x_14624:
        /* <DEDUP_REMOVED lines=9> */
.L_x_14632:
[----:B------:R-:W2:Y:S02]  /*2140*/  LDG.E.U16 R0, desc[UR36][R4.64] ;  /* 0x0000002404007981 */ /* 0x000ea4000c1e1500 */
[----:B--2---:R-:W-:-:S06]  /*2150*/  HADD2.F32 R0, -RZ, R0.H0_H0 ;  /* 0x20000000ff007230 */ /* 0x004fcc0000004100 */
[----:B------:R-:W0:Y:S02]  /*2160*/  F2I.FTZ.TRUNC.NTZ R0, R0 ;  /* 0x0000000000007305 */ /* 0x000e24000021f100 */
[----:B0-----:R-:W-:Y:S01]  /*2170*/  PRMT R17, R0, 0x7610, R17 ;  /* 0x0000761000117816 */ /* 0x001fe20000000011 */
[----:B------:R-:W-:Y:S06]  /*2180*/  BRA `(.L_x_14628) ;  /* 0x0000000800e87947 */ /* 0x000fec0003800000 */
.L_x_14631:
        /* <DEDUP_REMOVED lines=9> */
.L_x_14634:
[----:B------:R-:W2:Y:S02]  /*2220*/  LDG.E.U16 R4, desc[UR36][R4.64] ;  /* 0x0000002404047981 */ /* 0x000ea4000c1e1500 */
[----:B--2---:R-:W-:-:S06]  /*2230*/  HADD2.F32 R0, -RZ, R4.H0_H0 ;  /* 0x20000004ff007230 */ /* 0x004fcc0000004100 */
[----:B------:R-:W0:Y:S02]  /*2240*/  F2I.FTZ.TRUNC.NTZ R0, R0 ;  /* 0x0000000000007305 */ /* 0x000e24000021f100 */
[----:B0-----:R-:W-:Y:S01]  /*2250*/  PRMT R17, R0, 0x7610, R17 ;  /* 0x0000761000117816 */ /* 0x001fe20000000011 */
[----:B------:R-:W-:Y:S06]  /*2260*/  BRA `(.L_x_14628) ;  /* 0x0000000800b07947 */ /* 0x000fec0003800000 */
.L_x_14633:
[----:B------:R-:W2:Y:S02]  /*2270*/  LDG.E.64 R4, desc[UR36][R4.64] ;  /* 0x0000002404047981 */ /* 0x000ea4000c1e1b00 */
[----:B--2---:R0:W1:Y:S02]  /*2280*/  F2I.F64.TRUNC R17, R4 ;  /* 0x0000000400117311 */ /* 0x004064000030d100 */
[----:B01----:R-:W-:Y:S05]  /*2290*/  BRA `(.L_x_14628) ;  /* 0x0000000800a47947 */ /* 0x003fea0003800000 */
.L_x_14623:
        /* <DEDUP_REMOVED lines=12> */
.L_x_14637:
[----:B------:R-:W2:Y:S02]  /*2360*/  LDG.E.64 R4, desc[UR36][R4.64] ;  /* 0x0000002404047981 */ /* 0x000ea4000c1e1b00 */
[----:B--2---:R3:W4:Y:S02]  /*2370*/  F2I.F64.TRUNC R17, R4 ;  /* 0x0000000400117311 */ /* 0x004724000030d100 */
[----:B---34-:R-:W-:Y:S05]  /*2380*/  BRA `(.L_x_14628) ;  /* 0x0000000800687947 */ /* 0x018fea0003800000 */
.L_x_14636:
        /* <DEDUP_REMOVED lines=27> */
.L_x_14639:
        /* <DEDUP_REMOVED lines=15> */
.L_x_14638:
[----:B------:R-:W2:Y:S02]  /*2630*/  LDG.E.U16 R0, desc[UR36][R4.64] ;  /* 0x0000002404007981 */ /* 0x000ea4000c1e1500 */
[----:B--2---:R-:W-:-:S06]  /*2640*/  IMAD.U32 R0, R0, 0x10000, RZ ;  /* 0x0001000000007824 */ /* 0x004fcc00078e00ff */
[----:B------:R-:W0:Y:S02]  /*2650*/  F2I.FTZ.TRUNC.NTZ R0, R0 ;  /* 0x0000000000007305 */ /* 0x000e24000021f100 */
[----:B0-----:R-:W-:Y:S01]  /*2660*/  PRMT R17, R0, 0x7610, R17 ;  /* 0x0000761000117816 */ /* 0x001fe20000000011 */
[----:B------:R-:W-:Y:S06]  /*2670*/  BRA `(.L_x_14628) ;  /* 0x0000000400ac7947 */ /* 0x000fec0003800000 */
.L_x_14635:
        /* <DEDUP_REMOVED lines=10> */
.L_x_14642:
        /* <DEDUP_REMOVED lines=21> */
.L_x_14646:
[----:B------:R-:W-:Y:S05]  /*2870*/  BSYNC.RECONVERGENT B1 ;  /* 0x0000000000017941 */ /* 0x000fea0003800200 */
.L_x_14645:
[----:B------:R-:W-:Y:S01]  /*2880*/  IMAD.SHL.U32 R0, R0, 0x100000, RZ ;  /* 0x0010000000007824 */ /* 0x000fe200078e00ff */
[----:B------:R-:W-:-:S04]  /*2890*/  LEA R3, R3, 0x3b800000, 0x17 ;  /* 0x3b80000003037811 */ /* 0x000fc800078eb8ff */
[----:B------:R-:W-:-:S07]  /*28a0*/  LOP3.LUT R0, R3, R0, R7, 0xfe, !PT ;  /* 0x0000000003007212 */ /* 0x000fce00078efe07 */
.L_x_14644:
[----:B------:R-:W-:Y:S05]  /*28b0*/  BSYNC.RECONVERGENT B0 ;  /* 0x0000000000007941 */ /* 0x000fea0003800200 */
.L_x_14643:
[----:B------:R-:W0:Y:S02]  /*28c0*/  F2I.FTZ.TRUNC.NTZ R0, R0 ;  /* 0x0000000000007305 */ /* 0x000e24000021f100 */
[----:B0-----:R-:W-:Y:S01]  /*28d0*/  PRMT R17, R0, 0x7610, R17 ;  /* 0x0000761000117816 */ /* 0x001fe20000000011 */
[----:B------:R-:W-:Y:S06]  /*28e0*/  BRA `(.L_x_14628) ;  /* 0x0000000400107947 */ /* 0x000fec0003800000 */
.L_x_14641:
        /* <DEDUP_REMOVED lines=21> */
.L_x_14650:
[----:B------:R-:W-:Y:S05]  /*2a40*/  BSYNC.RECONVERGENT B1 ;  /* 0x0000000000017941 */ /* 0x000fea0003800200 */
.L_x_14649:
[----:B------:R-:W-:Y:S01]  /*2a50*/  IMAD.SHL.U32 R0, R0, 0x200000, RZ ;  /* 0x0020000000007824 */ /* 0x000fe200078e00ff */
[----:B------:R-:W-:-:S04]  /*2a60*/  LEA R3, R3, 0x37800000, 0x17 ;  /* 0x3780000003037811 */ /* 0x000fc800078eb8ff */
[----:B------:R-:W-:-:S07]  /*2a70*/  LOP3.LUT R0, R3, R0, R7, 0xfe, !PT ;  /* 0x0000000003007212 */ /* 0x000fce00078efe07 */
.L_x_14648:
[----:B------:R-:W-:Y:S05]  /*2a80*/  BSYNC.RECONVERGENT B0 ;  /* 0x0000000000007941 */ /* 0x000fea0003800200 */
.L_x_14647:
[----:B------:R-:W0:Y:S02]  /*2a90*/  F2I.FTZ.TRUNC.NTZ R0, R0 ;  /* 0x0000000000007305 */ /* 0x000e24000021f100 */
[----:B0-----:R-:W-:Y:S01]  /*2aa0*/  PRMT R17, R0, 0x7610, R17 ;  /* 0x0000761000117816 */ /* 0x001fe20000000011 */
[----:B------:R-:W-:Y:S06]  /*2ab0*/  BRA `(.L_x_14628) ;  /* 0x00000000009c7947 */ /* 0x000fec0003800000 */
.L_x_14640:
        /* <DEDUP_REMOVED lines=14> */
.L_x_14654:
[----:B------:R-:W-:Y:S05]  /*2ba0*/  BSYNC.RECONVERGENT B0 ;  /* 0x0000000000007941 */ /* 0x000fea0003800200 */
.L_x_14653:
[----:B------:R-:W0:Y:S02]  /*2bb0*/  F2I.FTZ.TRUNC.NTZ R0, R0 ;  /* 0x0000000000007305 */ /* 0x000e24000021f100 */
[----:B0-----:R-:W-:Y:S01]  /*2bc0*/  PRMT R17, R0, 0x7610, R17 ;  /* 0x0000761000117816 */ /* 0x001fe20000000011 */
[----:B------:R-:W-:Y:S06]  /*2bd0*/  BRA `(.L_x_14628) ;  /* 0x0000000000547947 */ /* 0x000fec0003800000 */
.L_x_14627:
        /* <DEDUP_REMOVED lines=16> */
.L_x_14655:
[----:B------:R-:W-:Y:S01]  /*2ce0*/  PRMT R17, RZ, 0x7610, R17 ;  /* 0x00007610ff117816 */ /* 0x000fe20000000011 */
[----:B------:R-:W-:Y:S06]  /*2cf0*/  BRA `(.L_x_14628) ;  /* 0x00000000000c7947 */ /* 0x000fec0003800000 */
.L_x_14652:
[----:B------:R2:W5:Y:S01]  /*2d00*/  LDG.E.U8 R17, desc[UR36][R4.64] ;  /* 0x0000002404117981 */ /* 0x000562000c1e1100 */
[----:B------:R-:W-:Y:S05]  /*2d10*/  BRA `(.L_x_14628) ;  /* 0x0000000000047947 */ /* 0x000fea0003800000 */
.L_x_14651:
[----:B------:R1:W5:Y:S02]  /*2d20*/  LDG.E.U8 R17, desc[UR36][R4.64] ;  /* 0x0000002404117981 */ /* 0x000364000c1e1100 */
.L_x_14628:
[----:B------:R-:W-:-:S07]  /*2d30*/  VIADD R19, R19, 0x80 ;  /* 0x0000008013137836 */ /* 0x000fce0000000000 */
.L_x_14622:
[----:B------:R-:W-:Y:S05]  /*2d40*/  BSYNC.RECONVERGENT B6 ;  /* 0x0000000000067941 */ /* 0x000fea0003800200 */
.L_x_14621:
        /* <DEDUP_REMOVED lines=23> */
.L_x_14661:
[----:B------:R0:W5:Y:S01]  /*2ec0*/  LDG.E.U8 R16, desc[UR36][R4.64] ;  /* 0x0000002404107981 */ /* 0x000162000c1e1100 */
[----:B------:R-:W-:Y:S05]  /*2ed0*/  BRA `(.L_x_14657) ;  /* 0x0000000c004c7947 */ /* 0x000fea0003800000 */
.L_x_14660:
        /* <DEDUP_REMOVED lines=8> */
.L_x_14664:
[----:B------:R0:W5:Y:S01]  /*2f60*/  LDG.E.U8 R16, desc[UR36][R4.64] ;  /* 0x0000002404107981 */ /* 0x000162000c1e1100 */
[----:B------:R-:W-:Y:S05]  /*2f70*/  BRA `(.L_x_14657) ;  /* 0x0000000c00247947 */ /* 0x000fea0003800000 */
.L_x_14663:
[----:B------:R0:W5:Y:S01]  /*2f80*/  LDG.E.U16 R16, desc[UR36][R4.64] ;  /* 0x0000002404107981 */ /* 0x000162000c1e1500 */
[----:B------:R-:W-:Y:S05]  /*2f90*/  BRA `(.L_x_14657) ;  /* 0x0000000c001c7947 */ /* 0x000fea0003800000 */
.L_x_14659:
        /* <DEDUP_REMOVED lines=9> */
.L_x_14666:
[----:B------:R-:W2:Y:S02]  /*3030*/  LDG.E.U16 R0, desc[UR36][R4.64] ;  /* 0x0000002404007981 */ /* 0x000ea4000c1e1500 */
[----:B--2---:R-:W-:-:S06]  /*3040*/  HADD2.F32 R0, -RZ, R0.H0_H0 ;  /* 0x20000000ff007230 */ /* 0x004fcc0000004100 */
[----:B------:R-:W0:Y:S02]  /*3050*/  F2I.FTZ.TRUNC.NTZ R0, R0 ;  /* 0x0000000000007305 */ /* 0x000e24000021f100 */
[----:B0-----:R-:W-:Y:S01]  /*3060*/  PRMT R16, R0, 0x7610, R16 ;  /* 0x0000761000107816 */ /* 0x001fe20000000010 */
[----:B------:R-:W-:Y:S06]  /*3070*/  BRA `(.L_x_14657) ;  /* 0x0000000800e47947 */ /* 0x000fec0003800000 */
.L_x_14665:
        /* <DEDUP_REMOVED lines=9> */
.L_x_14668:
[----:B------:R-:W2:Y:S02]  /*3110*/  LDG.E.U16 R4, desc[UR36][R4.64] ;  /* 0x0000002404047981 */ /* 0x000ea4000c1e1500 */
[----:B--2---:R-:W-:-:S06]  /*3120*/  HADD2.F32 R0, -RZ, R4.H0_H0 ;  /* 0x20000004ff007230 */ /* 0x004fcc0000004100 */
[----:B------:R-:W0:Y:S02]  /*3130*/  F2I.FTZ.TRUNC.NTZ R0, R0 ;  /* 0x0000000000007305 */ /* 0x000e24000021f100 */
[----:B0-----:R-:W-:Y:S01]  /*3140*/  PRMT R16, R0, 0x7610, R16 ;  /* 0x0000761000107816 */ /* 0x001fe20000000010 */
[----:B------:R-:W-:Y:S06]  /*3150*/  BRA `(.L_x_14657) ;  /* 0x0000000800ac7947 */ /* 0x000fec0003800000 */
.L_x_14667:
[----:B------:R-:W2:Y:S02]  /*3160*/  LDG.E.64 R4, desc[UR36][R4.64] ;  /* 0x0000002404047981 */ /* 0x000ea4000c1e1b00 */
[----:B--2---:R0:W1:Y:S02]  /*3170*/  F2I.F64.TRUNC R16, R4 ;  /* 0x0000000400107311 */ /* 0x004064000030d100 */
[----:B01----:R-:W-:Y:S05]  /*3180*/  BRA `(.L_x_14657) ;  /* 0x0000000800a07947 */ /* 0x003fea0003800000 */
.L_x_14658:
        /* <DEDUP_REMOVED lines=12> */
.L_x_14671:
[----:B------:R-:W2:Y:S02]  /*3250*/  LDG.E.64 R4, desc[UR36][R4.64] ;  /* 0x0000002404047981 */ /* 0x000ea4000c1e1b00 */
[----:B--2---:R0:W1:Y:S02]  /*3260*/  F2I.F64.TRUNC R16, R4 ;  /* 0x0000000400107311 */ /* 0x004064000030d100 */
[----:B01----:R-:W-:Y:S05]  /*3270*/  BRA `(.L_x_14657) ;  /* 0x0000000800647947 */ /* 0x003fea0003800000 */
.L_x_14670:
        /* <DEDUP_REMOVED lines=27> */
.L_x_14673:
        /* <DEDUP_REMOVED lines=15> */
.L_x_14672:
[----:B------:R-:W2:Y:S02]  /*3520*/  LDG.E.U16 R0, desc[UR36][R4.64] ;  /* 0x0000002404007981 */ /* 0x000ea4000c1e1500 */
[----:B--2---:R-:W-:-:S06]  /*3530*/  IMAD.U32 R0, R0, 0x10000, RZ ;  /* 0x0001000000007824 */ /* 0x004fcc00078e00ff */
[----:B------:R-:W0:Y:S02]  /*3540*/  F2I.FTZ.TRUNC.NTZ R0, R0 ;  /* 0x0000000000007305 */ /* 0x000e24000021f100 */
[----:B0-----:R-:W-:Y:S01]  /*3550*/  PRMT R16, R0, 0x7610, R16 ;  /* 0x0000761000107816 */ /* 0x001fe20000000010 */
[----:B------:R-:W-:Y:S06]  /*3560*/  BRA `(.L_x_14657) ;  /* 0x0000000400a87947 */ /* 0x000fec0003800000 */
.L_x_14669:
        /* <DEDUP_REMOVED lines=10> */
.L_x_14676:
        /* <DEDUP_REMOVED lines=21> */
.L_x_14680:
[----:B------:R-:W-:Y:S05]  /*3760*/  BSYNC.RECONVERGENT B1 ;  /* 0x0000000000017941 */ /* 0x000fea0003800200 */
.L_x_14679:
[----:B------:R-:W-:Y:S01]  /*3770*/  IMAD.SHL.U32 R0, R0, 0x100000, RZ ;  /* 0x0010000000007824 */ /* 0x000fe200078e00ff */
[----:B------:R-:W-:-:S04]  /*3780*/  LEA R3, R3, 0x3b800000, 0x17 ;  /* 0x3b80000003037811 */ /* 0x000fc800078eb8ff */
[----:B------:R-:W-:-:S07]  /*3790*/  LOP3.LUT R0, R3, R0, R7, 0xfe, !PT ;  /* 0x0000000003007212 */ /* 0x000fce00078efe07 */
.L_x_14678:
[----:B------:R-:W-:Y:S05]  /*37a0*/  BSYNC.RECONVERGENT B0 ;  /* 0x0000000000007941 */ /* 0x000fea0003800200 */
.L_x_14677:
[----:B------:R-:W0:Y:S02]  /*37b0*/  F2I.FTZ.TRUNC.NTZ R0, R0 ;  /* 0x0000000000007305 */ /* 0x000e24000021f100 */
[----:B0-----:R-:W-:Y:S01]  /*37c0*/  PRMT R16, R0, 0x7610, R16 ;  /* 0x0000761000107816 */ /* 0x001fe20000000010 */
[----:B------:R-:W-:Y:S06]  /*37d0*/  BRA `(.L_x_14657) ;  /* 0x00000004000c7947 */ /* 0x000fec0003800000 */
.L_x_14675:
        /* <DEDUP_REMOVED lines=21> */
.L_x_14684:
[----:B------:R-:W-:Y:S05]  /*3930*/  BSYNC.RECONVERGENT B1 ;  /* 0x0000000000017941 */ /* 0x000fea0003800200 */
.L_x_14683:
[----:B------:R-:W-:Y:S01]  /*3940*/  IMAD.SHL.U32 R0, R0, 0x200000, RZ ;  /* 0x0020000000007824 */ /* 0x000fe200078e00ff */
[----:B------:R-:W-:-:S04]  /*3950*/  LEA R3, R3, 0x37800000, 0x17 ;  /* 0x3780000003037811 */ /* 0x000fc800078eb8ff */
[----:B------:R-:W-:-:S07]  /*3960*/  LOP3.LUT R0, R3, R0, R7, 0xfe, !PT ;  /* 0x0000000003007212 */ /* 0x000fce00078efe07 */
.L_x_14682:
[----:B------:R-:W-:Y:S05]  /*3970*/  BSYNC.RECONVERGENT B0 ;  /* 0x0000000000007941 */ /* 0x000fea0003800200 */
.L_x_14681:
[----:B------:R-:W0:Y:S02]  /*3980*/  F2I.FTZ.TRUNC.NTZ R0, R0 ;  /* 0x0000000000007305 */ /* 0x000e24000021f100 */
[----:B0-----:R-:W-:Y:S01]  /*3990*/  PRMT R16, R0, 0x7610, R16 ;  /* 0x0000761000107816 */ /* 0x001fe20000000010 */
[----:B------:R-:W-:Y:S06]  /*39a0*/  BRA `(.L_x_14657) ;  /* 0x0000000000987947 */ /* 0x000fec0003800000 */
.L_x_14674:
        /* <DEDUP_REMOVED lines=14> */
.L_x_14688:
[----:B------:R-:W-:Y:S05]  /*3a90*/  BSYNC.RECONVERGENT B0 ;  /* 0x0000000000007941 */ /* 0x000fea0003800200 */
.L_x_14687:
[----:B------:R-:W0:Y:S02]  /*3aa0*/  F2I.FTZ.TRUNC.NTZ R0, R0 ;  /* 0x0000000000007305 */ /* 0x000e24000021f100 */
[----:B0-----:R-:W-:Y:S01]  /*3ab0*/  PRMT R16, R0, 0x7610, R16 ;  /* 0x0000761000107816 */ /* 0x001fe20000000010 */
[----:B------:R-:W-:Y:S06]  /*3ac0*/  BRA `(.L_x_14657) ;  /* 0x0000000000507947 */ /* 0x000fec0003800000 */
.L_x_14662:
        /* <DEDUP_REMOVED lines=16> */
.L_x_14689:
[----:B------:R-:W-:Y:S05]  /*3bd0*/  BRA `(.L_x_14657) ;  /* 0x00000000000c7947 */ /* 0x000fea0003800000 */
.L_x_14686:
[----:B------:R0:W5:Y:S01]  /*3be0*/  LDG.E.U8 R16, desc[UR36][R4.64] ;  /* 0x0000002404107981 */ /* 0x000162000c1e1100 */
[----:B------:R-:W-:Y:S05]  /*3bf0*/  BRA `(.L_x_14657) ;  /* 0x0000000000047947 */ /* 0x000fea0003800000 */
.L_x_14685:
[----:B------:R0:W5:Y:S02]  /*3c00*/  LDG.E.U8 R16, desc[UR36][R4.64] ;  /* 0x0000002404107981 */ /* 0x000164000c1e1100 */
.L_x_14657:
[----:B------:R-:W-:Y:S05]  /*3c10*/  BSYNC.RECONVERGENT B6 ;  /* 0x0000000000067941 */ /* 0x000fea0003800200 */
.L_x_14656:
        /* <DEDUP_REMOVED lines=31> */
.L_x_14696:
[----:B------:R0:W-:Y:S01]  /*3e10*/  STG.E.U8 desc[UR36][R8.64], R3 ;  /* 0x0000000308007986 */ /* 0x0001e2000c101124 */
[----:B------:R-:W-:Y:S05]  /*3e20*/  BRA `(.L_x_14698) ;  /* 0x0000000c00887947 */ /* 0x000fea0003800000 */
.L_x_14695:
        /* <DEDUP_REMOVED lines=12> */
.L_x_14700:
[----:B------:R-:W-:-:S04]  /*3ef0*/  LOP3.LUT R3, R3, 0xffff, RZ, 0xc0, !PT ;  /* 0x0000ffff03037812 */ /* 0x000fc800078ec0ff */
[----:B------:R-:W-:-:S05]  /*3f00*/  PRMT R3, R3, 0x8880, RZ ;  /* 0x0000888003037816 */ /* 0x000fca00000000ff */
[----:B------:R0:W-:Y:S01]  /*3f10*/  STG.E desc[UR36][R8.64], R3 ;  /* 0x0000000308007986 */ /* 0x0001e2000c101924 */
[----:B------:R-:W-:Y:S05]  /*3f20*/  BRA `(.L_x_14698) ;  /* 0x0000000c00487947 */ /* 0x000fea0003800000 */
.L_x_14699:
[----:B------:R-:W-:-:S04]  /*3f30*/  PRMT R3, R3, 0x8880, RZ ;  /* 0x0000888003037816 */ /* 0x000fc800000000ff */
[----:B------:R-:W-:-:S05]  /*3f40*/  PRMT R3, R3, 0x7710, RZ ;  /* 0x0000771003037816 */ /* 0x000fca00000000ff */
[----:B------:R0:W-:Y:S01]  /*3f50*/  STG.E.U16 desc[UR36][R8.64], R3 ;  /* 0x0000000308007986 */ /* 0x0001e2000c101524 */
[----:B------:R-:W-:Y:S05]  /*3f60*/  BRA `(.L_x_14698) ;  /* 0x0000000c00387947 */ /* 0x000fea0003800000 */
.L_x_14694:
        /* <DEDUP_REMOVED lines=9> */
.L_x_14702:
[----:B------:R-:W0:Y:S02]  /*4000*/  I2F.S8 R0, R3 ;  /* 0x0000000300007306 */ /* 0x000e240000001400 */
[----:B0-----:R-:W-:-:S05]  /*4010*/  F2FP.F16.F32.PACK_AB R0, RZ, R0 ;  /* 0x00000000ff00723e */ /* 0x001fca00000000ff */
[----:B------:R0:W-:Y:S01]  /*4020*/  STG.E.U16 desc[UR36][R8.64], R0 ;  /* 0x0000000008007986 */ /* 0x0001e2000c101524 */
[----:B------:R-:W-:Y:S05]  /*4030*/  BRA `(.L_x_14698) ;  /* 0x0000000c00047947 */ /* 0x000fea0003800000 */
.L_x_14701:
        /* <DEDUP_REMOVED lines=10> */
.L_x_14704:
[----:B------:R-:W0:Y:S02]  /*40e0*/  I2F.S8 R3, R3 ;  /* 0x0000000300037306 */ /* 0x000e240000001400 */
[----:B0-----:R-:W-:-:S04]  /*40f0*/  F2FP.F16.F32.PACK_AB R3, RZ, R3 ;  /* 0x00000003ff03723e */ /* 0x001fc800000000ff */
[----:B------:R-:W-:-:S05]  /*4100*/  PRMT R3, R3, 0x5410, RZ ;  /* 0x0000541003037816 */ /* 0x000fca00000000ff */
[----:B------:R0:W-:Y:S01]  /*4110*/  STG.E desc[UR36][R8.64], R3 ;  /* 0x0000000308007986 */ /* 0x0001e2000c101924 */
[----:B------:R-:W-:Y:S05]  /*4120*/  BRA `(.L_x_14698) ;  /* 0x0000000800c87947 */ /* 0x000fea0003800000 */
.L_x_14703:
[----:B------:R-:W-:-:S04]  /*4130*/  PRMT R4, R3, 0x8880, RZ ;  /* 0x0000888003047816 */ /* 0x000fc800000000ff */
[----:B------:R-:W-:-:S06]  /*4140*/  PRMT R4, R4, 0x7710, RZ ;  /* 0x0000771004047816 */ /* 0x000fcc00000000ff */
[----:B------:R-:W0:Y:S02]  /*4150*/  I2F.F64.S16 R4, R4 ;  /* 0x0000000400047312 */ /* 0x000e240000101c00 */
[----:B0-----:R0:W-:Y:S01]  /*4160*/  STG.E.64 desc[UR36][R8.64], R4 ;  /* 0x0000000408007986 */ /* 0x0011e2000c101b24 */
[----:B------:R-:W-:Y:S05]  /*4170*/  BRA `(.L_x_14698) ;  /* 0x0000000800b47947 */ /* 0x000fea0003800000 */
.L_x_14693:
        /* <DEDUP_REMOVED lines=12> */
.L_x_14707:
[----:B------:R-:W-:Y:S02]  /*4240*/  PRMT R4, R3, 0x8880, RZ ;  /* 0x0000888003047816 */ /* 0x000fe400000000ff */
[----:B------:R-:W-:Y:S02]  /*4250*/  CS2R R6, SRZ ;  /* 0x0000000000067805 */ /* 0x000fe4000001ff00 */
[----:B------:R-:W-:-:S06]  /*4260*/  PRMT R4, R4, 0x7710, RZ ;  /* 0x0000771004047816 */ /* 0x000fcc00000000ff */
[----:B------:R-:W0:Y:S02]  /*4270*/  I2F.F64.S16 R4, R4 ;  /* 0x0000000400047312 */ /* 0x000e240000101c00 */
[----:B0-----:R3:W-:Y:S01]  /*4280*/  STG.E.128 desc[UR36][R8.64], R4 ;  /* 0x0000000408007986 */ /* 0x0017e2000c101d24 */
[----:B------:R-:W-:Y:S05]  /*4290*/  BRA `(.L_x_14698) ;  /* 0x00000008006c7947 */ /* 0x000fea0003800000 */
.L_x_14706:
        /* <DEDUP_REMOVED lines=19> */
.L_x_14711:
[----:B------:R-:W-:Y:S05]  /*43d0*/  BSYNC.RECONVERGENT B0 ;  /* 0x0000000000007941 */ /* 0x000fea0003800200 */
.L_x_14710:
[----:B------:R-:W-:-:S05]  /*43e0*/  LOP3.LUT R5, R0, 0x80, R5, 0xf8, !PT ;  /* 0x0000008000057812 */ /* 0x000fca00078ef805 */
[----:B------:R2:W-:Y:S01]  /*43f0*/  STG.E.U8 desc[UR36][R8.64], R5 ;  /* 0x0000000508007986 */ /* 0x0005e2000c101124 */
[----:B------:R-:W-:Y:S05]  /*4400*/  BRA `(.L_x_14698) ;  /* 0x0000000800107947 */ /* 0x000fea0003800000 */
.L_x_14709:
        /* <DEDUP_REMOVED lines=15> */
.L_x_14713:
[----:B------:R-:W-:Y:S05]  /*4500*/  BSYNC.RECONVERGENT B0 ;  /* 0x0000000000007941 */ /* 0x000fea0003800200 */
.L_x_14712:
[----:B------:R-:W-:-:S05]  /*4510*/  LOP3.LUT R5, R0, 0x80, R5, 0xf8, !PT ;  /* 0x0000008000057812 */ /* 0x000fca00078ef805 */
[----:B------:R1:W-:Y:S01]  /*4520*/  STG.E.U8 desc[UR36][R8.64], R5 ;  /* 0x0000000508007986 */ /* 0x0003e2000c101124 */
[----:B------:R-:W-:Y:S05]  /*4530*/  BRA `(.L_x_14698) ;  /* 0x0000000400c47947 */ /* 0x000fea0003800000 */
.L_x_14708:
[----:B------:R-:W0:Y:S02]  /*4540*/  I2F.S8 R0, R3 ;  /* 0x0000000300007306 */ /* 0x000e240000001400 */
[----:B0-----:R-:W-:-:S05]  /*4550*/  F2FP.BF16.F32.PACK_AB R0, RZ, R0 ;  /* 0x00000000ff00723e */ /* 0x001fca00000010ff */
[----:B------:R0:W-:Y:S01]  /*4560*/  STG.E.U16 desc[UR36][R8.64], R0 ;  /* 0x0000000008007986 */ /* 0x0001e2000c101524 */
[----:B------:R-:W-:Y:S05]  /*4570*/  BRA `(.L_x_14698) ;  /* 0x0000000400b47947 */ /* 0x000fea0003800000 */
.L_x_14705:
        /* <DEDUP_REMOVED lines=12> */
.L_x_14716:
        /* <DEDUP_REMOVED lines=13> */
.L_x_14719:
[----:B------:R-:W-:-:S04]  /*4710*/  SHF.R.U32.HI R0, RZ, 0x14, R3 ;  /* 0x00000014ff007819 */ /* 0x000fc80000011603 */
[----:B------:R-:W-:-:S04]  /*4720*/  LOP3.LUT R0, R0, 0x1, RZ, 0xc0, !PT ;  /* 0x0000000100007812 */ /* 0x000fc800078ec0ff */
[----:B------:R-:W-:-:S04]  /*4730*/  IADD3 R0, PT, PT, R3, 0x487ffff, R0 ;  /* 0x0487ffff03007810 */ /* 0x000fc80007ffe000 */
[----:B------:R-:W-:-:S04]  /*4740*/  SHF.R.U32.HI R0, RZ, 0x14, R0 ;  /* 0x00000014ff007819 */ /* 0x000fc80000011600 */
[----:B------:R-:W-:-:S07]  /*4750*/  LOP3.LUT R0, R0, 0xff, RZ, 0xc0, !PT ;  /* 0x000000ff00007812 */ /* 0x000fce00078ec0ff */
.L_x_14720:
[----:B------:R-:W-:-:S04]  /*4760*/  SHF.R.U32.HI R3, RZ, 0x18, R3 ;  /* 0x00000018ff037819 */ /* 0x000fc80000011603 */
[----:B------:R-:W-:-:S04]  /*4770*/  LOP3.LUT R0, R0, 0x80, R3, 0xf8, !PT ;  /* 0x0000008000007812 */ /* 0x000fc800078ef803 */
[----:B------:R-:W-:-:S07]  /*4780*/  PRMT R4, R0, 0x7610, R4 ;  /* 0x0000761000047816 */ /* 0x000fce0000000004 */
.L_x_14718:
[----:B------:R-:W-:Y:S05]  /*4790*/  BSYNC.RECONVERGENT B0 ;  /* 0x0000000000007941 */ /* 0x000fea0003800200 */
.L_x_14717:
[----:B------:R0:W-:Y:S01]  /*47a0*/  STG.E.U8 desc[UR36][R8.64], R4 ;  /* 0x0000000408007986 */ /* 0x0001e2000c101124 */
[----:B------:R-:W-:Y:S05]  /*47b0*/  BRA `(.L_x_14698) ;  /* 0x0000000400247947 */ /* 0x000fea0003800000 */
.L_x_14715:
        /* <DEDUP_REMOVED lines=13> */
.L_x_14723:
[----:B------:R-:W-:-:S04]  /*4890*/  SHF.R.U32.HI R0, RZ, 0x15, R3 ;  /* 0x00000015ff007819 */ /* 0x000fc80000011603 */
[----:B------:R-:W-:-:S04]  /*48a0*/  LOP3.LUT R0, R0, 0x1, RZ, 0xc0, !PT ;  /* 0x0000000100007812 */ /* 0x000fc800078ec0ff */
[----:B------:R-:W-:-:S04]  /*48b0*/  IADD3 R0, PT, PT, R3, 0x88fffff, R0 ;  /* 0x088fffff03007810 */ /* 0x000fc80007ffe000 */
[----:B------:R-:W-:-:S04]  /*48c0*/  SHF.R.U32.HI R0, RZ, 0x15, R0 ;  /* 0x00000015ff007819 */ /* 0x000fc80000011600 */
[----:B------:R-:W-:-:S07]  /*48d0*/  LOP3.LUT R0, R0, 0xff, RZ, 0xc0, !PT ;  /* 0x000000ff00007812 */ /* 0x000fce00078ec0ff */
.L_x_14724:
[----:B------:R-:W-:-:S04]  /*48e0*/  SHF.R.U32.HI R3, RZ, 0x18, R3 ;  /* 0x00000018ff037819 */ /* 0x000fc80000011603 */
[----:B------:R-:W-:-:S04]  /*48f0*/  LOP3.LUT R0, R0, 0x80, R3, 0xf8, !PT ;  /* 0x0000008000007812 */ /* 0x000fc800078ef803 */
[----:B------:R-:W-:-:S07]  /*4900*/  PRMT R4, R0, 0x7610, R4 ;  /* 0x0000761000047816 */ /* 0x000fce0000000004 */
.L_x_14722:
[----:B------:R-:W-:Y:S05]  /*4910*/  BSYNC.RECONVERGENT B0 ;  /* 0x0000000000007941 */ /* 0x000fea0003800200 */
.L_x_14721:
[----:B------:R0:W-:Y:S01]  /*4920*/  STG.E.U8 desc[UR36][R8.64], R4 ;  /* 0x0000000408007986 */ /* 0x0001e2000c101124 */
[----:B------:R-:W-:Y:S05]  /*4930*/  BRA `(.L_x_14698) ;  /* 0x0000000000c47947 */ /* 0x000fea0003800000 */
.L_x_14714:
[----:B------:R-:W-:-:S13]  /*4940*/  ISETP.NE.AND P0, PT, R0, 0x1c, PT ;  /* 0x0000001c0000780c */ /* 0x000fda0003f05270 */
[----:B------:R-:W-:Y:S05]  /*4950*/  @!P0 BRA `(.L_x_14725) ;  /* 0x0000000000b08947 */ /* 0x000fea0003800000 */
[----:B------:R-:W-:-:S13]  /*4960*/  ISETP.NE.AND P0, PT, R0, 0x1d, PT ;  /* 0x0000001d0000780c */ /* 0x000fda0003f05270 */
[----:B------:R-:W-:Y:S05]  /*4970*/  @!P0 BRA `(.L_x_14726) ;  /* 0x0000000000908947 */ /* 0x000fea0003800000 */
[----:B------:R-:W-:-:S13]  /*4980*/  ISETP.NE.AND P0, PT, R0, 0x2c, PT ;  /* 0x0000002c0000780c */ /* 0x000fda0003f05270 */
[----:B------:R-:W-:Y:S05]  /*4990*/  @!P0 BRA `(.L_x_14727) ;  /* 0x0000000000448947 */ /* 0x000fea0003800000 */
.L_x_14697:
        /* <DEDUP_REMOVED lines=16> */
.L_x_14728:
[----:B------:R-:W-:Y:S05]  /*4aa0*/  BRA `(.L_x_14698) ;  /* 0x0000000000687947 */ /* 0x000fea0003800000 */
.L_x_14727:
        /* <DEDUP_REMOVED lines=17> */
.L_x_14726:
[----:B------:R-:W-:-:S04]  /*4bc0*/  LOP3.LUT R3, R3, 0xffff, RZ, 0xc0, !PT ;  /* 0x0000ffff03037812 */ /* 0x000fc800078ec0ff */
[----:B------:R-:W-:-:S05]  /*4bd0*/  PRMT R3, R3, 0x8880, RZ ;  /* 0x0000888003037816 */ /* 0x000fca00000000ff */
[----:B------:R-:W-:-:S05]  /*4be0*/  IMAD.MOV.U32 R4, RZ, RZ, R3 ;  /* 0x000000ffff047224 */ /* 0x000fca00078e0003 */
[----:B------:R-:W-:-:S05]  /*4bf0*/  SHF.R.S32.HI R5, RZ, 0x1f, R4 ;  /* 0x0000001fff057819 */ /* 0x000fca0000011404 */
[----:B------:R0:W-:Y:S01]  /*4c00*/  STG.E.64 desc[UR36][R8.64], R4 ;  /* 0x0000000408007986 */ /* 0x0001e2000c101b24 */
[----:B------:R-:W-:Y:S05]  /*4c10*/  BRA `(.L_x_14698) ;  /* 0x00000000000c7947 */ /* 0x000fea0003800000 */
.L_x_14725:
[----:B------:R-:W-:-:S04]  /*4c20*/  LOP3.LUT R3, R3, 0xffff, RZ, 0xc0, !PT ;  /* 0x0000ffff03037812 */ /* 0x000fc800078ec0ff */
[----:B------:R-:W-:-:S05]  /*4c30*/  PRMT R3, R3, 0x8880, RZ ;  /* 0x0000888003037816 */ /* 0x000fca00000000ff */
[----:B------:R0:W-:Y:S02]  /*4c40*/  STG.E desc[UR36][R8.64], R3 ;  /* 0x0000000308007986 */ /* 0x0001e4000c101924 */
.L_x_14698:
        /* <DEDUP_REMOVED lines=23> */
.L_x_14733:
[----:B------:R0:W-:Y:S01]  /*4dc0*/  STG.E.U8 desc[UR36][R8.64], R18 ;  /* 0x0000001208007986 */ /* 0x0001e2000c101124 */
[----:B------:R-:W-:Y:S05]  /*4dd0*/  BRA `(.L_x_14735) ;  /* 0x0000000c00807947 */ /* 0x000fea0003800000 */
.L_x_14732:
        /* <DEDUP_REMOVED lines=12> */
.L_x_14737:
[----:B------:R-:W-:-:S04]  /*4ea0*/  LOP3.LUT R18, R18, 0xffff, RZ, 0xc0, !PT ;  /* 0x0000ffff12127812 */ /* 0x000fc800078ec0ff */
[----:B------:R-:W-:-:S05]  /*4eb0*/  PRMT R3, R18, 0x8880, RZ ;  /* 0x0000888012037816 */ /* 0x000fca00000000ff */
[----:B------:R3:W-:Y:S01]  /*4ec0*/  STG.E desc[UR36][R8.64], R3 ;  /* 0x0000000308007986 */ /* 0x0007e2000c101924 */
[----:B------:R-:W-:Y:S05]  /*4ed0*/  BRA `(.L_x_14735) ;  /* 0x0000000c00407947 */ /* 0x000fea0003800000 */
.L_x_14736:
[----:B------:R-:W-:-:S04]  /*4ee0*/  PRMT R3, R18, 0x8880, RZ ;  /* 0x0000888012037816 */ /* 0x000fc800000000ff */
[----:B------:R-:W-:-:S05]  /*4ef0*/  PRMT R3, R3, 0x7710, RZ ;  /* 0x0000771003037816 */ /* 0x000fca00000000ff */
[----:B------:R2:W-:Y:S01]  /*4f00*/  STG.E.U16 desc[UR36][R8.64], R3 ;  /* 0x0000000308007986 */ /* 0x0005e2000c101524 */
[----:B------:R-:W-:Y:S05]  /*4f10*/  BRA `(.L_x_14735) ;  /* 0x0000000c00307947 */ /* 0x000fea0003800000 */
.L_x_14731:
        /* <DEDUP_REMOVED lines=9> */
.L_x_14739:
[----:B------:R-:W0:Y:S02]  /*4fb0*/  I2F.S8 R0, R18 ;  /* 0x0000001200007306 */ /* 0x000e240000001400 */
[----:B0-----:R-:W-:-:S05]  /*4fc0*/  F2FP.F16.F32.PACK_AB R0, RZ, R0 ;  /* 0x00000000ff00723e */ /* 0x001fca00000000ff */
[----:B------:R0:W-:Y:S01]  /*4fd0*/  STG.E.U16 desc[UR36][R8.64], R0 ;  /* 0x0000000008007986 */ /* 0x0001e2000c101524 */
[----:B------:R-:W-:Y:S05]  /*4fe0*/  BRA `(.L_x_14735) ;  /* 0x0000000800fc7947 */ /* 0x000fea0003800000 */
.L_x_14738:
        /* <DEDUP_REMOVED lines=10> */
.L_x_14741:
[----:B------:R-:W0:Y:S02]  /*5090*/  I2F.S8 R18, R18 ;  /* 0x0000001200127306 */ /* 0x000e240000001400 */
[----:B0-----:R-:W-:-:S04]  /*50a0*/  F2FP.F16.F32.PACK_AB R3, RZ, R18 ;  /* 0x00000012ff03723e */ /* 0x001fc800000000ff */
[----:B------:R-:W-:-:S05]  /*50b0*/  PRMT R3, R3, 0x5410, RZ ;  /* 0x0000541003037816 */ /* 0x000fca00000000ff */
[----:B------:R0:W-:Y:S01]  /*50c0*/  STG.E desc[UR36][R8.64], R3 ;  /* 0x0000000308007986 */ /* 0x0001e2000c101924 */
[----:B------:R-:W-:Y:S05]  /*50d0*/  BRA `(.L_x_14735) ;  /* 0x0000000800c07947 */ /* 0x000fea0003800000 */
.L_x_14740:
[----:B------:R-:W-:-:S04]  /*50e0*/  PRMT R4, R18, 0x8880, RZ ;  /* 0x0000888012047816 */ /* 0x000fc800000000ff */
[----:B------:R-:W-:-:S06]  /*50f0*/  PRMT R4, R4, 0x7710, RZ ;  /* 0x0000771004047816 */ /* 0x000fcc00000000ff */
[----:B------:R-:W0:Y:S02]  /*5100*/  I2F.F64.S16 R4, R4 ;  /* 0x0000000400047312 */ /* 0x000e240000101c00 */
[----:B0-----:R0:W-:Y:S01]  /*5110*/  STG.E.64 desc[UR36][R8.64], R4 ;  /* 0x0000000408007986 */ /* 0x0011e2000c101b24 */
[----:B------:R-:W-:Y:S05]  /*5120*/  BRA `(.L_x_14735) ;  /* 0x0000000800ac7947 */ /* 0x000fea0003800000 */
.L_x_14730:
        /* <DEDUP_REMOVED lines=14> */
.L_x_14745:
        /* <DEDUP_REMOVED lines=17> */
.L_x_14748:
[----:B------:R-:W-:-:S04]  /*5320*/  SHF.R.U32.HI R3, RZ, 0x18, R5 ;  /* 0x00000018ff037819 */ /* 0x000fc80000011605 */
[----:B------:R-:W-:-:S04]  /*5330*/  LOP3.LUT R0, R0, 0x80, R3, 0xf8, !PT ;  /* 0x0000008000007812 */ /* 0x000fc800078ef803 */
[----:B------:R-:W-:-:S07]  /*5340*/  PRMT R4, R0, 0x7610, R4 ;  /* 0x0000761000047816 */ /* 0x000fce0000000004 */
.L_x_14747:
[----:B------:R-:W-:Y:S05]  /*5350*/  BSYNC.RECONVERGENT B0 ;  /* 0x0000000000007941 */ /* 0x000fea0003800200 */
.L_x_14746:
[----:B------:R0:W-:Y:S01]  /*5360*/  STG.E.U8 desc[UR36][R8.64], R4 ;  /* 0x0000000408007986 */ /* 0x0001e2000c101124 */
[----:B------:R-:W-:Y:S05]  /*5370*/  BRA `(.L_x_14735) ;  /* 0x0000000800187947 */ /* 0x000fea0003800000 */
.L_x_14744:
        /* <DEDUP_REMOVED lines=17> */
.L_x_14751:
[----:B------:R-:W-:-:S04]  /*5490*/  SHF.R.U32.HI R3, RZ, 0x18, R5 ;  /* 0x00000018ff037819 */ /* 0x000fc80000011605 */
[----:B------:R-:W-:-:S04]  /*54a0*/  LOP3.LUT R0, R0, 0x80, R3, 0xf8, !PT ;  /* 0x0000008000007812 */ /* 0x000fc800078ef803 */
[----:B------:R-:W-:-:S07]  /*54b0*/  PRMT R4, R0, 0x7610, R4 ;  /* 0x0000761000047816 */ /* 0x000fce0000000004 */
.L_x_14750:
[----:B------:R-:W-:Y:S05]  /*54c0*/  BSYNC.RECONVERGENT B0 ;  /* 0x0000000000007941 */ /* 0x000fea0003800200 */
.L_x_14749:
[----:B------:R0:W-:Y:S01]  /*54d0*/  STG.E.U8 desc[UR36][R8.64], R4 ;  /* 0x0000000408007986 */ /* 0x0001e2000c101124 */
[----:B------:R-:W-:Y:S05]  /*54e0*/  BRA `(.L_x_14735) ;  /* 0x0000000400bc7947 */ /* 0x000fea0003800000 */
.L_x_14743:
        /* <DEDUP_REMOVED lines=22> */
.L_x_14753:
[----:B------:R-:W-:-:S04]  /*5650*/  LOP3.LUT R18, R18, 0xffff, RZ, 0xc0, !PT ;  /* 0x0000ffff12127812 */ /* 0x000fc800078ec0ff */
[----:B------:R-:W-:-:S05]  /*5660*/  PRMT R18, R18, 0x8880, RZ ;  /* 0x0000888012127816 */ /* 0x000fca00000000ff */
[----:B------:R-:W-:-:S05]  /*5670*/  IMAD.MOV.U32 R4, RZ, RZ, R18 ;  /* 0x000000ffff047224 */ /* 0x000fca00078e0012 */
[----:B------:R-:W-:-:S05]  /*5680*/  SHF.R.S32.HI R5, RZ, 0x1f, R4 ;  /* 0x0000001fff057819 */ /* 0x000fca0000011404 */
[----:B------:R0:W-:Y:S01]  /*5690*/  STG.E.64 desc[UR36][R8.64], R4 ;  /* 0x0000000408007986 */ /* 0x0001e2000c101b24 */
[----:B------:R-:W-:Y:S05]  /*56a0*/  BRA `(.L_x_14735) ;  /* 0x00000004004c7947 */ /* 0x000fea0003800000 */
.L_x_14752:
[----:B------:R-:W-:-:S04]  /*56b0*/  LOP3.LUT R18, R18, 0xffff, RZ, 0xc0, !PT ;  /* 0x0000ffff12127812 */ /* 0x000fc800078ec0ff */
[----:B------:R-:W-:-:S05]  /*56c0*/  PRMT R3, R18, 0x8880, RZ ;  /* 0x0000888012037816 */ /* 0x000fca00000000ff */
[----:B------:R0:W-:Y:S01]  /*56d0*/  STG.E desc[UR36][R8.64], R3 ;  /* 0x0000000308007986 */ /* 0x0001e2000c101924 */
[----:B------:R-:W-:Y:S05]  /*56e0*/  BRA `(.L_x_14735) ;  /* 0x00000004003c7947 */ /* 0x000fea0003800000 */
.L_x_14742:
        /* <DEDUP_REMOVED lines=10> */
.L_x_14755:
[----:B------:R-:W-:Y:S02]  /*5790*/  PRMT R4, R18, 0x8880, RZ ;  /* 0x0000888012047816 */ /* 0x000fe400000000ff */
[----:B------:R-:W-:Y:S02]  /*57a0*/  CS2R R6, SRZ ;  /* 0x0000000000067805 */ /* 0x000fe4000001ff00 */
[----:B------:R-:W-:-:S06]  /*57b0*/  PRMT R4, R4, 0x7710, RZ ;  /* 0x0000771004047816 */ /* 0x000fcc00000000ff */
[----:B------:R-:W0:Y:S02]  /*57c0*/  I2F.F64.S16 R4, R4 ;  /* 0x0000000400047312 */ /* 0x000e240000101c00 */
[----:B0-----:R0:W-:Y:S01]  /*57d0*/  STG.E.128 desc[UR36][R8.64], R4 ;  /* 0x0000000408007986 */ /* 0x0011e2000c101d24 */
[----:B------:R-:W-:Y:S05]  /*57e0*/  BRA `(.L_x_14735) ;  /* 0x0000000000fc7947 */ /* 0x000fea0003800000 */
.L_x_14754:
[----:B------:R-:W-:-:S13]  /*57f0*/  ISETP.NE.AND P0, PT, R0, 0xf, PT ;  /* 0x0000000f0000780c */ /* 0x000fda0003f05270 */
[----:B------:R-:W-:Y:S05]  /*5800*/  @!P0 BRA `(.L_x_14756) ;  /* 0x0000000000e88947 */ /* 0x000fea0003800000 */
[----:B------:R-:W-:-:S13]  /*5810*/  ISETP.NE.AND P0, PT, R0, 0x17, PT ;  /* 0x000000170000780c */ /* 0x000fda0003f05270 */
[----:B------:R-:W-:Y:S05]  /*5820*/  @!P0 BRA `(.L_x_14757) ;  /* 0x0000000000908947 */ /* 0x000fea0003800000 */
[----:B------:R-:W-:-:S13]  /*5830*/  ISETP.NE.AND P0, PT, R0, 0x18, PT ;  /* 0x000000180000780c */ /* 0x000fda0003f05270 */
[----:B------:R-:W-:Y:S05]  /*5840*/  @!P0 BRA `(.L_x_14758) ;  /* 0x0000000000448947 */ /* 0x000fea0003800000 */
.L_x_14734:
        /* <DEDUP_REMOVED lines=16> */
.L_x_14759:
[----:B------:R-:W-:Y:S05]  /*5950*/  BRA `(.L_x_14735) ;  /* 0x0000000000a07947 */ /* 0x000fea0003800000 */
.L_x_14758:
        /* <DEDUP_REMOVED lines=13> */
.L_x_14761:
[----:B------:R-:W-:Y:S05]  /*5a30*/  BSYNC.RECONVERGENT B0 ;  /* 0x0000000000007941 */ /* 0x000fea0003800200 */
.L_x_14760:
[----:B------:R-:W-:-:S05]  /*5a40*/  LOP3.LUT R3, R0, 0x80, R3, 0xf8, !PT ;  /* 0x0000008000037812 */ /* 0x000fca00078ef803 */
[----:B------:R0:W-:Y:S01]  /*5a50*/  STG.E.U8 desc[UR36][R8.64], R3 ;  /* 0x0000000308007986 */ /* 0x0001e2000c101124 */
[----:B------:R-:W-:Y:S05]  /*5a60*/  BRA `(.L_x_14735) ;  /* 0x00000000005c7947 */ /* 0x000fea0003800000 */
.L_x_14757:
        /* <DEDUP_REMOVED lines=12> */
.L_x_14763:
[----:B------:R-:W-:Y:S01]  /*5b30*/  IMAD.MOV.U32 R0, RZ, RZ, 0x7f ;  /* 0x0000007fff007424 */ /* 0x000fe200078e00ff */
[----:B------:R-:W-:-:S04]  /*5b40*/  ISETP.GT.U32.AND P0, PT, R3, 0x7f800000, PT ;  /* 0x7f8000000300780c */ /* 0x000fc80003f04070 */
[----:B------:R-:W-:-:S09]  /*5b50*/  SEL R0, R0, 0x7c, P0 ;  /* 0x0000007c00007807 */ /* 0x000fd20000000000 */
.L_x_14764:
[----:B------:R-:W-:Y:S05]  /*5b60*/  BSYNC.RECONVERGENT B0 ;  /* 0x0000000000007941 */ /* 0x000fea0003800200 */
.L_x_14762:
[----:B------:R-:W-:-:S04]  /*5b70*/  SHF.R.U32.HI R3, RZ, 0x18, R5 ;  /* 0x00000018ff037819 */ /* 0x000fc80000011605 */
[----:B------:R-:W-:-:S05]  /*5b80*/  LOP3.LUT R3, R0, 0x80, R3, 0xf8, !PT ;  /* 0x0000008000037812 */ /* 0x000fca00078ef803 */
[----:B------:R0:W-:Y:S01]  /*5b90*/  STG.E.U8 desc[UR36][R8.64], R3 ;  /* 0x0000000308007986 */ /* 0x0001e2000c101124 */
[----:B------:R-:W-:Y:S05]  /*5ba0*/  BRA `(.L_x_14735) ;  /* 0x00000000000c7947 */ /* 0x000fea0003800000 */
.L_x_14756:
[----:B------:R-:W0:Y:S02]  /*5bb0*/  I2F.S8 R0, R18 ;  /* 0x0000001200007306 */ /* 0x000e240000001400 */
[----:B0-----:R-:W-:-:S05]  /*5bc0*/  F2FP.BF16.F32.PACK_AB R0, RZ, R0 ;  /* 0x00000000ff00723e */ /* 0x001fca00000010ff */
[----:B------:R0:W-:Y:S02]  /*5bd0*/  STG.E.U16 desc[UR36][R8.64], R0 ;  /* 0x0000000008007986 */ /* 0x0001e4000c101524 */
.L_x_14735:
[----:B------:R-:W-:-:S07]  /*5be0*/  VIADD R2, R2, 0x80 ;  /* 0x0000008002027836 */ /* 0x000fce0000000000 */
.L_x_14692:
[----:B------:R-:W-:-:S13]  /*5bf0*/  ISETP.GE.AND P0, PT, R2, R22, PT ;  /* 0x000000160200720c */ /* 0x000fda0003f06270 */
[----:B------:R-:W-:Y:S05]  /*5c00*/  @P0 BREAK.RELIABLE B6 ;  /* 0x0000000000060942 */ /* 0x000fea0003800100 */
[----:B------:R-:W-:Y:S05]  /*5c10*/  @P0 BRA `(.L_x_14729) ;  /* 0x0000000c00e00947 */ /* 0x000fea0003800000 */
[----:B------:R-:W-:Y:S05]  /*5c20*/  BSYNC.RELIABLE B6 ;  /* 0x0000000000067941 */ /* 0x000fea0003800100 */
.L_x_14691:
        /* <DEDUP_REMOVED lines=20> */
.L_x_14768:
[----:B------:R0:W-:Y:S01]  /*5d70*/  STG.E.U8 desc[UR36][R8.64], R17 ;  /* 0x0000001108007986 */ /* 0x0001e2000c101124 */
[----:B------:R-:W-:Y:S05]  /*5d80*/  BRA `(.L_x_14770) ;  /* 0x0000000c00807947 */ /* 0x000fea0003800000 */
.L_x_14767:
        /* <DEDUP_REMOVED lines=12> */
.L_x_14772:
[----:B------:R-:W-:-:S04]  /*5e50*/  LOP3.LUT R17, R17, 0xffff, RZ, 0xc0, !PT ;  /* 0x0000ffff11117812 */ /* 0x000fc800078ec0ff */
[----:B------:R-:W-:-:S05]  /*5e60*/  PRMT R3, R17, 0x8880, RZ ;  /* 0x0000888011037816 */ /* 0x000fca00000000ff */
[----:B------:R0:W-:Y:S01]  /*5e70*/  STG.E desc[UR36][R8.64], R3 ;  /* 0x0000000308007986 */ /* 0x0001e2000c101924 */
[----:B------:R-:W-:Y:S05]  /*5e80*/  BRA `(.L_x_14770) ;  /* 0x0000000c00407947 */ /* 0x000fea0003800000 */
.L_x_14771:
[----:B------:R-:W-:-:S04]  /*5e90*/  PRMT R3, R17, 0x8880, RZ ;  /* 0x0000888011037816 */ /* 0x000fc800000000ff */
[----:B------:R-:W-:-:S05]  /*5ea0*/  PRMT R3, R3, 0x7710, RZ ;  /* 0x0000771003037816 */ /* 0x000fca00000000ff */
[----:B------:R0:W-:Y:S01]  /*5eb0*/  STG.E.U16 desc[UR36][R8.64], R3 ;  /* 0x0000000308007986 */ /* 0x0001e2000c101524 */
[----:B------:R-:W-:Y:S05]  /*5ec0*/  BRA `(.L_x_14770) ;  /* 0x0000000c00307947 */ /* 0x000fea0003800000 */
.L_x_14766:
        /* <DEDUP_REMOVED lines=9> */
.L_x_14774:
[----:B------:R-:W0:Y:S02]  /*5f60*/  I2F.S8 R0, R17 ;  /* 0x0000001100007306 */ /* 0x000e240000001400 */
[----:B0-----:R-:W-:-:S05]  /*5f70*/  F2FP.F16.F32.PACK_AB R0, RZ, R0 ;  /* 0x00000000ff00723e */ /* 0x001fca00000000ff */
[----:B------:R0:W-:Y:S01]  /*5f80*/  STG.E.U16 desc[UR36][R8.64], R0 ;  /* 0x0000000008007986 */ /* 0x0001e2000c101524 */
[----:B------:R-:W-:Y:S05]  /*5f90*/  BRA `(.L_x_14770) ;  /* 0x0000000800fc7947 */ /* 0x000fea0003800000 */
.L_x_14773:
        /* <DEDUP_REMOVED lines=10> */
.L_x_14776:
[----:B------:R-:W0:Y:S02]  /*6040*/  I2F.S8 R17, R17 ;  /* 0x0000001100117306 */ /* 0x000e240000001400 */
[----:B0-----:R-:W-:-:S04]  /*6050*/  F2FP.F16.F32.PACK_AB R3, RZ, R17 ;  /* 0x00000011ff03723e */ /* 0x001fc800000000ff */
[----:B------:R-:W-:-:S05]  /*6060*/  PRMT R3, R3, 0x5410, RZ ;  /* 0x0000541003037816 */ /* 0x000fca00000000ff */
[----:B------:R0:W-:Y:S01]  /*6070*/  STG.E desc[UR36][R8.64], R3 ;  /* 0x0000000308007986 */ /* 0x0001e2000c101924 */
[----:B------:R-:W-:Y:S05]  /*6080*/  BRA `(.L_x_14770) ;  /* 0x0000000800c07947 */ /* 0x000fea0003800000 */
.L_x_14775:
[----:B------:R-:W-:-:S04]  /*6090*/  PRMT R4, R17, 0x8880, RZ ;  /* 0x0000888011047816 */ /* 0x000fc800000000ff */
[----:B------:R-:W-:-:S06]  /*60a0*/  PRMT R4, R4, 0x7710, RZ ;  /* 0x0000771004047816 */ /* 0x000fcc00000000ff */
[----:B------:R-:W0:Y:S02]  /*60b0*/  I2F.F64.S16 R4, R4 ;  /* 0x0000000400047312 */ /* 0x000e240000101c00 */
[----:B0-----:R0:W-:Y:S01]  /*60c0*/  STG.E.64 desc[UR36][R8.64], R4 ;  /* 0x0000000408007986 */ /* 0x0011e2000c101b24 */
[----:B------:R-:W-:Y:S05]  /*60d0*/  BRA `(.L_x_14770) ;  /* 0x0000000800ac7947 */ /* 0x000fea0003800000 */
.L_x_14765:
        /* <DEDUP_REMOVED lines=14> */
.L_x_14780:
        /* <DEDUP_REMOVED lines=17> */
.L_x_14783:
[----:B------:R-:W-:-:S04]  /*62d0*/  SHF.R.U32.HI R3, RZ, 0x18, R17 ;  /* 0x00000018ff037819 */ /* 0x000fc80000011611 */
[----:B------:R-:W-:-:S04]  /*62e0*/  LOP3.LUT R0, R0, 0x80, R3, 0xf8, !PT ;  /* 0x0000008000007812 */ /* 0x000fc800078ef803 */
[----:B------:R-:W-:-:S07]  /*62f0*/  PRMT R4, R0, 0x7610, R4 ;  /* 0x0000761000047816 */ /* 0x000fce0000000004 */
.L_x_14782:
[----:B------:R-:W-:Y:S05]  /*6300*/  BSYNC.RECONVERGENT B0 ;  /* 0x0000000000007941 */ /* 0x000fea0003800200 */
.L_x_14781:
[----:B------:R0:W-:Y:S01]  /*6310*/  STG.E.U8 desc[UR36][R8.64], R4 ;  /* 0x0000000408007986 */ /* 0x0001e2000c101124 */
[----:B------:R-:W-:Y:S05]  /*6320*/  BRA `(.L_x_14770) ;  /* 0x0000000800187947 */ /* 0x000fea0003800000 */
.L_x_14779:
        /* <DEDUP_REMOVED lines=17> */
.L_x_14786:
[----:B------:R-:W-:-:S04]  /*6440*/  SHF.R.U32.HI R3, RZ, 0x18, R17 ;  /* 0x00000018ff037819 */ /* 0x000fc80000011611 */
[----:B------:R-:W-:-:S04]  /*6450*/  LOP3.LUT R0, R0, 0x80, R3, 0xf8, !PT ;  /* 0x0000008000007812 */ /* 0x000fc800078ef803 */
[----:B------:R-:W-:-:S07]  /*6460*/  PRMT R4, R0, 0x7610, R4 ;  /* 0x0000761000047816 */ /* 0x000fce0000000004 */
.L_x_14785:
[----:B------:R-:W-:Y:S05]  /*6470*/  BSYNC.RECONVERGENT B0 ;  /* 0x0000000000007941 */ /* 0x000fea0003800200 */
.L_x_14784:
[----:B------:R0:W-:Y:S01]  /*6480*/  STG.E.U8 desc[UR36][R8.64], R4 ;  /* 0x0000000408007986 */ /* 0x0001e2000c101124 */
[----:B------:R-:W-:Y:S05]  /*6490*/  BRA `(.L_x_14770) ;  /* 0x0000000400bc7947 */ /* 0x000fea0003800000 */
.L_x_14778:
        /* <DEDUP_REMOVED lines=22> */
.L_x_14788:
[----:B------:R-:W-:-:S04]  /*6600*/  LOP3.LUT R17, R17, 0xffff, RZ, 0xc0, !PT ;  /* 0x0000ffff11117812 */ /* 0x000fc800078ec0ff */
[----:B------:R-:W-:-:S05]  /*6610*/  PRMT R17, R17, 0x8880, RZ ;  /* 0x0000888011117816 */ /* 0x000fca00000000ff */
[----:B------:R-:W-:-:S05]  /*6620*/  IMAD.MOV.U32 R4, RZ, RZ, R17 ;  /* 0x000000ffff047224 */ /* 0x000fca00078e0011 */
[----:B------:R-:W-:-:S05]  /*6630*/  SHF.R.S32.HI R5, RZ, 0x1f, R4 ;  /* 0x0000001fff057819 */ /* 0x000fca0000011404 */
[----:B------:R0:W-:Y:S01]  /*6640*/  STG.E.64 desc[UR36][R8.64], R4 ;  /* 0x0000000408007986 */ /* 0x0001e2000c101b24 */
[----:B------:R-:W-:Y:S05]  /*6650*/  BRA `(.L_x_14770) ;  /* 0x00000004004c7947 */ /* 0x000fea0003800000 */
.L_x_14787:
[----:B------:R-:W-:-:S04]  /*6660*/  LOP3.LUT R17, R17, 0xffff, RZ, 0xc0, !PT ;  /* 0x0000ffff11117812 */ /* 0x000fc800078ec0ff */
[----:B------:R-:W-:-:S05]  /*6670*/  PRMT R3, R17, 0x8880, RZ ;  /* 0x0000888011037816 */ /* 0x000fca00000000ff */
[----:B------:R0:W-:Y:S01]  /*6680*/  STG.E desc[UR36][R8.64], R3 ;  /* 0x0000000308007986 */ /* 0x0001e2000c101924 */
[----:B------:R-:W-:Y:S05]  /*6690*/  BRA `(.L_x_14770) ;  /* 0x00000004003c7947 */ /* 0x000fea0003800000 */
.L_x_14777:
        /* <DEDUP_REMOVED lines=10> */
.L_x_14790:
[----:B------:R-:W-:Y:S02]  /*6740*/  PRMT R4, R17, 0x8880, RZ ;  /* 0x0000888011047816 */ /* 0x000fe400000000ff */
[----:B------:R-:W-:Y:S02]  /*6750*/  CS2R R6, SRZ ;  /* 0x0000000000067805 */ /* 0x000fe4000001ff00 */
[----:B------:R-:W-:-:S06]  /*6760*/  PRMT R4, R4, 0x7710, RZ ;  /* 0x0000771004047816 */ /* 0x000fcc00000000ff */
[----:B------:R-:W0:Y:S02]  /*6770*/  I2F.F64.S16 R4, R4 ;  /* 0x0000000400047312 */ /* 0x000e240000101c00 */
[----:B0-----:R4:W-:Y:S01]  /*6780*/  STG.E.128 desc[UR36][R8.64], R4 ;  /* 0x0000000408007986 */ /* 0x0019e2000c101d24 */
[----:B------:R-:W-:Y:S05]  /*6790*/  BRA `(.L_x_14770) ;  /* 0x0000000000fc7947 */ /* 0x000fea0003800000 */
.L_x_14789:
[----:B------:R-:W-:-:S13]  /*67a0*/  ISETP.NE.AND P0, PT, R0, 0xf, PT ;  /* 0x0000000f0000780c */ /* 0x000fda0003f05270 */
[----:B------:R-:W-:Y:S05]  /*67b0*/  @!P0 BRA `(.L_x_14791) ;  /* 0x0000000000e88947 */ /* 0x000fea0003800000 */
[----:B------:R-:W-:-:S13]  /*67c0*/  ISETP.NE.AND P0, PT, R0, 0x17, PT ;  /* 0x000000170000780c */ /* 0x000fda0003f05270 */
[----:B------:R-:W-:Y:S05]  /*67d0*/  @!P0 BRA `(.L_x_14792) ;  /* 0x0000000000908947 */ /* 0x000fea0003800000 */
[----:B------:R-:W-:-:S13]  /*67e0*/  ISETP.NE.AND P0, PT, R0, 0x18, PT ;  /* 0x000000180000780c */ /* 0x000fda0003f05270 */
[----:B------:R-:W-:Y:S05]  /*67f0*/  @!P0 BRA `(.L_x_14793) ;  /* 0x0000000000448947 */ /* 0x000fea0003800000 */
.L_x_14769:
        /* <DEDUP_REMOVED lines=16> */
.L_x_14794:
[----:B------:R-:W-:Y:S05]  /*6900*/  BRA `(.L_x_14770) ;  /* 0x0000000000a07947 */ /* 0x000fea0003800000 */
.L_x_14793:
        /* <DEDUP_REMOVED lines=13> */
.L_x_14796:
[----:B------:R-:W-:Y:S05]  /*69e0*/  BSYNC.RECONVERGENT B0 ;  /* 0x0000000000007941 */ /* 0x000fea0003800200 */
.L_x_14795:
[----:B------:R-:W-:-:S05]  /*69f0*/  LOP3.LUT R3, R0, 0x80, R3, 0xf8, !PT ;  /* 0x0000008000037812 */ /* 0x000fca00078ef803 */
[----:B------:R2:W-:Y:S01]  /*6a00*/  STG.E.U8 desc[UR36][R8.64], R3 ;  /* 0x0000000308007986 */ /* 0x0005e2000c101124 */
[----:B------:R-:W-:Y:S05]  /*6a10*/  BRA `(.L_x_14770) ;  /* 0x00000000005c7947 */ /* 0x000fea0003800000 */
.L_x_14792:
        /* <DEDUP_REMOVED lines=12> */
.L_x_14798:
[----:B------:R-:W-:Y:S01]  /*6ae0*/  IMAD.MOV.U32 R0, RZ, RZ, 0x7f ;  /* 0x0000007fff007424 */ /* 0x000fe200078e00ff */
[----:B------:R-:W-:-:S04]  /*6af0*/  ISETP.GT.U32.AND P0, PT, R3, 0x7f800000, PT ;  /* 0x7f8000000300780c */ /* 0x000fc80003f04070 */
[----:B------:R-:W-:-:S09]  /*6b00*/  SEL R0, R0, 0x7c, P0 ;  /* 0x0000007c00007807 */ /* 0x000fd20000000000 */
.L_x_14799:
[----:B------:R-:W-:Y:S05]  /*6b10*/  BSYNC.RECONVERGENT B0 ;  /* 0x0000000000007941 */ /* 0x000fea0003800200 */
.L_x_14797:
[----:B------:R-:W-:-:S04]  /*6b20*/  SHF.R.U32.HI R3, RZ, 0x18, R17 ;  /* 0x00000018ff037819 */ /* 0x000fc80000011611 */
[----:B------:R-:W-:-:S05]  /*6b30*/  LOP3.LUT R3, R0, 0x80, R3, 0xf8, !PT ;  /* 0x0000008000037812 */ /* 0x000fca00078ef803 */
[----:B------:R1:W-:Y:S01]  /*6b40*/  STG.E.U8 desc[UR36][R8.64], R3 ;  /* 0x0000000308007986 */ /* 0x0003e2000c101124 */
[----:B------:R-:W-:Y:S05]  /*6b50*/  BRA `(.L_x_14770) ;  /* 0x00000000000c7947 */ /* 0x000fea0003800000 */
.L_x_14791:
[----:B------:R-:W0:Y:S02]  /*6b60*/  I2F.S8 R0, R17 ;  /* 0x0000001100007306 */ /* 0x000e240000001400 */
[----:B0-----:R-:W-:-:S05]  /*6b70*/  F2FP.BF16.F32.PACK_AB R0, RZ, R0 ;  /* 0x00000000ff00723e */ /* 0x001fca00000010ff */
[----:B------:R0:W-:Y:S02]  /*6b80*/  STG.E.U16 desc[UR36][R8.64], R0 ;  /* 0x0000000008007986 */ /* 0x0001e4000c101524 */
.L_x_14770:
[----:B------:R-:W-:-:S07]  /*6b90*/  VIADD R2, R2, 0x80 ;  /* 0x0000008002027836 */ /* 0x000fce0000000000 */
.L_x_14729:
[----:B------:R-:W-:Y:S05]  /*6ba0*/  BSYNC.RECONVERGENT B7 ;  /* 0x0000000000077941 */ /* 0x000fea0003800200 */
.L_x_14690:
        /* <DEDUP_REMOVED lines=21> */
.L_x_14803:
[----:B------:R-:W-:Y:S01]  /*6d00*/  STG.E.U8 desc[UR36][R2.64], R16 ;  /* 0x0000001002007986 */ /* 0x000fe2000c101124 */
[----:B------:R-:W-:Y:S05]  /*6d10*/  EXIT ;  /* 0x000000000000794d */ /* 0x000fea0003800000 */
.L_x_14802:
        /* <DEDUP_REMOVED lines=12> */
.L_x_14806:
[----:B------:R-:W-:-:S04]  /*6de0*/  LOP3.LUT R16, R16, 0xffff, RZ, 0xc0, !PT ;  /* 0x0000ffff10107812 */ /* 0x000fc800078ec0ff */
[----:B------:R-:W-:-:S05]  /*6df0*/  PRMT R5, R16, 0x8880, RZ ;  /* 0x0000888010057816 */ /* 0x000fca00000000ff */
[----:B------:R-:W-:Y:S01]  /*6e00*/  STG.E desc[UR36][R2.64], R5 ;  /* 0x0000000502007986 */ /* 0x000fe2000c101924 */
[----:B------:R-:W-:Y:S05]  /*6e10*/  EXIT ;  /* 0x000000000000794d */ /* 0x000fea0003800000 */
.L_x_14805:
[----:B------:R-:W-:-:S04]  /*6e20*/  PRMT R5, R16, 0x8880, RZ ;  /* 0x0000888010057816 */ /* 0x000fc800000000ff */
[----:B------:R-:W-:-:S05]  /*6e30*/  PRMT R5, R5, 0x7710, RZ ;  /* 0x0000771005057816 */ /* 0x000fca00000000ff */
[----:B------:R-:W-:Y:S01]  /*6e40*/  STG.E.U16 desc[UR36][R2.64], R5 ;  /* 0x0000000502007986 */ /* 0x000fe2000c101524 */
[----:B------:R-:W-:Y:S05]  /*6e50*/  EXIT ;  /* 0x000000000000794d */ /* 0x000fea0003800000 */
.L_x_14801:
        /* <DEDUP_REMOVED lines=9> */
.L_x_14808:
[----:B------:R-:W0:Y:S02]  /*6ef0*/  I2F.S8 R0, R16 ;  /* 0x0000001000007306 */ /* 0x000e240000001400 */
[----:B0-----:R-:W-:-:S05]  /*6f00*/  F2FP.F16.F32.PACK_AB R0, RZ, R0 ;  /* 0x00000000ff00723e */ /* 0x001fca00000000ff */
[----:B------:R-:W-:Y:S01]  /*6f10*/  STG.E.U16 desc[UR36][R2.64], R0 ;  /* 0x0000000002007986 */ /* 0x000fe2000c101524 */
[----:B------:R-:W-:Y:S05]  /*6f20*/  EXIT ;  /* 0x000000000000794d */ /* 0x000fea0003800000 */
.L_x_14807:
        /* <DEDUP_REMOVED lines=10> */
.L_x_14810:
[----:B------:R-:W0:Y:S02]  /*6fd0*/  I2F.S8 R16, R16 ;  /* 0x0000001000107306 */ /* 0x000e240000001400 */
[----:B0-----:R-:W-:-:S04]  /*6fe0*/  F2FP.F16.F32.PACK_AB R5, RZ, R16 ;  /* 0x00000010ff05723e */ /* 0x001fc800000000ff */
[----:B------:R-:W-:-:S05]  /*6ff0*/  PRMT R5, R5, 0x5410, RZ ;  /* 0x0000541005057816 */ /* 0x000fca00000000ff */
[----:B------:R-:W-:Y:S01]  /*7000*/  STG.E desc[UR36][R2.64], R5 ;  /* 0x0000000502007986 */ /* 0x000fe2000c101924 */
[----:B------:R-:W-:Y:S05]  /*7010*/  EXIT ;  /* 0x000000000000794d */ /* 0x000fea0003800000 */
.L_x_14809:
[----:B------:R-:W-:-:S04]  /*7020*/  PRMT R4, R16, 0x8880, RZ ;  /* 0x0000888010047816 */ /* 0x000fc800000000ff */
[----:B------:R-:W-:-:S06]  /*7030*/  PRMT R4, R4, 0x7710, RZ ;  /* 0x0000771004047816 */ /* 0x000fcc00000000ff */
[----:B------:R-:W0:Y:S02]  /*7040*/  I2F.F64.S16 R4, R4 ;  /* 0x0000000400047312 */ /* 0x000e240000101c00 */
[----:B0-----:R-:W-:Y:S01]  /*7050*/  STG.E.64 desc[UR36][R2.64], R4 ;  /* 0x0000000402007986 */ /* 0x001fe2000c101b24 */
[----:B------:R-:W-:Y:S05]  /*7060*/  EXIT ;  /* 0x000000000000794d */ /* 0x000fea0003800000 */
.L_x_14800:
        /* <DEDUP_REMOVED lines=14> */
.L_x_14814:
        /* <DEDUP_REMOVED lines=18> */
.L_x_14817:
[----:B------:R-:W-:-:S04]  /*7270*/  SHF.R.U32.HI R5, RZ, 0x18, R5 ;  /* 0x00000018ff057819 */ /* 0x000fc80000011605 */
[----:B------:R-:W-:-:S07]  /*7280*/  LOP3.LUT R0, R0, 0x80, R5, 0xf8, !PT ;  /* 0x0000008000007812 */ /* 0x000fce00078ef805 */
.L_x_14816:
[----:B------:R-:W-:Y:S05]  /*7290*/  BSYNC.RECONVERGENT B0 ;  /* 0x0000000000007941 */ /* 0x000fea0003800200 */
.L_x_14815:
[----:B------:R-:W-:Y:S01]  /*72a0*/  STG.E.U8 desc[UR36][R2.64], R0 ;  /* 0x0000000002007986 */ /* 0x000fe2000c101124 */
[----:B------:R-:W-:Y:S05]  /*72b0*/  EXIT ;  /* 0x000000000000794d */ /* 0x000fea0003800000 */
.L_x_14813:
        /* <DEDUP_REMOVED lines=18> */
.L_x_14820:
[----:B------:R-:W-:-:S04]  /*73e0*/  SHF.R.U32.HI R5, RZ, 0x18, R5 ;  /* 0x00000018ff057819 */ /* 0x000fc80000011605 */
[----:B------:R-:W-:-:S07]  /*73f0*/  LOP3.LUT R0, R0, 0x80, R5, 0xf8, !PT ;  /* 0x0000008000007812 */ /* 0x000fce00078ef805 */
.L_x_14819:
[----:B------:R-:W-:Y:S05]  /*7400*/  BSYNC.RECONVERGENT B0 ;  /* 0x0000000000007941 */ /* 0x000fea0003800200 */
.L_x_14818:
[----:B------:R-:W-:Y:S01]  /*7410*/  STG.E.U8 desc[UR36][R2.64], R0 ;  /* 0x0000000002007986 */ /* 0x000fe2000c101124 */
[----:B------:R-:W-:Y:S05]  /*7420*/  EXIT ;  /* 0x000000000000794d */ /* 0x000fea0003800000 */
.L_x_14812:
        /* <DEDUP_REMOVED lines=22> */
.L_x_14822:
[----:B------:R-:W-:-:S04]  /*7590*/  LOP3.LUT R16, R16, 0xffff, RZ, 0xc0, !PT ;  /* 0x0000ffff10107812 */ /* 0x000fc800078ec0ff */
[----:B------:R-:W-:-:S05]  /*75a0*/  PRMT R16, R16, 0x8880, RZ ;  /* 0x0000888010107816 */ /* 0x000fca00000000ff */
[----:B------:R-:W-:-:S05]  /*75b0*/  IMAD.MOV.U32 R4, RZ, RZ, R16 ;  /* 0x000000ffff047224 */ /* 0x000fca00078e0010 */
[----:B------:R-:W-:-:S05]  /*75c0*/  SHF.R.S32.HI R5, RZ, 0x1f, R4 ;  /* 0x0000001fff057819 */ /* 0x000fca0000011404 */
[----:B------:R-:W-:Y:S01]  /*75d0*/  STG.E.64 desc[UR36][R2.64], R4 ;  /* 0x0000000402007986 */ /* 0x000fe2000c101b24 */
[----:B------:R-:W-:Y:S05]  /*75e0*/  EXIT ;  /* 0x000000000000794d */ /* 0x000fea0003800000 */
.L_x_14821:
[----:B------:R-:W-:-:S04]  /*75f0*/  LOP3.LUT R16, R16, 0xffff, RZ, 0xc0, !PT ;  /* 0x0000ffff10107812 */ /* 0x000fc800078ec0ff */
[----:B------:R-:W-:-:S05]  /*7600*/  PRMT R5, R16, 0x8880, RZ ;  /* 0x0000888010057816 */ /* 0x000fca00000000ff */
[----:B------:R-:W-:Y:S01]  /*7610*/  STG.E desc[UR36][R2.64], R5 ;  /* 0x0000000502007986 */ /* 0x000fe2000c101924 */
[----:B------:R-:W-:Y:S05]  /*7620*/  EXIT ;  /* 0x000000000000794d */ /* 0x000fea0003800000 */
.L_x_14811:
        /* <DEDUP_REMOVED lines=10> */
.L_x_14824:
[----:B------:R-:W-:Y:S02]  /*76d0*/  PRMT R4, R16, 0x8880, RZ ;  /* 0x0000888010047816 */ /* 0x000fe400000000ff */
[----:B------:R-:W-:Y:S02]  /*76e0*/  CS2R R6, SRZ ;  /* 0x0000000000067805 */ /* 0x000fe4000001ff00 */
[----:B------:R-:W-:-:S06]  /*76f0*/  PRMT R4, R4, 0x7710, RZ ;  /* 0x0000771004047816 */ /* 0x000fcc00000000ff */
[----:B------:R-:W0:Y:S02]  /*7700*/  I2F.F64.S16 R4, R4 ;  /* 0x0000000400047312 */ /* 0x000e240000101c00 */
[----:B0-----:R-:W-:Y:S01]  /*7710*/  STG.E.128 desc[UR36][R2.64], R4 ;  /* 0x0000000402007986 */ /* 0x001fe2000c101d24 */
[----:B------:R-:W-:Y:S05]  /*7720*/  EXIT ;  /* 0x000000000000794d */ /* 0x000fea0003800000 */
.L_x_14823:
[----:B------:R-:W-:-:S13]  /*7730*/  ISETP.NE.AND P0, PT, R0, 0xf, PT ;  /* 0x0000000f0000780c */ /* 0x000fda0003f05270 */
[----:B------:R-:W-:Y:S05]  /*7740*/  @!P0 BRA `(.L_x_14825) ;  /* 0x0000000000e88947 */ /* 0x000fea0003800000 */
[----:B------:R-:W-:-:S13]  /*7750*/  ISETP.NE.AND P0, PT, R0, 0x17, PT ;  /* 0x000000170000780c */ /* 0x000fda0003f05270 */
[----:B------:R-:W-:Y:S05]  /*7760*/  @!P0 BRA `(.L_x_14826) ;  /* 0x0000000000908947 */ /* 0x000fea0003800000 */
[----:B------:R-:W-:-:S13]  /*7770*/  ISETP.NE.AND P0, PT, R0, 0x18, PT ;  /* 0x000000180000780c */ /* 0x000fda0003f05270 */
[----:B------:R-:W-:Y:S05]  /*7780*/  @!P0 BRA `(.L_x_14827) ;  /* 0x0000000000448947 */ /* 0x000fea0003800000 */
.L_x_14804:
        /* <DEDUP_REMOVED lines=16> */
.L_x_14828:
[----:B------:R-:W-:Y:S05]  /*7890*/  EXIT ;  /* 0x000000000000794d */ /* 0x000fea0003800000 */
.L_x_14827:
        /* <DEDUP_REMOVED lines=13> */
.L_x_14830:
[----:B------:R-:W-:Y:S05]  /*7970*/  BSYNC.RECONVERGENT B0 ;  /* 0x0000000000007941 */ /* 0x000fea0003800200 */
.L_x_14829:
[----:B------:R-:W-:-:S05]  /*7980*/  LOP3.LUT R5, R0, 0x80, R5, 0xf8, !PT ;  /* 0x0000008000057812 */ /* 0x000fca00078ef805 */
[----:B------:R-:W-:Y:S01]  /*7990*/  STG.E.U8 desc[UR36][R2.64], R5 ;  /* 0x0000000502007986 */ /* 0x000fe2000c101124 */
[----:B------:R-:W-:Y:S05]  /*79a0*/  EXIT ;  /* 0x000000000000794d */ /* 0x000fea0003800000 */
.L_x_14826:
        /* <DEDUP_REMOVED lines=12> */
.L_x_14832:
[----:B------:R-:W-:Y:S01]  /*7a70*/  IMAD.MOV.U32 R0, RZ, RZ, 0x7f ;  /* 0x0000007fff007424 */ /* 0x000fe200078e00ff */
[----:B------:R-:W-:-:S04]  /*7a80*/  ISETP.GT.U32.AND P0, PT, R4, 0x7f800000, PT ;  /* 0x7f8000000400780c */ /* 0x000fc80003f04070 */
[----:B------:R-:W-:-:S09]  /*7a90*/  SEL R0, R0, 0x7c, P0 ;  /* 0x0000007c00007807 */ /* 0x000fd20000000000 */
.L_x_14833:
[----:B------:R-:W-:Y:S05]  /*7aa0*/  BSYNC.RECONVERGENT B0 ;  /* 0x0000000000007941 */ /* 0x000fea0003800200 */
.L_x_14831:
[----:B------:R-:W-:-:S04]  /*7ab0*/  SHF.R.U32.HI R5, RZ, 0x18, R5 ;  /* 0x00000018ff057819 */ /* 0x000fc80000011605 */
[----:B------:R-:W-:-:S05]  /*7ac0*/  LOP3.LUT R5, R0, 0x80, R5, 0xf8, !PT ;  /* 0x0000008000057812 */ /* 0x000fca00078ef805 */
[----:B------:R-:W-:Y:S01]  /*7ad0*/  STG.E.U8 desc[UR36][R2.64], R5 ;  /* 0x0000000502007986 */ /* 0x000fe2000c101124 */
[----:B------:R-:W-:Y:S05]  /*7ae0*/  EXIT ;  /* 0x000000000000794d */ /* 0x000fea0003800000 */
.L_x_14825:
[----:B------:R-:W0:Y:S02]  /*7af0*/  I2F.S8 R0, R16 ;  /* 0x0000001000007306 */ /* 0x000e240000001400 */
[----:B0-----:R-:W-:-:S05]  /*7b00*/  F2FP.BF16.F32.PACK_AB R0, RZ, R0 ;  /* 0x00000000ff00723e */ /* 0x001fca00000010ff */
[----:B------:R-:W-:Y:S01]  /*7b10*/  STG.E.U16 desc[UR36][R2.64], R0 ;  /* 0x0000000002007986 */ /* 0x000fe2000c101524 */
[----:B------:R-:W-:Y:S05]  /*7b20*/  EXIT ;  /* 0x000000000000794d */ /* 0x000fea0003800000 */
.L_x_14834:
        /* <DEDUP_REMOVED lines=13> */
.L_x_25943:


//--------------------- .text._ZN2at6native18elementwise_kernelILi128ELi4EZNS0_22gpu_kernel_impl_nocastINS0_13AUnaryFunctorIaaaNS0_16BitwiseOrFunctorIaEEEEEEvRNS_18TensorIteratorBaseERKT_EUliE_EEviT1_ --------------------------
	.section	.text._ZN2at6native18elementwise_kernelILi128ELi4EZNS0_22gpu_kernel_impl_nocastINS0_13AUnaryFunctorIaaaNS0_16BitwiseOrFunctorIaEEEEEEvRNS_18TensorIteratorBaseERKT_EUliE_EEviT1_,"ax",@progbits
	.align	128
        .global         _ZN2at6native18elementwise_kernelILi128ELi4EZNS0_22gpu_kernel_impl_nocastINS0_13AUnaryFunctorIaaaNS0_16BitwiseOrFunctorIaEEEEEEvRNS_18TensorIteratorBaseERKT_EUliE_EEviT1_
        .type           _ZN2at6native18elementwise_kernelILi128ELi4EZNS0_22gpu_kernel_impl_nocastINS0_13AUnaryFunctorIaaaNS0_16BitwiseOrFunctorIaEEEEEEvRNS_18TensorIteratorBaseERKT_EUliE_EEviT1_,@function
        .size           _ZN2at6native18elementwise_kernelILi128ELi4EZNS0_22gpu_kernel_impl_nocastINS0_13AUnaryFunctorIaaaNS0_16BitwiseOrFunctorIaEEEEEEvRNS_18TensorIteratorBaseERKT_EUliE_EEviT1_,(.L_x_25944 - _ZN2at6native18elementwise_kernelILi128ELi4EZNS0_22gpu_kernel_impl_nocastINS0_13AUnaryFunctorIaaaNS0_16BitwiseOrFunctorIaEEEEEEvRNS_18TensorIteratorBaseERKT_EUliE_EEviT1_)
        .other          _ZN2at6native18elementwise_kernelILi128ELi4EZNS0_22gpu_kernel_impl_nocastINS0_13AUnaryFunctorIaaaNS0_16BitwiseOrFunctorIaEEEEEEvRNS_18TensorIteratorBaseERKT_EUliE_EEviT1_,@"STO_CUDA_ENTRY STV_DEFAULT"
_ZN2at6native18elementwise_kernelILi128ELi4EZNS0_22gpu_kernel_impl_nocastINS0_13AUnaryFunctorIaaaNS0_16BitwiseOrFunctorIaEEEEEEvRNS_18TensorIteratorBaseERKT_EUliE_EEviT1_:
.text._ZN2at6native18elementwise_kernelILi128ELi4EZNS0_22gpu_kernel_impl_nocastINS0_13AUnaryFunctorIaaaNS0_16BitwiseOrFunctorIaEEEEEEvRNS_18TensorIteratorBaseERKT_EUliE_EEviT1_:
        /* <DEDUP_REMOVED lines=30> */
.L_x_14838:
[----:B------:R-:W-:-:S13]  /*01e0*/  ISETP.GE.AND P0, PT, R3, UR4, PT ;  /* 0x0000000403007c0c */ /* 0x000fda000bf06270 */
[----:B------:R-:W-:Y:S05]  /*01f0*/  @P0 BREAK.RELIABLE B1 ;  /* 0x0000000000010942 */ /* 0x000fea0003800100 */
[----:B------:R-:W-:Y:S05]  /*0200*/  @P0 BRA `(.L_x_14839) ;  /* 0x00000000001c0947 */ /* 0x000fea0003800000 */
[----:B------:R-:W-:Y:S05]  /*0210*/  BSYNC.RELIABLE B1 ;  /* 0x0000000000017941 */ /* 0x000fea0003800100 */
.L_x_14837:
[----:B------:R-:W1:Y:S02]  /*0220*/  LDC.64 R4, c[0x0][0x588] ;  /* 0x00016200ff047b82 */ /* 0x000e640000000a00 */
[----:B-1----:R-:W2:Y:S06]  /*0230*/  LDG.E.U8 R4, desc[UR6][R4.64] ;  /* 0x0000000604047981 */ /* 0x002eac000c1e1100 */
[----:B0-----:R-:W0:Y:S01]  /*0240*/  LDC.64 R6, c[0x0][0x580] ;  /* 0x00016000ff067b82 */ /* 0x001e220000000a00 */
[----:B------:R-:W-:Y:S02]  /*0250*/  IADD3 R3, PT, PT, R3, 0x80, RZ ;  /* 0x0000008003037810 */ /* 0x000fe40007ffe0ff */
[----:B--2---:R-:W-:-:S05]  /*0260*/  LOP3.LUT R9, R4, UR5, RZ, 0xfc, !PT ;  /* 0x0000000504097c12 */ /* 0x004fca000f8efcff */
[----:B0-----:R1:W-:Y:S02]  /*0270*/  STG.E.U8 desc[UR6][R6.64], R9 ;  /* 0x0000000906007986 */ /* 0x0013e4000c101106 */
.L_x_14839:
[----:B------:R-:W-:Y:S05]  /*0280*/  BSYNC.RECONVERGENT B0 ;  /* 0x0000000000007941 */ /* 0x000fea0003800200 */
.L_x_14836:
        /* <DEDUP_REMOVED lines=9> */
.L_x_14835:
        /* <DEDUP_REMOVED lines=306> */
.L_x_14843:
        /* <DEDUP_REMOVED lines=310> */
.L_x_14845:
        /* <DEDUP_REMOVED lines=9> */
.L_x_14842:
[----:B------:R-:W-:-:S13]  /*2a30*/  ISETP.GE.AND P0, PT, R3, UR4, PT ;  /* 0x0000000403007c0c */ /* 0x000fda000bf06270 */
[----:B------:R-:W-:Y:S05]  /*2a40*/  @P0 BREAK.RELIABLE B1 ;  /* 0x0000000000010942 */ /* 0x000fea0003800100 */
[----:B------:R-:W-:Y:S05]  /*2a50*/  @P0 BRA `(.L_x_14844) ;  /* 0x0000001000d00947 */ /* 0x000fea0003800000 */
[----:B------:R-:W-:Y:S05]  /*2a60*/  BSYNC.RELIABLE B1 ;  /* 0x0000000000017941 */ /* 0x000fea0003800100 */
.L_x_14841:
        /* <DEDUP_REMOVED lines=298> */
.L_x_14846:
        /* <DEDUP_REMOVED lines=9> */
.L_x_14844:
[----:B------:R-:W-:Y:S05]  /*3da0*/  BSYNC.RECONVERGENT B0 ;  /* 0x0000000000007941 */ /* 0x000fea0003800200 */
.L_x_14840:
        /* <DEDUP_REMOVED lines=301> */
.L_x_14847:
        /* <DEDUP_REMOVED lines=9> */
.L_x_14848:
        /* <DEDUP_REMOVED lines=15> */
.L_x_25944:


//--------------------- .text._ZN2at6native27unrolled_elementwise_kernelINS0_13AUnaryFunctorIaaaNS0_16BitwiseOrFunctorIaEEEESt5arrayIPcLm2EELi4E23TrivialOffsetCalculatorILi1EjESA_NS0_6memory15LoadWithoutCastENSB_16StoreWithoutCastEEEviT_T0_T2_T3_T4_T5_ --------------------------
	.section	.text._ZN2at6native27unrolled_elementwise_kernelINS0_13AUnaryFunctorIaaaNS0_16BitwiseOrFunctorIaEEEESt5arrayIPcLm2EELi4E23TrivialOffsetCalculatorILi1EjESA_NS0_6memory15LoadWithoutCastENSB_16StoreWithoutCastEEEviT_T0_T2_T3_T4_T5_,"ax",@progbits
	.align	128
        .global         _ZN2at6native27unrolled_elementwise_kernelINS0_13AUnaryFunctorIaaaNS0_16BitwiseOrFunctorIaEEEESt5arrayIPcLm2EELi4E23TrivialOffsetCalculatorILi1EjESA_NS0_6memory15LoadWithoutCastENSB_16StoreWithoutCastEEEviT_T0_T2_T3_T4_T5_
        .type           _ZN2at6native27unrolled_elementwise_kernelINS0_13AUnaryFunctorIaaaNS0_16BitwiseOrFunctorIaEEEESt5arrayIPcLm2EELi4E23TrivialOffsetCalculatorILi1EjESA_NS0_6memory15LoadWithoutCastENSB_16StoreWithoutCastEEEviT_T0_T2_T3_T4_T5_,@function
        .size           _ZN2at6native27unrolled_elementwise_kernelINS0_13AUnaryFunctorIaaaNS0_16BitwiseOrFunctorIaEEEESt5arrayIPcLm2EELi4E23TrivialOffsetCalculatorILi1EjESA_NS0_6memory15LoadWithoutCastENSB_16StoreWithoutCastEEEviT_T0_T2_T3_T4_T5_,(.L_x_25945 - _ZN2at6native27unrolled_elementwise_kernelINS0_13AUnaryFunctorIaaaNS0_16BitwiseOrFunctorIaEEEESt5arrayIPcLm2EELi4E23TrivialOffsetCalculatorILi1EjESA_NS0_6memory15LoadWithoutCastENSB_16StoreWithoutCastEEEviT_T0_T2_T3_T4_T5_)
        .other          _ZN2at6native27unrolled_elementwise_kernelINS0_13AUnaryFunctorIaaaNS0_16BitwiseOrFunctorIaEEEESt5arrayIPcLm2EELi4E23TrivialOffsetCalculatorILi1EjESA_NS0_6memory15LoadWithoutCastENSB_16StoreWithoutCastEEEviT_T0_T2_T3_T4_T5_,@"STO_CUDA_ENTRY STV_DEFAULT"
_ZN2at6native27unrolled_elementwise_kernelINS0_13AUnaryFunctorIaaaNS0_16BitwiseOrFunctorIaEEEESt5arrayIPcLm2EELi4E23TrivialOffsetCalculatorILi1EjESA_NS0_6memory15LoadWithoutCastENSB_16StoreWithoutCastEEEviT_T0_T2_T3_T4_T5_:
.text._ZN2at6native27unrolled_elementwise_kernelINS0_13AUnaryFunctorIaaaNS0_16BitwiseOrFunctorIaEEEESt5arrayIPcLm2EELi4E23TrivialOffsetCalculatorILi1EjESA_NS0_6memory15LoadWithoutCastENSB_16StoreWithoutCastEEEviT_T0_T2_T3_T4_T5_:
        /* <DEDUP_REMOVED lines=62> */
.L_x_14851:
[----:B------:R-:W-:Y:S05]  /*03e0*/  BSYNC.RELIABLE B1 ;  /* 0x0000000000017941 */ /* 0x000fea0003800100 */
.L_x_14850:
[----:B------:R-:W-:-:S13]  /*03f0*/  ISETP.GE.AND P0, PT, R5, R4, PT ;  /* 0x000000040500720c */ /* 0x000fda0003f06270 */
[----:B------:R-:W1:Y:S01]  /*0400*/  @!P0 LDC.64 R6, c[0x0][0x388] ;  /* 0x0000e200ff068b82 */ /* 0x000e620000000a00 */
[----:B0-----:R-:W-:Y:S02]  /*0410*/  @!P0 IMAD R3, R0, 0x200, R5 ;  /* 0x0000020000038824 */ /* 0x001fe400078e0205 */
[----:B------:R-:W-:-:S03]  /*0420*/  @!P0 VIADD R5, R5, 0x80 ;  /* 0x0000008005058836 */ /* 0x000fc60000000000 */
[----:B-1----:R-:W-:-:S05]  /*0430*/  @!P0 IADD3 R2, P1, PT, R3, R6, RZ ;  /* 0x0000000603028210 */ /* 0x002fca0007f3e0ff */
[----:B------:R-:W-:-:S05]  /*0440*/  @!P0 IMAD.X R3, RZ, RZ, R7, P1 ;  /* 0x000000ffff038224 */ /* 0x000fca00008e0607 */
[----:B------:R1:W-:Y:S03]  /*0450*/  @!P0 STG.E.U8 desc[UR4][R2.64], R17 ;  /* 0x0000001102008986 */ /* 0x0003e6000c101104 */
.L_x_14852:
[----:B------:R-:W-:Y:S05]  /*0460*/  BSYNC.RECONVERGENT B0 ;  /* 0x0000000000007941 */ /* 0x000fea0003800200 */
.L_x_14849:
        /* <DEDUP_REMOVED lines=9> */
.L_x_14853:
        /* <DEDUP_REMOVED lines=16> */
.L_x_25945:


//--------------------- .text._ZN2at6native29vectorized_elementwise_kernelILi2ENS0_13AUnaryFunctorIaaaNS0_16BitwiseOrFunctorIaEEEESt5arrayIPcLm2EEEEviT0_T1_ --------------------------
	.section	.text._ZN2at6native29vectorized_elementwise_kernelILi2ENS0_13AUnaryFunctorIaaaNS0_16BitwiseOrFunctorIaEEEESt5arrayIPcLm2EEEEviT0_T1_,"ax",@progbits
	.align	128
        .global         _ZN2at6native29vectorized_elementwise_kernelILi2ENS0_13AUnaryFunctorIaaaNS0_16BitwiseOrFunctorIaEEEESt5arrayIPcLm2EEEEviT0_T1_
        .type           _ZN2at6native29vectorized_elementwise_kernelILi2ENS0_13AUnaryFunctorIaaaNS0_16BitwiseOrFunctorIaEEEESt5arrayIPcLm2EEEEviT0_T1_,@function
        .size           _ZN2at6native29vectorized_elementwise_kernelILi2ENS0_13AUnaryFunctorIaaaNS0_16BitwiseOrFunctorIaEEEESt5arrayIPcLm2EEEEviT0_T1_,(.L_x_25946 - _ZN2at6native29vectorized_elementwise_kernelILi2ENS0_13AUnaryFunctorIaaaNS0_16BitwiseOrFunctorIaEEEESt5arrayIPcLm2EEEEviT0_T1_)
        .other          _ZN2at6native29vectorized_elementwise_kernelILi2ENS0_13AUnaryFunctorIaaaNS0_16BitwiseOrFunctorIaEEEESt5arrayIPcLm2EEEEviT0_T1_,@"STO_CUDA_ENTRY STV_DEFAULT"
_ZN2at6native29vectorized_elementwise_kernelILi2ENS0_13AUnaryFunctorIaaaNS0_16BitwiseOrFunctorIaEEEESt5arrayIPcLm2EEEEviT0_T1_:
.text._ZN2at6native29vectorized_elementwise_kernelILi2ENS0_13AUnaryFunctorIaaaNS0_16BitwiseOrFunctorIaEEEESt5arrayIPcLm2EEEEviT0_T1_:
        /* <DEDUP_REMOVED lines=100> */
.L_x_14857:
        /* <DEDUP_REMOVED lines=8> */
.L_x_14858:
        /* <DEDUP_REMOVED lines=8> */
.L_x_14859:
        /* <DEDUP_REMOVED lines=8> */
.L_x_14860:
        /* <DEDUP_REMOVED lines=9> */
.L_x_14861:
[----:B------:R-:W-:Y:S05]  /*0850*/  BSYNC.RELIABLE B1 ;  /* 0x0000000000017941 */ /* 0x000fea0003800100 */
.L_x_14856:
[----:B------:R-:W-:-:S13]  /*0860*/  ISETP.GE.U32.AND P0, PT, R0, UR5, PT ;  /* 0x0000000500007c0c */ /* 0x000fda000bf06070 */
[----:B------:R-:W3:Y:S01]  /*0870*/  @!P0 LDC.64 R6, c[0x0][0x388] ;  /* 0x0000e200ff068b82 */ /* 0x000ee20000000a00 */
[C---:B012---:R-:W-:Y:S02]  /*0880*/  @!P0 VIADD R5, R0.reuse, UR4 ;  /* 0x0000000400058c36 */ /* 0x047fe40008000000 */
[----:B------:R-:W-:-:S03]  /*0890*/  @!P0 VIADD R0, R0, 0x80 ;  /* 0x0000008000008836 */ /* 0x000fc60000000000 */
[----:B---3--:R-:W-:-:S05]  /*08a0*/  @!P0 IADD3 R4, P1, PT, R5, R6, RZ ;  /* 0x0000000605048210 */ /* 0x008fca0007f3e0ff */
[----:B------:R-:W-:-:S05]  /*08b0*/  @!P0 IMAD.X R5, RZ, RZ, R7, P1 ;  /* 0x000000ffff058224 */ /* 0x000fca00008e0607 */
[----:B------:R3:W-:Y:S03]  /*08c0*/  @!P0 STG.E.U8 desc[UR8][R4.64], R3 ;  /* 0x0000000304008986 */ /* 0x0007e6000c101108 */
.L_x_14862:
[----:B------:R-:W-:Y:S05]  /*08d0*/  BSYNC.RECONVERGENT B0 ;  /* 0x0000000000007941 */ /* 0x000fea0003800200 */
.L_x_14855:
        /* <DEDUP_REMOVED lines=9> */
.L_x_14854:
        /* <DEDUP_REMOVED lines=42> */
.L_x_14863:
        /* <DEDUP_REMOVED lines=15> */
.L_x_25946:


//--------------------- .text._ZN2at6native29vectorized_elementwise_kernelILi4ENS0_13AUnaryFunctorIaaaNS0_16BitwiseOrFunctorIaEEEESt5arrayIPcLm2EEEEviT0_T1_ --------------------------
	.section	.text._ZN2at6native29vectorized_elementwise_kernelILi4ENS0_13AUnaryFunctorIaaaNS0_16BitwiseOrFunctorIaEEEESt5arrayIPcLm2EEEEviT0_T1_,"ax",@progbits
	.align	128
        .global         _ZN2at6native29vectorized_elementwise_kernelILi4ENS0_13AUnaryFunctorIaaaNS0_16BitwiseOrFunctorIaEEEESt5arrayIPcLm2EEEEviT0_T1_
        .type           _ZN2at6native29vectorized_elementwise_kernelILi4ENS0_13AUnaryFunctorIaaaNS0_16BitwiseOrFunctorIaEEEESt5arrayIPcLm2EEEEviT0_T1_,@function
        .size           _ZN2at6native29vectorized_elementwise_kernelILi4ENS0_13AUnaryFunctorIaaaNS0_16BitwiseOrFunctorIaEEEESt5arrayIPcLm2EEEEviT0_T1_,(.L_x_25947 - _ZN2at6native29vectorized_elementwise_kernelILi4ENS0_13AUnaryFunctorIaaaNS0_16BitwiseOrFunctorIaEEEESt5arrayIPcLm2EEEEviT0_T1_)
        .other          _ZN2at6native29vectorized_elementwise_kernelILi4ENS0_13AUnaryFunctorIaaaNS0_16BitwiseOrFunctorIaEEEESt5arrayIPcLm2EEEEviT0_T1_,@"STO_CUDA_ENTRY STV_DEFAULT"
_ZN2at6native29vectorized_elementwise_kernelILi4ENS0_13AUnaryFunctorIaaaNS0_16BitwiseOrFunctorIaEEEESt5arrayIPcLm2EEEEviT0_T1_:
.text._ZN2at6native29vectorized_elementwise_kernelILi4ENS0_13AUnaryFunctorIaaaNS0_16BitwiseOrFunctorIaEEEESt5arrayIPcLm2EEEEviT0_T1_:
        /* <DEDUP_REMOVED lines=100> */
.L_x_14867:
        /* <DEDUP_REMOVED lines=8> */
.L_x_14868:
        /* <DEDUP_REMOVED lines=8> */
.L_x_14869:
        /* <DEDUP_REMOVED lines=8> */
.L_x_14870:
        /* <DEDUP_REMOVED lines=9> */
.L_x_14871:
[----:B------:R-:W-:Y:S05]  /*0850*/  BSYNC.RELIABLE B1 ;  /* 0x0000000000017941 */ /* 0x000fea0003800100 */
.L_x_14866:
[----:B------:R-:W-:-:S13]  /*0860*/  ISETP.GE.U32.AND P0, PT, R0, UR5, PT ;  /* 0x0000000500007c0c */ /* 0x000fda000bf06070 */
[----:B------:R-:W3:Y:S01]  /*0870*/  @!P0 LDC.64 R6, c[0x0][0x388] ;  /* 0x0000e200ff068b82 */ /* 0x000ee20000000a00 */
[C---:B012---:R-:W-:Y:S02]  /*0880*/  @!P0 VIADD R5, R0.reuse, UR4 ;  /* 0x0000000400058c36 */ /* 0x047fe40008000000 */
[----:B------:R-:W-:-:S03]  /*0890*/  @!P0 VIADD R0, R0, 0x80 ;  /* 0x0000008000008836 */ /* 0x000fc60000000000 */
[----:B---3--:R-:W-:-:S05]  /*08a0*/  @!P0 IADD3 R4, P1, PT, R5, R6, RZ ;  /* 0x0000000605048210 */ /* 0x008fca0007f3e0ff */
[----:B------:R-:W-:-:S05]  /*08b0*/  @!P0 IMAD.X R5, RZ, RZ, R7, P1 ;  /* 0x000000ffff058224 */ /* 0x000fca00008e0607 */
[----:B------:R3:W-:Y:S03]  /*08c0*/  @!P0 STG.E.U8 desc[UR8][R4.64], R2 ;  /* 0x0000000204008986 */ /* 0x0007e6000c101108 */
.L_x_14872:
[----:B------:R-:W-:Y:S05]  /*08d0*/  BSYNC.RECONVERGENT B0 ;  /* 0x0000000000007941 */ /* 0x000fea0003800200 */
.L_x_14865:
        /* <DEDUP_REMOVED lines=9> */
.L_x_14864:
        /* <DEDUP_REMOVED lines=40> */
.L_x_14873:
        /* <DEDUP_REMOVED lines=9> */
.L_x_25947:


//--------------------- .text._ZN2at6native29vectorized_elementwise_kernelILi8ENS0_13AUnaryFunctorIaaaNS0_16BitwiseOrFunctorIaEEEESt5arrayIPcLm2EEEEviT0_T1_ --------------------------
	.section	.text._ZN2at6native29vectorized_elementwise_kernelILi8ENS0_13AUnaryFunctorIaaaNS0_16BitwiseOrFunctorIaEEEESt5arrayIPcLm2EEEEviT0_T1_,"ax",@progbits
	.align	128
        .global         _ZN2at6native29vectorized_elementwise_kernelILi8ENS0_13AUnaryFunctorIaaaNS0_16BitwiseOrFunctorIaEEEESt5arrayIPcLm2EEEEviT0_T1_
        .type           _ZN2at6native29vectorized_elementwise_kernelILi8ENS0_13AUnaryFunctorIaaaNS0_16BitwiseOrFunctorIaEEEESt5arrayIPcLm2EEEEviT0_T1_,@function
        .size           _ZN2at6native29vectorized_elementwise_kernelILi8ENS0_13AUnaryFunctorIaaaNS0_16BitwiseOrFunctorIaEEEESt5arrayIPcLm2EEEEviT0_T1_,(.L_x_25948 - _ZN2at6native29vectorized_elementwise_kernelILi8ENS0_13AUnaryFunctorIaaaNS0_16BitwiseOrFunctorIaEEEESt5arrayIPcLm2EEEEviT0_T1_)
        .other          _ZN2at6native29vectorized_elementwise_kernelILi8ENS0_13AUnaryFunctorIaaaNS0_16BitwiseOrFunctorIaEEEESt5arrayIPcLm2EEEEviT0_T1_,@"STO_CUDA_ENTRY STV_DEFAULT"
_ZN2at6native29vectorized_elementwise_kernelILi8ENS0_13AUnaryFunctorIaaaNS0_16BitwiseOrFunctorIaEEEESt5arrayIPcLm2EEEEviT0_T1_:
.text._ZN2at6native29vectorized_elementwise_kernelILi8ENS0_13AUnaryFunctorIaaaNS0_16BitwiseOrFunctorIaEEEESt5arrayIPcLm2EEEEviT0_T1_:
[----:B------:R-:W-:Y:S01]  /*0000*/  LDC R1, c[0x0][0x37c] ;  /* 0x0000df00ff017b82 */ /* 0x000fe20000000800 */
[----:B------:R-:W-:Y:S05]  /*0010*/  EXIT ;  /* 0x000000000000794d */ /* 0x000fea0003800000 */
.L_x_14874:
        /* <DEDUP_REMOVED lines=14> */
.L_x_25948:


//--------------------- .text._ZN2at6native18elementwise_kernelILi128ELi4EZNS0_15gpu_kernel_implINS0_13BinaryFunctorIaaaNS0_16BitwiseOrFunctorIaEEEEEEvRNS_18TensorIteratorBaseERKT_EUliE_EEviT1_ --------------------------
	.section	.text._ZN2at6native18elementwise_kernelILi128ELi4EZNS0_15gpu_kernel_implINS0_13BinaryFunctorIaaaNS0_16BitwiseOrFunctorIaEEEEEEvRNS_18TensorIteratorBaseERKT_EUliE_EEviT1_,"ax",@progbits
	.align	128
        .global         _ZN2at6native18elementwise_kernelILi128ELi4EZNS0_15gpu_kernel_implINS0_13BinaryFunctorIaaaNS0_16BitwiseOrFunctorIaEEEEEEvRNS_18TensorIteratorBaseERKT_EUliE_EEviT1_
        .type           _ZN2at6native18elementwise_kernelILi128ELi4EZNS0_15gpu_kernel_implINS0_13BinaryFunctorIaaaNS0_16BitwiseOrFunctorIaEEEEEEvRNS_18TensorIteratorBaseERKT_EUliE_EEviT1_,@function
        .size           _ZN2at6native18elementwise_kernelILi128ELi4EZNS0_15gpu_kernel_implINS0_13BinaryFunctorIaaaNS0_16BitwiseOrFunctorIaEEEEEEvRNS_18TensorIteratorBaseERKT_EUliE_EEviT1_,(.L_x_25949 - _ZN2at6native18elementwise_kernelILi128ELi4EZNS0_15gpu_kernel_implINS0_13BinaryFunctorIaaaNS0_16BitwiseOrFunctorIaEEEEEEvRNS_18TensorIteratorBaseERKT_EUliE_EEviT1_)
        .other          _ZN2at6native18elementwise_kernelILi128ELi4EZNS0_15gpu_kernel_implINS0_13BinaryFunctorIaaaNS0_16BitwiseOrFunctorIaEEEEEEvRNS_18TensorIteratorBaseERKT_EUliE_EEviT1_,@"STO_CUDA_ENTRY STV_DEFAULT"
_ZN2at6native18elementwise_kernelILi128ELi4EZNS0_15gpu_kernel_implINS0_13BinaryFunctorIaaaNS0_16BitwiseOrFunctorIaEEEEEEvRNS_18TensorIteratorBaseERKT_EUliE_EEviT1_:
.text._ZN2at6native18elementwise_kernelILi128ELi4EZNS0_15gpu_kernel_implINS0_13BinaryFunctorIaaaNS0_16BitwiseOrFunctorIaEEEEEEvRNS_18TensorIteratorBaseERKT_EUliE_EEviT1_:
        /* <DEDUP_REMOVED lines=371> */
.L_x_14877:
        /* <DEDUP_REMOVED lines=16> */
.L_x_14881:
[----:B------:R0:W5:Y:S01]  /*1830*/  LDG.E.U8 R19, desc[UR36][R2.64] ;  /* 0x0000002402137981 */ /* 0x000162000c1e1100 */
[----:B------:R-:W-:Y:S05]  /*1840*/  BRA `(.L_x_14883) ;  /* 0x0000000c004c7947 */ /* 0x000fea0003800000 */
.L_x_14880:
        /* <DEDUP_REMOVED lines=8> */
.L_x_14885:
[----:B------:R0:W5:Y:S01]  /*18d0*/  LDG.E.U8 R19, desc[UR36][R2.64] ;  /* 0x0000002402137981 */ /* 0x000162000c1e1100 */
[----:B------:R-:W-:Y:S05]  /*18e0*/  BRA `(.L_x_14883) ;  /* 0x0000000c00247947 */ /* 0x000fea0003800000 */
.L_x_14884:
[----:B------:R0:W5:Y:S01]  /*18f0*/  LDG.E.U16 R19, desc[UR36][R2.64] ;  /* 0x0000002402137981 */ /* 0x000162000c1e1500 */
[----:B------:R-:W-:Y:S05]  /*1900*/  BRA `(.L_x_14883) ;  /* 0x0000000c001c7947 */ /* 0x000fea0003800000 */
.L_x_14879:
        /* <DEDUP_REMOVED lines=9> */
.L_x_14887:
[----:B------:R-:W2:Y:S02]  /*19a0*/  LDG.E.U16 R0, desc[UR36][R2.64] ;  /* 0x0000002402007981 */ /* 0x000ea4000c1e1500 */
[----:B--2---:R-:W-:-:S06]  /*19b0*/  HADD2.F32 R0, -RZ, R0.H0_H0 ;  /* 0x20000000ff007230 */ /* 0x004fcc0000004100 */
[----:B------:R-:W0:Y:S02]  /*19c0*/  F2I.FTZ.TRUNC.NTZ R0, R0 ;  /* 0x0000000000007305 */ /* 0x000e24000021f100 */
[----:B0-----:R-:W-:Y:S01]  /*19d0*/  PRMT R19, R0, 0x7610, R19 ;  /* 0x0000761000137816 */ /* 0x001fe20000000013 */
[----:B------:R-:W-:Y:S06]  /*19e0*/  BRA `(.L_x_14883) ;  /* 0x0000000800e47947 */ /* 0x000fec0003800000 */
.L_x_14886:
        /* <DEDUP_REMOVED lines=9> */
.L_x_14889:
[----:B------:R-:W2:Y:S02]  /*1a80*/  LDG.E.U16 R2, desc[UR36][R2.64] ;  /* 0x0000002402027981 */ /* 0x000ea4000c1e1500 */
[----:B--2---:R-:W-:-:S06]  /*1a90*/  HADD2.F32 R0, -RZ, R2.H0_H0 ;  /* 0x20000002ff007230 */ /* 0x004fcc0000004100 */
[----:B------:R-:W0:Y:S02]  /*1aa0*/  F2I.FTZ.TRUNC.NTZ R0, R0 ;  /* 0x0000000000007305 */ /* 0x000e24000021f100 */
[----:B0-----:R-:W-:Y:S01]  /*1ab0*/  PRMT R19, R0, 0x7610, R19 ;  /* 0x0000761000137816 */ /* 0x001fe20000000013 */
[----:B------:R-:W-:Y:S06]  /*1ac0*/  BRA `(.L_x_14883) ;  /* 0x0000000800ac7947 */ /* 0x000fec0003800000 */
.L_x_14888:
[----:B------:R-:W2:Y:S02]  /*1ad0*/  LDG.E.64 R2, desc[UR36][R2.64] ;  /* 0x0000002402027981 */ /* 0x000ea4000c1e1b00 */
[----:B--2---:R0:W1:Y:S02]  /*1ae0*/  F2I.F64.TRUNC R19, R2 ;  /* 0x0000000200137311 */ /* 0x004064000030d100 */
[----:B01----:R-:W-:Y:S05]  /*1af0*/  BRA `(.L_x_14883) ;  /* 0x0000000800a07947 */ /* 0x003fea0003800000 */
.L_x_14878:
        /* <DEDUP_REMOVED lines=12> */
.L_x_14892:
[----:B------:R-:W2:Y:S02]  /*1bc0*/  LDG.E.64 R2, desc[UR36][R2.64] ;  /* 0x0000002402027981 */ /* 0x000ea4000c1e1b00 */
[----:B--2---:R3:W4:Y:S02]  /*1bd0*/  F2I.F64.TRUNC R19, R2 ;  /* 0x0000000200137311 */ /* 0x004724000030d100 */
[----:B---34-:R-:W-:Y:S05]  /*1be0*/  BRA `(.L_x_14883) ;  /* 0x0000000800647947 */ /* 0x018fea0003800000 */
.L_x_14891:
        /* <DEDUP_REMOVED lines=27> */
.L_x_14894:
        /* <DEDUP_REMOVED lines=14> */
.L_x_14893:
[----:B------:R-:W2:Y:S02]  /*1e80*/  LDG.E.U16 R0, desc[UR36][R2.64] ;  /* 0x0000002402007981 */ /* 0x000ea4000c1e1500 */
[----:B--2---:R-:W-:-:S06]  /*1e90*/  IMAD.U32 R0, R0, 0x10000, RZ ;  /* 0x0001000000007824 */ /* 0x004fcc00078e00ff */
[----:B------:R-:W0:Y:S02]  /*1ea0*/  F2I.FTZ.TRUNC.NTZ R0, R0 ;  /* 0x0000000000007305 */ /* 0x000e24000021f100 */
[----:B0-----:R-:W-:Y:S01]  /*1eb0*/  PRMT R19, R0, 0x7610, R19 ;  /* 0x0000761000137816 */ /* 0x001fe20000000013 */
[----:B------:R-:W-:Y:S06]  /*1ec0*/  BRA `(.L_x_14883) ;  /* 0x0000000400ac7947 */ /* 0x000fec0003800000 */
.L_x_14890:
        /* <DEDUP_REMOVED lines=10> */
.L_x_14897:
        /* <DEDUP_REMOVED lines=21> */
.L_x_14901:
[----:B------:R-:W-:Y:S05]  /*20c0*/  BSYNC.RECONVERGENT B1 ;  /* 0x0000000000017941 */ /* 0x000fea0003800200 */
.L_x_14900:
[----:B------:R-:W-:Y:S01]  /*20d0*/  IMAD.SHL.U32 R0, R0, 0x100000, RZ ;  /* 0x0010000000007824 */ /* 0x000fe200078e00ff */
[----:B------:R-:W-:-:S04]  /*20e0*/  LEA R2, R2, 0x3b800000, 0x17 ;  /* 0x3b80000002027811 */ /* 0x000fc800078eb8ff */
[----:B------:R-:W-:-:S07]  /*20f0*/  LOP3.LUT R0, R2, R0, R7, 0xfe, !PT ;  /* 0x0000000002007212 */ /* 0x000fce00078efe07 */
.L_x_14899:
[----:B------:R-:W-:Y:S05]  /*2100*/  BSYNC.RECONVERGENT B0 ;  /* 0x0000000000007941 */ /* 0x000fea0003800200 */
.L_x_14898:
[----:B------:R-:W0:Y:S02]  /*2110*/  F2I.FTZ.TRUNC.NTZ R0, R0 ;  /* 0x0000000000007305 */ /* 0x000e24000021f100 */
[----:B0-----:R-:W-:Y:S01]  /*2120*/  PRMT R19, R0, 0x7610, R19 ;  /* 0x0000761000137816 */ /* 0x001fe20000000013 */
[----:B------:R-:W-:Y:S06]  /*2130*/  BRA `(.L_x_14883) ;  /* 0x0000000400107947 */ /* 0x000fec0003800000 */
.L_x_14896:
        /* <DEDUP_REMOVED lines=21> */
.L_x_14905:
[----:B------:R-:W-:Y:S05]  /*2290*/  BSYNC.RECONVERGENT B1 ;  /* 0x0000000000017941 */ /* 0x000fea0003800200 */
.L_x_14904:
[----:B------:R-:W-:Y:S01]  /*22a0*/  IMAD.SHL.U32 R0, R0, 0x200000, RZ ;  /* 0x0020000000007824 */ /* 0x000fe200078e00ff */
[----:B------:R-:W-:-:S04]  /*22b0*/  LEA R2, R2, 0x37800000, 0x17 ;  /* 0x3780000002027811 */ /* 0x000fc800078eb8ff */
[----:B------:R-:W-:-:S07]  /*22c0*/  LOP3.LUT R0, R2, R0, R7, 0xfe, !PT ;  /* 0x0000000002007212 */ /* 0x000fce00078efe07 */
.L_x_14903:
[----:B------:R-:W-:Y:S05]  /*22d0*/  BSYNC.RECONVERGENT B0 ;  /* 0x0000000000007941 */ /* 0x000fea0003800200 */
.L_x_14902:
[----:B------:R-:W0:Y:S02]  /*22e0*/  F2I.FTZ.TRUNC.NTZ R0, R0 ;  /* 0x0000000000007305 */ /* 0x000e24000021f100 */
[----:B0-----:R-:W-:Y:S01]  /*22f0*/  PRMT R19, R0, 0x7610, R19 ;  /* 0x0000761000137816 */ /* 0x001fe20000000013 */
[----:B------:R-:W-:Y:S06]  /*2300*/  BRA `(.L_x_14883) ;  /* 0x00000000009c7947 */ /* 0x000fec0003800000 */
.L_x_14895:
[----:B------:R-:W-:-:S09]  /*2310*/  UISETP.NE.AND UP0, UPT, UR4, 0x1c, UPT ;  /* 0x0000001c0400788c */ /* 0x000fd2000bf05270 */
[----:B------:R-:W-:Y:S05]  /*2320*/  BRA.U !UP0, `(.L_x_14906) ;  /* 0x0000000108907547 */ /* 0x000fea000b800000 */
[----:B------:R-:W-:-:S09]  /*2330*/  UISETP.NE.AND UP0, UPT, UR4, 0x1d, UPT ;  /* 0x0000001d0400788c */ /* 0x000fd2000bf05270 */
[----:B------:R-:W-:Y:S05]  /*2340*/  BRA.U !UP0, `(.L_x_14907) ;  /* 0x0000000108807547 */ /* 0x000fea000b800000 */
[----:B------:R-:W-:-:S09]  /*2350*/  UISETP.NE.AND UP0, UPT, UR4, 0x2c, UPT ;  /* 0x0000002c0400788c */ /* 0x000fd2000bf05270 */
[----:B------:R-:W-:Y:S05]  /*2360*/  BRA.U !UP0, `(.L_x_14908) ;  /* 0x0000000108487547 */ /* 0x000fea000b800000 */
.L_x_14882:
        /* <DEDUP_REMOVED lines=16> */
.L_x_14909:
[----:B------:R-:W-:Y:S01]  /*2470*/  PRMT R19, RZ, 0x7610, R19 ;  /* 0x00007610ff137816 */ /* 0x000fe20000000013 */
[----:B------:R-:W-:Y:S06]  /*2480*/  BRA `(.L_x_14883) ;  /* 0x00000000003c7947 */ /* 0x000fec0003800000 */
.L_x_14908:
        /* <DEDUP_REMOVED lines=8> */
.L_x_14911:
[----:B------:R-:W-:Y:S05]  /*2510*/  BSYNC.RECONVERGENT B0 ;  /* 0x0000000000007941 */ /* 0x000fea0003800200 */
.L_x_14910:
[----:B------:R-:W0:Y:S02]  /*2520*/  F2I.FTZ.TRUNC.NTZ R0, R0 ;  /* 0x0000000000007305 */ /* 0x000e24000021f100 */
[----:B0-----:R-:W-:Y:S01]  /*2530*/  PRMT R19, R0, 0x7610, R19 ;  /* 0x0000761000137816 */ /* 0x001fe20000000013 */
[----:B------:R-:W-:Y:S06]  /*2540*/  BRA `(.L_x_14883) ;  /* 0x00000000000c7947 */ /* 0x000fec0003800000 */
.L_x_14907:
[----:B------:R2:W5:Y:S01]  /*2550*/  LDG.E.U8 R19, desc[UR36][R2.64] ;  /* 0x0000002402137981 */ /* 0x000562000c1e1100 */
[----:B------:R-:W-:Y:S05]  /*2560*/  BRA `(.L_x_14883) ;  /* 0x0000000000047947 */ /* 0x000fea0003800000 */
.L_x_14906:
[----:B------:R1:W5:Y:S02]  /*2570*/  LDG.E.U8 R19, desc[UR36][R2.64] ;  /* 0x0000002402137981 */ /* 0x000364000c1e1100 */
.L_x_14883:
        /* <DEDUP_REMOVED lines=16> */
.L_x_14915:
[----:B------:R3:W5:Y:S01]  /*2680*/  LDG.E.U8 R0, desc[UR36][R2.64] ;  /* 0x0000002402007981 */ /* 0x000762000c1e1100 */
[----:B------:R-:W-:Y:S05]  /*2690*/  BRA `(.L_x_14917) ;  /* 0x0000000c004c7947 */ /* 0x000fea0003800000 */
.L_x_14914:
        /* <DEDUP_REMOVED lines=8> */
.L_x_14919:
[----:B------:R1:W5:Y:S01]  /*2720*/  LDG.E.U8 R0, desc[UR36][R2.64] ;  /* 0x0000002402007981 */ /* 0x000362000c1e1100 */
[----:B------:R-:W-:Y:S05]  /*2730*/  BRA `(.L_x_14917) ;  /* 0x0000000c00247947 */ /* 0x000fea0003800000 */
.L_x_14918:
[----:B------:R2:W5:Y:S01]  /*2740*/  LDG.E.U16 R0, desc[UR36][R2.64] ;  /* 0x0000002402007981 */ /* 0x000562000c1e1500 */
[----:B------:R-:W-:Y:S05]  /*2750*/  BRA `(.L_x_14917) ;  /* 0x0000000c001c7947 */ /* 0x000fea0003800000 */
.L_x_14913:
        /* <DEDUP_REMOVED lines=9> */
.L_x_14921:
[----:B------:R-:W2:Y:S02]  /*27f0*/  LDG.E.U16 R4, desc[UR36][R2.64] ;  /* 0x0000002402047981 */ /* 0x000ea4000c1e1500 */
[----:B--2---:R-:W-:-:S06]  /*2800*/  HADD2.F32 R4, -RZ, R4.H0_H0 ;  /* 0x20000004ff047230 */ /* 0x004fcc0000004100 */
[----:B------:R-:W0:Y:S02]  /*2810*/  F2I.FTZ.TRUNC.NTZ R4, R4 ;  /* 0x0000000400047305 */ /* 0x000e24000021f100 */
[----:B0-----:R-:W-:Y:S01]  /*2820*/  PRMT R0, R4, 0x7610, R0 ;  /* 0x0000761004007816 */ /* 0x001fe20000000000 */
[----:B------:R-:W-:Y:S06]  /*2830*/  BRA `(.L_x_14917) ;  /* 0x0000000800e47947 */ /* 0x000fec0003800000 */
.L_x_14920:
        /* <DEDUP_REMOVED lines=9> */
.L_x_14923:
[----:B------:R-:W2:Y:S02]  /*28d0*/  LDG.E.U16 R2, desc[UR36][R2.64] ;  /* 0x0000002402027981 */ /* 0x000ea4000c1e1500 */
[----:B--2---:R-:W-:-:S06]  /*28e0*/  HADD2.F32 R4, -RZ, R2.H0_H0 ;  /* 0x20000002ff047230 */ /* 0x004fcc0000004100 */
[----:B------:R-:W0:Y:S02]  /*28f0*/  F2I.FTZ.TRUNC.NTZ R4, R4 ;  /* 0x0000000400047305 */ /* 0x000e24000021f100 */
[----:B0-----:R-:W-:Y:S01]  /*2900*/  PRMT R0, R4, 0x7610, R0 ;  /* 0x0000761004007816 */ /* 0x001fe20000000000 */
[----:B------:R-:W-:Y:S06]  /*2910*/  BRA `(.L_x_14917) ;  /* 0x0000000800ac7947 */ /* 0x000fec0003800000 */
.L_x_14922:
[----:B------:R-:W2:Y:S02]  /*2920*/  LDG.E.64 R2, desc[UR36][R2.64] ;  /* 0x0000002402027981 */ /* 0x000ea4000c1e1b00 */
[----:B--2---:R0:W1:Y:S02]  /*2930*/  F2I.F64.TRUNC R0, R2 ;  /* 0x0000000200007311 */ /* 0x004064000030d100 */
[----:B01----:R-:W-:Y:S05]  /*2940*/  BRA `(.L_x_14917) ;  /* 0x0000000800a07947 */ /* 0x003fea0003800000 */
.L_x_14912:
        /* <DEDUP_REMOVED lines=12> */
.L_x_14926:
[----:B------:R-:W2:Y:S02]  /*2a10*/  LDG.E.64 R2, desc[UR36][R2.64] ;  /* 0x0000002402027981 */ /* 0x000ea4000c1e1b00 */
[----:B--2---:R0:W1:Y:S02]  /*2a20*/  F2I.F64.TRUNC R0, R2 ;  /* 0x0000000200007311 */ /* 0x004064000030d100 */
[----:B01----:R-:W-:Y:S05]  /*2a30*/  BRA `(.L_x_14917) ;  /* 0x0000000800647947 */ /* 0x003fea0003800000 */
.L_x_14925:
        /* <DEDUP_REMOVED lines=27> */
.L_x_14928:
        /* <DEDUP_REMOVED lines=14> */
.L_x_14927:
[----:B------:R-:W2:Y:S02]  /*2cd0*/  LDG.E.U16 R4, desc[UR36][R2.64] ;  /* 0x0000002402047981 */ /* 0x000ea4000c1e1500 */
[----:B--2---:R-:W-:-:S06]  /*2ce0*/  IMAD.U32 R4, R4, 0x10000, RZ ;  /* 0x0001000004047824 */ /* 0x004fcc00078e00ff */
[----:B------:R-:W0:Y:S02]  /*2cf0*/  F2I.FTZ.TRUNC.NTZ R4, R4 ;  /* 0x0000000400047305 */ /* 0x000e24000021f100 */
[----:B0-----:R-:W-:Y:S01]  /*2d00*/  PRMT R0, R4, 0x7610, R0 ;  /* 0x0000761004007816 */ /* 0x001fe20000000000 */
[----:B------:R-:W-:Y:S06]  /*2d10*/  BRA `(.L_x_14917) ;  /* 0x0000000400ac7947 */ /* 0x000fec0003800000 */
.L_x_14924:
        /* <DEDUP_REMOVED lines=10> */
.L_x_14931:
        /* <DEDUP_REMOVED lines=21> */
.L_x_14935:
[----:B------:R-:W-:Y:S05]  /*2f10*/  BSYNC.RECONVERGENT B1 ;  /* 0x0000000000017941 */ /* 0x000fea0003800200 */
.L_x_14934:
[----:B------:R-:W-:Y:S01]  /*2f20*/  IMAD.SHL.U32 R0, R0, 0x100000, RZ ;  /* 0x0010000000007824 */ /* 0x000fe200078e00ff */
[----:B------:R-:W-:-:S04]  /*2f30*/  LEA R2, R2, 0x3b800000, 0x17 ;  /* 0x3b80000002027811 */ /* 0x000fc800078eb8ff */
[----:B------:R-:W-:-:S07]  /*2f40*/  LOP3.LUT R4, R2, R0, R7, 0xfe, !PT ;  /* 0x0000000002047212 */ /* 0x000fce00078efe07 */
.L_x_14933:
[----:B------:R-:W-:Y:S05]  /*2f50*/  BSYNC.RECONVERGENT B0 ;  /* 0x0000000000007941 */ /* 0x000fea0003800200 */
.L_x_14932:
[----:B------:R-:W0:Y:S02]  /*2f60*/  F2I.FTZ.TRUNC.NTZ R4, R4 ;  /* 0x0000000400047305 */ /* 0x000e24000021f100 */
[----:B0-----:R-:W-:Y:S01]  /*2f70*/  PRMT R0, R4, 0x7610, R0 ;  /* 0x0000761004007816 */ /* 0x001fe20000000000 */
[----:B------:R-:W-:Y:S06]  /*2f80*/  BRA `(.L_x_14917) ;  /* 0x0000000400107947 */ /* 0x000fec0003800000 */
.L_x_14930:
        /* <DEDUP_REMOVED lines=21> */
.L_x_14939:
[----:B------:R-:W-:Y:S05]  /*30e0*/  BSYNC.RECONVERGENT B1 ;  /* 0x0000000000017941 */ /* 0x000fea0003800200 */
.L_x_14938:
[----:B------:R-:W-:Y:S01]  /*30f0*/  IMAD.SHL.U32 R0, R0, 0x200000, RZ ;  /* 0x0020000000007824 */ /* 0x000fe200078e00ff */
[----:B------:R-:W-:-:S04]  /*3100*/  LEA R2, R2, 0x37800000, 0x17 ;  /* 0x3780000002027811 */ /* 0x000fc800078eb8ff */
[----:B------:R-:W-:-:S07]  /*3110*/  LOP3.LUT R4, R2, R0, R7, 0xfe, !PT ;  /* 0x0000000002047212 */ /* 0x000fce00078efe07 */
.L_x_14937:
[----:B------:R-:W-:Y:S05]  /*3120*/  BSYNC.RECONVERGENT B0 ;  /* 0x0000000000007941 */ /* 0x000fea0003800200 */
.L_x_14936:
[----:B------:R-:W0:Y:S02]  /*3130*/  F2I.FTZ.TRUNC.NTZ R4, R4 ;  /* 0x0000000400047305 */ /* 0x000e24000021f100 */
[----:B0-----:R-:W-:Y:S01]  /*3140*/  PRMT R0, R4, 0x7610, R0 ;  /* 0x0000761004007816 */ /* 0x001fe20000000000 */
[----:B------:R-:W-:Y:S06]  /*3150*/  BRA `(.L_x_14917) ;  /* 0x00000000009c7947 */ /* 0x000fec0003800000 */
.L_x_14929:
[----:B------:R-:W-:-:S09]  /*3160*/  UISETP.NE.AND UP0, UPT, UR4, 0x1c, UPT ;  /* 0x0000001c0400788c */ /* 0x000fd2000bf05270 */
[----:B------:R-:W-:Y:S05]  /*3170*/  BRA.U !UP0, `(.L_x_14940) ;  /* 0x0000000108907547 */ /* 0x000fea000b800000 */
[----:B------:R-:W-:-:S09]  /*3180*/  UISETP.NE.AND UP0, UPT, UR4, 0x1d, UPT ;  /* 0x0000001d0400788c */ /* 0x000fd2000bf05270 */
[----:B------:R-:W-:Y:S05]  /*3190*/  BRA.U !UP0, `(.L_x_14941) ;  /* 0x0000000108807547 */ /* 0x000fea000b800000 */
[----:B------:R-:W-:-:S09]  /*31a0*/  UISETP.NE.AND UP0, UPT, UR4, 0x2c, UPT ;  /* 0x0000002c0400788c */ /* 0x000fd2000bf05270 */
[----:B------:R-:W-:Y:S05]  /*31b0*/  BRA.U !UP0, `(.L_x_14942) ;  /* 0x0000000108487547 */ /* 0x000fea000b800000 */
.L_x_14916:
        /* <DEDUP_REMOVED lines=16> */
.L_x_14943:
[----:B------:R-:W-:Y:S01]  /*32c0*/  PRMT R0, RZ, 0x7610, R0 ;  /* 0x00007610ff007816 */ /* 0x000fe20000000000 */
[----:B------:R-:W-:Y:S06]  /*32d0*/  BRA `(.L_x_14917) ;  /* 0x00000000003c7947 */ /* 0x000fec0003800000 */
.L_x_14942:
        /* <DEDUP_REMOVED lines=8> */
.L_x_14945:
[----:B------:R-:W-:Y:S05]  /*3360*/  BSYNC.RECONVERGENT B0 ;  /* 0x0000000000007941 */ /* 0x000fea0003800200 */
.L_x_14944:
[----:B------:R-:W0:Y:S02]  /*3370*/  F2I.FTZ.TRUNC.NTZ R4, R4 ;  /* 0x0000000400047305 */ /* 0x000e24000021f100 */
[----:B0-----:R-:W-:Y:S01]  /*3380*/  PRMT R0, R4, 0x7610, R0 ;  /* 0x0000761004007816 */ /* 0x001fe20000000000 */
[----:B------:R-:W-:Y:S06]  /*3390*/  BRA `(.L_x_14917) ;  /* 0x00000000000c7947 */ /* 0x000fec0003800000 */
.L_x_14941:
[----:B------:R0:W5:Y:S01]  /*33a0*/  LDG.E.U8 R0, desc[UR36][R2.64] ;  /* 0x0000002402007981 */ /* 0x000162000c1e1100 */
[----:B------:R-:W-:Y:S05]  /*33b0*/  BRA `(.L_x_14917) ;  /* 0x0000000000047947 */ /* 0x000fea0003800000 */
.L_x_14940:
[----:B------:R0:W5:Y:S02]  /*33c0*/  LDG.E.U8 R0, desc[UR36][R2.64] ;  /* 0x0000002402007981 */ /* 0x000164000c1e1100 */
.L_x_14917:
        /* <DEDUP_REMOVED lines=17> */
.L_x_14949:
[----:B------:R1:W-:Y:S01]  /*34e0*/  STG.E.U8 desc[UR36][R2.64], R19 ;  /* 0x0000001302007986 */ /* 0x0003e2000c101124 */
[----:B------:R-:W-:Y:S05]  /*34f0*/  BRA `(.L_x_14951) ;  /* 0x0000000c00847947 */ /* 0x000fea0003800000 */
.L_x_14948:
        /* <DEDUP_REMOVED lines=12> */
.L_x_14953:
[----:B------:R-:W-:-:S04]  /*35c0*/  LOP3.LUT R19, R19, 0xffff, RZ, 0xc0, !PT ;  /* 0x0000ffff13137812 */ /* 0x000fc800078ec0ff */
[----:B------:R-:W-:-:S05]  /*35d0*/  PRMT R5, R19, 0x8880, RZ ;  /* 0x0000888013057816 */ /* 0x000fca00000000ff */
[----:B------:R3:W-:Y:S01]  /*35e0*/  STG.E desc[UR36][R2.64], R5 ;  /* 0x0000000502007986 */ /* 0x0007e2000c101924 */
[----:B------:R-:W-:Y:S05]  /*35f0*/  BRA `(.L_x_14951) ;  /* 0x0000000c00447947 */ /* 0x000fea0003800000 */
.L_x_14952:
[----:B------:R-:W-:-:S04]  /*3600*/  PRMT R5, R19, 0x8880, RZ ;  /* 0x0000888013057816 */ /* 0x000fc800000000ff */
[----:B------:R-:W-:-:S05]  /*3610*/  PRMT R5, R5, 0x7710, RZ ;  /* 0x0000771005057816 */ /* 0x000fca00000000ff */
[----:B------:R2:W-:Y:S01]  /*3620*/  STG.E.U16 desc[UR36][R2.64], R5 ;  /* 0x0000000502007986 */ /* 0x0005e2000c101524 */
[----:B------:R-:W-:Y:S05]  /*3630*/  BRA `(.L_x_14951) ;  /* 0x0000000c00347947 */ /* 0x000fea0003800000 */
.L_x_14947:
        /* <DEDUP_REMOVED lines=9> */
.L_x_14955:
[----:B------:R-:W0:Y:S02]  /*36d0*/  I2F.S8 R0, R19 ;  /* 0x0000001300007306 */ /* 0x000e240000001400 */
[----:B0-----:R-:W-:-:S05]  /*36e0*/  F2FP.F16.F32.PACK_AB R0, RZ, R0 ;  /* 0x00000000ff00723e */ /* 0x001fca00000000ff */
[----:B------:R0:W-:Y:S01]  /*36f0*/  STG.E.U16 desc[UR36][R2.64], R0 ;  /* 0x0000000002007986 */ /* 0x0001e2000c101524 */
[----:B------:R-:W-:Y:S05]  /*3700*/  BRA `(.L_x_14951) ;  /* 0x0000000c00007947 */ /* 0x000fea0003800000 */
.L_x_14954:
        /* <DEDUP_REMOVED lines=10> */
.L_x_14957:
[----:B------:R-:W0:Y:S02]  /*37b0*/  I2F.S8 R19, R19 ;  /* 0x0000001300137306 */ /* 0x000e240000001400 */
[----:B0-----:R-:W-:-:S04]  /*37c0*/  F2FP.F16.F32.PACK_AB R5, RZ, R19 ;  /* 0x00000013ff05723e */ /* 0x001fc800000000ff */
[----:B------:R-:W-:-:S05]  /*37d0*/  PRMT R5, R5, 0x5410, RZ ;  /* 0x0000541005057816 */ /* 0x000fca00000000ff */
[----:B------:R0:W-:Y:S01]  /*37e0*/  STG.E desc[UR36][R2.64], R5 ;  /* 0x0000000502007986 */ /* 0x0001e2000c101924 */
[----:B------:R-:W-:Y:S05]  /*37f0*/  BRA `(.L_x_14951) ;  /* 0x0000000800c47947 */ /* 0x000fea0003800000 */
.L_x_14956:
[----:B------:R-:W-:-:S04]  /*3800*/  PRMT R4, R19, 0x8880, RZ ;  /* 0x0000888013047816 */ /* 0x000fc800000000ff */
[----:B------:R-:W-:-:S06]  /*3810*/  PRMT R4, R4, 0x7710, RZ ;  /* 0x0000771004047816 */ /* 0x000fcc00000000ff */
[----:B------:R-:W0:Y:S02]  /*3820*/  I2F.F64.S16 R4, R4 ;  /* 0x0000000400047312 */ /* 0x000e240000101c00 */
[----:B0-----:R0:W-:Y:S01]  /*3830*/  STG.E.64 desc[UR36][R2.64], R4 ;  /* 0x0000000402007986 */ /* 0x0011e2000c101b24 */
[----:B------:R-:W-:Y:S05]  /*3840*/  BRA `(.L_x_14951) ;  /* 0x0000000800b07947 */ /* 0x000fea0003800000 */
.L_x_14946:
        /* <DEDUP_REMOVED lines=12> */
.L_x_14960:
[----:B------:R-:W-:Y:S02]  /*3910*/  PRMT R4, R19, 0x8880, RZ ;  /* 0x0000888013047816 */ /* 0x000fe400000000ff */
[----:B------:R-:W-:Y:S02]  /*3920*/  CS2R R6, SRZ ;  /* 0x0000000000067805 */ /* 0x000fe4000001ff00 */
[----:B------:R-:W-:-:S06]  /*3930*/  PRMT R4, R4, 0x7710, RZ ;  /* 0x0000771004047816 */ /* 0x000fcc00000000ff */
[----:B------:R-:W0:Y:S02]  /*3940*/  I2F.F64.S16 R4, R4 ;  /* 0x0000000400047312 */ /* 0x000e240000101c00 */
[----:B0-----:R0:W-:Y:S01]  /*3950*/  STG.E.128 desc[UR36][R2.64], R4 ;  /* 0x0000000402007986 */ /* 0x0011e2000c101d24 */
[----:B------:R-:W-:Y:S05]  /*3960*/  BRA `(.L_x_14951) ;  /* 0x0000000800687947 */ /* 0x000fea0003800000 */
.L_x_14959:
        /* <DEDUP_REMOVED lines=19> */
.L_x_14964:
[----:B------:R-:W-:Y:S05]  /*3aa0*/  BSYNC.RECONVERGENT B0 ;  /* 0x0000000000007941 */ /* 0x000fea0003800200 */
.L_x_14963:
[----:B------:R-:W-:-:S05]  /*3ab0*/  LOP3.LUT R5, R0, 0x80, R5, 0xf8, !PT ;  /* 0x0000008000057812 */ /* 0x000fca00078ef805 */
[----:B------:R0:W-:Y:S01]  /*3ac0*/  STG.E.U8 desc[UR36][R2.64], R5 ;  /* 0x0000000502007986 */ /* 0x0001e2000c101124 */
[----:B------:R-:W-:Y:S05]  /*3ad0*/  BRA `(.L_x_14951) ;  /* 0x00000008000c7947 */ /* 0x000fea0003800000 */
.L_x_14962:
        /* <DEDUP_REMOVED lines=15> */
.L_x_14966:
[----:B------:R-:W-:Y:S05]  /*3bd0*/  BSYNC.RECONVERGENT B0 ;  /* 0x0000000000007941 */ /* 0x000fea0003800200 */
.L_x_14965:
[----:B------:R-:W-:-:S05]  /*3be0*/  LOP3.LUT R5, R0, 0x80, R5, 0xf8, !PT ;  /* 0x0000008000057812 */ /* 0x000fca00078ef805 */
[----:B------:R0:W-:Y:S01]  /*3bf0*/  STG.E.U8 desc[UR36][R2.64], R5 ;  /* 0x0000000502007986 */ /* 0x0001e2000c101124 */
[----:B------:R-:W-:Y:S05]  /*3c00*/  BRA `(.L_x_14951) ;  /* 0x0000000400c07947 */ /* 0x000fea0003800000 */
.L_x_14961:
[----:B------:R-:W0:Y:S02]  /*3c10*/  I2F.S8 R0, R19 ;  /* 0x0000001300007306 */ /* 0x000e240000001400 */
[----:B0-----:R-:W-:-:S05]  /*3c20*/  F2FP.BF16.F32.PACK_AB R0, RZ, R0 ;  /* 0x00000000ff00723e */ /* 0x001fca00000010ff */
[----:B------:R0:W-:Y:S01]  /*3c30*/  STG.E.U16 desc[UR36][R2.64], R0 ;  /* 0x0000000002007986 */ /* 0x0001e2000c101524 */
[----:B------:R-:W-:Y:S05]  /*3c40*/  BRA `(.L_x_14951) ;  /* 0x0000000400b07947 */ /* 0x000fea0003800000 */
.L_x_14958:
        /* <DEDUP_REMOVED lines=12> */
.L_x_14969:
        /* <DEDUP_REMOVED lines=13> */
.L_x_14972:
[----:B------:R-:W-:-:S04]  /*3de0*/  SHF.R.U32.HI R0, RZ, 0x14, R5 ;  /* 0x00000014ff007819 */ /* 0x000fc80000011605 */
[----:B------:R-:W-:-:S04]  /*3df0*/  LOP3.LUT R0, R0, 0x1, RZ, 0xc0, !PT ;  /* 0x0000000100007812 */ /* 0x000fc800078ec0ff */
[----:B------:R-:W-:-:S04]  /*3e00*/  IADD3 R0, PT, PT, R5, 0x487ffff, R0 ;  /* 0x0487ffff05007810 */ /* 0x000fc80007ffe000 */
[----:B------:R-:W-:-:S04]  /*3e10*/  SHF.R.U32.HI R0, RZ, 0x14, R0 ;  /* 0x00000014ff007819 */ /* 0x000fc80000011600 */
[----:B------:R-:W-:-:S07]  /*3e20*/  LOP3.LUT R4, R0, 0xff, RZ, 0xc0, !PT ;  /* 0x000000ff00047812 */ /* 0x000fce00078ec0ff */
.L_x_14973:
[----:B------:R-:W-:-:S04]  /*3e30*/  SHF.R.U32.HI R5, RZ, 0x18, R5 ;  /* 0x00000018ff057819 */ /* 0x000fc80000011605 */
[----:B------:R-:W-:-:S04]  /*3e40*/  LOP3.LUT R4, R4, 0x80, R5, 0xf8, !PT ;  /* 0x0000008004047812 */ /* 0x000fc800078ef805 */
[----:B------:R-:W-:-:S07]  /*3e50*/  PRMT R0, R4, 0x7610, R0 ;  /* 0x0000761004007816 */ /* 0x000fce0000000000 */
.L_x_14971:
[----:B------:R-:W-:Y:S05]  /*3e60*/  BSYNC.RECONVERGENT B0 ;  /* 0x0000000000007941 */ /* 0x000fea0003800200 */
.L_x_14970:
[----:B------:R0:W-:Y:S01]  /*3e70*/  STG.E.U8 desc[UR36][R2.64], R0 ;  /* 0x0000000002007986 */ /* 0x0001e2000c101124 */
[----:B------:R-:W-:Y:S05]  /*3e80*/  BRA `(.L_x_14951) ;  /* 0x0000000400207947 */ /* 0x000fea0003800000 */
.L_x_14968:
        /* <DEDUP_REMOVED lines=13> */
.L_x_14976:
[----:B------:R-:W-:-:S04]  /*3f60*/  SHF.R.U32.HI R0, RZ, 0x15, R5 ;  /* 0x00000015ff007819 */ /* 0x000fc80000011605 */
[----:B------:R-:W-:-:S04]  /*3f70*/  LOP3.LUT R0, R0, 0x1, RZ, 0xc0, !PT ;  /* 0x0000000100007812 */ /* 0x000fc800078ec0ff */
[----:B------:R-:W-:-:S04]  /*3f80*/  IADD3 R0, PT, PT, R5, 0x88fffff, R0 ;  /* 0x088fffff05007810 */ /* 0x000fc80007ffe000 */
[----:B------:R-:W-:-:S04]  /*3f90*/  SHF.R.U32.HI R0, RZ, 0x15, R0 ;  /* 0x00000015ff007819 */ /* 0x000fc80000011600 */
[----:B------:R-:W-:-:S07]  /*3fa0*/  LOP3.LUT R4, R0, 0xff, RZ, 0xc0, !PT ;  /* 0x000000ff00047812 */ /* 0x000fce00078ec0ff */
.L_x_14977:
[----:B------:R-:W-:-:S04]  /*3fb0*/  SHF.R.U32.HI R5, RZ, 0x18, R5 ;  /* 0x00000018ff057819 */ /* 0x000fc80000011605 */
[----:B------:R-:W-:-:S04]  /*3fc0*/  LOP3.LUT R4, R4, 0x80, R5, 0xf8, !PT ;  /* 0x0000008004047812 */ /* 0x000fc800078ef805 */
[----:B------:R-:W-:-:S07]  /*3fd0*/  PRMT R0, R4, 0x7610, R0 ;  /* 0x0000761004007816 */ /* 0x000fce0000000000 */
.L_x_14975:
[----:B------:R-:W-:Y:S05]  /*3fe0*/  BSYNC.RECONVERGENT B0 ;  /* 0x0000000000007941 */ /* 0x000fea0003800200 */
.L_x_14974:
[----:B------:R0:W-:Y:S01]  /*3ff0*/  STG.E.U8 desc[UR36][R2.64], R0 ;  /* 0x0000000002007986 */ /* 0x0001e2000c101124 */
[----:B------:R-:W-:Y:S05]  /*4000*/  BRA `(.L_x_14951) ;  /* 0x0000000000c07947 */ /* 0x000fea0003800000 */
.L_x_14967:
[----:B------:R-:W-:-:S09]  /*4010*/  UISETP.NE.AND UP0, UPT, UR4, 0x1c, UPT ;  /* 0x0000001c0400788c */ /* 0x000fd2000bf05270 */
[----:B------:R-:W-:Y:S05]  /*4020*/  BRA.U !UP0, `(.L_x_14978) ;  /* 0x0000000108ac7547 */ /* 0x000fea000b800000 */
[----:B------:R-:W-:-:S09]  /*4030*/  UISETP.NE.AND UP0, UPT, UR4, 0x1d, UPT ;  /* 0x0000001d0400788c */ /* 0x000fd2000bf05270 */
[----:B------:R-:W-:Y:S05]  /*4040*/  BRA.U !UP0, `(.L_x_14979) ;  /* 0x00000001088c7547 */ /* 0x000fea000b800000 */
[----:B------:R-:W-:-:S09]  /*4050*/  UISETP.NE.AND UP0, UPT, UR4, 0x2c, UPT ;  /* 0x0000002c0400788c */ /* 0x000fd2000bf05270 */
[----:B------:R-:W-:Y:S05]  /*4060*/  BRA.U !UP0, `(.L_x_14980) ;  /* 0x0000000108447547 */ /* 0x000fea000b800000 */
.L_x_14950:
        /* <DEDUP_REMOVED lines=16> */
.L_x_14981:
[----:B------:R-:W-:Y:S05]  /*4170*/  BRA `(.L_x_14951) ;  /* 0x0000000000647947 */ /* 0x000fea0003800000 */
.L_x_14980:
        /* <DEDUP_REMOVED lines=16> */
.L_x_14979:
[----:B------:R-:W-:-:S04]  /*4280*/  LOP3.LUT R19, R19, 0xffff, RZ, 0xc0, !PT ;  /* 0x0000ffff13137812 */ /* 0x000fc800078ec0ff */
[----:B------:R-:W-:-:S04]  /*4290*/  PRMT R19, R19, 0x8880, RZ ;  /* 0x0000888013137816 */ /* 0x000fc800000000ff */
[----:B------:R-:W-:-:S04]  /*42a0*/  MOV R4, R19 ;  /* 0x0000001300047202 */ /* 0x000fc80000000f00 */
[----:B------:R-:W-:-:S05]  /*42b0*/  SHF.R.S32.HI R5, RZ, 0x1f, R4 ;  /* 0x0000001fff057819 */ /* 0x000fca0000011404 */
[----:B------:R0:W-:Y:S01]  /*42c0*/  STG.E.64 desc[UR36][R2.64], R4 ;  /* 0x0000000402007986 */ /* 0x0001e2000c101b24 */
[----:B------:R-:W-:Y:S05]  /*42d0*/  BRA `(.L_x_14951) ;  /* 0x00000000000c7947 */ /* 0x000fea0003800000 */
.L_x_14978:
[----:B------:R-:W-:-:S04]  /*42e0*/  LOP3.LUT R19, R19, 0xffff, RZ, 0xc0, !PT ;  /* 0x0000ffff13137812 */ /* 0x000fc800078ec0ff */
[----:B------:R-:W-:-:S05]  /*42f0*/  PRMT R5, R19, 0x8880, RZ ;  /* 0x0000888013057816 */ /* 0x000fca00000000ff */
[----:B------:R0:W-:Y:S02]  /*4300*/  STG.E desc[UR36][R2.64], R5 ;  /* 0x0000000502007986 */ /* 0x0001e4000c101924 */
.L_x_14951:
[----:B------:R-:W-:-:S07]  /*4310*/  VIADD R17, R17, 0x80 ;  /* 0x0000008011117836 */ /* 0x000fce0000000000 */
.L_x_14876:
[----:B------:R-:W-:Y:S05]  /*4320*/  BSYNC.RECONVERGENT B6 ;  /* 0x0000000000067941 */ /* 0x000fea0003800200 */
.L_x_14875:
        /* <DEDUP_REMOVED lines=358> */
.L_x_14984:
        /* <DEDUP_REMOVED lines=16> */
.L_x_14988:
[----:B------:R0:W5:Y:S01]  /*5a90*/  LDG.E.U8 R19, desc[UR36][R2.64] ;  /* 0x0000002402137981 */ /* 0x000162000c1e1100 */
[----:B------:R-:W-:Y:S05]  /*5aa0*/  BRA `(.L_x_14990) ;  /* 0x0000000c004c7947 */ /* 0x000fea0003800000 */
.L_x_14987:
        /* <DEDUP_REMOVED lines=8> */
.L_x_14992:
[----:B------:R4:W5:Y:S01]  /*5b30*/  LDG.E.U8 R19, desc[UR36][R2.64] ;  /* 0x0000002402137981 */ /* 0x000962000c1e1100 */
[----:B------:R-:W-:Y:S05]  /*5b40*/  BRA `(.L_x_14990) ;  /* 0x0000000c00247947 */ /* 0x000fea0003800000 */
.L_x_14991:
[----:B------:R3:W5:Y:S01]  /*5b50*/  LDG.E.U16 R19, desc[UR36][R2.64] ;  /* 0x0000002402137981 */ /* 0x000762000c1e1500 */
[----:B------:R-:W-:Y:S05]  /*5b60*/  BRA `(.L_x_14990) ;  /* 0x0000000c001c7947 */ /* 0x000fea0003800000 */
.L_x_14986:
        /* <DEDUP_REMOVED lines=9> */
.L_x_14994:
[----:B------:R-:W2:Y:S02]  /*5c00*/  LDG.E.U16 R0, desc[UR36][R2.64] ;  /* 0x0000002402007981 */ /* 0x000ea4000c1e1500 */
[----:B--2---:R-:W-:-:S06]  /*5c10*/  HADD2.F32 R0, -RZ, R0.H0_H0 ;  /* 0x20000000ff007230 */ /* 0x004fcc0000004100 */
[----:B------:R-:W0:Y:S02]  /*5c20*/  F2I.FTZ.TRUNC.NTZ R0, R0 ;  /* 0x0000000000007305 */ /* 0x000e24000021f100 */
[----:B0-----:R-:W-:Y:S01]  /*5c30*/  PRMT R19, R0, 0x7610, R19 ;  /* 0x0000761000137816 */ /* 0x001fe20000000013 */
[----:B------:R-:W-:Y:S06]  /*5c40*/  BRA `(.L_x_14990) ;  /* 0x0000000800e47947 */ /* 0x000fec0003800000 */
.L_x_14993:
        /* <DEDUP_REMOVED lines=9> */
.L_x_14996:
[----:B------:R-:W2:Y:S02]  /*5ce0*/  LDG.E.U16 R2, desc[UR36][R2.64] ;  /* 0x0000002402027981 */ /* 0x000ea4000c1e1500 */
[----:B--2---:R-:W-:-:S06]  /*5cf0*/  HADD2.F32 R0, -RZ, R2.H0_H0 ;  /* 0x20000002ff007230 */ /* 0x004fcc0000004100 */
[----:B------:R-:W0:Y:S02]  /*5d00*/  F2I.FTZ.TRUNC.NTZ R0, R0 ;  /* 0x0000000000007305 */ /* 0x000e24000021f100 */
[----:B0-----:R-:W-:Y:S01]  /*5d10*/  PRMT R19, R0, 0x7610, R19 ;  /* 0x0000761000137816 */ /* 0x001fe20000000013 */
[----:B------:R-:W-:Y:S06]  /*5d20*/  BRA `(.L_x_14990) ;  /* 0x0000000800ac7947 */ /* 0x000fec0003800000 */
.L_x_14995:
[----:B------:R-:W2:Y:S02]  /*5d30*/  LDG.E.64 R2, desc[UR36][R2.64] ;  /* 0x0000002402027981 */ /* 0x000ea4000c1e1b00 */
[----:B--2---:R0:W1:Y:S02]  /*5d40*/  F2I.F64.TRUNC R19, R2 ;  /* 0x0000000200137311 */ /* 0x004064000030d100 */
[----:B01----:R-:W-:Y:S05]  /*5d50*/  BRA `(.L_x_14990) ;  /* 0x0000000800a07947 */ /* 0x003fea0003800000 */
.L_x_14985:
        /* <DEDUP_REMOVED lines=12> */
.L_x_14999:
[----:B------:R-:W2:Y:S02]  /*5e20*/  LDG.E.64 R2, desc[UR36][R2.64] ;  /* 0x0000002402027981 */ /* 0x000ea4000c1e1b00 */
[----:B--2---:R3:W4:Y:S02]  /*5e30*/  F2I.F64.TRUNC R19, R2 ;  /* 0x0000000200137311 */ /* 0x004724000030d100 */
[----:B---34-:R-:W-:Y:S05]  /*5e40*/  BRA `(.L_x_14990) ;  /* 0x0000000800647947 */ /* 0x018fea0003800000 */
.L_x_14998:
        /* <DEDUP_REMOVED lines=27> */
.L_x_15001:
        /* <DEDUP_REMOVED lines=14> */
.L_x_15000:
[----:B------:R-:W2:Y:S02]  /*60e0*/  LDG.E.U16 R0, desc[UR36][R2.64] ;  /* 0x0000002402007981 */ /* 0x000ea4000c1e1500 */
[----:B--2---:R-:W-:-:S06]  /*60f0*/  SHF.L.U32 R0, R0, 0x10, RZ ;  /* 0x0000001000007819 */ /* 0x004fcc00000006ff */
[----:B------:R-:W0:Y:S02]  /*6100*/  F2I.FTZ.TRUNC.NTZ R0, R0 ;  /* 0x0000000000007305 */ /* 0x000e24000021f100 */
[----:B0-----:R-:W-:Y:S01]  /*6110*/  PRMT R19, R0, 0x7610, R19 ;  /* 0x0000761000137816 */ /* 0x001fe20000000013 */
[----:B------:R-:W-:Y:S06]  /*6120*/  BRA `(.L_x_14990) ;  /* 0x0000000400ac7947 */ /* 0x000fec0003800000 */
.L_x_14997:
        /* <DEDUP_REMOVED lines=10> */
.L_x_15004:
        /* <DEDUP_REMOVED lines=21> */
.L_x_15008:
[----:B------:R-:W-:Y:S05]  /*6320*/  BSYNC.RECONVERGENT B1 ;  /* 0x0000000000017941 */ /* 0x000fea0003800200 */
.L_x_15007:
[----:B------:R-:W-:Y:S02]  /*6330*/  SHF.L.U32 R0, R0, 0x14, RZ ;  /* 0x0000001400007819 */ /* 0x000fe400000006ff */
[----:B------:R-:W-:-:S04]  /*6340*/  LEA R2, R2, 0x3b800000, 0x17 ;  /* 0x3b80000002027811 */ /* 0x000fc800078eb8ff */
[----:B------:R-:W-:-:S07]  /*6350*/  LOP3.LUT R0, R2, R0, R7, 0xfe, !PT ;  /* 0x0000000002007212 */ /* 0x000fce00078efe07 */
.L_x_15006:
[----:B------:R-:W-:Y:S05]  /*6360*/  BSYNC.RECONVERGENT B0 ;  /* 0x0000000000007941 */ /* 0x000fea0003800200 */
.L_x_15005:
[----:B------:R-:W0:Y:S02]  /*6370*/  F2I.FTZ.TRUNC.NTZ R0, R0 ;  /* 0x0000000000007305 */ /* 0x000e24000021f100 */
[----:B0-----:R-:W-:Y:S01]  /*6380*/  PRMT R19, R0, 0x7610, R19 ;  /* 0x0000761000137816 */ /* 0x001fe20000000013 */
[----:B------:R-:W-:Y:S06]  /*6390*/  BRA `(.L_x_14990) ;  /* 0x0000000400107947 */ /* 0x000fec0003800000 */
.L_x_15003:
        /* <DEDUP_REMOVED lines=21> */
.L_x_15012:
[----:B------:R-:W-:Y:S05]  /*64f0*/  BSYNC.RECONVERGENT B1 ;  /* 0x0000000000017941 */ /* 0x000fea0003800200 */
.L_x_15011:
[----:B------:R-:W-:Y:S02]  /*6500*/  SHF.L.U32 R0, R0, 0x15, RZ ;  /* 0x0000001500007819 */ /* 0x000fe400000006ff */
[----:B------:R-:W-:-:S04]  /*6510*/  LEA R2, R2, 0x37800000, 0x17 ;  /* 0x3780000002027811 */ /* 0x000fc800078eb8ff */
[----:B------:R-:W-:-:S07]  /*6520*/  LOP3.LUT R0, R2, R0, R7, 0xfe, !PT ;  /* 0x0000000002007212 */ /* 0x000fce00078efe07 */
.L_x_15010:
[----:B------:R-:W-:Y:S05]  /*6530*/  BSYNC.RECONVERGENT B0 ;  /* 0x0000000000007941 */ /* 0x000fea0003800200 */
.L_x_15009:
[----:B------:R-:W0:Y:S02]  /*6540*/  F2I.FTZ.TRUNC.NTZ R0, R0 ;  /* 0x0000000000007305 */ /* 0x000e24000021f100 */
[----:B0-----:R-:W-:Y:S01]  /*6550*/  PRMT R19, R0, 0x7610, R19 ;  /* 0x0000761000137816 */ /* 0x001fe20000000013 */
[----:B------:R-:W-:Y:S06]  /*6560*/  BRA `(.L_x_14990) ;  /* 0x00000000009c7947 */ /* 0x000fec0003800000 */
.L_x_15002:
        /* <DEDUP_REMOVED lines=14> */
.L_x_15016:
[----:B------:R-:W-:Y:S05]  /*6650*/  BSYNC.RECONVERGENT B0 ;  /* 0x0000000000007941 */ /* 0x000fea0003800200 */
.L_x_15015:
[----:B------:R-:W0:Y:S02]  /*6660*/  F2I.FTZ.TRUNC.NTZ R0, R0 ;  /* 0x0000000000007305 */ /* 0x000e24000021f100 */
[----:B0-----:R-:W-:Y:S01]  /*6670*/  PRMT R19, R0, 0x7610, R19 ;  /* 0x0000761000137816 */ /* 0x001fe20000000013 */
[----:B------:R-:W-:Y:S06]  /*6680*/  BRA `(.L_x_14990) ;  /* 0x0000000000547947 */ /* 0x000fec0003800000 */
.L_x_14989:
        /* <DEDUP_REMOVED lines=16> */
.L_x_15017:
[----:B------:R-:W-:Y:S01]  /*6790*/  PRMT R19, RZ, 0x7610, R19 ;  /* 0x00007610ff137816 */ /* 0x000fe20000000013 */
[----:B------:R-:W-:Y:S06]  /*67a0*/  BRA `(.L_x_14990) ;  /* 0x00000000000c7947 */ /* 0x000fec0003800000 */
.L_x_15014:
[----:B------:R1:W5:Y:S01]  /*67b0*/  LDG.E.U8 R19, desc[UR36][R2.64] ;  /* 0x0000002402137981 */ /* 0x000362000c1e1100 */
[----:B------:R-:W-:Y:S05]  /*67c0*/  BRA `(.L_x_14990) ;  /* 0x0000000000047947 */ /* 0x000fea0003800000 */
.L_x_15013:
[----:B------:R2:W5:Y:S02]  /*67d0*/  LDG.E.U8 R19, desc[UR36][R2.64] ;  /* 0x0000002402137981 */ /* 0x000564000c1e1100 */
.L_x_14990:
        /* <DEDUP_REMOVED lines=16> */
.L_x_15021:
[----:B------:R3:W5:Y:S01]  /*68e0*/  LDG.E.U8 R0, desc[UR36][R2.64] ;  /* 0x0000002402007981 */ /* 0x000762000c1e1100 */
[----:B------:R-:W-:Y:S05]  /*68f0*/  BRA `(.L_x_15023) ;  /* 0x0000000c004c7947 */ /* 0x000fea0003800000 */
.L_x_15020:
        /* <DEDUP_REMOVED lines=8> */
.L_x_15025:
[----:B------:R2:W5:Y:S01]  /*6980*/  LDG.E.U8 R0, desc[UR36][R2.64] ;  /* 0x0000002402007981 */ /* 0x000562000c1e1100 */
[----:B------:R-:W-:Y:S05]  /*6990*/  BRA `(.L_x_15023) ;  /* 0x0000000c00247947 */ /* 0x000fea0003800000 */
.L_x_15024:
[----:B------:R0:W5:Y:S01]  /*69a0*/  LDG.E.U16 R0, desc[UR36][R2.64] ;  /* 0x0000002402007981 */ /* 0x000162000c1e1500 */
[----:B------:R-:W-:Y:S05]  /*69b0*/  BRA `(.L_x_15023) ;  /* 0x0000000c001c7947 */ /* 0x000fea0003800000 */
.L_x_15019:
        /* <DEDUP_REMOVED lines=9> */
.L_x_15027:
[----:B------:R-:W2:Y:S02]  /*6a50*/  LDG.E.U16 R4, desc[UR36][R2.64] ;  /* 0x0000002402047981 */ /* 0x000ea4000c1e1500 */
[----:B--2---:R-:W-:-:S06]  /*6a60*/  HADD2.F32 R4, -RZ, R4.H0_H0 ;  /* 0x20000004ff047230 */ /* 0x004fcc0000004100 */
[----:B------:R-:W0:Y:S02]  /*6a70*/  F2I.FTZ.TRUNC.NTZ R4, R4 ;  /* 0x0000000400047305 */ /* 0x000e24000021f100 */
[----:B0-----:R-:W-:Y:S01]  /*6a80*/  PRMT R0, R4, 0x7610, R0 ;  /* 0x0000761004007816 */ /* 0x001fe20000000000 */
[----:B------:R-:W-:Y:S06]  /*6a90*/  BRA `(.L_x_15023) ;  /* 0x0000000800e47947 */ /* 0x000fec0003800000 */
.L_x_15026:
        /* <DEDUP_REMOVED lines=9> */
.L_x_15029:
[----:B------:R-:W2:Y:S02]  /*6b30*/  LDG.E.U16 R2, desc[UR36][R2.64] ;  /* 0x0000002402027981 */ /* 0x000ea4000c1e1500 */
[----:B--2---:R-:W-:-:S06]  /*6b40*/  HADD2.F32 R4, -RZ, R2.H0_H0 ;  /* 0x20000002ff047230 */ /* 0x004fcc0000004100 */
[----:B------:R-:W0:Y:S02]  /*6b50*/  F2I.FTZ.TRUNC.NTZ R4, R4 ;  /* 0x0000000400047305 */ /* 0x000e24000021f100 */
[----:B0-----:R-:W-:Y:S01]  /*6b60*/  PRMT R0, R4, 0x7610, R0 ;  /* 0x0000761004007816 */ /* 0x001fe20000000000 */
[----:B------:R-:W-:Y:S06]  /*6b70*/  BRA `(.L_x_15023) ;  /* 0x0000000800ac7947 */ /* 0x000fec0003800000 */
.L_x_15028:
[----:B------:R-:W2:Y:S02]  /*6b80*/  LDG.E.64 R2, desc[UR36][R2.64] ;  /* 0x0000002402027981 */ /* 0x000ea4000c1e1b00 */
[----:B--2---:R0:W1:Y:S02]  /*6b90*/  F2I.F64.TRUNC R0, R2 ;  /* 0x0000000200007311 */ /* 0x004064000030d100 */
[----:B01----:R-:W-:Y:S05]  /*6ba0*/  BRA `(.L_x_15023) ;  /* 0x0000000800a07947 */ /* 0x003fea0003800000 */
.L_x_15018:
        /* <DEDUP_REMOVED lines=12> */
.L_x_15032:
[----:B------:R-:W2:Y:S02]  /*6c70*/  LDG.E.64 R2, desc[UR36][R2.64] ;  /* 0x0000002402027981 */ /* 0x000ea4000c1e1b00 */
[----:B--2---:R0:W1:Y:S02]  /*6c80*/  F2I.F64.TRUNC R0, R2 ;  /* 0x0000000200007311 */ /* 0x004064000030d100 */
[----:B01----:R-:W-:Y:S05]  /*6c90*/  BRA `(.L_x_15023) ;  /* 0x0000000800647947 */ /* 0x003fea0003800000 */
.L_x_15031:
        /* <DEDUP_REMOVED lines=27> */
.L_x_15034:
        /* <DEDUP_REMOVED lines=14> */
.L_x_15033:
[----:B------:R-:W2:Y:S02]  /*6f30*/  LDG.E.U16 R4, desc[UR36][R2.64] ;  /* 0x0000002402047981 */ /* 0x000ea4000c1e1500 */
[----:B--2---:R-:W-:-:S06]  /*6f40*/  IMAD.U32 R4, R4, 0x10000, RZ ;  /* 0x0001000004047824 */ /* 0x004fcc00078e00ff */
[----:B------:R-:W0:Y:S02]  /*6f50*/  F2I.FTZ.TRUNC.NTZ R4, R4 ;  /* 0x0000000400047305 */ /* 0x000e24000021f100 */
[----:B0-----:R-:W-:Y:S01]  /*6f60*/  PRMT R0, R4, 0x7610, R0 ;  /* 0x0000761004007816 */ /* 0x001fe20000000000 */
[----:B------:R-:W-:Y:S06]  /*6f70*/  BRA `(.L_x_15023) ;  /* 0x0000000400ac7947 */ /* 0x000fec0003800000 */
.L_x_15030:
        /* <DEDUP_REMOVED lines=10> */
.L_x_15037:
        /* <DEDUP_REMOVED lines=21> */
.L_x_15041:
[----:B------:R-:W-:Y:S05]  /*7170*/  BSYNC.RECONVERGENT B1 ;  /* 0x0000000000017941 */ /* 0x000fea0003800200 */
.L_x_15040:
[----:B------:R-:W-:Y:S01]  /*7180*/  IMAD.SHL.U32 R0, R0, 0x100000, RZ ;  /* 0x0010000000007824 */ /* 0x000fe200078e00ff */
[----:B------:R-:W-:-:S04]  /*7190*/  LEA R2, R2, 0x3b800000, 0x17 ;  /* 0x3b80000002027811 */ /* 0x000fc800078eb8ff */
[----:B------:R-:W-:-:S07]  /*71a0*/  LOP3.LUT R4, R2, R0, R7, 0xfe, !PT ;  /* 0x0000000002047212 */ /* 0x000fce00078efe07 */
.L_x_15039:
[----:B------:R-:W-:Y:S05]  /*71b0*/  BSYNC.RECONVERGENT B0 ;  /* 0x0000000000007941 */ /* 0x000fea0003800200 */
.L_x_15038:
[----:B------:R-:W0:Y:S02]  /*71c0*/  F2I.FTZ.TRUNC.NTZ R4, R4 ;  /* 0x0000000400047305 */ /* 0x000e24000021f100 */
[----:B0-----:R-:W-:Y:S01]  /*71d0*/  PRMT R0, R4, 0x7610, R0 ;  /* 0x0000761004007816 */ /* 0x001fe20000000000 */
[----:B------:R-:W-:Y:S06]  /*71e0*/  BRA `(.L_x_15023) ;  /* 0x0000000400107947 */ /* 0x000fec0003800000 */
.L_x_15036:
        /* <DEDUP_REMOVED lines=21> */
.L_x_15045:
[----:B------:R-:W-:Y:S05]  /*7340*/  BSYNC.RECONVERGENT B1 ;  /* 0x0000000000017941 */ /* 0x000fea0003800200 */
.L_x_15044:
[----:B------:R-:W-:Y:S01]  /*7350*/  IMAD.SHL.U32 R0, R0, 0x200000, RZ ;  /* 0x0020000000007824 */ /* 0x000fe200078e00ff */
[----:B------:R-:W-:-:S04]  /*7360*/  LEA R2, R2, 0x37800000, 0x17 ;  /* 0x3780000002027811 */ /* 0x000fc800078eb8ff */
[----:B------:R-:W-:-:S07]  /*7370*/  LOP3.LUT R4, R2, R0, R7, 0xfe, !PT ;  /* 0x0000000002047212 */ /* 0x000fce00078efe07 */
.L_x_15043:
[----:B------:R-:W-:Y:S05]  /*7380*/  BSYNC.RECONVERGENT B0 ;  /* 0x0000000000007941 */ /* 0x000fea0003800200 */
.L_x_15042:
[----:B------:R-:W0:Y:S02]  /*7390*/  F2I.FTZ.TRUNC.NTZ R4, R4 ;  /* 0x0000000400047305 */ /* 0x000e24000021f100 */
[----:B0-----:R-:W-:Y:S01]  /*73a0*/  PRMT R0, R4, 0x7610, R0 ;  /* 0x0000761004007816 */ /* 0x001fe20000000000 */
[----:B------:R-:W-:Y:S06]  /*73b0*/  BRA `(.L_x_15023) ;  /* 0x00000000009c7947 */ /* 0x000fec0003800000 */
.L_x_15035:
        /* <DEDUP_REMOVED lines=14> */
.L_x_15049:
[----:B------:R-:W-:Y:S05]  /*74a0*/  BSYNC.RECONVERGENT B0 ;  /* 0x0000000000007941 */ /* 0x000fea0003800200 */
.L_x_15048:
[----:B------:R-:W0:Y:S02]  /*74b0*/  F2I.FTZ.TRUNC.NTZ R4, R4 ;  /* 0x0000000400047305 */ /* 0x000e24000021f100 */
[----:B0-----:R-:W-:Y:S01]  /*74c0*/  PRMT R0, R4, 0x7610, R0 ;  /* 0x0000761004007816 */ /* 0x001fe20000000000 */
[----:B------:R-:W-:Y:S06]  /*74d0*/  BRA `(.L_x_15023) ;  /* 0x0000000000547947 */ /* 0x000fec0003800000 */
.L_x_15022:
        /* <DEDUP_REMOVED lines=16> */
.L_x_15050:
[----:B------:R-:W-:Y:S01]  /*75e0*/  PRMT R0, RZ, 0x7610, R0 ;  /* 0x00007610ff007816 */ /* 0x000fe20000000000 */
[----:B------:R-:W-:Y:S06]  /*75f0*/  BRA `(.L_x_15023) ;  /* 0x00000000000c7947 */ /* 0x000fec0003800000 */
.L_x_15047:
[----:B------:R0:W5:Y:S01]  /*7600*/  LDG.E.U8 R0, desc[UR36][R2.64] ;  /* 0x0000002402007981 */ /* 0x000162000c1e1100 */
[----:B------:R-:W-:Y:S05]  /*7610*/  BRA `(.L_x_15023) ;  /* 0x0000000000047947 */ /* 0x000fea0003800000 */
.L_x_15046:
[----:B------:R0:W5:Y:S02]  /*7620*/  LDG.E.U8 R0, desc[UR36][R2.64] ;  /* 0x0000002402007981 */ /* 0x000164000c1e1100 */
.L_x_15023:
        /* <DEDUP_REMOVED lines=17> */
.L_x_15054:
[----:B------:R0:W-:Y:S01]  /*7740*/  STG.E.U8 desc[UR36][R2.64], R19 ;  /* 0x0000001302007986 */ /* 0x0001e2000c101124 */
[----:B------:R-:W-:Y:S05]  /*7750*/  BRA `(.L_x_15056) ;  /* 0x0000000c00807947 */ /* 0x000fea0003800000 */
.L_x_15053:
        /* <DEDUP_REMOVED lines=12> */
.L_x_15058:
[----:B------:R-:W-:-:S04]  /*7820*/  LOP3.LUT R19, R19, 0xffff, RZ, 0xc0, !PT ;  /* 0x0000ffff13137812 */ /* 0x000fc800078ec0ff */
[----:B------:R-:W-:-:S05]  /*7830*/  PRMT R5, R19, 0x8880, RZ ;  /* 0x0000888013057816 */ /* 0x000fca00000000ff */
[----:B------:R0:W-:Y:S01]  /*7840*/  STG.E desc[UR36][R2.64], R5 ;  /* 0x0000000502007986 */ /* 0x0001e2000c101924 */
[----:B------:R-:W-:Y:S05]  /*7850*/  BRA `(.L_x_15056) ;  /* 0x0000000c00407947 */ /* 0x000fea0003800000 */
.L_x_15057:
[----:B------:R-:W-:-:S04]  /*7860*/  PRMT R5, R19, 0x8880, RZ ;  /* 0x0000888013057816 */ /* 0x000fc800000000ff */
[----:B------:R-:W-:-:S05]  /*7870*/  PRMT R5, R5, 0x7710, RZ ;  /* 0x0000771005057816 */ /* 0x000fca00000000ff */
[----:B------:R0:W-:Y:S01]  /*7880*/  STG.E.U16 desc[UR36][R2.64], R5 ;  /* 0x0000000502007986 */ /* 0x0001e2000c101524 */
[----:B------:R-:W-:Y:S05]  /*7890*/  BRA `(.L_x_15056) ;  /* 0x0000000c00307947 */ /* 0x000fea0003800000 */
.L_x_15052:
        /* <DEDUP_REMOVED lines=9> */
.L_x_15060:
[----:B------:R-:W0:Y:S02]  /*7930*/  I2F.S8 R0, R19 ;  /* 0x0000001300007306 */ /* 0x000e240000001400 */
[----:B0-----:R-:W-:-:S05]  /*7940*/  F2FP.F16.F32.PACK_AB R0, RZ, R0 ;  /* 0x00000000ff00723e */ /* 0x001fca00000000ff */
[----:B------:R0:W-:Y:S01]  /*7950*/  STG.E.U16 desc[UR36][R2.64], R0 ;  /* 0x0000000002007986 */ /* 0x0001e2000c101524 */
[----:B------:R-:W-:Y:S05]  /*7960*/  BRA `(.L_x_15056) ;  /* 0x0000000800fc7947 */ /* 0x000fea0003800000 */
.L_x_15059:
        /* <DEDUP_REMOVED lines=10> */
.L_x_15062:
[----:B------:R-:W0:Y:S02]  /*7a10*/  I2F.S8 R19, R19 ;  /* 0x0000001300137306 */ /* 0x000e240000001400 */
[----:B0-----:R-:W-:-:S04]  /*7a20*/  F2FP.F16.F32.PACK_AB R5, RZ, R19 ;  /* 0x00000013ff05723e */ /* 0x001fc800000000ff */
[----:B------:R-:W-:-:S05]  /*7a30*/  PRMT R5, R5, 0x5410, RZ ;  /* 0x0000541005057816 */ /* 0x000fca00000000ff */
[----:B------:R0:W-:Y:S01]  /*7a40*/  STG.E desc[UR36][R2.64], R5 ;  /* 0x0000000502007986 */ /* 0x0001e2000c101924 */
[----:B------:R-:W-:Y:S05]  /*7a50*/  BRA `(.L_x_15056) ;  /* 0x0000000800c07947 */ /* 0x000fea0003800000 */
.L_x_15061:
[----:B------:R-:W-:-:S04]  /*7a60*/  PRMT R4, R19, 0x8880, RZ ;  /* 0x0000888013047816 */ /* 0x000fc800000000ff */
[----:B------:R-:W-:-:S06]  /*7a70*/  PRMT R4, R4, 0x7710, RZ ;  /* 0x0000771004047816 */ /* 0x000fcc00000000ff */
[----:B------:R-:W0:Y:S02]  /*7a80*/  I2F.F64.S16 R4, R4 ;  /* 0x0000000400047312 */ /* 0x000e240000101c00 */
[----:B0-----:R0:W-:Y:S01]  /*7a90*/  STG.E.64 desc[UR36][R2.64], R4 ;  /* 0x0000000402007986 */ /* 0x0011e2000c101b24 */
[----:B------:R-:W-:Y:S05]  /*7aa0*/  BRA `(.L_x_15056) ;  /* 0x0000000800ac7947 */ /* 0x000fea0003800000 */
.L_x_15051:
        /* <DEDUP_REMOVED lines=14> */
.L_x_15066:
        /* <DEDUP_REMOVED lines=18> */
.L_x_15069:
[----:B------:R-:W-:-:S04]  /*7cb0*/  SHF.R.U32.HI R5, RZ, 0x18, R5 ;  /* 0x00000018ff057819 */ /* 0x000fc80000011605 */
[----:B------:R-:W-:-:S07]  /*7cc0*/  LOP3.LUT R0, R0, 0x80, R5, 0xf8, !PT ;  /* 0x0000008000007812 */ /* 0x000fce00078ef805 */
.L_x_15068:
[----:B------:R-:W-:Y:S05]  /*7cd0*/  BSYNC.RECONVERGENT B0 ;  /* 0x0000000000007941 */ /* 0x000fea0003800200 */
.L_x_15067:
[----:B------:R3:W-:Y:S01]  /*7ce0*/  STG.E.U8 desc[UR36][R2.64], R0 ;  /* 0x0000000002007986 */ /* 0x0007e2000c101124 */
[----:B------:R-:W-:Y:S05]  /*7cf0*/  BRA `(.L_x_15056) ;  /* 0x0000000800187947 */ /* 0x000fea0003800000 */
.L_x_15065:
        /* <DEDUP_REMOVED lines=18> */
.L_x_15072:
[----:B------:R-:W-:-:S04]  /*7e20*/  SHF.R.U32.HI R5, RZ, 0x18, R5 ;  /* 0x00000018ff057819 */ /* 0x000fc80000011605 */
[----:B------:R-:W-:-:S07]  /*7e30*/  LOP3.LUT R0, R0, 0x80, R5, 0xf8, !PT ;  /* 0x0000008000007812 */ /* 0x000fce00078ef805 */
.L_x_15071:
[----:B------:R-:W-:Y:S05]  /*7e40*/  BSYNC.RECONVERGENT B0 ;  /* 0x0000000000007941 */ /* 0x000fea0003800200 */
.L_x_15070:
[----:B------:R0:W-:Y:S01]  /*7e50*/  STG.E.U8 desc[UR36][R2.64], R0 ;  /* 0x0000000002007986 */ /* 0x0001e2000c101124 */
[----:B------:R-:W-:Y:S05]  /*7e60*/  BRA `(.L_x_15056) ;  /* 0x0000000400bc7947 */ /* 0x000fea0003800000 */
.L_x_15064:
        /* <DEDUP_REMOVED lines=22> */
.L_x_15074:
[----:B------:R-:W-:-:S04]  /*7fd0*/  LOP3.LUT R19, R19, 0xffff, RZ, 0xc0, !PT ;  /* 0x0000ffff13137812 */ /* 0x000fc800078ec0ff */
[----:B------:R-:W-:-:S05]  /*7fe0*/  PRMT R19, R19, 0x8880, RZ ;  /* 0x0000888013137816 */ /* 0x000fca00000000ff */
[----:B------:R-:W-:-:S05]  /*7ff0*/  IMAD.MOV.U32 R4, RZ, RZ, R19 ;  /* 0x000000ffff047224 */ /* 0x000fca00078e0013 */
[----:B------:R-:W-:-:S05]  /*8000*/  SHF.R.S32.HI R5, RZ, 0x1f, R4 ;  /* 0x0000001fff057819 */ /* 0x000fca0000011404 */
[----:B------:R1:W-:Y:S01]  /*8010*/  STG.E.64 desc[UR36][R2.64], R4 ;  /* 0x0000000402007986 */ /* 0x0003e2000c101b24 */
[----:B------:R-:W-:Y:S05]  /*8020*/  BRA `(.L_x_15056) ;  /* 0x00000004004c7947 */ /* 0x000fea0003800000 */
.L_x_15073:
[----:B------:R-:W-:-:S04]  /*8030*/  LOP3.LUT R19, R19, 0xffff, RZ, 0xc0, !PT ;  /* 0x0000ffff13137812 */ /* 0x000fc800078ec0ff */
[----:B------:R-:W-:-:S05]  /*8040*/  PRMT R5, R19, 0x8880, RZ ;  /* 0x0000888013057816 */ /* 0x000fca00000000ff */
[----:B------:R0:W-:Y:S01]  /*8050*/  STG.E desc[UR36][R2.64], R5 ;  /* 0x0000000502007986 */ /* 0x0001e2000c101924 */
[----:B------:R-:W-:Y:S05]  /*8060*/  BRA `(.L_x_15056) ;  /* 0x00000004003c7947 */ /* 0x000fea0003800000 */
.L_x_15063:
        /* <DEDUP_REMOVED lines=10> */
.L_x_15076:
[----:B------:R-:W-:Y:S02]  /*8110*/  PRMT R4, R19, 0x8880, RZ ;  /* 0x0000888013047816 */ /* 0x000fe400000000ff */
[----:B------:R-:W-:Y:S02]  /*8120*/  CS2R R6, SRZ ;  /* 0x0000000000067805 */ /* 0x000fe4000001ff00 */
[----:B------:R-:W-:-:S06]  /*8130*/  PRMT R4, R4, 0x7710, RZ ;  /* 0x0000771004047816 */ /* 0x000fcc00000000ff */
[----:B------:R-:W0:Y:S02]  /*8140*/  I2F.F64.S16 R4, R4 ;  /* 0x0000000400047312 */ /* 0x000e240000101c00 */
[----:B0-----:R0:W-:Y:S01]  /*8150*/  STG.E.128 desc[UR36][R2.64], R4 ;  /* 0x0000000402007986 */ /* 0x0011e2000c101d24 */
[----:B------:R-:W-:Y:S05]  /*8160*/  BRA `(.L_x_15056) ;  /* 0x0000000000fc7947 */ /* 0x000fea0003800000 */
.L_x_15075:
[----:B------:R-:W-:-:S09]  /*8170*/  UISETP.NE.AND UP0, UPT, UR4, 0xf, UPT ;  /* 0x0000000f0400788c */ /* 0x000fd2000bf05270 */
[----:B------:R-:W-:Y:S05]  /*8180*/  BRA.U !UP0, `(.L_x_15077) ;  /* 0x0000000108e87547 */ /* 0x000fea000b800000 */
[----:B------:R-:W-:-:S09]  /*8190*/  UISETP.NE.AND UP0, UPT, UR4, 0x17, UPT ;  /* 0x000000170400788c */ /* 0x000fd2000bf05270 */
[----:B------:R-:W-:Y:S05]  /*81a0*/  BRA.U !UP0, `(.L_x_15078) ;  /* 0x0000000108907547 */ /* 0x000fea000b800000 */
[----:B------:R-:W-:-:S09]  /*81b0*/  UISETP.NE.AND UP0, UPT, UR4, 0x18, UPT ;  /* 0x000000180400788c */ /* 0x000fd2000bf05270 */
[----:B------:R-:W-:Y:S05]  /*81c0*/  BRA.U !UP0, `(.L_x_15079) ;  /* 0x0000000108447547 */ /* 0x000fea000b800000 */
.L_x_15055:
        /* <DEDUP_REMOVED lines=16> */
.L_x_15080:
[----:B------:R-:W-:Y:S05]  /*82d0*/  BRA `(.L_x_15056) ;  /* 0x0000000000a07947 */ /* 0x000fea0003800000 */
.L_x_15079:
        /* <DEDUP_REMOVED lines=13> */
.L_x_15082:
[----:B------:R-:W-:Y:S05]  /*83b0*/  BSYNC.RECONVERGENT B0 ;  /* 0x0000000000007941 */ /* 0x000fea0003800200 */
.L_x_15081:
[----:B------:R-:W-:-:S05]  /*83c0*/  LOP3.LUT R5, R0, 0x80, R5, 0xf8, !PT ;  /* 0x0000008000057812 */ /* 0x000fca00078ef805 */
[----:B------:R0:W-:Y:S01]  /*83d0*/  STG.E.U8 desc[UR36][R2.64], R5 ;  /* 0x0000000502007986 */ /* 0x0001e2000c101124 */
[----:B------:R-:W-:Y:S05]  /*83e0*/  BRA `(.L_x_15056) ;  /* 0x00000000005c7947 */ /* 0x000fea0003800000 */
.L_x_15078:
        /* <DEDUP_REMOVED lines=12> */
.L_x_15084:
[----:B------:R-:W-:Y:S01]  /*84b0*/  IMAD.MOV.U32 R0, RZ, RZ, 0x7f ;  /* 0x0000007fff007424 */ /* 0x000fe200078e00ff */
[----:B------:R-:W-:-:S04]  /*84c0*/  ISETP.GT.U32.AND P0, PT, R4, 0x7f800000, PT ;  /* 0x7f8000000400780c */ /* 0x000fc80003f04070 */
[----:B------:R-:W-:-:S09]  /*84d0*/  SEL R0, R0, 0x7c, P0 ;  /* 0x0000007c00007807 */ /* 0x000fd20000000000 */
.L_x_15085:
[----:B------:R-:W-:Y:S05]  /*84e0*/  BSYNC.RECONVERGENT B0 ;  /* 0x0000000000007941 */ /* 0x000fea0003800200 */
.L_x_15083:
[----:B------:R-:W-:-:S04]  /*84f0*/  SHF.R.U32.HI R5, RZ, 0x18, R5 ;  /* 0x00000018ff057819 */ /* 0x000fc80000011605 */
[----:B------:R-:W-:-:S05]  /*8500*/  LOP3.LUT R5, R0, 0x80, R5, 0xf8, !PT ;  /* 0x0000008000057812 */ /* 0x000fca00078ef805 */
[----:B------:R0:W-:Y:S01]  /*8510*/  STG.E.U8 desc[UR36][R2.64], R5 ;  /* 0x0000000502007986 */ /* 0x0001e2000c101124 */
[----:B------:R-:W-:Y:S05]  /*8520*/  BRA `(.L_x_15056) ;  /* 0x00000000000c7947 */ /* 0x000fea0003800000 */
.L_x_15077:
[----:B------:R-:W0:Y:S02]  /*8530*/  I2F.S8 R0, R19 ;  /* 0x0000001300007306 */ /* 0x000e240000001400 */
[----:B0-----:R-:W-:-:S05]  /*8540*/  F2FP.BF16.F32.PACK_AB R0, RZ, R0 ;  /* 0x00000000ff00723e */ /* 0x001fca00000010ff */
[----:B------:R0:W-:Y:S02]  /*8550*/  STG.E.U16 desc[UR36][R2.64], R0 ;  /* 0x0000000002007986 */ /* 0x0001e4000c101524 */
.L_x_15056:
[----:B------:R-:W-:-:S07]  /*8560*/  VIADD R17, R17, 0x80 ;  /* 0x0000008011117836 */ /* 0x000fce0000000000 */
.L_x_14983:
[----:B------:R-:W-:Y:S05]  /*8570*/  BSYNC.RECONVERGENT B6 ;  /* 0x0000000000067941 */ /* 0x000fea0003800200 */
.L_x_14982:
        /* <DEDUP_REMOVED lines=358> */
.L_x_15088:
        /* <DEDUP_REMOVED lines=16> */
.L_x_15092:
[----:B------:R4:W5:Y:S01]  /*9ce0*/  LDG.E.U8 R19, desc[UR36][R2.64] ;  /* 0x0000002402137981 */ /* 0x000962000c1e1100 */
[----:B------:R-:W-:Y:S05]  /*9cf0*/  BRA `(.L_x_15094) ;  /* 0x0000000c004c7947 */ /* 0x000fea0003800000 */
.L_x_15091:
        /* <DEDUP_REMOVED lines=8> */
.L_x_15096:
[----:B------:R2:W5:Y:S01]  /*9d80*/  LDG.E.U8 R19, desc[UR36][R2.64] ;  /* 0x0000002402137981 */ /* 0x000562000c1e1100 */
[----:B------:R-:W-:Y:S05]  /*9d90*/  BRA `(.L_x_15094) ;  /* 0x0000000c00247947 */ /* 0x000fea0003800000 */
.L_x_15095:
[----:B------:R0:W5:Y:S01]  /*9da0*/  LDG.E.U16 R19, desc[UR36][R2.64] ;  /* 0x0000002402137981 */ /* 0x000162000c1e1500 */
[----:B------:R-:W-:Y:S05]  /*9db0*/  BRA `(.L_x_15094) ;  /* 0x0000000c001c7947 */ /* 0x000fea0003800000 */
.L_x_15090:
        /* <DEDUP_REMOVED lines=9> */
.L_x_15098:
[----:B------:R-:W2:Y:S02]  /*9e50*/  LDG.E.U16 R0, desc[UR36][R2.64] ;  /* 0x0000002402007981 */ /* 0x000ea4000c1e1500 */
[----:B--2---:R-:W-:-:S06]  /*9e60*/  HADD2.F32 R0, -RZ, R0.H0_H0 ;  /* 0x20000000ff007230 */ /* 0x004fcc0000004100 */
[----:B------:R-:W0:Y:S02]  /*9e70*/  F2I.FTZ.TRUNC.NTZ R0, R0 ;  /* 0x0000000000007305 */ /* 0x000e24000021f100 */
[----:B0-----:R-:W-:Y:S01]  /*9e80*/  PRMT R19, R0, 0x7610, R19 ;  /* 0x0000761000137816 */ /* 0x001fe20000000013 */
[----:B------:R-:W-:Y:S06]  /*9e90*/  BRA `(.L_x_15094) ;  /* 0x0000000800e47947 */ /* 0x000fec0003800000 */
.L_x_15097:
        /* <DEDUP_REMOVED lines=9> */
.L_x_15100:
[----:B------:R-:W2:Y:S02]  /*9f30*/  LDG.E.U16 R2, desc[UR36][R2.64] ;  /* 0x0000002402027981 */ /* 0x000ea4000c1e1500 */
[----:B--2---:R-:W-:-:S06]  /*9f40*/  HADD2.F32 R0, -RZ, R2.H0_H0 ;  /* 0x20000002ff007230 */ /* 0x004fcc0000004100 */
[----:B------:R-:W0:Y:S02]  /*9f50*/  F2I.FTZ.TRUNC.NTZ R0, R0 ;  /* 0x0000000000007305 */ /* 0x000e24000021f100 */
[----:B0-----:R-:W-:Y:S01]  /*9f60*/  PRMT R19, R0, 0x7610, R19 ;  /* 0x0000761000137816 */ /* 0x001fe20000000013 */
[----:B------:R-:W-:Y:S06]  /*9f70*/  BRA `(.L_x_15094) ;  /* 0x0000000800ac7947 */ /* 0x000fec0003800000 */
.L_x_15099:
[----:B------:R-:W2:Y:S02]  /*9f80*/  LDG.E.64 R2, desc[UR36][R2.64] ;  /* 0x0000002402027981 */ /* 0x000ea4000c1e1b00 */
[----:B--2---:R0:W1:Y:S02]  /*9f90*/  F2I.F64.TRUNC R19, R2 ;  /* 0x0000000200137311 */ /* 0x004064000030d100 */
[----:B01----:R-:W-:Y:S05]  /*9fa0*/  BRA `(.L_x_15094) ;  /* 0x0000000800a07947 */ /* 0x003fea0003800000 */
.L_x_15089:
        /* <DEDUP_REMOVED lines=12> */
.L_x_15103:
[----:B------:R-:W2:Y:S02]  /*a070*/  LDG.E.64 R2, desc[UR36][R2.64] ;  /* 0x0000002402027981 */ /* 0x000ea4000c1e1b00 */
[----:B--2---:R0:W1:Y:S02]  /*a080*/  F2I.F64.TRUNC R19, R2 ;  /* 0x0000000200137311 */ /* 0x004064000030d100 */
[----:B01----:R-:W-:Y:S05]  /*a090*/  BRA `(.L_x_15094) ;  /* 0x0000000800647947 */ /* 0x003fea0003800000 */
.L_x_15102:
        /* <DEDUP_REMOVED lines=27> */
.L_x_15105:
        /* <DEDUP_REMOVED lines=14> */
.L_x_15104:
[----:B------:R-:W2:Y:S02]  /*a330*/  LDG.E.U16 R0, desc[UR36][R2.64] ;  /* 0x0000002402007981 */ /* 0x000ea4000c1e1500 */
[----:B--2---:R-:W-:-:S06]  /*a340*/  IMAD.U32 R0, R0, 0x10000, RZ ;  /* 0x0001000000007824 */ /* 0x004fcc00078e00ff */
[----:B------:R-:W0:Y:S02]  /*a350*/  F2I.FTZ.TRUNC.NTZ R0, R0 ;  /* 0x0000000000007305 */ /* 0x000e24000021f100 */
[----:B0-----:R-:W-:Y:S01]  /*a360*/  PRMT R19, R0, 0x7610, R19 ;  /* 0x0000761000137816 */ /* 0x001fe20000000013 */
[----:B------:R-:W-:Y:S06]  /*a370*/  BRA `(.L_x_15094) ;  /* 0x0000000400ac7947 */ /* 0x000fec0003800000 */
.L_x_15101:
        /* <DEDUP_REMOVED lines=10> */
.L_x_15108:
        /* <DEDUP_REMOVED lines=21> */
.L_x_15112:
[----:B------:R-:W-:Y:S05]  /*a570*/  BSYNC.RECONVERGENT B1 ;  /* 0x0000000000017941 */ /* 0x000fea0003800200 */
.L_x_15111:
[----:B------:R-:W-:Y:S01]  /*a580*/  IMAD.SHL.U32 R0, R0, 0x100000, RZ ;  /* 0x0010000000007824 */ /* 0x000fe200078e00ff */
[----:B------:R-:W-:-:S04]  /*a590*/  LEA R2, R2, 0x3b800000, 0x17 ;  /* 0x3b80000002027811 */ /* 0x000fc800078eb8ff */
[----:B------:R-:W-:-:S07]  /*a5a0*/  LOP3.LUT R0, R2, R0, R7, 0xfe, !PT ;  /* 0x0000000002007212 */ /* 0x000fce00078efe07 */
.L_x_15110:
[----:B------:R-:W-:Y:S05]  /*a5b0*/  BSYNC.RECONVERGENT B0 ;  /* 0x0000000000007941 */ /* 0x000fea0003800200 */
.L_x_15109:
[----:B------:R-:W0:Y:S02]  /*a5c0*/  F2I.FTZ.TRUNC.NTZ R0, R0 ;  /* 0x0000000000007305 */ /* 0x000e24000021f100 */
[----:B0-----:R-:W-:Y:S01]  /*a5d0*/  PRMT R19, R0, 0x7610, R19 ;  /* 0x0000761000137816 */ /* 0x001fe20000000013 */
[----:B------:R-:W-:Y:S06]  /*a5e0*/  BRA `(.L_x_15094) ;  /* 0x0000000400107947 */ /* 0x000fec0003800000 */
.L_x_15107:
        /* <DEDUP_REMOVED lines=21> */
.L_x_15116:
[----:B------:R-:W-:Y:S05]  /*a740*/  BSYNC.RECONVERGENT B1 ;  /* 0x0000000000017941 */ /* 0x000fea0003800200 */
.L_x_15115:
[----:B------:R-:W-:Y:S01]  /*a750*/  IMAD.SHL.U32 R0, R0, 0x200000, RZ ;  /* 0x0020000000007824 */ /* 0x000fe200078e00ff */
[----:B------:R-:W-:-:S04]  /*a760*/  LEA R2, R2, 0x37800000, 0x17 ;  /* 0x3780000002027811 */ /* 0x000fc800078eb8ff */
[----:B------:R-:W-:-:S07]  /*a770*/  LOP3.LUT R0, R2, R0, R7, 0xfe, !PT ;  /* 0x0000000002007212 */ /* 0x000fce00078efe07 */
.L_x_15114:
[----:B------:R-:W-:Y:S05]  /*a780*/  BSYNC.RECONVERGENT B0 ;  /* 0x0000000000007941 */ /* 0x000fea0003800200 */
.L_x_15113:
[----:B------:R-:W0:Y:S02]  /*a790*/  F2I.FTZ.TRUNC.NTZ R0, R0 ;  /* 0x0000000000007305 */ /* 0x000e24000021f100 */
[----:B0-----:R-:W-:Y:S01]  /*a7a0*/  PRMT R19, R0, 0x7610, R19 ;  /* 0x0000761000137816 */ /* 0x001fe20000000013 */
[----:B------:R-:W-:Y:S06]  /*a7b0*/  BRA `(.L_x_15094) ;  /* 0x00000000009c7947 */ /* 0x000fec0003800000 */
.L_x_15106:
        /* <DEDUP_REMOVED lines=14> */
.L_x_15120:
[----:B------:R-:W-:Y:S05]  /*a8a0*/  BSYNC.RECONVERGENT B0 ;  /* 0x0000000000007941 */ /* 0x000fea0003800200 */
.L_x_15119:
[----:B------:R-:W0:Y:S02]  /*a8b0*/  F2I.FTZ.TRUNC.NTZ R0, R0 ;  /* 0x0000000000007305 */ /* 0x000e24000021f100 */
[----:B0-----:R-:W-:Y:S01]  /*a8c0*/  PRMT R19, R0, 0x7610, R19 ;  /* 0x0000761000137816 */ /* 0x001fe20000000013 */
[----:B------:R-:W-:Y:S06]  /*a8d0*/  BRA `(.L_x_15094) ;  /* 0x0000000000547947 */ /* 0x000fec0003800000 */
.L_x_15093:
        /* <DEDUP_REMOVED lines=16> */
.L_x_15121:
[----:B------:R-:W-:Y:S01]  /*a9e0*/  PRMT R19, RZ, 0x7610, R19 ;  /* 0x00007610ff137816 */ /* 0x000fe20000000013 */
[----:B------:R-:W-:Y:S06]  /*a9f0*/  BRA `(.L_x_15094) ;  /* 0x00000000000c7947 */ /* 0x000fec0003800000 */
.L_x_15118:
[----:B------:R0:W5:Y:S01]  /*aa00*/  LDG.E.U8 R19, desc[UR36][R2.64] ;  /* 0x0000002402137981 */ /* 0x000162000c1e1100 */
[----:B------:R-:W-:Y:S05]  /*aa10*/  BRA `(.L_x_15094) ;  /* 0x0000000000047947 */ /* 0x000fea0003800000 */
.L_x_15117:
[----:B------:R0:W5:Y:S02]  /*aa20*/  LDG.E.U8 R19, desc[UR36][R2.64] ;  /* 0x0000002402137981 */ /* 0x000164000c1e1100 */
.L_x_15094:
        /* <DEDUP_REMOVED lines=16> */
.L_x_15125:
[----:B------:R0:W5:Y:S01]  /*ab30*/  LDG.E.U8 R0, desc[UR36][R2.64] ;  /* 0x0000002402007981 */ /* 0x000162000c1e1100 */
[----:B------:R-:W-:Y:S05]  /*ab40*/  BRA `(.L_x_15127) ;  /* 0x0000000c004c7947 */ /* 0x000fea0003800000 */
.L_x_15124:
        /* <DEDUP_REMOVED lines=8> */
.L_x_15129:
[----:B------:R0:W5:Y:S01]  /*abd0*/  LDG.E.U8 R0, desc[UR36][R2.64] ;  /* 0x0000002402007981 */ /* 0x000162000c1e1100 */
[----:B------:R-:W-:Y:S05]  /*abe0*/  BRA `(.L_x_15127) ;  /* 0x0000000c00247947 */ /* 0x000fea0003800000 */
.L_x_15128:
[----:B------:R0:W5:Y:S01]  /*abf0*/  LDG.E.U16 R0, desc[UR36][R2.64] ;  /* 0x0000002402007981 */ /* 0x000162000c1e1500 */
[----:B------:R-:W-:Y:S05]  /*ac00*/  BRA `(.L_x_15127) ;  /* 0x0000000c001c7947 */ /* 0x000fea0003800000 */
.L_x_15123:
        /* <DEDUP_REMOVED lines=9> */
.L_x_15131:
[----:B------:R-:W2:Y:S02]  /*aca0*/  LDG.E.U16 R4, desc[UR36][R2.64] ;  /* 0x0000002402047981 */ /* 0x000ea4000c1e1500 */
[----:B--2---:R-:W-:-:S06]  /*acb0*/  HADD2.F32 R4, -RZ, R4.H0_H0 ;  /* 0x20000004ff047230 */ /* 0x004fcc0000004100 */
[----:B------:R-:W0:Y:S02]  /*acc0*/  F2I.FTZ.TRUNC.NTZ R4, R4 ;  /* 0x0000000400047305 */ /* 0x000e24000021f100 */
[----:B0-----:R-:W-:Y:S01]  /*acd0*/  PRMT R0, R4, 0x7610, R0 ;  /* 0x0000761004007816 */ /* 0x001fe20000000000 */
[----:B------:R-:W-:Y:S06]  /*ace0*/  BRA `(.L_x_15127) ;  /* 0x0000000800e47947 */ /* 0x000fec0003800000 */
.L_x_15130:
        /* <DEDUP_REMOVED lines=9> */
.L_x_15133:
[----:B------:R-:W2:Y:S02]  /*ad80*/  LDG.E.U16 R2, desc[UR36][R2.64] ;  /* 0x0000002402027981 */ /* 0x000ea4000c1e1500 */
[----:B--2---:R-:W-:-:S06]  /*ad90*/  HADD2.F32 R4, -RZ, R2.H0_H0 ;  /* 0x20000002ff047230 */ /* 0x004fcc0000004100 */
[----:B------:R-:W0:Y:S02]  /*ada0*/  F2I.FTZ.TRUNC.NTZ R4, R4 ;  /* 0x0000000400047305 */ /* 0x000e24000021f100 */
[----:B0-----:R-:W-:Y:S01]  /*adb0*/  PRMT R0, R4, 0x7610, R0 ;  /* 0x0000761004007816 */ /* 0x001fe20000000000 */
[----:B------:R-:W-:Y:S06]  /*adc0*/  BRA `(.L_x_15127) ;  /* 0x0000000800ac7947 */ /* 0x000fec0003800000 */
.L_x_15132:
[----:B------:R-:W2:Y:S02]  /*add0*/  LDG.E.64 R2, desc[UR36][R2.64] ;  /* 0x0000002402027981 */ /* 0x000ea4000c1e1b00 */
[----:B--2---:R4:W0:Y:S02]  /*ade0*/  F2I.F64.TRUNC R0, R2 ;  /* 0x0000000200007311 */ /* 0x004824000030d100 */
[----:B0---4-:R-:W-:Y:S05]  /*adf0*/  BRA `(.L_x_15127) ;  /* 0x0000000800a07947 */ /* 0x011fea0003800000 */
.L_x_15122:
        /* <DEDUP_REMOVED lines=12> */
.L_x_15136:
[----:B------:R-:W2:Y:S02]  /*aec0*/  LDG.E.64 R2, desc[UR36][R2.64] ;  /* 0x0000002402027981 */ /* 0x000ea4000c1e1b00 */
[----:B--2---:R0:W1:Y:S02]  /*aed0*/  F2I.F64.TRUNC R0, R2 ;  /* 0x0000000200007311 */ /* 0x004064000030d100 */
[----:B01----:R-:W-:Y:S05]  /*aee0*/  BRA `(.L_x_15127) ;  /* 0x0000000800647947 */ /* 0x003fea0003800000 */
.L_x_15135:
        /* <DEDUP_REMOVED lines=27> */
.L_x_15138:
        /* <DEDUP_REMOVED lines=14> */
.L_x_15137:
[----:B------:R-:W2:Y:S02]  /*b180*/  LDG.E.U16 R4, desc[UR36][R2.64] ;  /* 0x0000002402047981 */ /* 0x000ea4000c1e1500 */
[----:B--2---:R-:W-:-:S06]  /*b190*/  IMAD.U32 R4, R4, 0x10000, RZ ;  /* 0x0001000004047824 */ /* 0x004fcc00078e00ff */
[----:B------:R-:W0:Y:S02]  /*b1a0*/  F2I.FTZ.TRUNC.NTZ R4, R4 ;  /* 0x0000000400047305 */ /* 0x000e24000021f100 */
[----:B0-----:R-:W-:Y:S01]  /*b1b0*/  PRMT R0, R4, 0x7610, R0 ;  /* 0x0000761004007816 */ /* 0x001fe20000000000 */
[----:B------:R-:W-:Y:S06]  /*b1c0*/  BRA `(.L_x_15127) ;  /* 0x0000000400ac7947 */ /* 0x000fec0003800000 */
.L_x_15134:
        /* <DEDUP_REMOVED lines=10> */
.L_x_15141:
        /* <DEDUP_REMOVED lines=21> */
.L_x_15145:
[----:B------:R-:W-:Y:S05]  /*b3c0*/  BSYNC.RECONVERGENT B1 ;  /* 0x0000000000017941 */ /* 0x000fea0003800200 */
.L_x_15144:
[----:B------:R-:W-:Y:S01]  /*b3d0*/  IMAD.SHL.U32 R0, R0, 0x100000, RZ ;  /* 0x0010000000007824 */ /* 0x000fe200078e00ff */
[----:B------:R-:W-:-:S04]  /*b3e0*/  LEA R2, R2, 0x3b800000, 0x17 ;  /* 0x3b80000002027811 */ /* 0x000fc800078eb8ff */
[----:B------:R-:W-:-:S07]  /*b3f0*/  LOP3.LUT R4, R2, R0, R7, 0xfe, !PT ;  /* 0x0000000002047212 */ /* 0x000fce00078efe07 */
.L_x_15143:
[----:B------:R-:W-:Y:S05]  /*b400*/  BSYNC.RECONVERGENT B0 ;  /* 0x0000000000007941 */ /* 0x000fea0003800200 */
.L_x_15142:
[----:B------:R-:W0:Y:S02]  /*b410*/  F2I.FTZ.TRUNC.NTZ R4, R4 ;  /* 0x0000000400047305 */ /* 0x000e24000021f100 */
[----:B0-----:R-:W-:Y:S01]  /*b420*/  PRMT R0, R4, 0x7610, R0 ;  /* 0x0000761004007816 */ /* 0x001fe20000000000 */
[----:B------:R-:W-:Y:S06]  /*b430*/  BRA `(.L_x_15127) ;  /* 0x0000000400107947 */ /* 0x000fec0003800000 */
.L_x_15140:
        /* <DEDUP_REMOVED lines=21> */
.L_x_15149:
[----:B------:R-:W-:Y:S05]  /*b590*/  BSYNC.RECONVERGENT B1 ;  /* 0x0000000000017941 */ /* 0x000fea0003800200 */
.L_x_15148:
[----:B------:R-:W-:Y:S01]  /*b5a0*/  IMAD.SHL.U32 R0, R0, 0x200000, RZ ;  /* 0x0020000000007824 */ /* 0x000fe200078e00ff */
[----:B------:R-:W-:-:S04]  /*b5b0*/  LEA R2, R2, 0x37800000, 0x17 ;  /* 0x3780000002027811 */ /* 0x000fc800078eb8ff */
[----:B------:R-:W-:-:S07]  /*b5c0*/  LOP3.LUT R4, R2, R0, R7, 0xfe, !PT ;  /* 0x0000000002047212 */ /* 0x000fce00078efe07 */
.L_x_15147:
[----:B------:R-:W-:Y:S05]  /*b5d0*/  BSYNC.RECONVERGENT B0 ;  /* 0x0000000000007941 */ /* 0x000fea0003800200 */
.L_x_15146:
[----:B------:R-:W0:Y:S02]  /*b5e0*/  F2I.FTZ.TRUNC.NTZ R4, R4 ;  /* 0x0000000400047305 */ /* 0x000e24000021f100 */
[----:B0-----:R-:W-:Y:S01]  /*b5f0*/  PRMT R0, R4, 0x7610, R0 ;  /* 0x0000761004007816 */ /* 0x001fe20000000000 */
[----:B------:R-:W-:Y:S06]  /*b600*/  BRA `(.L_x_15127) ;  /* 0x00000000009c7947 */ /* 0x000fec0003800000 */
.L_x_15139:
        /* <DEDUP_REMOVED lines=14> */
.L_x_15153:
[----:B------:R-:W-:Y:S05]  /*b6f0*/  BSYNC.RECONVERGENT B0 ;  /* 0x0000000000007941 */ /* 0x000fea0003800200 */
.L_x_15152:
[----:B------:R-:W0:Y:S02]  /*b700*/  F2I.FTZ.TRUNC.NTZ R4, R4 ;  /* 0x0000000400047305 */ /* 0x000e24000021f100 */
[----:B0-----:R-:W-:Y:S01]  /*b710*/  PRMT R0, R4, 0x7610, R0 ;  /* 0x0000761004007816 */ /* 0x001fe20000000000 */
[----:B------:R-:W-:Y:S06]  /*b720*/  BRA `(.L_x_15127) ;  /* 0x0000000000547947 */ /* 0x000fec0003800000 */
.L_x_15126:
        /* <DEDUP_REMOVED lines=16> */
.L_x_15154:
[----:B------:R-:W-:Y:S01]  /*b830*/  PRMT R0, RZ, 0x7610, R0 ;  /* 0x00007610ff007816 */ /* 0x000fe20000000000 */
[----:B------:R-:W-:Y:S06]  /*b840*/  BRA `(.L_x_15127) ;  /* 0x00000000000c7947 */ /* 0x000fec0003800000 */
.L_x_15151:
[----:B------:R0:W5:Y:S01]  /*b850*/  LDG.E.U8 R0, desc[UR36][R2.64] ;  /* 0x0000002402007981 */ /* 0x000162000c1e1100 */
[----:B------:R-:W-:Y:S05]  /*b860*/  BRA `(.L_x_15127) ;  /* 0x0000000000047947 */ /* 0x000fea0003800000 */
.L_x_15150:
[----:B------:R0:W5:Y:S02]  /*b870*/  LDG.E.U8 R0, desc[UR36][R2.64] ;  /* 0x0000002402007981 */ /* 0x000164000c1e1100 */
.L_x_15127:
        /* <DEDUP_REMOVED lines=17> */
.L_x_15158:
[----:B------:R0:W-:Y:S01]  /*b990*/  STG.E.U8 desc[UR36][R2.64], R19 ;  /* 0x0000001302007986 */ /* 0x0001e2000c101124 */
[----:B------:R-:W-:Y:S05]  /*b9a0*/  BRA `(.L_x_15160) ;  /* 0x0000000c00807947 */ /* 0x000fea0003800000 */
.L_x_15157:
        /* <DEDUP_REMOVED lines=12> */
.L_x_15162:
[----:B------:R-:W-:-:S04]  /*ba70*/  LOP3.LUT R19, R19, 0xffff, RZ, 0xc0, !PT ;  /* 0x0000ffff13137812 */ /* 0x000fc800078ec0ff */
[----:B------:R-:W-:-:S05]  /*ba80*/  PRMT R5, R19, 0x8880, RZ ;  /* 0x0000888013057816 */ /* 0x000fca00000000ff */
[----:B------:R0:W-:Y:S01]  /*ba90*/  STG.E desc[UR36][R2.64], R5 ;  /* 0x0000000502007986 */ /* 0x0001e2000c101924 */
[----:B------:R-:W-:Y:S05]  /*baa0*/  BRA `(.L_x_15160) ;  /* 0x0000000c00407947 */ /* 0x000fea0003800000 */
.L_x_15161:
[----:B------:R-:W-:-:S04]  /*bab0*/  PRMT R5, R19, 0x8880, RZ ;  /* 0x0000888013057816 */ /* 0x000fc800000000ff */
[----:B------:R-:W-:-:S05]  /*bac0*/  PRMT R5, R5, 0x7710, RZ ;  /* 0x0000771005057816 */ /* 0x000fca00000000ff */
[----:B------:R0:W-:Y:S01]  /*bad0*/  STG.E.U16 desc[UR36][R2.64], R5 ;  /* 0x0000000502007986 */ /* 0x0001e2000c101524 */
[----:B------:R-:W-:Y:S05]  /*bae0*/  BRA `(.L_x_15160) ;  /* 0x0000000c00307947 */ /* 0x000fea0003800000 */
.L_x_15156:
        /* <DEDUP_REMOVED lines=9> */
.L_x_15164:
[----:B------:R-:W0:Y:S02]  /*bb80*/  I2F.S8 R0, R19 ;  /* 0x0000001300007306 */ /* 0x000e240000001400 */
[----:B0-----:R-:W-:-:S05]  /*bb90*/  F2FP.F16.F32.PACK_AB R0, RZ, R0 ;  /* 0x00000000ff00723e */ /* 0x001fca00000000ff */
[----:B------:R0:W-:Y:S01]  /*bba0*/  STG.E.U16 desc[UR36][R2.64], R0 ;  /* 0x0000000002007986 */ /* 0x0001e2000c101524 */
[----:B------:R-:W-:Y:S05]  /*bbb0*/  BRA `(.L_x_15160) ;  /* 0x0000000800fc7947 */ /* 0x000fea0003800000 */
.L_x_15163:
        /* <DEDUP_REMOVED lines=10> */
.L_x_15166:
[----:B------:R-:W0:Y:S02]  /*bc60*/  I2F.S8 R19, R19 ;  /* 0x0000001300137306 */ /* 0x000e240000001400 */
[----:B0-----:R-:W-:-:S04]  /*bc70*/  F2FP.F16.F32.PACK_AB R5, RZ, R19 ;  /* 0x00000013ff05723e */ /* 0x001fc800000000ff */
[----:B------:R-:W-:-:S05]  /*bc80*/  PRMT R5, R5, 0x5410, RZ ;  /* 0x0000541005057816 */ /* 0x000fca00000000ff */
[----:B------:R0:W-:Y:S01]  /*bc90*/  STG.E desc[UR36][R2.64], R5 ;  /* 0x0000000502007986 */ /* 0x0001e2000c101924 */
[----:B------:R-:W-:Y:S05]  /*bca0*/  BRA `(.L_x_15160) ;  /* 0x0000000800c07947 */ /* 0x000fea0003800000 */
.L_x_15165:
[----:B------:R-:W-:-:S04]  /*bcb0*/  PRMT R4, R19, 0x8880, RZ ;  /* 0x0000888013047816 */ /* 0x000fc800000000ff */
[----:B------:R-:W-:-:S06]  /*bcc0*/  PRMT R4, R4, 0x7710, RZ ;  /* 0x0000771004047816 */ /* 0x000fcc00000000ff */
[----:B------:R-:W0:Y:S02]  /*bcd0*/  I2F.F64.S16 R4, R4 ;  /* 0x0000000400047312 */ /* 0x000e240000101c00 */
[----:B0-----:R0:W-:Y:S01]  /*bce0*/  STG.E.64 desc[UR36][R2.64], R4 ;  /* 0x0000000402007986 */ /* 0x0011e2000c101b24 */
[----:B------:R-:W-:Y:S05]  /*bcf0*/  BRA `(.L_x_15160) ;  /* 0x0000000800ac7947 */ /* 0x000fea0003800000 */
.L_x_15155:
        /* <DEDUP_REMOVED lines=14> */
.L_x_15170:
        /* <DEDUP_REMOVED lines=18> */
.L_x_15173:
[----:B------:R-:W-:-:S04]  /*bf00*/  SHF.R.U32.HI R5, RZ, 0x18, R5 ;  /* 0x00000018ff057819 */ /* 0x000fc80000011605 */
[----:B------:R-:W-:-:S07]  /*bf10*/  LOP3.LUT R0, R0, 0x80, R5, 0xf8, !PT ;  /* 0x0000008000007812 */ /* 0x000fce00078ef805 */
.L_x_15172:
[----:B------:R-:W-:Y:S05]  /*bf20*/  BSYNC.RECONVERGENT B0 ;  /* 0x0000000000007941 */ /* 0x000fea0003800200 */
.L_x_15171:
[----:B------:R0:W-:Y:S01]  /*bf30*/  STG.E.U8 desc[UR36][R2.64], R0 ;  /* 0x0000000002007986 */ /* 0x0001e2000c101124 */
[----:B------:R-:W-:Y:S05]  /*bf40*/  BRA `(.L_x_15160) ;  /* 0x0000000800187947 */ /* 0x000fea0003800000 */
.L_x_15169:
        /* <DEDUP_REMOVED lines=18> */
.L_x_15176:
[----:B------:R-:W-:-:S04]  /*c070*/  SHF.R.U32.HI R5, RZ, 0x18, R5 ;  /* 0x00000018ff057819 */ /* 0x000fc80000011605 */
[----:B------:R-:W-:-:S07]  /*c080*/  LOP3.LUT R0, R0, 0x80, R5, 0xf8, !PT ;  /* 0x0000008000007812 */ /* 0x000fce00078ef805 */
.L_x_15175:
[----:B------:R-:W-:Y:S05]  /*c090*/  BSYNC.RECONVERGENT B0 ;  /* 0x0000000000007941 */ /* 0x000fea0003800200 */
.L_x_15174:
[----:B------:R0:W-:Y:S01]  /*c0a0*/  STG.E.U8 desc[UR36][R2.64], R0 ;  /* 0x0000000002007986 */ /* 0x0001e2000c101124 */
[----:B------:R-:W-:Y:S05]  /*c0b0*/  BRA `(.L_x_15160) ;  /* 0x0000000400bc7947 */ /* 0x000fea0003800000 */
.L_x_15168:
        /* <DEDUP_REMOVED lines=22> */
.L_x_15178:
[----:B------:R-:W-:-:S04]  /*c220*/  LOP3.LUT R19, R19, 0xffff, RZ, 0xc0, !PT ;  /* 0x0000ffff13137812 */ /* 0x000fc800078ec0ff */
[----:B------:R-:W-:-:S04]  /*c230*/  PRMT R19, R19, 0x8880, RZ ;  /* 0x0000888013137816 */ /* 0x000fc800000000ff */
[----:B------:R-:W-:-:S04]  /*c240*/  MOV R4, R19 ;  /* 0x0000001300047202 */ /* 0x000fc80000000f00 */
[----:B------:R-:W-:-:S05]  /*c250*/  SHF.R.S32.HI R5, RZ, 0x1f, R4 ;  /* 0x0000001fff057819 */ /* 0x000fca0000011404 */
[----:B------:R0:W-:Y:S01]  /*c260*/  STG.E.64 desc[UR36][R2.64], R4 ;  /* 0x0000000402007986 */ /* 0x0001e2000c101b24 */
[----:B------:R-:W-:Y:S05]  /*c270*/  BRA `(.L_x_15160) ;  /* 0x00000004004c7947 */ /* 0x000fea0003800000 */
.L_x_15177:
[----:B------:R-:W-:-:S04]  /*c280*/  LOP3.LUT R19, R19, 0xffff, RZ, 0xc0, !PT ;  /* 0x0000ffff13137812 */ /* 0x000fc800078ec0ff */
[----:B------:R-:W-:-:S05]  /*c290*/  PRMT R5, R19, 0x8880, RZ ;  /* 0x0000888013057816 */ /* 0x000fca00000000ff */
[----:B------:R0:W-:Y:S01]  /*c2a0*/  STG.E desc[UR36][R2.64], R5 ;  /* 0x0000000502007986 */ /* 0x0001e2000c101924 */
[----:B------:R-:W-:Y:S05]  /*c2b0*/  BRA `(.L_x_15160) ;  /* 0x00000004003c7947 */ /* 0x000fea0003800000 */
.L_x_15167:
        /* <DEDUP_REMOVED lines=10> */
.L_x_15180:
[----:B------:R-:W-:Y:S02]  /*c360*/  PRMT R4, R19, 0x8880, RZ ;  /* 0x0000888013047816 */ /* 0x000fe400000000ff */
[----:B------:R-:W-:Y:S02]  /*c370*/  CS2R R6, SRZ ;  /* 0x0000000000067805 */ /* 0x000fe4000001ff00 */
[----:B------:R-:W-:-:S06]  /*c380*/  PRMT R4, R4, 0x7710, RZ ;  /* 0x0000771004047816 */ /* 0x000fcc00000000ff */
[----:B------:R-:W0:Y:S02]  /*c390*/  I2F.F64.S16 R4, R4 ;  /* 0x0000000400047312 */ /* 0x000e240000101c00 */
[----:B0-----:R0:W-:Y:S01]  /*c3a0*/  STG.E.128 desc[UR36][R2.64], R4 ;  /* 0x0000000402007986 */ /* 0x0011e2000c101d24 */
[----:B------:R-:W-:Y:S05]  /*c3b0*/  BRA `(.L_x_15160) ;  /* 0x0000000000fc7947 */ /* 0x000fea0003800000 */
.L_x_15179:
[----:B------:R-:W-:-:S09]  /*c3c0*/  UISETP.NE.AND UP0, UPT, UR4, 0xf, UPT ;  /* 0x0000000f0400788c */ /* 0x000fd2000bf05270 */
[----:B------:R-:W-:Y:S05]  /*c3d0*/  BRA.U !UP0, `(.L_x_15181) ;  /* 0x0000000108e87547 */ /* 0x000fea000b800000 */
[----:B------:R-:W-:-:S09]  /*c3e0*/  UISETP.NE.AND UP0, UPT, UR4, 0x17, UPT ;  /* 0x000000170400788c */ /* 0x000fd2000bf05270 */
[----:B------:R-:W-:Y:S05]  /*c3f0*/  BRA.U !UP0, `(.L_x_15182) ;  /* 0x0000000108907547 */ /* 0x000fea000b800000 */
[----:B------:R-:W-:-:S09]  /*c400*/  UISETP.NE.AND UP0, UPT, UR4, 0x18, UPT ;  /* 0x000000180400788c */ /* 0x000fd2000bf05270 */
[----:B------:R-:W-:Y:S05]  /*c410*/  BRA.U !UP0, `(.L_x_15183) ;  /* 0x0000000108447547 */ /* 0x000fea000b800000 */
.L_x_15159:
        /* <DEDUP_REMOVED lines=16> */
.L_x_15184:
[----:B------:R-:W-:Y:S05]  /*c520*/  BRA `(.L_x_15160) ;  /* 0x0000000000a07947 */ /* 0x000fea0003800000 */
.L_x_15183:
        /* <DEDUP_REMOVED lines=13> */
.L_x_15186:
[----:B------:R-:W-:Y:S05]  /*c600*/  BSYNC.RECONVERGENT B0 ;  /* 0x0000000000007941 */ /* 0x000fea0003800200 */
.L_x_15185:
[----:B------:R-:W-:-:S05]  /*c610*/  LOP3.LUT R5, R0, 0x80, R5, 0xf8, !PT ;  /* 0x0000008000057812 */ /* 0x000fca00078ef805 */
[----:B------:R3:W-:Y:S01]  /*c620*/  STG.E.U8 desc[UR36][R2.64], R5 ;  /* 0x0000000502007986 */ /* 0x0007e2000c101124 */
[----:B------:R-:W-:Y:S05]  /*c630*/  BRA `(.L_x_15160) ;  /* 0x00000000005c7947 */ /* 0x000fea0003800000 */
.L_x_15182:
        /* <DEDUP_REMOVED lines=12> */
.L_x_15188:
[----:B------:R-:W-:Y:S01]  /*c700*/  IMAD.MOV.U32 R0, RZ, RZ, 0x7f ;  /* 0x0000007fff007424 */ /* 0x000fe200078e00ff */
[----:B------:R-:W-:-:S04]  /*c710*/  ISETP.GT.U32.AND P0, PT, R4, 0x7f800000, PT ;  /* 0x7f8000000400780c */ /* 0x000fc80003f04070 */
[----:B------:R-:W-:-:S09]  /*c720*/  SEL R0, R0, 0x7c, P0 ;  /* 0x0000007c00007807 */ /* 0x000fd20000000000 */
.L_x_15189:
[----:B------:R-:W-:Y:S05]  /*c730*/  BSYNC.RECONVERGENT B0 ;  /* 0x0000000000007941 */ /* 0x000fea0003800200 */
.L_x_15187:
[----:B------:R-:W-:-:S04]  /*c740*/  SHF.R.U32.HI R5, RZ, 0x18, R5 ;  /* 0x00000018ff057819 */ /* 0x000fc80000011605 */
[----:B------:R-:W-:-:S05]  /*c750*/  LOP3.LUT R5, R0, 0x80, R5, 0xf8, !PT ;  /* 0x0000008000057812 */ /* 0x000fca00078ef805 */
[----:B------:R2:W-:Y:S01]  /*c760*/  STG.E.U8 desc[UR36][R2.64], R5 ;  /* 0x0000000502007986 */ /* 0x0005e2000c101124 */
[----:B------:R-:W-:Y:S05]  /*c770*/  BRA `(.L_x_15160) ;  /* 0x00000000000c7947 */ /* 0x000fea0003800000 */
.L_x_15181:
[----:B------:R-:W0:Y:S02]  /*c780*/  I2F.S8 R0, R19 ;  /* 0x0000001300007306 */ /* 0x000e240000001400 */
[----:B0-----:R-:W-:-:S05]  /*c790*/  F2FP.BF16.F32.PACK_AB R0, RZ, R0 ;  /* 0x00000000ff00723e */ /* 0x001fca00000010ff */
[----:B------:R4:W-:Y:S02]  /*c7a0*/  STG.E.U16 desc[UR36][R2.64], R0 ;  /* 0x0000000002007986 */ /* 0x0009e4000c101524 */
.L_x_15160:
[----:B------:R-:W-:-:S07]  /*c7b0*/  VIADD R17, R17, 0x80 ;  /* 0x0000008011117836 */ /* 0x000fce0000000000 */
.L_x_15087:
[----:B------:R-:W-:Y:S05]  /*c7c0*/  BSYNC.RECONVERGENT B6 ;  /* 0x0000000000067941 */ /* 0x000fea0003800200 */
.L_x_15086:
[----:B------:R-:W5:Y:S02]  /*c7d0*/  LDCU UR4, c[0x0][0x380] ;  /* 0x00007000ff0477ac */ /* 0x000f640008000800 */
[----:B-----5:R-:W-:-:S13]  /*c7e0*/  ISETP.GE.AND P0, PT, R17, UR4, PT ;  /* 0x0000000411007c0c */ /* 0x020fda000bf06270 */
[----:B------:R-:W-:Y:S05]  /*c7f0*/  @P0 EXIT ;  /* 0x000000000000094d */ /* 0x000fea0003800000 */
[----:B------:R-:W5:Y:S01]  /*c800*/  LDCU UR4, c[0x0][0x388] ;  /* 0x00007100ff0477ac */ /* 0x000f620008000800 */
[----:B------:R-:W-:Y:S01]  /*c810*/  IMAD.MOV.U32 R18, RZ, RZ, RZ ;  /* 0x000000ffff127224 */ /* 0x000fe200078e00ff */
[----:B0--34-:R-:W-:Y:S01]  /*c820*/  MOV R0, RZ ;  /* 0x000000ff00007202 */ /* 0x019fe20000000f00 */
        /* <DEDUP_REMOVED lines=351> */
.L_x_15190:
[----:B------:R-:W1:Y:S01]  /*de20*/  LDCU.64 UR8, c[0x0][0x5f0] ;  /* 0x0000be00ff0877ac */ /* 0x000e620008000a00 */
[----:B------:R-:W0:Y:S01]  /*de30*/  LDCU.64 UR6, c[0x0][0x5e8] ;  /* 0x0000bd00ff0677ac */ /* 0x000e220008000a00 */
[----:B------:R-:W-:-:S04]  /*de40*/  UPRMT UR4, UR39, 0x9910, URZ ;  /* 0x0000991027047896 */ /* 0x000fc800080000ff */
[----:B------:R-:W-:Y:S01]  /*de50*/  UISETP.GT.AND UP0, UPT, UR4, 0x9, UPT ;  /* 0x000000090400788c */ /* 0x000fe2000bf04270 */
[----:B-12---:R-:W-:Y:S02]  /*de60*/  IADD3 R2, P1, PT, R0, UR8, RZ ;  /* 0x0000000800027c10 */ /* 0x006fe4000ff3e0ff */
        /* <DEDUP_REMOVED lines=14> */
.L_x_15194:
[----:B------:R0:W5:Y:S01]  /*df50*/  LDG.E.U8 R19, desc[UR36][R2.64] ;  /* 0x0000002402137981 */ /* 0x000162000c1e1100 */
[----:B------:R-:W-:Y:S05]  /*df60*/  BRA `(.L_x_15196) ;  /* 0x0000000c004c7947 */ /* 0x000fea0003800000 */
.L_x_15193:
        /* <DEDUP_REMOVED lines=8> */
.L_x_15198:
[----:B------:R0:W5:Y:S01]  /*dff0*/  LDG.E.U8 R19, desc[UR36][R2.64] ;  /* 0x0000002402137981 */ /* 0x000162000c1e1100 */
[----:B------:R-:W-:Y:S05]  /*e000*/  BRA `(.L_x_15196) ;  /* 0x0000000c00247947 */ /* 0x000fea0003800000 */
.L_x_15197:
[----:B------:R0:W5:Y:S01]  /*e010*/  LDG.E.U16 R19, desc[UR36][R2.64] ;  /* 0x0000002402137981 */ /* 0x000162000c1e1500 */
[----:B------:R-:W-:Y:S05]  /*e020*/  BRA `(.L_x_15196) ;  /* 0x0000000c001c7947 */ /* 0x000fea0003800000 */
.L_x_15192:
        /* <DEDUP_REMOVED lines=9> */
.L_x_15200:
[----:B------:R-:W2:Y:S02]  /*e0c0*/  LDG.E.U16 R0, desc[UR36][R2.64] ;  /* 0x0000002402007981 */ /* 0x000ea4000c1e1500 */
[----:B--2---:R-:W-:-:S06]  /*e0d0*/  HADD2.F32 R0, -RZ, R0.H0_H0 ;  /* 0x20000000ff007230 */ /* 0x004fcc0000004100 */
[----:B------:R-:W0:Y:S02]  /*e0e0*/  F2I.FTZ.TRUNC.NTZ R0, R0 ;  /* 0x0000000000007305 */ /* 0x000e24000021f100 */
[----:B0-----:R-:W-:Y:S01]  /*e0f0*/  PRMT R19, R0, 0x7610, R19 ;  /* 0x0000761000137816 */ /* 0x001fe20000000013 */
[----:B------:R-:W-:Y:S06]  /*e100*/  BRA `(.L_x_15196) ;  /* 0x0000000800e47947 */ /* 0x000fec0003800000 */
.L_x_15199:
        /* <DEDUP_REMOVED lines=9> */
.L_x_15202:
[----:B------:R-:W2:Y:S02]  /*e1a0*/  LDG.E.U16 R2, desc[UR36][R2.64] ;  /* 0x0000002402027981 */ /* 0x000ea4000c1e1500 */
[----:B--2---:R-:W-:-:S06]  /*e1b0*/  HADD2.F32 R0, -RZ, R2.H0_H0 ;  /* 0x20000002ff007230 */ /* 0x004fcc0000004100 */
[----:B------:R-:W0:Y:S02]  /*e1c0*/  F2I.FTZ.TRUNC.NTZ R0, R0 ;  /* 0x0000000000007305 */ /* 0x000e24000021f100 */
[----:B0-----:R-:W-:Y:S01]  /*e1d0*/  PRMT R19, R0, 0x7610, R19 ;  /* 0x0000761000137816 */ /* 0x001fe20000000013 */
[----:B------:R-:W-:Y:S06]  /*e1e0*/  BRA `(.L_x_15196) ;  /* 0x0000000800ac7947 */ /* 0x000fec0003800000 */
.L_x_15201:
[----:B------:R-:W2:Y:S02]  /*e1f0*/  LDG.E.64 R2, desc[UR36][R2.64] ;  /* 0x0000002402027981 */ /* 0x000ea4000c1e1b00 */
[----:B--2---:R0:W1:Y:S02]  /*e200*/  F2I.F64.TRUNC R19, R2 ;  /* 0x0000000200137311 */ /* 0x004064000030d100 */
[----:B01----:R-:W-:Y:S05]  /*e210*/  BRA `(.L_x_15196) ;  /* 0x0000000800a07947 */ /* 0x003fea0003800000 */
.L_x_15191:
        /* <DEDUP_REMOVED lines=12> */
.L_x_15205:
[----:B------:R-:W2:Y:S02]  /*e2e0*/  LDG.E.64 R2, desc[UR36][R2.64] ;  /* 0x0000002402027981 */ /* 0x000ea4000c1e1b00 */
[----:B--2---:R0:W1:Y:S02]  /*e2f0*/  F2I.F64.TRUNC R19, R2 ;  /* 0x0000000200137311 */ /* 0x004064000030d100 */
[----:B01----:R-:W-:Y:S05]  /*e300*/  BRA `(.L_x_15196) ;  /* 0x0000000800647947 */ /* 0x003fea0003800000 */
.L_x_15204:
        /* <DEDUP_REMOVED lines=27> */
.L_x_15207:
        /* <DEDUP_REMOVED lines=14> */
.L_x_15206:
[----:B------:R-:W2:Y:S02]  /*e5a0*/  LDG.E.U16 R0, desc[UR36][R2.64] ;  /* 0x0000002402007981 */ /* 0x000ea4000c1e1500 */
[----:B--2---:R-:W-:-:S06]  /*e5b0*/  IMAD.U32 R0, R0, 0x10000, RZ ;  /* 0x0001000000007824 */ /* 0x004fcc00078e00ff */
[----:B------:R-:W0:Y:S02]  /*e5c0*/  F2I.FTZ.TRUNC.NTZ R0, R0 ;  /* 0x0000000000007305 */ /* 0x000e24000021f100 */
[----:B0-----:R-:W-:Y:S01]  /*e5d0*/  PRMT R19, R0, 0x7610, R19 ;  /* 0x0000761000137816 */ /* 0x001fe20000000013 */
[----:B------:R-:W-:Y:S06]  /*e5e0*/  BRA `(.L_x_15196) ;  /* 0x0000000400ac7947 */ /* 0x000fec0003800000 */
.L_x_15203:
        /* <DEDUP_REMOVED lines=10> */
.L_x_15210:
        /* <DEDUP_REMOVED lines=21> */
.L_x_15214:
[----:B------:R-:W-:Y:S05]  /*e7e0*/  BSYNC.RECONVERGENT B1 ;  /* 0x0000000000017941 */ /* 0x000fea0003800200 */
.L_x_15213:
[----:B------:R-:W-:Y:S02]  /*e7f0*/  SHF.L.U32 R0, R0, 0x14, RZ ;  /* 0x0000001400007819 */ /* 0x000fe400000006ff */
[----:B------:R-:W-:-:S04]  /*e800*/  LEA R2, R2, 0x3b800000, 0x17 ;  /* 0x3b80000002027811 */ /* 0x000fc800078eb8ff */
[----:B------:R-:W-:-:S07]  /*e810*/  LOP3.LUT R0, R2, R0, R7, 0xfe, !PT ;  /* 0x0000000002007212 */ /* 0x000fce00078efe07 */
.L_x_15212:
[----:B------:R-:W-:Y:S05]  /*e820*/  BSYNC.RECONVERGENT B0 ;  /* 0x0000000000007941 */ /* 0x000fea0003800200 */
.L_x_15211:
[----:B------:R-:W0:Y:S02]  /*e830*/  F2I.FTZ.TRUNC.NTZ R0, R0 ;  /* 0x0000000000007305 */ /* 0x000e24000021f100 */
[----:B0-----:R-:W-:Y:S01]  /*e840*/  PRMT R19, R0, 0x7610, R19 ;  /* 0x0000761000137816 */ /* 0x001fe20000000013 */
[----:B------:R-:W-:Y:S06]  /*e850*/  BRA `(.L_x_15196) ;  /* 0x0000000400107947 */ /* 0x000fec0003800000 */
.L_x_15209:
        /* <DEDUP_REMOVED lines=21> */
.L_x_15218:
[----:B------:R-:W-:Y:S05]  /*e9b0*/  BSYNC.RECONVERGENT B1 ;  /* 0x0000000000017941 */ /* 0x000fea0003800200 */
.L_x_15217:
[----:B------:R-:W-:Y:S01]  /*e9c0*/  IMAD.SHL.U32 R0, R0, 0x200000, RZ ;  /* 0x0020000000007824 */ /* 0x000fe200078e00ff */
[----:B------:R-:W-:-:S04]  /*e9d0*/  LEA R2, R2, 0x37800000, 0x17 ;  /* 0x3780000002027811 */ /* 0x000fc800078eb8ff */
[----:B------:R-:W-:-:S07]  /*e9e0*/  LOP3.LUT R0, R2, R0, R7, 0xfe, !PT ;  /* 0x0000000002007212 */ /* 0x000fce00078efe07 */
.L_x_15216:
[----:B------:R-:W-:Y:S05]  /*e9f0*/  BSYNC.RECONVERGENT B0 ;  /* 0x0000000000007941 */ /* 0x000fea0003800200 */
.L_x_15215:
[----:B------:R-:W0:Y:S02]  /*ea00*/  F2I.FTZ.TRUNC.NTZ R0, R0 ;  /* 0x0000000000007305 */ /* 0x000e24000021f100 */
[----:B0-----:R-:W-:Y:S01]  /*ea10*/  PRMT R19, R0, 0x7610, R19 ;  /* 0x0000761000137816 */ /* 0x001fe20000000013 */
[----:B------:R-:W-:Y:S06]  /*ea20*/  BRA `(.L_x_15196) ;  /* 0x00000000009c7947 */ /* 0x000fec0003800000 */
.L_x_15208:
        /* <DEDUP_REMOVED lines=14> */
.L_x_15222:
[----:B------:R-:W-:Y:S05]  /*eb10*/  BSYNC.RECONVERGENT B0 ;  /* 0x0000000000007941 */ /* 0x000fea0003800200 */
.L_x_15221:
[----:B------:R-:W0:Y:S02]  /*eb20*/  F2I.FTZ.TRUNC.NTZ R0, R0 ;  /* 0x0000000000007305 */ /* 0x000e24000021f100 */
[----:B0-----:R-:W-:Y:S01]  /*eb30*/  PRMT R19, R0, 0x7610, R19 ;  /* 0x0000761000137816 */ /* 0x001fe20000000013 */
[----:B------:R-:W-:Y:S06]  /*eb40*/  BRA `(.L_x_15196) ;  /* 0x0000000000547947 */ /* 0x000fec0003800000 */
.L_x_15195:
        /* <DEDUP_REMOVED lines=16> */
.L_x_15223:
[----:B------:R-:W-:Y:S01]  /*ec50*/  PRMT R19, RZ, 0x7610, R19 ;  /* 0x00007610ff137816 */ /* 0x000fe20000000013 */
[----:B------:R-:W-:Y:S06]  /*ec60*/  BRA `(.L_x_15196) ;  /* 0x00000000000c7947 */ /* 0x000fec0003800000 */
.L_x_15220:
[----:B------:R0:W5:Y:S01]  /*ec70*/  LDG.E.U8 R19, desc[UR36][R2.64] ;  /* 0x0000002402137981 */ /* 0x000162000c1e1100 */
[----:B------:R-:W-:Y:S05]  /*ec80*/  BRA `(.L_x_15196) ;  /* 0x0000000000047947 */ /* 0x000fea0003800000 */
.L_x_15219:
[----:B------:R1:W5:Y:S02]  /*ec90*/  LDG.E.U8 R19, desc[UR36][R2.64] ;  /* 0x0000002402137981 */ /* 0x000364000c1e1100 */
.L_x_15196:
        /* <DEDUP_REMOVED lines=16> */
.L_x_15227:
[----:B------:R1:W5:Y:S01]  /*eda0*/  LDG.E.U8 R0, desc[UR36][R2.64] ;  /* 0x0000002402007981 */ /* 0x000362000c1e1100 */
[----:B------:R-:W-:Y:S05]  /*edb0*/  BRA `(.L_x_15229) ;  /* 0x0000000c004c7947 */ /* 0x000fea0003800000 */
.L_x_15226:
        /* <DEDUP_REMOVED lines=8> */
.L_x_15231:
[----:B------:R0:W5:Y:S01]  /*ee40*/  LDG.E.U8 R0, desc[UR36][R2.64] ;  /* 0x0000002402007981 */ /* 0x000162000c1e1100 */
[----:B------:R-:W-:Y:S05]  /*ee50*/  BRA `(.L_x_15229) ;  /* 0x0000000c00247947 */ /* 0x000fea0003800000 */
.L_x_15230:
[----:B------:R2:W5:Y:S01]  /*ee60*/  LDG.E.U16 R0, desc[UR36][R2.64] ;  /* 0x0000002402007981 */ /* 0x000562000c1e1500 */
[----:B------:R-:W-:Y:S05]  /*ee70*/  BRA `(.L_x_15229) ;  /* 0x0000000c001c7947 */ /* 0x000fea0003800000 */
.L_x_15225:
        /* <DEDUP_REMOVED lines=9> */
.L_x_15233:
[----:B------:R-:W2:Y:S02]  /*ef10*/  LDG.E.U16 R4, desc[UR36][R2.64] ;  /* 0x0000002402047981 */ /* 0x000ea4000c1e1500 */
[----:B--2---:R-:W-:-:S06]  /*ef20*/  HADD2.F32 R4, -RZ, R4.H0_H0 ;  /* 0x20000004ff047230 */ /* 0x004fcc0000004100 */
[----:B------:R-:W0:Y:S02]  /*ef30*/  F2I.FTZ.TRUNC.NTZ R4, R4 ;  /* 0x0000000400047305 */ /* 0x000e24000021f100 */
[----:B0-----:R-:W-:Y:S01]  /*ef40*/  PRMT R0, R4, 0x7610, R0 ;  /* 0x0000761004007816 */ /* 0x001fe20000000000 */
[----:B------:R-:W-:Y:S06]  /*ef50*/  BRA `(.L_x_15229) ;  /* 0x0000000800e47947 */ /* 0x000fec0003800000 */
.L_x_15232:
        /* <DEDUP_REMOVED lines=9> */
.L_x_15235:
[----:B------:R-:W2:Y:S02]  /*eff0*/  LDG.E.U16 R2, desc[UR36][R2.64] ;  /* 0x0000002402027981 */ /* 0x000ea4000c1e1500 */
[----:B--2---:R-:W-:-:S06]  /*f000*/  HADD2.F32 R4, -RZ, R2.H0_H0 ;  /* 0x20000002ff047230 */ /* 0x004fcc0000004100 */
[----:B------:R-:W0:Y:S02]  /*f010*/  F2I.FTZ.TRUNC.NTZ R4, R4 ;  /* 0x0000000400047305 */ /* 0x000e24000021f100 */
[----:B0-----:R-:W-:Y:S01]  /*f020*/  PRMT R0, R4, 0x7610, R0 ;  /* 0x0000761004007816 */ /* 0x001fe20000000000 */
[----:B------:R-:W-:Y:S06]  /*f030*/  BRA `(.L_x_15229) ;  /* 0x0000000800ac7947 */ /* 0x000fec0003800000 */
.L_x_15234:
[----:B------:R-:W2:Y:S02]  /*f040*/  LDG.E.64 R2, desc[UR36][R2.64] ;  /* 0x0000002402027981 */ /* 0x000ea4000c1e1b00 */
[----:B--2---:R0:W1:Y:S02]  /*f050*/  F2I.F64.TRUNC R0, R2 ;  /* 0x0000000200007311 */ /* 0x004064000030d100 */
[----:B01----:R-:W-:Y:S05]  /*f060*/  BRA `(.L_x_15229) ;  /* 0x0000000800a07947 */ /* 0x003fea0003800000 */
.L_x_15224:
        /* <DEDUP_REMOVED lines=12> */
.L_x_15238:
[----:B------:R-:W2:Y:S02]  /*f130*/  LDG.E.64 R2, desc[UR36][R2.64] ;  /* 0x0000002402027981 */ /* 0x000ea4000c1e1b00 */
[----:B--2---:R0:W1:Y:S02]  /*f140*/  F2I.F64.TRUNC R0, R2 ;  /* 0x0000000200007311 */ /* 0x004064000030d100 */
[----:B01----:R-:W-:Y:S05]  /*f150*/  BRA `(.L_x_15229) ;  /* 0x0000000800647947 */ /* 0x003fea0003800000 */
.L_x_15237:
        /* <DEDUP_REMOVED lines=27> */
.L_x_15240:
        /* <DEDUP_REMOVED lines=14> */
.L_x_15239:
[----:B------:R-:W2:Y:S02]  /*f3f0*/  LDG.E.U16 R4, desc[UR36][R2.64] ;  /* 0x0000002402047981 */ /* 0x000ea4000c1e1500 */
[----:B--2---:R-:W-:-:S06]  /*f400*/  SHF.L.U32 R4, R4, 0x10, RZ ;  /* 0x0000001004047819 */ /* 0x004fcc00000006ff */
[----:B------:R-:W0:Y:S02]  /*f410*/  F2I.FTZ.TRUNC.NTZ R4, R4 ;  /* 0x0000000400047305 */ /* 0x000e24000021f100 */
[----:B0-----:R-:W-:Y:S01]  /*f420*/  PRMT R0, R4, 0x7610, R0 ;  /* 0x0000761004007816 */ /* 0x001fe20000000000 */
[----:B------:R-:W-:Y:S06]  /*f430*/  BRA `(.L_x_15229) ;  /* 0x0000000400ac7947 */ /* 0x000fec0003800000 */
.L_x_15236:
        /* <DEDUP_REMOVED lines=10> */
.L_x_15243:
        /* <DEDUP_REMOVED lines=21> */
.L_x_15247:
[----:B------:R-:W-:Y:S05]  /*f630*/  BSYNC.RECONVERGENT B1 ;  /* 0x0000000000017941 */ /* 0x000fea0003800200 */
.L_x_15246:
[----:B------:R-:W-:Y:S01]  /*f640*/  IMAD.SHL.U32 R0, R0, 0x100000, RZ ;  /* 0x0010000000007824 */ /* 0x000fe200078e00ff */
[----:B------:R-:W-:-:S04]  /*f650*/  LEA R2, R2, 0x3b800000, 0x17 ;  /* 0x3b80000002027811 */ /* 0x000fc800078eb8ff */
[----:B------:R-:W-:-:S07]  /*f660*/  LOP3.LUT R4, R2, R0, R7, 0xfe, !PT ;  /* 0x0000000002047212 */ /* 0x000fce00078efe07 */
.L_x_15245:
[----:B------:R-:W-:Y:S05]  /*f670*/  BSYNC.RECONVERGENT B0 ;  /* 0x0000000000007941 */ /* 0x000fea0003800200 */
.L_x_15244:
[----:B------:R-:W0:Y:S02]  /*f680*/  F2I.FTZ.TRUNC.NTZ R4, R4 ;  /* 0x0000000400047305 */ /* 0x000e24000021f100 */
[----:B0-----:R-:W-:Y:S01]  /*f690*/  PRMT R0, R4, 0x7610, R0 ;  /* 0x0000761004007816 */ /* 0x001fe20000000000 */
[----:B------:R-:W-:Y:S06]  /*f6a0*/  BRA `(.L_x_15229) ;  /* 0x0000000400107947 */ /* 0x000fec0003800000 */
.L_x_15242:
        /* <DEDUP_REMOVED lines=21> */
.L_x_15251:
[----:B------:R-:W-:Y:S05]  /*f800*/  BSYNC.RECONVERGENT B1 ;  /* 0x0000000000017941 */ /* 0x000fea0003800200 */
.L_x_15250:
[----:B------:R-:W-:Y:S01]  /*f810*/  IMAD.SHL.U32 R0, R0, 0x200000, RZ ;  /* 0x0020000000007824 */ /* 0x000fe200078e00ff */
[----:B------:R-:W-:-:S04]  /*f820*/  LEA R2, R2, 0x37800000, 0x17 ;  /* 0x3780000002027811 */ /* 0x000fc800078eb8ff */
[----:B------:R-:W-:-:S07]  /*f830*/  LOP3.LUT R4, R2, R0, R7, 0xfe, !PT ;  /* 0x0000000002047212 */ /* 0x000fce00078efe07 */
.L_x_15249:
[----:B------:R-:W-:Y:S05]  /*f840*/  BSYNC.RECONVERGENT B0 ;  /* 0x0000000000007941 */ /* 0x000fea0003800200 */
.L_x_15248:
[----:B------:R-:W0:Y:S02]  /*f850*/  F2I.FTZ.TRUNC.NTZ R4, R4 ;  /* 0x0000000400047305 */ /* 0x000e24000021f100 */
[----:B0-----:R-:W-:Y:S01]  /*f860*/  PRMT R0, R4, 0x7610, R0 ;  /* 0x0000761004007816 */ /* 0x001fe20000000000 */
[----:B------:R-:W-:Y:S06]  /*f870*/  BRA `(.L_x_15229) ;  /* 0x00000000009c7947 */ /* 0x000fec0003800000 */
.L_x_15241:
        /* <DEDUP_REMOVED lines=14> */
.L_x_15255:
[----:B------:R-:W-:Y:S05]  /*f960*/  BSYNC.RECONVERGENT B0 ;  /* 0x0000000000007941 */ /* 0x000fea0003800200 */
.L_x_15254:
[----:B------:R-:W0:Y:S02]  /*f970*/  F2I.FTZ.TRUNC.NTZ R4, R4 ;  /* 0x0000000400047305 */ /* 0x000e24000021f100 */
[----:B0-----:R-:W-:Y:S01]  /*f980*/  PRMT R0, R4, 0x7610, R0 ;  /* 0x0000761004007816 */ /* 0x001fe20000000000 */
[----:B------:R-:W-:Y:S06]  /*f990*/  BRA `(.L_x_15229) ;  /* 0x0000000000547947 */ /* 0x000fec0003800000 */
.L_x_15228:
        /* <DEDUP_REMOVED lines=16> */
.L_x_15256:
[----:B------:R-:W-:Y:S01]  /*faa0*/  PRMT R0, RZ, 0x7610, R0 ;  /* 0x00007610ff007816 */ /* 0x000fe20000000000 */
[----:B------:R-:W-:Y:S06]  /*fab0*/  BRA `(.L_x_15229) ;  /* 0x00000000000c7947 */ /* 0x000fec0003800000 */
.L_x_15253:
[----:B------:R0:W5:Y:S01]  /*fac0*/  LDG.E.U8 R0, desc[UR36][R2.64] ;  /* 0x0000002402007981 */ /* 0x000162000c1e1100 */
[----:B------:R-:W-:Y:S05]  /*fad0*/  BRA `(.L_x_15229) ;  /* 0x0000000000047947 */ /* 0x000fea0003800000 */
.L_x_15252:
[----:B------:R0:W5:Y:S02]  /*fae0*/  LDG.E.U8 R0, desc[UR36][R2.64] ;  /* 0x0000002402007981 */ /* 0x000164000c1e1100 */
.L_x_15229:
        /* <DEDUP_REMOVED lines=14> */
.L_x_15260:
[----:B------:R-:W-:Y:S01]  /*fbd0*/  STG.E.U8 desc[UR36][R16.64], R19 ;  /* 0x0000001310007986 */ /* 0x000fe2000c101124 */
[----:B------:R-:W-:Y:S05]  /*fbe0*/  EXIT ;  /* 0x000000000000794d */ /* 0x000fea0003800000 */
.L_x_15259:
        /* <DEDUP_REMOVED lines=12> */
.L_x_15263:
[----:B------:R-:W-:-:S04]  /*fcb0*/  LOP3.LUT R19, R19, 0xffff, RZ, 0xc0, !PT ;  /* 0x0000ffff13137812 */ /* 0x000fc800078ec0ff */
[----:B0-23--:R-:W-:-:S05]  /*fcc0*/  PRMT R3, R19, 0x8880, RZ ;  /* 0x0000888013037816 */ /* 0x00dfca00000000ff */
[----:B------:R-:W-:Y:S01]  /*fcd0*/  STG.E desc[UR36][R16.64], R3 ;  /* 0x0000000310007986 */ /* 0x000fe2000c101924 */
[----:B------:R-:W-:Y:S05]  /*fce0*/  EXIT ;  /* 0x000000000000794d */ /* 0x000fea0003800000 */
.L_x_15262:
[----:B0-23--:R-:W-:-:S04]  /*fcf0*/  PRMT R3, R19, 0x8880, RZ ;  /* 0x0000888013037816 */ /* 0x00dfc800000000ff */
[----:B------:R-:W-:-:S05]  /*fd00*/  PRMT R3, R3, 0x7710, RZ ;  /* 0x0000771003037816 */ /* 0x000fca00000000ff */
[----:B------:R-:W-:Y:S01]  /*fd10*/  STG.E.U16 desc[UR36][R16.64], R3 ;  /* 0x0000000310007986 */ /* 0x000fe2000c101524 */
[----:B------:R-:W-:Y:S05]  /*fd20*/  EXIT ;  /* 0x000000000000794d */ /* 0x000fea0003800000 */
.L_x_15258:
        /* <DEDUP_REMOVED lines=9> */
.L_x_15265:
[----:B------:R-:W1:Y:S02]  /*fdc0*/  I2F.S8 R0, R19 ;  /* 0x0000001300007306 */ /* 0x000e640000001400 */
[----:B-1----:R-:W-:-:S05]  /*fdd0*/  F2FP.F16.F32.PACK_AB R0, RZ, R0 ;  /* 0x00000000ff00723e */ /* 0x002fca00000000ff */
[----:B------:R-:W-:Y:S01]  /*fde0*/  STG.E.U16 desc[UR36][R16.64], R0 ;  /* 0x0000000010007986 */ /* 0x000fe2000c101524 */
[----:B------:R-:W-:Y:S05]  /*fdf0*/  EXIT ;  /* 0x000000000000794d */ /* 0x000fea0003800000 */
.L_x_15264:
        /* <DEDUP_REMOVED lines=10> */
.L_x_15267:
[----:B------:R-:W0:Y:S02]  /*fea0*/  I2F.S8 R19, R19 ;  /* 0x0000001300137306 */ /* 0x000e240000001400 */
[----:B0-23--:R-:W-:-:S04]  /*feb0*/  F2FP.F16.F32.PACK_AB R3, RZ, R19 ;  /* 0x00000013ff03723e */ /* 0x00dfc800000000ff */
[----:B------:R-:W-:-:S05]  /*fec0*/  PRMT R3, R3, 0x5410, RZ ;  /* 0x0000541003037816 */ /* 0x000fca00000000ff */
[----:B------:R-:W-:Y:S01]  /*fed0*/  STG.E desc[UR36][R16.64], R3 ;  /* 0x0000000310007986 */ /* 0x000fe2000c101924 */
[----:B------:R-:W-:Y:S05]  /*fee0*/  EXIT ;  /* 0x000000000000794d */ /* 0x000fea0003800000 */
.L_x_15266:
[----:B0-23--:R-:W-:-:S04]  /*fef0*/  PRMT R2, R19, 0x8880, RZ ;  /* 0x0000888013027816 */ /* 0x00dfc800000000ff */
[----:B------:R-:W-:-:S06]  /*ff00*/  PRMT R2, R2, 0x7710, RZ ;  /* 0x0000771002027816 */ /* 0x000fcc00000000ff */
[----:B------:R-:W0:Y:S02]  /*ff10*/  I2F.F64.S16 R2, R2 ;  /* 0x0000000200027312 */ /* 0x000e240000101c00 */
[----:B0-----:R-:W-:Y:S01]  /*ff20*/  STG.E.64 desc[UR36][R16.64], R2 ;  /* 0x0000000210007986 */ /* 0x001fe2000c101b24 */
[----:B------:R-:W-:Y:S05]  /*ff30*/  EXIT ;  /* 0x000000000000794d */ /* 0x000fea0003800000 */
.L_x_15257:
        /* <DEDUP_REMOVED lines=14> */
.L_x_15271:
        /* <DEDUP_REMOVED lines=17> */
.L_x_15274:
[----:B------:R-:W-:-:S04]  /*10130*/  SHF.R.U32.HI R3, RZ, 0x18, R3 ;  /* 0x00000018ff037819 */ /* 0x000fc80000011603 */
[----:B------:R-:W-:-:S04]  /*10140*/  LOP3.LUT R0, R0, 0x80, R3, 0xf8, !PT ;  /* 0x0000008000007812 */ /* 0x000fc800078ef803 */
[----:B------:R-:W-:-:S07]  /*10150*/  PRMT R8, R0, 0x7610, R8 ;  /* 0x0000761000087816 */ /* 0x000fce0000000008 */
.L_x_15273:
[----:B------:R-:W-:Y:S05]  /*10160*/  BSYNC.RECONVERGENT B0 ;  /* 0x0000000000007941 */ /* 0x000fea0003800200 */
.L_x_15272:
[----:B------:R-:W-:Y:S01]  /*10170*/  STG.E.U8 desc[UR36][R16.64], R8 ;  /* 0x0000000810007986 */ /* 0x000fe2000c101124 */
[----:B------:R-:W-:Y:S05]  /*10180*/  EXIT ;  /* 0x000000000000794d */ /* 0x000fea0003800000 */
.L_x_15270:
        /* <DEDUP_REMOVED lines=17> */
.L_x_15277:
[----:B------:R-:W-:-:S04]  /*102a0*/  SHF.R.U32.HI R3, RZ, 0x18, R3 ;  /* 0x00000018ff037819 */ /* 0x000fc80000011603 */
[----:B------:R-:W-:-:S04]  /*102b0*/  LOP3.LUT R0, R0, 0x80, R3, 0xf8, !PT ;  /* 0x0000008000007812 */ /* 0x000fc800078ef803 */
[----:B------:R-:W-:-:S07]  /*102c0*/  PRMT R8, R0, 0x7610, R8 ;  /* 0x0000761000087816 */ /* 0x000fce0000000008 */
.L_x_15276:
[----:B------:R-:W-:Y:S05]  /*102d0*/  BSYNC.RECONVERGENT B0 ;  /* 0x0000000000007941 */ /* 0x000fea0003800200 */
.L_x_15275:
[----:B------:R-:W-:Y:S01]  /*102e0*/  STG.E.U8 desc[UR36][R16.64], R8 ;  /* 0x0000000810007986 */ /* 0x000fe2000c101124 */
[----:B------:R-:W-:Y:S05]  /*102f0*/  EXIT ;  /* 0x000000000000794d */ /* 0x000fea0003800000 */
.L_x_15269:
        /* <DEDUP_REMOVED lines=22> */
.L_x_15279:
[----:B------:R-:W-:-:S04]  /*10460*/  LOP3.LUT R19, R19, 0xffff, RZ, 0xc0, !PT ;  /* 0x0000ffff13137812 */ /* 0x000fc800078ec0ff */
[----:B------:R-:W-:-:S05]  /*10470*/  PRMT R19, R19, 0x8880, RZ ;  /* 0x0000888013137816 */ /* 0x000fca00000000ff */
[----:B0-23--:R-:W-:-:S05]  /*10480*/  IMAD.MOV.U32 R2, RZ, RZ, R19 ;  /* 0x000000ffff027224 */ /* 0x00dfca00078e0013 */
[----:B------:R-:W-:-:S05]  /*10490*/  SHF.R.S32.HI R3, RZ, 0x1f, R2 ;  /* 0x0000001fff037819 */ /* 0x000fca0000011402 */
[----:B------:R-:W-:Y:S01]  /*104a0*/  STG.E.64 desc[UR36][R16.64], R2 ;  /* 0x0000000210007986 */ /* 0x000fe2000c101b24 */
[----:B------:R-:W-:Y:S05]  /*104b0*/  EXIT ;  /* 0x000000000000794d */ /* 0x000fea0003800000 */
.L_x_15278:
[----:B------:R-:W-:-:S04]  /*104c0*/  LOP3.LUT R19, R19, 0xffff, RZ, 0xc0, !PT ;  /* 0x0000ffff13137812 */ /* 0x000fc800078ec0ff */
[----:B0-23--:R-:W-:-:S05]  /*104d0*/  PRMT R3, R19, 0x8880, RZ ;  /* 0x0000888013037816 */ /* 0x00dfca00000000ff */
[----:B------:R-:W-:Y:S01]  /*104e0*/  STG.E desc[UR36][R16.64], R3 ;  /* 0x0000000310007986 */ /* 0x000fe2000c101924 */
[----:B------:R-:W-:Y:S05]  /*104f0*/  EXIT ;  /* 0x000000000000794d */ /* 0x000fea0003800000 */
.L_x_15268:
[----:B------:R-:W-:-:S09]  /*10500*/  UISETP.GT.AND UP0, UPT, UR4, 0xe, UPT ;  /* 0x0000000e0400788c */ /* 0x000fd2000bf04270 */
[----:B------:R-:W-:Y:S05]  /*10510*/  BRA.U UP0, `(.L_x_15280) ;  /* 0x0000000100387547 */ /* 0x000fea000b800000 */
[----:B------:R-:W-:-:S09]  /*10520*/  UISETP.NE.AND UP0, UPT, UR4, 0xa, UPT ;  /* 0x0000000a0400788c */ /* 0x000fd2000bf05270 */
[----:B------:R-:W-:Y:S05]  /*10530*/  BRA.U !UP0, `(.L_x_15281) ;  /* 0x0000000108187547 */ /* 0x000fea000b800000 */
[----:B------:R-:W-:-:S09]  /*10540*/  UISETP.NE.AND UP0, UPT, UR4, 0xb, UPT ;  /* 0x0000000b0400788c */ /* 0x000fd2000bf05270 */
[----:B------:R-:W-:Y:S05]  /*10550*/  BRA.U UP0, `(.L_x_15261) ;  /* 0x0000000100407547 */ /* 0x000fea000b800000 */
[----:B------:R-:W-:-:S04]  /*10560*/  LOP3.LUT P0, RZ, R19, 0xff, RZ, 0xc0, !PT ;  /* 0x000000ff13ff7812 */ /* 0x000fc8000780c0ff */
[----:B0-23--:R-:W-:-:S05]  /*10570*/  SEL R3, RZ, 0x1, !P0 ;  /* 0x00000001ff037807 */ /* 0x00dfca0004000000 */
[----:B------:R-:W-:Y:S01]  /*10580*/  STG.E.U8 desc[UR36][R16.64], R3 ;  /* 0x0000000310007986 */ /* 0x000fe2000c101124 */
[----:B------:R-:W-:Y:S05]  /*10590*/  EXIT ;  /* 0x000000000000794d */ /* 0x000fea0003800000 */
.L_x_15281:
[----:B------:R-:W-:Y:S02]  /*105a0*/  PRMT R4, R19, 0x8880, RZ ;  /* 0x0000888013047816 */ /* 0x000fe400000000ff */
[----:B------:R-:W-:Y:S02]  /*105b0*/  CS2R R6, SRZ ;  /* 0x0000000000067805 */ /* 0x000fe4000001ff00 */
[----:B------:R-:W-:-:S06]  /*105c0*/  PRMT R4, R4, 0x7710, RZ ;  /* 0x0000771004047816 */ /* 0x000fcc00000000ff */
[----:B------:R-:W1:Y:S02]  /*105d0*/  I2F.F64.S16 R4, R4 ;  /* 0x0000000400047312 */ /* 0x000e640000101c00 */
[----:B-1----:R-:W-:Y:S01]  /*105e0*/  STG.E.128 desc[UR36][R16.64], R4 ;  /* 0x0000000410007986 */ /* 0x002fe2000c101d24 */
[----:B------:R-:W-:Y:S05]  /*105f0*/  EXIT ;  /* 0x000000000000794d */ /* 0x000fea0003800000 */
.L_x_15280:
[----:B------:R-:W-:-:S09]  /*10600*/  UISETP.NE.AND UP0, UPT, UR4, 0xf, UPT ;  /* 0x0000000f0400788c */ /* 0x000fd2000bf05270 */
[----:B------:R-:W-:Y:S05]  /*10610*/  BRA.U !UP0, `(.L_x_15282) ;  /* 0x0000000108e87547 */ /* 0x000fea000b800000 */
[----:B------:R-:W-:-:S09]  /*10620*/  UISETP.NE.AND UP0, UPT, UR4, 0x17, UPT ;  /* 0x000000170400788c */ /* 0x000fd2000bf05270 */
[----:B------:R-:W-:Y:S05]  /*10630*/  BRA.U !UP0, `(.L_x_15283) ;  /* 0x0000000108907547 */ /* 0x000fea000b800000 */
[----:B------:R-:W-:-:S09]  /*10640*/  UISETP.NE.AND UP0, UPT, UR4, 0x18, UPT ;  /* 0x000000180400788c */ /* 0x000fd2000bf05270 */
[----:B------:R-:W-:Y:S05]  /*10650*/  BRA.U !UP0, `(.L_x_15284) ;  /* 0x0000000108447547 */ /* 0x000fea000b800000 */
.L_x_15261:
        /* <DEDUP_REMOVED lines=16> */
.L_x_15285:
[----:B------:R-:W-:Y:S05]  /*10760*/  EXIT ;  /* 0x000000000000794d */ /* 0x000fea0003800000 */
.L_x_15284:
        /* <DEDUP_REMOVED lines=13> */
.L_x_15287:
[----:B------:R-:W-:Y:S05]  /*10840*/  BSYNC.RECONVERGENT B0 ;  /* 0x0000000000007941 */ /* 0x000fea0003800200 */
.L_x_15286:
[----:B------:R-:W-:-:S05]  /*10850*/  LOP3.LUT R3, R0, 0x80, R3, 0xf8, !PT ;  /* 0x0000008000037812 */ /* 0x000fca00078ef803 */
[----:B------:R-:W-:Y:S01]  /*10860*/  STG.E.U8 desc[UR36][R16.64], R3 ;  /* 0x0000000310007986 */ /* 0x000fe2000c101124 */
[----:B------:R-:W-:Y:S05]  /*10870*/  EXIT ;  /* 0x000000000000794d */ /* 0x000fea0003800000 */
.L_x_15283:
        /* <DEDUP_REMOVED lines=12> */
.L_x_15289:
[----:B------:R-:W-:Y:S01]  /*10940*/  IMAD.MOV.U32 R0, RZ, RZ, 0x7f ;  /* 0x0000007fff007424 */ /* 0x000fe200078e00ff */
[----:B------:R-:W-:-:S04]  /*10950*/  ISETP.GT.U32.AND P0, PT, R2, 0x7f800000, PT ;  /* 0x7f8000000200780c */ /* 0x000fc80003f04070 */
[----:B------:R-:W-:-:S09]  /*10960*/  SEL R0, R0, 0x7c, P0 ;  /* 0x0000007c00007807 */ /* 0x000fd20000000000 */
.L_x_15290:
[----:B------:R-:W-:Y:S05]  /*10970*/  BSYNC.RECONVERGENT B0 ;  /* 0x0000000000007941 */ /* 0x000fea0003800200 */
.L_x_15288:
[----:B------:R-:W-:-:S04]  /*10980*/  SHF.R.U32.HI R3, RZ, 0x18, R3 ;  /* 0x00000018ff037819 */ /* 0x000fc80000011603 */
[----:B------:R-:W-:-:S05]  /*10990*/  LOP3.LUT R3, R0, 0x80, R3, 0xf8, !PT ;  /* 0x0000008000037812 */ /* 0x000fca00078ef803 */
[----:B------:R-:W-:Y:S01]  /*109a0*/  STG.E.U8 desc[UR36][R16.64], R3 ;  /* 0x0000000310007986 */ /* 0x000fe2000c101124 */
[----:B------:R-:W-:Y:S05]  /*109b0*/  EXIT ;  /* 0x000000000000794d */ /* 0x000fea0003800000 */
.L_x_15282:
[----:B------:R-:W1:Y:S02]  /*109c0*/  I2F.S8 R0, R19 ;  /* 0x0000001300007306 */ /* 0x000e640000001400 */
[----:B-1----:R-:W-:-:S05]  /*109d0*/  F2FP.BF16.F32.PACK_AB R0, RZ, R0 ;  /* 0x00000000ff00723e */ /* 0x002fca00000010ff */
[----:B------:R-:W-:Y:S01]  /*109e0*/  STG.E.U16 desc[UR36][R16.64], R0 ;  /* 0x0000000010007986 */ /* 0x000fe2000c101524 */
[----:B------:R-:W-:Y:S05]  /*109f0*/  EXIT ;  /* 0x000000000000794d */ /* 0x000fea0003800000 */
.L_x_15291:
        /* <DEDUP_REMOVED lines=16> */
.L_x_25949:


//--------------------- .text._ZN2at6native27unrolled_elementwise_kernelINS0_13BinaryFunctorIaaaNS0_16BitwiseOrFunctorIaEEEESt5arrayIPcLm3EELi4E23TrivialOffsetCalculatorILi2EjES9_ILi1EjENS0_6memory12LoadWithCastILi2EEENSC_13StoreWithCastILi1EEEEEviT_T0_T2_T3_T4_T5_ --------------------------
	.section	.text._ZN2at6native27unrolled_elementwise_kernelINS0_13BinaryFunctorIaaaNS0_16BitwiseOrFunctorIaEEEESt5arrayIPcLm3EELi4E23TrivialOffsetCalculatorILi2EjES9_ILi1EjENS0_6memory12LoadWithCastILi2EEENSC_13StoreWithCastILi1EEEEEviT_T0_T2_T3_T4_T5_,"ax",@progbits
	.align	128
        .global         _ZN2at6native27unrolled_elementwise_kernelINS0_13BinaryFunctorIaaaNS0_16BitwiseOrFunctorIaEEEESt5arrayIPcLm3EELi4E23TrivialOffsetCalculatorILi2EjES9_ILi1EjENS0_6memory12LoadWithCastILi2EEENSC_13StoreWithCastILi1EEEEEviT_T0_T2_T3_T4_T5_
        .type           _ZN2at6native27unrolled_elementwise_kernelINS0_13BinaryFunctorIaaaNS0_16BitwiseOrFunctorIaEEEESt5arrayIPcLm3EELi4E23TrivialOffsetCalculatorILi2EjES9_ILi1EjENS0_6memory12LoadWithCastILi2EEENSC_13StoreWithCastILi1EEEEEviT_T0_T2_T3_T4_T5_,@function
        .size           _ZN2at6native27unrolled_elementwise_kernelINS0_13BinaryFunctorIaaaNS0_16BitwiseOrFunctorIaEEEESt5arrayIPcLm3EELi4E23TrivialOffsetCalculatorILi2EjES9_ILi1EjENS0_6memory12LoadWithCastILi2EEENSC_13StoreWithCastILi1EEEEEviT_T0_T2_T3_T4_T5_,(.L_x_25950 - _ZN2at6native27unrolled_elementwise_kernelINS0_13BinaryFunctorIaaaNS0_16BitwiseOrFunctorIaEEEESt5arrayIPcLm3EELi4E23TrivialOffsetCalculatorILi2EjES9_ILi1EjENS0_6memory12LoadWithCastILi2EEENSC_13StoreWithCastILi1EEEEEviT_T0_T2_T3_T4_T5_)
        .other          _ZN2at6native27unrolled_elementwise_kernelINS0_13BinaryFunctorIaaaNS0_16BitwiseOrFunctorIaEEEESt5arrayIPcLm3EELi4E23TrivialOffsetCalculatorILi2EjES9_ILi1EjENS0_6memory12LoadWithCastILi2EEENSC_13StoreWithCastILi1EEEEEviT_T0_T2_T3_T4_T5_,@"STO_CUDA_ENTRY STV_DEFAULT"
_ZN2at6native27unrolled_elementwise_kernelINS0_13BinaryFunctorIaaaNS0_16BitwiseOrFunctorIaEEEESt5arrayIPcLm3EELi4E23TrivialOffsetCalculatorILi2EjES9_ILi1EjENS0_6memory12LoadWithCastILi2EEENSC_13StoreWithCastILi1EEEEEviT_T0_T2_T3_T4_T5_:
.text._ZN2at6native27unrolled_elementwise_kernelINS0_13BinaryFunctorIaaaNS0_16BitwiseOrFunctorIaEEEESt5arrayIPcLm3EELi4E23TrivialOffsetCalculatorILi2EjES9_ILi1EjENS0_6memory12LoadWithCastILi2EEENSC_13StoreWithCastILi1EEEEEviT_T0_T2_T3_T4_T5_:
        /* <DEDUP_REMOVED lines=33> */
.L_x_15297:
[----:B------:R3:W5:Y:S01]  /*0210*/  LDG.E.U8 R27, desc[UR36][R4.64] ;  /* 0x00000024041b7981 */ /* 0x000762000c1e1100 */
[----:B------:R-:W-:Y:S05]  /*0220*/  BRA `(.L_x_15299) ;  /* 0x0000000c00507947 */ /* 0x000fea0003800000 */
.L_x_15296:
        /* <DEDUP_REMOVED lines=8> */
.L_x_15301:
[----:B------:R1:W5:Y:S01]  /*02b0*/  LDG.E.U8 R27, desc[UR36][R4.64] ;  /* 0x00000024041b7981 */ /* 0x000362000c1e1100 */
[----:B------:R-:W-:Y:S05]  /*02c0*/  BRA `(.L_x_15299) ;  /* 0x0000000c00287947 */ /* 0x000fea0003800000 */
.L_x_15300:
[----:B------:R2:W5:Y:S01]  /*02d0*/  LDG.E.U16 R27, desc[UR36][R4.64] ;  /* 0x00000024041b7981 */ /* 0x000562000c1e1500 */
[----:B------:R-:W-:Y:S05]  /*02e0*/  BRA `(.L_x_15299) ;  /* 0x0000000c00207947 */ /* 0x000fea0003800000 */
.L_x_15295:
        /* <DEDUP_REMOVED lines=9> */
.L_x_15303:
[----:B------:R-:W2:Y:S02]  /*0380*/  LDG.E.U16 R0, desc[UR36][R4.64] ;  /* 0x0000002404007981 */ /* 0x000ea4000c1e1500 */
[----:B--2---:R-:W-:-:S06]  /*0390*/  HADD2.F32 R0, -RZ, R0.H0_H0 ;  /* 0x20000000ff007230 */ /* 0x004fcc0000004100 */
[----:B------:R-:W0:Y:S02]  /*03a0*/  F2I.FTZ.TRUNC.NTZ R0, R0 ;  /* 0x0000000000007305 */ /* 0x000e24000021f100 */
[----:B0-----:R-:W-:Y:S01]  /*03b0*/  PRMT R27, R0, 0x7610, R27 ;  /* 0x00007610001b7816 */ /* 0x001fe2000000001b */
[----:B------:R-:W-:Y:S06]  /*03c0*/  BRA `(.L_x_15299) ;  /* 0x0000000800e87947 */ /* 0x000fec0003800000 */
.L_x_15302:
        /* <DEDUP_REMOVED lines=9> */
.L_x_15305:
[----:B------:R-:W2:Y:S02]  /*0460*/  LDG.E.U16 R4, desc[UR36][R4.64] ;  /* 0x0000002404047981 */ /* 0x000ea4000c1e1500 */
[----:B--2---:R-:W-:-:S06]  /*0470*/  HADD2.F32 R0, -RZ, R4.H0_H0 ;  /* 0x20000004ff007230 */ /* 0x004fcc0000004100 */
[----:B------:R-:W0:Y:S02]  /*0480*/  F2I.FTZ.TRUNC.NTZ R0, R0 ;  /* 0x0000000000007305 */ /* 0x000e24000021f100 */
[----:B0-----:R-:W-:Y:S01]  /*0490*/  PRMT R27, R0, 0x7610, R27 ;  /* 0x00007610001b7816 */ /* 0x001fe2000000001b */
[----:B------:R-:W-:Y:S06]  /*04a0*/  BRA `(.L_x_15299) ;  /* 0x0000000800b07947 */ /* 0x000fec0003800000 */
.L_x_15304:
[----:B------:R-:W2:Y:S02]  /*04b0*/  LDG.E.64 R4, desc[UR36][R4.64] ;  /* 0x0000002404047981 */ /* 0x000ea4000c1e1b00 */
[----:B--2---:R0:W1:Y:S02]  /*04c0*/  F2I.F64.TRUNC R27, R4 ;  /* 0x00000004001b7311 */ /* 0x004064000030d100 */
[----:B01----:R-:W-:Y:S05]  /*04d0*/  BRA `(.L_x_15299) ;  /* 0x0000000800a47947 */ /* 0x003fea0003800000 */
.L_x_15294:
        /* <DEDUP_REMOVED lines=12> */
.L_x_15308:
[----:B------:R-:W2:Y:S02]  /*05a0*/  LDG.E.64 R4, desc[UR36][R4.64] ;  /* 0x0000002404047981 */ /* 0x000ea4000c1e1b00 */
[----:B--2---:R0:W1:Y:S02]  /*05b0*/  F2I.F64.TRUNC R27, R4 ;  /* 0x00000004001b7311 */ /* 0x004064000030d100 */
[----:B01----:R-:W-:Y:S05]  /*05c0*/  BRA `(.L_x_15299) ;  /* 0x0000000800687947 */ /* 0x003fea0003800000 */
.L_x_15307:
        /* <DEDUP_REMOVED lines=27> */
.L_x_15310:
        /* <DEDUP_REMOVED lines=15> */
.L_x_15309:
[----:B------:R-:W2:Y:S02]  /*0870*/  LDG.E.U16 R0, desc[UR36][R4.64] ;  /* 0x0000002404007981 */ /* 0x000ea4000c1e1500 */
[----:B--2---:R-:W-:-:S06]  /*0880*/  IMAD.U32 R0, R0, 0x10000, RZ ;  /* 0x0001000000007824 */ /* 0x004fcc00078e00ff */
[----:B------:R-:W0:Y:S02]  /*0890*/  F2I.FTZ.TRUNC.NTZ R0, R0 ;  /* 0x0000000000007305 */ /* 0x000e24000021f100 */
[----:B0-----:R-:W-:Y:S01]  /*08a0*/  PRMT R27, R0, 0x7610, R27 ;  /* 0x00007610001b7816 */ /* 0x001fe2000000001b */
[----:B------:R-:W-:Y:S06]  /*08b0*/  BRA `(.L_x_15299) ;  /* 0x0000000400ac7947 */ /* 0x000fec0003800000 */
.L_x_15306:
        /* <DEDUP_REMOVED lines=10> */
.L_x_15313:
        /* <DEDUP_REMOVED lines=21> */
.L_x_15317:
[----:B------:R-:W-:Y:S05]  /*0ab0*/  BSYNC.RECONVERGENT B1 ;  /* 0x0000000000017941 */ /* 0x000fea0003800200 */
.L_x_15316:
[----:B------:R-:W-:Y:S01]  /*0ac0*/  IMAD.SHL.U32 R0, R0, 0x100000, RZ ;  /* 0x0010000000007824 */ /* 0x000fe200078e00ff */
[----:B------:R-:W-:-:S04]  /*0ad0*/  LEA R3, R3, 0x3b800000, 0x17 ;  /* 0x3b80000003037811 */ /* 0x000fc800078eb8ff */
[----:B------:R-:W-:-:S07]  /*0ae0*/  LOP3.LUT R0, R3, R0, R7, 0xfe, !PT ;  /* 0x0000000003007212 */ /* 0x000fce00078efe07 */
.L_x_15315:
[----:B------:R-:W-:Y:S05]  /*0af0*/  BSYNC.RECONVERGENT B0 ;  /* 0x0000000000007941 */ /* 0x000fea0003800200 */
.L_x_15314:
[----:B------:R-:W0:Y:S02]  /*0b00*/  F2I.FTZ.TRUNC.NTZ R0, R0 ;  /* 0x0000000000007305 */ /* 0x000e24000021f100 */
[----:B0-----:R-:W-:Y:S01]  /*0b10*/  PRMT R27, R0, 0x7610, R27 ;  /* 0x00007610001b7816 */ /* 0x001fe2000000001b */
[----:B------:R-:W-:Y:S06]  /*0b20*/  BRA `(.L_x_15299) ;  /* 0x0000000400107947 */ /* 0x000fec0003800000 */
.L_x_15312:
        /* <DEDUP_REMOVED lines=21> */
.L_x_15321:
[----:B------:R-:W-:Y:S05]  /*0c80*/  BSYNC.RECONVERGENT B1 ;  /* 0x0000000000017941 */ /* 0x000fea0003800200 */
.L_x_15320:
[----:B------:R-:W-:Y:S01]  /*0c90*/  IMAD.SHL.U32 R0, R0, 0x200000, RZ ;  /* 0x0020000000007824 */ /* 0x000fe200078e00ff */
[----:B------:R-:W-:-:S04]  /*0ca0*/  LEA R3, R3, 0x37800000, 0x17 ;  /* 0x3780000003037811 */ /* 0x000fc800078eb8ff */
[----:B------:R-:W-:-:S07]  /*0cb0*/  LOP3.LUT R0, R3, R0, R7, 0xfe, !PT ;  /* 0x0000000003007212 */ /* 0x000fce00078efe07 */
.L_x_15319:
[----:B------:R-:W-:Y:S05]  /*0cc0*/  BSYNC.RECONVERGENT B0 ;  /* 0x0000000000007941 */ /* 0x000fea0003800200 */
.L_x_15318:
[----:B------:R-:W0:Y:S02]  /*0cd0*/  F2I.FTZ.TRUNC.NTZ R0, R0 ;  /* 0x0000000000007305 */ /* 0x000e24000021f100 */
[----:B0-----:R-:W-:Y:S01]  /*0ce0*/  PRMT R27, R0, 0x7610, R27 ;  /* 0x00007610001b7816 */ /* 0x001fe2000000001b */
[----:B------:R-:W-:Y:S06]  /*0cf0*/  BRA `(.L_x_15299) ;  /* 0x00000000009c7947 */ /* 0x000fec0003800000 */
.L_x_15311:
[----:B------:R-:W-:-:S09]  /*0d00*/  UISETP.NE.AND UP0, UPT, UR4, 0x1c, UPT ;  /* 0x0000001c0400788c */ /* 0x000fd2000bf05270 */
[----:B------:R-:W-:Y:S05]  /*0d10*/  BRA.U !UP0, `(.L_x_15322) ;  /* 0x0000000108907547 */ /* 0x000fea000b800000 */
[----:B------:R-:W-:-:S09]  /*0d20*/  UISETP.NE.AND UP0, UPT, UR4, 0x1d, UPT ;  /* 0x0000001d0400788c */ /* 0x000fd2000bf05270 */
[----:B------:R-:W-:Y:S05]  /*0d30*/  BRA.U !UP0, `(.L_x_15323) ;  /* 0x0000000108807547 */ /* 0x000fea000b800000 */
[----:B------:R-:W-:-:S09]  /*0d40*/  UISETP.NE.AND UP0, UPT, UR4, 0x2c, UPT ;  /* 0x0000002c0400788c */ /* 0x000fd2000bf05270 */
[----:B------:R-:W-:Y:S05]  /*0d50*/  BRA.U !UP0, `(.L_x_15324) ;  /* 0x0000000108487547 */ /* 0x000fea000b800000 */
.L_x_15298:
        /* <DEDUP_REMOVED lines=16> */
.L_x_15325:
[----:B------:R-:W-:Y:S01]  /*0e60*/  PRMT R27, RZ, 0x7610, R27 ;  /* 0x00007610ff1b7816 */ /* 0x000fe2000000001b */
[----:B------:R-:W-:Y:S06]  /*0e70*/  BRA `(.L_x_15299) ;  /* 0x00000000003c7947 */ /* 0x000fec0003800000 */
.L_x_15324:
        /* <DEDUP_REMOVED lines=8> */
.L_x_15327:
[----:B------:R-:W-:Y:S05]  /*0f00*/  BSYNC.RECONVERGENT B0 ;  /* 0x0000000000007941 */ /* 0x000fea0003800200 */
.L_x_15326:
[----:B------:R-:W0:Y:S02]  /*0f10*/  F2I.FTZ.TRUNC.NTZ R0, R0 ;  /* 0x0000000000007305 */ /* 0x000e24000021f100 */
[----:B0-----:R-:W-:Y:S01]  /*0f20*/  PRMT R27, R0, 0x7610, R27 ;  /* 0x00007610001b7816 */ /* 0x001fe2000000001b */
[----:B------:R-:W-:Y:S06]  /*0f30*/  BRA `(.L_x_15299) ;  /* 0x00000000000c7947 */ /* 0x000fec0003800000 */
.L_x_15323:
[----:B------:R0:W5:Y:S01]  /*0f40*/  LDG.E.U8 R27, desc[UR36][R4.64] ;  /* 0x00000024041b7981 */ /* 0x000162000c1e1100 */
[----:B------:R-:W-:Y:S05]  /*0f50*/  BRA `(.L_x_15299) ;  /* 0x0000000000047947 */ /* 0x000fea0003800000 */
.L_x_15322:
[----:B------:R0:W5:Y:S02]  /*0f60*/  LDG.E.U8 R27, desc[UR36][R4.64] ;  /* 0x00000024041b7981 */ /* 0x000164000c1e1100 */
.L_x_15299:
        /* <DEDUP_REMOVED lines=18> */
.L_x_15331:
[----:B------:R1:W5:Y:S01]  /*1090*/  LDG.E.U8 R22, desc[UR36][R4.64] ;  /* 0x0000002404167981 */ /* 0x000362000c1e1100 */
[----:B------:R-:W-:Y:S05]  /*10a0*/  BRA `(.L_x_15333) ;  /* 0x0000000c00507947 */ /* 0x000fea0003800000 */
.L_x_15330:
        /* <DEDUP_REMOVED lines=8> */
.L_x_15335:
[----:B------:R3:W5:Y:S01]  /*1130*/  LDG.E.U8 R22, desc[UR36][R4.64] ;  /* 0x0000002404167981 */ /* 0x000762000c1e1100 */
[----:B------:R-:W-:Y:S05]  /*1140*/  BRA `(.L_x_15333) ;  /* 0x0000000c00287947 */ /* 0x000fea0003800000 */
.L_x_15334:
[----:B------:R2:W5:Y:S01]  /*1150*/  LDG.E.U16 R22, desc[UR36][R4.64] ;  /* 0x0000002404167981 */ /* 0x000562000c1e1500 */
[----:B------:R-:W-:Y:S05]  /*1160*/  BRA `(.L_x_15333) ;  /* 0x0000000c00207947 */ /* 0x000fea0003800000 */
.L_x_15329:
        /* <DEDUP_REMOVED lines=9> */
.L_x_15337:
[----:B------:R-:W2:Y:S02]  /*1200*/  LDG.E.U16 R0, desc[UR36][R4.64] ;  /* 0x0000002404007981 */ /* 0x000ea4000c1e1500 */
[----:B--2---:R-:W-:-:S06]  /*1210*/  HADD2.F32 R0, -RZ, R0.H0_H0 ;  /* 0x20000000ff007230 */ /* 0x004fcc0000004100 */
[----:B------:R-:W0:Y:S02]  /*1220*/  F2I.FTZ.TRUNC.NTZ R0, R0 ;  /* 0x0000000000007305 */ /* 0x000e24000021f100 */
[----:B0-----:R-:W-:Y:S01]  /*1230*/  PRMT R22, R0, 0x7610, R22 ;  /* 0x0000761000167816 */ /* 0x001fe20000000016 */
[----:B------:R-:W-:Y:S06]  /*1240*/  BRA `(.L_x_15333) ;  /* 0x0000000800e87947 */ /* 0x000fec0003800000 */
.L_x_15336:
        /* <DEDUP_REMOVED lines=9> */
.L_x_15339:
[----:B------:R-:W2:Y:S02]  /*12e0*/  LDG.E.U16 R4, desc[UR36][R4.64] ;  /* 0x0000002404047981 */ /* 0x000ea4000c1e1500 */
[----:B--2---:R-:W-:-:S06]  /*12f0*/  HADD2.F32 R0, -RZ, R4.H0_H0 ;  /* 0x20000004ff007230 */ /* 0x004fcc0000004100 */
[----:B------:R-:W0:Y:S02]  /*1300*/  F2I.FTZ.TRUNC.NTZ R0, R0 ;  /* 0x0000000000007305 */ /* 0x000e24000021f100 */
[----:B0-----:R-:W-:Y:S01]  /*1310*/  PRMT R22, R0, 0x7610, R22 ;  /* 0x0000761000167816 */ /* 0x001fe20000000016 */
[----:B------:R-:W-:Y:S06]  /*1320*/  BRA `(.L_x_15333) ;  /* 0x0000000800b07947 */ /* 0x000fec0003800000 */
.L_x_15338:
[----:B------:R-:W2:Y:S02]  /*1330*/  LDG.E.64 R4, desc[UR36][R4.64] ;  /* 0x0000002404047981 */ /* 0x000ea4000c1e1b00 */
[----:B--2---:R0:W1:Y:S02]  /*1340*/  F2I.F64.TRUNC R22, R4 ;  /* 0x0000000400167311 */ /* 0x004064000030d100 */
[----:B01----:R-:W-:Y:S05]  /*1350*/  BRA `(.L_x_15333) ;  /* 0x0000000800a47947 */ /* 0x003fea0003800000 */
.L_x_15328:
        /* <DEDUP_REMOVED lines=12> */
.L_x_15342:
[----:B------:R-:W2:Y:S02]  /*1420*/  LDG.E.64 R4, desc[UR36][R4.64] ;  /* 0x0000002404047981 */ /* 0x000ea4000c1e1b00 */
[----:B--2---:R0:W1:Y:S02]  /*1430*/  F2I.F64.TRUNC R22, R4 ;  /* 0x0000000400167311 */ /* 0x004064000030d100 */
[----:B01----:R-:W-:Y:S05]  /*1440*/  BRA `(.L_x_15333) ;  /* 0x0000000800687947 */ /* 0x003fea0003800000 */
.L_x_15341:
        /* <DEDUP_REMOVED lines=27> */
.L_x_15344:
        /* <DEDUP_REMOVED lines=15> */
.L_x_15343:
[----:B------:R-:W2:Y:S02]  /*16f0*/  LDG.E.U16 R0, desc[UR36][R4.64] ;  /* 0x0000002404007981 */ /* 0x000ea4000c1e1500 */
[----:B--2---:R-:W-:-:S06]  /*1700*/  IMAD.U32 R0, R0, 0x10000, RZ ;  /* 0x0001000000007824 */ /* 0x004fcc00078e00ff */
[----:B------:R-:W0:Y:S02]  /*1710*/  F2I.FTZ.TRUNC.NTZ R0, R0 ;  /* 0x0000000000007305 */ /* 0x000e24000021f100 */
[----:B0-----:R-:W-:Y:S01]  /*1720*/  PRMT R22, R0, 0x7610, R22 ;  /* 0x0000761000167816 */ /* 0x001fe20000000016 */
[----:B------:R-:W-:Y:S06]  /*1730*/  BRA `(.L_x_15333) ;  /* 0x0000000400ac7947 */ /* 0x000fec0003800000 */
.L_x_15340:
        /* <DEDUP_REMOVED lines=10> */
.L_x_15347:
        /* <DEDUP_REMOVED lines=21> */
.L_x_15351:
[----:B------:R-:W-:Y:S05]  /*1930*/  BSYNC.RECONVERGENT B1 ;  /* 0x0000000000017941 */ /* 0x000fea0003800200 */
.L_x_15350:
[----:B------:R-:W-:Y:S01]  /*1940*/  IMAD.SHL.U32 R0, R0, 0x100000, RZ ;  /* 0x0010000000007824 */ /* 0x000fe200078e00ff */
[----:B------:R-:W-:-:S04]  /*1950*/  LEA R3, R3, 0x3b800000, 0x17 ;  /* 0x3b80000003037811 */ /* 0x000fc800078eb8ff */
[----:B------:R-:W-:-:S07]  /*1960*/  LOP3.LUT R0, R3, R0, R7, 0xfe, !PT ;  /* 0x0000000003007212 */ /* 0x000fce00078efe07 */
.L_x_15349:
[----:B------:R-:W-:Y:S05]  /*1970*/  BSYNC.RECONVERGENT B0 ;  /* 0x0000000000007941 */ /* 0x000fea0003800200 */
.L_x_15348:
[----:B------:R-:W0:Y:S02]  /*1980*/  F2I.FTZ.TRUNC.NTZ R0, R0 ;  /* 0x0000000000007305 */ /* 0x000e24000021f100 */
[----:B0-----:R-:W-:Y:S01]  /*1990*/  PRMT R22, R0, 0x7610, R22 ;  /* 0x0000761000167816 */ /* 0x001fe20000000016 */
[----:B------:R-:W-:Y:S06]  /*19a0*/  BRA `(.L_x_15333) ;  /* 0x0000000400107947 */ /* 0x000fec0003800000 */
.L_x_15346:
        /* <DEDUP_REMOVED lines=21> */
.L_x_15355:
[----:B------:R-:W-:Y:S05]  /*1b00*/  BSYNC.RECONVERGENT B1 ;  /* 0x0000000000017941 */ /* 0x000fea0003800200 */
.L_x_15354:
[----:B------:R-:W-:Y:S01]  /*1b10*/  IMAD.SHL.U32 R0, R0, 0x200000, RZ ;  /* 0x0020000000007824 */ /* 0x000fe200078e00ff */
[----:B------:R-:W-:-:S04]  /*1b20*/  LEA R3, R3, 0x37800000, 0x17 ;  /* 0x3780000003037811 */ /* 0x000fc800078eb8ff */
[----:B------:R-:W-:-:S07]  /*1b30*/  LOP3.LUT R0, R3, R0, R7, 0xfe, !PT ;  /* 0x0000000003007212 */ /* 0x000fce00078efe07 */
.L_x_15353:
[----:B------:R-:W-:Y:S05]  /*1b40*/  BSYNC.RECONVERGENT B0 ;  /* 0x0000000000007941 */ /* 0x000fea0003800200 */
.L_x_15352:
[----:B------:R-:W0:Y:S02]  /*1b50*/  F2I.FTZ.TRUNC.NTZ R0, R0 ;  /* 0x0000000000007305 */ /* 0x000e24000021f100 */
[----:B0-----:R-:W-:Y:S01]  /*1b60*/  PRMT R22, R0, 0x7610, R22 ;  /* 0x0000761000167816 */ /* 0x001fe20000000016 */
[----:B------:R-:W-:Y:S06]  /*1b70*/  BRA `(.L_x_15333) ;  /* 0x00000000009c7947 */ /* 0x000fec0003800000 */
.L_x_15345:
[----:B------:R-:W-:-:S09]  /*1b80*/  UISETP.NE.AND UP0, UPT, UR4, 0x1c, UPT ;  /* 0x0000001c0400788c */ /* 0x000fd2000bf05270 */
[----:B------:R-:W-:Y:S05]  /*1b90*/  BRA.U !UP0, `(.L_x_15356) ;  /* 0x0000000108907547 */ /* 0x000fea000b800000 */
[----:B------:R-:W-:-:S09]  /*1ba0*/  UISETP.NE.AND UP0, UPT, UR4, 0x1d, UPT ;  /* 0x0000001d0400788c */ /* 0x000fd2000bf05270 */
[----:B------:R-:W-:Y:S05]  /*1bb0*/  BRA.U !UP0, `(.L_x_15357) ;  /* 0x0000000108807547 */ /* 0x000fea000b800000 */
[----:B------:R-:W-:-:S09]  /*1bc0*/  UISETP.NE.AND UP0, UPT, UR4, 0x2c, UPT ;  /* 0x0000002c0400788c */ /* 0x000fd2000bf05270 */
[----:B------:R-:W-:Y:S05]  /*1bd0*/  BRA.U !UP0, `(.L_x_15358) ;  /* 0x0000000108487547 */ /* 0x000fea000b800000 */
.L_x_15332:
        /* <DEDUP_REMOVED lines=16> */
.L_x_15359:
[----:B------:R-:W-:Y:S01]  /*1ce0*/  PRMT R22, RZ, 0x7610, R22 ;  /* 0x00007610ff167816 */ /* 0x000fe20000000016 */
[----:B------:R-:W-:Y:S06]  /*1cf0*/  BRA `(.L_x_15333) ;  /* 0x00000000003c7947 */ /* 0x000fec0003800000 */
.L_x_15358:
        /* <DEDUP_REMOVED lines=8> */
.L_x_15361:
[----:B------:R-:W-:Y:S05]  /*1d80*/  BSYNC.RECONVERGENT B0 ;  /* 0x0000000000007941 */ /* 0x000fea0003800200 */
.L_x_15360:
[----:B------:R-:W0:Y:S02]  /*1d90*/  F2I.FTZ.TRUNC.NTZ R0, R0 ;  /* 0x0000000000007305 */ /* 0x000e24000021f100 */
[----:B0-----:R-:W-:Y:S01]  /*1da0*/  PRMT R22, R0, 0x7610, R22 ;  /* 0x0000761000167816 */ /* 0x001fe20000000016 */
[----:B------:R-:W-:Y:S06]  /*1db0*/  BRA `(.L_x_15333) ;  /* 0x00000000000c7947 */ /* 0x000fec0003800000 */
.L_x_15357:
[----:B------:R0:W5:Y:S01]  /*1dc0*/  LDG.E.U8 R22, desc[UR36][R4.64] ;  /* 0x0000002404167981 */ /* 0x000162000c1e1100 */
[----:B------:R-:W-:Y:S05]  /*1dd0*/  BRA `(.L_x_15333) ;  /* 0x0000000000047947 */ /* 0x000fea0003800000 */
.L_x_15356:
[----:B------:R0:W5:Y:S02]  /*1de0*/  LDG.E.U8 R22, desc[UR36][R4.64] ;  /* 0x0000002404167981 */ /* 0x000164000c1e1100 */
.L_x_15333:
[----:B------:R-:W-:-:S07]  /*1df0*/  VIADD R29, R23, 0x80 ;  /* 0x00000080171d7836 */ /* 0x000fce0000000000 */
.L_x_15293:
[----:B------:R-:W-:Y:S05]  /*1e00*/  BSYNC.RECONVERGENT B6 ;  /* 0x0000000000067941 */ /* 0x000fea0003800200 */
.L_x_15292:
        /* <DEDUP_REMOVED lines=24> */
.L_x_15367:
[----:B------:R3:W5:Y:S01]  /*1f90*/  LDG.E.U8 R25, desc[UR36][R4.64] ;  /* 0x0000002404197981 */ /* 0x000762000c1e1100 */
[----:B------:R-:W-:Y:S05]  /*1fa0*/  BRA `(.L_x_15369) ;  /* 0x0000000c00507947 */ /* 0x000fea0003800000 */
.L_x_15366:
        /* <DEDUP_REMOVED lines=8> */
.L_x_15371:
[----:B------:R0:W5:Y:S01]  /*2030*/  LDG.E.U8 R25, desc[UR36][R4.64] ;  /* 0x0000002404197981 */ /* 0x000162000c1e1100 */
[----:B------:R-:W-:Y:S05]  /*2040*/  BRA `(.L_x_15369) ;  /* 0x0000000c00287947 */ /* 0x000fea0003800000 */
.L_x_15370:
[----:B------:R0:W5:Y:S01]  /*2050*/  LDG.E.U16 R25, desc[UR36][R4.64] ;  /* 0x0000002404197981 */ /* 0x000162000c1e1500 */
[----:B------:R-:W-:Y:S05]  /*2060*/  BRA `(.L_x_15369) ;  /* 0x0000000c00207947 */ /* 0x000fea0003800000 */
.L_x_15365:
        /* <DEDUP_REMOVED lines=9> */
.L_x_15373:
[----:B------:R-:W2:Y:S02]  /*2100*/  LDG.E.U16 R0, desc[UR36][R4.64] ;  /* 0x0000002404007981 */ /* 0x000ea4000c1e1500 */
[----:B--2---:R-:W-:-:S06]  /*2110*/  HADD2.F32 R0, -RZ, R0.H0_H0 ;  /* 0x20000000ff007230 */ /* 0x004fcc0000004100 */
[----:B------:R-:W0:Y:S02]  /*2120*/  F2I.FTZ.TRUNC.NTZ R0, R0 ;  /* 0x0000000000007305 */ /* 0x000e24000021f100 */
[----:B0-----:R-:W-:Y:S01]  /*2130*/  PRMT R25, R0, 0x7610, R25 ;  /* 0x0000761000197816 */ /* 0x001fe20000000019 */
[----:B------:R-:W-:Y:S06]  /*2140*/  BRA `(.L_x_15369) ;  /* 0x0000000800e87947 */ /* 0x000fec0003800000 */
.L_x_15372:
        /* <DEDUP_REMOVED lines=9> */
.L_x_15375:
[----:B------:R-:W2:Y:S02]  /*21e0*/  LDG.E.U16 R4, desc[UR36][R4.64] ;  /* 0x0000002404047981 */ /* 0x000ea4000c1e1500 */
[----:B--2---:R-:W-:-:S06]  /*21f0*/  HADD2.F32 R0, -RZ, R4.H0_H0 ;  /* 0x20000004ff007230 */ /* 0x004fcc0000004100 */
[----:B------:R-:W0:Y:S02]  /*2200*/  F2I.FTZ.TRUNC.NTZ R0, R0 ;  /* 0x0000000000007305 */ /* 0x000e24000021f100 */
[----:B0-----:R-:W-:Y:S01]  /*2210*/  PRMT R25, R0, 0x7610, R25 ;  /* 0x0000761000197816 */ /* 0x001fe20000000019 */
[----:B------:R-:W-:Y:S06]  /*2220*/  BRA `(.L_x_15369) ;  /* 0x0000000800b07947 */ /* 0x000fec0003800000 */
.L_x_15374:
[----:B------:R-:W2:Y:S02]  /*2230*/  LDG.E.64 R4, desc[UR36][R4.64] ;  /* 0x0000002404047981 */ /* 0x000ea4000c1e1b00 */
[----:B--2---:R0:W1:Y:S02]  /*2240*/  F2I.F64.TRUNC R25, R4 ;  /* 0x0000000400197311 */ /* 0x004064000030d100 */
[----:B01----:R-:W-:Y:S05]  /*2250*/  BRA `(.L_x_15369) ;  /* 0x0000000800a47947 */ /* 0x003fea0003800000 */
.L_x_15364:
        /* <DEDUP_REMOVED lines=12> */
.L_x_15378:
[----:B------:R-:W2:Y:S02]  /*2320*/  LDG.E.64 R4, desc[UR36][R4.64] ;  /* 0x0000002404047981 */ /* 0x000ea4000c1e1b00 */
[----:B--2---:R0:W1:Y:S02]  /*2330*/  F2I.F64.TRUNC R25, R4 ;  /* 0x0000000400197311 */ /* 0x004064000030d100 */
[----:B01----:R-:W-:Y:S05]  /*2340*/  BRA `(.L_x_15369) ;  /* 0x0000000800687947 */ /* 0x003fea0003800000 */
.L_x_15377:
        /* <DEDUP_REMOVED lines=27> */
.L_x_15380:
        /* <DEDUP_REMOVED lines=15> */
.L_x_15379:
[----:B------:R-:W2:Y:S02]  /*25f0*/  LDG.E.U16 R0, desc[UR36][R4.64] ;  /* 0x0000002404007981 */ /* 0x000ea4000c1e1500 */
[----:B--2---:R-:W-:-:S06]  /*2600*/  IMAD.U32 R0, R0, 0x10000, RZ ;  /* 0x0001000000007824 */ /* 0x004fcc00078e00ff */
[----:B------:R-:W0:Y:S02]  /*2610*/  F2I.FTZ.TRUNC.NTZ R0, R0 ;  /* 0x0000000000007305 */ /* 0x000e24000021f100 */
[----:B0-----:R-:W-:Y:S01]  /*2620*/  PRMT R25, R0, 0x7610, R25 ;  /* 0x0000761000197816 */ /* 0x001fe20000000019 */
[----:B------:R-:W-:Y:S06]  /*2630*/  BRA `(.L_x_15369) ;  /* 0x0000000400ac7947 */ /* 0x000fec0003800000 */
.L_x_15376:
        /* <DEDUP_REMOVED lines=10> */
.L_x_15383:
        /* <DEDUP_REMOVED lines=21> */
.L_x_15387:
[----:B------:R-:W-:Y:S05]  /*2830*/  BSYNC.RECONVERGENT B1 ;  /* 0x0000000000017941 */ /* 0x000fea0003800200 */
.L_x_15386:
[----:B------:R-:W-:Y:S01]  /*2840*/  IMAD.SHL.U32 R0, R0, 0x100000, RZ ;  /* 0x0010000000007824 */ /* 0x000fe200078e00ff */
[----:B------:R-:W-:-:S04]  /*2850*/  LEA R3, R3, 0x3b800000, 0x17 ;  /* 0x3b80000003037811 */ /* 0x000fc800078eb8ff */
[----:B------:R-:W-:-:S07]  /*2860*/  LOP3.LUT R0, R3, R0, R7, 0xfe, !PT ;  /* 0x0000000003007212 */ /* 0x000fce00078efe07 */
.L_x_15385:
[----:B------:R-:W-:Y:S05]  /*2870*/  BSYNC.RECONVERGENT B0 ;  /* 0x0000000000007941 */ /* 0x000fea0003800200 */
.L_x_15384:
[----:B------:R-:W0:Y:S02]  /*2880*/  F2I.FTZ.TRUNC.NTZ R0, R0 ;  /* 0x0000000000007305 */ /* 0x000e24000021f100 */
[----:B0-----:R-:W-:Y:S01]  /*2890*/  PRMT R25, R0, 0x7610, R25 ;  /* 0x0000761000197816 */ /* 0x001fe20000000019 */
[----:B------:R-:W-:Y:S06]  /*28a0*/  BRA `(.L_x_15369) ;  /* 0x0000000400107947 */ /* 0x000fec0003800000 */
.L_x_15382:
        /* <DEDUP_REMOVED lines=21> */
.L_x_15391:
[----:B------:R-:W-:Y:S05]  /*2a00*/  BSYNC.RECONVERGENT B1 ;  /* 0x0000000000017941 */ /* 0x000fea0003800200 */
.L_x_15390:
[----:B------:R-:W-:Y:S01]  /*2a10*/  IMAD.SHL.U32 R0, R0, 0x200000, RZ ;  /* 0x0020000000007824 */ /* 0x000fe200078e00ff */
[----:B------:R-:W-:-:S04]  /*2a20*/  LEA R3, R3, 0x37800000, 0x17 ;  /* 0x3780000003037811 */ /* 0x000fc800078eb8ff */
[----:B------:R-:W-:-:S07]  /*2a30*/  LOP3.LUT R0, R3, R0, R7, 0xfe, !PT ;  /* 0x0000000003007212 */ /* 0x000fce00078efe07 */
.L_x_15389:
[----:B------:R-:W-:Y:S05]  /*2a40*/  BSYNC.RECONVERGENT B0 ;  /* 0x0000000000007941 */ /* 0x000fea0003800200 */
.L_x_15388:
[----:B------:R-:W0:Y:S02]  /*2a50*/  F2I.FTZ.TRUNC.NTZ R0, R0 ;  /* 0x0000000000007305 */ /* 0x000e24000021f100 */
[----:B0-----:R-:W-:Y:S01]  /*2a60*/  PRMT R25, R0, 0x7610, R25 ;  /* 0x0000761000197816 */ /* 0x001fe20000000019 */
[----:B------:R-:W-:Y:S06]  /*2a70*/  BRA `(.L_x_15369) ;  /* 0x00000000009c7947 */ /* 0x000fec0003800000 */
.L_x_15381:
        /* <DEDUP_REMOVED lines=14> */
.L_x_15395:
[----:B------:R-:W-:Y:S05]  /*2b60*/  BSYNC.RECONVERGENT B0 ;  /* 0x0000000000007941 */ /* 0x000fea0003800200 */
.L_x_15394:
[----:B------:R-:W0:Y:S02]  /*2b70*/  F2I.FTZ.TRUNC.NTZ R0, R0 ;  /* 0x0000000000007305 */ /* 0x000e24000021f100 */
[----:B0-----:R-:W-:Y:S01]  /*2b80*/  PRMT R25, R0, 0x7610, R25 ;  /* 0x0000761000197816 */ /* 0x001fe20000000019 */
[----:B------:R-:W-:Y:S06]  /*2b90*/  BRA `(.L_x_15369) ;  /* 0x0000000000547947 */ /* 0x000fec0003800000 */
.L_x_15368:
        /* <DEDUP_REMOVED lines=16> */
.L_x_15396:
[----:B------:R-:W-:Y:S01]  /*2ca0*/  PRMT R25, RZ, 0x7610, R25 ;  /* 0x00007610ff197816 */ /* 0x000fe20000000019 */
[----:B------:R-:W-:Y:S06]  /*2cb0*/  BRA `(.L_x_15369) ;  /* 0x00000000000c7947 */ /* 0x000fec0003800000 */
.L_x_15393:
[----:B------:R0:W5:Y:S01]  /*2cc0*/  LDG.E.U8 R25, desc[UR36][R4.64] ;  /* 0x0000002404197981 */ /* 0x000162000c1e1100 */
[----:B------:R-:W-:Y:S05]  /*2cd0*/  BRA `(.L_x_15369) ;  /* 0x0000000000047947 */ /* 0x000fea0003800000 */
.L_x_15392:
[----:B------:R1:W5:Y:S02]  /*2ce0*/  LDG.E.U8 R25, desc[UR36][R4.64] ;  /* 0x0000002404197981 */ /* 0x000364000c1e1100 */
.L_x_15369:
        /* <DEDUP_REMOVED lines=18> */
.L_x_15400:
[----:B------:R0:W5:Y:S01]  /*2e10*/  LDG.E.U8 R28, desc[UR36][R4.64] ;  /* 0x00000024041c7981 */ /* 0x000162000c1e1100 */
[----:B------:R-:W-:Y:S05]  /*2e20*/  BRA `(.L_x_15402) ;  /* 0x0000000c00507947 */ /* 0x000fea0003800000 */
.L_x_15399:
        /* <DEDUP_REMOVED lines=8> */
.L_x_15404:
[----:B------:R0:W5:Y:S01]  /*2eb0*/  LDG.E.U8 R28, desc[UR36][R4.64] ;  /* 0x00000024041c7981 */ /* 0x000162000c1e1100 */
[----:B------:R-:W-:Y:S05]  /*2ec0*/  BRA `(.L_x_15402) ;  /* 0x0000000c00287947 */ /* 0x000fea0003800000 */
.L_x_15403:
[----:B------:R0:W5:Y:S01]  /*2ed0*/  LDG.E.U16 R28, desc[UR36][R4.64] ;  /* 0x00000024041c7981 */ /* 0x000162000c1e1500 */
[----:B------:R-:W-:Y:S05]  /*2ee0*/  BRA `(.L_x_15402) ;  /* 0x0000000c00207947 */ /* 0x000fea0003800000 */
.L_x_15398:
        /* <DEDUP_REMOVED lines=9> */
.L_x_15406:
[----:B------:R-:W2:Y:S02]  /*2f80*/  LDG.E.U16 R0, desc[UR36][R4.64] ;  /* 0x0000002404007981 */ /* 0x000ea4000c1e1500 */
[----:B--2---:R-:W-:-:S06]  /*2f90*/  HADD2.F32 R0, -RZ, R0.H0_H0 ;  /* 0x20000000ff007230 */ /* 0x004fcc0000004100 */
[----:B------:R-:W0:Y:S02]  /*2fa0*/  F2I.FTZ.TRUNC.NTZ R0, R0 ;  /* 0x0000000000007305 */ /* 0x000e24000021f100 */
[----:B0-----:R-:W-:Y:S01]  /*2fb0*/  PRMT R28, R0, 0x7610, R28 ;  /* 0x00007610001c7816 */ /* 0x001fe2000000001c */
[----:B------:R-:W-:Y:S06]  /*2fc0*/  BRA `(.L_x_15402) ;  /* 0x0000000800e87947 */ /* 0x000fec0003800000 */
.L_x_15405:
        /* <DEDUP_REMOVED lines=9> */
.L_x_15408:
[----:B------:R-:W2:Y:S02]  /*3060*/  LDG.E.U16 R4, desc[UR36][R4.64] ;  /* 0x0000002404047981 */ /* 0x000ea4000c1e1500 */
[----:B--2---:R-:W-:-:S06]  /*3070*/  HADD2.F32 R0, -RZ, R4.H0_H0 ;  /* 0x20000004ff007230 */ /* 0x004fcc0000004100 */
[----:B------:R-:W0:Y:S02]  /*3080*/  F2I.FTZ.TRUNC.NTZ R0, R0 ;  /* 0x0000000000007305 */ /* 0x000e24000021f100 */
[----:B0-----:R-:W-:Y:S01]  /*3090*/  PRMT R28, R0, 0x7610, R28 ;  /* 0x00007610001c7816 */ /* 0x001fe2000000001c */
[----:B------:R-:W-:Y:S06]  /*30a0*/  BRA `(.L_x_15402) ;  /* 0x0000000800b07947 */ /* 0x000fec0003800000 */
.L_x_15407:
[----:B------:R-:W2:Y:S02]  /*30b0*/  LDG.E.64 R4, desc[UR36][R4.64] ;  /* 0x0000002404047981 */ /* 0x000ea4000c1e1b00 */
[----:B--2---:R0:W1:Y:S02]  /*30c0*/  F2I.F64.TRUNC R28, R4 ;  /* 0x00000004001c7311 */ /* 0x004064000030d100 */
[----:B01----:R-:W-:Y:S05]  /*30d0*/  BRA `(.L_x_15402) ;  /* 0x0000000800a47947 */ /* 0x003fea0003800000 */
.L_x_15397:
        /* <DEDUP_REMOVED lines=12> */
.L_x_15411:
[----:B------:R-:W2:Y:S02]  /*31a0*/  LDG.E.64 R4, desc[UR36][R4.64] ;  /* 0x0000002404047981 */ /* 0x000ea4000c1e1b00 */
[----:B--2---:R3:W4:Y:S02]  /*31b0*/  F2I.F64.TRUNC R28, R4 ;  /* 0x00000004001c7311 */ /* 0x004724000030d100 */
[----:B---34-:R-:W-:Y:S05]  /*31c0*/  BRA `(.L_x_15402) ;  /* 0x0000000800687947 */ /* 0x018fea0003800000 */
.L_x_15410:
        /* <DEDUP_REMOVED lines=27> */
.L_x_15413:
        /* <DEDUP_REMOVED lines=15> */
.L_x_15412:
[----:B------:R-:W2:Y:S02]  /*3470*/  LDG.E.U16 R0, desc[UR36][R4.64] ;  /* 0x0000002404007981 */ /* 0x000ea4000c1e1500 */
[----:B--2---:R-:W-:-:S06]  /*3480*/  IMAD.U32 R0, R0, 0x10000, RZ ;  /* 0x0001000000007824 */ /* 0x004fcc00078e00ff */
[----:B------:R-:W0:Y:S02]  /*3490*/  F2I.FTZ.TRUNC.NTZ R0, R0 ;  /* 0x0000000000007305 */ /* 0x000e24000021f100 */
[----:B0-----:R-:W-:Y:S01]  /*34a0*/  PRMT R28, R0, 0x7610, R28 ;  /* 0x00007610001c7816 */ /* 0x001fe2000000001c */
[----:B------:R-:W-:Y:S06]  /*34b0*/  BRA `(.L_x_15402) ;  /* 0x0000000400ac7947 */ /* 0x000fec0003800000 */
.L_x_15409:
        /* <DEDUP_REMOVED lines=10> */
.L_x_15416:
        /* <DEDUP_REMOVED lines=21> */
.L_x_15420:
[----:B------:R-:W-:Y:S05]  /*36b0*/  BSYNC.RECONVERGENT B1 ;  /* 0x0000000000017941 */ /* 0x000fea0003800200 */
.L_x_15419:
[----:B------:R-:W-:Y:S01]  /*36c0*/  IMAD.SHL.U32 R0, R0, 0x100000, RZ ;  /* 0x0010000000007824 */ /* 0x000fe200078e00ff */
[----:B------:R-:W-:-:S04]  /*36d0*/  LEA R3, R3, 0x3b800000, 0x17 ;  /* 0x3b80000003037811 */ /* 0x000fc800078eb8ff */
[----:B------:R-:W-:-:S07]  /*36e0*/  LOP3.LUT R0, R3, R0, R7, 0xfe, !PT ;  /* 0x0000000003007212 */ /* 0x000fce00078efe07 */
.L_x_15418:
[----:B------:R-:W-:Y:S05]  /*36f0*/  BSYNC.RECONVERGENT B0 ;  /* 0x0000000000007941 */ /* 0x000fea0003800200 */
.L_x_15417:
[----:B------:R-:W0:Y:S02]  /*3700*/  F2I.FTZ.TRUNC.NTZ R0, R0 ;  /* 0x0000000000007305 */ /* 0x000e24000021f100 */
[----:B0-----:R-:W-:Y:S01]  /*3710*/  PRMT R28, R0, 0x7610, R28 ;  /* 0x00007610001c7816 */ /* 0x001fe2000000001c */
[----:B------:R-:W-:Y:S06]  /*3720*/  BRA `(.L_x_15402) ;  /* 0x0000000400107947 */ /* 0x000fec0003800000 */
.L_x_15415:
        /* <DEDUP_REMOVED lines=21> */
.L_x_15424:
[----:B------:R-:W-:Y:S05]  /*3880*/  BSYNC.RECONVERGENT B1 ;  /* 0x0000000000017941 */ /* 0x000fea0003800200 */
.L_x_15423:
[----:B------:R-:W-:Y:S01]  /*3890*/  IMAD.SHL.U32 R0, R0, 0x200000, RZ ;  /* 0x0020000000007824 */ /* 0x000fe200078e00ff */
[----:B------:R-:W-:-:S04]  /*38a0*/  LEA R3, R3, 0x37800000, 0x17 ;  /* 0x3780000003037811 */ /* 0x000fc800078eb8ff */
[----:B------:R-:W-:-:S07]  /*38b0*/  LOP3.LUT R0, R3, R0, R7, 0xfe, !PT ;  /* 0x0000000003007212 */ /* 0x000fce00078efe07 */
.L_x_15422:
[----:B------:R-:W-:Y:S05]  /*38c0*/  BSYNC.RECONVERGENT B0 ;  /* 0x0000000000007941 */ /* 0x000fea0003800200 */
.L_x_15421:
[----:B------:R-:W0:Y:S02]  /*38d0*/  F2I.FTZ.TRUNC.NTZ R0, R0 ;  /* 0x0000000000007305 */ /* 0x000e24000021f100 */
[----:B0-----:R-:W-:Y:S01]  /*38e0*/  PRMT R28, R0, 0x7610, R28 ;  /* 0x00007610001c7816 */ /* 0x001fe2000000001c */
[----:B------:R-:W-:Y:S06]  /*38f0*/  BRA `(.L_x_15402) ;  /* 0x00000000009c7947 */ /* 0x000fec0003800000 */
.L_x_15414:
        /* <DEDUP_REMOVED lines=14> */
.L_x_15428:
[----:B------:R-:W-:Y:S05]  /*39e0*/  BSYNC.RECONVERGENT B0 ;  /* 0x0000000000007941 */ /* 0x000fea0003800200 */
.L_x_15427:
[----:B------:R-:W0:Y:S02]  /*39f0*/  F2I.FTZ.TRUNC.NTZ R0, R0 ;  /* 0x0000000000007305 */ /* 0x000e24000021f100 */
[----:B0-----:R-:W-:Y:S01]  /*3a00*/  PRMT R28, R0, 0x7610, R28 ;  /* 0x00007610001c7816 */ /* 0x001fe2000000001c */
[----:B------:R-:W-:Y:S06]  /*3a10*/  BRA `(.L_x_15402) ;  /* 0x0000000000547947 */ /* 0x000fec0003800000 */
.L_x_15401:
        /* <DEDUP_REMOVED lines=16> */
.L_x_15429:
[----:B------:R-:W-:Y:S01]  /*3b20*/  PRMT R28, RZ, 0x7610, R28 ;  /* 0x00007610ff1c7816 */ /* 0x000fe2000000001c */
[----:B------:R-:W-:Y:S06]  /*3b30*/  BRA `(.L_x_15402) ;  /* 0x00000000000c7947 */ /* 0x000fec0003800000 */
.L_x_15426:
[----:B------:R1:W5:Y:S01]  /*3b40*/  LDG.E.U8 R28, desc[UR36][R4.64] ;  /* 0x00000024041c7981 */ /* 0x000362000c1e1100 */
[----:B------:R-:W-:Y:S05]  /*3b50*/  BRA `(.L_x_15402) ;  /* 0x0000000000047947 */ /* 0x000fea0003800000 */
.L_x_15425:
[----:B------:R2:W5:Y:S02]  /*3b60*/  LDG.E.U8 R28, desc[UR36][R4.64] ;  /* 0x00000024041c7981 */ /* 0x000564000c1e1100 */
.L_x_15402:
[----:B------:R-:W-:-:S07]  /*3b70*/  VIADD R29, R29, 0x80 ;  /* 0x000000801d1d7836 */ /* 0x000fce0000000000 */
.L_x_15363:
[----:B------:R-:W-:Y:S05]  /*3b80*/  BSYNC.RECONVERGENT B6 ;  /* 0x0000000000067941 */ /* 0x000fea0003800200 */
.L_x_15362:
        /* <DEDUP_REMOVED lines=24> */
.L_x_15435:
[----:B------:R3:W5:Y:S01]  /*3d10*/  LDG.E.U8 R19, desc[UR36][R4.64] ;  /* 0x0000002404137981 */ /* 0x000762000c1e1100 */
[----:B------:R-:W-:Y:S05]  /*3d20*/  BRA `(.L_x_15437) ;  /* 0x0000000c00507947 */ /* 0x000fea0003800000 */
.L_x_15434:
        /* <DEDUP_REMOVED lines=8> */
.L_x_15439:
[----:B------:R0:W5:Y:S01]  /*3db0*/  LDG.E.U8 R19, desc[UR36][R4.64] ;  /* 0x0000002404137981 */ /* 0x000162000c1e1100 */
[----:B------:R-:W-:Y:S05]  /*3dc0*/  BRA `(.L_x_15437) ;  /* 0x0000000c00287947 */ /* 0x000fea0003800000 */
.L_x_15438:
[----:B------:R0:W5:Y:S01]  /*3dd0*/  LDG.E.U16 R19, desc[UR36][R4.64] ;  /* 0x0000002404137981 */ /* 0x000162000c1e1500 */
[----:B------:R-:W-:Y:S05]  /*3de0*/  BRA `(.L_x_15437) ;  /* 0x0000000c00207947 */ /* 0x000fea0003800000 */
.L_x_15433:
        /* <DEDUP_REMOVED lines=9> */
.L_x_15441:
[----:B------:R-:W2:Y:S02]  /*3e80*/  LDG.E.U16 R0, desc[UR36][R4.64] ;  /* 0x0000002404007981 */ /* 0x000ea4000c1e1500 */
[----:B--2---:R-:W-:-:S06]  /*3e90*/  HADD2.F32 R0, -RZ, R0.H0_H0 ;  /* 0x20000000ff007230 */ /* 0x004fcc0000004100 */
[----:B------:R-:W0:Y:S02]  /*3ea0*/  F2I.FTZ.TRUNC.NTZ R0, R0 ;  /* 0x0000000000007305 */ /* 0x000e24000021f100 */
[----:B0-----:R-:W-:Y:S01]  /*3eb0*/  PRMT R19, R0, 0x7610, R19 ;  /* 0x0000761000137816 */ /* 0x001fe20000000013 */
[----:B------:R-:W-:Y:S06]  /*3ec0*/  BRA `(.L_x_15437) ;  /* 0x0000000800e87947 */ /* 0x000fec0003800000 */
.L_x_15440:
        /* <DEDUP_REMOVED lines=9> */
.L_x_15443:
[----:B------:R-:W2:Y:S02]  /*3f60*/  LDG.E.U16 R4, desc[UR36][R4.64] ;  /* 0x0000002404047981 */ /* 0x000ea4000c1e1500 */
[----:B--2---:R-:W-:-:S06]  /*3f70*/  HADD2.F32 R0, -RZ, R4.H0_H0 ;  /* 0x20000004ff007230 */ /* 0x004fcc0000004100 */
[----:B------:R-:W0:Y:S02]  /*3f80*/  F2I.FTZ.TRUNC.NTZ R0, R0 ;  /* 0x0000000000007305 */ /* 0x000e24000021f100 */
[----:B0-----:R-:W-:Y:S01]  /*3f90*/  PRMT R19, R0, 0x7610, R19 ;  /* 0x0000761000137816 */ /* 0x001fe20000000013 */
[----:B------:R-:W-:Y:S06]  /*3fa0*/  BRA `(.L_x_15437) ;  /* 0x0000000800b07947 */ /* 0x000fec0003800000 */
.L_x_15442:
[----:B------:R-:W2:Y:S02]  /*3fb0*/  LDG.E.64 R4, desc[UR36][R4.64] ;  /* 0x0000002404047981 */ /* 0x000ea4000c1e1b00 */
[----:B--2---:R0:W1:Y:S02]  /*3fc0*/  F2I.F64.TRUNC R19, R4 ;  /* 0x0000000400137311 */ /* 0x004064000030d100 */
[----:B01----:R-:W-:Y:S05]  /*3fd0*/  BRA `(.L_x_15437) ;  /* 0x0000000800a47947 */ /* 0x003fea0003800000 */
.L_x_15432:
        /* <DEDUP_REMOVED lines=12> */
.L_x_15446:
[----:B------:R-:W2:Y:S02]  /*40a0*/  LDG.E.64 R4, desc[UR36][R4.64] ;  /* 0x0000002404047981 */ /* 0x000ea4000c1e1b00 */
[----:B--2---:R0:W1:Y:S02]  /*40b0*/  F2I.F64.TRUNC R19, R4 ;  /* 0x0000000400137311 */ /* 0x004064000030d100 */
[----:B01----:R-:W-:Y:S05]  /*40c0*/  BRA `(.L_x_15437) ;  /* 0x0000000800687947 */ /* 0x003fea0003800000 */
.L_x_15445:
        /* <DEDUP_REMOVED lines=27> */
.L_x_15448:
        /* <DEDUP_REMOVED lines=15> */
.L_x_15447:
[----:B------:R-:W2:Y:S02]  /*4370*/  LDG.E.U16 R0, desc[UR36][R4.64] ;  /* 0x0000002404007981 */ /* 0x000ea4000c1e1500 */
[----:B--2---:R-:W-:-:S06]  /*4380*/  IMAD.U32 R0, R0, 0x10000, RZ ;  /* 0x0001000000007824 */ /* 0x004fcc00078e00ff */
[----:B------:R-:W0:Y:S02]  /*4390*/  F2I.FTZ.TRUNC.NTZ R0, R0 ;  /* 0x0000000000007305 */ /* 0x000e24000021f100 */
[----:B0-----:R-:W-:Y:S01]  /*43a0*/  PRMT R19, R0, 0x7610, R19 ;  /* 0x0000761000137816 */ /* 0x001fe20000000013 */
[----:B------:R-:W-:Y:S06]  /*43b0*/  BRA `(.L_x_15437) ;  /* 0x0000000400ac7947 */ /* 0x000fec0003800000 */
.L_x_15444:
        /* <DEDUP_REMOVED lines=10> */
.L_x_15451:
        /* <DEDUP_REMOVED lines=21> */
.L_x_15455:
[----:B------:R-:W-:Y:S05]  /*45b0*/  BSYNC.RECONVERGENT B1 ;  /* 0x0000000000017941 */ /* 0x000fea0003800200 */
.L_x_15454:
[----:B------:R-:W-:Y:S01]  /*45c0*/  IMAD.SHL.U32 R0, R0, 0x100000, RZ ;  /* 0x0010000000007824 */ /* 0x000fe200078e00ff */
[----:B------:R-:W-:-:S04]  /*45d0*/  LEA R3, R3, 0x3b800000, 0x17 ;  /* 0x3b80000003037811 */ /* 0x000fc800078eb8ff */
[----:B------:R-:W-:-:S07]  /*45e0*/  LOP3.LUT R0, R3, R0, R7, 0xfe, !PT ;  /* 0x0000000003007212 */ /* 0x000fce00078efe07 */
.L_x_15453:
[----:B------:R-:W-:Y:S05]  /*45f0*/  BSYNC.RECONVERGENT B0 ;  /* 0x0000000000007941 */ /* 0x000fea0003800200 */
.L_x_15452:
[----:B------:R-:W0:Y:S02]  /*4600*/  F2I.FTZ.TRUNC.NTZ R0, R0 ;  /* 0x0000000000007305 */ /* 0x000e24000021f100 */
[----:B0-----:R-:W-:Y:S01]  /*4610*/  PRMT R19, R0, 0x7610, R19 ;  /* 0x0000761000137816 */ /* 0x001fe20000000013 */
[----:B------:R-:W-:Y:S06]  /*4620*/  BRA `(.L_x_15437) ;  /* 0x0000000400107947 */ /* 0x000fec0003800000 */
.L_x_15450:
        /* <DEDUP_REMOVED lines=21> */
.L_x_15459:
[----:B------:R-:W-:Y:S05]  /*4780*/  BSYNC.RECONVERGENT B1 ;  /* 0x0000000000017941 */ /* 0x000fea0003800200 */
.L_x_15458:
[----:B------:R-:W-:Y:S01]  /*4790*/  IMAD.SHL.U32 R0, R0, 0x200000, RZ ;  /* 0x0020000000007824 */ /* 0x000fe200078e00ff */
[----:B------:R-:W-:-:S04]  /*47a0*/  LEA R3, R3, 0x37800000, 0x17 ;  /* 0x3780000003037811 */ /* 0x000fc800078eb8ff */
[----:B------:R-:W-:-:S07]  /*47b0*/  LOP3.LUT R0, R3, R0, R7, 0xfe, !PT ;  /* 0x0000000003007212 */ /* 0x000fce00078efe07 */
.L_x_15457:
[----:B------:R-:W-:Y:S05]  /*47c0*/  BSYNC.RECONVERGENT B0 ;  /* 0x0000000000007941 */ /* 0x000fea0003800200 */
.L_x_15456:
[----:B------:R-:W0:Y:S02]  /*47d0*/  F2I.FTZ.TRUNC.NTZ R0, R0 ;  /* 0x0000000000007305 */ /* 0x000e24000021f100 */
[----:B0-----:R-:W-:Y:S01]  /*47e0*/  PRMT R19, R0, 0x7610, R19 ;  /* 0x0000761000137816 */ /* 0x001fe20000000013 */
[----:B------:R-:W-:Y:S06]  /*47f0*/  BRA `(.L_x_15437) ;  /* 0x00000000009c7947 */ /* 0x000fec0003800000 */
.L_x_15449:
        /* <DEDUP_REMOVED lines=14> */
.L_x_15463:
[----:B------:R-:W-:Y:S05]  /*48e0*/  BSYNC.RECONVERGENT B0 ;  /* 0x0000000000007941 */ /* 0x000fea0003800200 */
.L_x_15462:
[----:B------:R-:W0:Y:S02]  /*48f0*/  F2I.FTZ.TRUNC.NTZ R0, R0 ;  /* 0x0000000000007305 */ /* 0x000e24000021f100 */
[----:B0-----:R-:W-:Y:S01]  /*4900*/  PRMT R19, R0, 0x7610, R19 ;  /* 0x0000761000137816 */ /* 0x001fe20000000013 */
[----:B------:R-:W-:Y:S06]  /*4910*/  BRA `(.L_x_15437) ;  /* 0x0000000000547947 */ /* 0x000fec0003800000 */
.L_x_15436:
        /* <DEDUP_REMOVED lines=16> */
.L_x_15464:
[----:B------:R-:W-:Y:S01]  /*4a20*/  PRMT R19, RZ, 0x7610, R19 ;  /* 0x00007610ff137816 */ /* 0x000fe20000000013 */
[----:B------:R-:W-:Y:S06]  /*4a30*/  BRA `(.L_x_15437) ;  /* 0x00000000000c7947 */ /* 0x000fec0003800000 */
.L_x_15461:
[----:B------:R1:W5:Y:S01]  /*4a40*/  LDG.E.U8 R19, desc[UR36][R4.64] ;  /* 0x0000002404137981 */ /* 0x000362000c1e1100 */
[----:B------:R-:W-:Y:S05]  /*4a50*/  BRA `(.L_x_15437) ;  /* 0x0000000000047947 */ /* 0x000fea0003800000 */
.L_x_15460:
[----:B------:R2:W5:Y:S02]  /*4a60*/  LDG.E.U8 R19, desc[UR36][R4.64] ;  /* 0x0000002404137981 */ /* 0x000564000c1e1100 */
.L_x_15437:
        /* <DEDUP_REMOVED lines=18> */
.L_x_15468:
[----:B------:R0:W5:Y:S01]  /*4b90*/  LDG.E.U8 R26, desc[UR36][R4.64] ;  /* 0x00000024041a7981 */ /* 0x000162000c1e1100 */
[----:B------:R-:W-:Y:S05]  /*4ba0*/  BRA `(.L_x_15470) ;  /* 0x0000000c00507947 */ /* 0x000fea0003800000 */
.L_x_15467:
        /* <DEDUP_REMOVED lines=8> */
.L_x_15472:
[----:B------:R4:W5:Y:S01]  /*4c30*/  LDG.E.U8 R26, desc[UR36][R4.64] ;  /* 0x00000024041a7981 */ /* 0x000962000c1e1100 */
[----:B------:R-:W-:Y:S05]  /*4c40*/  BRA `(.L_x_15470) ;  /* 0x0000000c00287947 */ /* 0x000fea0003800000 */
.L_x_15471:
[----:B------:R3:W5:Y:S01]  /*4c50*/  LDG.E.U16 R26, desc[UR36][R4.64] ;  /* 0x00000024041a7981 */ /* 0x000762000c1e1500 */
[----:B------:R-:W-:Y:S05]  /*4c60*/  BRA `(.L_x_15470) ;  /* 0x0000000c00207947 */ /* 0x000fea0003800000 */
.L_x_15466:
        /* <DEDUP_REMOVED lines=9> */
.L_x_15474:
[----:B------:R-:W2:Y:S02]  /*4d00*/  LDG.E.U16 R0, desc[UR36][R4.64] ;  /* 0x0000002404007981 */ /* 0x000ea4000c1e1500 */
[----:B--2---:R-:W-:-:S06]  /*4d10*/  HADD2.F32 R0, -RZ, R0.H0_H0 ;  /* 0x20000000ff007230 */ /* 0x004fcc0000004100 */
[----:B------:R-:W0:Y:S02]  /*4d20*/  F2I.FTZ.TRUNC.NTZ R0, R0 ;  /* 0x0000000000007305 */ /* 0x000e24000021f100 */
[----:B0-----:R-:W-:Y:S01]  /*4d30*/  PRMT R26, R0, 0x7610, R26 ;  /* 0x00007610001a7816 */ /* 0x001fe2000000001a */
[----:B------:R-:W-:Y:S06]  /*4d40*/  BRA `(.L_x_15470) ;  /* 0x0000000800e87947 */ /* 0x000fec0003800000 */
.L_x_15473:
        /* <DEDUP_REMOVED lines=9> */
.L_x_15476:
[----:B------:R-:W2:Y:S02]  /*4de0*/  LDG.E.U16 R4, desc[UR36][R4.64] ;  /* 0x0000002404047981 */ /* 0x000ea4000c1e1500 */
[----:B--2---:R-:W-:-:S06]  /*4df0*/  HADD2.F32 R0, -RZ, R4.H0_H0 ;  /* 0x20000004ff007230 */ /* 0x004fcc0000004100 */
[----:B------:R-:W0:Y:S02]  /*4e00*/  F2I.FTZ.TRUNC.NTZ R0, R0 ;  /* 0x0000000000007305 */ /* 0x000e24000021f100 */
[----:B0-----:R-:W-:Y:S01]  /*4e10*/  PRMT R26, R0, 0x7610, R26 ;  /* 0x00007610001a7816 */ /* 0x001fe2000000001a */
[----:B------:R-:W-:Y:S06]  /*4e20*/  BRA `(.L_x_15470) ;  /* 0x0000000800b07947 */ /* 0x000fec0003800000 */
.L_x_15475:
[----:B------:R-:W2:Y:S02]  /*4e30*/  LDG.E.64 R4, desc[UR36][R4.64] ;  /* 0x0000002404047981 */ /* 0x000ea4000c1e1b00 */
[----:B--2---:R0:W1:Y:S02]  /*4e40*/  F2I.F64.TRUNC R26, R4 ;  /* 0x00000004001a7311 */ /* 0x004064000030d100 */
[----:B01----:R-:W-:Y:S05]  /*4e50*/  BRA `(.L_x_15470) ;  /* 0x0000000800a47947 */ /* 0x003fea0003800000 */
.L_x_15465:
        /* <DEDUP_REMOVED lines=12> */
.L_x_15479:
[----:B------:R-:W2:Y:S02]  /*4f20*/  LDG.E.64 R4, desc[UR36][R4.64] ;  /* 0x0000002404047981 */ /* 0x000ea4000c1e1b00 */
[----:B--2---:R3:W4:Y:S02]  /*4f30*/  F2I.F64.TRUNC R26, R4 ;  /* 0x00000004001a7311 */ /* 0x004724000030d100 */
[----:B---34-:R-:W-:Y:S05]  /*4f40*/  BRA `(.L_x_15470) ;  /* 0x0000000800687947 */ /* 0x018fea0003800000 */
.L_x_15478:
        /* <DEDUP_REMOVED lines=27> */
.L_x_15481:
        /* <DEDUP_REMOVED lines=15> */
.L_x_15480:
[----:B------:R-:W2:Y:S02]  /*51f0*/  LDG.E.U16 R0, desc[UR36][R4.64] ;  /* 0x0000002404007981 */ /* 0x000ea4000c1e1500 */
[----:B--2---:R-:W-:-:S06]  /*5200*/  IMAD.U32 R0, R0, 0x10000, RZ ;  /* 0x0001000000007824 */ /* 0x004fcc00078e00ff */
[----:B------:R-:W0:Y:S02]  /*5210*/  F2I.FTZ.TRUNC.NTZ R0, R0 ;  /* 0x0000000000007305 */ /* 0x000e24000021f100 */
[----:B0-----:R-:W-:Y:S01]  /*5220*/  PRMT R26, R0, 0x7610, R26 ;  /* 0x00007610001a7816 */ /* 0x001fe2000000001a */
[----:B------:R-:W-:Y:S06]  /*5230*/  BRA `(.L_x_15470) ;  /* 0x0000000400ac7947 */ /* 0x000fec0003800000 */
.L_x_15477:
        /* <DEDUP_REMOVED lines=10> */
.L_x_15484:
        /* <DEDUP_REMOVED lines=21> */
.L_x_15488:
[----:B------:R-:W-:Y:S05]  /*5430*/  BSYNC.RECONVERGENT B1 ;  /* 0x0000000000017941 */ /* 0x000fea0003800200 */
.L_x_15487:
[----:B------:R-:W-:Y:S01]  /*5440*/  IMAD.SHL.U32 R0, R0, 0x100000, RZ ;  /* 0x0010000000007824 */ /* 0x000fe200078e00ff */
[----:B------:R-:W-:-:S04]  /*5450*/  LEA R3, R3, 0x3b800000, 0x17 ;  /* 0x3b80000003037811 */ /* 0x000fc800078eb8ff */
[----:B------:R-:W-:-:S07]  /*5460*/  LOP3.LUT R0, R3, R0, R7, 0xfe, !PT ;  /* 0x0000000003007212 */ /* 0x000fce00078efe07 */
.L_x_15486:
[----:B------:R-:W-:Y:S05]  /*5470*/  BSYNC.RECONVERGENT B0 ;  /* 0x0000000000007941 */ /* 0x000fea0003800200 */
.L_x_15485:
[----:B------:R-:W0:Y:S02]  /*5480*/  F2I.FTZ.TRUNC.NTZ R0, R0 ;  /* 0x0000000000007305 */ /* 0x000e24000021f100 */
[----:B0-----:R-:W-:Y:S01]  /*5490*/  PRMT R26, R0, 0x7610, R26 ;  /* 0x00007610001a7816 */ /* 0x001fe2000000001a */
[----:B------:R-:W-:Y:S06]  /*54a0*/  BRA `(.L_x_15470) ;  /* 0x0000000400107947 */ /* 0x000fec0003800000 */
.L_x_15483:
        /* <DEDUP_REMOVED lines=21> */
.L_x_15492:
[----:B------:R-:W-:Y:S05]  /*5600*/  BSYNC.RECONVERGENT B1 ;  /* 0x0000000000017941 */ /* 0x000fea0003800200 */
.L_x_15491:
[----:B------:R-:W-:Y:S01]  /*5610*/  IMAD.SHL.U32 R0, R0, 0x200000, RZ ;  /* 0x0020000000007824 */ /* 0x000fe200078e00ff */
[----:B------:R-:W-:-:S04]  /*5620*/  LEA R3, R3, 0x37800000, 0x17 ;  /* 0x3780000003037811 */ /* 0x000fc800078eb8ff */
[----:B------:R-:W-:-:S07]  /*5630*/  LOP3.LUT R0, R3, R0, R7, 0xfe, !PT ;  /* 0x0000000003007212 */ /* 0x000fce00078efe07 */
.L_x_15490:
[----:B------:R-:W-:Y:S05]  /*5640*/  BSYNC.RECONVERGENT B0 ;  /* 0x0000000000007941 */ /* 0x000fea0003800200 */
.L_x_15489:
[----:B------:R-:W0:Y:S02]  /*5650*/  F2I.FTZ.TRUNC.NTZ R0, R0 ;  /* 0x0000000000007305 */ /* 0x000e24000021f100 */
[----:B0-----:R-:W-:Y:S01]  /*5660*/  PRMT R26, R0, 0x7610, R26 ;  /* 0x00007610001a7816 */ /* 0x001fe2000000001a */
[----:B------:R-:W-:Y:S06]  /*5670*/  BRA `(.L_x_15470) ;  /* 0x00000000009c7947 */ /* 0x000fec0003800000 */
.L_x_15482:
        /* <DEDUP_REMOVED lines=14> */
.L_x_15496:
[----:B------:R-:W-:Y:S05]  /*5760*/  BSYNC.RECONVERGENT B0 ;  /* 0x0000000000007941 */ /* 0x000fea0003800200 */
.L_x_15495:
[----:B------:R-:W0:Y:S02]  /*5770*/  F2I.FTZ.TRUNC.NTZ R0, R0 ;  /* 0x0000000000007305 */ /* 0x000e24000021f100 */
[----:B0-----:R-:W-:Y:S01]  /*5780*/  PRMT R26, R0, 0x7610, R26 ;  /* 0x00007610001a7816 */ /* 0x001fe2000000001a */
[----:B------:R-:W-:Y:S06]  /*5790*/  BRA `(.L_x_15470) ;  /* 0x0000000000547947 */ /* 0x000fec0003800000 */
.L_x_15469:
        /* <DEDUP_REMOVED lines=16> */
.L_x_15497:
[----:B------:R-:W-:Y:S01]  /*58a0*/  PRMT R26, RZ, 0x7610, R26 ;  /* 0x00007610ff1a7816 */ /* 0x000fe2000000001a */
[----:B------:R-:W-:Y:S06]  /*58b0*/  BRA `(.L_x_15470) ;  /* 0x00000000000c7947 */ /* 0x000fec0003800000 */
.L_x_15494:
[----:B------:R1:W5:Y:S01]  /*58c0*/  LDG.E.U8 R26, desc[UR36][R4.64] ;  /* 0x00000024041a7981 */ /* 0x000362000c1e1100 */
[----:B------:R-:W-:Y:S05]  /*58d0*/  BRA `(.L_x_15470) ;  /* 0x0000000000047947 */ /* 0x000fea0003800000 */
.L_x_15493:
[----:B------:R2:W5:Y:S02]  /*58e0*/  LDG.E.U8 R26, desc[UR36][R4.64] ;  /* 0x00000024041a7981 */ /* 0x000564000c1e1100 */
.L_x_15470:
[----:B------:R-:W-:-:S07]  /*58f0*/  VIADD R29, R29, 0x80 ;  /* 0x000000801d1d7836 */ /* 0x000fce0000000000 */
.L_x_15431:
[----:B------:R-:W-:Y:S05]  /*5900*/  BSYNC.RECONVERGENT B6 ;  /* 0x0000000000067941 */ /* 0x000fea0003800200 */
.L_x_15430:
        /* <DEDUP_REMOVED lines=24> */
.L_x_15503:
[----:B------:R0:W5:Y:S01]  /*5a90*/  LDG.E.U8 R24, desc[UR36][R4.64] ;  /* 0x0000002404187981 */ /* 0x000162000c1e1100 */
[----:B------:R-:W-:Y:S05]  /*5aa0*/  BRA `(.L_x_15505) ;  /* 0x0000000c00507947 */ /* 0x000fea0003800000 */
.L_x_15502:
        /* <DEDUP_REMOVED lines=8> */
.L_x_15507:
[----:B------:R3:W5:Y:S01]  /*5b30*/  LDG.E.U8 R24, desc[UR36][R4.64] ;  /* 0x0000002404187981 */ /* 0x000762000c1e1100 */
[----:B------:R-:W-:Y:S05]  /*5b40*/  BRA `(.L_x_15505) ;  /* 0x0000000c00287947 */ /* 0x000fea0003800000 */
.L_x_15506:
[----:B------:R2:W5:Y:S01]  /*5b50*/  LDG.E.U16 R24, desc[UR36][R4.64] ;  /* 0x0000002404187981 */ /* 0x000562000c1e1500 */
[----:B------:R-:W-:Y:S05]  /*5b60*/  BRA `(.L_x_15505) ;  /* 0x0000000c00207947 */ /* 0x000fea0003800000 */
.L_x_15501:
        /* <DEDUP_REMOVED lines=9> */
.L_x_15509:
[----:B------:R-:W2:Y:S02]  /*5c00*/  LDG.E.U16 R0, desc[UR36][R4.64] ;  /* 0x0000002404007981 */ /* 0x000ea4000c1e1500 */
[----:B--2---:R-:W-:-:S06]  /*5c10*/  HADD2.F32 R0, -RZ, R0.H0_H0 ;  /* 0x20000000ff007230 */ /* 0x004fcc0000004100 */
[----:B------:R-:W0:Y:S02]  /*5c20*/  F2I.FTZ.TRUNC.NTZ R0, R0 ;  /* 0x0000000000007305 */ /* 0x000e24000021f100 */
[----:B0-----:R-:W-:Y:S01]  /*5c30*/  PRMT R24, R0, 0x7610, R24 ;  /* 0x0000761000187816 */ /* 0x001fe20000000018 */
[----:B------:R-:W-:Y:S06]  /*5c40*/  BRA `(.L_x_15505) ;  /* 0x0000000800e87947 */ /* 0x000fec0003800000 */
.L_x_15508:
        /* <DEDUP_REMOVED lines=9> */
.L_x_15511:
[----:B------:R-:W2:Y:S02]  /*5ce0*/  LDG.E.U16 R4, desc[UR36][R4.64] ;  /* 0x0000002404047981 */ /* 0x000ea4000c1e1500 */
[----:B--2---:R-:W-:-:S06]  /*5cf0*/  HADD2.F32 R0, -RZ, R4.H0_H0 ;  /* 0x20000004ff007230 */ /* 0x004fcc0000004100 */
[----:B------:R-:W0:Y:S02]  /*5d00*/  F2I.FTZ.TRUNC.NTZ R0, R0 ;  /* 0x0000000000007305 */ /* 0x000e24000021f100 */
[----:B0-----:R-:W-:Y:S01]  /*5d10*/  PRMT R24, R0, 0x7610, R24 ;  /* 0x0000761000187816 */ /* 0x001fe20000000018 */
[----:B------:R-:W-:Y:S06]  /*5d20*/  BRA `(.L_x_15505) ;  /* 0x0000000800b07947 */ /* 0x000fec0003800000 */
.L_x_15510:
[----:B------:R-:W2:Y:S02]  /*5d30*/  LDG.E.64 R4, desc[UR36][R4.64] ;  /* 0x0000002404047981 */ /* 0x000ea4000c1e1b00 */
[----:B--2---:R0:W1:Y:S02]  /*5d40*/  F2I.F64.TRUNC R24, R4 ;  /* 0x0000000400187311 */ /* 0x004064000030d100 */
[----:B01----:R-:W-:Y:S05]  /*5d50*/  BRA `(.L_x_15505) ;  /* 0x0000000800a47947 */ /* 0x003fea0003800000 */
.L_x_15500:
        /* <DEDUP_REMOVED lines=12> */
.L_x_15514:
[----:B------:R-:W2:Y:S02]  /*5e20*/  LDG.E.64 R4, desc[UR36][R4.64] ;  /* 0x0000002404047981 */ /* 0x000ea4000c1e1b00 */
[----:B--2---:R0:W1:Y:S02]  /*5e30*/  F2I.F64.TRUNC R24, R4 ;  /* 0x0000000400187311 */ /* 0x004064000030d100 */
[----:B01----:R-:W-:Y:S05]  /*5e40*/  BRA `(.L_x_15505) ;  /* 0x0000000800687947 */ /* 0x003fea0003800000 */
.L_x_15513:
        /* <DEDUP_REMOVED lines=27> */
.L_x_15516:
        /* <DEDUP_REMOVED lines=15> */
.L_x_15515:
[----:B------:R-:W2:Y:S02]  /*60f0*/  LDG.E.U16 R0, desc[UR36][R4.64] ;  /* 0x0000002404007981 */ /* 0x000ea4000c1e1500 */
[----:B--2---:R-:W-:-:S06]  /*6100*/  IMAD.U32 R0, R0, 0x10000, RZ ;  /* 0x0001000000007824 */ /* 0x004fcc00078e00ff */
[----:B------:R-:W0:Y:S02]  /*6110*/  F2I.FTZ.TRUNC.NTZ R0, R0 ;  /* 0x0000000000007305 */ /* 0x000e24000021f100 */
[----:B0-----:R-:W-:Y:S01]  /*6120*/  PRMT R24, R0, 0x7610, R24 ;  /* 0x0000761000187816 */ /* 0x001fe20000000018 */
[----:B------:R-:W-:Y:S06]  /*6130*/  BRA `(.L_x_15505) ;  /* 0x0000000400ac7947 */ /* 0x000fec0003800000 */
.L_x_15512:
        /* <DEDUP_REMOVED lines=10> */
.L_x_15519:
        /* <DEDUP_REMOVED lines=21> */
.L_x_15523:
[----:B------:R-:W-:Y:S05]  /*6330*/  BSYNC.RECONVERGENT B1 ;  /* 0x0000000000017941 */ /* 0x000fea0003800200 */
.L_x_15522:
[----:B------:R-:W-:Y:S01]  /*6340*/  IMAD.SHL.U32 R0, R0, 0x100000, RZ ;  /* 0x0010000000007824 */ /* 0x000fe200078e00ff */
[----:B------:R-:W-:-:S04]  /*6350*/  LEA R3, R3, 0x3b800000, 0x17 ;  /* 0x3b80000003037811 */ /* 0x000fc800078eb8ff */
[----:B------:R-:W-:-:S07]  /*6360*/  LOP3.LUT R0, R3, R0, R7, 0xfe, !PT ;  /* 0x0000000003007212 */ /* 0x000fce00078efe07 */
.L_x_15521:
[----:B------:R-:W-:Y:S05]  /*6370*/  BSYNC.RECONVERGENT B0 ;  /* 0x0000000000007941 */ /* 0x000fea0003800200 */
.L_x_15520:
[----:B------:R-:W0:Y:S02]  /*6380*/  F2I.FTZ.TRUNC.NTZ R0, R0 ;  /* 0x0000000000007305 */ /* 0x000e24000021f100 */
[----:B0-----:R-:W-:Y:S01]  /*6390*/  PRMT R24, R0, 0x7610, R24 ;  /* 0x0000761000187816 */ /* 0x001fe20000000018 */
[----:B------:R-:W-:Y:S06]  /*63a0*/  BRA `(.L_x_15505) ;  /* 0x0000000400107947 */ /* 0x000fec0003800000 */
.L_x_15518:
        /* <DEDUP_REMOVED lines=21> */
.L_x_15527:
[----:B------:R-:W-:Y:S05]  /*6500*/  BSYNC.RECONVERGENT B1 ;  /* 0x0000000000017941 */ /* 0x000fea0003800200 */
.L_x_15526:
[----:B------:R-:W-:Y:S01]  /*6510*/  IMAD.SHL.U32 R0, R0, 0x200000, RZ ;  /* 0x0020000000007824 */ /* 0x000fe200078e00ff */
[----:B------:R-:W-:-:S04]  /*6520*/  LEA R3, R3, 0x37800000, 0x17 ;  /* 0x3780000003037811 */ /* 0x000fc800078eb8ff */
[----:B------:R-:W-:-:S07]  /*6530*/  LOP3.LUT R0, R3, R0, R7, 0xfe, !PT ;  /* 0x0000000003007212 */ /* 0x000fce00078efe07 */
.L_x_15525:
[----:B------:R-:W-:Y:S05]  /*6540*/  BSYNC.RECONVERGENT B0 ;  /* 0x0000000000007941 */ /* 0x000fea0003800200 */
.L_x_15524:
[----:B------:R-:W0:Y:S02]  /*6550*/  F2I.FTZ.TRUNC.NTZ R0, R0 ;  /* 0x0000000000007305 */ /* 0x000e24000021f100 */
[----:B0-----:R-:W-:Y:S01]  /*6560*/  PRMT R24, R0, 0x7610, R24 ;  /* 0x0000761000187816 */ /* 0x001fe20000000018 */
[----:B------:R-:W-:Y:S06]  /*6570*/  BRA `(.L_x_15505) ;  /* 0x00000000009c7947 */ /* 0x000fec0003800000 */
.L_x_15517:
        /* <DEDUP_REMOVED lines=14> */
.L_x_15531:
[----:B------:R-:W-:Y:S05]  /*6660*/  BSYNC.RECONVERGENT B0 ;  /* 0x0000000000007941 */ /* 0x000fea0003800200 */
.L_x_15530:
[----:B------:R-:W0:Y:S02]  /*6670*/  F2I.FTZ.TRUNC.NTZ R0, R0 ;  /* 0x0000000000007305 */ /* 0x000e24000021f100 */
[----:B0-----:R-:W-:Y:S01]  /*6680*/  PRMT R24, R0, 0x7610, R24 ;  /* 0x0000761000187816 */ /* 0x001fe20000000018 */
[----:B------:R-:W-:Y:S06]  /*6690*/  BRA `(.L_x_15505) ;  /* 0x0000000000547947 */ /* 0x000fec0003800000 */
.L_x_15504:
        /* <DEDUP_REMOVED lines=16> */
.L_x_15532:
[----:B------:R-:W-:Y:S01]  /*67a0*/  PRMT R24, RZ, 0x7610, R24 ;  /* 0x00007610ff187816 */ /* 0x000fe20000000018 */
[----:B------:R-:W-:Y:S06]  /*67b0*/  BRA `(.L_x_15505) ;  /* 0x00000000000c7947 */ /* 0x000fec0003800000 */
.L_x_15529:
[----:B------:R0:W5:Y:S01]  /*67c0*/  LDG.E.U8 R24, desc[UR36][R4.64] ;  /* 0x0000002404187981 */ /* 0x000162000c1e1100 */
[----:B------:R-:W-:Y:S05]  /*67d0*/  BRA `(.L_x_15505) ;  /* 0x0000000000047947 */ /* 0x000fea0003800000 */
.L_x_15528:
[----:B------:R0:W5:Y:S02]  /*67e0*/  LDG.E.U8 R24, desc[UR36][R4.64] ;  /* 0x0000002404187981 */ /* 0x000164000c1e1100 */
.L_x_15505:
        /* <DEDUP_REMOVED lines=19> */
.L_x_15536:
[----:B------:R0:W5:Y:S01]  /*6920*/  LDG.E.U8 R17, desc[UR36][R4.64] ;  /* 0x0000002404117981 */ /* 0x000162000c1e1100 */
[----:B------:R-:W-:Y:S05]  /*6930*/  BRA `(.L_x_15499) ;  /* 0x0000000c004c7947 */ /* 0x000fea0003800000 */
.L_x_15535:
        /* <DEDUP_REMOVED lines=8> */
.L_x_15539:
[----:B------:R0:W5:Y:S01]  /*69c0*/  LDG.E.U8 R17, desc[UR36][R4.64] ;  /* 0x0000002404117981 */ /* 0x000162000c1e1100 */
[----:B------:R-:W-:Y:S05]  /*69d0*/  BRA `(.L_x_15499) ;  /* 0x0000000c00247947 */ /* 0x000fea0003800000 */
.L_x_15538:
[----:B------:R0:W5:Y:S01]  /*69e0*/  LDG.E.U16 R17, desc[UR36][R4.64] ;  /* 0x0000002404117981 */ /* 0x000162000c1e1500 */
[----:B------:R-:W-:Y:S05]  /*69f0*/  BRA `(.L_x_15499) ;  /* 0x0000000c001c7947 */ /* 0x000fea0003800000 */
.L_x_15534:
        /* <DEDUP_REMOVED lines=9> */
.L_x_15541:
[----:B------:R-:W2:Y:S02]  /*6a90*/  LDG.E.U16 R0, desc[UR36][R4.64] ;  /* 0x0000002404007981 */ /* 0x000ea4000c1e1500 */
[----:B--2---:R-:W-:-:S06]  /*6aa0*/  HADD2.F32 R0, -RZ, R0.H0_H0 ;  /* 0x20000000ff007230 */ /* 0x004fcc0000004100 */
[----:B------:R-:W0:Y:S02]  /*6ab0*/  F2I.FTZ.TRUNC.NTZ R0, R0 ;  /* 0x0000000000007305 */ /* 0x000e24000021f100 */
[----:B0-----:R-:W-:Y:S01]  /*6ac0*/  PRMT R17, R0, 0x7610, R17 ;  /* 0x0000761000117816 */ /* 0x001fe20000000011 */
[----:B------:R-:W-:Y:S06]  /*6ad0*/  BRA `(.L_x_15499) ;  /* 0x0000000800e47947 */ /* 0x000fec0003800000 */
.L_x_15540:
        /* <DEDUP_REMOVED lines=9> */
.L_x_15543:
[----:B------:R-:W2:Y:S02]  /*6b70*/  LDG.E.U16 R4, desc[UR36][R4.64] ;  /* 0x0000002404047981 */ /* 0x000ea4000c1e1500 */
[----:B--2---:R-:W-:-:S06]  /*6b80*/  HADD2.F32 R0, -RZ, R4.H0_H0 ;  /* 0x20000004ff007230 */ /* 0x004fcc0000004100 */
[----:B------:R-:W0:Y:S02]  /*6b90*/  F2I.FTZ.TRUNC.NTZ R0, R0 ;  /* 0x0000000000007305 */ /* 0x000e24000021f100 */
[----:B0-----:R-:W-:Y:S01]  /*6ba0*/  PRMT R17, R0, 0x7610, R17 ;  /* 0x0000761000117816 */ /* 0x001fe20000000011 */
[----:B------:R-:W-:Y:S06]  /*6bb0*/  BRA `(.L_x_15499) ;  /* 0x0000000800ac7947 */ /* 0x000fec0003800000 */
.L_x_15542:
[----:B------:R-:W2:Y:S02]  /*6bc0*/  LDG.E.64 R4, desc[UR36][R4.64] ;  /* 0x0000002404047981 */ /* 0x000ea4000c1e1b00 */
[----:B--2---:R0:W1:Y:S02]  /*6bd0*/  F2I.F64.TRUNC R17, R4 ;  /* 0x0000000400117311 */ /* 0x004064000030d100 */
[----:B01----:R-:W-:Y:S05]  /*6be0*/  BRA `(.L_x_15499) ;  /* 0x0000000800a07947 */ /* 0x003fea0003800000 */
.L_x_15533:
        /* <DEDUP_REMOVED lines=12> */
.L_x_15546:
[----:B------:R-:W2:Y:S02]  /*6cb0*/  LDG.E.64 R4, desc[UR36][R4.64] ;  /* 0x0000002404047981 */ /* 0x000ea4000c1e1b00 */
[----:B--2---:R0:W1:Y:S02]  /*6cc0*/  F2I.F64.TRUNC R17, R4 ;  /* 0x0000000400117311 */ /* 0x004064000030d100 */
[----:B01----:R-:W-:Y:S05]  /*6cd0*/  BRA `(.L_x_15499) ;  /* 0x0000000800647947 */ /* 0x003fea0003800000 */
.L_x_15545:
        /* <DEDUP_REMOVED lines=27> */
.L_x_15548:
        /* <DEDUP_REMOVED lines=15> */
.L_x_15547:
[----:B------:R-:W2:Y:S02]  /*6f80*/  LDG.E.U16 R0, desc[UR36][R4.64] ;  /* 0x0000002404007981 */ /* 0x000ea4000c1e1500 */
[----:B--2---:R-:W-:-:S06]  /*6f90*/  IMAD.U32 R0, R0, 0x10000, RZ ;  /* 0x0001000000007824 */ /* 0x004fcc00078e00ff */
[----:B------:R-:W0:Y:S02]  /*6fa0*/  F2I.FTZ.TRUNC.NTZ R0, R0 ;  /* 0x0000000000007305 */ /* 0x000e24000021f100 */
[----:B0-----:R-:W-:Y:S01]  /*6fb0*/  PRMT R17, R0, 0x7610, R17 ;  /* 0x0000761000117816 */ /* 0x001fe20000000011 */
[----:B------:R-:W-:Y:S06]  /*6fc0*/  BRA `(.L_x_15499) ;  /* 0x0000000400a87947 */ /* 0x000fec0003800000 */
.L_x_15544:
        /* <DEDUP_REMOVED lines=10> */
.L_x_15551:
        /* <DEDUP_REMOVED lines=21> */
.L_x_15555:
[----:B------:R-:W-:Y:S05]  /*71c0*/  BSYNC.RECONVERGENT B1 ;  /* 0x0000000000017941 */ /* 0x000fea0003800200 */
.L_x_15554:
[----:B------:R-:W-:Y:S01]  /*71d0*/  IMAD.SHL.U32 R0, R0, 0x100000, RZ ;  /* 0x0010000000007824 */ /* 0x000fe200078e00ff */
[----:B------:R-:W-:-:S04]  /*71e0*/  LEA R3, R3, 0x3b800000, 0x17 ;  /* 0x3b80000003037811 */ /* 0x000fc800078eb8ff */
[----:B------:R-:W-:-:S07]  /*71f0*/  LOP3.LUT R0, R3, R0, R7, 0xfe, !PT ;  /* 0x0000000003007212 */ /* 0x000fce00078efe07 */
.L_x_15553:
[----:B------:R-:W-:Y:S05]  /*7200*/  BSYNC.RECONVERGENT B0 ;  /* 0x0000000000007941 */ /* 0x000fea0003800200 */
.L_x_15552:
[----:B------:R-:W0:Y:S02]  /*7210*/  F2I.FTZ.TRUNC.NTZ R0, R0 ;  /* 0x0000000000007305 */ /* 0x000e24000021f100 */
[----:B0-----:R-:W-:Y:S01]  /*7220*/  PRMT R17, R0, 0x7610, R17 ;  /* 0x0000761000117816 */ /* 0x001fe20000000011 */
[----:B------:R-:W-:Y:S06]  /*7230*/  BRA `(.L_x_15499) ;  /* 0x00000004000c7947 */ /* 0x000fec0003800000 */
.L_x_15550:
        /* <DEDUP_REMOVED lines=21> */
.L_x_15559:
[----:B------:R-:W-:Y:S05]  /*7390*/  BSYNC.RECONVERGENT B1 ;  /* 0x0000000000017941 */ /* 0x000fea0003800200 */
.L_x_15558:
[----:B------:R-:W-:Y:S01]  /*73a0*/  IMAD.SHL.U32 R0, R0, 0x200000, RZ ;  /* 0x0020000000007824 */ /* 0x000fe200078e00ff */
[----:B------:R-:W-:-:S04]  /*73b0*/  LEA R3, R3, 0x37800000, 0x17 ;  /* 0x3780000003037811 */ /* 0x000fc800078eb8ff */
[----:B------:R-:W-:-:S07]  /*73c0*/  LOP3.LUT R0, R3, R0, R7, 0xfe, !PT ;  /* 0x0000000003007212 */ /* 0x000fce00078efe07 */
.L_x_15557:
[----:B------:R-:W-:Y:S05]  /*73d0*/  BSYNC.RECONVERGENT B0 ;  /* 0x0000000000007941 */ /* 0x000fea0003800200 */
.L_x_15556:
[----:B------:R-:W0:Y:S02]  /*73e0*/  F2I.FTZ.TRUNC.NTZ R0, R0 ;  /* 0x0000000000007305 */ /* 0x000e24000021f100 */
[----:B0-----:R-:W-:Y:S01]  /*73f0*/  PRMT R17, R0, 0x7610, R17 ;  /* 0x0000761000117816 */ /* 0x001fe20000000011 */
[----:B------:R-:W-:Y:S06]  /*7400*/  BRA `(.L_x_15499) ;  /* 0x0000000000987947 */ /* 0x000fec0003800000 */
.L_x_15549:
        /* <DEDUP_REMOVED lines=14> */
.L_x_15563:
[----:B------:R-:W-:Y:S05]  /*74f0*/  BSYNC.RECONVERGENT B0 ;  /* 0x0000000000007941 */ /* 0x000fea0003800200 */
.L_x_15562:
[----:B------:R-:W0:Y:S02]  /*7500*/  F2I.FTZ.TRUNC.NTZ R0, R0 ;  /* 0x0000000000007305 */ /* 0x000e24000021f100 */
[----:B0-----:R-:W-:Y:S01]  /*7510*/  PRMT R17, R0, 0x7610, R17 ;  /* 0x0000761000117816 */ /* 0x001fe20000000011 */
[----:B------:R-:W-:Y:S06]  /*7520*/  BRA `(.L_x_15499) ;  /* 0x0000000000507947 */ /* 0x000fec0003800000 */
.L_x_15537:
        /* <DEDUP_REMOVED lines=16> */
.L_x_15564:
[----:B------:R-:W-:Y:S05]  /*7630*/  BRA `(.L_x_15499) ;  /* 0x00000000000c7947 */ /* 0x000fea0003800000 */
.L_x_15561:
[----:B------:R0:W5:Y:S01]  /*7640*/  LDG.E.U8 R17, desc[UR36][R4.64] ;  /* 0x0000002404117981 */ /* 0x000162000c1e1100 */
[----:B------:R-:W-:Y:S05]  /*7650*/  BRA `(.L_x_15499) ;  /* 0x0000000000047947 */ /* 0x000fea0003800000 */
.L_x_15560:
[----:B------:R0:W5:Y:S02]  /*7660*/  LDG.E.U8 R17, desc[UR36][R4.64] ;  /* 0x0000002404117981 */ /* 0x000164000c1e1100 */
.L_x_15499:
[----:B------:R-:W-:Y:S05]  /*7670*/  BSYNC.RECONVERGENT B6 ;  /* 0x0000000000067941 */ /* 0x000fea0003800200 */
.L_x_15498:
        /* <DEDUP_REMOVED lines=30> */
.L_x_15571:
[----:B------:R0:W-:Y:S01]  /*7860*/  STG.E.U8 desc[UR36][R8.64], R27 ;  /* 0x0000001b08007986 */ /* 0x0001e2000c101124 */
[----:B------:R-:W-:Y:S05]  /*7870*/  BRA `(.L_x_15573) ;  /* 0x0000000c00847947 */ /* 0x000fea0003800000 */
.L_x_15570:
        /* <DEDUP_REMOVED lines=12> */
.L_x_15575:
[----:B------:R-:W-:-:S04]  /*7940*/  LOP3.LUT R27, R27, 0xffff, RZ, 0xc0, !PT ;  /* 0x0000ffff1b1b7812 */ /* 0x000fc800078ec0ff */
[----:B------:R-:W-:-:S05]  /*7950*/  PRMT R3, R27, 0x8880, RZ ;  /* 0x000088801b037816 */ /* 0x000fca00000000ff */
[----:B------:R0:W-:Y:S01]  /*7960*/  STG.E desc[UR36][R8.64], R3 ;  /* 0x0000000308007986 */ /* 0x0001e2000c101924 */
[----:B------:R-:W-:Y:S05]  /*7970*/  BRA `(.L_x_15573) ;  /* 0x0000000c00447947 */ /* 0x000fea0003800000 */
.L_x_15574:
[----:B------:R-:W-:-:S04]  /*7980*/  PRMT R3, R27, 0x8880, RZ ;  /* 0x000088801b037816 */ /* 0x000fc800000000ff */
[----:B------:R-:W-:-:S05]  /*7990*/  PRMT R3, R3, 0x7710, RZ ;  /* 0x0000771003037816 */ /* 0x000fca00000000ff */
[----:B------:R0:W-:Y:S01]  /*79a0*/  STG.E.U16 desc[UR36][R8.64], R3 ;  /* 0x0000000308007986 */ /* 0x0001e2000c101524 */
[----:B------:R-:W-:Y:S05]  /*79b0*/  BRA `(.L_x_15573) ;  /* 0x0000000c00347947 */ /* 0x000fea0003800000 */
.L_x_15569:
        /* <DEDUP_REMOVED lines=9> */
.L_x_15577:
[----:B------:R-:W0:Y:S02]  /*7a50*/  I2F.S8 R0, R27 ;  /* 0x0000001b00007306 */ /* 0x000e240000001400 */
[----:B0-----:R-:W-:-:S05]  /*7a60*/  F2FP.F16.F32.PACK_AB R0, RZ, R0 ;  /* 0x00000000ff00723e */ /* 0x001fca00000000ff */
[----:B------:R0:W-:Y:S01]  /*7a70*/  STG.E.U16 desc[UR36][R8.64], R0 ;  /* 0x0000000008007986 */ /* 0x0001e2000c101524 */
[----:B------:R-:W-:Y:S05]  /*7a80*/  BRA `(.L_x_15573) ;  /* 0x0000000c00007947 */ /* 0x000fea0003800000 */
.L_x_15576:
        /* <DEDUP_REMOVED lines=10> */
.L_x_15579:
[----:B------:R-:W0:Y:S02]  /*7b30*/  I2F.S8 R27, R27 ;  /* 0x0000001b001b7306 */ /* 0x000e240000001400 */
[----:B0-----:R-:W-:-:S04]  /*7b40*/  F2FP.F16.F32.PACK_AB R3, RZ, R27 ;  /* 0x0000001bff03723e */ /* 0x001fc800000000ff */
[----:B------:R-:W-:-:S05]  /*7b50*/  PRMT R3, R3, 0x5410, RZ ;  /* 0x0000541003037816 */ /* 0x000fca00000000ff */
[----:B------:R3:W-:Y:S01]  /*7b60*/  STG.E desc[UR36][R8.64], R3 ;  /* 0x0000000308007986 */ /* 0x0007e2000c101924 */
[----:B------:R-:W-:Y:S05]  /*7b70*/  BRA `(.L_x_15573) ;  /* 0x0000000800c47947 */ /* 0x000fea0003800000 */
.L_x_15578:
[----:B------:R-:W-:-:S04]  /*7b80*/  PRMT R4, R27, 0x8880, RZ ;  /* 0x000088801b047816 */ /* 0x000fc800000000ff */
[----:B------:R-:W-:-:S06]  /*7b90*/  PRMT R4, R4, 0x7710, RZ ;  /* 0x0000771004047816 */ /* 0x000fcc00000000ff */
[----:B------:R-:W0:Y:S02]  /*7ba0*/  I2F.F64.S16 R4, R4 ;  /* 0x0000000400047312 */ /* 0x000e240000101c00 */
[----:B0-----:R4:W-:Y:S01]  /*7bb0*/  STG.E.64 desc[UR36][R8.64], R4 ;  /* 0x0000000408007986 */ /* 0x0019e2000c101b24 */
[----:B------:R-:W-:Y:S05]  /*7bc0*/  BRA `(.L_x_15573) ;  /* 0x0000000800b07947 */ /* 0x000fea0003800000 */
.L_x_15568:
        /* <DEDUP_REMOVED lines=12> */
.L_x_15582:
[----:B------:R-:W-:Y:S02]  /*7c90*/  PRMT R4, R27, 0x8880, RZ ;  /* 0x000088801b047816 */ /* 0x000fe400000000ff */
[----:B------:R-:W-:Y:S02]  /*7ca0*/  CS2R R6, SRZ ;  /* 0x0000000000067805 */ /* 0x000fe4000001ff00 */
[----:B------:R-:W-:-:S06]  /*7cb0*/  PRMT R4, R4, 0x7710, RZ ;  /* 0x0000771004047816 */ /* 0x000fcc00000000ff */
[----:B------:R-:W0:Y:S02]  /*7cc0*/  I2F.F64.S16 R4, R4 ;  /* 0x0000000400047312 */ /* 0x000e240000101c00 */
[----:B0-----:R0:W-:Y:S01]  /*7cd0*/  STG.E.128 desc[UR36][R8.64], R4 ;  /* 0x0000000408007986 */ /* 0x0011e2000c101d24 */
[----:B------:R-:W-:Y:S05]  /*7ce0*/  BRA `(.L_x_15573) ;  /* 0x0000000800687947 */ /* 0x000fea0003800000 */
.L_x_15581:
        /* <DEDUP_REMOVED lines=19> */
.L_x_15586:
[----:B------:R-:W-:Y:S05]  /*7e20*/  BSYNC.RECONVERGENT B0 ;  /* 0x0000000000007941 */ /* 0x000fea0003800200 */
.L_x_15585:
[----:B------:R-:W-:-:S05]  /*7e30*/  LOP3.LUT R5, R0, 0x80, R5, 0xf8, !PT ;  /* 0x0000008000057812 */ /* 0x000fca00078ef805 */
[----:B------:R0:W-:Y:S01]  /*7e40*/  STG.E.U8 desc[UR36][R8.64], R5 ;  /* 0x0000000508007986 */ /* 0x0001e2000c101124 */
[----:B------:R-:W-:Y:S05]  /*7e50*/  BRA `(.L_x_15573) ;  /* 0x00000008000c7947 */ /* 0x000fea0003800000 */
.L_x_15584:
        /* <DEDUP_REMOVED lines=15> */
.L_x_15588:
[----:B------:R-:W-:Y:S05]  /*7f50*/  BSYNC.RECONVERGENT B0 ;  /* 0x0000000000007941 */ /* 0x000fea0003800200 */
.L_x_15587:
[----:B------:R-:W-:-:S05]  /*7f60*/  LOP3.LUT R5, R0, 0x80, R5, 0xf8, !PT ;  /* 0x0000008000057812 */ /* 0x000fca00078ef805 */
[----:B------:R0:W-:Y:S01]  /*7f70*/  STG.E.U8 desc[UR36][R8.64], R5 ;  /* 0x0000000508007986 */ /* 0x0001e2000c101124 */
[----:B------:R-:W-:Y:S05]  /*7f80*/  BRA `(.L_x_15573) ;  /* 0x0000000400c07947 */ /* 0x000fea0003800000 */
.L_x_15583:
[----:B------:R-:W0:Y:S02]  /*7f90*/  I2F.S8 R0, R27 ;  /* 0x0000001b00007306 */ /* 0x000e240000001400 */
[----:B0-----:R-:W-:-:S05]  /*7fa0*/  F2FP.BF16.F32.PACK_AB R0, RZ, R0 ;  /* 0x00000000ff00723e */ /* 0x001fca00000010ff */
[----:B------:R0:W-:Y:S01]  /*7fb0*/  STG.E.U16 desc[UR36][R8.64], R0 ;  /* 0x0000000008007986 */ /* 0x0001e2000c101524 */
[----:B------:R-:W-:Y:S05]  /*7fc0*/  BRA `(.L_x_15573) ;  /* 0x0000000400b07947 */ /* 0x000fea0003800000 */
.L_x_15580:
        /* <DEDUP_REMOVED lines=12> */
.L_x_15591:
        /* <DEDUP_REMOVED lines=13> */
.L_x_15594:
[----:B------:R-:W-:-:S04]  /*8160*/  SHF.R.U32.HI R0, RZ, 0x14, R3 ;  /* 0x00000014ff007819 */ /* 0x000fc80000011603 */
[----:B------:R-:W-:-:S04]  /*8170*/  LOP3.LUT R0, R0, 0x1, RZ, 0xc0, !PT ;  /* 0x0000000100007812 */ /* 0x000fc800078ec0ff */
[----:B------:R-:W-:-:S04]  /*8180*/  IADD3 R0, PT, PT, R3, 0x487ffff, R0 ;  /* 0x0487ffff03007810 */ /* 0x000fc80007ffe000 */
[----:B------:R-:W-:-:S04]  /*8190*/  SHF.R.U32.HI R0, RZ, 0x14, R0 ;  /* 0x00000014ff007819 */ /* 0x000fc80000011600 */
[----:B------:R-:W-:-:S07]  /*81a0*/  LOP3.LUT R0, R0, 0xff, RZ, 0xc0, !PT ;  /* 0x000000ff00007812 */ /* 0x000fce00078ec0ff */
.L_x_15595:
[----:B------:R-:W-:-:S04]  /*81b0*/  SHF.R.U32.HI R3, RZ, 0x18, R3 ;  /* 0x00000018ff037819 */ /* 0x000fc80000011603 */
[----:B------:R-:W-:-:S04]  /*81c0*/  LOP3.LUT R0, R0, 0x80, R3, 0xf8, !PT ;  /* 0x0000008000007812 */ /* 0x000fc800078ef803 */
[----:B------:R-:W-:-:S07]  /*81d0*/  PRMT R4, R0, 0x7610, R4 ;  /* 0x0000761000047816 */ /* 0x000fce0000000004 */
.L_x_15593:
[----:B------:R-:W-:Y:S05]  /*81e0*/  BSYNC.RECONVERGENT B0 ;  /* 0x0000000000007941 */ /* 0x000fea0003800200 */
.L_x_15592:
[----:B------:R0:W-:Y:S01]  /*81f0*/  STG.E.U8 desc[UR36][R8.64], R4 ;  /* 0x0000000408007986 */ /* 0x0001e2000c101124 */
[----:B------:R-:W-:Y:S05]  /*8200*/  BRA `(.L_x_15573) ;  /* 0x0000000400207947 */ /* 0x000fea0003800000 */
.L_x_15590:
        /* <DEDUP_REMOVED lines=13> */
.L_x_15598:
[----:B------:R-:W-:-:S04]  /*82e0*/  SHF.R.U32.HI R0, RZ, 0x15, R3 ;  /* 0x00000015ff007819 */ /* 0x000fc80000011603 */
[----:B------:R-:W-:-:S04]  /*82f0*/  LOP3.LUT R0, R0, 0x1, RZ, 0xc0, !PT ;  /* 0x0000000100007812 */ /* 0x000fc800078ec0ff */
[----:B------:R-:W-:-:S04]  /*8300*/  IADD3 R0, PT, PT, R3, 0x88fffff, R0 ;  /* 0x088fffff03007810 */ /* 0x000fc80007ffe000 */
[----:B------:R-:W-:-:S04]  /*8310*/  SHF.R.U32.HI R0, RZ, 0x15, R0 ;  /* 0x00000015ff007819 */ /* 0x000fc80000011600 */
[----:B------:R-:W-:-:S07]  /*8320*/  LOP3.LUT R0, R0, 0xff, RZ, 0xc0, !PT ;  /* 0x000000ff00007812 */ /* 0x000fce00078ec0ff */
.L_x_15599:
[----:B------:R-:W-:-:S04]  /*8330*/  SHF.R.U32.HI R3, RZ, 0x18, R3 ;  /* 0x00000018ff037819 */ /* 0x000fc80000011603 */
[----:B------:R-:W-:-:S04]  /*8340*/  LOP3.LUT R0, R0, 0x80, R3, 0xf8, !PT ;  /* 0x0000008000007812 */ /* 0x000fc800078ef803 */
[----:B------:R-:W-:-:S07]  /*8350*/  PRMT R4, R0, 0x7610, R4 ;  /* 0x0000761000047816 */ /* 0x000fce0000000004 */
.L_x_15597:
[----:B------:R-:W-:Y:S05]  /*8360*/  BSYNC.RECONVERGENT B0 ;  /* 0x0000000000007941 */ /* 0x000fea0003800200 */
.L_x_15596:
[----:B------:R0:W-:Y:S01]  /*8370*/  STG.E.U8 desc[UR36][R8.64], R4 ;  /* 0x0000000408007986 */ /* 0x0001e2000c101124 */
[----:B------:R-:W-:Y:S05]  /*8380*/  BRA `(.L_x_15573) ;  /* 0x0000000000c07947 */ /* 0x000fea0003800000 */
.L_x_15589:
[----:B------:R-:W-:-:S13]  /*8390*/  ISETP.NE.AND P0, PT, R0, 0x1c, PT ;  /* 0x0000001c0000780c */ /* 0x000fda0003f05270 */
[----:B------:R-:W-:Y:S05]  /*83a0*/  @!P0 BRA `(.L_x_15600) ;  /* 0x0000000000ac8947 */ /* 0x000fea0003800000 */
[----:B------:R-:W-:-:S13]  /*83b0*/  ISETP.NE.AND P0, PT, R0, 0x1d, PT ;  /* 0x0000001d0000780c */ /* 0x000fda0003f05270 */
[----:B------:R-:W-:Y:S05]  /*83c0*/  @!P0 BRA `(.L_x_15601) ;  /* 0x00000000008c8947 */ /* 0x000fea0003800000 */
[----:B------:R-:W-:-:S13]  /*83d0*/  ISETP.NE.AND P0, PT, R0, 0x2c, PT ;  /* 0x0000002c0000780c */ /* 0x000fda0003f05270 */
[----:B------:R-:W-:Y:S05]  /*83e0*/  @!P0 BRA `(.L_x_15602) ;  /* 0x0000000000448947 */ /* 0x000fea0003800000 */
.L_x_15572:
        /* <DEDUP_REMOVED lines=16> */
.L_x_15603:
[----:B------:R-:W-:Y:S05]  /*84f0*/  BRA `(.L_x_15573) ;  /* 0x0000000000647947 */ /* 0x000fea0003800000 */
.L_x_15602:
        /* <DEDUP_REMOVED lines=16> */
.L_x_15601:
[----:B------:R-:W-:-:S04]  /*8600*/  LOP3.LUT R27, R27, 0xffff, RZ, 0xc0, !PT ;  /* 0x0000ffff1b1b7812 */ /* 0x000fc800078ec0ff */
[----:B------:R-:W-:-:S05]  /*8610*/  PRMT R27, R27, 0x8880, RZ ;  /* 0x000088801b1b7816 */ /* 0x000fca00000000ff */
[----:B------:R-:W-:-:S05]  /*8620*/  IMAD.MOV.U32 R4, RZ, RZ, R27 ;  /* 0x000000ffff047224 */ /* 0x000fca00078e001b */
[----:B------:R-:W-:-:S05]  /*8630*/  SHF.R.S32.HI R5, RZ, 0x1f, R4 ;  /* 0x0000001fff057819 */ /* 0x000fca0000011404 */
[----:B------:R0:W-:Y:S01]  /*8640*/  STG.E.64 desc[UR36][R8.64], R4 ;  /* 0x0000000408007986 */ /* 0x0001e2000c101b24 */
[----:B------:R-:W-:Y:S05]  /*8650*/  BRA `(.L_x_15573) ;  /* 0x00000000000c7947 */ /* 0x000fea0003800000 */
.L_x_15600:
[----:B------:R-:W-:-:S04]  /*8660*/  LOP3.LUT R27, R27, 0xffff, RZ, 0xc0, !PT ;  /* 0x0000ffff1b1b7812 */ /* 0x000fc800078ec0ff */
[----:B------:R-:W-:-:S05]  /*8670*/  PRMT R3, R27, 0x8880, RZ ;  /* 0x000088801b037816 */ /* 0x000fca00000000ff */
[----:B------:R0:W-:Y:S02]  /*8680*/  STG.E desc[UR36][R8.64], R3 ;  /* 0x0000000308007986 */ /* 0x0001e4000c101924 */
.L_x_15573:
        /* <DEDUP_REMOVED lines=23> */
.L_x_15608:
[----:B------:R4:W-:Y:S01]  /*8800*/  STG.E.U8 desc[UR36][R8.64], R22 ;  /* 0x0000001608007986 */ /* 0x0009e2000c101124 */
[----:B------:R-:W-:Y:S05]  /*8810*/  BRA `(.L_x_15610) ;  /* 0x0000000c00807947 */ /* 0x000fea0003800000 */
.L_x_15607:
        /* <DEDUP_REMOVED lines=12> */
.L_x_15612:
[----:B------:R-:W-:-:S04]  /*88e0*/  LOP3.LUT R22, R22, 0xffff, RZ, 0xc0, !PT ;  /* 0x0000ffff16167812 */ /* 0x000fc800078ec0ff */
[----:B------:R-:W-:-:S05]  /*88f0*/  PRMT R3, R22, 0x8880, RZ ;  /* 0x0000888016037816 */ /* 0x000fca00000000ff */
[----:B------:R2:W-:Y:S01]  /*8900*/  STG.E desc[UR36][R8.64], R3 ;  /* 0x0000000308007986 */ /* 0x0005e2000c101924 */
[----:B------:R-:W-:Y:S05]  /*8910*/  BRA `(.L_x_15610) ;  /* 0x0000000c00407947 */ /* 0x000fea0003800000 */
.L_x_15611:
[----:B------:R-:W-:-:S04]  /*8920*/  PRMT R3, R22, 0x8880, RZ ;  /* 0x0000888016037816 */ /* 0x000fc800000000ff */
[----:B------:R-:W-:-:S05]  /*8930*/  PRMT R3, R3, 0x7710, RZ ;  /* 0x0000771003037816 */ /* 0x000fca00000000ff */
[----:B------:R0:W-:Y:S01]  /*8940*/  STG.E.U16 desc[UR36][R8.64], R3 ;  /* 0x0000000308007986 */ /* 0x0001e2000c101524 */
[----:B------:R-:W-:Y:S05]  /*8950*/  BRA `(.L_x_15610) ;  /* 0x0000000c00307947 */ /* 0x000fea0003800000 */
.L_x_15606:
        /* <DEDUP_REMOVED lines=9> */
.L_x_15614:
[----:B------:R-:W0:Y:S02]  /*89f0*/  I2F.S8 R0, R22 ;  /* 0x0000001600007306 */ /* 0x000e240000001400 */
[----:B0-----:R-:W-:-:S05]  /*8a00*/  F2FP.F16.F32.PACK_AB R0, RZ, R0 ;  /* 0x00000000ff00723e */ /* 0x001fca00000000ff */
[----:B------:R0:W-:Y:S01]  /*8a10*/  STG.E.U16 desc[UR36][R8.64], R0 ;  /* 0x0000000008007986 */ /* 0x0001e2000c101524 */
[----:B------:R-:W-:Y:S05]  /*8a20*/  BRA `(.L_x_15610) ;  /* 0x0000000800fc7947 */ /* 0x000fea0003800000 */
.L_x_15613:
        /* <DEDUP_REMOVED lines=10> */
.L_x_15616:
[----:B------:R-:W0:Y:S02]  /*8ad0*/  I2F.S8 R22, R22 ;  /* 0x0000001600167306 */ /* 0x000e240000001400 */
[----:B0-----:R-:W-:-:S04]  /*8ae0*/  F2FP.F16.F32.PACK_AB R3, RZ, R22 ;  /* 0x00000016ff03723e */ /* 0x001fc800000000ff */
[----:B------:R-:W-:-:S05]  /*8af0*/  PRMT R3, R3, 0x5410, RZ ;  /* 0x0000541003037816 */ /* 0x000fca00000000ff */
[----:B------:R0:W-:Y:S01]  /*8b00*/  STG.E desc[UR36][R8.64], R3 ;  /* 0x0000000308007986 */ /* 0x0001e2000c101924 */
[----:B------:R-:W-:Y:S05]  /*8b10*/  BRA `(.L_x_15610) ;  /* 0x0000000800c07947 */ /* 0x000fea0003800000 */
.L_x_15615:
[----:B------:R-:W-:-:S04]  /*8b20*/  PRMT R4, R22, 0x8880, RZ ;  /* 0x0000888016047816 */ /* 0x000fc800000000ff */
[----:B------:R-:W-:-:S06]  /*8b30*/  PRMT R4, R4, 0x7710, RZ ;  /* 0x0000771004047816 */ /* 0x000fcc00000000ff */
[----:B------:R-:W0:Y:S02]  /*8b40*/  I2F.F64.S16 R4, R4 ;  /* 0x0000000400047312 */ /* 0x000e240000101c00 */
[----:B0-----:R0:W-:Y:S01]  /*8b50*/  STG.E.64 desc[UR36][R8.64], R4 ;  /* 0x0000000408007986 */ /* 0x0011e2000c101b24 */
[----:B------:R-:W-:Y:S05]  /*8b60*/  BRA `(.L_x_15610) ;  /* 0x0000000800ac7947 */ /* 0x000fea0003800000 */
.L_x_15605:
        /* <DEDUP_REMOVED lines=14> */
.L_x_15620:
        /* <DEDUP_REMOVED lines=17> */
.L_x_15623:
[----:B------:R-:W-:-:S04]  /*8d60*/  SHF.R.U32.HI R3, RZ, 0x18, R5 ;  /* 0x00000018ff037819 */ /* 0x000fc80000011605 */
[----:B------:R-:W-:-:S04]  /*8d70*/  LOP3.LUT R0, R0, 0x80, R3, 0xf8, !PT ;  /* 0x0000008000007812 */ /* 0x000fc800078ef803 */
[----:B------:R-:W-:-:S07]  /*8d80*/  PRMT R4, R0, 0x7610, R4 ;  /* 0x0000761000047816 */ /* 0x000fce0000000004 */
.L_x_15622:
[----:B------:R-:W-:Y:S05]  /*8d90*/  BSYNC.RECONVERGENT B0 ;  /* 0x0000000000007941 */ /* 0x000fea0003800200 */
.L_x_15621:
[----:B------:R0:W-:Y:S01]  /*8da0*/  STG.E.U8 desc[UR36][R8.64], R4 ;  /* 0x0000000408007986 */ /* 0x0001e2000c101124 */
[----:B------:R-:W-:Y:S05]  /*8db0*/  BRA `(.L_x_15610) ;  /* 0x0000000800187947 */ /* 0x000fea0003800000 */
.L_x_15619:
        /* <DEDUP_REMOVED lines=17> */
.L_x_15626:
[----:B------:R-:W-:-:S04]  /*8ed0*/  SHF.R.U32.HI R3, RZ, 0x18, R5 ;  /* 0x00000018ff037819 */ /* 0x000fc80000011605 */
[----:B------:R-:W-:-:S04]  /*8ee0*/  LOP3.LUT R0, R0, 0x80, R3, 0xf8, !PT ;  /* 0x0000008000007812 */ /* 0x000fc800078ef803 */
[----:B------:R-:W-:-:S07]  /*8ef0*/  PRMT R4, R0, 0x7610, R4 ;  /* 0x0000761000047816 */ /* 0x000fce0000000004 */
.L_x_15625:
[----:B------:R-:W-:Y:S05]  /*8f00*/  BSYNC.RECONVERGENT B0 ;  /* 0x0000000000007941 */ /* 0x000fea0003800200 */
.L_x_15624:
[----:B------:R0:W-:Y:S01]  /*8f10*/  STG.E.U8 desc[UR36][R8.64], R4 ;  /* 0x0000000408007986 */ /* 0x0001e2000c101124 */
[----:B------:R-:W-:Y:S05]  /*8f20*/  BRA `(.L_x_15610) ;  /* 0x0000000400bc7947 */ /* 0x000fea0003800000 */
.L_x_15618:
        /* <DEDUP_REMOVED lines=22> */
.L_x_15628:
[----:B------:R-:W-:-:S04]  /*9090*/  LOP3.LUT R22, R22, 0xffff, RZ, 0xc0, !PT ;  /* 0x0000ffff16167812 */ /* 0x000fc800078ec0ff */
[----:B------:R-:W-:-:S05]  /*90a0*/  PRMT R22, R22, 0x8880, RZ ;  /* 0x0000888016167816 */ /* 0x000fca00000000ff */
[----:B------:R-:W-:-:S05]  /*90b0*/  IMAD.MOV.U32 R4, RZ, RZ, R22 ;  /* 0x000000ffff047224 */ /* 0x000fca00078e0016 */
[----:B------:R-:W-:-:S05]  /*90c0*/  SHF.R.S32.HI R5, RZ, 0x1f, R4 ;  /* 0x0000001fff057819 */ /* 0x000fca0000011404 */
[----:B------:R0:W-:Y:S01]  /*90d0*/  STG.E.64 desc[UR36][R8.64], R4 ;  /* 0x0000000408007986 */ /* 0x0001e2000c101b24 */
[----:B------:R-:W-:Y:S05]  /*90e0*/  BRA `(.L_x_15610) ;  /* 0x00000004004c7947 */ /* 0x000fea0003800000 */
.L_x_15627:
[----:B------:R-:W-:-:S04]  /*90f0*/  LOP3.LUT R22, R22, 0xffff, RZ, 0xc0, !PT ;  /* 0x0000ffff16167812 */ /* 0x000fc800078ec0ff */
[----:B------:R-:W-:-:S05]  /*9100*/  PRMT R3, R22, 0x8880, RZ ;  /* 0x0000888016037816 */ /* 0x000fca00000000ff */
[----:B------:R0:W-:Y:S01]  /*9110*/  STG.E desc[UR36][R8.64], R3 ;  /* 0x0000000308007986 */ /* 0x0001e2000c101924 */
[----:B------:R-:W-:Y:S05]  /*9120*/  BRA `(.L_x_15610) ;  /* 0x00000004003c7947 */ /* 0x000fea0003800000 */
.L_x_15617:
        /* <DEDUP_REMOVED lines=10> */
.L_x_15630:
[----:B------:R-:W-:Y:S02]  /*91d0*/  PRMT R4, R22, 0x8880, RZ ;  /* 0x0000888016047816 */ /* 0x000fe400000000ff */
[----:B------:R-:W-:Y:S02]  /*91e0*/  CS2R R6, SRZ ;  /* 0x0000000000067805 */ /* 0x000fe4000001ff00 */
[----:B------:R-:W-:-:S06]  /*91f0*/  PRMT R4, R4, 0x7710, RZ ;  /* 0x0000771004047816 */ /* 0x000fcc00000000ff */
[----:B------:R-:W0:Y:S02]  /*9200*/  I2F.F64.S16 R4, R4 ;  /* 0x0000000400047312 */ /* 0x000e240000101c00 */
[----:B0-----:R0:W-:Y:S01]  /*9210*/  STG.E.128 desc[UR36][R8.64], R4 ;  /* 0x0000000408007986 */ /* 0x0011e2000c101d24 */
[----:B------:R-:W-:Y:S05]  /*9220*/  BRA `(.L_x_15610) ;  /* 0x0000000000fc7947 */ /* 0x000fea0003800000 */
.L_x_15629:
[----:B------:R-:W-:-:S13]  /*9230*/  ISETP.NE.AND P0, PT, R0, 0xf, PT ;  /* 0x0000000f0000780c */ /* 0x000fda0003f05270 */
[----:B------:R-:W-:Y:S05]  /*9240*/  @!P0 BRA `(.L_x_15631) ;  /* 0x0000000000e88947 */ /* 0x000fea0003800000 */
[----:B------:R-:W-:-:S13]  /*9250*/  ISETP.NE.AND P0, PT, R0, 0x17, PT ;  /* 0x000000170000780c */ /* 0x000fda0003f05270 */
[----:B------:R-:W-:Y:S05]  /*9260*/  @!P0 BRA `(.L_x_15632) ;  /* 0x0000000000908947 */ /* 0x000fea0003800000 */
[----:B------:R-:W-:-:S13]  /*9270*/  ISETP.NE.AND P0, PT, R0, 0x18, PT ;  /* 0x000000180000780c */ /* 0x000fda0003f05270 */
[----:B------:R-:W-:Y:S05]  /*9280*/  @!P0 BRA `(.L_x_15633) ;  /* 0x0000000000448947 */ /* 0x000fea0003800000 */
.L_x_15609:
        /* <DEDUP_REMOVED lines=16> */
.L_x_15634:
[----:B------:R-:W-:Y:S05]  /*9390*/  BRA `(.L_x_15610) ;  /* 0x0000000000a07947 */ /* 0x000fea0003800000 */
.L_x_15633:
        /* <DEDUP_REMOVED lines=13> */
.L_x_15636:
[----:B------:R-:W-:Y:S05]  /*9470*/  BSYNC.RECONVERGENT B0 ;  /* 0x0000000000007941 */ /* 0x000fea0003800200 */
.L_x_15635:
[----:B------:R-:W-:-:S05]  /*9480*/  LOP3.LUT R3, R0, 0x80, R3, 0xf8, !PT ;  /* 0x0000008000037812 */ /* 0x000fca00078ef803 */
[----:B------:R0:W-:Y:S01]  /*9490*/  STG.E.U8 desc[UR36][R8.64], R3 ;  /* 0x0000000308007986 */ /* 0x0001e2000c101124 */
[----:B------:R-:W-:Y:S05]  /*94a0*/  BRA `(.L_x_15610) ;  /* 0x00000000005c7947 */ /* 0x000fea0003800000 */
.L_x_15632:
        /* <DEDUP_REMOVED lines=12> */
.L_x_15638:
[----:B------:R-:W-:Y:S01]  /*9570*/  IMAD.MOV.U32 R0, RZ, RZ, 0x7f ;  /* 0x0000007fff007424 */ /* 0x000fe200078e00ff */
[----:B------:R-:W-:-:S04]  /*9580*/  ISETP.GT.U32.AND P0, PT, R3, 0x7f800000, PT ;  /* 0x7f8000000300780c */ /* 0x000fc80003f04070 */
[----:B------:R-:W-:-:S09]  /*9590*/  SEL R0, R0, 0x7c, P0 ;  /* 0x0000007c00007807 */ /* 0x000fd20000000000 */
.L_x_15639:
[----:B------:R-:W-:Y:S05]  /*95a0*/  BSYNC.RECONVERGENT B0 ;  /* 0x0000000000007941 */ /* 0x000fea0003800200 */
.L_x_15637:
[----:B------:R-:W-:-:S04]  /*95b0*/  SHF.R.U32.HI R3, RZ, 0x18, R5 ;  /* 0x00000018ff037819 */ /* 0x000fc80000011605 */
[----:B------:R-:W-:-:S05]  /*95c0*/  LOP3.LUT R3, R0, 0x80, R3, 0xf8, !PT ;  /* 0x0000008000037812 */ /* 0x000fca00078ef803 */
[----:B------:R0:W-:Y:S01]  /*95d0*/  STG.E.U8 desc[UR36][R8.64], R3 ;  /* 0x0000000308007986 */ /* 0x0001e2000c101124 */
[----:B------:R-:W-:Y:S05]  /*95e0*/  BRA `(.L_x_15610) ;  /* 0x00000000000c7947 */ /* 0x000fea0003800000 */
.L_x_15631:
[----:B------:R-:W0:Y:S02]  /*95f0*/  I2F.S8 R0, R22 ;  /* 0x0000001600007306 */ /* 0x000e240000001400 */
[----:B0-----:R-:W-:-:S05]  /*9600*/  F2FP.BF16.F32.PACK_AB R0, RZ, R0 ;  /* 0x00000000ff00723e */ /* 0x001fca00000010ff */
[----:B------:R0:W-:Y:S02]  /*9610*/  STG.E.U16 desc[UR36][R8.64], R0 ;  /* 0x0000000008007986 */ /* 0x0001e4000c101524 */
.L_x_15610:
[----:B------:R-:W-:-:S07]  /*9620*/  VIADD R23, R23, 0x80 ;  /* 0x0000008017177836 */ /* 0x000fce0000000000 */
.L_x_15567:
[----:B------:R-:W-:-:S13]  /*9630*/  ISETP.GE.AND P0, PT, R23, R16, PT ;  /* 0x000000101700720c */ /* 0x000fda0003f06270 */
[----:B------:R-:W-:Y:S05]  /*9640*/  @P0 BREAK.RELIABLE B6 ;  /* 0x0000000000060942 */ /* 0x000fea0003800100 */
[----:B------:R-:W-:Y:S05]  /*9650*/  @P0 BRA `(.L_x_15604) ;  /* 0x0000000c00e00947 */ /* 0x000fea0003800000 */
[----:B------:R-:W-:Y:S05]  /*9660*/  BSYNC.RELIABLE B6 ;  /* 0x0000000000067941 */ /* 0x000fea0003800100 */
.L_x_15566:
        /* <DEDUP_REMOVED lines=20> */
.L_x_15643:
[----:B------:R0:W-:Y:S01]  /*97b0*/  STG.E.U8 desc[UR36][R8.64], R19 ;  /* 0x0000001308007986 */ /* 0x0001e2000c101124 */
[----:B------:R-:W-:Y:S05]  /*97c0*/  BRA `(.L_x_15645) ;  /* 0x0000000c00807947 */ /* 0x000fea0003800000 */
.L_x_15642:
        /* <DEDUP_REMOVED lines=12> */
.L_x_15647:
[----:B------:R-:W-:-:S04]  /*9890*/  LOP3.LUT R19, R19, 0xffff, RZ, 0xc0, !PT ;  /* 0x0000ffff13137812 */ /* 0x000fc800078ec0ff */
[----:B------:R-:W-:-:S05]  /*98a0*/  PRMT R3, R19, 0x8880, RZ ;  /* 0x0000888013037816 */ /* 0x000fca00000000ff */
[----:B------:R0:W-:Y:S01]  /*98b0*/  STG.E desc[UR36][R8.64], R3 ;  /* 0x0000000308007986 */ /* 0x0001e2000c101924 */
[----:B------:R-:W-:Y:S05]  /*98c0*/  BRA `(.L_x_15645) ;  /* 0x0000000c00407947 */ /* 0x000fea0003800000 */
.L_x_15646:
[----:B------:R-:W-:-:S04]  /*98d0*/  PRMT R3, R19, 0x8880, RZ ;  /* 0x0000888013037816 */ /* 0x000fc800000000ff */
[----:B------:R-:W-:-:S05]  /*98e0*/  PRMT R3, R3, 0x7710, RZ ;  /* 0x0000771003037816 */ /* 0x000fca00000000ff */
[----:B------:R0:W-:Y:S01]  /*98f0*/  STG.E.U16 desc[UR36][R8.64], R3 ;  /* 0x0000000308007986 */ /* 0x0001e2000c101524 */
[----:B------:R-:W-:Y:S05]  /*9900*/  BRA `(.L_x_15645) ;  /* 0x0000000c00307947 */ /* 0x000fea0003800000 */
.L_x_15641:
        /* <DEDUP_REMOVED lines=9> */
.L_x_15649:
[----:B------:R-:W0:Y:S02]  /*99a0*/  I2F.S8 R0, R19 ;  /* 0x0000001300007306 */ /* 0x000e240000001400 */
[----:B0-----:R-:W-:-:S05]  /*99b0*/  F2FP.F16.F32.PACK_AB R0, RZ, R0 ;  /* 0x00000000ff00723e */ /* 0x001fca00000000ff */
[----:B------:R0:W-:Y:S01]  /*99c0*/  STG.E.U16 desc[UR36][R8.64], R0 ;  /* 0x0000000008007986 */ /* 0x0001e2000c101524 */
[----:B------:R-:W-:Y:S05]  /*99d0*/  BRA `(.L_x_15645) ;  /* 0x0000000800fc7947 */ /* 0x000fea0003800000 */
.L_x_15648:
        /* <DEDUP_REMOVED lines=10> */
.L_x_15651:
[----:B------:R-:W0:Y:S02]  /*9a80*/  I2F.S8 R19, R19 ;  /* 0x0000001300137306 */ /* 0x000e240000001400 */
[----:B0-----:R-:W-:-:S04]  /*9a90*/  F2FP.F16.F32.PACK_AB R3, RZ, R19 ;  /* 0x00000013ff03723e */ /* 0x001fc800000000ff */
[----:B------:R-:W-:-:S05]  /*9aa0*/  PRMT R3, R3, 0x5410, RZ ;  /* 0x0000541003037816 */ /* 0x000fca00000000ff */
[----:B------:R2:W-:Y:S01]  /*9ab0*/  STG.E desc[UR36][R8.64], R3 ;  /* 0x0000000308007986 */ /* 0x0005e2000c101924 */
[----:B------:R-:W-:Y:S05]  /*9ac0*/  BRA `(.L_x_15645) ;  /* 0x0000000800c07947 */ /* 0x000fea0003800000 */
.L_x_15650:
[----:B------:R-:W-:-:S04]  /*9ad0*/  PRMT R4, R19, 0x8880, RZ ;  /* 0x0000888013047816 */ /* 0x000fc800000000ff */
[----:B------:R-:W-:-:S06]  /*9ae0*/  PRMT R4, R4, 0x7710, RZ ;  /* 0x0000771004047816 */ /* 0x000fcc00000000ff */
[----:B------:R-:W0:Y:S02]  /*9af0*/  I2F.F64.S16 R4, R4 ;  /* 0x0000000400047312 */ /* 0x000e240000101c00 */
[----:B0-----:R4:W-:Y:S01]  /*9b00*/  STG.E.64 desc[UR36][R8.64], R4 ;  /* 0x0000000408007986 */ /* 0x0019e2000c101b24 */
[----:B------:R-:W-:Y:S05]  /*9b10*/  BRA `(.L_x_15645) ;  /* 0x0000000800ac7947 */ /* 0x000fea0003800000 */
.L_x_15640:
        /* <DEDUP_REMOVED lines=14> */
.L_x_15655:
        /* <DEDUP_REMOVED lines=17> */
.L_x_15658:
[----:B------:R-:W-:-:S04]  /*9d10*/  SHF.R.U32.HI R3, RZ, 0x18, R19 ;  /* 0x00000018ff037819 */ /* 0x000fc80000011613 */
[----:B------:R-:W-:-:S04]  /*9d20*/  LOP3.LUT R0, R0, 0x80, R3, 0xf8, !PT ;  /* 0x0000008000007812 */ /* 0x000fc800078ef803 */
[----:B------:R-:W-:-:S07]  /*9d30*/  PRMT R4, R0, 0x7610, R4 ;  /* 0x0000761000047816 */ /* 0x000fce0000000004 */
.L_x_15657:
[----:B------:R-:W-:Y:S05]  /*9d40*/  BSYNC.RECONVERGENT B0 ;  /* 0x0000000000007941 */ /* 0x000fea0003800200 */
.L_x_15656:
[----:B------:R0:W-:Y:S01]  /*9d50*/  STG.E.U8 desc[UR36][R8.64], R4 ;  /* 0x0000000408007986 */ /* 0x0001e2000c101124 */
[----:B------:R-:W-:Y:S05]  /*9d60*/  BRA `(.L_x_15645) ;  /* 0x0000000800187947 */ /* 0x000fea0003800000 */
.L_x_15654:
        /* <DEDUP_REMOVED lines=17> */
.L_x_15661:
[----:B------:R-:W-:-:S04]  /*9e80*/  SHF.R.U32.HI R3, RZ, 0x18, R19 ;  /* 0x00000018ff037819 */ /* 0x000fc80000011613 */
[----:B------:R-:W-:-:S04]  /*9e90*/  LOP3.LUT R0, R0, 0x80, R3, 0xf8, !PT ;  /* 0x0000008000007812 */ /* 0x000fc800078ef803 */
[----:B------:R-:W-:-:S07]  /*9ea0*/  PRMT R4, R0, 0x7610, R4 ;  /* 0x0000761000047816 */ /* 0x000fce0000000004 */
.L_x_15660:
[----:B------:R-:W-:Y:S05]  /*9eb0*/  BSYNC.RECONVERGENT B0 ;  /* 0x0000000000007941 */ /* 0x000fea0003800200 */
.L_x_15659:
[----:B------:R0:W-:Y:S01]  /*9ec0*/  STG.E.U8 desc[UR36][R8.64], R4 ;  /* 0x0000000408007986 */ /* 0x0001e2000c101124 */
[----:B------:R-:W-:Y:S05]  /*9ed0*/  BRA `(.L_x_15645) ;  /* 0x0000000400bc7947 */ /* 0x000fea0003800000 */
.L_x_15653:
        /* <DEDUP_REMOVED lines=22> */
.L_x_15663:
[----:B------:R-:W-:-:S04]  /*a040*/  LOP3.LUT R19, R19, 0xffff, RZ, 0xc0, !PT ;  /* 0x0000ffff13137812 */ /* 0x000fc800078ec0ff */
[----:B------:R-:W-:-:S05]  /*a050*/  PRMT R19, R19, 0x8880, RZ ;  /* 0x0000888013137816 */ /* 0x000fca00000000ff */
[----:B------:R-:W-:-:S05]  /*a060*/  IMAD.MOV.U32 R4, RZ, RZ, R19 ;  /* 0x000000ffff047224 */ /* 0x000fca00078e0013 */
[----:B------:R-:W-:-:S05]  /*a070*/  SHF.R.S32.HI R5, RZ, 0x1f, R4 ;  /* 0x0000001fff057819 */ /* 0x000fca0000011404 */
[----:B------:R0:W-:Y:S01]  /*a080*/  STG.E.64 desc[UR36][R8.64], R4 ;  /* 0x0000000408007986 */ /* 0x0001e2000c101b24 */
[----:B------:R-:W-:Y:S05]  /*a090*/  BRA `(.L_x_15645) ;  /* 0x00000004004c7947 */ /* 0x000fea0003800000 */
.L_x_15662:
[----:B------:R-:W-:-:S04]  /*a0a0*/  LOP3.LUT R19, R19, 0xffff, RZ, 0xc0, !PT ;  /* 0x0000ffff13137812 */ /* 0x000fc800078ec0ff */
[----:B------:R-:W-:-:S05]  /*a0b0*/  PRMT R3, R19, 0x8880, RZ ;  /* 0x0000888013037816 */ /* 0x000fca00000000ff */
[----:B------:R0:W-:Y:S01]  /*a0c0*/  STG.E desc[UR36][R8.64], R3 ;  /* 0x0000000308007986 */ /* 0x0001e2000c101924 */
[----:B------:R-:W-:Y:S05]  /*a0d0*/  BRA `(.L_x_15645) ;  /* 0x00000004003c7947 */ /* 0x000fea0003800000 */
.L_x_15652:
        /* <DEDUP_REMOVED lines=10> */
.L_x_15665:
[----:B------:R-:W-:Y:S02]  /*a180*/  PRMT R4, R19, 0x8880, RZ ;  /* 0x0000888013047816 */ /* 0x000fe400000000ff */
[----:B------:R-:W-:Y:S02]  /*a190*/  CS2R R6, SRZ ;  /* 0x0000000000067805 */ /* 0x000fe4000001ff00 */
[----:B------:R-:W-:-:S06]  /*a1a0*/  PRMT R4, R4, 0x7710, RZ ;  /* 0x0000771004047816 */ /* 0x000fcc00000000ff */
[----:B------:R-:W0:Y:S02]  /*a1b0*/  I2F.F64.S16 R4, R4 ;  /* 0x0000000400047312 */ /* 0x000e240000101c00 */
[----:B0-----:R0:W-:Y:S01]  /*a1c0*/  STG.E.128 desc[UR36][R8.64], R4 ;  /* 0x0000000408007986 */ /* 0x0011e2000c101d24 */
[----:B------:R-:W-:Y:S05]  /*a1d0*/  BRA `(.L_x_15645) ;  /* 0x0000000000fc7947 */ /* 0x000fea0003800000 */
.L_x_15664:
[----:B------:R-:W-:-:S13]  /*a1e0*/  ISETP.NE.AND P0, PT, R0, 0xf, PT ;  /* 0x0000000f0000780c */ /* 0x000fda0003f05270 */
[----:B------:R-:W-:Y:S05]  /*a1f0*/  @!P0 BRA `(.L_x_15666) ;  /* 0x0000000000e88947 */ /* 0x000fea0003800000 */
[----:B------:R-:W-:-:S13]  /*a200*/  ISETP.NE.AND P0, PT, R0, 0x17, PT ;  /* 0x000000170000780c */ /* 0x000fda0003f05270 */
[----:B------:R-:W-:Y:S05]  /*a210*/  @!P0 BRA `(.L_x_15667) ;  /* 0x0000000000908947 */ /* 0x000fea0003800000 */
[----:B------:R-:W-:-:S13]  /*a220*/  ISETP.NE.AND P0, PT, R0, 0x18, PT ;  /* 0x000000180000780c */ /* 0x000fda0003f05270 */
[----:B------:R-:W-:Y:S05]  /*a230*/  @!P0 BRA `(.L_x_15668) ;  /* 0x0000000000448947 */ /* 0x000fea0003800000 */
.L_x_15644:
        /* <DEDUP_REMOVED lines=16> */
.L_x_15669:
[----:B------:R-:W-:Y:S05]  /*a340*/  BRA `(.L_x_15645) ;  /* 0x0000000000a07947 */ /* 0x000fea0003800000 */
.L_x_15668:
        /* <DEDUP_REMOVED lines=13> */
.L_x_15671:
[----:B------:R-:W-:Y:S05]  /*a420*/  BSYNC.RECONVERGENT B0 ;  /* 0x0000000000007941 */ /* 0x000fea0003800200 */
.L_x_15670:
[----:B------:R-:W-:-:S05]  /*a430*/  LOP3.LUT R3, R0, 0x80, R3, 0xf8, !PT ;  /* 0x0000008000037812 */ /* 0x000fca00078ef803 */
[----:B------:R0:W-:Y:S01]  /*a440*/  STG.E.U8 desc[UR36][R8.64], R3 ;  /* 0x0000000308007986 */ /* 0x0001e2000c101124 */
[----:B------:R-:W-:Y:S05]  /*a450*/  BRA `(.L_x_15645) ;  /* 0x00000000005c7947 */ /* 0x000fea0003800000 */
.L_x_15667:
        /* <DEDUP_REMOVED lines=12> */
.L_x_15673:
[----:B------:R-:W-:Y:S01]  /*a520*/  IMAD.MOV.U32 R0, RZ, RZ, 0x7f ;  /* 0x0000007fff007424 */ /* 0x000fe200078e00ff */
[----:B------:R-:W-:-:S04]  /*a530*/  ISETP.GT.U32.AND P0, PT, R3, 0x7f800000, PT ;  /* 0x7f8000000300780c */ /* 0x000fc80003f04070 */
[----:B------:R-:W-:-:S09]  /*a540*/  SEL R0, R0, 0x7c, P0 ;  /* 0x0000007c00007807 */ /* 0x000fd20000000000 */
.L_x_15674:
[----:B------:R-:W-:Y:S05]  /*a550*/  BSYNC.RECONVERGENT B0 ;  /* 0x0000000000007941 */ /* 0x000fea0003800200 */
.L_x_15672:
[----:B------:R-:W-:-:S04]  /*a560*/  SHF.R.U32.HI R3, RZ, 0x18, R19 ;  /* 0x00000018ff037819 */ /* 0x000fc80000011613 */
[----:B------:R-:W-:-:S05]  /*a570*/  LOP3.LUT R3, R0, 0x80, R3, 0xf8, !PT ;  /* 0x0000008000037812 */ /* 0x000fca00078ef803 */
[----:B------:R0:W-:Y:S01]  /*a580*/  STG.E.U8 desc[UR36][R8.64], R3 ;  /* 0x0000000308007986 */ /* 0x0001e2000c101124 */
[----:B------:R-:W-:Y:S05]  /*a590*/  BRA `(.L_x_15645) ;  /* 0x00000000000c7947 */ /* 0x000fea0003800000 */
.L_x_15666:
[----:B------:R-:W0:Y:S02]  /*a5a0*/  I2F.S8 R0, R19 ;  /* 0x0000001300007306 */ /* 0x000e240000001400 */
[----:B0-----:R-:W-:-:S05]  /*a5b0*/  F2FP.BF16.F32.PACK_AB R0, RZ, R0 ;  /* 0x00000000ff00723e */ /* 0x001fca00000010ff */
[----:B------:R0:W-:Y:S02]  /*a5c0*/  STG.E.U16 desc[UR36][R8.64], R0 ;  /* 0x0000000008007986 */ /* 0x0001e4000c101524 */
.L_x_15645:
[----:B------:R-:W-:-:S07]  /*a5d0*/  VIADD R23, R23, 0x80 ;  /* 0x0000008017177836 */ /* 0x000fce0000000000 */
.L_x_15604:
[----:B------:R-:W-:Y:S05]  /*a5e0*/  BSYNC.RECONVERGENT B7 ;  /* 0x0000000000077941 */ /* 0x000fea0003800200 */
.L_x_15565:
        /* <DEDUP_REMOVED lines=21> */
.L_x_15678:
[----:B------:R-:W-:Y:S01]  /*a740*/  STG.E.U8 desc[UR36][R2.64], R17 ;  /* 0x0000001102007986 */ /* 0x000fe2000c101124 */
[----:B------:R-:W-:Y:S05]  /*a750*/  EXIT ;  /* 0x000000000000794d */ /* 0x000fea0003800000 */
.L_x_15677:
        /* <DEDUP_REMOVED lines=12> */
.L_x_15681:
[----:B------:R-:W-:-:S04]  /*a820*/  LOP3.LUT R17, R17, 0xffff, RZ, 0xc0, !PT ;  /* 0x0000ffff11117812 */ /* 0x000fc800078ec0ff */
[----:B------:R-:W-:-:S05]  /*a830*/  PRMT R5, R17, 0x8880, RZ ;  /* 0x0000888011057816 */ /* 0x000fca00000000ff */
[----:B------:R-:W-:Y:S01]  /*a840*/  STG.E desc[UR36][R2.64], R5 ;  /* 0x0000000502007986 */ /* 0x000fe2000c101924 */
[----:B------:R-:W-:Y:S05]  /*a850*/  EXIT ;  /* 0x000000000000794d */ /* 0x000fea0003800000 */
.L_x_15680:
[----:B------:R-:W-:-:S04]  /*a860*/  PRMT R5, R17, 0x8880, RZ ;  /* 0x0000888011057816 */ /* 0x000fc800000000ff */
[----:B------:R-:W-:-:S05]  /*a870*/  PRMT R5, R5, 0x7710, RZ ;  /* 0x0000771005057816 */ /* 0x000fca00000000ff */
[----:B------:R-:W-:Y:S01]  /*a880*/  STG.E.U16 desc[UR36][R2.64], R5 ;  /* 0x0000000502007986 */ /* 0x000fe2000c101524 */
[----:B------:R-:W-:Y:S05]  /*a890*/  EXIT ;  /* 0x000000000000794d */ /* 0x000fea0003800000 */
.L_x_15676:
        /* <DEDUP_REMOVED lines=9> */
.L_x_15683:
[----:B------:R-:W0:Y:S02]  /*a930*/  I2F.S8 R0, R17 ;  /* 0x0000001100007306 */ /* 0x000e240000001400 */
[----:B0-----:R-:W-:-:S05]  /*a940*/  F2FP.F16.F32.PACK_AB R0, RZ, R0 ;  /* 0x00000000ff00723e */ /* 0x001fca00000000ff */
[----:B------:R-:W-:Y:S01]  /*a950*/  STG.E.U16 desc[UR36][R2.64], R0 ;  /* 0x0000000002007986 */ /* 0x000fe2000c101524 */
[----:B------:R-:W-:Y:S05]  /*a960*/  EXIT ;  /* 0x000000000000794d */ /* 0x000fea0003800000 */
.L_x_15682:
        /* <DEDUP_REMOVED lines=10> */
.L_x_15685:
[----:B------:R-:W0:Y:S02]  /*aa10*/  I2F.S8 R17, R17 ;  /* 0x0000001100117306 */ /* 0x000e240000001400 */
[----:B0-----:R-:W-:-:S04]  /*aa20*/  F2FP.F16.F32.PACK_AB R5, RZ, R17 ;  /* 0x00000011ff05723e */ /* 0x001fc800000000ff */
[----:B------:R-:W-:-:S05]  /*aa30*/  PRMT R5, R5, 0x5410, RZ ;  /* 0x0000541005057816 */ /* 0x000fca00000000ff */
[----:B------:R-:W-:Y:S01]  /*aa40*/  STG.E desc[UR36][R2.64], R5 ;  /* 0x0000000502007986 */ /* 0x000fe2000c101924 */
[----:B------:R-:W-:Y:S05]  /*aa50*/  EXIT ;  /* 0x000000000000794d */ /* 0x000fea0003800000 */
.L_x_15684:
[----:B------:R-:W-:-:S04]  /*aa60*/  PRMT R4, R17, 0x8880, RZ ;  /* 0x0000888011047816 */ /* 0x000fc800000000ff */
[----:B------:R-:W-:-:S06]  /*aa70*/  PRMT R4, R4, 0x7710, RZ ;  /* 0x0000771004047816 */ /* 0x000fcc00000000ff */
[----:B------:R-:W0:Y:S02]  /*aa80*/  I2F.F64.S16 R4, R4 ;  /* 0x0000000400047312 */ /* 0x000e240000101c00 */
[----:B0-----:R-:W-:Y:S01]  /*aa90*/  STG.E.64 desc[UR36][R2.64], R4 ;  /* 0x0000000402007986 */ /* 0x001fe2000c101b24 */
[----:B------:R-:W-:Y:S05]  /*aaa0*/  EXIT ;  /* 0x000000000000794d */ /* 0x000fea0003800000 */
.L_x_15675:
        /* <DEDUP_REMOVED lines=14> */
.L_x_15689:
        /* <DEDUP_REMOVED lines=18> */
.L_x_15692:
[----:B------:R-:W-:-:S04]  /*acb0*/  SHF.R.U32.HI R5, RZ, 0x18, R5 ;  /* 0x00000018ff057819 */ /* 0x000fc80000011605 */
[----:B------:R-:W-:-:S07]  /*acc0*/  LOP3.LUT R0, R0, 0x80, R5, 0xf8, !PT ;  /* 0x0000008000007812 */ /* 0x000fce00078ef805 */
.L_x_15691:
[----:B------:R-:W-:Y:S05]  /*acd0*/  BSYNC.RECONVERGENT B0 ;  /* 0x0000000000007941 */ /* 0x000fea0003800200 */
.L_x_15690:
[----:B------:R-:W-:Y:S01]  /*ace0*/  STG.E.U8 desc[UR36][R2.64], R0 ;  /* 0x0000000002007986 */ /* 0x000fe2000c101124 */
[----:B------:R-:W-:Y:S05]  /*acf0*/  EXIT ;  /* 0x000000000000794d */ /* 0x000fea0003800000 */
.L_x_15688:
        /* <DEDUP_REMOVED lines=18> */
.L_x_15695:
[----:B------:R-:W-:-:S04]  /*ae20*/  SHF.R.U32.HI R5, RZ, 0x18, R5 ;  /* 0x00000018ff057819 */ /* 0x000fc80000011605 */
[----:B------:R-:W-:-:S07]  /*ae30*/  LOP3.LUT R0, R0, 0x80, R5, 0xf8, !PT ;  /* 0x0000008000007812 */ /* 0x000fce00078ef805 */
.L_x_15694:
[----:B------:R-:W-:Y:S05]  /*ae40*/  BSYNC.RECONVERGENT B0 ;  /* 0x0000000000007941 */ /* 0x000fea0003800200 */
.L_x_15693:
[----:B------:R-:W-:Y:S01]  /*ae50*/  STG.E.U8 desc[UR36][R2.64], R0 ;  /* 0x0000000002007986 */ /* 0x000fe2000c101124 */
[----:B------:R-:W-:Y:S05]  /*ae60*/  EXIT ;  /* 0x000000000000794d */ /* 0x000fea0003800000 */
.L_x_15687:
        /* <DEDUP_REMOVED lines=22> */
.L_x_15697:
[----:B------:R-:W-:-:S04]  /*afd0*/  LOP3.LUT R17, R17, 0xffff, RZ, 0xc0, !PT ;  /* 0x0000ffff11117812 */ /* 0x000fc800078ec0ff */
[----:B------:R-:W-:-:S05]  /*afe0*/  PRMT R17, R17, 0x8880, RZ ;  /* 0x0000888011117816 */ /* 0x000fca00000000ff */
[----:B------:R-:W-:-:S05]  /*aff0*/  IMAD.MOV.U32 R4, RZ, RZ, R17 ;  /* 0x000000ffff047224 */ /* 0x000fca00078e0011 */
[----:B------:R-:W-:-:S05]  /*b000*/  SHF.R.S32.HI R5, RZ, 0x1f, R4 ;  /* 0x0000001fff057819 */ /* 0x000fca0000011404 */
[----:B------:R-:W-:Y:S01]  /*b010*/  STG.E.64 desc[UR36][R2.64], R4 ;  /* 0x0000000402007986 */ /* 0x000fe2000c101b24 */
[----:B------:R-:W-:Y:S05]  /*b020*/  EXIT ;  /* 0x000000000000794d */ /* 0x000fea0003800000 */
.L_x_15696:
[----:B------:R-:W-:-:S04]  /*b030*/  LOP3.LUT R17, R17, 0xffff, RZ, 0xc0, !PT ;  /* 0x0000ffff11117812 */ /* 0x000fc800078ec0ff */
[----:B------:R-:W-:-:S05]  /*b040*/  PRMT R5, R17, 0x8880, RZ ;  /* 0x0000888011057816 */ /* 0x000fca00000000ff */
[----:B------:R-:W-:Y:S01]  /*b050*/  STG.E desc[UR36][R2.64], R5 ;  /* 0x0000000502007986 */ /* 0x000fe2000c101924 */
[----:B------:R-:W-:Y:S05]  /*b060*/  EXIT ;  /* 0x000000000000794d */ /* 0x000fea0003800000 */
.L_x_15686:
        /* <DEDUP_REMOVED lines=10> */
.L_x_15699:
[----:B------:R-:W-:Y:S02]  /*b110*/  PRMT R4, R17, 0x8880, RZ ;  /* 0x0000888011047816 */ /* 0x000fe400000000ff */
[----:B------:R-:W-:Y:S02]  /*b120*/  CS2R R6, SRZ ;  /* 0x0000000000067805 */ /* 0x000fe4000001ff00 */
[----:B------:R-:W-:-:S06]  /*b130*/  PRMT R4, R4, 0x7710, RZ ;  /* 0x0000771004047816 */ /* 0x000fcc00000000ff */
[----:B------:R-:W0:Y:S02]  /*b140*/  I2F.F64.S16 R4, R4 ;  /* 0x0000000400047312 */ /* 0x000e240000101c00 */
[----:B0-----:R-:W-:Y:S01]  /*b150*/  STG.E.128 desc[UR36][R2.64], R4 ;  /* 0x0000000402007986 */ /* 0x001fe2000c101d24 */
[----:B------:R-:W-:Y:S05]  /*b160*/  EXIT ;  /* 0x000000000000794d */ /* 0x000fea0003800000 */
.L_x_15698:
[----:B------:R-:W-:-:S13]  /*b170*/  ISETP.NE.AND P0, PT, R0, 0xf, PT ;  /* 0x0000000f0000780c */ /* 0x000fda0003f05270 */
[----:B------:R-:W-:Y:S05]  /*b180*/  @!P0 BRA `(.L_x_15700) ;  /* 0x0000000000e88947 */ /* 0x000fea0003800000 */
[----:B------:R-:W-:-:S13]  /*b190*/  ISETP.NE.AND P0, PT, R0, 0x17, PT ;  /* 0x000000170000780c */ /* 0x000fda0003f05270 */
[----:B------:R-:W-:Y:S05]  /*b1a0*/  @!P0 BRA `(.L_x_15701) ;  /* 0x0000000000908947 */ /* 0x000fea0003800000 */
[----:B------:R-:W-:-:S13]  /*b1b0*/  ISETP.NE.AND P0, PT, R0, 0x18, PT ;  /* 0x000000180000780c */ /* 0x000fda0003f05270 */
[----:B------:R-:W-:Y:S05]  /*b1c0*/  @!P0 BRA `(.L_x_15702) ;  /* 0x0000000000448947 */ /* 0x000fea0003800000 */
.L_x_15679:
        /* <DEDUP_REMOVED lines=16> */
.L_x_15703:
[----:B------:R-:W-:Y:S05]  /*b2d0*/  EXIT ;  /* 0x000000000000794d */ /* 0x000fea0003800000 */
.L_x_15702:
        /* <DEDUP_REMOVED lines=13> */
.L_x_15705:
[----:B------:R-:W-:Y:S05]  /*b3b0*/  BSYNC.RECONVERGENT B0 ;  /* 0x0000000000007941 */ /* 0x000fea0003800200 */
.L_x_15704:
[----:B------:R-:W-:-:S05]  /*b3c0*/  LOP3.LUT R5, R0, 0x80, R5, 0xf8, !PT ;  /* 0x0000008000057812 */ /* 0x000fca00078ef805 */
[----:B------:R-:W-:Y:S01]  /*b3d0*/  STG.E.U8 desc[UR36][R2.64], R5 ;  /* 0x0000000502007986 */ /* 0x000fe2000c101124 */
[----:B------:R-:W-:Y:S05]  /*b3e0*/  EXIT ;  /* 0x000000000000794d */ /* 0x000fea0003800000 */
.L_x_15701:
        /* <DEDUP_REMOVED lines=12> */
.L_x_15707:
[----:B------:R-:W-:Y:S01]  /*b4b0*/  IMAD.MOV.U32 R0, RZ, RZ, 0x7f ;  /* 0x0000007fff007424 */ /* 0x000fe200078e00ff */
[----:B------:R-:W-:-:S04]  /*b4c0*/  ISETP.GT.U32.AND P0, PT, R4, 0x7f800000, PT ;  /* 0x7f8000000400780c */ /* 0x000fc80003f04070 */
[----:B------:R-:W-:-:S09]  /*b4d0*/  SEL R0, R0, 0x7c, P0 ;  /* 0x0000007c00007807 */ /* 0x000fd20000000000 */
.L_x_15708:
[----:B------:R-:W-:Y:S05]  /*b4e0*/  BSYNC.RECONVERGENT B0 ;  /* 0x0000000000007941 */ /* 0x000fea0003800200 */
.L_x_15706:
[----:B------:R-:W-:-:S04]  /*b4f0*/  SHF.R.U32.HI R5, RZ, 0x18, R5 ;  /* 0x00000018ff057819 */ /* 0x000fc80000011605 */
[----:B------:R-:W-:-:S05]  /*b500*/  LOP3.LUT R5, R0, 0x80, R5, 0xf8, !PT ;  /* 0x0000008000057812 */ /* 0x000fca00078ef805 */
[----:B------:R-:W-:Y:S01]  /*b510*/  STG.E.U8 desc[UR36][R2.64], R5 ;  /* 0x0000000502007986 */ /* 0x000fe2000c101124 */
[----:B------:R-:W-:Y:S05]  /*b520*/  EXIT ;  /* 0x000000000000794d */ /* 0x000fea0003800000 */
.L_x_15700:
[----:B------:R-:W0:Y:S02]  /*b530*/  I2F.S8 R0, R17 ;  /* 0x0000001100007306 */ /* 0x000e240000001400 */
[----:B0-----:R-:W-:-:S05]  /*b540*/  F2FP.BF16.F32.PACK_AB R0, RZ, R0 ;  /* 0x00000000ff00723e */ /* 0x001fca00000010ff */
[----:B------:R-:W-:Y:S01]  /*b550*/  STG.E.U16 desc[UR36][R2.64], R0 ;  /* 0x0000000002007986 */ /* 0x000fe2000c101524 */
[----:B------:R-:W-:Y:S05]  /*b560*/  EXIT ;  /* 0x000000000000794d */ /* 0x000fea0003800000 */
.L_x_15709:
        /* <DEDUP_REMOVED lines=9> */
.L_x_25950:


//--------------------- .text._ZN2at6native18elementwise_kernelILi128ELi4EZNS0_22gpu_kernel_impl_nocastINS0_13BinaryFunctorIaaaNS0_16BitwiseOrFunctorIaEEEEEEvRNS_18TensorIteratorBaseERKT_EUliE_EEviT1_ --------------------------
	.section	.text._ZN2at6native18elementwise_kernelILi128ELi4EZNS0_22gpu_kernel_impl_nocastINS0_13BinaryFunctorIaaaNS0_16BitwiseOrFunctorIaEEEEEEvRNS_18TensorIteratorBaseERKT_EUliE_EEviT1_,"ax",@progbits
	.align	128
        .global         _ZN2at6native18elementwise_kernelILi128ELi4EZNS0_22gpu_kernel_impl_nocastINS0_13BinaryFunctorIaaaNS0_16BitwiseOrFunctorIaEEEEEEvRNS_18TensorIteratorBaseERKT_EUliE_EEviT1_
        .type           _ZN2at6native18elementwise_kernelILi128ELi4EZNS0_22gpu_kernel_impl_nocastINS0_13BinaryFunctorIaaaNS0_16BitwiseOrFunctorIaEEEEEEvRNS_18TensorIteratorBaseERKT_EUliE_EEviT1_,@function
        .size           _ZN2at6native18elementwise_kernelILi128ELi4EZNS0_22gpu_kernel_impl_nocastINS0_13BinaryFunctorIaaaNS0_16BitwiseOrFunctorIaEEEEEEvRNS_18TensorIteratorBaseERKT_EUliE_EEviT1_,(.L_x_25951 - _ZN2at6native18elementwise_kernelILi128ELi4EZNS0_22gpu_kernel_impl_nocastINS0_13BinaryFunctorIaaaNS0_16BitwiseOrFunctorIaEEEEEEvRNS_18TensorIteratorBaseERKT_EUliE_EEviT1_)
        .other          _ZN2at6native18elementwise_kernelILi128ELi4EZNS0_22gpu_kernel_impl_nocastINS0_13BinaryFunctorIaaaNS0_16BitwiseOrFunctorIaEEEEEEvRNS_18TensorIteratorBaseERKT_EUliE_EEviT1_,@"STO_CUDA_ENTRY STV_DEFAULT"
_ZN2at6native18elementwise_kernelILi128ELi4EZNS0_22gpu_kernel_impl_nocastINS0_13BinaryFunctorIaaaNS0_16BitwiseOrFunctorIaEEEEEEvRNS_18TensorIteratorBaseERKT_EUliE_EEviT1_:
.text._ZN2at6native18elementwise_kernelILi128ELi4EZNS0_22gpu_kernel_impl_nocastINS0_13BinaryFunctorIaaaNS0_16BitwiseOrFunctorIaEEEEEEvRNS_18TensorIteratorBaseERKT_EUliE_EEviT1_:
        /* <DEDUP_REMOVED lines=33> */
.L_x_15713:
[----:B------:R-:W-:-:S13]  /*0210*/  ISETP.GE.AND P0, PT, R3, UR4, PT ;  /* 0x0000000403007c0c */ /* 0x000fda000bf06270 */
[----:B------:R-:W-:Y:S05]  /*0220*/  @P0 BREAK.RELIABLE B1 ;  /* 0x0000000000010942 */ /* 0x000fea0003800100 */
[----:B------:R-:W-:Y:S05]  /*0230*/  @P0 BRA `(.L_x_15714) ;  /* 0x0000000000240947 */ /* 0x000fea0003800000 */
[----:B------:R-:W-:Y:S05]  /*0240*/  BSYNC.RELIABLE B1 ;  /* 0x0000000000017941 */ /* 0x000fea0003800100 */
.L_x_15712:
        /* <DEDUP_REMOVED lines=8> */
.L_x_15714:
[----:B------:R-:W-:Y:S05]  /*02d0*/  BSYNC.RECONVERGENT B0 ;  /* 0x0000000000007941 */ /* 0x000fea0003800200 */
.L_x_15711:
        /* <DEDUP_REMOVED lines=11> */
.L_x_15710:
        /* <DEDUP_REMOVED lines=356> */
.L_x_15718:
        /* <DEDUP_REMOVED lines=364> */
.L_x_15720:
        /* <DEDUP_REMOVED lines=13> */
.L_x_15717:
[----:B------:R-:W-:-:S13]  /*3160*/  ISETP.GE.AND P0, PT, R3, UR4, PT ;  /* 0x0000000403007c0c */ /* 0x000fda000bf06270 */
[----:B------:R-:W-:Y:S05]  /*3170*/  @P0 BREAK.RELIABLE B1 ;  /* 0x0000000000010942 */ /* 0x000fea0003800100 */
[----:B------:R-:W-:Y:S05]  /*3180*/  @P0 BRA `(.L_x_15719) ;  /* 0x0000001400a80947 */ /* 0x000fea0003800000 */
[----:B------:R-:W-:Y:S05]  /*3190*/  BSYNC.RELIABLE B1 ;  /* 0x0000000000017941 */ /* 0x000fea0003800100 */
.L_x_15716:
        /* <DEDUP_REMOVED lines=348> */
.L_x_15721:
        /* <DEDUP_REMOVED lines=13> */
.L_x_15719:
[----:B------:R-:W-:Y:S05]  /*4830*/  BSYNC.RECONVERGENT B0 ;  /* 0x0000000000007941 */ /* 0x000fea0003800200 */
.L_x_15715:
        /* <DEDUP_REMOVED lines=351> */
.L_x_15722:
        /* <DEDUP_REMOVED lines=13> */
.L_x_15723:
        /* <DEDUP_REMOVED lines=16> */
.L_x_25951:


//--------------------- .text._ZN2at6native27unrolled_elementwise_kernelINS0_13BinaryFunctorIaaaNS0_16BitwiseOrFunctorIaEEEESt5arrayIPcLm3EELi4E23TrivialOffsetCalculatorILi2EjES9_ILi1EjENS0_6memory15LoadWithoutCastENSC_16StoreWithoutCastEEEviT_T0_T2_T3_T4_T5_ --------------------------
	.section	.text._ZN2at6native27unrolled_elementwise_kernelINS0_13BinaryFunctorIaaaNS0_16BitwiseOrFunctorIaEEEESt5arrayIPcLm3EELi4E23TrivialOffsetCalculatorILi2EjES9_ILi1EjENS0_6memory15LoadWithoutCastENSC_16StoreWithoutCastEEEviT_T0_T2_T3_T4_T5_,"ax",@progbits
	.align	128
        .global         _ZN2at6native27unrolled_elementwise_kernelINS0_13BinaryFunctorIaaaNS0_16BitwiseOrFunctorIaEEEESt5arrayIPcLm3EELi4E23TrivialOffsetCalculatorILi2EjES9_ILi1EjENS0_6memory15LoadWithoutCastENSC_16StoreWithoutCastEEEviT_T0_T2_T3_T4_T5_
        .type           _ZN2at6native27unrolled_elementwise_kernelINS0_13BinaryFunctorIaaaNS0_16BitwiseOrFunctorIaEEEESt5arrayIPcLm3EELi4E23TrivialOffsetCalculatorILi2EjES9_ILi1EjENS0_6memory15LoadWithoutCastENSC_16StoreWithoutCastEEEviT_T0_T2_T3_T4_T5_,@function
        .size           _ZN2at6native27unrolled_elementwise_kernelINS0_13BinaryFunctorIaaaNS0_16BitwiseOrFunctorIaEEEESt5arrayIPcLm3EELi4E23TrivialOffsetCalculatorILi2EjES9_ILi1EjENS0_6memory15LoadWithoutCastENSC_16StoreWithoutCastEEEviT_T0_T2_T3_T4_T5_,(.L_x_25952 - _ZN2at6native27unrolled_elementwise_kernelINS0_13BinaryFunctorIaaaNS0_16BitwiseOrFunctorIaEEEESt5arrayIPcLm3EELi4E23TrivialOffsetCalculatorILi2EjES9_ILi1EjENS0_6memory15LoadWithoutCastENSC_16StoreWithoutCastEEEviT_T0_T2_T3_T4_T5_)
        .other          _ZN2at6native27unrolled_elementwise_kernelINS0_13BinaryFunctorIaaaNS0_16BitwiseOrFunctorIaEEEESt5arrayIPcLm3EELi4E23TrivialOffsetCalculatorILi2EjES9_ILi1EjENS0_6memory15LoadWithoutCastENSC_16StoreWithoutCastEEEviT_T0_T2_T3_T4_T5_,@"STO_CUDA_ENTRY STV_DEFAULT"
_ZN2at6native27unrolled_elementwise_kernelINS0_13BinaryFunctorIaaaNS0_16BitwiseOrFunctorIaEEEESt5arrayIPcLm3EELi4E23TrivialOffsetCalculatorILi2EjES9_ILi1EjENS0_6memory15LoadWithoutCastENSC_16StoreWithoutCastEEEviT_T0_T2_T3_T4_T5_:
.text._ZN2at6native27unrolled_elementwise_kernelINS0_13BinaryFunctorIaaaNS0_16BitwiseOrFunctorIaEEEESt5arrayIPcLm3EELi4E23TrivialOffsetCalculatorILi2EjES9_ILi1EjENS0_6memory15LoadWithoutCastENSC_16StoreWithoutCastEEEviT_T0_T2_T3_T4_T5_:
        /* <DEDUP_REMOVED lines=81> */
.L_x_15726:
[----:B------:R-:W-:Y:S05]  /*0510*/  BSYNC.RELIABLE B1 ;  /* 0x0000000000017941 */ /* 0x000fea0003800100 */
.L_x_15725:
[----:B------:R-:W-:-:S13]  /*0520*/  ISETP.GE.AND P0, PT, R17, R16, PT ;  /* 0x000000101100720c */ /* 0x000fda0003f06270 */
[----:B------:R-:W1:Y:S01]  /*0530*/  @!P0 LDC.64 R6, c[0x0][0x388] ;  /* 0x0000e200ff068b82 */ /* 0x000e620000000a00 */
[----:B0-----:R-:W-:Y:S02]  /*0540*/  @!P0 IMAD R3, R0, 0x200, R17 ;  /* 0x0000020000038824 */ /* 0x001fe400078e0211 */
[----:B------:R-:W-:-:S03]  /*0550*/  @!P0 VIADD R17, R17, 0x80 ;  /* 0x0000008011118836 */ /* 0x000fc60000000000 */
[----:B-1----:R-:W-:-:S05]  /*0560*/  @!P0 IADD3 R2, P1, PT, R3, R6, RZ ;  /* 0x0000000603028210 */ /* 0x002fca0007f3e0ff */
[----:B------:R-:W-:-:S05]  /*0570*/  @!P0 IMAD.X R3, RZ, RZ, R7, P1 ;  /* 0x000000ffff038224 */ /* 0x000fca00008e0607 */
[----:B------:R1:W-:Y:S03]  /*0580*/  @!P0 STG.E.U8 desc[UR4][R2.64], R13 ;  /* 0x0000000d02008986 */ /* 0x0003e6000c101104 */
.L_x_15727:
[----:B------:R-:W-:Y:S05]  /*0590*/  BSYNC.RECONVERGENT B0 ;  /* 0x0000000000007941 */ /* 0x000fea0003800200 */
.L_x_15724:
        /* <DEDUP_REMOVED lines=9> */
.L_x_15728:
        /* <DEDUP_REMOVED lines=13> */
.L_x_25952:


//--------------------- .text._ZN2at6native29vectorized_elementwise_kernelILi2ENS0_13BinaryFunctorIaaaNS0_16BitwiseOrFunctorIaEEEESt5arrayIPcLm3EEEEviT0_T1_ --------------------------
	.section	.text._ZN2at6native29vectorized_elementwise_kernelILi2ENS0_13BinaryFunctorIaaaNS0_16BitwiseOrFunctorIaEEEESt5arrayIPcLm3EEEEviT0_T1_,"ax",@progbits
	.align	128
        .global         _ZN2at6native29vectorized_elementwise_kernelILi2ENS0_13BinaryFunctorIaaaNS0_16BitwiseOrFunctorIaEEEESt5arrayIPcLm3EEEEviT0_T1_
        .type           _ZN2at6native29vectorized_elementwise_kernelILi2ENS0_13BinaryFunctorIaaaNS0_16BitwiseOrFunctorIaEEEESt5arrayIPcLm3EEEEviT0_T1_,@function
        .size           _ZN2at6native29vectorized_elementwise_kernelILi2ENS0_13BinaryFunctorIaaaNS0_16BitwiseOrFunctorIaEEEESt5arrayIPcLm3EEEEviT0_T1_,(.L_x_25953 - _ZN2at6native29vectorized_elementwise_kernelILi2ENS0_13BinaryFunctorIaaaNS0_16BitwiseOrFunctorIaEEEESt5arrayIPcLm3EEEEviT0_T1_)
        .other          _ZN2at6native29vectorized_elementwise_kernelILi2ENS0_13BinaryFunctorIaaaNS0_16BitwiseOrFunctorIaEEEESt5arrayIPcLm3EEEEviT0_T1_,@"STO_CUDA_ENTRY STV_DEFAULT"
_ZN2at6native29vectorized_elementwise_kernelILi2ENS0_13BinaryFunctorIaaaNS0_16BitwiseOrFunctorIaEEEESt5arrayIPcLm3EEEEviT0_T1_:
.text._ZN2at6native29vectorized_elementwise_kernelILi2ENS0_13BinaryFunctorIaaaNS0_16BitwiseOrFunctorIaEEEESt5arrayIPcLm3EEEEviT0_T1_:
        /* <DEDUP_REMOVED lines=139> */
.L_x_15732:
        /* <DEDUP_REMOVED lines=8> */
.L_x_15733:
        /* <DEDUP_REMOVED lines=8> */
.L_x_15734:
        /* <DEDUP_REMOVED lines=8> */
.L_x_15735:
        /* <DEDUP_REMOVED lines=9> */
.L_x_15736:
[----:B------:R-:W-:Y:S05]  /*0ac0*/  BSYNC.RELIABLE B1 ;  /* 0x0000000000017941 */ /* 0x000fea0003800100 */
.L_x_15731:
[----:B------:R-:W-:-:S13]  /*0ad0*/  ISETP.GE.U32.AND P0, PT, R0, UR5, PT ;  /* 0x0000000500007c0c */ /* 0x000fda000bf06070 */
[----:B--2---:R-:W1:Y:S01]  /*0ae0*/  @!P0 LDC.64 R6, c[0x0][0x388] ;  /* 0x0000e200ff068b82 */ /* 0x004e620000000a00 */
[C---:B------:R-:W-:Y:S02]  /*0af0*/  @!P0 VIADD R5, R0.reuse, UR4 ;  /* 0x0000000400058c36 */ /* 0x040fe40008000000 */
[----:B------:R-:W-:-:S03]  /*0b00*/  @!P0 VIADD R0, R0, 0x80 ;  /* 0x0000008000008836 */ /* 0x000fc60000000000 */
[----:B-1----:R-:W-:-:S05]  /*0b10*/  @!P0 IADD3 R4, P1, PT, R5, R6, RZ ;  /* 0x0000000605048210 */ /* 0x002fca0007f3e0ff */
[----:B------:R-:W-:-:S05]  /*0b20*/  @!P0 IMAD.X R5, RZ, RZ, R7, P1 ;  /* 0x000000ffff058224 */ /* 0x000fca00008e0607 */
[----:B------:R3:W-:Y:S03]  /*0b30*/  @!P0 STG.E.U8 desc[UR12][R4.64], R23 ;  /* 0x0000001704008986 */ /* 0x0007e6000c10110c */
.L_x_15737:
[----:B------:R-:W-:Y:S05]  /*0b40*/  BSYNC.RECONVERGENT B0 ;  /* 0x0000000000007941 */ /* 0x000fea0003800200 */
.L_x_15730:
        /* <DEDUP_REMOVED lines=9> */
.L_x_15729:
        /* <DEDUP_REMOVED lines=59> */
.L_x_15738:
        /* <DEDUP_REMOVED lines=15> */
.L_x_25953:


//--------------------- .text._ZN2at6native29vectorized_elementwise_kernelILi4ENS0_13BinaryFunctorIaaaNS0_16BitwiseOrFunctorIaEEEESt5arrayIPcLm3EEEEviT0_T1_ --------------------------
	.section	.text._ZN2at6native29vectorized_elementwise_kernelILi4ENS0_13BinaryFunctorIaaaNS0_16BitwiseOrFunctorIaEEEESt5arrayIPcLm3EEEEviT0_T1_,"ax",@progbits
	.align	128
        .global         _ZN2at6native29vectorized_elementwise_kernelILi4ENS0_13BinaryFunctorIaaaNS0_16BitwiseOrFunctorIaEEEESt5arrayIPcLm3EEEEviT0_T1_
        .type           _ZN2at6native29vectorized_elementwise_kernelILi4ENS0_13BinaryFunctorIaaaNS0_16BitwiseOrFunctorIaEEEESt5arrayIPcLm3EEEEviT0_T1_,@function
        .size           _ZN2at6native29vectorized_elementwise_kernelILi4ENS0_13BinaryFunctorIaaaNS0_16BitwiseOrFunctorIaEEEESt5arrayIPcLm3EEEEviT0_T1_,(.L_x_25954 - _ZN2at6native29vectorized_elementwise_kernelILi4ENS0_13BinaryFunctorIaaaNS0_16BitwiseOrFunctorIaEEEESt5arrayIPcLm3EEEEviT0_T1_)
        .other          _ZN2at6native29vectorized_elementwise_kernelILi4ENS0_13BinaryFunctorIaaaNS0_16BitwiseOrFunctorIaEEEESt5arrayIPcLm3EEEEviT0_T1_,@"STO_CUDA_ENTRY STV_DEFAULT"
_ZN2at6native29vectorized_elementwise_kernelILi4ENS0_13BinaryFunctorIaaaNS0_16BitwiseOrFunctorIaEEEESt5arrayIPcLm3EEEEviT0_T1_:
.text._ZN2at6native29vectorized_elementwise_kernelILi4ENS0_13BinaryFunctorIaaaNS0_16BitwiseOrFunctorIaEEEESt5arrayIPcLm3EEEEviT0_T1_:
        /* <DEDUP_REMOVED lines=139> */
.L_x_15742:
        /* <DEDUP_REMOVED lines=8> */
.L_x_15743:
        /* <DEDUP_REMOVED lines=8> */
.L_x_15744:
        /* <DEDUP_REMOVED lines=8> */
.L_x_15745:
        /* <DEDUP_REMOVED lines=9> */
.L_x_15746:
[----:B------:R-:W-:Y:S05]  /*0ac0*/  BSYNC.RELIABLE B1 ;  /* 0x0000000000017941 */ /* 0x000fea0003800100 */
.L_x_15741:
[----:B------:R-:W-:-:S13]  /*0ad0*/  ISETP.GE.U32.AND P0, PT, R0, UR5, PT ;  /* 0x0000000500007c0c */ /* 0x000fda000bf06070 */
[----:B--2---:R-:W1:Y:S01]  /*0ae0*/  @!P0 LDC.64 R6, c[0x0][0x388] ;  /* 0x0000e200ff068b82 */ /* 0x004e620000000a00 */
[C---:B------:R-:W-:Y:S02]  /*0af0*/  @!P0 VIADD R5, R0.reuse, UR4 ;  /* 0x0000000400058c36 */ /* 0x040fe40008000000 */
[----:B------:R-:W-:-:S03]  /*0b00*/  @!P0 VIADD R0, R0, 0x80 ;  /* 0x0000008000008836 */ /* 0x000fc60000000000 */
[----:B-1----:R-:W-:-:S05]  /*0b10*/  @!P0 IADD3 R4, P1, PT, R5, R6, RZ ;  /* 0x0000000605048210 */ /* 0x002fca0007f3e0ff */
[----:B------:R-:W-:-:S05]  /*0b20*/  @!P0 IMAD.X R5, RZ, RZ, R7, P1 ;  /* 0x000000ffff058224 */ /* 0x000fca00008e0607 */
[----:B------:R3:W-:Y:S03]  /*0b30*/  @!P0 STG.E.U8 desc[UR12][R4.64], R23 ;  /* 0x0000001704008986 */ /* 0x0007e6000c10110c */
.L_x_15747:
[----:B------:R-:W-:Y:S05]  /*0b40*/  BSYNC.RECONVERGENT B0 ;  /* 0x0000000000007941 */ /* 0x000fea0003800200 */
.L_x_15740:
        /* <DEDUP_REMOVED lines=9> */
.L_x_15739:
        /* <DEDUP_REMOVED lines=55> */
.L_x_15748:
        /* <DEDUP_REMOVED lines=11> */
.L_x_25954:


//--------------------- .text._ZN2at6native29vectorized_elementwise_kernelILi8ENS0_13BinaryFunctorIaaaNS0_16BitwiseOrFunctorIaEEEESt5arrayIPcLm3EEEEviT0_T1_ --------------------------
	.section	.text._ZN2at6native29vectorized_elementwise_kernelILi8ENS0_13BinaryFunctorIaaaNS0_16BitwiseOrFunctorIaEEEESt5arrayIPcLm3EEEEviT0_T1_,"ax",@progbits
	.align	128
        .global         _ZN2at6native29vectorized_elementwise_kernelILi8ENS0_13BinaryFunctorIaaaNS0_16BitwiseOrFunctorIaEEEESt5arrayIPcLm3EEEEviT0_T1_
        .type           _ZN2at6native29vectorized_elementwise_kernelILi8ENS0_13BinaryFunctorIaaaNS0_16BitwiseOrFunctorIaEEEESt5arrayIPcLm3EEEEviT0_T1_,@function
        .size           _ZN2at6native29vectorized_elementwise_kernelILi8ENS0_13BinaryFunctorIaaaNS0_16BitwiseOrFunctorIaEEEESt5arrayIPcLm3EEEEviT0_T1_,(.L_x_25955 - _ZN2at6native29vectorized_elementwise_kernelILi8ENS0_13BinaryFunctorIaaaNS0_16BitwiseOrFunctorIaEEEESt5arrayIPcLm3EEEEviT0_T1_)
        .other          _ZN2at6native29vectorized_elementwise_kernelILi8ENS0_13BinaryFunctorIaaaNS0_16BitwiseOrFunctorIaEEEESt5arrayIPcLm3EEEEviT0_T1_,@"STO_CUDA_ENTRY STV_DEFAULT"
_ZN2at6native29vectorized_elementwise_kernelILi8ENS0_13BinaryFunctorIaaaNS0_16BitwiseOrFunctorIaEEEESt5arrayIPcLm3EEEEviT0_T1_:
.text._ZN2at6native29vectorized_elementwise_kernelILi8ENS0_13BinaryFunctorIaaaNS0_16BitwiseOrFunctorIaEEEESt5arrayIPcLm3EEEEviT0_T1_:
[----:B------:R-:W-:Y:S01]  /*0000*/  LDC R1, c[0x0][0x37c] ;  /* 0x0000df00ff017b82 */ /* 0x000fe20000000800 */
[----:B------:R-:W-:Y:S05]  /*0010*/  EXIT ;  /* 0x000000000000794d */ /* 0x000fea0003800000 */
.L_x_15749:
        /* <DEDUP_REMOVED lines=14> */
.L_x_25955:


//--------------------- .text._ZN2at6native18elementwise_kernelILi128ELi4EZNS0_15gpu_kernel_implINS0_13AUnaryFunctorIhhhNS0_16BitwiseOrFunctorIhEEEEEEvRNS_18TensorIteratorBaseERKT_EUliE_EEviT1_ --------------------------
	.section	.text._ZN2at6native18elementwise_kernelILi128ELi4EZNS0_15gpu_kernel_implINS0_13AUnaryFunctorIhhhNS0_16BitwiseOrFunctorIhEEEEEEvRNS_18TensorIteratorBaseERKT_EUliE_EEviT1_,"ax",@progbits
	.align	128
        .global         _ZN2at6native18elementwise_kernelILi128ELi4EZNS0_15gpu_kernel_implINS0_13AUnaryFunctorIhhhNS0_16BitwiseOrFunctorIhEEEEEEvRNS_18TensorIteratorBaseERKT_EUliE_EEviT1_
        .type           _ZN2at6native18elementwise_kernelILi128ELi4EZNS0_15gpu_kernel_implINS0_13AUnaryFunctorIhhhNS0_16BitwiseOrFunctorIhEEEEEEvRNS_18TensorIteratorBaseERKT_EUliE_EEviT1_,@function
        .size           _ZN2at6native18elementwise_kernelILi128ELi4EZNS0_15gpu_kernel_implINS0_13AUnaryFunctorIhhhNS0_16BitwiseOrFunctorIhEEEEEEvRNS_18TensorIteratorBaseERKT_EUliE_EEviT1_,(.L_x_25956 - _ZN2at6native18elementwise_kernelILi128ELi4EZNS0_15gpu_kernel_implINS0_13AUnaryFunctorIhhhNS0_16BitwiseOrFunctorIhEEEEEEvRNS_18TensorIteratorBaseERKT_EUliE_EEviT1_)
        .other          _ZN2at6native18elementwise_kernelILi128ELi4EZNS0_15gpu_kernel_implINS0_13AUnaryFunctorIhhhNS0_16BitwiseOrFunctorIhEEEEEEvRNS_18TensorIteratorBaseERKT_EUliE_EEviT1_,@"STO_CUDA_ENTRY STV_DEFAULT"
_ZN2at6native18elementwise_kernelILi128ELi4EZNS0_15gpu_kernel_implINS0_13AUnaryFunctorIhhhNS0_16BitwiseOrFunctorIhEEEEEEvRNS_18TensorIteratorBaseERKT_EUliE_EEviT1_:
.text._ZN2at6native18elementwise_kernelILi128ELi4EZNS0_15gpu_kernel_implINS0_13AUnaryFunctorIhhhNS0_16BitwiseOrFunctorIhEEEEEEvRNS_18TensorIteratorBaseERKT_EUliE_EEviT1_:
        /* <DEDUP_REMOVED lines=320> */
.L_x_15752:
        /* <DEDUP_REMOVED lines=16> */
.L_x_15756:
[----:B------:R0:W5:Y:S01]  /*1500*/  LDG.E.U8 R0, desc[UR36][R4.64] ;  /* 0x0000002404007981 */ /* 0x000162000c1e1100 */
[----:B------:R-:W-:Y:S05]  /*1510*/  BRA `(.L_x_15758) ;  /* 0x0000000c005c7947 */ /* 0x000fea0003800000 */
.L_x_15755:
        /* <DEDUP_REMOVED lines=8> */
.L_x_15760:
[----:B------:R3:W5:Y:S01]  /*15a0*/  LDG.E.U8 R0, desc[UR36][R4.64] ;  /* 0x0000002404007981 */ /* 0x000762000c1e1100 */
[----:B------:R-:W-:Y:S05]  /*15b0*/  BRA `(.L_x_15758) ;  /* 0x0000000c00347947 */ /* 0x000fea0003800000 */
.L_x_15759:
[----:B------:R0:W5:Y:S01]  /*15c0*/  LDG.E.U16 R0, desc[UR36][R4.64] ;  /* 0x0000002404007981 */ /* 0x000162000c1e1500 */
[----:B------:R-:W-:Y:S05]  /*15d0*/  BRA `(.L_x_15758) ;  /* 0x0000000c002c7947 */ /* 0x000fea0003800000 */
.L_x_15754:
        /* <DEDUP_REMOVED lines=10> */
.L_x_15762:
[----:B------:R-:W2:Y:S02]  /*1680*/  LDG.E.U16 R2, desc[UR36][R4.64] ;  /* 0x0000002404027981 */ /* 0x000ea4000c1e1500 */
[----:B--2---:R-:W-:-:S06]  /*1690*/  HADD2.F32 R2, -RZ, R2.H0_H0 ;  /* 0x20000002ff027230 */ /* 0x004fcc0000004100 */
[----:B------:R-:W0:Y:S02]  /*16a0*/  F2I.S64.TRUNC R2, R2 ;  /* 0x0000000200027311 */ /* 0x000e24000020d900 */
[----:B0-----:R-:W-:Y:S01]  /*16b0*/  PRMT R0, R2, 0x7610, R0 ;  /* 0x0000761002007816 */ /* 0x001fe20000000000 */
[----:B------:R-:W-:Y:S06]  /*16c0*/  BRA `(.L_x_15758) ;  /* 0x0000000800f07947 */ /* 0x000fec0003800000 */
.L_x_15761:
        /* <DEDUP_REMOVED lines=10> */
.L_x_15764:
[----:B------:R-:W2:Y:S02]  /*1770*/  LDG.E.U16 R4, desc[UR36][R4.64] ;  /* 0x0000002404047981 */ /* 0x000ea4000c1e1500 */
[----:B--2---:R-:W-:-:S06]  /*1780*/  HADD2.F32 R2, -RZ, R4.H0_H0 ;  /* 0x20000004ff027230 */ /* 0x004fcc0000004100 */
[----:B------:R-:W0:Y:S02]  /*1790*/  F2I.S64.TRUNC R2, R2 ;  /* 0x0000000200027311 */ /* 0x000e24000020d900 */
[----:B0-----:R-:W-:Y:S01]  /*17a0*/  PRMT R0, R2, 0x7610, R0 ;  /* 0x0000761002007816 */ /* 0x001fe20000000000 */
[----:B------:R-:W-:Y:S06]  /*17b0*/  BRA `(.L_x_15758) ;  /* 0x0000000800b47947 */ /* 0x000fec0003800000 */
.L_x_15763:
[----:B------:R-:W2:Y:S02]  /*17c0*/  LDG.E.64 R2, desc[UR36][R4.64] ;  /* 0x0000002404027981 */ /* 0x000ea4000c1e1b00 */
[----:B--2---:R-:W0:Y:S02]  /*17d0*/  F2I.S64.F64.TRUNC R2, R2 ;  /* 0x0000000200027311 */ /* 0x004e24000030d900 */
[----:B0-----:R-:W-:Y:S01]  /*17e0*/  PRMT R0, R2, 0x7610, R0 ;  /* 0x0000761002007816 */ /* 0x001fe20000000000 */
[----:B------:R-:W-:Y:S06]  /*17f0*/  BRA `(.L_x_15758) ;  /* 0x0000000800a47947 */ /* 0x000fec0003800000 */
.L_x_15753:
        /* <DEDUP_REMOVED lines=12> */
.L_x_15767:
[----:B------:R-:W2:Y:S02]  /*18c0*/  LDG.E.64 R4, desc[UR36][R4.64] ;  /* 0x0000002404047981 */ /* 0x000ea4000c1e1b00 */
[----:B--2---:R-:W0:Y:S02]  /*18d0*/  F2I.S64.F64.TRUNC R2, R4 ;  /* 0x0000000400027311 */ /* 0x004e24000030d900 */
[----:B0-----:R-:W-:Y:S01]  /*18e0*/  PRMT R0, R2, 0x7610, R0 ;  /* 0x0000761002007816 */ /* 0x001fe20000000000 */
[----:B------:R-:W-:Y:S06]  /*18f0*/  BRA `(.L_x_15758) ;  /* 0x0000000800647947 */ /* 0x000fec0003800000 */
.L_x_15766:
        /* <DEDUP_REMOVED lines=27> */
.L_x_15769:
        /* <DEDUP_REMOVED lines=14> */
.L_x_15768:
[----:B------:R-:W2:Y:S02]  /*1b90*/  LDG.E.U16 R2, desc[UR36][R4.64] ;  /* 0x0000002404027981 */ /* 0x000ea4000c1e1500 */
[----:B--2---:R-:W-:-:S06]  /*1ba0*/  IMAD.U32 R2, R2, 0x10000, RZ ;  /* 0x0001000002027824 */ /* 0x004fcc00078e00ff */
[----:B------:R-:W0:Y:S02]  /*1bb0*/  F2I.S64.TRUNC R2, R2 ;  /* 0x0000000200027311 */ /* 0x000e24000020d900 */
[----:B0-----:R-:W-:Y:S01]  /*1bc0*/  PRMT R0, R2, 0x7610, R0 ;  /* 0x0000761002007816 */ /* 0x001fe20000000000 */
[----:B------:R-:W-:Y:S06]  /*1bd0*/  BRA `(.L_x_15758) ;  /* 0x0000000400ac7947 */ /* 0x000fec0003800000 */
.L_x_15765:
        /* <DEDUP_REMOVED lines=10> */
.L_x_15772:
        /* <DEDUP_REMOVED lines=21> */
.L_x_15776:
[----:B------:R-:W-:Y:S05]  /*1dd0*/  BSYNC.RECONVERGENT B1 ;  /* 0x0000000000017941 */ /* 0x000fea0003800200 */
.L_x_15775:
[----:B------:R-:W-:Y:S02]  /*1de0*/  SHF.L.U32 R0, R0, 0x14, RZ ;  /* 0x0000001400007819 */ /* 0x000fe400000006ff */
[----:B------:R-:W-:-:S04]  /*1df0*/  LEA R2, R2, 0x3b800000, 0x17 ;  /* 0x3b80000002027811 */ /* 0x000fc800078eb8ff */
[----:B------:R-:W-:-:S07]  /*1e00*/  LOP3.LUT R2, R2, R0, R7, 0xfe, !PT ;  /* 0x0000000002027212 */ /* 0x000fce00078efe07 */
.L_x_15774:
[----:B------:R-:W-:Y:S05]  /*1e10*/  BSYNC.RECONVERGENT B0 ;  /* 0x0000000000007941 */ /* 0x000fea0003800200 */
.L_x_15773:
[----:B------:R-:W0:Y:S02]  /*1e20*/  F2I.S64.TRUNC R2, R2 ;  /* 0x0000000200027311 */ /* 0x000e24000020d900 */
[----:B0-----:R-:W-:Y:S01]  /*1e30*/  PRMT R0, R2, 0x7610, R0 ;  /* 0x0000761002007816 */ /* 0x001fe20000000000 */
[----:B------:R-:W-:Y:S06]  /*1e40*/  BRA `(.L_x_15758) ;  /* 0x0000000400107947 */ /* 0x000fec0003800000 */
.L_x_15771:
        /* <DEDUP_REMOVED lines=21> */
.L_x_15780:
[----:B------:R-:W-:Y:S05]  /*1fa0*/  BSYNC.RECONVERGENT B1 ;  /* 0x0000000000017941 */ /* 0x000fea0003800200 */
.L_x_15779:
[----:B------:R-:W-:Y:S01]  /*1fb0*/  IMAD.SHL.U32 R0, R0, 0x200000, RZ ;  /* 0x0020000000007824 */ /* 0x000fe200078e00ff */
[----:B------:R-:W-:-:S04]  /*1fc0*/  LEA R2, R2, 0x37800000, 0x17 ;  /* 0x3780000002027811 */ /* 0x000fc800078eb8ff */
[----:B------:R-:W-:-:S07]  /*1fd0*/  LOP3.LUT R2, R2, R0, R7, 0xfe, !PT ;  /* 0x0000000002027212 */ /* 0x000fce00078efe07 */
.L_x_15778:
[----:B------:R-:W-:Y:S05]  /*1fe0*/  BSYNC.RECONVERGENT B0 ;  /* 0x0000000000007941 */ /* 0x000fea0003800200 */
.L_x_15777:
[----:B------:R-:W0:Y:S02]  /*1ff0*/  F2I.S64.TRUNC R2, R2 ;  /* 0x0000000200027311 */ /* 0x000e24000020d900 */
[----:B0-----:R-:W-:Y:S01]  /*2000*/  PRMT R0, R2, 0x7610, R0 ;  /* 0x0000761002007816 */ /* 0x001fe20000000000 */
[----:B------:R-:W-:Y:S06]  /*2010*/  BRA `(.L_x_15758) ;  /* 0x00000000009c7947 */ /* 0x000fec0003800000 */
.L_x_15770:
[----:B------:R-:W-:-:S09]  /*2020*/  UISETP.NE.AND UP0, UPT, UR4, 0x1c, UPT ;  /* 0x0000001c0400788c */ /* 0x000fd2000bf05270 */
[----:B------:R-:W-:Y:S05]  /*2030*/  BRA.U !UP0, `(.L_x_15781) ;  /* 0x0000000108907547 */ /* 0x000fea000b800000 */
[----:B------:R-:W-:-:S09]  /*2040*/  UISETP.NE.AND UP0, UPT, UR4, 0x1d, UPT ;  /* 0x0000001d0400788c */ /* 0x000fd2000bf05270 */
[----:B------:R-:W-:Y:S05]  /*2050*/  BRA.U !UP0, `(.L_x_15782) ;  /* 0x0000000108807547 */ /* 0x000fea000b800000 */
[----:B------:R-:W-:-:S09]  /*2060*/  UISETP.NE.AND UP0, UPT, UR4, 0x2c, UPT ;  /* 0x0000002c0400788c */ /* 0x000fd2000bf05270 */
[----:B------:R-:W-:Y:S05]  /*2070*/  BRA.U !UP0, `(.L_x_15783) ;  /* 0x0000000108487547 */ /* 0x000fea000b800000 */
.L_x_15757:
        /* <DEDUP_REMOVED lines=16> */
.L_x_15784:
[----:B------:R-:W-:Y:S01]  /*2180*/  PRMT R0, RZ, 0x7610, R0 ;  /* 0x00007610ff007816 */ /* 0x000fe20000000000 */
[----:B------:R-:W-:Y:S06]  /*2190*/  BRA `(.L_x_15758) ;  /* 0x00000000003c7947 */ /* 0x000fec0003800000 */
.L_x_15783:
        /* <DEDUP_REMOVED lines=8> */
.L_x_15786:
[----:B------:R-:W-:Y:S05]  /*2220*/  BSYNC.RECONVERGENT B0 ;  /* 0x0000000000007941 */ /* 0x000fea0003800200 */
.L_x_15785:
[----:B------:R-:W0:Y:S02]  /*2230*/  F2I.S64.TRUNC R2, R2 ;  /* 0x0000000200027311 */ /* 0x000e24000020d900 */
[----:B0-----:R-:W-:Y:S01]  /*2240*/  PRMT R0, R2, 0x7610, R0 ;  /* 0x0000761002007816 */ /* 0x001fe20000000000 */
[----:B------:R-:W-:Y:S06]  /*2250*/  BRA `(.L_x_15758) ;  /* 0x00000000000c7947 */ /* 0x000fec0003800000 */
.L_x_15782:
[----:B------:R2:W5:Y:S01]  /*2260*/  LDG.E.U8 R0, desc[UR36][R4.64] ;  /* 0x0000002404007981 */ /* 0x000562000c1e1100 */
[----:B------:R-:W-:Y:S05]  /*2270*/  BRA `(.L_x_15758) ;  /* 0x0000000000047947 */ /* 0x000fea0003800000 */
.L_x_15781:
[----:B------:R1:W5:Y:S02]  /*2280*/  LDG.E.U8 R0, desc[UR36][R4.64] ;  /* 0x0000002404007981 */ /* 0x000364000c1e1100 */
.L_x_15758:
        /* <DEDUP_REMOVED lines=18> */
.L_x_15791:
[----:B------:R3:W-:Y:S01]  /*23b0*/  STG.E.U8 desc[UR36][R2.64], R5 ;  /* 0x0000000502007986 */ /* 0x0007e2000c101124 */
[----:B------:R-:W-:Y:S05]  /*23c0*/  BRA `(.L_x_15793) ;  /* 0x0000000c00547947 */ /* 0x000fea0003800000 */
.L_x_15790:
        /* <DEDUP_REMOVED lines=10> */
.L_x_15795:
[----:B------:R-:W-:-:S05]  /*2470*/  LOP3.LUT R5, R5, 0xff, RZ, 0xc0, !PT ;  /* 0x000000ff05057812 */ /* 0x000fca00078ec0ff */
[----:B------:R1:W-:Y:S01]  /*2480*/  STG.E desc[UR36][R2.64], R5 ;  /* 0x0000000502007986 */ /* 0x0003e2000c101924 */
[----:B------:R-:W-:Y:S05]  /*2490*/  BRA `(.L_x_15793) ;  /* 0x0000000c00207947 */ /* 0x000fea0003800000 */
.L_x_15794:
[----:B------:R-:W-:-:S05]  /*24a0*/  LOP3.LUT R5, R5, 0xff, RZ, 0xc0, !PT ;  /* 0x000000ff05057812 */ /* 0x000fca00078ec0ff */
[----:B------:R2:W-:Y:S01]  /*24b0*/  STG.E.U16 desc[UR36][R2.64], R5 ;  /* 0x0000000502007986 */ /* 0x0005e2000c101524 */
[----:B------:R-:W-:Y:S05]  /*24c0*/  BRA `(.L_x_15793) ;  /* 0x0000000c00147947 */ /* 0x000fea0003800000 */
.L_x_15789:
        /* <DEDUP_REMOVED lines=10> */
.L_x_15797:
[----:B------:R-:W-:-:S04]  /*2570*/  LOP3.LUT R5, R5, 0xff, RZ, 0xc0, !PT ;  /* 0x000000ff05057812 */ /* 0x000fc800078ec0ff */
[----:B------:R-:W0:Y:S02]  /*2580*/  I2F.U16 R0, R5 ;  /* 0x0000000500007306 */ /* 0x000e240000101000 */
[----:B0-----:R-:W-:-:S05]  /*2590*/  F2FP.F16.F32.PACK_AB R0, RZ, R0 ;  /* 0x00000000ff00723e */ /* 0x001fca00000000ff */
[----:B------:R0:W-:Y:S01]  /*25a0*/  STG.E.U16 desc[UR36][R2.64], R0 ;  /* 0x0000000002007986 */ /* 0x0001e2000c101524 */
[----:B------:R-:W-:Y:S05]  /*25b0*/  BRA `(.L_x_15793) ;  /* 0x0000000800d87947 */ /* 0x000fea0003800000 */
.L_x_15796:
        /* <DEDUP_REMOVED lines=11> */
.L_x_15799:
[----:B------:R-:W-:-:S06]  /*2670*/  LOP3.LUT R5, R5, 0xff, RZ, 0xc0, !PT ;  /* 0x000000ff05057812 */ /* 0x000fcc00078ec0ff */
[----:B------:R-:W0:Y:S02]  /*2680*/  I2F.U16 R5, R5 ;  /* 0x0000000500057306 */ /* 0x000e240000101000 */
[----:B0-----:R-:W-:-:S04]  /*2690*/  F2FP.F16.F32.PACK_AB R5, RZ, R5 ;  /* 0x00000005ff05723e */ /* 0x001fc800000000ff */
[----:B------:R-:W-:-:S05]  /*26a0*/  PRMT R5, R5, 0x5410, RZ ;  /* 0x0000541005057816 */ /* 0x000fca00000000ff */
[----:B------:R0:W-:Y:S01]  /*26b0*/  STG.E desc[UR36][R2.64], R5 ;  /* 0x0000000502007986 */ /* 0x0001e2000c101924 */
[----:B------:R-:W-:Y:S05]  /*26c0*/  BRA `(.L_x_15793) ;  /* 0x0000000800947947 */ /* 0x000fea0003800000 */
.L_x_15798:
[----:B------:R-:W-:-:S06]  /*26d0*/  LOP3.LUT R5, R5, 0xff, RZ, 0xc0, !PT ;  /* 0x000000ff05057812 */ /* 0x000fcc00078ec0ff */
[----:B------:R-:W0:Y:S02]  /*26e0*/  I2F.F64.U16 R4, R5 ;  /* 0x0000000500047312 */ /* 0x000e240000101800 */
[----:B0-----:R0:W-:Y:S01]  /*26f0*/  STG.E.64 desc[UR36][R2.64], R4 ;  /* 0x0000000402007986 */ /* 0x0011e2000c101b24 */
[----:B------:R-:W-:Y:S05]  /*2700*/  BRA `(.L_x_15793) ;  /* 0x0000000800847947 */ /* 0x000fea0003800000 */
.L_x_15788:
        /* <DEDUP_REMOVED lines=12> */
.L_x_15802:
[----:B------:R-:W-:Y:S02]  /*27d0*/  LOP3.LUT R5, R5, 0xff, RZ, 0xc0, !PT ;  /* 0x000000ff05057812 */ /* 0x000fe400078ec0ff */
[----:B------:R-:W-:-:S04]  /*27e0*/  CS2R R6, SRZ ;  /* 0x0000000000067805 */ /* 0x000fc8000001ff00 */
[----:B------:R-:W0:Y:S02]  /*27f0*/  I2F.F64.U16 R4, R5 ;  /* 0x0000000500047312 */ /* 0x000e240000101800 */
[----:B0-----:R0:W-:Y:S01]  /*2800*/  STG.E.128 desc[UR36][R2.64], R4 ;  /* 0x0000000402007986 */ /* 0x0011e2000c101d24 */
[----:B------:R-:W-:Y:S05]  /*2810*/  BRA `(.L_x_15793) ;  /* 0x0000000800407947 */ /* 0x000fea0003800000 */
.L_x_15801:
        /* <DEDUP_REMOVED lines=18> */
.L_x_15806:
[----:B------:R-:W-:Y:S05]  /*2940*/  BSYNC.RECONVERGENT B0 ;  /* 0x0000000000007941 */ /* 0x000fea0003800200 */
.L_x_15805:
[----:B------:R0:W-:Y:S01]  /*2950*/  STG.E.U8 desc[UR36][R2.64], R5 ;  /* 0x0000000502007986 */ /* 0x0001e2000c101124 */
[----:B------:R-:W-:Y:S05]  /*2960*/  BRA `(.L_x_15793) ;  /* 0x0000000400ec7947 */ /* 0x000fea0003800000 */
.L_x_15804:
        /* <DEDUP_REMOVED lines=17> */
.L_x_15803:
[----:B------:R-:W-:-:S04]  /*2a80*/  LOP3.LUT R5, R5, 0xff, RZ, 0xc0, !PT ;  /* 0x000000ff05057812 */ /* 0x000fc800078ec0ff */
[----:B------:R-:W0:Y:S02]  /*2a90*/  I2F.U16 R0, R5 ;  /* 0x0000000500007306 */ /* 0x000e240000101000 */
[----:B0-----:R-:W-:-:S05]  /*2aa0*/  F2FP.BF16.F32.PACK_AB R0, RZ, R0 ;  /* 0x00000000ff00723e */ /* 0x001fca00000010ff */
[----:B------:R0:W-:Y:S01]  /*2ab0*/  STG.E.U16 desc[UR36][R2.64], R0 ;  /* 0x0000000002007986 */ /* 0x0001e2000c101524 */
[----:B------:R-:W-:Y:S05]  /*2ac0*/  BRA `(.L_x_15793) ;  /* 0x0000000400947947 */ /* 0x000fea0003800000 */
.L_x_15800:
        /* <DEDUP_REMOVED lines=11> */
.L_x_15809:
        /* <DEDUP_REMOVED lines=13> */
.L_x_15812:
[----:B------:R-:W-:-:S04]  /*2c50*/  SHF.R.U32.HI R0, RZ, 0x14, R5 ;  /* 0x00000014ff007819 */ /* 0x000fc80000011605 */
[----:B------:R-:W-:-:S04]  /*2c60*/  LOP3.LUT R0, R0, 0x1, RZ, 0xc0, !PT ;  /* 0x0000000100007812 */ /* 0x000fc800078ec0ff */
[----:B------:R-:W-:-:S04]  /*2c70*/  IADD3 R0, PT, PT, R5, 0x487ffff, R0 ;  /* 0x0487ffff05007810 */ /* 0x000fc80007ffe000 */
[----:B------:R-:W-:-:S04]  /*2c80*/  SHF.R.U32.HI R0, RZ, 0x14, R0 ;  /* 0x00000014ff007819 */ /* 0x000fc80000011600 */
[----:B------:R-:W-:-:S07]  /*2c90*/  LOP3.LUT R4, R0, 0xff, RZ, 0xc0, !PT ;  /* 0x000000ff00047812 */ /* 0x000fce00078ec0ff */
.L_x_15813:
[----:B------:R-:W-:-:S07]  /*2ca0*/  PRMT R0, R4, 0x7610, R0 ;  /* 0x0000761004007816 */ /* 0x000fce0000000000 */
.L_x_15811:
[----:B------:R-:W-:Y:S05]  /*2cb0*/  BSYNC.RECONVERGENT B0 ;  /* 0x0000000000007941 */ /* 0x000fea0003800200 */
.L_x_15810:
[----:B------:R0:W-:Y:S01]  /*2cc0*/  STG.E.U8 desc[UR36][R2.64], R0 ;  /* 0x0000000002007986 */ /* 0x0001e2000c101124 */
[----:B------:R-:W-:Y:S05]  /*2cd0*/  BRA `(.L_x_15793) ;  /* 0x0000000400107947 */ /* 0x000fea0003800000 */
.L_x_15808:
        /* <DEDUP_REMOVED lines=13> */
.L_x_15816:
[----:B------:R-:W-:-:S04]  /*2db0*/  SHF.R.U32.HI R0, RZ, 0x15, R5 ;  /* 0x00000015ff007819 */ /* 0x000fc80000011605 */
[----:B------:R-:W-:-:S04]  /*2dc0*/  LOP3.LUT R0, R0, 0x1, RZ, 0xc0, !PT ;  /* 0x0000000100007812 */ /* 0x000fc800078ec0ff */
[----:B------:R-:W-:-:S04]  /*2dd0*/  IADD3 R0, PT, PT, R5, 0x88fffff, R0 ;  /* 0x088fffff05007810 */ /* 0x000fc80007ffe000 */
[----:B------:R-:W-:-:S04]  /*2de0*/  SHF.R.U32.HI R0, RZ, 0x15, R0 ;  /* 0x00000015ff007819 */ /* 0x000fc80000011600 */
[----:B------:R-:W-:-:S07]  /*2df0*/  LOP3.LUT R4, R0, 0xff, RZ, 0xc0, !PT ;  /* 0x000000ff00047812 */ /* 0x000fce00078ec0ff */
.L_x_15817:
[----:B------:R-:W-:-:S07]  /*2e00*/  PRMT R0, R4, 0x7610, R0 ;  /* 0x0000761004007816 */ /* 0x000fce0000000000 */
.L_x_15815:
[----:B------:R-:W-:Y:S05]  /*2e10*/  BSYNC.RECONVERGENT B0 ;  /* 0x0000000000007941 */ /* 0x000fea0003800200 */
.L_x_15814:
[----:B------:R0:W-:Y:S01]  /*2e20*/  STG.E.U8 desc[UR36][R2.64], R0 ;  /* 0x0000000002007986 */ /* 0x0001e2000c101124 */
[----:B------:R-:W-:Y:S05]  /*2e30*/  BRA `(.L_x_15793) ;  /* 0x0000000000b87947 */ /* 0x000fea0003800000 */
.L_x_15807:
[----:B------:R-:W-:-:S09]  /*2e40*/  UISETP.NE.AND UP0, UPT, UR4, 0x1c, UPT ;  /* 0x0000001c0400788c */ /* 0x000fd2000bf05270 */
[----:B------:R-:W-:Y:S05]  /*2e50*/  BRA.U !UP0, `(.L_x_15818) ;  /* 0x0000000108a87547 */ /* 0x000fea000b800000 */
[----:B------:R-:W-:-:S09]  /*2e60*/  UISETP.NE.AND UP0, UPT, UR4, 0x1d, UPT ;  /* 0x0000001d0400788c */ /* 0x000fd2000bf05270 */
[----:B------:R-:W-:Y:S05]  /*2e70*/  BRA.U !UP0, `(.L_x_15819) ;  /* 0x0000000108907547 */ /* 0x000fea000b800000 */
[----:B------:R-:W-:-:S09]  /*2e80*/  UISETP.NE.AND UP0, UPT, UR4, 0x2c, UPT ;  /* 0x0000002c0400788c */ /* 0x000fd2000bf05270 */
[----:B------:R-:W-:Y:S05]  /*2e90*/  BRA.U !UP0, `(.L_x_15820) ;  /* 0x0000000108447547 */ /* 0x000fea000b800000 */
.L_x_15792:
        /* <DEDUP_REMOVED lines=16> */
.L_x_15821:
[----:B------:R-:W-:Y:S05]  /*2fa0*/  BRA `(.L_x_15793) ;  /* 0x00000000005c7947 */ /* 0x000fea0003800000 */
.L_x_15820:
        /* <DEDUP_REMOVED lines=17> */
.L_x_15819:
[----:B------:R-:W-:Y:S01]  /*30c0*/  LOP3.LUT R4, R5, 0xff, RZ, 0xc0, !PT ;  /* 0x000000ff05047812 */ /* 0x000fe200078ec0ff */
[----:B------:R-:W-:-:S05]  /*30d0*/  IMAD.MOV.U32 R5, RZ, RZ, RZ ;  /* 0x000000ffff057224 */ /* 0x000fca00078e00ff */
[----:B------:R0:W-:Y:S01]  /*30e0*/  STG.E.64 desc[UR36][R2.64], R4 ;  /* 0x0000000402007986 */ /* 0x0001e2000c101b24 */
[----:B------:R-:W-:Y:S05]  /*30f0*/  BRA `(.L_x_15793) ;  /* 0x0000000000087947 */ /* 0x000fea0003800000 */
.L_x_15818:
[----:B------:R-:W-:-:S05]  /*3100*/  LOP3.LUT R5, R5, 0xff, RZ, 0xc0, !PT ;  /* 0x000000ff05057812 */ /* 0x000fca00078ec0ff */
[----:B------:R0:W-:Y:S02]  /*3110*/  STG.E desc[UR36][R2.64], R5 ;  /* 0x0000000502007986 */ /* 0x0001e4000c101924 */
.L_x_15793:
[----:B------:R-:W-:Y:S05]  /*3120*/  BSYNC.RECONVERGENT B6 ;  /* 0x0000000000067941 */ /* 0x000fea0003800200 */
.L_x_15787:
[----:B------:R-:W-:-:S07]  /*3130*/  VIADD R17, R17, 0x80 ;  /* 0x0000008011117836 */ /* 0x000fce0000000000 */
.L_x_15751:
[----:B------:R-:W-:Y:S05]  /*3140*/  BSYNC.RECONVERGENT B7 ;  /* 0x0000000000077941 */ /* 0x000fea0003800200 */
.L_x_15750:
        /* <DEDUP_REMOVED lines=307> */
.L_x_15824:
        /* <DEDUP_REMOVED lines=16> */
.L_x_15828:
[----:B------:R4:W5:Y:S01]  /*4580*/  LDG.E.U8 R0, desc[UR36][R4.64] ;  /* 0x0000002404007981 */ /* 0x000962000c1e1100 */
[----:B------:R-:W-:Y:S05]  /*4590*/  BRA `(.L_x_15830) ;  /* 0x0000000c005c7947 */ /* 0x000fea0003800000 */
.L_x_15827:
        /* <DEDUP_REMOVED lines=8> */
.L_x_15832:
[----:B------:R0:W5:Y:S01]  /*4620*/  LDG.E.U8 R0, desc[UR36][R4.64] ;  /* 0x0000002404007981 */ /* 0x000162000c1e1100 */
[----:B------:R-:W-:Y:S05]  /*4630*/  BRA `(.L_x_15830) ;  /* 0x0000000c00347947 */ /* 0x000fea0003800000 */
.L_x_15831:
[----:B------:R0:W5:Y:S01]  /*4640*/  LDG.E.U16 R0, desc[UR36][R4.64] ;  /* 0x0000002404007981 */ /* 0x000162000c1e1500 */
[----:B------:R-:W-:Y:S05]  /*4650*/  BRA `(.L_x_15830) ;  /* 0x0000000c002c7947 */ /* 0x000fea0003800000 */
.L_x_15826:
        /* <DEDUP_REMOVED lines=10> */
.L_x_15834:
[----:B------:R-:W2:Y:S02]  /*4700*/  LDG.E.U16 R2, desc[UR36][R4.64] ;  /* 0x0000002404027981 */ /* 0x000ea4000c1e1500 */
[----:B--2---:R-:W-:-:S06]  /*4710*/  HADD2.F32 R2, -RZ, R2.H0_H0 ;  /* 0x20000002ff027230 */ /* 0x004fcc0000004100 */
[----:B------:R-:W0:Y:S02]  /*4720*/  F2I.S64.TRUNC R2, R2 ;  /* 0x0000000200027311 */ /* 0x000e24000020d900 */
[----:B0-----:R-:W-:Y:S01]  /*4730*/  PRMT R0, R2, 0x7610, R0 ;  /* 0x0000761002007816 */ /* 0x001fe20000000000 */
[----:B------:R-:W-:Y:S06]  /*4740*/  BRA `(.L_x_15830) ;  /* 0x0000000800f07947 */ /* 0x000fec0003800000 */
.L_x_15833:
        /* <DEDUP_REMOVED lines=10> */
.L_x_15836:
[----:B------:R-:W2:Y:S02]  /*47f0*/  LDG.E.U16 R4, desc[UR36][R4.64] ;  /* 0x0000002404047981 */ /* 0x000ea4000c1e1500 */
[----:B--2---:R-:W-:-:S06]  /*4800*/  HADD2.F32 R2, -RZ, R4.H0_H0 ;  /* 0x20000004ff027230 */ /* 0x004fcc0000004100 */
[----:B------:R-:W0:Y:S02]  /*4810*/  F2I.S64.TRUNC R2, R2 ;  /* 0x0000000200027311 */ /* 0x000e24000020d900 */
[----:B0-----:R-:W-:Y:S01]  /*4820*/  PRMT R0, R2, 0x7610, R0 ;  /* 0x0000761002007816 */ /* 0x001fe20000000000 */
[----:B------:R-:W-:Y:S06]  /*4830*/  BRA `(.L_x_15830) ;  /* 0x0000000800b47947 */ /* 0x000fec0003800000 */
.L_x_15835:
[----:B------:R-:W2:Y:S02]  /*4840*/  LDG.E.64 R2, desc[UR36][R4.64] ;  /* 0x0000002404027981 */ /* 0x000ea4000c1e1b00 */
[----:B--2---:R-:W0:Y:S02]  /*4850*/  F2I.S64.F64.TRUNC R2, R2 ;  /* 0x0000000200027311 */ /* 0x004e24000030d900 */
[----:B0-----:R-:W-:Y:S01]  /*4860*/  PRMT R0, R2, 0x7610, R0 ;  /* 0x0000761002007816 */ /* 0x001fe20000000000 */
[----:B------:R-:W-:Y:S06]  /*4870*/  BRA `(.L_x_15830) ;  /* 0x0000000800a47947 */ /* 0x000fec0003800000 */
.L_x_15825:
        /* <DEDUP_REMOVED lines=12> */
.L_x_15839:
[----:B------:R-:W2:Y:S02]  /*4940*/  LDG.E.64 R4, desc[UR36][R4.64] ;  /* 0x0000002404047981 */ /* 0x000ea4000c1e1b00 */
[----:B--2---:R-:W0:Y:S02]  /*4950*/  F2I.S64.F64.TRUNC R2, R4 ;  /* 0x0000000400027311 */ /* 0x004e24000030d900 */
[----:B0-----:R-:W-:Y:S01]  /*4960*/  PRMT R0, R2, 0x7610, R0 ;  /* 0x0000761002007816 */ /* 0x001fe20000000000 */
[----:B------:R-:W-:Y:S06]  /*4970*/  BRA `(.L_x_15830) ;  /* 0x0000000800647947 */ /* 0x000fec0003800000 */
.L_x_15838:
        /* <DEDUP_REMOVED lines=27> */
.L_x_15841:
        /* <DEDUP_REMOVED lines=14> */
.L_x_15840:
[----:B------:R-:W2:Y:S02]  /*4c10*/  LDG.E.U16 R2, desc[UR36][R4.64] ;  /* 0x0000002404027981 */ /* 0x000ea4000c1e1500 */
[----:B--2---:R-:W-:-:S06]  /*4c20*/  IMAD.U32 R2, R2, 0x10000, RZ ;  /* 0x0001000002027824 */ /* 0x004fcc00078e00ff */
[----:B------:R-:W0:Y:S02]  /*4c30*/  F2I.S64.TRUNC R2, R2 ;  /* 0x0000000200027311 */ /* 0x000e24000020d900 */
[----:B0-----:R-:W-:Y:S01]  /*4c40*/  PRMT R0, R2, 0x7610, R0 ;  /* 0x0000761002007816 */ /* 0x001fe20000000000 */
[----:B------:R-:W-:Y:S06]  /*4c50*/  BRA `(.L_x_15830) ;  /* 0x0000000400ac7947 */ /* 0x000fec0003800000 */
.L_x_15837:
        /* <DEDUP_REMOVED lines=10> */
.L_x_15844:
        /* <DEDUP_REMOVED lines=21> */
.L_x_15848:
[----:B------:R-:W-:Y:S05]  /*4e50*/  BSYNC.RECONVERGENT B1 ;  /* 0x0000000000017941 */ /* 0x000fea0003800200 */
.L_x_15847:
[----:B------:R-:W-:Y:S01]  /*4e60*/  IMAD.SHL.U32 R0, R0, 0x100000, RZ ;  /* 0x0010000000007824 */ /* 0x000fe200078e00ff */
[----:B------:R-:W-:-:S04]  /*4e70*/  LEA R2, R2, 0x3b800000, 0x17 ;  /* 0x3b80000002027811 */ /* 0x000fc800078eb8ff */
[----:B------:R-:W-:-:S07]  /*4e80*/  LOP3.LUT R2, R2, R0, R7, 0xfe, !PT ;  /* 0x0000000002027212 */ /* 0x000fce00078efe07 */
.L_x_15846:
[----:B------:R-:W-:Y:S05]  /*4e90*/  BSYNC.RECONVERGENT B0 ;  /* 0x0000000000007941 */ /* 0x000fea0003800200 */
.L_x_15845:
[----:B------:R-:W0:Y:S02]  /*4ea0*/  F2I.S64.TRUNC R2, R2 ;  /* 0x0000000200027311 */ /* 0x000e24000020d900 */
[----:B0-----:R-:W-:Y:S01]  /*4eb0*/  PRMT R0, R2, 0x7610, R0 ;  /* 0x0000761002007816 */ /* 0x001fe20000000000 */
[----:B------:R-:W-:Y:S06]  /*4ec0*/  BRA `(.L_x_15830) ;  /* 0x0000000400107947 */ /* 0x000fec0003800000 */
.L_x_15843:
        /* <DEDUP_REMOVED lines=21> */
.L_x_15852:
[----:B------:R-:W-:Y:S05]  /*5020*/  BSYNC.RECONVERGENT B1 ;  /* 0x0000000000017941 */ /* 0x000fea0003800200 */
.L_x_15851:
[----:B------:R-:W-:Y:S02]  /*5030*/  SHF.L.U32 R0, R0, 0x15, RZ ;  /* 0x0000001500007819 */ /* 0x000fe400000006ff */
[----:B------:R-:W-:-:S04]  /*5040*/  LEA R2, R2, 0x37800000, 0x17 ;  /* 0x3780000002027811 */ /* 0x000fc800078eb8ff */
[----:B------:R-:W-:-:S07]  /*5050*/  LOP3.LUT R2, R2, R0, R7, 0xfe, !PT ;  /* 0x0000000002027212 */ /* 0x000fce00078efe07 */
.L_x_15850:
[----:B------:R-:W-:Y:S05]  /*5060*/  BSYNC.RECONVERGENT B0 ;  /* 0x0000000000007941 */ /* 0x000fea0003800200 */
.L_x_15849:
[----:B------:R-:W0:Y:S02]  /*5070*/  F2I.S64.TRUNC R2, R2 ;  /* 0x0000000200027311 */ /* 0x000e24000020d900 */
[----:B0-----:R-:W-:Y:S01]  /*5080*/  PRMT R0, R2, 0x7610, R0 ;  /* 0x0000761002007816 */ /* 0x001fe20000000000 */
[----:B------:R-:W-:Y:S06]  /*5090*/  BRA `(.L_x_15830) ;  /* 0x00000000009c7947 */ /* 0x000fec0003800000 */
.L_x_15842:
        /* <DEDUP_REMOVED lines=14> */
.L_x_15856:
[----:B------:R-:W-:Y:S05]  /*5180*/  BSYNC.RECONVERGENT B0 ;  /* 0x0000000000007941 */ /* 0x000fea0003800200 */
.L_x_15855:
[----:B------:R-:W0:Y:S02]  /*5190*/  F2I.S64.TRUNC R2, R2 ;  /* 0x0000000200027311 */ /* 0x000e24000020d900 */
[----:B0-----:R-:W-:Y:S01]  /*51a0*/  PRMT R0, R2, 0x7610, R0 ;  /* 0x0000761002007816 */ /* 0x001fe20000000000 */
[----:B------:R-:W-:Y:S06]  /*51b0*/  BRA `(.L_x_15830) ;  /* 0x0000000000547947 */ /* 0x000fec0003800000 */
.L_x_15829:
        /* <DEDUP_REMOVED lines=16> */
.L_x_15857:
[----:B------:R-:W-:Y:S01]  /*52c0*/  PRMT R0, RZ, 0x7610, R0 ;  /* 0x00007610ff007816 */ /* 0x000fe20000000000 */
[----:B------:R-:W-:Y:S06]  /*52d0*/  BRA `(.L_x_15830) ;  /* 0x00000000000c7947 */ /* 0x000fec0003800000 */
.L_x_15854:
[----:B------:R1:W5:Y:S01]  /*52e0*/  LDG.E.U8 R0, desc[UR36][R4.64] ;  /* 0x0000002404007981 */ /* 0x000362000c1e1100 */
[----:B------:R-:W-:Y:S05]  /*52f0*/  BRA `(.L_x_15830) ;  /* 0x0000000000047947 */ /* 0x000fea0003800000 */
.L_x_15853:
[----:B------:R2:W5:Y:S02]  /*5300*/  LDG.E.U8 R0, desc[UR36][R4.64] ;  /* 0x0000002404007981 */ /* 0x000564000c1e1100 */
.L_x_15830:
        /* <DEDUP_REMOVED lines=18> */
.L_x_15862:
[----:B------:R0:W-:Y:S01]  /*5430*/  STG.E.U8 desc[UR36][R2.64], R5 ;  /* 0x0000000502007986 */ /* 0x0001e2000c101124 */
[----:B------:R-:W-:Y:S05]  /*5440*/  BRA `(.L_x_15864) ;  /* 0x0000000c00507947 */ /* 0x000fea0003800000 */
.L_x_15861:
        /* <DEDUP_REMOVED lines=10> */
.L_x_15866:
[----:B------:R-:W-:-:S05]  /*54f0*/  LOP3.LUT R5, R5, 0xff, RZ, 0xc0, !PT ;  /* 0x000000ff05057812 */ /* 0x000fca00078ec0ff */
[----:B------:R0:W-:Y:S01]  /*5500*/  STG.E desc[UR36][R2.64], R5 ;  /* 0x0000000502007986 */ /* 0x0001e2000c101924 */
[----:B------:R-:W-:Y:S05]  /*5510*/  BRA `(.L_x_15864) ;  /* 0x0000000c001c7947 */ /* 0x000fea0003800000 */
.L_x_15865:
[----:B------:R-:W-:-:S05]  /*5520*/  LOP3.LUT R5, R5, 0xff, RZ, 0xc0, !PT ;  /* 0x000000ff05057812 */ /* 0x000fca00078ec0ff */
[----:B------:R0:W-:Y:S01]  /*5530*/  STG.E.U16 desc[UR36][R2.64], R5 ;  /* 0x0000000502007986 */ /* 0x0001e2000c101524 */
[----:B------:R-:W-:Y:S05]  /*5540*/  BRA `(.L_x_15864) ;  /* 0x0000000c00107947 */ /* 0x000fea0003800000 */
.L_x_15860:
        /* <DEDUP_REMOVED lines=10> */
.L_x_15868:
[----:B------:R-:W-:-:S04]  /*55f0*/  LOP3.LUT R5, R5, 0xff, RZ, 0xc0, !PT ;  /* 0x000000ff05057812 */ /* 0x000fc800078ec0ff */
[----:B------:R-:W0:Y:S02]  /*5600*/  I2F.U16 R0, R5 ;  /* 0x0000000500007306 */ /* 0x000e240000101000 */
[----:B0-----:R-:W-:-:S05]  /*5610*/  F2FP.F16.F32.PACK_AB R0, RZ, R0 ;  /* 0x00000000ff00723e */ /* 0x001fca00000000ff */
[----:B------:R0:W-:Y:S01]  /*5620*/  STG.E.U16 desc[UR36][R2.64], R0 ;  /* 0x0000000002007986 */ /* 0x0001e2000c101524 */
[----:B------:R-:W-:Y:S05]  /*5630*/  BRA `(.L_x_15864) ;  /* 0x0000000800d47947 */ /* 0x000fea0003800000 */
.L_x_15867:
        /* <DEDUP_REMOVED lines=11> */
.L_x_15870:
[----:B------:R-:W-:-:S06]  /*56f0*/  LOP3.LUT R5, R5, 0xff, RZ, 0xc0, !PT ;  /* 0x000000ff05057812 */ /* 0x000fcc00078ec0ff */
[----:B------:R-:W0:Y:S02]  /*5700*/  I2F.U16 R5, R5 ;  /* 0x0000000500057306 */ /* 0x000e240000101000 */
[----:B0-----:R-:W-:-:S04]  /*5710*/  F2FP.F16.F32.PACK_AB R5, RZ, R5 ;  /* 0x00000005ff05723e */ /* 0x001fc800000000ff */
[----:B------:R-:W-:-:S05]  /*5720*/  PRMT R5, R5, 0x5410, RZ ;  /* 0x0000541005057816 */ /* 0x000fca00000000ff */
[----:B------:R0:W-:Y:S01]  /*5730*/  STG.E desc[UR36][R2.64], R5 ;  /* 0x0000000502007986 */ /* 0x0001e2000c101924 */
[----:B------:R-:W-:Y:S05]  /*5740*/  BRA `(.L_x_15864) ;  /* 0x0000000800907947 */ /* 0x000fea0003800000 */
.L_x_15869:
[----:B------:R-:W-:-:S06]  /*5750*/  LOP3.LUT R5, R5, 0xff, RZ, 0xc0, !PT ;  /* 0x000000ff05057812 */ /* 0x000fcc00078ec0ff */
[----:B------:R-:W0:Y:S02]  /*5760*/  I2F.F64.U16 R4, R5 ;  /* 0x0000000500047312 */ /* 0x000e240000101800 */
[----:B0-----:R0:W-:Y:S01]  /*5770*/  STG.E.64 desc[UR36][R2.64], R4 ;  /* 0x0000000402007986 */ /* 0x0011e2000c101b24 */
[----:B------:R-:W-:Y:S05]  /*5780*/  BRA `(.L_x_15864) ;  /* 0x0000000800807947 */ /* 0x000fea0003800000 */
.L_x_15859:
        /* <DEDUP_REMOVED lines=13> */
.L_x_15874:
        /* <DEDUP_REMOVED lines=18> */
.L_x_15876:
[----:B------:R-:W-:Y:S05]  /*5980*/  BSYNC.RECONVERGENT B0 ;  /* 0x0000000000007941 */ /* 0x000fea0003800200 */
.L_x_15875:
[----:B------:R0:W-:Y:S01]  /*5990*/  STG.E.U8 desc[UR36][R2.64], R0 ;  /* 0x0000000002007986 */ /* 0x0001e2000c101124 */
[----:B------:R-:W-:Y:S05]  /*59a0*/  BRA `(.L_x_15864) ;  /* 0x0000000400f87947 */ /* 0x000fea0003800000 */
.L_x_15873:
        /* <DEDUP_REMOVED lines=18> */
.L_x_15878:
[----:B------:R-:W-:Y:S05]  /*5ad0*/  BSYNC.RECONVERGENT B0 ;  /* 0x0000000000007941 */ /* 0x000fea0003800200 */
.L_x_15877:
[----:B------:R0:W-:Y:S01]  /*5ae0*/  STG.E.U8 desc[UR36][R2.64], R0 ;  /* 0x0000000002007986 */ /* 0x0001e2000c101124 */
[----:B------:R-:W-:Y:S05]  /*5af0*/  BRA `(.L_x_15864) ;  /* 0x0000000400a47947 */ /* 0x000fea0003800000 */
.L_x_15872:
        /* <DEDUP_REMOVED lines=23> */
.L_x_15880:
[----:B------:R-:W-:Y:S02]  /*5c70*/  LOP3.LUT R4, R5, 0xff, RZ, 0xc0, !PT ;  /* 0x000000ff05047812 */ /* 0x000fe400078ec0ff */
[----:B------:R-:W-:-:S05]  /*5c80*/  MOV R5, RZ ;  /* 0x000000ff00057202 */ /* 0x000fca0000000f00 */
[----:B------:R0:W-:Y:S01]  /*5c90*/  STG.E.64 desc[UR36][R2.64], R4 ;  /* 0x0000000402007986 */ /* 0x0001e2000c101b24 */
[----:B------:R-:W-:Y:S05]  /*5ca0*/  BRA `(.L_x_15864) ;  /* 0x0000000400387947 */ /* 0x000fea0003800000 */
.L_x_15879:
[----:B------:R-:W-:-:S05]  /*5cb0*/  LOP3.LUT R5, R5, 0xff, RZ, 0xc0, !PT ;  /* 0x000000ff05057812 */ /* 0x000fca00078ec0ff */
[----:B------:R0:W-:Y:S01]  /*5cc0*/  STG.E desc[UR36][R2.64], R5 ;  /* 0x0000000502007986 */ /* 0x0001e2000c101924 */
[----:B------:R-:W-:Y:S05]  /*5cd0*/  BRA `(.L_x_15864) ;  /* 0x00000004002c7947 */ /* 0x000fea0003800000 */
.L_x_15871:
        /* <DEDUP_REMOVED lines=10> */
.L_x_15882:
[----:B------:R-:W-:Y:S02]  /*5d80*/  LOP3.LUT R5, R5, 0xff, RZ, 0xc0, !PT ;  /* 0x000000ff05057812 */ /* 0x000fe400078ec0ff */
[----:B------:R-:W-:-:S04]  /*5d90*/  CS2R R6, SRZ ;  /* 0x0000000000067805 */ /* 0x000fc8000001ff00 */
[----:B------:R-:W0:Y:S02]  /*5da0*/  I2F.F64.U16 R4, R5 ;  /* 0x0000000500047312 */ /* 0x000e240000101800 */
[----:B0-----:R4:W-:Y:S01]  /*5db0*/  STG.E.128 desc[UR36][R2.64], R4 ;  /* 0x0000000402007986 */ /* 0x0019e2000c101d24 */
[----:B------:R-:W-:Y:S05]  /*5dc0*/  BRA `(.L_x_15864) ;  /* 0x0000000000f07947 */ /* 0x000fea0003800000 */
.L_x_15881:
[----:B------:R-:W-:-:S09]  /*5dd0*/  UISETP.NE.AND UP0, UPT, UR4, 0xf, UPT ;  /* 0x0000000f0400788c */ /* 0x000fd2000bf05270 */
[----:B------:R-:W-:Y:S05]  /*5de0*/  BRA.U !UP0, `(.L_x_15883) ;  /* 0x0000000108d87547 */ /* 0x000fea000b800000 */
[----:B------:R-:W-:-:S09]  /*5df0*/  UISETP.NE.AND UP0, UPT, UR4, 0x17, UPT ;  /* 0x000000170400788c */ /* 0x000fd2000bf05270 */
[----:B------:R-:W-:Y:S05]  /*5e00*/  BRA.U !UP0, `(.L_x_15884) ;  /* 0x0000000108887547 */ /* 0x000fea000b800000 */
[----:B------:R-:W-:-:S09]  /*5e10*/  UISETP.NE.AND UP0, UPT, UR4, 0x18, UPT ;  /* 0x000000180400788c */ /* 0x000fd2000bf05270 */
[----:B------:R-:W-:Y:S05]  /*5e20*/  BRA.U !UP0, `(.L_x_15885) ;  /* 0x0000000108447547 */ /* 0x000fea000b800000 */
.L_x_15863:
        /* <DEDUP_REMOVED lines=16> */
.L_x_15886:
[----:B------:R-:W-:Y:S05]  /*5f30*/  BRA `(.L_x_15864) ;  /* 0x0000000000947947 */ /* 0x000fea0003800000 */
.L_x_15885:
        /* <DEDUP_REMOVED lines=12> */
.L_x_15888:
[----:B------:R-:W-:Y:S05]  /*6000*/  BSYNC.RECONVERGENT B0 ;  /* 0x0000000000007941 */ /* 0x000fea0003800200 */
.L_x_15887:
[----:B------:R3:W-:Y:S01]  /*6010*/  STG.E.U8 desc[UR36][R2.64], R5 ;  /* 0x0000000502007986 */ /* 0x0007e2000c101124 */
[----:B------:R-:W-:Y:S05]  /*6020*/  BRA `(.L_x_15864) ;  /* 0x0000000000587947 */ /* 0x000fea0003800000 */
.L_x_15884:
        /* <DEDUP_REMOVED lines=13> */
.L_x_15889:
[----:B------:R-:W-:Y:S01]  /*6100*/  IMAD.MOV.U32 R5, RZ, RZ, 0x7f ;  /* 0x0000007fff057424 */ /* 0x000fe200078e00ff */
[----:B------:R-:W-:-:S04]  /*6110*/  ISETP.GT.U32.AND P0, PT, R7, 0x7f800000, PT ;  /* 0x7f8000000700780c */ /* 0x000fc80003f04070 */
[----:B------:R-:W-:-:S05]  /*6120*/  SEL R5, R5, 0x7c, P0 ;  /* 0x0000007c05057807 */ /* 0x000fca0000000000 */
[----:B------:R2:W-:Y:S01]  /*6130*/  STG.E.U8 desc[UR36][R2.64], R5 ;  /* 0x0000000502007986 */ /* 0x0005e2000c101124 */
[----:B------:R-:W-:Y:S05]  /*6140*/  BRA `(.L_x_15864) ;  /* 0x0000000000107947 */ /* 0x000fea0003800000 */
.L_x_15883:
[----:B------:R-:W-:-:S04]  /*6150*/  LOP3.LUT R5, R5, 0xff, RZ, 0xc0, !PT ;  /* 0x000000ff05057812 */ /* 0x000fc800078ec0ff */
[----:B------:R-:W0:Y:S02]  /*6160*/  I2F.U16 R0, R5 ;  /* 0x0000000500007306 */ /* 0x000e240000101000 */
[----:B0-----:R-:W-:-:S05]  /*6170*/  F2FP.BF16.F32.PACK_AB R0, RZ, R0 ;  /* 0x00000000ff00723e */ /* 0x001fca00000010ff */
[----:B------:R0:W-:Y:S02]  /*6180*/  STG.E.U16 desc[UR36][R2.64], R0 ;  /* 0x0000000002007986 */ /* 0x0001e4000c101524 */
.L_x_15864:
[----:B------:R-:W-:Y:S05]  /*6190*/  BSYNC.RECONVERGENT B6 ;  /* 0x0000000000067941 */ /* 0x000fea0003800200 */
.L_x_15858:
[----:B------:R-:W-:-:S07]  /*61a0*/  IADD3 R17, PT, PT, R17, 0x80, RZ ;  /* 0x0000008011117810 */ /* 0x000fce0007ffe0ff */
.L_x_15823:
[----:B------:R-:W-:Y:S05]  /*61b0*/  BSYNC.RECONVERGENT B7 ;  /* 0x0000000000077941 */ /* 0x000fea0003800200 */
.L_x_15822:
        /* <DEDUP_REMOVED lines=307> */
.L_x_15892:
        /* <DEDUP_REMOVED lines=16> */
.L_x_15896:
[----:B------:R0:W5:Y:S01]  /*75f0*/  LDG.E.U8 R0, desc[UR36][R4.64] ;  /* 0x0000002404007981 */ /* 0x000162000c1e1100 */
[----:B------:R-:W-:Y:S05]  /*7600*/  BRA `(.L_x_15898) ;  /* 0x0000000c005c7947 */ /* 0x000fea0003800000 */
.L_x_15895:
        /* <DEDUP_REMOVED lines=8> */
.L_x_15900:
[----:B------:R3:W5:Y:S01]  /*7690*/  LDG.E.U8 R0, desc[UR36][R4.64] ;  /* 0x0000002404007981 */ /* 0x000762000c1e1100 */
[----:B------:R-:W-:Y:S05]  /*76a0*/  BRA `(.L_x_15898) ;  /* 0x0000000c00347947 */ /* 0x000fea0003800000 */
.L_x_15899:
[----:B------:R2:W5:Y:S01]  /*76b0*/  LDG.E.U16 R0, desc[UR36][R4.64] ;  /* 0x0000002404007981 */ /* 0x000562000c1e1500 */
[----:B------:R-:W-:Y:S05]  /*76c0*/  BRA `(.L_x_15898) ;  /* 0x0000000c002c7947 */ /* 0x000fea0003800000 */
.L_x_15894:
        /* <DEDUP_REMOVED lines=10> */
.L_x_15902:
[----:B------:R-:W2:Y:S02]  /*7770*/  LDG.E.U16 R2, desc[UR36][R4.64] ;  /* 0x0000002404027981 */ /* 0x000ea4000c1e1500 */
[----:B--2---:R-:W-:-:S06]  /*7780*/  HADD2.F32 R2, -RZ, R2.H0_H0 ;  /* 0x20000002ff027230 */ /* 0x004fcc0000004100 */
[----:B------:R-:W0:Y:S02]  /*7790*/  F2I.S64.TRUNC R2, R2 ;  /* 0x0000000200027311 */ /* 0x000e24000020d900 */
[----:B0-----:R-:W-:Y:S01]  /*77a0*/  PRMT R0, R2, 0x7610, R0 ;  /* 0x0000761002007816 */ /* 0x001fe20000000000 */
[----:B------:R-:W-:Y:S06]  /*77b0*/  BRA `(.L_x_15898) ;  /* 0x0000000800f07947 */ /* 0x000fec0003800000 */
.L_x_15901:
        /* <DEDUP_REMOVED lines=10> */
.L_x_15904:
[----:B------:R-:W2:Y:S02]  /*7860*/  LDG.E.U16 R4, desc[UR36][R4.64] ;  /* 0x0000002404047981 */ /* 0x000ea4000c1e1500 */
[----:B--2---:R-:W-:-:S06]  /*7870*/  HADD2.F32 R2, -RZ, R4.H0_H0 ;  /* 0x20000004ff027230 */ /* 0x004fcc0000004100 */
[----:B------:R-:W0:Y:S02]  /*7880*/  F2I.S64.TRUNC R2, R2 ;  /* 0x0000000200027311 */ /* 0x000e24000020d900 */
[----:B0-----:R-:W-:Y:S01]  /*7890*/  PRMT R0, R2, 0x7610, R0 ;  /* 0x0000761002007816 */ /* 0x001fe20000000000 */
[----:B------:R-:W-:Y:S06]  /*78a0*/  BRA `(.L_x_15898) ;  /* 0x0000000800b47947 */ /* 0x000fec0003800000 */
.L_x_15903:
[----:B------:R-:W2:Y:S02]  /*78b0*/  LDG.E.64 R2, desc[UR36][R4.64] ;  /* 0x0000002404027981 */ /* 0x000ea4000c1e1b00 */
[----:B--2---:R-:W0:Y:S02]  /*78c0*/  F2I.S64.F64.TRUNC R2, R2 ;  /* 0x0000000200027311 */ /* 0x004e24000030d900 */
[----:B0-----:R-:W-:Y:S01]  /*78d0*/  PRMT R0, R2, 0x7610, R0 ;  /* 0x0000761002007816 */ /* 0x001fe20000000000 */
[----:B------:R-:W-:Y:S06]  /*78e0*/  BRA `(.L_x_15898) ;  /* 0x0000000800a47947 */ /* 0x000fec0003800000 */
.L_x_15893:
        /* <DEDUP_REMOVED lines=12> */
.L_x_15907:
[----:B------:R-:W2:Y:S02]  /*79b0*/  LDG.E.64 R4, desc[UR36][R4.64] ;  /* 0x0000002404047981 */ /* 0x000ea4000c1e1b00 */
[----:B--2---:R-:W0:Y:S02]  /*79c0*/  F2I.S64.F64.TRUNC R2, R4 ;  /* 0x0000000400027311 */ /* 0x004e24000030d900 */
[----:B0-----:R-:W-:Y:S01]  /*79d0*/  PRMT R0, R2, 0x7610, R0 ;  /* 0x0000761002007816 */ /* 0x001fe20000000000 */
[----:B------:R-:W-:Y:S06]  /*79e0*/  BRA `(.L_x_15898) ;  /* 0x0000000800647947 */ /* 0x000fec0003800000 */
.L_x_15906:
        /* <DEDUP_REMOVED lines=27> */
.L_x_15909:
        /* <DEDUP_REMOVED lines=14> */
.L_x_15908:
[----:B------:R-:W2:Y:S02]  /*7c80*/  LDG.E.U16 R2, desc[UR36][R4.64] ;  /* 0x0000002404027981 */ /* 0x000ea4000c1e1500 */
[----:B--2---:R-:W-:-:S06]  /*7c90*/  IMAD.U32 R2, R2, 0x10000, RZ ;  /* 0x0001000002027824 */ /* 0x004fcc00078e00ff */
[----:B------:R-:W0:Y:S02]  /*7ca0*/  F2I.S64.TRUNC R2, R2 ;  /* 0x0000000200027311 */ /* 0x000e24000020d900 */
[----:B0-----:R-:W-:Y:S01]  /*7cb0*/  PRMT R0, R2, 0x7610, R0 ;  /* 0x0000761002007816 */ /* 0x001fe20000000000 */
[----:B------:R-:W-:Y:S06]  /*7cc0*/  BRA `(.L_x_15898) ;  /* 0x0000000400ac7947 */ /* 0x000fec0003800000 */
.L_x_15905:
        /* <DEDUP_REMOVED lines=10> */
.L_x_15912:
        /* <DEDUP_REMOVED lines=21> */
.L_x_15916:
[----:B------:R-:W-:Y:S05]  /*7ec0*/  BSYNC.RECONVERGENT B1 ;  /* 0x0000000000017941 */ /* 0x000fea0003800200 */
.L_x_15915:
[----:B------:R-:W-:Y:S01]  /*7ed0*/  IMAD.SHL.U32 R0, R0, 0x100000, RZ ;  /* 0x0010000000007824 */ /* 0x000fe200078e00ff */
[----:B------:R-:W-:-:S04]  /*7ee0*/  LEA R2, R2, 0x3b800000, 0x17 ;  /* 0x3b80000002027811 */ /* 0x000fc800078eb8ff */
[----:B------:R-:W-:-:S07]  /*7ef0*/  LOP3.LUT R2, R2, R0, R7, 0xfe, !PT ;  /* 0x0000000002027212 */ /* 0x000fce00078efe07 */
.L_x_15914:
[----:B------:R-:W-:Y:S05]  /*7f00*/  BSYNC.RECONVERGENT B0 ;  /* 0x0000000000007941 */ /* 0x000fea0003800200 */
.L_x_15913:
[----:B------:R-:W0:Y:S02]  /*7f10*/  F2I.S64.TRUNC R2, R2 ;  /* 0x0000000200027311 */ /* 0x000e24000020d900 */
[----:B0-----:R-:W-:Y:S01]  /*7f20*/  PRMT R0, R2, 0x7610, R0 ;  /* 0x0000761002007816 */ /* 0x001fe20000000000 */
[----:B------:R-:W-:Y:S06]  /*7f30*/  BRA `(.L_x_15898) ;  /* 0x0000000400107947 */ /* 0x000fec0003800000 */
.L_x_15911:
        /* <DEDUP_REMOVED lines=21> */
.L_x_15920:
[----:B------:R-:W-:Y:S05]  /*8090*/  BSYNC.RECONVERGENT B1 ;  /* 0x0000000000017941 */ /* 0x000fea0003800200 */
.L_x_15919:
[----:B------:R-:W-:Y:S02]  /*80a0*/  SHF.L.U32 R0, R0, 0x15, RZ ;  /* 0x0000001500007819 */ /* 0x000fe400000006ff */
[----:B------:R-:W-:-:S04]  /*80b0*/  LEA R2, R2, 0x37800000, 0x17 ;  /* 0x3780000002027811 */ /* 0x000fc800078eb8ff */
[----:B------:R-:W-:-:S07]  /*80c0*/  LOP3.LUT R2, R2, R0, R7, 0xfe, !PT ;  /* 0x0000000002027212 */ /* 0x000fce00078efe07 */
.L_x_15918:
[----:B------:R-:W-:Y:S05]  /*80d0*/  BSYNC.RECONVERGENT B0 ;  /* 0x0000000000007941 */ /* 0x000fea0003800200 */
.L_x_15917:
[----:B------:R-:W0:Y:S02]  /*80e0*/  F2I.S64.TRUNC R2, R2 ;  /* 0x0000000200027311 */ /* 0x000e24000020d900 */
[----:B0-----:R-:W-:Y:S01]  /*80f0*/  PRMT R0, R2, 0x7610, R0 ;  /* 0x0000761002007816 */ /* 0x001fe20000000000 */
[----:B------:R-:W-:Y:S06]  /*8100*/  BRA `(.L_x_15898) ;  /* 0x00000000009c7947 */ /* 0x000fec0003800000 */
.L_x_15910:
        /* <DEDUP_REMOVED lines=14> */
.L_x_15924:
[----:B------:R-:W-:Y:S05]  /*81f0*/  BSYNC.RECONVERGENT B0 ;  /* 0x0000000000007941 */ /* 0x000fea0003800200 */
.L_x_15923:
[----:B------:R-:W0:Y:S02]  /*8200*/  F2I.S64.TRUNC R2, R2 ;  /* 0x0000000200027311 */ /* 0x000e24000020d900 */
[----:B0-----:R-:W-:Y:S01]  /*8210*/  PRMT R0, R2, 0x7610, R0 ;  /* 0x0000761002007816 */ /* 0x001fe20000000000 */
[----:B------:R-:W-:Y:S06]  /*8220*/  BRA `(.L_x_15898) ;  /* 0x0000000000547947 */ /* 0x000fec0003800000 */
.L_x_15897:
        /* <DEDUP_REMOVED lines=16> */
.L_x_15925:
[----:B------:R-:W-:Y:S01]  /*8330*/  PRMT R0, RZ, 0x7610, R0 ;  /* 0x00007610ff007816 */ /* 0x000fe20000000000 */
[----:B------:R-:W-:Y:S06]  /*8340*/  BRA `(.L_x_15898) ;  /* 0x00000000000c7947 */ /* 0x000fec0003800000 */
.L_x_15922:
[----:B------:R0:W5:Y:S01]  /*8350*/  LDG.E.U8 R0, desc[UR36][R4.64] ;  /* 0x0000002404007981 */ /* 0x000162000c1e1100 */
[----:B------:R-:W-:Y:S05]  /*8360*/  BRA `(.L_x_15898) ;  /* 0x0000000000047947 */ /* 0x000fea0003800000 */
.L_x_15921:
[----:B------:R0:W5:Y:S02]  /*8370*/  LDG.E.U8 R0, desc[UR36][R4.64] ;  /* 0x0000002404007981 */ /* 0x000164000c1e1100 */
.L_x_15898:
        /* <DEDUP_REMOVED lines=18> */
.L_x_15930:
[----:B------:R0:W-:Y:S01]  /*84a0*/  STG.E.U8 desc[UR36][R2.64], R5 ;  /* 0x0000000502007986 */ /* 0x0001e2000c101124 */
[----:B------:R-:W-:Y:S05]  /*84b0*/  BRA `(.L_x_15932) ;  /* 0x0000000c00507947 */ /* 0x000fea0003800000 */
.L_x_15929:
        /* <DEDUP_REMOVED lines=10> */
.L_x_15934:
[----:B------:R-:W-:-:S05]  /*8560*/  LOP3.LUT R5, R5, 0xff, RZ, 0xc0, !PT ;  /* 0x000000ff05057812 */ /* 0x000fca00078ec0ff */
[----:B------:R0:W-:Y:S01]  /*8570*/  STG.E desc[UR36][R2.64], R5 ;  /* 0x0000000502007986 */ /* 0x0001e2000c101924 */
[----:B------:R-:W-:Y:S05]  /*8580*/  BRA `(.L_x_15932) ;  /* 0x0000000c001c7947 */ /* 0x000fea0003800000 */
.L_x_15933:
[----:B------:R-:W-:-:S05]  /*8590*/  LOP3.LUT R5, R5, 0xff, RZ, 0xc0, !PT ;  /* 0x000000ff05057812 */ /* 0x000fca00078ec0ff */
[----:B------:R0:W-:Y:S01]  /*85a0*/  STG.E.U16 desc[UR36][R2.64], R5 ;  /* 0x0000000502007986 */ /* 0x0001e2000c101524 */
[----:B------:R-:W-:Y:S05]  /*85b0*/  BRA `(.L_x_15932) ;  /* 0x0000000c00107947 */ /* 0x000fea0003800000 */
.L_x_15928:
        /* <DEDUP_REMOVED lines=10> */
.L_x_15936:
[----:B------:R-:W-:-:S04]  /*8660*/  LOP3.LUT R5, R5, 0xff, RZ, 0xc0, !PT ;  /* 0x000000ff05057812 */ /* 0x000fc800078ec0ff */
[----:B------:R-:W0:Y:S02]  /*8670*/  I2F.U16 R0, R5 ;  /* 0x0000000500007306 */ /* 0x000e240000101000 */
[----:B0-----:R-:W-:-:S05]  /*8680*/  F2FP.F16.F32.PACK_AB R0, RZ, R0 ;  /* 0x00000000ff00723e */ /* 0x001fca00000000ff */
[----:B------:R0:W-:Y:S01]  /*8690*/  STG.E.U16 desc[UR36][R2.64], R0 ;  /* 0x0000000002007986 */ /* 0x0001e2000c101524 */
[----:B------:R-:W-:Y:S05]  /*86a0*/  BRA `(.L_x_15932) ;  /* 0x0000000800d47947 */ /* 0x000fea0003800000 */
.L_x_15935:
        /* <DEDUP_REMOVED lines=11> */
.L_x_15938:
[----:B------:R-:W-:-:S06]  /*8760*/  LOP3.LUT R5, R5, 0xff, RZ, 0xc0, !PT ;  /* 0x000000ff05057812 */ /* 0x000fcc00078ec0ff */
[----:B------:R-:W0:Y:S02]  /*8770*/  I2F.U16 R5, R5 ;  /* 0x0000000500057306 */ /* 0x000e240000101000 */
[----:B0-----:R-:W-:-:S04]  /*8780*/  F2FP.F16.F32.PACK_AB R5, RZ, R5 ;  /* 0x00000005ff05723e */ /* 0x001fc800000000ff */
[----:B------:R-:W-:-:S05]  /*8790*/  PRMT R5, R5, 0x5410, RZ ;  /* 0x0000541005057816 */ /* 0x000fca00000000ff */
[----:B------:R0:W-:Y:S01]  /*87a0*/  STG.E desc[UR36][R2.64], R5 ;  /* 0x0000000502007986 */ /* 0x0001e2000c101924 */
[----:B------:R-:W-:Y:S05]  /*87b0*/  BRA `(.L_x_15932) ;  /* 0x0000000800907947 */ /* 0x000fea0003800000 */
.L_x_15937:
[----:B------:R-:W-:-:S06]  /*87c0*/  LOP3.LUT R5, R5, 0xff, RZ, 0xc0, !PT ;  /* 0x000000ff05057812 */ /* 0x000fcc00078ec0ff */
[----:B------:R-:W0:Y:S02]  /*87d0*/  I2F.F64.U16 R4, R5 ;  /* 0x0000000500047312 */ /* 0x000e240000101800 */
[----:B0-----:R0:W-:Y:S01]  /*87e0*/  STG.E.64 desc[UR36][R2.64], R4 ;  /* 0x0000000402007986 */ /* 0x0011e2000c101b24 */
[----:B------:R-:W-:Y:S05]  /*87f0*/  BRA `(.L_x_15932) ;  /* 0x0000000800807947 */ /* 0x000fea0003800000 */
.L_x_15927:
        /* <DEDUP_REMOVED lines=13> */
.L_x_15942:
        /* <DEDUP_REMOVED lines=18> */
.L_x_15944:
[----:B------:R-:W-:Y:S05]  /*89f0*/  BSYNC.RECONVERGENT B0 ;  /* 0x0000000000007941 */ /* 0x000fea0003800200 */
.L_x_15943:
[----:B------:R0:W-:Y:S01]  /*8a00*/  STG.E.U8 desc[UR36][R2.64], R0 ;  /* 0x0000000002007986 */ /* 0x0001e2000c101124 */
[----:B------:R-:W-:Y:S05]  /*8a10*/  BRA `(.L_x_15932) ;  /* 0x0000000400f87947 */ /* 0x000fea0003800000 */
.L_x_15941:
        /* <DEDUP_REMOVED lines=18> */
.L_x_15946:
[----:B------:R-:W-:Y:S05]  /*8b40*/  BSYNC.RECONVERGENT B0 ;  /* 0x0000000000007941 */ /* 0x000fea0003800200 */
.L_x_15945:
[----:B------:R0:W-:Y:S01]  /*8b50*/  STG.E.U8 desc[UR36][R2.64], R0 ;  /* 0x0000000002007986 */ /* 0x0001e2000c101124 */
[----:B------:R-:W-:Y:S05]  /*8b60*/  BRA `(.L_x_15932) ;  /* 0x0000000400a47947 */ /* 0x000fea0003800000 */
.L_x_15940:
        /* <DEDUP_REMOVED lines=23> */
.L_x_15948:
[----:B------:R-:W-:Y:S01]  /*8ce0*/  LOP3.LUT R4, R5, 0xff, RZ, 0xc0, !PT ;  /* 0x000000ff05047812 */ /* 0x000fe200078ec0ff */
[----:B------:R-:W-:-:S05]  /*8cf0*/  HFMA2 R5, -RZ, RZ, 0, 0 ;  /* 0x00000000ff057431 */ /* 0x000fca00000001ff */
[----:B------:R0:W-:Y:S01]  /*8d00*/  STG.E.64 desc[UR36][R2.64], R4 ;  /* 0x0000000402007986 */ /* 0x0001e2000c101b24 */
[----:B------:R-:W-:Y:S05]  /*8d10*/  BRA `(.L_x_15932) ;  /* 0x0000000400387947 */ /* 0x000fea0003800000 */
.L_x_15947:
[----:B------:R-:W-:-:S05]  /*8d20*/  LOP3.LUT R5, R5, 0xff, RZ, 0xc0, !PT ;  /* 0x000000ff05057812 */ /* 0x000fca00078ec0ff */
[----:B------:R0:W-:Y:S01]  /*8d30*/  STG.E desc[UR36][R2.64], R5 ;  /* 0x0000000502007986 */ /* 0x0001e2000c101924 */
[----:B------:R-:W-:Y:S05]  /*8d40*/  BRA `(.L_x_15932) ;  /* 0x00000004002c7947 */ /* 0x000fea0003800000 */
.L_x_15939:
        /* <DEDUP_REMOVED lines=10> */
.L_x_15950:
[----:B------:R-:W-:Y:S02]  /*8df0*/  LOP3.LUT R5, R5, 0xff, RZ, 0xc0, !PT ;  /* 0x000000ff05057812 */ /* 0x000fe400078ec0ff */
[----:B------:R-:W-:-:S04]  /*8e00*/  CS2R R6, SRZ ;  /* 0x0000000000067805 */ /* 0x000fc8000001ff00 */
[----:B------:R-:W0:Y:S02]  /*8e10*/  I2F.F64.U16 R4, R5 ;  /* 0x0000000500047312 */ /* 0x000e240000101800 */
[----:B0-----:R4:W-:Y:S01]  /*8e20*/  STG.E.128 desc[UR36][R2.64], R4 ;  /* 0x0000000402007986 */ /* 0x0019e2000c101d24 */
[----:B------:R-:W-:Y:S05]  /*8e30*/  BRA `(.L_x_15932) ;  /* 0x0000000000f07947 */ /* 0x000fea0003800000 */
.L_x_15949:
[----:B------:R-:W-:-:S09]  /*8e40*/  UISETP.NE.AND UP0, UPT, UR4, 0xf, UPT ;  /* 0x0000000f0400788c */ /* 0x000fd2000bf05270 */
[----:B------:R-:W-:Y:S05]  /*8e50*/  BRA.U !UP0, `(.L_x_15951) ;  /* 0x0000000108d87547 */ /* 0x000fea000b800000 */
[----:B------:R-:W-:-:S09]  /*8e60*/  UISETP.NE.AND UP0, UPT, UR4, 0x17, UPT ;  /* 0x000000170400788c */ /* 0x000fd2000bf05270 */
[----:B------:R-:W-:Y:S05]  /*8e70*/  BRA.U !UP0, `(.L_x_15952) ;  /* 0x0000000108887547 */ /* 0x000fea000b800000 */
[----:B------:R-:W-:-:S09]  /*8e80*/  UISETP.NE.AND UP0, UPT, UR4, 0x18, UPT ;  /* 0x000000180400788c */ /* 0x000fd2000bf05270 */
[----:B------:R-:W-:Y:S05]  /*8e90*/  BRA.U !UP0, `(.L_x_15953) ;  /* 0x0000000108447547 */ /* 0x000fea000b800000 */
.L_x_15931:
        /* <DEDUP_REMOVED lines=16> */
.L_x_15954:
[----:B------:R-:W-:Y:S05]  /*8fa0*/  BRA `(.L_x_15932) ;  /* 0x0000000000947947 */ /* 0x000fea0003800000 */
.L_x_15953:
        /* <DEDUP_REMOVED lines=12> */
.L_x_15956:
[----:B------:R-:W-:Y:S05]  /*9070*/  BSYNC.RECONVERGENT B0 ;  /* 0x0000000000007941 */ /* 0x000fea0003800200 */
.L_x_15955:
[----:B------:R3:W-:Y:S01]  /*9080*/  STG.E.U8 desc[UR36][R2.64], R5 ;  /* 0x0000000502007986 */ /* 0x0007e2000c101124 */
[----:B------:R-:W-:Y:S05]  /*9090*/  BRA `(.L_x_15932) ;  /* 0x0000000000587947 */ /* 0x000fea0003800000 */
.L_x_15952:
        /* <DEDUP_REMOVED lines=13> */
.L_x_15957:
[----:B------:R-:W-:Y:S01]  /*9170*/  IMAD.MOV.U32 R5, RZ, RZ, 0x7f ;  /* 0x0000007fff057424 */ /* 0x000fe200078e00ff */
[----:B------:R-:W-:-:S04]  /*9180*/  ISETP.GT.U32.AND P0, PT, R7, 0x7f800000, PT ;  /* 0x7f8000000700780c */ /* 0x000fc80003f04070 */
[----:B------:R-:W-:-:S05]  /*9190*/  SEL R5, R5, 0x7c, P0 ;  /* 0x0000007c05057807 */ /* 0x000fca0000000000 */
[----:B------:R2:W-:Y:S01]  /*91a0*/  STG.E.U8 desc[UR36][R2.64], R5 ;  /* 0x0000000502007986 */ /* 0x0005e2000c101124 */
[----:B------:R-:W-:Y:S05]  /*91b0*/  BRA `(.L_x_15932) ;  /* 0x0000000000107947 */ /* 0x000fea0003800000 */
.L_x_15951:
[----:B------:R-:W-:-:S04]  /*91c0*/  LOP3.LUT R5, R5, 0xff, RZ, 0xc0, !PT ;  /* 0x000000ff05057812 */ /* 0x000fc800078ec0ff */
[----:B------:R-:W0:Y:S02]  /*91d0*/  I2F.U16 R0, R5 ;  /* 0x0000000500007306 */ /* 0x000e240000101000 */
[----:B0-----:R-:W-:-:S05]  /*91e0*/  F2FP.BF16.F32.PACK_AB R0, RZ, R0 ;  /* 0x00000000ff00723e */ /* 0x001fca00000010ff */
[----:B------:R0:W-:Y:S02]  /*91f0*/  STG.E.U16 desc[UR36][R2.64], R0 ;  /* 0x0000000002007986 */ /* 0x0001e4000c101524 */
.L_x_15932:
[----:B------:R-:W-:Y:S05]  /*9200*/  BSYNC.RECONVERGENT B6 ;  /* 0x0000000000067941 */ /* 0x000fea0003800200 */
.L_x_15926:
[----:B------:R-:W-:-:S07]  /*9210*/  IADD3 R17, PT, PT, R17, 0x80, RZ ;  /* 0x0000008011117810 */ /* 0x000fce0007ffe0ff */
.L_x_15891:
[----:B------:R-:W-:Y:S05]  /*9220*/  BSYNC.RECONVERGENT B7 ;  /* 0x0000000000077941 */ /* 0x000fea0003800200 */
.L_x_15890:
        /* <DEDUP_REMOVED lines=306> */
.L_x_15958:
        /* <DEDUP_REMOVED lines=18> */
.L_x_15962:
[----:B------:R4:W5:Y:S01]  /*a670*/  LDG.E.U8 R0, desc[UR36][R4.64] ;  /* 0x0000002404007981 */ /* 0x000962000c1e1100 */
[----:B------:R-:W-:Y:S05]  /*a680*/  BRA `(.L_x_15964) ;  /* 0x0000000c005c7947 */ /* 0x000fea0003800000 */
.L_x_15961:
        /* <DEDUP_REMOVED lines=8> */
.L_x_15966:
[----:B------:R2:W5:Y:S01]  /*a710*/  LDG.E.U8 R0, desc[UR36][R4.64] ;  /* 0x0000002404007981 */ /* 0x000562000c1e1100 */
[----:B------:R-:W-:Y:S05]  /*a720*/  BRA `(.L_x_15964) ;  /* 0x0000000c00347947 */ /* 0x000fea0003800000 */
.L_x_15965:
[----:B------:R0:W5:Y:S01]  /*a730*/  LDG.E.U16 R0, desc[UR36][R4.64] ;  /* 0x0000002404007981 */ /* 0x000162000c1e1500 */
[----:B------:R-:W-:Y:S05]  /*a740*/  BRA `(.L_x_15964) ;  /* 0x0000000c002c7947 */ /* 0x000fea0003800000 */
.L_x_15960:
        /* <DEDUP_REMOVED lines=10> */
.L_x_15968:
[----:B------:R-:W2:Y:S02]  /*a7f0*/  LDG.E.U16 R2, desc[UR36][R4.64] ;  /* 0x0000002404027981 */ /* 0x000ea4000c1e1500 */
[----:B--2---:R-:W-:-:S06]  /*a800*/  HADD2.F32 R2, -RZ, R2.H0_H0 ;  /* 0x20000002ff027230 */ /* 0x004fcc0000004100 */
[----:B------:R-:W0:Y:S02]  /*a810*/  F2I.S64.TRUNC R2, R2 ;  /* 0x0000000200027311 */ /* 0x000e24000020d900 */
[----:B0-----:R-:W-:Y:S01]  /*a820*/  PRMT R0, R2, 0x7610, R0 ;  /* 0x0000761002007816 */ /* 0x001fe20000000000 */
[----:B------:R-:W-:Y:S06]  /*a830*/  BRA `(.L_x_15964) ;  /* 0x0000000800f07947 */ /* 0x000fec0003800000 */
.L_x_15967:
        /* <DEDUP_REMOVED lines=10> */
.L_x_15970:
[----:B------:R-:W2:Y:S02]  /*a8e0*/  LDG.E.U16 R4, desc[UR36][R4.64] ;  /* 0x0000002404047981 */ /* 0x000ea4000c1e1500 */
[----:B--2---:R-:W-:-:S06]  /*a8f0*/  HADD2.F32 R2, -RZ, R4.H0_H0 ;  /* 0x20000004ff027230 */ /* 0x004fcc0000004100 */
[----:B------:R-:W0:Y:S02]  /*a900*/  F2I.S64.TRUNC R2, R2 ;  /* 0x0000000200027311 */ /* 0x000e24000020d900 */
[----:B0-----:R-:W-:Y:S01]  /*a910*/  PRMT R0, R2, 0x7610, R0 ;  /* 0x0000761002007816 */ /* 0x001fe20000000000 */
[----:B------:R-:W-:Y:S06]  /*a920*/  BRA `(.L_x_15964) ;  /* 0x0000000800b47947 */ /* 0x000fec0003800000 */
.L_x_15969:
[----:B------:R-:W2:Y:S02]  /*a930*/  LDG.E.64 R2, desc[UR36][R4.64] ;  /* 0x0000002404027981 */ /* 0x000ea4000c1e1b00 */
[----:B--2---:R-:W0:Y:S02]  /*a940*/  F2I.S64.F64.TRUNC R2, R2 ;  /* 0x0000000200027311 */ /* 0x004e24000030d900 */
[----:B0-----:R-:W-:Y:S01]  /*a950*/  PRMT R0, R2, 0x7610, R0 ;  /* 0x0000761002007816 */ /* 0x001fe20000000000 */
[----:B------:R-:W-:Y:S06]  /*a960*/  BRA `(.L_x_15964) ;  /* 0x0000000800a47947 */ /* 0x000fec0003800000 */
.L_x_15959:
        /* <DEDUP_REMOVED lines=12> */
.L_x_15973:
[----:B------:R-:W2:Y:S02]  /*aa30*/  LDG.E.64 R4, desc[UR36][R4.64] ;  /* 0x0000002404047981 */ /* 0x000ea4000c1e1b00 */
[----:B--2---:R-:W0:Y:S02]  /*aa40*/  F2I.S64.F64.TRUNC R2, R4 ;  /* 0x0000000400027311 */ /* 0x004e24000030d900 */
[----:B0-----:R-:W-:Y:S01]  /*aa50*/  PRMT R0, R2, 0x7610, R0 ;  /* 0x0000761002007816 */ /* 0x001fe20000000000 */
[----:B------:R-:W-:Y:S06]  /*aa60*/  BRA `(.L_x_15964) ;  /* 0x0000000800647947 */ /* 0x000fec0003800000 */
.L_x_15972:
        /* <DEDUP_REMOVED lines=27> */
.L_x_15975:
        /* <DEDUP_REMOVED lines=14> */
.L_x_15974:
[----:B------:R-:W2:Y:S02]  /*ad00*/  LDG.E.U16 R2, desc[UR36][R4.64] ;  /* 0x0000002404027981 */ /* 0x000ea4000c1e1500 */
[----:B--2---:R-:W-:-:S06]  /*ad10*/  IMAD.U32 R2, R2, 0x10000, RZ ;  /* 0x0001000002027824 */ /* 0x004fcc00078e00ff */
[----:B------:R-:W0:Y:S02]  /*ad20*/  F2I.S64.TRUNC R2, R2 ;  /* 0x0000000200027311 */ /* 0x000e24000020d900 */
[----:B0-----:R-:W-:Y:S01]  /*ad30*/  PRMT R0, R2, 0x7610, R0 ;  /* 0x0000761002007816 */ /* 0x001fe20000000000 */
[----:B------:R-:W-:Y:S06]  /*ad40*/  BRA `(.L_x_15964) ;  /* 0x0000000400ac7947 */ /* 0x000fec0003800000 */
.L_x_15971:
        /* <DEDUP_REMOVED lines=10> */
.L_x_15978:
        /* <DEDUP_REMOVED lines=21> */
.L_x_15982:
[----:B------:R-:W-:Y:S05]  /*af40*/  BSYNC.RECONVERGENT B1 ;  /* 0x0000000000017941 */ /* 0x000fea0003800200 */
.L_x_15981:
[----:B------:R-:W-:Y:S02]  /*af50*/  SHF.L.U32 R0, R0, 0x14, RZ ;  /* 0x0000001400007819 */ /* 0x000fe400000006ff */
[----:B------:R-:W-:-:S04]  /*af60*/  LEA R2, R2, 0x3b800000, 0x17 ;  /* 0x3b80000002027811 */ /* 0x000fc800078eb8ff */
[----:B------:R-:W-:-:S07]  /*af70*/  LOP3.LUT R2, R2, R0, R7, 0xfe, !PT ;  /* 0x0000000002027212 */ /* 0x000fce00078efe07 */
.L_x_15980:
[----:B------:R-:W-:Y:S05]  /*af80*/  BSYNC.RECONVERGENT B0 ;  /* 0x0000000000007941 */ /* 0x000fea0003800200 */
.L_x_15979:
[----:B------:R-:W0:Y:S02]  /*af90*/  F2I.S64.TRUNC R2, R2 ;  /* 0x0000000200027311 */ /* 0x000e24000020d900 */
[----:B0-----:R-:W-:Y:S01]  /*afa0*/  PRMT R0, R2, 0x7610, R0 ;  /* 0x0000761002007816 */ /* 0x001fe20000000000 */
[----:B------:R-:W-:Y:S06]  /*afb0*/  BRA `(.L_x_15964) ;  /* 0x0000000400107947 */ /* 0x000fec0003800000 */
.L_x_15977:
        /* <DEDUP_REMOVED lines=21> */
.L_x_15986:
[----:B------:R-:W-:Y:S05]  /*b110*/  BSYNC.RECONVERGENT B1 ;  /* 0x0000000000017941 */ /* 0x000fea0003800200 */
.L_x_15985:
[----:B------:R-:W-:Y:S01]  /*b120*/  IMAD.SHL.U32 R0, R0, 0x200000, RZ ;  /* 0x0020000000007824 */ /* 0x000fe200078e00ff */
[----:B------:R-:W-:-:S04]  /*b130*/  LEA R2, R2, 0x37800000, 0x17 ;  /* 0x3780000002027811 */ /* 0x000fc800078eb8ff */
[----:B------:R-:W-:-:S07]  /*b140*/  LOP3.LUT R2, R2, R0, R7, 0xfe, !PT ;  /* 0x0000000002027212 */ /* 0x000fce00078efe07 */
.L_x_15984:
[----:B------:R-:W-:Y:S05]  /*b150*/  BSYNC.RECONVERGENT B0 ;  /* 0x0000000000007941 */ /* 0x000fea0003800200 */
.L_x_15983:
[----:B------:R-:W0:Y:S02]  /*b160*/  F2I.S64.TRUNC R2, R2 ;  /* 0x0000000200027311 */ /* 0x000e24000020d900 */
[----:B0-----:R-:W-:Y:S01]  /*b170*/  PRMT R0, R2, 0x7610, R0 ;  /* 0x0000761002007816 */ /* 0x001fe20000000000 */
[----:B------:R-:W-:Y:S06]  /*b180*/  BRA `(.L_x_15964) ;  /* 0x00000000009c7947 */ /* 0x000fec0003800000 */
.L_x_15976:
        /* <DEDUP_REMOVED lines=14> */
.L_x_15990:
[----:B------:R-:W-:Y:S05]  /*b270*/  BSYNC.RECONVERGENT B0 ;  /* 0x0000000000007941 */ /* 0x000fea0003800200 */
.L_x_15989:
[----:B------:R-:W0:Y:S02]  /*b280*/  F2I.S64.TRUNC R2, R2 ;  /* 0x0000000200027311 */ /* 0x000e24000020d900 */
[----:B0-----:R-:W-:Y:S01]  /*b290*/  PRMT R0, R2, 0x7610, R0 ;  /* 0x0000761002007816 */ /* 0x001fe20000000000 */
[----:B------:R-:W-:Y:S06]  /*b2a0*/  BRA `(.L_x_15964) ;  /* 0x0000000000547947 */ /* 0x000fec0003800000 */
.L_x_15963:
        /* <DEDUP_REMOVED lines=16> */
.L_x_15991:
[----:B------:R-:W-:Y:S01]  /*b3b0*/  PRMT R0, RZ, 0x7610, R0 ;  /* 0x00007610ff007816 */ /* 0x000fe20000000000 */
[----:B------:R-:W-:Y:S06]  /*b3c0*/  BRA `(.L_x_15964) ;  /* 0x00000000000c7947 */ /* 0x000fec0003800000 */
.L_x_15988:
[----:B------:R0:W5:Y:S01]  /*b3d0*/  LDG.E.U8 R0, desc[UR36][R4.64] ;  /* 0x0000002404007981 */ /* 0x000162000c1e1100 */
[----:B------:R-:W-:Y:S05]  /*b3e0*/  BRA `(.L_x_15964) ;  /* 0x0000000000047947 */ /* 0x000fea0003800000 */
.L_x_15987:
[----:B------:R0:W5:Y:S02]  /*b3f0*/  LDG.E.U8 R0, desc[UR36][R4.64] ;  /* 0x0000002404007981 */ /* 0x000164000c1e1100 */
.L_x_15964:
        /* <DEDUP_REMOVED lines=14> */
.L_x_15995:
[----:B------:R-:W-:Y:S01]  /*b4e0*/  STG.E.U8 desc[UR36][R16.64], R3 ;  /* 0x0000000310007986 */ /* 0x000fe2000c101124 */
[----:B------:R-:W-:Y:S05]  /*b4f0*/  EXIT ;  /* 0x000000000000794d */ /* 0x000fea0003800000 */
.L_x_15994:
        /* <DEDUP_REMOVED lines=10> */
.L_x_15998:
[----:B------:R-:W-:-:S05]  /*b5a0*/  LOP3.LUT R3, R3, 0xff, RZ, 0xc0, !PT ;  /* 0x000000ff03037812 */ /* 0x000fca00078ec0ff */
[----:B------:R-:W-:Y:S01]  /*b5b0*/  STG.E desc[UR36][R16.64], R3 ;  /* 0x0000000310007986 */ /* 0x000fe2000c101924 */
[----:B------:R-:W-:Y:S05]  /*b5c0*/  EXIT ;  /* 0x000000000000794d */ /* 0x000fea0003800000 */
.L_x_15997:
[----:B------:R-:W-:-:S05]  /*b5d0*/  LOP3.LUT R3, R3, 0xff, RZ, 0xc0, !PT ;  /* 0x000000ff03037812 */ /* 0x000fca00078ec0ff */
[----:B------:R-:W-:Y:S01]  /*b5e0*/  STG.E.U16 desc[UR36][R16.64], R3 ;  /* 0x0000000310007986 */ /* 0x000fe2000c101524 */
[----:B------:R-:W-:Y:S05]  /*b5f0*/  EXIT ;  /* 0x000000000000794d */ /* 0x000fea0003800000 */
.L_x_15993:
        /* <DEDUP_REMOVED lines=10> */
.L_x_16000:
[----:B------:R-:W-:-:S04]  /*b6a0*/  LOP3.LUT R3, R3, 0xff, RZ, 0xc0, !PT ;  /* 0x000000ff03037812 */ /* 0x000fc800078ec0ff */
[----:B------:R-:W5:Y:S02]  /*b6b0*/  I2F.U16 R0, R3 ;  /* 0x0000000300007306 */ /* 0x000f640000101000 */
[----:B-----5:R-:W-:-:S05]  /*b6c0*/  F2FP.F16.F32.PACK_AB R0, RZ, R0 ;  /* 0x00000000ff00723e */ /* 0x020fca00000000ff */
[----:B------:R-:W-:Y:S01]  /*b6d0*/  STG.E.U16 desc[UR36][R16.64], R0 ;  /* 0x0000000010007986 */ /* 0x000fe2000c101524 */
[----:B------:R-:W-:Y:S05]  /*b6e0*/  EXIT ;  /* 0x000000000000794d */ /* 0x000fea0003800000 */
.L_x_15999:
        /* <DEDUP_REMOVED lines=11> */
.L_x_16002:
[----:B------:R-:W-:-:S06]  /*b7a0*/  LOP3.LUT R3, R3, 0xff, RZ, 0xc0, !PT ;  /* 0x000000ff03037812 */ /* 0x000fcc00078ec0ff */
[----:B------:R-:W5:Y:S02]  /*b7b0*/  I2F.U16 R3, R3 ;  /* 0x0000000300037306 */ /* 0x000f640000101000 */
[----:B-----5:R-:W-:-:S04]  /*b7c0*/  F2FP.F16.F32.PACK_AB R3, RZ, R3 ;  /* 0x00000003ff03723e */ /* 0x020fc800000000ff */
[----:B------:R-:W-:-:S05]  /*b7d0*/  PRMT R3, R3, 0x5410, RZ ;  /* 0x0000541003037816 */ /* 0x000fca00000000ff */
[----:B------:R-:W-:Y:S01]  /*b7e0*/  STG.E desc[UR36][R16.64], R3 ;  /* 0x0000000310007986 */ /* 0x000fe2000c101924 */
[----:B------:R-:W-:Y:S05]  /*b7f0*/  EXIT ;  /* 0x000000000000794d */ /* 0x000fea0003800000 */
.L_x_16001:
[----:B------:R-:W-:-:S06]  /*b800*/  LOP3.LUT R3, R3, 0xff, RZ, 0xc0, !PT ;  /* 0x000000ff03037812 */ /* 0x000fcc00078ec0ff */
[----:B------:R-:W5:Y:S02]  /*b810*/  I2F.F64.U16 R2, R3 ;  /* 0x0000000300027312 */ /* 0x000f640000101800 */
[----:B-----5:R-:W-:Y:S01]  /*b820*/  STG.E.64 desc[UR36][R16.64], R2 ;  /* 0x0000000210007986 */ /* 0x020fe2000c101b24 */
[----:B------:R-:W-:Y:S05]  /*b830*/  EXIT ;  /* 0x000000000000794d */ /* 0x000fea0003800000 */
.L_x_15992:
        /* <DEDUP_REMOVED lines=13> */
.L_x_16006:
        /* <DEDUP_REMOVED lines=17> */
.L_x_16009:
[----:B------:R-:W-:-:S07]  /*ba20*/  PRMT R8, R0, 0x7610, R8 ;  /* 0x0000761000087816 */ /* 0x000fce0000000008 */
.L_x_16008:
[----:B------:R-:W-:Y:S05]  /*ba30*/  BSYNC.RECONVERGENT B0 ;  /* 0x0000000000007941 */ /* 0x000fea0003800200 */
.L_x_16007:
[----:B------:R-:W-:Y:S01]  /*ba40*/  STG.E.U8 desc[UR36][R16.64], R8 ;  /* 0x0000000810007986 */ /* 0x000fe2000c101124 */
[----:B------:R-:W-:Y:S05]  /*ba50*/  EXIT ;  /* 0x000000000000794d */ /* 0x000fea0003800000 */
.L_x_16005:
        /* <DEDUP_REMOVED lines=17> */
.L_x_16012:
[----:B------:R-:W-:-:S07]  /*bb70*/  PRMT R8, R0, 0x7610, R8 ;  /* 0x0000761000087816 */ /* 0x000fce0000000008 */
.L_x_16011:
[----:B------:R-:W-:Y:S05]  /*bb80*/  BSYNC.RECONVERGENT B0 ;  /* 0x0000000000007941 */ /* 0x000fea0003800200 */
.L_x_16010:
[----:B------:R-:W-:Y:S01]  /*bb90*/  STG.E.U8 desc[UR36][R16.64], R8 ;  /* 0x0000000810007986 */ /* 0x000fe2000c101124 */
[----:B------:R-:W-:Y:S05]  /*bba0*/  EXIT ;  /* 0x000000000000794d */ /* 0x000fea0003800000 */
.L_x_16004:
        /* <DEDUP_REMOVED lines=23> */
.L_x_16014:
[----:B------:R-:W-:Y:S01]  /*bd20*/  LOP3.LUT R2, R3, 0xff, RZ, 0xc0, !PT ;  /* 0x000000ff03027812 */ /* 0x000fe200078ec0ff */
[----:B------:R-:W-:-:S05]  /*bd30*/  IMAD.MOV.U32 R3, RZ, RZ, RZ ;  /* 0x000000ffff037224 */ /* 0x000fca00078e00ff */
[----:B------:R-:W-:Y:S01]  /*bd40*/  STG.E.64 desc[UR36][R16.64], R2 ;  /* 0x0000000210007986 */ /* 0x000fe2000c101b24 */
[----:B------:R-:W-:Y:S05]  /*bd50*/  EXIT ;  /* 0x000000000000794d */ /* 0x000fea0003800000 */
.L_x_16013:
[----:B------:R-:W-:-:S05]  /*bd60*/  LOP3.LUT R3, R3, 0xff, RZ, 0xc0, !PT ;  /* 0x000000ff03037812 */ /* 0x000fca00078ec0ff */
[----:B------:R-:W-:Y:S01]  /*bd70*/  STG.E desc[UR36][R16.64], R3 ;  /* 0x0000000310007986 */ /* 0x000fe2000c101924 */
[----:B------:R-:W-:Y:S05]  /*bd80*/  EXIT ;  /* 0x000000000000794d */ /* 0x000fea0003800000 */
.L_x_16003:
        /* <DEDUP_REMOVED lines=8> */
[----:B------:R-:W-:Y:S01]  /*be10*/  STG.E.U8 desc[UR36][R16.64], R3 ;  /* 0x0000000310007986 */ /* 0x000fe2000c101124 */
[----:B------:R-:W-:Y:S05]  /*be20*/  EXIT ;  /* 0x000000000000794d */ /* 0x000fea0003800000 */
.L_x_16016:
[----:B01234-:R-:W-:Y:S02]  /*be30*/  LOP3.LUT R4, R3, 0xff, RZ, 0xc0, !PT ;  /* 0x000000ff03047812 */ /* 0x01ffe400078ec0ff */
[----:B------:R-:W-:-:S04]  /*be40*/  CS2R R6, SRZ ;  /* 0x0000000000067805 */ /* 0x000fc8000001ff00 */
[----:B------:R-:W0:Y:S02]  /*be50*/  I2F.F64.U16 R4, R4 ;  /* 0x0000000400047312 */ /* 0x000e240000101800 */
[----:B0-----:R-:W-:Y:S01]  /*be60*/  STG.E.128 desc[UR36][R16.64], R4 ;  /* 0x0000000410007986 */ /* 0x001fe2000c101d24 */
[----:B------:R-:W-:Y:S05]  /*be70*/  EXIT ;  /* 0x000000000000794d */ /* 0x000fea0003800000 */
.L_x_16015:
[----:B------:R-:W-:-:S09]  /*be80*/  UISETP.NE.AND UP0, UPT, UR4, 0xf, UPT ;  /* 0x0000000f0400788c */ /* 0x000fd2000bf05270 */
[----:B------:R-:W-:Y:S05]  /*be90*/  BRA.U !UP0, `(.L_x_16017) ;  /* 0x0000000108dc7547 */ /* 0x000fea000b800000 */
[----:B------:R-:W-:-:S09]  /*bea0*/  UISETP.NE.AND UP0, UPT, UR4, 0x17, UPT ;  /* 0x000000170400788c */ /* 0x000fd2000bf05270 */
[----:B------:R-:W-:Y:S05]  /*beb0*/  BRA.U !UP0, `(.L_x_16018) ;  /* 0x0000000108887547 */ /* 0x000fea000b800000 */
[----:B------:R-:W-:-:S09]  /*bec0*/  UISETP.NE.AND UP0, UPT, UR4, 0x18, UPT ;  /* 0x000000180400788c */ /* 0x000fd2000bf05270 */
[----:B------:R-:W-:Y:S05]  /*bed0*/  BRA.U !UP0, `(.L_x_16019) ;  /* 0x0000000108447547 */ /* 0x000fea000b800000 */
.L_x_15996:
        /* <DEDUP_REMOVED lines=16> */
.L_x_16020:
[----:B------:R-:W-:Y:S05]  /*bfe0*/  EXIT ;  /* 0x000000000000794d */ /* 0x000fea0003800000 */
.L_x_16019:
        /* <DEDUP_REMOVED lines=12> */
.L_x_16022:
[----:B------:R-:W-:Y:S05]  /*c0b0*/  BSYNC.RECONVERGENT B0 ;  /* 0x0000000000007941 */ /* 0x000fea0003800200 */
.L_x_16021:
[----:B------:R-:W-:Y:S01]  /*c0c0*/  STG.E.U8 desc[UR36][R16.64], R3 ;  /* 0x0000000310007986 */ /* 0x000fe2000c101124 */
[----:B------:R-:W-:Y:S05]  /*c0d0*/  EXIT ;  /* 0x000000000000794d */ /* 0x000fea0003800000 */
.L_x_16018:
        /* <DEDUP_REMOVED lines=14> */
.L_x_16023:
[----:B------:R-:W-:Y:S01]  /*c1c0*/  IMAD.MOV.U32 R3, RZ, RZ, 0x7f ;  /* 0x0000007fff037424 */ /* 0x000fe200078e00ff */
[----:B------:R-:W-:-:S04]  /*c1d0*/  ISETP.GT.U32.AND P0, PT, R5, 0x7f800000, PT ;  /* 0x7f8000000500780c */ /* 0x000fc80003f04070 */
[----:B------:R-:W-:-:S05]  /*c1e0*/  SEL R3, R3, 0x7c, P0 ;  /* 0x0000007c03037807 */ /* 0x000fca0000000000 */
[----:B------:R-:W-:Y:S01]  /*c1f0*/  STG.E.U8 desc[UR36][R16.64], R3 ;  /* 0x0000000310007986 */ /* 0x000fe2000c101124 */
[----:B------:R-:W-:Y:S05]  /*c200*/  EXIT ;  /* 0x000000000000794d */ /* 0x000fea0003800000 */
.L_x_16017:
[----:B------:R-:W-:-:S04]  /*c210*/  LOP3.LUT R3, R3, 0xff, RZ, 0xc0, !PT ;  /* 0x000000ff03037812 */ /* 0x000fc800078ec0ff */
[----:B------:R-:W5:Y:S02]  /*c220*/  I2F.U16 R0, R3 ;  /* 0x0000000300007306 */ /* 0x000f640000101000 */
[----:B-----5:R-:W-:-:S05]  /*c230*/  F2FP.BF16.F32.PACK_AB R0, RZ, R0 ;  /* 0x00000000ff00723e */ /* 0x020fca00000010ff */
[----:B------:R-:W-:Y:S01]  /*c240*/  STG.E.U16 desc[UR36][R16.64], R0 ;  /* 0x0000000010007986 */ /* 0x000fe2000c101524 */
[----:B------:R-:W-:Y:S05]  /*c250*/  EXIT ;  /* 0x000000000000794d */ /* 0x000fea0003800000 */
.L_x_16024:
        /* <DEDUP_REMOVED lines=10> */
.L_x_25956:


//--------------------- .text._ZN2at6native27unrolled_elementwise_kernelINS0_13AUnaryFunctorIhhhNS0_16BitwiseOrFunctorIhEEEESt5arrayIPcLm2EELi4E23TrivialOffsetCalculatorILi1EjESA_NS0_6memory12LoadWithCastILi1EEENSB_13StoreWithCastILi1EEEEEviT_T0_T2_T3_T4_T5_ --------------------------
	.section	.text._ZN2at6native27unrolled_elementwise_kernelINS0_13AUnaryFunctorIhhhNS0_16BitwiseOrFunctorIhEEEESt5arrayIPcLm2EELi4E23TrivialOffsetCalculatorILi1EjESA_NS0_6memory12LoadWithCastILi1EEENSB_13StoreWithCastILi1EEEEEviT_T0_T2_T3_T4_T5_,"ax",@progbits
	.align	128
        .global         _ZN2at6native27unrolled_elementwise_kernelINS0_13AUnaryFunctorIhhhNS0_16BitwiseOrFunctorIhEEEESt5arrayIPcLm2EELi4E23TrivialOffsetCalculatorILi1EjESA_NS0_6memory12LoadWithCastILi1EEENSB_13StoreWithCastILi1EEEEEviT_T0_T2_T3_T4_T5_
        .type           _ZN2at6native27unrolled_elementwise_kernelINS0_13AUnaryFunctorIhhhNS0_16BitwiseOrFunctorIhEEEESt5arrayIPcLm2EELi4E23TrivialOffsetCalculatorILi1EjESA_NS0_6memory12LoadWithCastILi1EEENSB_13StoreWithCastILi1EEEEEviT_T0_T2_T3_T4_T5_,@function
        .size           _ZN2at6native27unrolled_elementwise_kernelINS0_13AUnaryFunctorIhhhNS0_16BitwiseOrFunctorIhEEEESt5arrayIPcLm2EELi4E23TrivialOffsetCalculatorILi1EjESA_NS0_6memory12LoadWithCastILi1EEENSB_13StoreWithCastILi1EEEEEviT_T0_T2_T3_T4_T5_,(.L_x_25957 - _ZN2at6native27unrolled_elementwise_kernelINS0_13AUnaryFunctorIhhhNS0_16BitwiseOrFunctorIhEEEESt5arrayIPcLm2EELi4E23TrivialOffsetCalculatorILi1EjESA_NS0_6memory12LoadWithCastILi1EEENSB_13StoreWithCastILi1EEEEEviT_T0_T2_T3_T4_T5_)
        .other          _ZN2at6native27unrolled_elementwise_kernelINS0_13AUnaryFunctorIhhhNS0_16BitwiseOrFunctorIhEEEESt5arrayIPcLm2EELi4E23TrivialOffsetCalculatorILi1EjESA_NS0_6memory12LoadWithCastILi1EEENSB_13StoreWithCastILi1EEEEEviT_T0_T2_T3_T4_T5_,@"STO_CUDA_ENTRY STV_DEFAULT"
_ZN2at6native27unrolled_elementwise_kernelINS0_13AUnaryFunctorIhhhNS0_16BitwiseOrFunctorIhEEEESt5arrayIPcLm2EELi4E23TrivialOffsetCalculatorILi1EjESA_NS0_6memory12LoadWithCastILi1EEENSB_13StoreWithCastILi1EEEEEviT_T0_T2_T3_T4_T5_:
.text._ZN2at6native27unrolled_elementwise_kernelINS0_13AUnaryFunctorIhhhNS0_16BitwiseOrFunctorIhEEEESt5arrayIPcLm2EELi4E23TrivialOffsetCalculatorILi1EjESA_NS0_6memory12LoadWithCastILi1EEENSB_13StoreWithCastILi1EEEEEviT_T0_T2_T3_T4_T5_:
        /* <DEDUP_REMOVED lines=31> */
.L_x_16030:
[----:B------:R3:W5:Y:S01]  /*01f0*/  LDG.E.U8 R18, desc[UR36][R6.64] ;  /* 0x0000002406127981 */ /* 0x000762000c1e1100 */
[----:B------:R-:W-:Y:S05]  /*0200*/  BRA `(.L_x_16032) ;  /* 0x0000000c00607947 */ /* 0x000fea0003800000 */
.L_x_16029:
        /* <DEDUP_REMOVED lines=8> */
.L_x_16034:
[----:B------:R1:W5:Y:S01]  /*0290*/  LDG.E.U8 R18, desc[UR36][R6.64] ;  /* 0x0000002406127981 */ /* 0x000362000c1e1100 */
[----:B------:R-:W-:Y:S05]  /*02a0*/  BRA `(.L_x_16032) ;  /* 0x0000000c00387947 */ /* 0x000fea0003800000 */
.L_x_16033:
[----:B------:R2:W5:Y:S01]  /*02b0*/  LDG.E.U16 R18, desc[UR36][R6.64] ;  /* 0x0000002406127981 */ /* 0x000562000c1e1500 */
[----:B------:R-:W-:Y:S05]  /*02c0*/  BRA `(.L_x_16032) ;  /* 0x0000000c00307947 */ /* 0x000fea0003800000 */
.L_x_16028:
        /* <DEDUP_REMOVED lines=10> */
.L_x_16036:
[----:B------:R-:W2:Y:S02]  /*0370*/  LDG.E.U16 R4, desc[UR36][R6.64] ;  /* 0x0000002406047981 */ /* 0x000ea4000c1e1500 */
[----:B--2---:R-:W-:-:S06]  /*0380*/  HADD2.F32 R4, -RZ, R4.H0_H0 ;  /* 0x20000004ff047230 */ /* 0x004fcc0000004100 */
[----:B------:R-:W0:Y:S02]  /*0390*/  F2I.S64.TRUNC R4, R4 ;  /* 0x0000000400047311 */ /* 0x000e24000020d900 */
[----:B0-----:R-:W-:Y:S01]  /*03a0*/  PRMT R18, R4, 0x7610, R18 ;  /* 0x0000761004127816 */ /* 0x001fe20000000012 */
[----:B------:R-:W-:Y:S06]  /*03b0*/  BRA `(.L_x_16032) ;  /* 0x0000000800f47947 */ /* 0x000fec0003800000 */
.L_x_16035:
        /* <DEDUP_REMOVED lines=10> */
.L_x_16038:
[----:B------:R-:W2:Y:S02]  /*0460*/  LDG.E.U16 R6, desc[UR36][R6.64] ;  /* 0x0000002406067981 */ /* 0x000ea4000c1e1500 */
[----:B--2---:R-:W-:-:S06]  /*0470*/  HADD2.F32 R4, -RZ, R6.H0_H0 ;  /* 0x20000006ff047230 */ /* 0x004fcc0000004100 */
[----:B------:R-:W0:Y:S02]  /*0480*/  F2I.S64.TRUNC R4, R4 ;  /* 0x0000000400047311 */ /* 0x000e24000020d900 */
[----:B0-----:R-:W-:Y:S01]  /*0490*/  PRMT R18, R4, 0x7610, R18 ;  /* 0x0000761004127816 */ /* 0x001fe20000000012 */
[----:B------:R-:W-:Y:S06]  /*04a0*/  BRA `(.L_x_16032) ;  /* 0x0000000800b87947 */ /* 0x000fec0003800000 */
.L_x_16037:
[----:B------:R-:W2:Y:S02]  /*04b0*/  LDG.E.64 R4, desc[UR36][R6.64] ;  /* 0x0000002406047981 */ /* 0x000ea4000c1e1b00 */
[----:B--2---:R-:W0:Y:S02]  /*04c0*/  F2I.S64.F64.TRUNC R4, R4 ;  /* 0x0000000400047311 */ /* 0x004e24000030d900 */
[----:B0-----:R-:W-:Y:S01]  /*04d0*/  PRMT R18, R4, 0x7610, R18 ;  /* 0x0000761004127816 */ /* 0x001fe20000000012 */
[----:B------:R-:W-:Y:S06]  /*04e0*/  BRA `(.L_x_16032) ;  /* 0x0000000800a87947 */ /* 0x000fec0003800000 */
.L_x_16027:
        /* <DEDUP_REMOVED lines=12> */
.L_x_16041:
[----:B------:R-:W2:Y:S02]  /*05b0*/  LDG.E.64 R6, desc[UR36][R6.64] ;  /* 0x0000002406067981 */ /* 0x000ea4000c1e1b00 */
[----:B--2---:R-:W0:Y:S02]  /*05c0*/  F2I.S64.F64.TRUNC R4, R6 ;  /* 0x0000000600047311 */ /* 0x004e24000030d900 */
[----:B0-----:R-:W-:Y:S01]  /*05d0*/  PRMT R18, R4, 0x7610, R18 ;  /* 0x0000761004127816 */ /* 0x001fe20000000012 */
[----:B------:R-:W-:Y:S06]  /*05e0*/  BRA `(.L_x_16032) ;  /* 0x0000000800687947 */ /* 0x000fec0003800000 */
.L_x_16040:
        /* <DEDUP_REMOVED lines=27> */
.L_x_16043:
        /* <DEDUP_REMOVED lines=15> */
.L_x_16042:
[----:B------:R-:W2:Y:S02]  /*0890*/  LDG.E.U16 R4, desc[UR36][R6.64] ;  /* 0x0000002406047981 */ /* 0x000ea4000c1e1500 */
[----:B--2---:R-:W-:-:S06]  /*08a0*/  IMAD.U32 R4, R4, 0x10000, RZ ;  /* 0x0001000004047824 */ /* 0x004fcc00078e00ff */
[----:B------:R-:W0:Y:S02]  /*08b0*/  F2I.S64.TRUNC R4, R4 ;  /* 0x0000000400047311 */ /* 0x000e24000020d900 */
[----:B0-----:R-:W-:Y:S01]  /*08c0*/  PRMT R18, R4, 0x7610, R18 ;  /* 0x0000761004127816 */ /* 0x001fe20000000012 */
[----:B------:R-:W-:Y:S06]  /*08d0*/  BRA `(.L_x_16032) ;  /* 0x0000000400ac7947 */ /* 0x000fec0003800000 */
.L_x_16039:
        /* <DEDUP_REMOVED lines=10> */
.L_x_16046:
        /* <DEDUP_REMOVED lines=21> */
.L_x_16050:
[----:B------:R-:W-:Y:S05]  /*0ad0*/  BSYNC.RECONVERGENT B1 ;  /* 0x0000000000017941 */ /* 0x000fea0003800200 */
.L_x_16049:
[----:B------:R-:W-:Y:S01]  /*0ae0*/  IMAD.SHL.U32 R0, R0, 0x100000, RZ ;  /* 0x0010000000007824 */ /* 0x000fe200078e00ff */
[----:B------:R-:W-:-:S04]  /*0af0*/  LEA R3, R3, 0x3b800000, 0x17 ;  /* 0x3b80000003037811 */ /* 0x000fc800078eb8ff */
[----:B------:R-:W-:-:S07]  /*0b00*/  LOP3.LUT R4, R3, R0, R7, 0xfe, !PT ;  /* 0x0000000003047212 */ /* 0x000fce00078efe07 */
.L_x_16048:
[----:B------:R-:W-:Y:S05]  /*0b10*/  BSYNC.RECONVERGENT B0 ;  /* 0x0000000000007941 */ /* 0x000fea0003800200 */
.L_x_16047:
[----:B------:R-:W0:Y:S02]  /*0b20*/  F2I.S64.TRUNC R4, R4 ;  /* 0x0000000400047311 */ /* 0x000e24000020d900 */
[----:B0-----:R-:W-:Y:S01]  /*0b30*/  PRMT R18, R4, 0x7610, R18 ;  /* 0x0000761004127816 */ /* 0x001fe20000000012 */
[----:B------:R-:W-:Y:S06]  /*0b40*/  BRA `(.L_x_16032) ;  /* 0x0000000400107947 */ /* 0x000fec0003800000 */
.L_x_16045:
        /* <DEDUP_REMOVED lines=21> */
.L_x_16054:
[----:B------:R-:W-:Y:S05]  /*0ca0*/  BSYNC.RECONVERGENT B1 ;  /* 0x0000000000017941 */ /* 0x000fea0003800200 */
.L_x_16053:
[----:B------:R-:W-:Y:S01]  /*0cb0*/  IMAD.SHL.U32 R0, R0, 0x200000, RZ ;  /* 0x0020000000007824 */ /* 0x000fe200078e00ff */
[----:B------:R-:W-:-:S04]  /*0cc0*/  LEA R3, R3, 0x37800000, 0x17 ;  /* 0x3780000003037811 */ /* 0x000fc800078eb8ff */
[----:B------:R-:W-:-:S07]  /*0cd0*/  LOP3.LUT R4, R3, R0, R7, 0xfe, !PT ;  /* 0x0000000003047212 */ /* 0x000fce00078efe07 */
.L_x_16052:
[----:B------:R-:W-:Y:S05]  /*0ce0*/  BSYNC.RECONVERGENT B0 ;  /* 0x0000000000007941 */ /* 0x000fea0003800200 */
.L_x_16051:
[----:B------:R-:W0:Y:S02]  /*0cf0*/  F2I.S64.TRUNC R4, R4 ;  /* 0x0000000400047311 */ /* 0x000e24000020d900 */
[----:B0-----:R-:W-:Y:S01]  /*0d00*/  PRMT R18, R4, 0x7610, R18 ;  /* 0x0000761004127816 */ /* 0x001fe20000000012 */
[----:B------:R-:W-:Y:S06]  /*0d10*/  BRA `(.L_x_16032) ;  /* 0x00000000009c7947 */ /* 0x000fec0003800000 */
.L_x_16044:
[----:B------:R-:W-:-:S09]  /*0d20*/  UISETP.NE.AND UP0, UPT, UR4, 0x1c, UPT ;  /* 0x0000001c0400788c */ /* 0x000fd2000bf05270 */
[----:B------:R-:W-:Y:S05]  /*0d30*/  BRA.U !UP0, `(.L_x_16055) ;  /* 0x0000000108907547 */ /* 0x000fea000b800000 */
[----:B------:R-:W-:-:S09]  /*0d40*/  UISETP.NE.AND UP0, UPT, UR4, 0x1d, UPT ;  /* 0x0000001d0400788c */ /* 0x000fd2000bf05270 */
[----:B------:R-:W-:Y:S05]  /*0d50*/  BRA.U !UP0, `(.L_x_16056) ;  /* 0x0000000108807547 */ /* 0x000fea000b800000 */
[----:B------:R-:W-:-:S09]  /*0d60*/  UISETP.NE.AND UP0, UPT, UR4, 0x2c, UPT ;  /* 0x0000002c0400788c */ /* 0x000fd2000bf05270 */
[----:B------:R-:W-:Y:S05]  /*0d70*/  BRA.U !UP0, `(.L_x_16057) ;  /* 0x0000000108487547 */ /* 0x000fea000b800000 */
.L_x_16031:
        /* <DEDUP_REMOVED lines=16> */
.L_x_16058:
[----:B------:R-:W-:Y:S01]  /*0e80*/  PRMT R18, RZ, 0x7610, R18 ;  /* 0x00007610ff127816 */ /* 0x000fe20000000012 */
[----:B------:R-:W-:Y:S06]  /*0e90*/  BRA `(.L_x_16032) ;  /* 0x00000000003c7947 */ /* 0x000fec0003800000 */
.L_x_16057:
        /* <DEDUP_REMOVED lines=8> */
.L_x_16060:
[----:B------:R-:W-:Y:S05]  /*0f20*/  BSYNC.RECONVERGENT B0 ;  /* 0x0000000000007941 */ /* 0x000fea0003800200 */
.L_x_16059:
[----:B------:R-:W0:Y:S02]  /*0f30*/  F2I.S64.TRUNC R4, R4 ;  /* 0x0000000400047311 */ /* 0x000e24000020d900 */
[----:B0-----:R-:W-:Y:S01]  /*0f40*/  PRMT R18, R4, 0x7610, R18 ;  /* 0x0000761004127816 */ /* 0x001fe20000000012 */
[----:B------:R-:W-:Y:S06]  /*0f50*/  BRA `(.L_x_16032) ;  /* 0x00000000000c7947 */ /* 0x000fec0003800000 */
.L_x_16056:
[----:B------:R0:W5:Y:S01]  /*0f60*/  LDG.E.U8 R18, desc[UR36][R6.64] ;  /* 0x0000002406127981 */ /* 0x000162000c1e1100 */
[----:B------:R-:W-:Y:S05]  /*0f70*/  BRA `(.L_x_16032) ;  /* 0x0000000000047947 */ /* 0x000fea0003800000 */
.L_x_16055:
[----:B------:R0:W5:Y:S02]  /*0f80*/  LDG.E.U8 R18, desc[UR36][R6.64] ;  /* 0x0000002406127981 */ /* 0x000164000c1e1100 */
.L_x_16032:
[----:B------:R-:W-:-:S07]  /*0f90*/  VIADD R19, R2, 0x80 ;  /* 0x0000008002137836 */ /* 0x000fce0000000000 */
.L_x_16026:
[----:B------:R-:W-:Y:S05]  /*0fa0*/  BSYNC.RECONVERGENT B6 ;  /* 0x0000000000067941 */ /* 0x000fea0003800200 */
.L_x_16025:
        /* <DEDUP_REMOVED lines=23> */
.L_x_16066:
[----:B------:R0:W5:Y:S01]  /*1120*/  LDG.E.U8 R24, desc[UR36][R6.64] ;  /* 0x0000002406187981 */ /* 0x000162000c1e1100 */
[----:B------:R-:W-:Y:S05]  /*1130*/  BRA `(.L_x_16068) ;  /* 0x0000000c00607947 */ /* 0x000fea0003800000 */
.L_x_16065:
        /* <DEDUP_REMOVED lines=8> */
.L_x_16070:
[----:B------:R4:W5:Y:S01]  /*11c0*/  LDG.E.U8 R24, desc[UR36][R6.64] ;  /* 0x0000002406187981 */ /* 0x000962000c1e1100 */
[----:B------:R-:W-:Y:S05]  /*11d0*/  BRA `(.L_x_16068) ;  /* 0x0000000c00387947 */ /* 0x000fea0003800000 */
.L_x_16069:
[----:B------:R0:W5:Y:S01]  /*11e0*/  LDG.E.U16 R24, desc[UR36][R6.64] ;  /* 0x0000002406187981 */ /* 0x000162000c1e1500 */
[----:B------:R-:W-:Y:S05]  /*11f0*/  BRA `(.L_x_16068) ;  /* 0x0000000c00307947 */ /* 0x000fea0003800000 */
.L_x_16064:
        /* <DEDUP_REMOVED lines=10> */
.L_x_16072:
[----:B------:R-:W2:Y:S02]  /*12a0*/  LDG.E.U16 R4, desc[UR36][R6.64] ;  /* 0x0000002406047981 */ /* 0x000ea4000c1e1500 */
[----:B--2---:R-:W-:-:S06]  /*12b0*/  HADD2.F32 R4, -RZ, R4.H0_H0 ;  /* 0x20000004ff047230 */ /* 0x004fcc0000004100 */
[----:B------:R-:W0:Y:S02]  /*12c0*/  F2I.S64.TRUNC R4, R4 ;  /* 0x0000000400047311 */ /* 0x000e24000020d900 */
[----:B0-----:R-:W-:Y:S01]  /*12d0*/  PRMT R24, R4, 0x7610, R24 ;  /* 0x0000761004187816 */ /* 0x001fe20000000018 */
[----:B------:R-:W-:Y:S06]  /*12e0*/  BRA `(.L_x_16068) ;  /* 0x0000000800f47947 */ /* 0x000fec0003800000 */
.L_x_16071:
        /* <DEDUP_REMOVED lines=10> */
.L_x_16074:
[----:B------:R-:W2:Y:S02]  /*1390*/  LDG.E.U16 R6, desc[UR36][R6.64] ;  /* 0x0000002406067981 */ /* 0x000ea4000c1e1500 */
[----:B--2---:R-:W-:-:S06]  /*13a0*/  HADD2.F32 R4, -RZ, R6.H0_H0 ;  /* 0x20000006ff047230 */ /* 0x004fcc0000004100 */
[----:B------:R-:W0:Y:S02]  /*13b0*/  F2I.S64.TRUNC R4, R4 ;  /* 0x0000000400047311 */ /* 0x000e24000020d900 */
[----:B0-----:R-:W-:Y:S01]  /*13c0*/  PRMT R24, R4, 0x7610, R24 ;  /* 0x0000761004187816 */ /* 0x001fe20000000018 */
[----:B------:R-:W-:Y:S06]  /*13d0*/  BRA `(.L_x_16068) ;  /* 0x0000000800b87947 */ /* 0x000fec0003800000 */
.L_x_16073:
[----:B------:R-:W2:Y:S02]  /*13e0*/  LDG.E.64 R4, desc[UR36][R6.64] ;  /* 0x0000002406047981 */ /* 0x000ea4000c1e1b00 */
[----:B--2---:R-:W0:Y:S02]  /*13f0*/  F2I.S64.F64.TRUNC R4, R4 ;  /* 0x0000000400047311 */ /* 0x004e24000030d900 */
[----:B0-----:R-:W-:Y:S01]  /*1400*/  PRMT R24, R4, 0x7610, R24 ;  /* 0x0000761004187816 */ /* 0x001fe20000000018 */
[----:B------:R-:W-:Y:S06]  /*1410*/  BRA `(.L_x_16068) ;  /* 0x0000000800a87947 */ /* 0x000fec0003800000 */
.L_x_16063:
        /* <DEDUP_REMOVED lines=12> */
.L_x_16077:
[----:B------:R-:W2:Y:S02]  /*14e0*/  LDG.E.64 R6, desc[UR36][R6.64] ;  /* 0x0000002406067981 */ /* 0x000ea4000c1e1b00 */
[----:B--2---:R-:W0:Y:S02]  /*14f0*/  F2I.S64.F64.TRUNC R4, R6 ;  /* 0x0000000600047311 */ /* 0x004e24000030d900 */
[----:B0-----:R-:W-:Y:S01]  /*1500*/  PRMT R24, R4, 0x7610, R24 ;  /* 0x0000761004187816 */ /* 0x001fe20000000018 */
[----:B------:R-:W-:Y:S06]  /*1510*/  BRA `(.L_x_16068) ;  /* 0x0000000800687947 */ /* 0x000fec0003800000 */
.L_x_16076:
        /* <DEDUP_REMOVED lines=27> */
.L_x_16079:
        /* <DEDUP_REMOVED lines=15> */
.L_x_16078:
[----:B------:R-:W2:Y:S02]  /*17c0*/  LDG.E.U16 R4, desc[UR36][R6.64] ;  /* 0x0000002406047981 */ /* 0x000ea4000c1e1500 */
[----:B--2---:R-:W-:-:S06]  /*17d0*/  IMAD.U32 R4, R4, 0x10000, RZ ;  /* 0x0001000004047824 */ /* 0x004fcc00078e00ff */
[----:B------:R-:W0:Y:S02]  /*17e0*/  F2I.S64.TRUNC R4, R4 ;  /* 0x0000000400047311 */ /* 0x000e24000020d900 */
[----:B0-----:R-:W-:Y:S01]  /*17f0*/  PRMT R24, R4, 0x7610, R24 ;  /* 0x0000761004187816 */ /* 0x001fe20000000018 */
[----:B------:R-:W-:Y:S06]  /*1800*/  BRA `(.L_x_16068) ;  /* 0x0000000400ac7947 */ /* 0x000fec0003800000 */
.L_x_16075:
        /* <DEDUP_REMOVED lines=10> */
.L_x_16082:
        /* <DEDUP_REMOVED lines=21> */
.L_x_16086:
[----:B------:R-:W-:Y:S05]  /*1a00*/  BSYNC.RECONVERGENT B1 ;  /* 0x0000000000017941 */ /* 0x000fea0003800200 */
.L_x_16085:
[----:B------:R-:W-:Y:S01]  /*1a10*/  IMAD.SHL.U32 R0, R0, 0x100000, RZ ;  /* 0x0010000000007824 */ /* 0x000fe200078e00ff */
[----:B------:R-:W-:-:S04]  /*1a20*/  LEA R3, R3, 0x3b800000, 0x17 ;  /* 0x3b80000003037811 */ /* 0x000fc800078eb8ff */
[----:B------:R-:W-:-:S07]  /*1a30*/  LOP3.LUT R4, R3, R0, R7, 0xfe, !PT ;  /* 0x0000000003047212 */ /* 0x000fce00078efe07 */
.L_x_16084:
[----:B------:R-:W-:Y:S05]  /*1a40*/  BSYNC.RECONVERGENT B0 ;  /* 0x0000000000007941 */ /* 0x000fea0003800200 */
.L_x_16083:
[----:B------:R-:W0:Y:S02]  /*1a50*/  F2I.S64.TRUNC R4, R4 ;  /* 0x0000000400047311 */ /* 0x000e24000020d900 */
[----:B0-----:R-:W-:Y:S01]  /*1a60*/  PRMT R24, R4, 0x7610, R24 ;  /* 0x0000761004187816 */ /* 0x001fe20000000018 */
[----:B------:R-:W-:Y:S06]  /*1a70*/  BRA `(.L_x_16068) ;  /* 0x0000000400107947 */ /* 0x000fec0003800000 */
.L_x_16081:
        /* <DEDUP_REMOVED lines=21> */
.L_x_16090:
[----:B------:R-:W-:Y:S05]  /*1bd0*/  BSYNC.RECONVERGENT B1 ;  /* 0x0000000000017941 */ /* 0x000fea0003800200 */
.L_x_16089:
[----:B------:R-:W-:Y:S01]  /*1be0*/  IMAD.SHL.U32 R0, R0, 0x200000, RZ ;  /* 0x0020000000007824 */ /* 0x000fe200078e00ff */
[----:B------:R-:W-:-:S04]  /*1bf0*/  LEA R3, R3, 0x37800000, 0x17 ;  /* 0x3780000003037811 */ /* 0x000fc800078eb8ff */
[----:B------:R-:W-:-:S07]  /*1c00*/  LOP3.LUT R4, R3, R0, R7, 0xfe, !PT ;  /* 0x0000000003047212 */ /* 0x000fce00078efe07 */
.L_x_16088:
[----:B------:R-:W-:Y:S05]  /*1c10*/  BSYNC.RECONVERGENT B0 ;  /* 0x0000000000007941 */ /* 0x000fea0003800200 */
.L_x_16087:
[----:B------:R-:W0:Y:S02]  /*1c20*/  F2I.S64.TRUNC R4, R4 ;  /* 0x0000000400047311 */ /* 0x000e24000020d900 */
[----:B0-----:R-:W-:Y:S01]  /*1c30*/  PRMT R24, R4, 0x7610, R24 ;  /* 0x0000761004187816 */ /* 0x001fe20000000018 */
[----:B------:R-:W-:Y:S06]  /*1c40*/  BRA `(.L_x_16068) ;  /* 0x00000000009c7947 */ /* 0x000fec0003800000 */
.L_x_16080:
        /* <DEDUP_REMOVED lines=14> */
.L_x_16094:
[----:B------:R-:W-:Y:S05]  /*1d30*/  BSYNC.RECONVERGENT B0 ;  /* 0x0000000000007941 */ /* 0x000fea0003800200 */
.L_x_16093:
[----:B------:R-:W0:Y:S02]  /*1d40*/  F2I.S64.TRUNC R4, R4 ;  /* 0x0000000400047311 */ /* 0x000e24000020d900 */
[----:B0-----:R-:W-:Y:S01]  /*1d50*/  PRMT R24, R4, 0x7610, R24 ;  /* 0x0000761004187816 */ /* 0x001fe20000000018 */
[----:B------:R-:W-:Y:S06]  /*1d60*/  BRA `(.L_x_16068) ;  /* 0x0000000000547947 */ /* 0x000fec0003800000 */
.L_x_16067:
        /* <DEDUP_REMOVED lines=16> */
.L_x_16095:
[----:B------:R-:W-:Y:S01]  /*1e70*/  PRMT R24, RZ, 0x7610, R24 ;  /* 0x00007610ff187816 */ /* 0x000fe20000000018 */
[----:B------:R-:W-:Y:S06]  /*1e80*/  BRA `(.L_x_16068) ;  /* 0x00000000000c7947 */ /* 0x000fec0003800000 */
.L_x_16092:
[----:B------:R1:W5:Y:S01]  /*1e90*/  LDG.E.U8 R24, desc[UR36][R6.64] ;  /* 0x0000002406187981 */ /* 0x000362000c1e1100 */
[----:B------:R-:W-:Y:S05]  /*1ea0*/  BRA `(.L_x_16068) ;  /* 0x0000000000047947 */ /* 0x000fea0003800000 */
.L_x_16091:
[----:B------:R0:W5:Y:S02]  /*1eb0*/  LDG.E.U8 R24, desc[UR36][R6.64] ;  /* 0x0000002406187981 */ /* 0x000164000c1e1100 */
.L_x_16068:
[----:B------:R-:W-:-:S07]  /*1ec0*/  VIADD R19, R19, 0x80 ;  /* 0x0000008013137836 */ /* 0x000fce0000000000 */
.L_x_16062:
[----:B------:R-:W-:Y:S05]  /*1ed0*/  BSYNC.RECONVERGENT B6 ;  /* 0x0000000000067941 */ /* 0x000fea0003800200 */
.L_x_16061:
        /* <DEDUP_REMOVED lines=23> */
.L_x_16101:
[----:B------:R0:W5:Y:S01]  /*2050*/  LDG.E.U8 R17, desc[UR36][R6.64] ;  /* 0x0000002406117981 */ /* 0x000162000c1e1100 */
[----:B------:R-:W-:Y:S05]  /*2060*/  BRA `(.L_x_16103) ;  /* 0x0000000c00607947 */ /* 0x000fea0003800000 */
.L_x_16100:
        /* <DEDUP_REMOVED lines=8> */
.L_x_16105:
[----:B------:R3:W5:Y:S01]  /*20f0*/  LDG.E.U8 R17, desc[UR36][R6.64] ;  /* 0x0000002406117981 */ /* 0x000762000c1e1100 */
[----:B------:R-:W-:Y:S05]  /*2100*/  BRA `(.L_x_16103) ;  /* 0x0000000c00387947 */ /* 0x000fea0003800000 */
.L_x_16104:
[----:B------:R0:W5:Y:S01]  /*2110*/  LDG.E.U16 R17, desc[UR36][R6.64] ;  /* 0x0000002406117981 */ /* 0x000162000c1e1500 */
[----:B------:R-:W-:Y:S05]  /*2120*/  BRA `(.L_x_16103) ;  /* 0x0000000c00307947 */ /* 0x000fea0003800000 */
.L_x_16099:
        /* <DEDUP_REMOVED lines=10> */
.L_x_16107:
[----:B------:R-:W2:Y:S02]  /*21d0*/  LDG.E.U16 R4, desc[UR36][R6.64] ;  /* 0x0000002406047981 */ /* 0x000ea4000c1e1500 */
[----:B--2---:R-:W-:-:S06]  /*21e0*/  HADD2.F32 R4, -RZ, R4.H0_H0 ;  /* 0x20000004ff047230 */ /* 0x004fcc0000004100 */
[----:B------:R-:W0:Y:S02]  /*21f0*/  F2I.S64.TRUNC R4, R4 ;  /* 0x0000000400047311 */ /* 0x000e24000020d900 */
[----:B0-----:R-:W-:Y:S01]  /*2200*/  PRMT R17, R4, 0x7610, R17 ;  /* 0x0000761004117816 */ /* 0x001fe20000000011 */
[----:B------:R-:W-:Y:S06]  /*2210*/  BRA `(.L_x_16103) ;  /* 0x0000000800f47947 */ /* 0x000fec0003800000 */
.L_x_16106:
        /* <DEDUP_REMOVED lines=10> */
.L_x_16109:
[----:B------:R-:W2:Y:S02]  /*22c0*/  LDG.E.U16 R6, desc[UR36][R6.64] ;  /* 0x0000002406067981 */ /* 0x000ea4000c1e1500 */
[----:B--2---:R-:W-:-:S06]  /*22d0*/  HADD2.F32 R4, -RZ, R6.H0_H0 ;  /* 0x20000006ff047230 */ /* 0x004fcc0000004100 */
[----:B------:R-:W0:Y:S02]  /*22e0*/  F2I.S64.TRUNC R4, R4 ;  /* 0x0000000400047311 */ /* 0x000e24000020d900 */
[----:B0-----:R-:W-:Y:S01]  /*22f0*/  PRMT R17, R4, 0x7610, R17 ;  /* 0x0000761004117816 */ /* 0x001fe20000000011 */
[----:B------:R-:W-:Y:S06]  /*2300*/  BRA `(.L_x_16103) ;  /* 0x0000000800b87947 */ /* 0x000fec0003800000 */
.L_x_16108:
[----:B------:R-:W2:Y:S02]  /*2310*/  LDG.E.64 R4, desc[UR36][R6.64] ;  /* 0x0000002406047981 */ /* 0x000ea4000c1e1b00 */
[----:B--2---:R-:W0:Y:S02]  /*2320*/  F2I.S64.F64.TRUNC R4, R4 ;  /* 0x0000000400047311 */ /* 0x004e24000030d900 */
[----:B0-----:R-:W-:Y:S01]  /*2330*/  PRMT R17, R4, 0x7610, R17 ;  /* 0x0000761004117816 */ /* 0x001fe20000000011 */
[----:B------:R-:W-:Y:S06]  /*2340*/  BRA `(.L_x_16103) ;  /* 0x0000000800a87947 */ /* 0x000fec0003800000 */
.L_x_16098:
        /* <DEDUP_REMOVED lines=12> */
.L_x_16112:
[----:B------:R-:W2:Y:S02]  /*2410*/  LDG.E.64 R6, desc[UR36][R6.64] ;  /* 0x0000002406067981 */ /* 0x000ea4000c1e1b00 */
[----:B--2---:R-:W0:Y:S02]  /*2420*/  F2I.S64.F64.TRUNC R4, R6 ;  /* 0x0000000600047311 */ /* 0x004e24000030d900 */
[----:B0-----:R-:W-:Y:S01]  /*2430*/  PRMT R17, R4, 0x7610, R17 ;  /* 0x0000761004117816 */ /* 0x001fe20000000011 */
[----:B------:R-:W-:Y:S06]  /*2440*/  BRA `(.L_x_16103) ;  /* 0x0000000800687947 */ /* 0x000fec0003800000 */
.L_x_16111:
        /* <DEDUP_REMOVED lines=27> */
.L_x_16114:
        /* <DEDUP_REMOVED lines=15> */
.L_x_16113:
[----:B------:R-:W2:Y:S02]  /*26f0*/  LDG.E.U16 R4, desc[UR36][R6.64] ;  /* 0x0000002406047981 */ /* 0x000ea4000c1e1500 */
[----:B--2---:R-:W-:-:S06]  /*2700*/  IMAD.U32 R4, R4, 0x10000, RZ ;  /* 0x0001000004047824 */ /* 0x004fcc00078e00ff */
[----:B------:R-:W0:Y:S02]  /*2710*/  F2I.S64.TRUNC R4, R4 ;  /* 0x0000000400047311 */ /* 0x000e24000020d900 */
[----:B0-----:R-:W-:Y:S01]  /*2720*/  PRMT R17, R4, 0x7610, R17 ;  /* 0x0000761004117816 */ /* 0x001fe20000000011 */
[----:B------:R-:W-:Y:S06]  /*2730*/  BRA `(.L_x_16103) ;  /* 0x0000000400ac7947 */ /* 0x000fec0003800000 */
.L_x_16110:
        /* <DEDUP_REMOVED lines=10> */
.L_x_16117:
        /* <DEDUP_REMOVED lines=21> */
.L_x_16121:
[----:B------:R-:W-:Y:S05]  /*2930*/  BSYNC.RECONVERGENT B1 ;  /* 0x0000000000017941 */ /* 0x000fea0003800200 */
.L_x_16120:
[----:B------:R-:W-:Y:S01]  /*2940*/  IMAD.SHL.U32 R0, R0, 0x100000, RZ ;  /* 0x0010000000007824 */ /* 0x000fe200078e00ff */
[----:B------:R-:W-:-:S04]  /*2950*/  LEA R3, R3, 0x3b800000, 0x17 ;  /* 0x3b80000003037811 */ /* 0x000fc800078eb8ff */
[----:B------:R-:W-:-:S07]  /*2960*/  LOP3.LUT R4, R3, R0, R7, 0xfe, !PT ;  /* 0x0000000003047212 */ /* 0x000fce00078efe07 */
.L_x_16119:
[----:B------:R-:W-:Y:S05]  /*2970*/  BSYNC.RECONVERGENT B0 ;  /* 0x0000000000007941 */ /* 0x000fea0003800200 */
.L_x_16118:
[----:B------:R-:W0:Y:S02]  /*2980*/  F2I.S64.TRUNC R4, R4 ;  /* 0x0000000400047311 */ /* 0x000e24000020d900 */
[----:B0-----:R-:W-:Y:S01]  /*2990*/  PRMT R17, R4, 0x7610, R17 ;  /* 0x0000761004117816 */ /* 0x001fe20000000011 */
[----:B------:R-:W-:Y:S06]  /*29a0*/  BRA `(.L_x_16103) ;  /* 0x0000000400107947 */ /* 0x000fec0003800000 */
.L_x_16116:
        /* <DEDUP_REMOVED lines=21> */
.L_x_16125:
[----:B------:R-:W-:Y:S05]  /*2b00*/  BSYNC.RECONVERGENT B1 ;  /* 0x0000000000017941 */ /* 0x000fea0003800200 */
.L_x_16124:
[----:B------:R-:W-:Y:S01]  /*2b10*/  IMAD.SHL.U32 R0, R0, 0x200000, RZ ;  /* 0x0020000000007824 */ /* 0x000fe200078e00ff */
[----:B------:R-:W-:-:S04]  /*2b20*/  LEA R3, R3, 0x37800000, 0x17 ;  /* 0x3780000003037811 */ /* 0x000fc800078eb8ff */
[----:B------:R-:W-:-:S07]  /*2b30*/  LOP3.LUT R4, R3, R0, R7, 0xfe, !PT ;  /* 0x0000000003047212 */ /* 0x000fce00078efe07 */
.L_x_16123:
[----:B------:R-:W-:Y:S05]  /*2b40*/  BSYNC.RECONVERGENT B0 ;  /* 0x0000000000007941 */ /* 0x000fea0003800200 */
.L_x_16122:
[----:B------:R-:W0:Y:S02]  /*2b50*/  F2I.S64.TRUNC R4, R4 ;  /* 0x0000000400047311 */ /* 0x000e24000020d900 */
[----:B0-----:R-:W-:Y:S01]  /*2b60*/  PRMT R17, R4, 0x7610, R17 ;  /* 0x0000761004117816 */ /* 0x001fe20000000011 */
[----:B------:R-:W-:Y:S06]  /*2b70*/  BRA `(.L_x_16103) ;  /* 0x00000000009c7947 */ /* 0x000fec0003800000 */
.L_x_16115:
        /* <DEDUP_REMOVED lines=14> */
.L_x_16129:
[----:B------:R-:W-:Y:S05]  /*2c60*/  BSYNC.RECONVERGENT B0 ;  /* 0x0000000000007941 */ /* 0x000fea0003800200 */
.L_x_16128:
[----:B------:R-:W0:Y:S02]  /*2c70*/  F2I.S64.TRUNC R4, R4 ;  /* 0x0000000400047311 */ /* 0x000e24000020d900 */
[----:B0-----:R-:W-:Y:S01]  /*2c80*/  PRMT R17, R4, 0x7610, R17 ;  /* 0x0000761004117816 */ /* 0x001fe20000000011 */
[----:B------:R-:W-:Y:S06]  /*2c90*/  BRA `(.L_x_16103) ;  /* 0x0000000000547947 */ /* 0x000fec0003800000 */
.L_x_16102:
        /* <DEDUP_REMOVED lines=16> */
.L_x_16130:
[----:B------:R-:W-:Y:S01]  /*2da0*/  PRMT R17, RZ, 0x7610, R17 ;  /* 0x00007610ff117816 */ /* 0x000fe20000000011 */
[----:B------:R-:W-:Y:S06]  /*2db0*/  BRA `(.L_x_16103) ;  /* 0x00000000000c7947 */ /* 0x000fec0003800000 */
.L_x_16127:
[----:B------:R2:W5:Y:S01]  /*2dc0*/  LDG.E.U8 R17, desc[UR36][R6.64] ;  /* 0x0000002406117981 */ /* 0x000562000c1e1100 */
[----:B------:R-:W-:Y:S05]  /*2dd0*/  BRA `(.L_x_16103) ;  /* 0x0000000000047947 */ /* 0x000fea0003800000 */
.L_x_16126:
[----:B------:R1:W5:Y:S02]  /*2de0*/  LDG.E.U8 R17, desc[UR36][R6.64] ;  /* 0x0000002406117981 */ /* 0x000364000c1e1100 */
.L_x_16103:
[----:B------:R-:W-:-:S07]  /*2df0*/  VIADD R19, R19, 0x80 ;  /* 0x0000008013137836 */ /* 0x000fce0000000000 */
.L_x_16097:
[----:B------:R-:W-:Y:S05]  /*2e00*/  BSYNC.RECONVERGENT B6 ;  /* 0x0000000000067941 */ /* 0x000fea0003800200 */
.L_x_16096:
        /* <DEDUP_REMOVED lines=23> */
.L_x_16136:
[----:B------:R0:W5:Y:S01]  /*2f80*/  LDG.E.U8 R16, desc[UR36][R6.64] ;  /* 0x0000002406107981 */ /* 0x000162000c1e1100 */
[----:B------:R-:W-:Y:S05]  /*2f90*/  BRA `(.L_x_16132) ;  /* 0x0000000c005c7947 */ /* 0x000fea0003800000 */
.L_x_16135:
        /* <DEDUP_REMOVED lines=8> */
.L_x_16139:
[----:B------:R0:W5:Y:S01]  /*3020*/  LDG.E.U8 R16, desc[UR36][R6.64] ;  /* 0x0000002406107981 */ /* 0x000162000c1e1100 */
[----:B------:R-:W-:Y:S05]  /*3030*/  BRA `(.L_x_16132) ;  /* 0x0000000c00347947 */ /* 0x000fea0003800000 */
.L_x_16138:
[----:B------:R0:W5:Y:S01]  /*3040*/  LDG.E.U16 R16, desc[UR36][R6.64] ;  /* 0x0000002406107981 */ /* 0x000162000c1e1500 */
[----:B------:R-:W-:Y:S05]  /*3050*/  BRA `(.L_x_16132) ;  /* 0x0000000c002c7947 */ /* 0x000fea0003800000 */
.L_x_16134:
        /* <DEDUP_REMOVED lines=10> */
.L_x_16141:
[----:B------:R-:W2:Y:S02]  /*3100*/  LDG.E.U16 R4, desc[UR36][R6.64] ;  /* 0x0000002406047981 */ /* 0x000ea4000c1e1500 */
[----:B--2---:R-:W-:-:S06]  /*3110*/  HADD2.F32 R4, -RZ, R4.H0_H0 ;  /* 0x20000004ff047230 */ /* 0x004fcc0000004100 */
[----:B------:R-:W0:Y:S02]  /*3120*/  F2I.S64.TRUNC R4, R4 ;  /* 0x0000000400047311 */ /* 0x000e24000020d900 */
[----:B0-----:R-:W-:Y:S01]  /*3130*/  PRMT R16, R4, 0x7610, R16 ;  /* 0x0000761004107816 */ /* 0x001fe20000000010 */
[----:B------:R-:W-:Y:S06]  /*3140*/  BRA `(.L_x_16132) ;  /* 0x0000000800f07947 */ /* 0x000fec0003800000 */
.L_x_16140:
        /* <DEDUP_REMOVED lines=10> */
.L_x_16143:
[----:B------:R-:W2:Y:S02]  /*31f0*/  LDG.E.U16 R6, desc[UR36][R6.64] ;  /* 0x0000002406067981 */ /* 0x000ea4000c1e1500 */
[----:B--2---:R-:W-:-:S06]  /*3200*/  HADD2.F32 R4, -RZ, R6.H0_H0 ;  /* 0x20000006ff047230 */ /* 0x004fcc0000004100 */
[----:B------:R-:W0:Y:S02]  /*3210*/  F2I.S64.TRUNC R4, R4 ;  /* 0x0000000400047311 */ /* 0x000e24000020d900 */
[----:B0-----:R-:W-:Y:S01]  /*3220*/  PRMT R16, R4, 0x7610, R16 ;  /* 0x0000761004107816 */ /* 0x001fe20000000010 */
[----:B------:R-:W-:Y:S06]  /*3230*/  BRA `(.L_x_16132) ;  /* 0x0000000800b47947 */ /* 0x000fec0003800000 */
.L_x_16142:
[----:B------:R-:W2:Y:S02]  /*3240*/  LDG.E.64 R4, desc[UR36][R6.64] ;  /* 0x0000002406047981 */ /* 0x000ea4000c1e1b00 */
[----:B--2---:R-:W0:Y:S02]  /*3250*/  F2I.S64.F64.TRUNC R4, R4 ;  /* 0x0000000400047311 */ /* 0x004e24000030d900 */
[----:B0-----:R-:W-:Y:S01]  /*3260*/  PRMT R16, R4, 0x7610, R16 ;  /* 0x0000761004107816 */ /* 0x001fe20000000010 */
[----:B------:R-:W-:Y:S06]  /*3270*/  BRA `(.L_x_16132) ;  /* 0x0000000800a47947 */ /* 0x000fec0003800000 */
.L_x_16133:
        /* <DEDUP_REMOVED lines=12> */
.L_x_16146:
[----:B------:R-:W2:Y:S02]  /*3340*/  LDG.E.64 R6, desc[UR36][R6.64] ;  /* 0x0000002406067981 */ /* 0x000ea4000c1e1b00 */
[----:B--2---:R-:W0:Y:S02]  /*3350*/  F2I.S64.F64.TRUNC R4, R6 ;  /* 0x0000000600047311 */ /* 0x004e24000030d900 */
[----:B0-----:R-:W-:Y:S01]  /*3360*/  PRMT R16, R4, 0x7610, R16 ;  /* 0x0000761004107816 */ /* 0x001fe20000000010 */
[----:B------:R-:W-:Y:S06]  /*3370*/  BRA `(.L_x_16132) ;  /* 0x0000000800647947 */ /* 0x000fec0003800000 */
.L_x_16145:
        /* <DEDUP_REMOVED lines=27> */
.L_x_16148:
        /* <DEDUP_REMOVED lines=15> */
.L_x_16147:
[----:B------:R-:W2:Y:S02]  /*3620*/  LDG.E.U16 R4, desc[UR36][R6.64] ;  /* 0x0000002406047981 */ /* 0x000ea4000c1e1500 */
[----:B--2---:R-:W-:-:S06]  /*3630*/  IMAD.U32 R4, R4, 0x10000, RZ ;  /* 0x0001000004047824 */ /* 0x004fcc00078e00ff */
[----:B------:R-:W0:Y:S02]  /*3640*/  F2I.S64.TRUNC R4, R4 ;  /* 0x0000000400047311 */ /* 0x000e24000020d900 */
[----:B0-----:R-:W-:Y:S01]  /*3650*/  PRMT R16, R4, 0x7610, R16 ;  /* 0x0000761004107816 */ /* 0x001fe20000000010 */
[----:B------:R-:W-:Y:S06]  /*3660*/  BRA `(.L_x_16132) ;  /* 0x0000000400a87947 */ /* 0x000fec0003800000 */
.L_x_16144:
        /* <DEDUP_REMOVED lines=10> */
.L_x_16151:
        /* <DEDUP_REMOVED lines=21> */
.L_x_16155:
[----:B------:R-:W-:Y:S05]  /*3860*/  BSYNC.RECONVERGENT B1 ;  /* 0x0000000000017941 */ /* 0x000fea0003800200 */
.L_x_16154:
[----:B------:R-:W-:Y:S01]  /*3870*/  IMAD.SHL.U32 R0, R0, 0x100000, RZ ;  /* 0x0010000000007824 */ /* 0x000fe200078e00ff */
[----:B------:R-:W-:-:S04]  /*3880*/  LEA R3, R3, 0x3b800000, 0x17 ;  /* 0x3b80000003037811 */ /* 0x000fc800078eb8ff */
[----:B------:R-:W-:-:S07]  /*3890*/  LOP3.LUT R4, R3, R0, R7, 0xfe, !PT ;  /* 0x0000000003047212 */ /* 0x000fce00078efe07 */
.L_x_16153:
[----:B------:R-:W-:Y:S05]  /*38a0*/  BSYNC.RECONVERGENT B0 ;  /* 0x0000000000007941 */ /* 0x000fea0003800200 */
.L_x_16152:
[----:B------:R-:W0:Y:S02]  /*38b0*/  F2I.S64.TRUNC R4, R4 ;  /* 0x0000000400047311 */ /* 0x000e24000020d900 */
[----:B0-----:R-:W-:Y:S01]  /*38c0*/  PRMT R16, R4, 0x7610, R16 ;  /* 0x0000761004107816 */ /* 0x001fe20000000010 */
[----:B------:R-:W-:Y:S06]  /*38d0*/  BRA `(.L_x_16132) ;  /* 0x00000004000c7947 */ /* 0x000fec0003800000 */
.L_x_16150:
        /* <DEDUP_REMOVED lines=21> */
.L_x_16159:
[----:B------:R-:W-:Y:S05]  /*3a30*/  BSYNC.RECONVERGENT B1 ;  /* 0x0000000000017941 */ /* 0x000fea0003800200 */
.L_x_16158:
[----:B------:R-:W-:Y:S01]  /*3a40*/  IMAD.SHL.U32 R0, R0, 0x200000, RZ ;  /* 0x0020000000007824 */ /* 0x000fe200078e00ff */
[----:B------:R-:W-:-:S04]  /*3a50*/  LEA R3, R3, 0x37800000, 0x17 ;  /* 0x3780000003037811 */ /* 0x000fc800078eb8ff */
[----:B------:R-:W-:-:S07]  /*3a60*/  LOP3.LUT R4, R3, R0, R7, 0xfe, !PT ;  /* 0x0000000003047212 */ /* 0x000fce00078efe07 */
.L_x_16157:
[----:B------:R-:W-:Y:S05]  /*3a70*/  BSYNC.RECONVERGENT B0 ;  /* 0x0000000000007941 */ /* 0x000fea0003800200 */
.L_x_16156:
[----:B------:R-:W0:Y:S02]  /*3a80*/  F2I.S64.TRUNC R4, R4 ;  /* 0x0000000400047311 */ /* 0x000e24000020d900 */
[----:B0-----:R-:W-:Y:S01]  /*3a90*/  PRMT R16, R4, 0x7610, R16 ;  /* 0x0000761004107816 */ /* 0x001fe20000000010 */
[----:B------:R-:W-:Y:S06]  /*3aa0*/  BRA `(.L_x_16132) ;  /* 0x0000000000987947 */ /* 0x000fec0003800000 */
.L_x_16149:
        /* <DEDUP_REMOVED lines=14> */
.L_x_16163:
[----:B------:R-:W-:Y:S05]  /*3b90*/  BSYNC.RECONVERGENT B0 ;  /* 0x0000000000007941 */ /* 0x000fea0003800200 */
.L_x_16162:
[----:B------:R-:W0:Y:S02]  /*3ba0*/  F2I.S64.TRUNC R4, R4 ;  /* 0x0000000400047311 */ /* 0x000e24000020d900 */
[----:B0-----:R-:W-:Y:S01]  /*3bb0*/  PRMT R16, R4, 0x7610, R16 ;  /* 0x0000761004107816 */ /* 0x001fe20000000010 */
[----:B------:R-:W-:Y:S06]  /*3bc0*/  BRA `(.L_x_16132) ;  /* 0x0000000000507947 */ /* 0x000fec0003800000 */
.L_x_16137:
        /* <DEDUP_REMOVED lines=16> */
.L_x_16164:
[----:B------:R-:W-:Y:S05]  /*3cd0*/  BRA `(.L_x_16132) ;  /* 0x00000000000c7947 */ /* 0x000fea0003800000 */
.L_x_16161:
[----:B------:R0:W5:Y:S01]  /*3ce0*/  LDG.E.U8 R16, desc[UR36][R6.64] ;  /* 0x0000002406107981 */ /* 0x000162000c1e1100 */
[----:B------:R-:W-:Y:S05]  /*3cf0*/  BRA `(.L_x_16132) ;  /* 0x0000000000047947 */ /* 0x000fea0003800000 */
.L_x_16160:
[----:B------:R0:W5:Y:S02]  /*3d00*/  LDG.E.U8 R16, desc[UR36][R6.64] ;  /* 0x0000002406107981 */ /* 0x000164000c1e1100 */
.L_x_16132:
[----:B------:R-:W-:Y:S05]  /*3d10*/  BSYNC.RECONVERGENT B6 ;  /* 0x0000000000067941 */ /* 0x000fea0003800200 */
.L_x_16131:
        /* <DEDUP_REMOVED lines=32> */
.L_x_16172:
[----:B------:R0:W-:Y:S01]  /*3f20*/  STG.E.U8 desc[UR36][R8.64], R5 ;  /* 0x0000000508007986 */ /* 0x0001e2000c101124 */
[----:B------:R-:W-:Y:S05]  /*3f30*/  BRA `(.L_x_16174) ;  /* 0x0000000c00507947 */ /* 0x000fea0003800000 */
.L_x_16171:
        /* <DEDUP_REMOVED lines=10> */
.L_x_16176:
[----:B------:R-:W-:-:S05]  /*3fe0*/  LOP3.LUT R5, R5, 0xff, RZ, 0xc0, !PT ;  /* 0x000000ff05057812 */ /* 0x000fca00078ec0ff */
[----:B------:R0:W-:Y:S01]  /*3ff0*/  STG.E desc[UR36][R8.64], R5 ;  /* 0x0000000508007986 */ /* 0x0001e2000c101924 */
[----:B------:R-:W-:Y:S05]  /*4000*/  BRA `(.L_x_16174) ;  /* 0x0000000c001c7947 */ /* 0x000fea0003800000 */
.L_x_16175:
[----:B------:R-:W-:-:S05]  /*4010*/  LOP3.LUT R3, R5, 0xff, RZ, 0xc0, !PT ;  /* 0x000000ff05037812 */ /* 0x000fca00078ec0ff */
[----:B------:R0:W-:Y:S01]  /*4020*/  STG.E.U16 desc[UR36][R8.64], R3 ;  /* 0x0000000308007986 */ /* 0x0001e2000c101524 */
[----:B------:R-:W-:Y:S05]  /*4030*/  BRA `(.L_x_16174) ;  /* 0x0000000c00107947 */ /* 0x000fea0003800000 */
.L_x_16170:
        /* <DEDUP_REMOVED lines=10> */
.L_x_16178:
[----:B------:R-:W-:-:S04]  /*40e0*/  LOP3.LUT R5, R5, 0xff, RZ, 0xc0, !PT ;  /* 0x000000ff05057812 */ /* 0x000fc800078ec0ff */
[----:B------:R-:W0:Y:S02]  /*40f0*/  I2F.U16 R0, R5 ;  /* 0x0000000500007306 */ /* 0x000e240000101000 */
[----:B0-----:R-:W-:-:S05]  /*4100*/  F2FP.F16.F32.PACK_AB R0, RZ, R0 ;  /* 0x00000000ff00723e */ /* 0x001fca00000000ff */
[----:B------:R0:W-:Y:S01]  /*4110*/  STG.E.U16 desc[UR36][R8.64], R0 ;  /* 0x0000000008007986 */ /* 0x0001e2000c101524 */
[----:B------:R-:W-:Y:S05]  /*4120*/  BRA `(.L_x_16174) ;  /* 0x0000000800d47947 */ /* 0x000fea0003800000 */
.L_x_16177:
        /* <DEDUP_REMOVED lines=11> */
.L_x_16180:
[----:B------:R-:W-:-:S06]  /*41e0*/  LOP3.LUT R5, R5, 0xff, RZ, 0xc0, !PT ;  /* 0x000000ff05057812 */ /* 0x000fcc00078ec0ff */
[----:B------:R-:W0:Y:S02]  /*41f0*/  I2F.U16 R5, R5 ;  /* 0x0000000500057306 */ /* 0x000e240000101000 */
[----:B0-----:R-:W-:-:S04]  /*4200*/  F2FP.F16.F32.PACK_AB R3, RZ, R5 ;  /* 0x00000005ff03723e */ /* 0x001fc800000000ff */
[----:B------:R-:W-:-:S05]  /*4210*/  PRMT R3, R3, 0x5410, RZ ;  /* 0x0000541003037816 */ /* 0x000fca00000000ff */
[----:B------:R0:W-:Y:S01]  /*4220*/  STG.E desc[UR36][R8.64], R3 ;  /* 0x0000000308007986 */ /* 0x0001e2000c101924 */
[----:B------:R-:W-:Y:S05]  /*4230*/  BRA `(.L_x_16174) ;  /* 0x0000000800907947 */ /* 0x000fea0003800000 */
.L_x_16179:
[----:B------:R-:W-:-:S06]  /*4240*/  LOP3.LUT R5, R5, 0xff, RZ, 0xc0, !PT ;  /* 0x000000ff05057812 */ /* 0x000fcc00078ec0ff */
[----:B------:R-:W0:Y:S02]  /*4250*/  I2F.F64.U16 R4, R5 ;  /* 0x0000000500047312 */ /* 0x000e240000101800 */
[----:B0-----:R0:W-:Y:S01]  /*4260*/  STG.E.64 desc[UR36][R8.64], R4 ;  /* 0x0000000408007986 */ /* 0x0011e2000c101b24 */
[----:B------:R-:W-:Y:S05]  /*4270*/  BRA `(.L_x_16174) ;  /* 0x0000000800807947 */ /* 0x000fea0003800000 */
.L_x_16169:
        /* <DEDUP_REMOVED lines=12> */
.L_x_16183:
[----:B------:R-:W-:Y:S02]  /*4340*/  LOP3.LUT R5, R5, 0xff, RZ, 0xc0, !PT ;  /* 0x000000ff05057812 */ /* 0x000fe400078ec0ff */
[----:B--234-:R-:W-:-:S04]  /*4350*/  CS2R R6, SRZ ;  /* 0x0000000000067805 */ /* 0x01cfc8000001ff00 */
[----:B------:R-:W0:Y:S02]  /*4360*/  I2F.F64.U16 R4, R5 ;  /* 0x0000000500047312 */ /* 0x000e240000101800 */
[----:B0-----:R0:W-:Y:S01]  /*4370*/  STG.E.128 desc[UR36][R8.64], R4 ;  /* 0x0000000408007986 */ /* 0x0011e2000c101d24 */
[----:B------:R-:W-:Y:S05]  /*4380*/  BRA `(.L_x_16174) ;  /* 0x00000008003c7947 */ /* 0x000fea0003800000 */
.L_x_16182:
        /* <DEDUP_REMOVED lines=18> */
.L_x_16187:
[----:B------:R-:W-:Y:S05]  /*44b0*/  BSYNC.RECONVERGENT B0 ;  /* 0x0000000000007941 */ /* 0x000fea0003800200 */
.L_x_16186:
[----:B------:R0:W-:Y:S01]  /*44c0*/  STG.E.U8 desc[UR36][R8.64], R3 ;  /* 0x0000000308007986 */ /* 0x0001e2000c101124 */
[----:B------:R-:W-:Y:S05]  /*44d0*/  BRA `(.L_x_16174) ;  /* 0x0000000400e87947 */ /* 0x000fea0003800000 */
.L_x_16185:
        /* <DEDUP_REMOVED lines=17> */
.L_x_16184:
[----:B------:R-:W-:-:S04]  /*45f0*/  LOP3.LUT R5, R5, 0xff, RZ, 0xc0, !PT ;  /* 0x000000ff05057812 */ /* 0x000fc800078ec0ff */
[----:B------:R-:W0:Y:S02]  /*4600*/  I2F.U16 R0, R5 ;  /* 0x0000000500007306 */ /* 0x000e240000101000 */
[----:B0-----:R-:W-:-:S05]  /*4610*/  F2FP.BF16.F32.PACK_AB R0, RZ, R0 ;  /* 0x00000000ff00723e */ /* 0x001fca00000010ff */
[----:B------:R0:W-:Y:S01]  /*4620*/  STG.E.U16 desc[UR36][R8.64], R0 ;  /* 0x0000000008007986 */ /* 0x0001e2000c101524 */
[----:B------:R-:W-:Y:S05]  /*4630*/  BRA `(.L_x_16174) ;  /* 0x0000000400907947 */ /* 0x000fea0003800000 */
.L_x_16181:
        /* <DEDUP_REMOVED lines=11> */
.L_x_16190:
        /* <DEDUP_REMOVED lines=13> */
.L_x_16193:
[----:B------:R-:W-:-:S04]  /*47c0*/  SHF.R.U32.HI R0, RZ, 0x14, R5 ;  /* 0x00000014ff007819 */ /* 0x000fc80000011605 */
[----:B------:R-:W-:-:S04]  /*47d0*/  LOP3.LUT R0, R0, 0x1, RZ, 0xc0, !PT ;  /* 0x0000000100007812 */ /* 0x000fc800078ec0ff */
[----:B------:R-:W-:-:S04]  /*47e0*/  IADD3 R0, PT, PT, R5, 0x487ffff, R0 ;  /* 0x0487ffff05007810 */ /* 0x000fc80007ffe000 */
[----:B------:R-:W-:-:S04]  /*47f0*/  SHF.R.U32.HI R0, RZ, 0x14, R0 ;  /* 0x00000014ff007819 */ /* 0x000fc80000011600 */
[----:B------:R-:W-:-:S07]  /*4800*/  LOP3.LUT R0, R0, 0xff, RZ, 0xc0, !PT ;  /* 0x000000ff00007812 */ /* 0x000fce00078ec0ff */
.L_x_16194:
[----:B------:R-:W-:-:S07]  /*4810*/  PRMT R4, R0, 0x7610, R4 ;  /* 0x0000761000047816 */ /* 0x000fce0000000004 */
.L_x_16192:
[----:B------:R-:W-:Y:S05]  /*4820*/  BSYNC.RECONVERGENT B0 ;  /* 0x0000000000007941 */ /* 0x000fea0003800200 */
.L_x_16191:
[----:B------:R0:W-:Y:S01]  /*4830*/  STG.E.U8 desc[UR36][R8.64], R4 ;  /* 0x0000000408007986 */ /* 0x0001e2000c101124 */
[----:B------:R-:W-:Y:S05]  /*4840*/  BRA `(.L_x_16174) ;  /* 0x00000004000c7947 */ /* 0x000fea0003800000 */
.L_x_16189:
        /* <DEDUP_REMOVED lines=13> */
.L_x_16197:
[----:B------:R-:W-:-:S04]  /*4920*/  SHF.R.U32.HI R0, RZ, 0x15, R5 ;  /* 0x00000015ff007819 */ /* 0x000fc80000011605 */
[----:B------:R-:W-:-:S04]  /*4930*/  LOP3.LUT R0, R0, 0x1, RZ, 0xc0, !PT ;  /* 0x0000000100007812 */ /* 0x000fc800078ec0ff */
[----:B------:R-:W-:-:S04]  /*4940*/  IADD3 R0, PT, PT, R5, 0x88fffff, R0 ;  /* 0x088fffff05007810 */ /* 0x000fc80007ffe000 */
[----:B------:R-:W-:-:S04]  /*4950*/  SHF.R.U32.HI R0, RZ, 0x15, R0 ;  /* 0x00000015ff007819 */ /* 0x000fc80000011600 */
[----:B------:R-:W-:-:S07]  /*4960*/  LOP3.LUT R0, R0, 0xff, RZ, 0xc0, !PT ;  /* 0x000000ff00007812 */ /* 0x000fce00078ec0ff */
.L_x_16198:
[----:B------:R-:W-:-:S07]  /*4970*/  PRMT R4, R0, 0x7610, R4 ;  /* 0x0000761000047816 */ /* 0x000fce0000000004 */
.L_x_16196:
[----:B------:R-:W-:Y:S05]  /*4980*/  BSYNC.RECONVERGENT B0 ;  /* 0x0000000000007941 */ /* 0x000fea0003800200 */
.L_x_16195:
[----:B------:R0:W-:Y:S01]  /*4990*/  STG.E.U8 desc[UR36][R8.64], R4 ;  /* 0x0000000408007986 */ /* 0x0001e2000c101124 */
[----:B------:R-:W-:Y:S05]  /*49a0*/  BRA `(.L_x_16174) ;  /* 0x0000000000b47947 */ /* 0x000fea0003800000 */
.L_x_16188:
[----:B------:R-:W-:-:S13]  /*49b0*/  ISETP.NE.AND P0, PT, R0, 0x1c, PT ;  /* 0x0000001c0000780c */ /* 0x000fda0003f05270 */
[----:B------:R-:W-:Y:S05]  /*49c0*/  @!P0 BRA `(.L_x_16199) ;  /* 0x0000000000a48947 */ /* 0x000fea0003800000 */
[----:B------:R-:W-:-:S13]  /*49d0*/  ISETP.NE.AND P0, PT, R0, 0x1d, PT ;  /* 0x0000001d0000780c */ /* 0x000fda0003f05270 */
[----:B------:R-:W-:Y:S05]  /*49e0*/  @!P0 BRA `(.L_x_16200) ;  /* 0x00000000008c8947 */ /* 0x000fea0003800000 */
[----:B------:R-:W-:-:S13]  /*49f0*/  ISETP.NE.AND P0, PT, R0, 0x2c, PT ;  /* 0x0000002c0000780c */ /* 0x000fda0003f05270 */
[----:B------:R-:W-:Y:S05]  /*4a00*/  @!P0 BRA `(.L_x_16201) ;  /* 0x0000000000448947 */ /* 0x000fea0003800000 */
.L_x_16173:
        /* <DEDUP_REMOVED lines=16> */
.L_x_16202:
[----:B------:R-:W-:Y:S05]  /*4b10*/  BRA `(.L_x_16174) ;  /* 0x0000000000587947 */ /* 0x000fea0003800000 */
.L_x_16201:
        /* <DEDUP_REMOVED lines=16> */
.L_x_16200:
[----:B------:R-:W-:Y:S01]  /*4c20*/  LOP3.LUT R4, R5, 0xff, RZ, 0xc0, !PT ;  /* 0x000000ff05047812 */ /* 0x000fe200078ec0ff */
[----:B------:R-:W-:-:S05]  /*4c30*/  IMAD.MOV.U32 R5, RZ, RZ, RZ ;  /* 0x000000ffff057224 */ /* 0x000fca00078e00ff */
[----:B------:R1:W-:Y:S01]  /*4c40*/  STG.E.64 desc[UR36][R8.64], R4 ;  /* 0x0000000408007986 */ /* 0x0003e2000c101b24 */
[----:B------:R-:W-:Y:S05]  /*4c50*/  BRA `(.L_x_16174) ;  /* 0x0000000000087947 */ /* 0x000fea0003800000 */
.L_x_16199:
[----:B------:R-:W-:-:S05]  /*4c60*/  LOP3.LUT R5, R5, 0xff, RZ, 0xc0, !PT ;  /* 0x000000ff05057812 */ /* 0x000fca00078ec0ff */
[----:B------:R0:W-:Y:S02]  /*4c70*/  STG.E desc[UR36][R8.64], R5 ;  /* 0x0000000508007986 */ /* 0x0001e4000c101924 */
.L_x_16174:
[----:B------:R-:W-:Y:S05]  /*4c80*/  BSYNC.RECONVERGENT B6 ;  /* 0x0000000000067941 */ /* 0x000fea0003800200 */
.L_x_16168:
        /* <DEDUP_REMOVED lines=24> */
.L_x_16208:
[----:B------:R0:W-:Y:S01]  /*4e10*/  STG.E.U8 desc[UR36][R8.64], R18 ;  /* 0x0000001208007986 */ /* 0x0001e2000c101124 */
[----:B------:R-:W-:Y:S05]  /*4e20*/  BRA `(.L_x_16210) ;  /* 0x0000000c004c7947 */ /* 0x000fea0003800000 */
.L_x_16207:
        /* <DEDUP_REMOVED lines=10> */
.L_x_16212:
[----:B------:R-:W-:-:S05]  /*4ed0*/  LOP3.LUT R3, R18, 0xff, RZ, 0xc0, !PT ;  /* 0x000000ff12037812 */ /* 0x000fca00078ec0ff */
[----:B------:R0:W-:Y:S01]  /*4ee0*/  STG.E desc[UR36][R8.64], R3 ;  /* 0x0000000308007986 */ /* 0x0001e2000c101924 */
[----:B------:R-:W-:Y:S05]  /*4ef0*/  BRA `(.L_x_16210) ;  /* 0x0000000c00187947 */ /* 0x000fea0003800000 */
.L_x_16211:
[----:B------:R-:W-:-:S05]  /*4f00*/  LOP3.LUT R3, R18, 0xff, RZ, 0xc0, !PT ;  /* 0x000000ff12037812 */ /* 0x000fca00078ec0ff */
[----:B------:R0:W-:Y:S01]  /*4f10*/  STG.E.U16 desc[UR36][R8.64], R3 ;  /* 0x0000000308007986 */ /* 0x0001e2000c101524 */
[----:B------:R-:W-:Y:S05]  /*4f20*/  BRA `(.L_x_16210) ;  /* 0x0000000c000c7947 */ /* 0x000fea0003800000 */
.L_x_16206:
        /* <DEDUP_REMOVED lines=10> */
.L_x_16214:
[----:B------:R-:W-:-:S04]  /*4fd0*/  LOP3.LUT R18, R18, 0xff, RZ, 0xc0, !PT ;  /* 0x000000ff12127812 */ /* 0x000fc800078ec0ff */
[----:B------:R-:W0:Y:S02]  /*4fe0*/  I2F.U16 R0, R18 ;  /* 0x0000001200007306 */ /* 0x000e240000101000 */
[----:B0-----:R-:W-:-:S05]  /*4ff0*/  F2FP.F16.F32.PACK_AB R0, RZ, R0 ;  /* 0x00000000ff00723e */ /* 0x001fca00000000ff */
[----:B------:R0:W-:Y:S01]  /*5000*/  STG.E.U16 desc[UR36][R8.64], R0 ;  /* 0x0000000008007986 */ /* 0x0001e2000c101524 */
[----:B------:R-:W-:Y:S05]  /*5010*/  BRA `(.L_x_16210) ;  /* 0x0000000800d07947 */ /* 0x000fea0003800000 */
.L_x_16213:
        /* <DEDUP_REMOVED lines=11> */
.L_x_16216:
[----:B------:R-:W-:-:S06]  /*50d0*/  LOP3.LUT R18, R18, 0xff, RZ, 0xc0, !PT ;  /* 0x000000ff12127812 */ /* 0x000fcc00078ec0ff */
[----:B------:R-:W0:Y:S02]  /*50e0*/  I2F.U16 R18, R18 ;  /* 0x0000001200127306 */ /* 0x000e240000101000 */
[----:B0-----:R-:W-:-:S04]  /*50f0*/  F2FP.F16.F32.PACK_AB R3, RZ, R18 ;  /* 0x00000012ff03723e */ /* 0x001fc800000000ff */
[----:B------:R-:W-:-:S05]  /*5100*/  PRMT R3, R3, 0x5410, RZ ;  /* 0x0000541003037816 */ /* 0x000fca00000000ff */
[----:B------:R0:W-:Y:S01]  /*5110*/  STG.E desc[UR36][R8.64], R3 ;  /* 0x0000000308007986 */ /* 0x0001e2000c101924 */
[----:B------:R-:W-:Y:S05]  /*5120*/  BRA `(.L_x_16210) ;  /* 0x00000008008c7947 */ /* 0x000fea0003800000 */
.L_x_16215:
[----:B------:R-:W-:-:S06]  /*5130*/  LOP3.LUT R4, R18, 0xff, RZ, 0xc0, !PT ;  /* 0x000000ff12047812 */ /* 0x000fcc00078ec0ff */
[----:B------:R-:W0:Y:S02]  /*5140*/  I2F.F64.U16 R4, R4 ;  /* 0x0000000400047312 */ /* 0x000e240000101800 */
[----:B0-----:R0:W-:Y:S01]  /*5150*/  STG.E.64 desc[UR36][R8.64], R4 ;  /* 0x0000000408007986 */ /* 0x0011e2000c101b24 */
[----:B------:R-:W-:Y:S05]  /*5160*/  BRA `(.L_x_16210) ;  /* 0x00000008007c7947 */ /* 0x000fea0003800000 */
.L_x_16205:
        /* <DEDUP_REMOVED lines=13> */
.L_x_16220:
        /* <DEDUP_REMOVED lines=17> */
.L_x_16223:
[----:B------:R-:W-:-:S07]  /*5350*/  PRMT R4, R0, 0x7610, R4 ;  /* 0x0000761000047816 */ /* 0x000fce0000000004 */
.L_x_16222:
[----:B------:R-:W-:Y:S05]  /*5360*/  BSYNC.RECONVERGENT B0 ;  /* 0x0000000000007941 */ /* 0x000fea0003800200 */
.L_x_16221:
[----:B------:R0:W-:Y:S01]  /*5370*/  STG.E.U8 desc[UR36][R8.64], R4 ;  /* 0x0000000408007986 */ /* 0x0001e2000c101124 */
[----:B------:R-:W-:Y:S05]  /*5380*/  BRA `(.L_x_16210) ;  /* 0x0000000400f47947 */ /* 0x000fea0003800000 */
.L_x_16219:
        /* <DEDUP_REMOVED lines=17> */
.L_x_16226:
[----:B------:R-:W-:-:S07]  /*54a0*/  PRMT R4, R0, 0x7610, R4 ;  /* 0x0000761000047816 */ /* 0x000fce0000000004 */
.L_x_16225:
[----:B------:R-:W-:Y:S05]  /*54b0*/  BSYNC.RECONVERGENT B0 ;  /* 0x0000000000007941 */ /* 0x000fea0003800200 */
.L_x_16224:
[----:B------:R0:W-:Y:S01]  /*54c0*/  STG.E.U8 desc[UR36][R8.64], R4 ;  /* 0x0000000408007986 */ /* 0x0001e2000c101124 */
[----:B------:R-:W-:Y:S05]  /*54d0*/  BRA `(.L_x_16210) ;  /* 0x0000000400a07947 */ /* 0x000fea0003800000 */
.L_x_16218:
        /* <DEDUP_REMOVED lines=22> */
.L_x_16228:
[----:B------:R-:W-:Y:S01]  /*5640*/  LOP3.LUT R4, R18, 0xff, RZ, 0xc0, !PT ;  /* 0x000000ff12047812 */ /* 0x000fe200078ec0ff */
[----:B------:R-:W-:-:S05]  /*5650*/  IMAD.MOV.U32 R5, RZ, RZ, RZ ;  /* 0x000000ffff057224 */ /* 0x000fca00078e00ff */
[----:B------:R0:W-:Y:S01]  /*5660*/  STG.E.64 desc[UR36][R8.64], R4 ;  /* 0x0000000408007986 */ /* 0x0001e2000c101b24 */
[----:B------:R-:W-:Y:S05]  /*5670*/  BRA `(.L_x_16210) ;  /* 0x0000000400387947 */ /* 0x000fea0003800000 */
.L_x_16227:
[----:B------:R-:W-:-:S05]  /*5680*/  LOP3.LUT R3, R18, 0xff, RZ, 0xc0, !PT ;  /* 0x000000ff12037812 */ /* 0x000fca00078ec0ff */
[----:B------:R0:W-:Y:S01]  /*5690*/  STG.E desc[UR36][R8.64], R3 ;  /* 0x0000000308007986 */ /* 0x0001e2000c101924 */
[----:B------:R-:W-:Y:S05]  /*56a0*/  BRA `(.L_x_16210) ;  /* 0x00000004002c7947 */ /* 0x000fea0003800000 */
.L_x_16217:
        /* <DEDUP_REMOVED lines=10> */
.L_x_16230:
[----:B------:R-:W-:Y:S02]  /*5750*/  LOP3.LUT R4, R18, 0xff, RZ, 0xc0, !PT ;  /* 0x000000ff12047812 */ /* 0x000fe400078ec0ff */
[----:B--234-:R-:W-:-:S04]  /*5760*/  CS2R R6, SRZ ;  /* 0x0000000000067805 */ /* 0x01cfc8000001ff00 */
[----:B------:R-:W0:Y:S02]  /*5770*/  I2F.F64.U16 R4, R4 ;  /* 0x0000000400047312 */ /* 0x000e240000101800 */
[----:B0-----:R0:W-:Y:S01]  /*5780*/  STG.E.128 desc[UR36][R8.64], R4 ;  /* 0x0000000408007986 */ /* 0x0011e2000c101d24 */
[----:B------:R-:W-:Y:S05]  /*5790*/  BRA `(.L_x_16210) ;  /* 0x0000000000f07947 */ /* 0x000fea0003800000 */
.L_x_16229:
[----:B------:R-:W-:-:S13]  /*57a0*/  ISETP.NE.AND P0, PT, R0, 0xf, PT ;  /* 0x0000000f0000780c */ /* 0x000fda0003f05270 */
[----:B------:R-:W-:Y:S05]  /*57b0*/  @!P0 BRA `(.L_x_16231) ;  /* 0x0000000000d88947 */ /* 0x000fea0003800000 */
[----:B------:R-:W-:-:S13]  /*57c0*/  ISETP.NE.AND P0, PT, R0, 0x17, PT ;  /* 0x000000170000780c */ /* 0x000fda0003f05270 */
[----:B------:R-:W-:Y:S05]  /*57d0*/  @!P0 BRA `(.L_x_16232) ;  /* 0x0000000000888947 */ /* 0x000fea0003800000 */
[----:B------:R-:W-:-:S13]  /*57e0*/  ISETP.NE.AND P0, PT, R0, 0x18, PT ;  /* 0x000000180000780c */ /* 0x000fda0003f05270 */
[----:B------:R-:W-:Y:S05]  /*57f0*/  @!P0 BRA `(.L_x_16233) ;  /* 0x0000000000448947 */ /* 0x000fea0003800000 */
.L_x_16209:
        /* <DEDUP_REMOVED lines=16> */
.L_x_16234:
[----:B------:R-:W-:Y:S05]  /*5900*/  BRA `(.L_x_16210) ;  /* 0x0000000000947947 */ /* 0x000fea0003800000 */
.L_x_16233:
        /* <DEDUP_REMOVED lines=12> */
.L_x_16236:
[----:B------:R-:W-:Y:S05]  /*59d0*/  BSYNC.RECONVERGENT B0 ;  /* 0x0000000000007941 */ /* 0x000fea0003800200 */
.L_x_16235:
[----:B------:R1:W-:Y:S01]  /*59e0*/  STG.E.U8 desc[UR36][R8.64], R3 ;  /* 0x0000000308007986 */ /* 0x0003e2000c101124 */
[----:B------:R-:W-:Y:S05]  /*59f0*/  BRA `(.L_x_16210) ;  /* 0x0000000000587947 */ /* 0x000fea0003800000 */
.L_x_16232:
        /* <DEDUP_REMOVED lines=13> */
.L_x_16237:
[----:B------:R-:W-:Y:S01]  /*5ad0*/  IMAD.MOV.U32 R3, RZ, RZ, 0x7f ;  /* 0x0000007fff037424 */ /* 0x000fe200078e00ff */
[----:B------:R-:W-:-:S04]  /*5ae0*/  ISETP.GT.U32.AND P0, PT, R5, 0x7f800000, PT ;  /* 0x7f8000000500780c */ /* 0x000fc80003f04070 */
[----:B------:R-:W-:-:S05]  /*5af0*/  SEL R3, R3, 0x7c, P0 ;  /* 0x0000007c03037807 */ /* 0x000fca0000000000 */
[----:B------:R0:W-:Y:S01]  /*5b00*/  STG.E.U8 desc[UR36][R8.64], R3 ;  /* 0x0000000308007986 */ /* 0x0001e2000c101124 */
[----:B------:R-:W-:Y:S05]  /*5b10*/  BRA `(.L_x_16210) ;  /* 0x0000000000107947 */ /* 0x000fea0003800000 */
.L_x_16231:
[----:B------:R-:W-:-:S04]  /*5b20*/  LOP3.LUT R18, R18, 0xff, RZ, 0xc0, !PT ;  /* 0x000000ff12127812 */ /* 0x000fc800078ec0ff */
[----:B------:R-:W0:Y:S02]  /*5b30*/  I2F.U16 R0, R18 ;  /* 0x0000001200007306 */ /* 0x000e240000101000 */
[----:B0-----:R-:W-:-:S05]  /*5b40*/  F2FP.BF16.F32.PACK_AB R0, RZ, R0 ;  /* 0x00000000ff00723e */ /* 0x001fca00000010ff */
[----:B------:R0:W-:Y:S02]  /*5b50*/  STG.E.U16 desc[UR36][R8.64], R0 ;  /* 0x0000000008007986 */ /* 0x0001e4000c101524 */
.L_x_16210:
[----:B------:R-:W-:Y:S05]  /*5b60*/  BSYNC.RECONVERGENT B6 ;  /* 0x0000000000067941 */ /* 0x000fea0003800200 */
.L_x_16204:
[----:B------:R-:W-:-:S07]  /*5b70*/  VIADD R2, R2, 0x80 ;  /* 0x0000008002027836 */ /* 0x000fce0000000000 */
.L_x_16167:
[----:B------:R-:W-:-:S13]  /*5b80*/  ISETP.GE.AND P0, PT, R2, R22, PT ;  /* 0x000000160200720c */ /* 0x000fda0003f06270 */
[----:B------:R-:W-:Y:S05]  /*5b90*/  @P0 BREAK.RELIABLE B7 ;  /* 0x0000000000070942 */ /* 0x000fea0003800100 */
[----:B------:R-:W-:Y:S05]  /*5ba0*/  @P0 BRA `(.L_x_16203) ;  /* 0x0000000c00b40947 */ /* 0x000fea0003800000 */
[----:B------:R-:W-:Y:S05]  /*5bb0*/  BSYNC.RELIABLE B7 ;  /* 0x0000000000077941 */ /* 0x000fea0003800100 */
.L_x_16166:
        /* <DEDUP_REMOVED lines=21> */
.L_x_16242:
[----:B------:R0:W-:Y:S01]  /*5d10*/  STG.E.U8 desc[UR36][R8.64], R17 ;  /* 0x0000001108007986 */ /* 0x0001e2000c101124 */
[----:B------:R-:W-:Y:S05]  /*5d20*/  BRA `(.L_x_16244) ;  /* 0x0000000c004c7947 */ /* 0x000fea0003800000 */
.L_x_16241:
        /* <DEDUP_REMOVED lines=10> */
.L_x_16246:
[----:B------:R-:W-:-:S05]  /*5dd0*/  LOP3.LUT R17, R17, 0xff, RZ, 0xc0, !PT ;  /* 0x000000ff11117812 */ /* 0x000fca00078ec0ff */
[----:B------:R0:W-:Y:S01]  /*5de0*/  STG.E desc[UR36][R8.64], R17 ;  /* 0x0000001108007986 */ /* 0x0001e2000c101924 */
[----:B------:R-:W-:Y:S05]  /*5df0*/  BRA `(.L_x_16244) ;  /* 0x0000000c00187947 */ /* 0x000fea0003800000 */
.L_x_16245:
[----:B------:R-:W-:-:S05]  /*5e00*/  LOP3.LUT R17, R17, 0xff, RZ, 0xc0, !PT ;  /* 0x000000ff11117812 */ /* 0x000fca00078ec0ff */
[----:B------:R0:W-:Y:S01]  /*5e10*/  STG.E.U16 desc[UR36][R8.64], R17 ;  /* 0x0000001108007986 */ /* 0x0001e2000c101524 */
[----:B------:R-:W-:Y:S05]  /*5e20*/  BRA `(.L_x_16244) ;  /* 0x0000000c000c7947 */ /* 0x000fea0003800000 */
.L_x_16240:
        /* <DEDUP_REMOVED lines=10> */
.L_x_16248:
[----:B------:R-:W-:-:S04]  /*5ed0*/  LOP3.LUT R17, R17, 0xff, RZ, 0xc0, !PT ;  /* 0x000000ff11117812 */ /* 0x000fc800078ec0ff */
[----:B------:R-:W0:Y:S02]  /*5ee0*/  I2F.U16 R0, R17 ;  /* 0x0000001100007306 */ /* 0x000e240000101000 */
[----:B0-----:R-:W-:-:S05]  /*5ef0*/  F2FP.F16.F32.PACK_AB R0, RZ, R0 ;  /* 0x00000000ff00723e */ /* 0x001fca00000000ff */
[----:B------:R0:W-:Y:S01]  /*5f00*/  STG.E.U16 desc[UR36][R8.64], R0 ;  /* 0x0000000008007986 */ /* 0x0001e2000c101524 */
[----:B------:R-:W-:Y:S05]  /*5f10*/  BRA `(.L_x_16244) ;  /* 0x0000000800d07947 */ /* 0x000fea0003800000 */
.L_x_16247:
        /* <DEDUP_REMOVED lines=11> */
.L_x_16250:
[----:B------:R-:W-:-:S06]  /*5fd0*/  LOP3.LUT R17, R17, 0xff, RZ, 0xc0, !PT ;  /* 0x000000ff11117812 */ /* 0x000fcc00078ec0ff */
[----:B------:R-:W0:Y:S02]  /*5fe0*/  I2F.U16 R17, R17 ;  /* 0x0000001100117306 */ /* 0x000e240000101000 */
[----:B0-----:R-:W-:-:S04]  /*5ff0*/  F2FP.F16.F32.PACK_AB R3, RZ, R17 ;  /* 0x00000011ff03723e */ /* 0x001fc800000000ff */
[----:B------:R-:W-:-:S05]  /*6000*/  PRMT R3, R3, 0x5410, RZ ;  /* 0x0000541003037816 */ /* 0x000fca00000000ff */
[----:B------:R0:W-:Y:S01]  /*6010*/  STG.E desc[UR36][R8.64], R3 ;  /* 0x0000000308007986 */ /* 0x0001e2000c101924 */
[----:B------:R-:W-:Y:S05]  /*6020*/  BRA `(.L_x_16244) ;  /* 0x00000008008c7947 */ /* 0x000fea0003800000 */
.L_x_16249:
[----:B------:R-:W-:-:S06]  /*6030*/  LOP3.LUT R4, R17, 0xff, RZ, 0xc0, !PT ;  /* 0x000000ff11047812 */ /* 0x000fcc00078ec0ff */
[----:B------:R-:W0:Y:S02]  /*6040*/  I2F.F64.U16 R4, R4 ;  /* 0x0000000400047312 */ /* 0x000e240000101800 */
[----:B0-----:R0:W-:Y:S01]  /*6050*/  STG.E.64 desc[UR36][R8.64], R4 ;  /* 0x0000000408007986 */ /* 0x0011e2000c101b24 */
[----:B------:R-:W-:Y:S05]  /*6060*/  BRA `(.L_x_16244) ;  /* 0x00000008007c7947 */ /* 0x000fea0003800000 */
.L_x_16239:
        /* <DEDUP_REMOVED lines=13> */
.L_x_16254:
        /* <DEDUP_REMOVED lines=17> */
.L_x_16257:
[----:B------:R-:W-:-:S07]  /*6250*/  PRMT R4, R0, 0x7610, R4 ;  /* 0x0000761000047816 */ /* 0x000fce0000000004 */
.L_x_16256:
[----:B------:R-:W-:Y:S05]  /*6260*/  BSYNC.RECONVERGENT B0 ;  /* 0x0000000000007941 */ /* 0x000fea0003800200 */
.L_x_16255:
[----:B------:R0:W-:Y:S01]  /*6270*/  STG.E.U8 desc[UR36][R8.64], R4 ;  /* 0x0000000408007986 */ /* 0x0001e2000c101124 */
[----:B------:R-:W-:Y:S05]  /*6280*/  BRA `(.L_x_16244) ;  /* 0x0000000400f47947 */ /* 0x000fea0003800000 */
.L_x_16253:
        /* <DEDUP_REMOVED lines=17> */
.L_x_16260:
[----:B------:R-:W-:-:S07]  /*63a0*/  PRMT R4, R0, 0x7610, R4 ;  /* 0x0000761000047816 */ /* 0x000fce0000000004 */
.L_x_16259:
[----:B------:R-:W-:Y:S05]  /*63b0*/  BSYNC.RECONVERGENT B0 ;  /* 0x0000000000007941 */ /* 0x000fea0003800200 */
.L_x_16258:
[----:B------:R0:W-:Y:S01]  /*63c0*/  STG.E.U8 desc[UR36][R8.64], R4 ;  /* 0x0000000408007986 */ /* 0x0001e2000c101124 */
[----:B------:R-:W-:Y:S05]  /*63d0*/  BRA `(.L_x_16244) ;  /* 0x0000000400a07947 */ /* 0x000fea0003800000 */
.L_x_16252:
        /* <DEDUP_REMOVED lines=22> */
.L_x_16262:
[----:B------:R-:W-:Y:S01]  /*6540*/  LOP3.LUT R4, R17, 0xff, RZ, 0xc0, !PT ;  /* 0x000000ff11047812 */ /* 0x000fe200078ec0ff */
[----:B------:R-:W-:-:S05]  /*6550*/  IMAD.MOV.U32 R5, RZ, RZ, RZ ;  /* 0x000000ffff057224 */ /* 0x000fca00078e00ff */
[----:B------:R0:W-:Y:S01]  /*6560*/  STG.E.64 desc[UR36][R8.64], R4 ;  /* 0x0000000408007986 */ /* 0x0001e2000c101b24 */
[----:B------:R-:W-:Y:S05]  /*6570*/  BRA `(.L_x_16244) ;  /* 0x0000000400387947 */ /* 0x000fea0003800000 */
.L_x_16261:
[----:B------:R-:W-:-:S05]  /*6580*/  LOP3.LUT R17, R17, 0xff, RZ, 0xc0, !PT ;  /* 0x000000ff11117812 */ /* 0x000fca00078ec0ff */
[----:B------:R0:W-:Y:S01]  /*6590*/  STG.E desc[UR36][R8.64], R17 ;  /* 0x0000001108007986 */ /* 0x0001e2000c101924 */
[----:B------:R-:W-:Y:S05]  /*65a0*/  BRA `(.L_x_16244) ;  /* 0x00000004002c7947 */ /* 0x000fea0003800000 */
.L_x_16251:
        /* <DEDUP_REMOVED lines=10> */
.L_x_16264:
[----:B------:R-:W-:Y:S02]  /*6650*/  LOP3.LUT R4, R17, 0xff, RZ, 0xc0, !PT ;  /* 0x000000ff11047812 */ /* 0x000fe400078ec0ff */
[----:B--234-:R-:W-:-:S04]  /*6660*/  CS2R R6, SRZ ;  /* 0x0000000000067805 */ /* 0x01cfc8000001ff00 */
[----:B------:R-:W0:Y:S02]  /*6670*/  I2F.F64.U16 R4, R4 ;  /* 0x0000000400047312 */ /* 0x000e240000101800 */
[----:B0-----:R0:W-:Y:S01]  /*6680*/  STG.E.128 desc[UR36][R8.64], R4 ;  /* 0x0000000408007986 */ /* 0x0011e2000c101d24 */
[----:B------:R-:W-:Y:S05]  /*6690*/  BRA `(.L_x_16244) ;  /* 0x0000000000f07947 */ /* 0x000fea0003800000 */
.L_x_16263:
[----:B------:R-:W-:-:S13]  /*66a0*/  ISETP.NE.AND P0, PT, R0, 0xf, PT ;  /* 0x0000000f0000780c */ /* 0x000fda0003f05270 */
[----:B------:R-:W-:Y:S05]  /*66b0*/  @!P0 BRA `(.L_x_16265) ;  /* 0x0000000000d88947 */ /* 0x000fea0003800000 */
[----:B------:R-:W-:-:S13]  /*66c0*/  ISETP.NE.AND P0, PT, R0, 0x17, PT ;  /* 0x000000170000780c */ /* 0x000fda0003f05270 */
[----:B------:R-:W-:Y:S05]  /*66d0*/  @!P0 BRA `(.L_x_16266) ;  /* 0x0000000000888947 */ /* 0x000fea0003800000 */
[----:B------:R-:W-:-:S13]  /*66e0*/  ISETP.NE.AND P0, PT, R0, 0x18, PT ;  /* 0x000000180000780c */ /* 0x000fda0003f05270 */
[----:B------:R-:W-:Y:S05]  /*66f0*/  @!P0 BRA `(.L_x_16267) ;  /* 0x0000000000448947 */ /* 0x000fea0003800000 */
.L_x_16243:
        /* <DEDUP_REMOVED lines=16> */
.L_x_16268:
[----:B------:R-:W-:Y:S05]  /*6800*/  BRA `(.L_x_16244) ;  /* 0x0000000000947947 */ /* 0x000fea0003800000 */
.L_x_16267:
        /* <DEDUP_REMOVED lines=12> */
.L_x_16270:
[----:B------:R-:W-:Y:S05]  /*68d0*/  BSYNC.RECONVERGENT B0 ;  /* 0x0000000000007941 */ /* 0x000fea0003800200 */
.L_x_16269:
[----:B------:R1:W-:Y:S01]  /*68e0*/  STG.E.U8 desc[UR36][R8.64], R3 ;  /* 0x0000000308007986 */ /* 0x0003e2000c101124 */
[----:B------:R-:W-:Y:S05]  /*68f0*/  BRA `(.L_x_16244) ;  /* 0x0000000000587947 */ /* 0x000fea0003800000 */
.L_x_16266:
        /* <DEDUP_REMOVED lines=13> */
.L_x_16271:
[----:B------:R-:W-:Y:S01]  /*69d0*/  IMAD.MOV.U32 R3, RZ, RZ, 0x7f ;  /* 0x0000007fff037424 */ /* 0x000fe200078e00ff */
[----:B------:R-:W-:-:S04]  /*69e0*/  ISETP.GT.U32.AND P0, PT, R17, 0x7f800000, PT ;  /* 0x7f8000001100780c */ /* 0x000fc80003f04070 */
[----:B------:R-:W-:-:S05]  /*69f0*/  SEL R3, R3, 0x7c, P0 ;  /* 0x0000007c03037807 */ /* 0x000fca0000000000 */
[----:B------:R0:W-:Y:S01]  /*6a00*/  STG.E.U8 desc[UR36][R8.64], R3 ;  /* 0x0000000308007986 */ /* 0x0001e2000c101124 */
[----:B------:R-:W-:Y:S05]  /*6a10*/  BRA `(.L_x_16244) ;  /* 0x0000000000107947 */ /* 0x000fea0003800000 */
.L_x_16265:
[----:B------:R-:W-:-:S04]  /*6a20*/  LOP3.LUT R17, R17, 0xff, RZ, 0xc0, !PT ;  /* 0x000000ff11117812 */ /* 0x000fc800078ec0ff */
[----:B------:R-:W0:Y:S02]  /*6a30*/  I2F.U16 R0, R17 ;  /* 0x0000001100007306 */ /* 0x000e240000101000 */
[----:B0-----:R-:W-:-:S05]  /*6a40*/  F2FP.BF16.F32.PACK_AB R0, RZ, R0 ;  /* 0x00000000ff00723e */ /* 0x001fca00000010ff */
[----:B------:R0:W-:Y:S02]  /*6a50*/  STG.E.U16 desc[UR36][R8.64], R0 ;  /* 0x0000000008007986 */ /* 0x0001e4000c101524 */
.L_x_16244:
[----:B------:R-:W-:Y:S05]  /*6a60*/  BSYNC.RECONVERGENT B6 ;  /* 0x0000000000067941 */ /* 0x000fea0003800200 */
.L_x_16238:
[----:B------:R-:W-:-:S07]  /*6a70*/  VIADD R2, R2, 0x80 ;  /* 0x0000008002027836 */ /* 0x000fce0000000000 */
.L_x_16203:
[----:B------:R-:W-:Y:S05]  /*6a80*/  BSYNC.RECONVERGENT B8 ;  /* 0x0000000000087941 */ /* 0x000fea0003800200 */
.L_x_16165:
        /* <DEDUP_REMOVED lines=21> */
.L_x_16275:
[----:B------:R-:W-:Y:S01]  /*6be0*/  STG.E.U8 desc[UR36][R2.64], R16 ;  /* 0x0000001002007986 */ /* 0x000fe2000c101124 */
[----:B------:R-:W-:Y:S05]  /*6bf0*/  EXIT ;  /* 0x000000000000794d */ /* 0x000fea0003800000 */
.L_x_16274:
        /* <DEDUP_REMOVED lines=10> */
.L_x_16278:
[----:B------:R-:W-:-:S05]  /*6ca0*/  LOP3.LUT R5, R16, 0xff, RZ, 0xc0, !PT ;  /* 0x000000ff10057812 */ /* 0x000fca00078ec0ff */
[----:B------:R-:W-:Y:S01]  /*6cb0*/  STG.E desc[UR36][R2.64], R5 ;  /* 0x0000000502007986 */ /* 0x000fe2000c101924 */
[----:B------:R-:W-:Y:S05]  /*6cc0*/  EXIT ;  /* 0x000000000000794d */ /* 0x000fea0003800000 */
.L_x_16277:
[----:B------:R-:W-:-:S05]  /*6cd0*/  LOP3.LUT R5, R16, 0xff, RZ, 0xc0, !PT ;  /* 0x000000ff10057812 */ /* 0x000fca00078ec0ff */
[----:B------:R-:W-:Y:S01]  /*6ce0*/  STG.E.U16 desc[UR36][R2.64], R5 ;  /* 0x0000000502007986 */ /* 0x000fe2000c101524 */
[----:B------:R-:W-:Y:S05]  /*6cf0*/  EXIT ;  /* 0x000000000000794d */ /* 0x000fea0003800000 */
.L_x_16273:
        /* <DEDUP_REMOVED lines=10> */
.L_x_16280:
[----:B------:R-:W-:-:S04]  /*6da0*/  LOP3.LUT R16, R16, 0xff, RZ, 0xc0, !PT ;  /* 0x000000ff10107812 */ /* 0x000fc800078ec0ff */
[----:B------:R-:W0:Y:S02]  /*6db0*/  I2F.U16 R0, R16 ;  /* 0x0000001000007306 */ /* 0x000e240000101000 */
[----:B0-----:R-:W-:-:S05]  /*6dc0*/  F2FP.F16.F32.PACK_AB R0, RZ, R0 ;  /* 0x00000000ff00723e */ /* 0x001fca00000000ff */
[----:B------:R-:W-:Y:S01]  /*6dd0*/  STG.E.U16 desc[UR36][R2.64], R0 ;  /* 0x0000000002007986 */ /* 0x000fe2000c101524 */
[----:B------:R-:W-:Y:S05]  /*6de0*/  EXIT ;  /* 0x000000000000794d */ /* 0x000fea0003800000 */
.L_x_16279:
        /* <DEDUP_REMOVED lines=11> */
.L_x_16282:
[----:B------:R-:W-:-:S06]  /*6ea0*/  LOP3.LUT R16, R16, 0xff, RZ, 0xc0, !PT ;  /* 0x000000ff10107812 */ /* 0x000fcc00078ec0ff */
[----:B------:R-:W0:Y:S02]  /*6eb0*/  I2F.U16 R16, R16 ;  /* 0x0000001000107306 */ /* 0x000e240000101000 */
[----:B0-----:R-:W-:-:S04]  /*6ec0*/  F2FP.F16.F32.PACK_AB R5, RZ, R16 ;  /* 0x00000010ff05723e */ /* 0x001fc800000000ff */
[----:B------:R-:W-:-:S05]  /*6ed0*/  PRMT R5, R5, 0x5410, RZ ;  /* 0x0000541005057816 */ /* 0x000fca00000000ff */
[----:B------:R-:W-:Y:S01]  /*6ee0*/  STG.E desc[UR36][R2.64], R5 ;  /* 0x0000000502007986 */ /* 0x000fe2000c101924 */
[----:B------:R-:W-:Y:S05]  /*6ef0*/  EXIT ;  /* 0x000000000000794d */ /* 0x000fea0003800000 */
.L_x_16281:
[----:B------:R-:W-:-:S06]  /*6f00*/  LOP3.LUT R4, R16, 0xff, RZ, 0xc0, !PT ;  /* 0x000000ff10047812 */ /* 0x000fcc00078ec0ff */
[----:B------:R-:W0:Y:S02]  /*6f10*/  I2F.F64.U16 R4, R4 ;  /* 0x0000000400047312 */ /* 0x000e240000101800 */
[----:B0-----:R-:W-:Y:S01]  /*6f20*/  STG.E.64 desc[UR36][R2.64], R4 ;  /* 0x0000000402007986 */ /* 0x001fe2000c101b24 */
[----:B------:R-:W-:Y:S05]  /*6f30*/  EXIT ;  /* 0x000000000000794d */ /* 0x000fea0003800000 */
.L_x_16272:
        /* <DEDUP_REMOVED lines=13> */
.L_x_16286:
        /* <DEDUP_REMOVED lines=18> */
.L_x_16288:
[----:B------:R-:W-:Y:S05]  /*7130*/  BSYNC.RECONVERGENT B0 ;  /* 0x0000000000007941 */ /* 0x000fea0003800200 */
.L_x_16287:
[----:B------:R-:W-:Y:S01]  /*7140*/  STG.E.U8 desc[UR36][R2.64], R0 ;  /* 0x0000000002007986 */ /* 0x000fe2000c101124 */
[----:B------:R-:W-:Y:S05]  /*7150*/  EXIT ;  /* 0x000000000000794d */ /* 0x000fea0003800000 */
.L_x_16285:
        /* <DEDUP_REMOVED lines=18> */
.L_x_16290:
[----:B------:R-:W-:Y:S05]  /*7280*/  BSYNC.RECONVERGENT B0 ;  /* 0x0000000000007941 */ /* 0x000fea0003800200 */
.L_x_16289:
[----:B------:R-:W-:Y:S01]  /*7290*/  STG.E.U8 desc[UR36][R2.64], R0 ;  /* 0x0000000002007986 */ /* 0x000fe2000c101124 */
[----:B------:R-:W-:Y:S05]  /*72a0*/  EXIT ;  /* 0x000000000000794d */ /* 0x000fea0003800000 */
.L_x_16284:
        /* <DEDUP_REMOVED lines=22> */
.L_x_16292:
[----:B------:R-:W-:Y:S01]  /*7410*/  LOP3.LUT R16, R16, 0xff, RZ, 0xc0, !PT ;  /* 0x000000ff10107812 */ /* 0x000fe200078ec0ff */
[----:B------:R-:W-:-:S05]  /*7420*/  IMAD.MOV.U32 R17, RZ, RZ, RZ ;  /* 0x000000ffff117224 */ /* 0x000fca00078e00ff */
[----:B------:R-:W-:Y:S01]  /*7430*/  STG.E.64 desc[UR36][R2.64], R16 ;  /* 0x0000001002007986 */ /* 0x000fe2000c101b24 */
[----:B------:R-:W-:Y:S05]  /*7440*/  EXIT ;  /* 0x000000000000794d */ /* 0x000fea0003800000 */
.L_x_16291:
[----:B------:R-:W-:-:S05]  /*7450*/  LOP3.LUT R5, R16, 0xff, RZ, 0xc0, !PT ;  /* 0x000000ff10057812 */ /* 0x000fca00078ec0ff */
[----:B------:R-:W-:Y:S01]  /*7460*/  STG.E desc[UR36][R2.64], R5 ;  /* 0x0000000502007986 */ /* 0x000fe2000c101924 */
[----:B------:R-:W-:Y:S05]  /*7470*/  EXIT ;  /* 0x000000000000794d */ /* 0x000fea0003800000 */
.L_x_16283:
        /* <DEDUP_REMOVED lines=10> */
.L_x_16294:
[----:B------:R-:W-:Y:S02]  /*7520*/  LOP3.LUT R4, R16, 0xff, RZ, 0xc0, !PT ;  /* 0x000000ff10047812 */ /* 0x000fe400078ec0ff */
[----:B--234-:R-:W-:-:S04]  /*7530*/  CS2R R6, SRZ ;  /* 0x0000000000067805 */ /* 0x01cfc8000001ff00 */
[----:B------:R-:W0:Y:S02]  /*7540*/  I2F.F64.U16 R4, R4 ;  /* 0x0000000400047312 */ /* 0x000e240000101800 */
[----:B0-----:R-:W-:Y:S01]  /*7550*/  STG.E.128 desc[UR36][R2.64], R4 ;  /* 0x0000000402007986 */ /* 0x001fe2000c101d24 */
[----:B------:R-:W-:Y:S05]  /*7560*/  EXIT ;  /* 0x000000000000794d */ /* 0x000fea0003800000 */
.L_x_16293:
[----:B------:R-:W-:-:S13]  /*7570*/  ISETP.NE.AND P0, PT, R0, 0xf, PT ;  /* 0x0000000f0000780c */ /* 0x000fda0003f05270 */
[----:B------:R-:W-:Y:S05]  /*7580*/  @!P0 BRA `(.L_x_16295) ;  /* 0x0000000000dc8947 */ /* 0x000fea0003800000 */
[----:B------:R-:W-:-:S13]  /*7590*/  ISETP.NE.AND P0, PT, R0, 0x17, PT ;  /* 0x000000170000780c */ /* 0x000fda0003f05270 */
[----:B------:R-:W-:Y:S05]  /*75a0*/  @!P0 BRA `(.L_x_16296) ;  /* 0x0000000000888947 */ /* 0x000fea0003800000 */
[----:B------:R-:W-:-:S13]  /*75b0*/  ISETP.NE.AND P0, PT, R0, 0x18, PT ;  /* 0x000000180000780c */ /* 0x000fda0003f05270 */
[----:B------:R-:W-:Y:S05]  /*75c0*/  @!P0 BRA `(.L_x_16297) ;  /* 0x0000000000448947 */ /* 0x000fea0003800000 */
.L_x_16276:
        /* <DEDUP_REMOVED lines=16> */
.L_x_16298:
[----:B------:R-:W-:Y:S05]  /*76d0*/  EXIT ;  /* 0x000000000000794d */ /* 0x000fea0003800000 */
.L_x_16297:
        /* <DEDUP_REMOVED lines=12> */
.L_x_16300:
[----:B------:R-:W-:Y:S05]  /*77a0*/  BSYNC.RECONVERGENT B0 ;  /* 0x0000000000007941 */ /* 0x000fea0003800200 */
.L_x_16299:
[----:B------:R-:W-:Y:S01]  /*77b0*/  STG.E.U8 desc[UR36][R2.64], R5 ;  /* 0x0000000502007986 */ /* 0x000fe2000c101124 */
[----:B------:R-:W-:Y:S05]  /*77c0*/  EXIT ;  /* 0x000000000000794d */ /* 0x000fea0003800000 */
.L_x_16296:
        /* <DEDUP_REMOVED lines=14> */
.L_x_16301:
[----:B------:R-:W-:Y:S01]  /*78b0*/  IMAD.MOV.U32 R5, RZ, RZ, 0x7f ;  /* 0x0000007fff057424 */ /* 0x000fe200078e00ff */
[----:B------:R-:W-:-:S04]  /*78c0*/  ISETP.GT.U32.AND P0, PT, R7, 0x7f800000, PT ;  /* 0x7f8000000700780c */ /* 0x000fc80003f04070 */
[----:B------:R-:W-:-:S05]  /*78d0*/  SEL R5, R5, 0x7c, P0 ;  /* 0x0000007c05057807 */ /* 0x000fca0000000000 */
[----:B------:R-:W-:Y:S01]  /*78e0*/  STG.E.U8 desc[UR36][R2.64], R5 ;  /* 0x0000000502007986 */ /* 0x000fe2000c101124 */
[----:B------:R-:W-:Y:S05]  /*78f0*/  EXIT ;  /* 0x000000000000794d */ /* 0x000fea0003800000 */
.L_x_16295:
[----:B------:R-:W-:-:S04]  /*7900*/  LOP3.LUT R16, R16, 0xff, RZ, 0xc0, !PT ;  /* 0x000000ff10107812 */ /* 0x000fc800078ec0ff */
[----:B------:R-:W0:Y:S02]  /*7910*/  I2F.U16 R0, R16 ;  /* 0x0000001000007306 */ /* 0x000e240000101000 */
[----:B0-----:R-:W-:-:S05]  /*7920*/  F2FP.BF16.F32.PACK_AB R0, RZ, R0 ;  /* 0x00000000ff00723e */ /* 0x001fca00000010ff */
[----:B------:R-:W-:Y:S01]  /*7930*/  STG.E.U16 desc[UR36][R2.64], R0 ;  /* 0x0000000002007986 */ /* 0x000fe2000c101524 */
[----:B------:R-:W-:Y:S05]  /*7940*/  EXIT ;  /* 0x000000000000794d */ /* 0x000fea0003800000 */
.L_x_16302:
        /* <DEDUP_REMOVED lines=11> */
.L_x_25957:


//--------------------- .text._ZN2at6native18elementwise_kernelILi128ELi4EZNS0_22gpu_kernel_impl_nocastINS0_13AUnaryFunctorIhhhNS0_16BitwiseOrFunctorIhEEEEEEvRNS_18TensorIteratorBaseERKT_EUliE_EEviT1_ --------------------------
	.section	.text._ZN2at6native18elementwise_kernelILi128ELi4EZNS0_22gpu_kernel_impl_nocastINS0_13AUnaryFunctorIhhhNS0_16BitwiseOrFunctorIhEEEEEEvRNS_18TensorIteratorBaseERKT_EUliE_EEviT1_,"ax",@progbits
	.align	128
        .global         _ZN2at6native18elementwise_kernelILi128ELi4EZNS0_22gpu_kernel_impl_nocastINS0_13AUnaryFunctorIhhhNS0_16BitwiseOrFunctorIhEEEEEEvRNS_18TensorIteratorBaseERKT_EUliE_EEviT1_
        .type           _ZN2at6native18elementwise_kernelILi128ELi4EZNS0_22gpu_kernel_impl_nocastINS0_13AUnaryFunctorIhhhNS0_16BitwiseOrFunctorIhEEEEEEvRNS_18TensorIteratorBaseERKT_EUliE_EEviT1_,@function
        .size           _ZN2at6native18elementwise_kernelILi128ELi4EZNS0_22gpu_kernel_impl_nocastINS0_13AUnaryFunctorIhhhNS0_16BitwiseOrFunctorIhEEEEEEvRNS_18TensorIteratorBaseERKT_EUliE_EEviT1_,(.L_x_25958 - _ZN2at6native18elementwise_kernelILi128ELi4EZNS0_22gpu_kernel_impl_nocastINS0_13AUnaryFunctorIhhhNS0_16BitwiseOrFunctorIhEEEEEEvRNS_18TensorIteratorBaseERKT_EUliE_EEviT1_)
        .other          _ZN2at6native18elementwise_kernelILi128ELi4EZNS0_22gpu_kernel_impl_nocastINS0_13AUnaryFunctorIhhhNS0_16BitwiseOrFunctorIhEEEEEEvRNS_18TensorIteratorBaseERKT_EUliE_EEviT1_,@"STO_CUDA_ENTRY STV_DEFAULT"
_ZN2at6native18elementwise_kernelILi128ELi4EZNS0_22gpu_kernel_impl_nocastINS0_13AUnaryFunctorIhhhNS0_16BitwiseOrFunctorIhEEEEEEvRNS_18TensorIteratorBaseERKT_EUliE_EEviT1_:
.text._ZN2at6native18elementwise_kernelILi128ELi4EZNS0_22gpu_kernel_impl_nocastINS0_13AUnaryFunctorIhhhNS0_16BitwiseOrFunctorIhEEEEEEvRNS_18TensorIteratorBaseERKT_EUliE_EEviT1_:
        /* <DEDUP_REMOVED lines=30> */
.L_x_16306:
[----:B------:R-:W-:-:S13]  /*01e0*/  ISETP.GE.AND P0, PT, R3, UR4, PT ;  /* 0x0000000403007c0c */ /* 0x000fda000bf06270 */
[----:B------:R-:W-:Y:S05]  /*01f0*/  @P0 BREAK.RELIABLE B1 ;  /* 0x0000000000010942 */ /* 0x000fea0003800100 */
[----:B------:R-:W-:Y:S05]  /*0200*/  @P0 BRA `(.L_x_16307) ;  /* 0x00000000001c0947 */ /* 0x000fea0003800000 */
[----:B------:R-:W-:Y:S05]  /*0210*/  BSYNC.RELIABLE B1 ;  /* 0x0000000000017941 */ /* 0x000fea0003800100 */
.L_x_16305:
[----:B------:R-:W1:Y:S02]  /*0220*/  LDC.64 R4, c[0x0][0x588] ;  /* 0x00016200ff047b82 */ /* 0x000e640000000a00 */
[----:B-1----:R-:W2:Y:S06]  /*0230*/  LDG.E.U8 R4, desc[UR6][R4.64] ;  /* 0x0000000604047981 */ /* 0x002eac000c1e1100 */
[----:B0-----:R-:W0:Y:S01]  /*0240*/  LDC.64 R6, c[0x0][0x580] ;  /* 0x00016000ff067b82 */ /* 0x001e220000000a00 */
[----:B------:R-:W-:Y:S02]  /*0250*/  IADD3 R3, PT, PT, R3, 0x80, RZ ;  /* 0x0000008003037810 */ /* 0x000fe40007ffe0ff */
[----:B--2---:R-:W-:-:S05]  /*0260*/  LOP3.LUT R9, R4, UR5, RZ, 0xfc, !PT ;  /* 0x0000000504097c12 */ /* 0x004fca000f8efcff */
[----:B0-----:R1:W-:Y:S02]  /*0270*/  STG.E.U8 desc[UR6][R6.64], R9 ;  /* 0x0000000906007986 */ /* 0x0013e4000c101106 */
.L_x_16307:
[----:B------:R-:W-:Y:S05]  /*0280*/  BSYNC.RECONVERGENT B0 ;  /* 0x0000000000007941 */ /* 0x000fea0003800200 */
.L_x_16304:
        /* <DEDUP_REMOVED lines=9> */
.L_x_16303:
        /* <DEDUP_REMOVED lines=306> */
.L_x_16311:
        /* <DEDUP_REMOVED lines=310> */
.L_x_16313:
        /* <DEDUP_REMOVED lines=9> */
.L_x_16310:
[----:B------:R-:W-:-:S13]  /*2a30*/  ISETP.GE.AND P0, PT, R3, UR4, PT ;  /* 0x0000000403007c0c */ /* 0x000fda000bf06270 */
[----:B------:R-:W-:Y:S05]  /*2a40*/  @P0 BREAK.RELIABLE B1 ;  /* 0x0000000000010942 */ /* 0x000fea0003800100 */
[----:B------:R-:W-:Y:S05]  /*2a50*/  @P0 BRA `(.L_x_16312) ;  /* 0x0000001000d00947 */ /* 0x000fea0003800000 */
[----:B------:R-:W-:Y:S05]  /*2a60*/  BSYNC.RELIABLE B1 ;  /* 0x0000000000017941 */ /* 0x000fea0003800100 */
.L_x_16309:
        /* <DEDUP_REMOVED lines=298> */
.L_x_16314:
        /* <DEDUP_REMOVED lines=9> */
.L_x_16312:
[----:B------:R-:W-:Y:S05]  /*3da0*/  BSYNC.RECONVERGENT B0 ;  /* 0x0000000000007941 */ /* 0x000fea0003800200 */
.L_x_16308:
        /* <DEDUP_REMOVED lines=301> */
.L_x_16315:
        /* <DEDUP_REMOVED lines=9> */
.L_x_16316:
        /* <DEDUP_REMOVED lines=15> */
.L_x_25958:


//--------------------- .text._ZN2at6native27unrolled_elementwise_kernelINS0_13AUnaryFunctorIhhhNS0_16BitwiseOrFunctorIhEEEESt5arrayIPcLm2EELi4E23TrivialOffsetCalculatorILi1EjESA_NS0_6memory15LoadWithoutCastENSB_16StoreWithoutCastEEEviT_T0_T2_T3_T4_T5_ --------------------------
	.section	.text._ZN2at6native27unrolled_elementwise_kernelINS0_13AUnaryFunctorIhhhNS0_16BitwiseOrFunctorIhEEEESt5arrayIPcLm2EELi4E23TrivialOffsetCalculatorILi1EjESA_NS0_6memory15LoadWithoutCastENSB_16StoreWithoutCastEEEviT_T0_T2_T3_T4_T5_,"ax",@progbits
	.align	128
        .global         _ZN2at6native27unrolled_elementwise_kernelINS0_13AUnaryFunctorIhhhNS0_16BitwiseOrFunctorIhEEEESt5arrayIPcLm2EELi4E23TrivialOffsetCalculatorILi1EjESA_NS0_6memory15LoadWithoutCastENSB_16StoreWithoutCastEEEviT_T0_T2_T3_T4_T5_
        .type           _ZN2at6native27unrolled_elementwise_kernelINS0_13AUnaryFunctorIhhhNS0_16BitwiseOrFunctorIhEEEESt5arrayIPcLm2EELi4E23TrivialOffsetCalculatorILi1EjESA_NS0_6memory15LoadWithoutCastENSB_16StoreWithoutCastEEEviT_T0_T2_T3_T4_T5_,@function
        .size           _ZN2at6native27unrolled_elementwise_kernelINS0_13AUnaryFunctorIhhhNS0_16BitwiseOrFunctorIhEEEESt5arrayIPcLm2EELi4E23TrivialOffsetCalculatorILi1EjESA_NS0_6memory15LoadWithoutCastENSB_16StoreWithoutCastEEEviT_T0_T2_T3_T4_T5_,(.L_x_25959 - _ZN2at6native27unrolled_elementwise_kernelINS0_13AUnaryFunctorIhhhNS0_16BitwiseOrFunctorIhEEEESt5arrayIPcLm2EELi4E23TrivialOffsetCalculatorILi1EjESA_NS0_6memory15LoadWithoutCastENSB_16StoreWithoutCastEEEviT_T0_T2_T3_T4_T5_)
        .other          _ZN2at6native27unrolled_elementwise_kernelINS0_13AUnaryFunctorIhhhNS0_16BitwiseOrFunctorIhEEEESt5arrayIPcLm2EELi4E23TrivialOffsetCalculatorILi1EjESA_NS0_6memory15LoadWithoutCastENSB_16StoreWithoutCastEEEviT_T0_T2_T3_T4_T5_,@"STO_CUDA_ENTRY STV_DEFAULT"
_ZN2at6native27unrolled_elementwise_kernelINS0_13AUnaryFunctorIhhhNS0_16BitwiseOrFunctorIhEEEESt5arrayIPcLm2EELi4E23TrivialOffsetCalculatorILi1EjESA_NS0_6memory15LoadWithoutCastENSB_16StoreWithoutCastEEEviT_T0_T2_T3_T4_T5_:
.text._ZN2at6native27unrolled_elementwise_kernelINS0_13AUnaryFunctorIhhhNS0_16BitwiseOrFunctorIhEEEESt5arrayIPcLm2EELi4E23TrivialOffsetCalculatorILi1EjESA_NS0_6memory15LoadWithoutCastENSB_16StoreWithoutCastEEEviT_T0_T2_T3_T4_T5_:
        /* <DEDUP_REMOVED lines=62> */
.L_x_16319:
[----:B------:R-:W-:Y:S05]  /*03e0*/  BSYNC.RELIABLE B1 ;  /* 0x0000000000017941 */ /* 0x000fea0003800100 */
.L_x_16318:
[----:B------:R-:W-:-:S13]  /*03f0*/  ISETP.GE.AND P0, PT, R5, R4, PT ;  /* 0x000000040500720c */ /* 0x000fda0003f06270 */
[----:B------:R-:W1:Y:S01]  /*0400*/  @!P0 LDC.64 R6, c[0x0][0x388] ;  /* 0x0000e200ff068b82 */ /* 0x000e620000000a00 */
[----:B0-----:R-:W-:Y:S02]  /*0410*/  @!P0 IMAD R3, R0, 0x200, R5 ;  /* 0x0000020000038824 */ /* 0x001fe400078e0205 */
[----:B------:R-:W-:-:S03]  /*0420*/  @!P0 VIADD R5, R5, 0x80 ;  /* 0x0000008005058836 */ /* 0x000fc60000000000 */
[----:B-1----:R-:W-:-:S05]  /*0430*/  @!P0 IADD3 R2, P1, PT, R3, R6, RZ ;  /* 0x0000000603028210 */ /* 0x002fca0007f3e0ff */
[----:B------:R-:W-:-:S05]  /*0440*/  @!P0 IMAD.X R3, RZ, RZ, R7, P1 ;  /* 0x000000ffff038224 */ /* 0x000fca00008e0607 */
[----:B------:R1:W-:Y:S03]  /*0450*/  @!P0 STG.E.U8 desc[UR4][R2.64], R17 ;  /* 0x0000001102008986 */ /* 0x0003e6000c101104 */
.L_x_16320:
[----:B------:R-:W-:Y:S05]  /*0460*/  BSYNC.RECONVERGENT B0 ;  /* 0x0000000000007941 */ /* 0x000fea0003800200 */
.L_x_16317:
        /* <DEDUP_REMOVED lines=9> */
.L_x_16321:
        /* <DEDUP_REMOVED lines=16> */
.L_x_25959:


//--------------------- .text._ZN2at6native29vectorized_elementwise_kernelILi2ENS0_13AUnaryFunctorIhhhNS0_16BitwiseOrFunctorIhEEEESt5arrayIPcLm2EEEEviT0_T1_ --------------------------
	.section	.text._ZN2at6native29vectorized_elementwise_kernelILi2ENS0_13AUnaryFunctorIhhhNS0_16BitwiseOrFunctorIhEEEESt5arrayIPcLm2EEEEviT0_T1_,"ax",@progbits
	.align	128
        .global         _ZN2at6native29vectorized_elementwise_kernelILi2ENS0_13AUnaryFunctorIhhhNS0_16BitwiseOrFunctorIhEEEESt5arrayIPcLm2EEEEviT0_T1_
        .type           _ZN2at6native29vectorized_elementwise_kernelILi2ENS0_13AUnaryFunctorIhhhNS0_16BitwiseOrFunctorIhEEEESt5arrayIPcLm2EEEEviT0_T1_,@function
        .size           _ZN2at6native29vectorized_elementwise_kernelILi2ENS0_13AUnaryFunctorIhhhNS0_16BitwiseOrFunctorIhEEEESt5arrayIPcLm2EEEEviT0_T1_,(.L_x_25960 - _ZN2at6native29vectorized_elementwise_kernelILi2ENS0_13AUnaryFunctorIhhhNS0_16BitwiseOrFunctorIhEEEESt5arrayIPcLm2EEEEviT0_T1_)
        .other          _ZN2at6native29vectorized_elementwise_kernelILi2ENS0_13AUnaryFunctorIhhhNS0_16BitwiseOrFunctorIhEEEESt5arrayIPcLm2EEEEviT0_T1_,@"STO_CUDA_ENTRY STV_DEFAULT"
_ZN2at6native29vectorized_elementwise_kernelILi2ENS0_13AUnaryFunctorIhhhNS0_16BitwiseOrFunctorIhEEEESt5arrayIPcLm2EEEEviT0_T1_:
.text._ZN2at6native29vectorized_elementwise_kernelILi2ENS0_13AUnaryFunctorIhhhNS0_16BitwiseOrFunctorIhEEEESt5arrayIPcLm2EEEEviT0_T1_:
        /* <DEDUP_REMOVED lines=100> */
.L_x_16325:
        /* <DEDUP_REMOVED lines=8> */
.L_x_16326:
        /* <DEDUP_REMOVED lines=8> */
.L_x_16327:
        /* <DEDUP_REMOVED lines=8> */
.L_x_16328:
        /* <DEDUP_REMOVED lines=9> */
.L_x_16329:
[----:B------:R-:W-:Y:S05]  /*0850*/  BSYNC.RELIABLE B1 ;  /* 0x0000000000017941 */ /* 0x000fea0003800100 */
.L_x_16324:
[----:B------:R-:W-:-:S13]  /*0860*/  ISETP.GE.U32.AND P0, PT, R0, UR5, PT ;  /* 0x0000000500007c0c */ /* 0x000fda000bf06070 */
[----:B------:R-:W3:Y:S01]  /*0870*/  @!P0 LDC.64 R6, c[0x0][0x388] ;  /* 0x0000e200ff068b82 */ /* 0x000ee20000000a00 */
[C---:B012---:R-:W-:Y:S02]  /*0880*/  @!P0 VIADD R5, R0.reuse, UR4 ;  /* 0x0000000400058c36 */ /* 0x047fe40008000000 */
[----:B------:R-:W-:-:S03]  /*0890*/  @!P0 VIADD R0, R0, 0x80 ;  /* 0x0000008000008836 */ /* 0x000fc60000000000 */
[----:B---3--:R-:W-:-:S05]  /*08a0*/  @!P0 IADD3 R4, P1, PT, R5, R6, RZ ;  /* 0x0000000605048210 */ /* 0x008fca0007f3e0ff */
[----:B------:R-:W-:-:S05]  /*08b0*/  @!P0 IMAD.X R5, RZ, RZ, R7, P1 ;  /* 0x000000ffff058224 */ /* 0x000fca00008e0607 */
[----:B------:R3:W-:Y:S03]  /*08c0*/  @!P0 STG.E.U8 desc[UR8][R4.64], R3 ;  /* 0x0000000304008986 */ /* 0x0007e6000c101108 */
.L_x_16330:
[----:B------:R-:W-:Y:S05]  /*08d0*/  BSYNC.RECONVERGENT B0 ;  /* 0x0000000000007941 */ /* 0x000fea0003800200 */
.L_x_16323:
        /* <DEDUP_REMOVED lines=9> */
.L_x_16322:
        /* <DEDUP_REMOVED lines=42> */
.L_x_16331:
        /* <DEDUP_REMOVED lines=15> */
.L_x_25960:


//--------------------- .text._ZN2at6native29vectorized_elementwise_kernelILi4ENS0_13AUnaryFunctorIhhhNS0_16BitwiseOrFunctorIhEEEESt5arrayIPcLm2EEEEviT0_T1_ --------------------------
	.section	.text._ZN2at6native29vectorized_elementwise_kernelILi4ENS0_13AUnaryFunctorIhhhNS0_16BitwiseOrFunctorIhEEEESt5arrayIPcLm2EEEEviT0_T1_,"ax",@progbits
	.align	128
        .global         _ZN2at6native29vectorized_elementwise_kernelILi4ENS0_13AUnaryFunctorIhhhNS0_16BitwiseOrFunctorIhEEEESt5arrayIPcLm2EEEEviT0_T1_
        .type           _ZN2at6native29vectorized_elementwise_kernelILi4ENS0_13AUnaryFunctorIhhhNS0_16BitwiseOrFunctorIhEEEESt5arrayIPcLm2EEEEviT0_T1_,@function
        .size           _ZN2at6native29vectorized_elementwise_kernelILi4ENS0_13AUnaryFunctorIhhhNS0_16BitwiseOrFunctorIhEEEESt5arrayIPcLm2EEEEviT0_T1_,(.L_x_25961 - _ZN2at6native29vectorized_elementwise_kernelILi4ENS0_13AUnaryFunctorIhhhNS0_16BitwiseOrFunctorIhEEEESt5arrayIPcLm2EEEEviT0_T1_)
        .other          _ZN2at6native29vectorized_elementwise_kernelILi4ENS0_13AUnaryFunctorIhhhNS0_16BitwiseOrFunctorIhEEEESt5arrayIPcLm2EEEEviT0_T1_,@"STO_CUDA_ENTRY STV_DEFAULT"
_ZN2at6native29vectorized_elementwise_kernelILi4ENS0_13AUnaryFunctorIhhhNS0_16BitwiseOrFunctorIhEEEESt5arrayIPcLm2EEEEviT0_T1_:
.text._ZN2at6native29vectorized_elementwise_kernelILi4ENS0_13AUnaryFunctorIhhhNS0_16BitwiseOrFunctorIhEEEESt5arrayIPcLm2EEEEviT0_T1_:
        /* <DEDUP_REMOVED lines=100> */
.L_x_16335:
        /* <DEDUP_REMOVED lines=8> */
.L_x_16336:
        /* <DEDUP_REMOVED lines=8> */
.L_x_16337:
        /* <DEDUP_REMOVED lines=8> */
.L_x_16338:
        /* <DEDUP_REMOVED lines=9> */
.L_x_16339:
[----:B------:R-:W-:Y:S05]  /*0850*/  BSYNC.RELIABLE B1 ;  /* 0x0000000000017941 */ /* 0x000fea0003800100 */
.L_x_16334:
[----:B------:R-:W-:-:S13]  /*0860*/  ISETP.GE.U32.AND P0, PT, R0, UR5, PT ;  /* 0x0000000500007c0c */ /* 0x000fda000bf06070 */
[----:B------:R-:W3:Y:S01]  /*0870*/  @!P0 LDC.64 R6, c[0x0][0x388] ;  /* 0x0000e200ff068b82 */ /* 0x000ee20000000a00 */
[C---:B012---:R-:W-:Y:S02]  /*0880*/  @!P0 VIADD R5, R0.reuse, UR4 ;  /* 0x0000000400058c36 */ /* 0x047fe40008000000 */
[----:B------:R-:W-:-:S03]  /*0890*/  @!P0 VIADD R0, R0, 0x80 ;  /* 0x0000008000008836 */ /* 0x000fc60000000000 */
[----:B---3--:R-:W-:-:S05]  /*08a0*/  @!P0 IADD3 R4, P1, PT, R5, R6, RZ ;  /* 0x0000000605048210 */ /* 0x008fca0007f3e0ff */
[----:B------:R-:W-:-:S05]  /*08b0*/  @!P0 IMAD.X R5, RZ, RZ, R7, P1 ;  /* 0x000000ffff058224 */ /* 0x000fca00008e0607 */
[----:B------:R3:W-:Y:S03]  /*08c0*/  @!P0 STG.E.U8 desc[UR8][R4.64], R2 ;  /* 0x0000000204008986 */ /* 0x0007e6000c101108 */
.L_x_16340:
[----:B------:R-:W-:Y:S05]  /*08d0*/  BSYNC.RECONVERGENT B0 ;  /* 0x0000000000007941 */ /* 0x000fea0003800200 */
.L_x_16333:
        /* <DEDUP_REMOVED lines=9> */
.L_x_16332:
        /* <DEDUP_REMOVED lines=40> */
.L_x_16341:
        /* <DEDUP_REMOVED lines=9> */
.L_x_25961:


//--------------------- .text._ZN2at6native29vectorized_elementwise_kernelILi8ENS0_13AUnaryFunctorIhhhNS0_16BitwiseOrFunctorIhEEEESt5arrayIPcLm2EEEEviT0_T1_ --------------------------
	.section	.text._ZN2at6native29vectorized_elementwise_kernelILi8ENS0_13AUnaryFunctorIhhhNS0_16BitwiseOrFunctorIhEEEESt5arrayIPcLm2EEEEviT0_T1_,"ax",@progbits
	.align	128
        .global         _ZN2at6native29vectorized_elementwise_kernelILi8ENS0_13AUnaryFunctorIhhhNS0_16BitwiseOrFunctorIhEEEESt5arrayIPcLm2EEEEviT0_T1_
        .type           _ZN2at6native29vectorized_elementwise_kernelILi8ENS0_13AUnaryFunctorIhhhNS0_16BitwiseOrFunctorIhEEEESt5arrayIPcLm2EEEEviT0_T1_,@function
        .size           _ZN2at6native29vectorized_elementwise_kernelILi8ENS0_13AUnaryFunctorIhhhNS0_16BitwiseOrFunctorIhEEEESt5arrayIPcLm2EEEEviT0_T1_,(.L_x_25962 - _ZN2at6native29vectorized_elementwise_kernelILi8ENS0_13AUnaryFunctorIhhhNS0_16BitwiseOrFunctorIhEEEESt5arrayIPcLm2EEEEviT0_T1_)
        .other          _ZN2at6native29vectorized_elementwise_kernelILi8ENS0_13AUnaryFunctorIhhhNS0_16BitwiseOrFunctorIhEEEESt5arrayIPcLm2EEEEviT0_T1_,@"STO_CUDA_ENTRY STV_DEFAULT"
_ZN2at6native29vectorized_elementwise_kernelILi8ENS0_13AUnaryFunctorIhhhNS0_16BitwiseOrFunctorIhEEEESt5arrayIPcLm2EEEEviT0_T1_:
.text._ZN2at6native29vectorized_elementwise_kernelILi8ENS0_13AUnaryFunctorIhhhNS0_16BitwiseOrFunctorIhEEEESt5arrayIPcLm2EEEEviT0_T1_:
[----:B------:R-:W-:Y:S01]  /*0000*/  LDC R1, c[0x0][0x37c] ;  /* 0x0000df00ff017b82 */ /* 0x000fe20000000800 */
[----:B------:R-:W-:Y:S05]  /*0010*/  EXIT ;  /* 0x000000000000794d */ /* 0x000fea0003800000 */
.L_x_16342:
        /* <DEDUP_REMOVED lines=14> */
.L_x_25962:


//--------------------- .text._ZN2at6native18elementwise_kernelILi128ELi4EZNS0_15gpu_kernel_implINS0_13BinaryFunctorIhhhNS0_16BitwiseOrFunctorIhEEEEEEvRNS_18TensorIteratorBaseERKT_EUliE_EEviT1_ --------------------------
	.section	.text._ZN2at6native18elementwise_kernelILi128ELi4EZNS0_15gpu_kernel_implINS0_13BinaryFunctorIhhhNS0_16BitwiseOrFunctorIhEEEEEEvRNS_18TensorIteratorBaseERKT_EUliE_EEviT1_,"ax",@progbits
	.align	128
        .global         _ZN2at6native18elementwise_kernelILi128ELi4EZNS0_15gpu_kernel_implINS0_13BinaryFunctorIhhhNS0_16BitwiseOrFunctorIhEEEEEEvRNS_18TensorIteratorBaseERKT_EUliE_EEviT1_
        .type           _ZN2at6native18elementwise_kernelILi128ELi4EZNS0_15gpu_kernel_implINS0_13BinaryFunctorIhhhNS0_16BitwiseOrFunctorIhEEEEEEvRNS_18TensorIteratorBaseERKT_EUliE_EEviT1_,@function
        .size           _ZN2at6native18elementwise_kernelILi128ELi4EZNS0_15gpu_kernel_implINS0_13BinaryFunctorIhhhNS0_16BitwiseOrFunctorIhEEEEEEvRNS_18TensorIteratorBaseERKT_EUliE_EEviT1_,(.L_x_25963 - _ZN2at6native18elementwise_kernelILi128ELi4EZNS0_15gpu_kernel_implINS0_13BinaryFunctorIhhhNS0_16BitwiseOrFunctorIhEEEEEEvRNS_18TensorIteratorBaseERKT_EUliE_EEviT1_)
        .other          _ZN2at6native18elementwise_kernelILi128ELi4EZNS0_15gpu_kernel_implINS0_13BinaryFunctorIhhhNS0_16BitwiseOrFunctorIhEEEEEEvRNS_18TensorIteratorBaseERKT_EUliE_EEviT1_,@"STO_CUDA_ENTRY STV_DEFAULT"
_ZN2at6native18elementwise_kernelILi128ELi4EZNS0_15gpu_kernel_implINS0_13BinaryFunctorIhhhNS0_16BitwiseOrFunctorIhEEEEEEvRNS_18TensorIteratorBaseERKT_EUliE_EEviT1_:
.text._ZN2at6native18elementwise_kernelILi128ELi4EZNS0_15gpu_kernel_implINS0_13BinaryFunctorIhhhNS0_16BitwiseOrFunctorIhEEEEEEvRNS_18TensorIteratorBaseERKT_EUliE_EEviT1_:
        /* <DEDUP_REMOVED lines=371> */
.L_x_16345:
        /* <DEDUP_REMOVED lines=16> */
.L_x_16349:
[----:B------:R0:W5:Y:S01]  /*1830*/  LDG.E.U8 R19, desc[UR36][R4.64] ;  /* 0x0000002404137981 */ /* 0x000162000c1e1100 */
[----:B------:R-:W-:Y:S05]  /*1840*/  BRA `(.L_x_16351) ;  /* 0x0000000c005c7947 */ /* 0x000fea0003800000 */
.L_x_16348:
        /* <DEDUP_REMOVED lines=8> */
.L_x_16353:
[----:B------:R3:W5:Y:S01]  /*18d0*/  LDG.E.U8 R19, desc[UR36][R4.64] ;  /* 0x0000002404137981 */ /* 0x000762000c1e1100 */
[----:B------:R-:W-:Y:S05]  /*18e0*/  BRA `(.L_x_16351) ;  /* 0x0000000c00347947 */ /* 0x000fea0003800000 */
.L_x_16352:
[----:B------:R0:W5:Y:S01]  /*18f0*/  LDG.E.U16 R19, desc[UR36][R4.64] ;  /* 0x0000002404137981 */ /* 0x000162000c1e1500 */
[----:B------:R-:W-:Y:S05]  /*1900*/  BRA `(.L_x_16351) ;  /* 0x0000000c002c7947 */ /* 0x000fea0003800000 */
.L_x_16347:
        /* <DEDUP_REMOVED lines=10> */
.L_x_16355:
[----:B------:R-:W2:Y:S02]  /*19b0*/  LDG.E.U16 R2, desc[UR36][R4.64] ;  /* 0x0000002404027981 */ /* 0x000ea4000c1e1500 */
[----:B--2---:R-:W-:-:S06]  /*19c0*/  HADD2.F32 R2, -RZ, R2.H0_H0 ;  /* 0x20000002ff027230 */ /* 0x004fcc0000004100 */
[----:B------:R-:W0:Y:S02]  /*19d0*/  F2I.S64.TRUNC R2, R2 ;  /* 0x0000000200027311 */ /* 0x000e24000020d900 */
[----:B0-----:R-:W-:Y:S01]  /*19e0*/  PRMT R19, R2, 0x7610, R19 ;  /* 0x0000761002137816 */ /* 0x001fe20000000013 */
[----:B------:R-:W-:Y:S06]  /*19f0*/  BRA `(.L_x_16351) ;  /* 0x0000000800f07947 */ /* 0x000fec0003800000 */
.L_x_16354:
        /* <DEDUP_REMOVED lines=10> */
.L_x_16357:
[----:B------:R-:W2:Y:S02]  /*1aa0*/  LDG.E.U16 R4, desc[UR36][R4.64] ;  /* 0x0000002404047981 */ /* 0x000ea4000c1e1500 */
[----:B--2---:R-:W-:-:S06]  /*1ab0*/  HADD2.F32 R2, -RZ, R4.H0_H0 ;  /* 0x20000004ff027230 */ /* 0x004fcc0000004100 */
[----:B------:R-:W0:Y:S02]  /*1ac0*/  F2I.S64.TRUNC R2, R2 ;  /* 0x0000000200027311 */ /* 0x000e24000020d900 */
[----:B0-----:R-:W-:Y:S01]  /*1ad0*/  PRMT R19, R2, 0x7610, R19 ;  /* 0x0000761002137816 */ /* 0x001fe20000000013 */
[----:B------:R-:W-:Y:S06]  /*1ae0*/  BRA `(.L_x_16351) ;  /* 0x0000000800b47947 */ /* 0x000fec0003800000 */
.L_x_16356:
[----:B------:R-:W2:Y:S02]  /*1af0*/  LDG.E.64 R2, desc[UR36][R4.64] ;  /* 0x0000002404027981 */ /* 0x000ea4000c1e1b00 */
[----:B--2---:R-:W0:Y:S02]  /*1b00*/  F2I.S64.F64.TRUNC R2, R2 ;  /* 0x0000000200027311 */ /* 0x004e24000030d900 */
[----:B0-----:R-:W-:Y:S01]  /*1b10*/  PRMT R19, R2, 0x7610, R19 ;  /* 0x0000761002137816 */ /* 0x001fe20000000013 */
[----:B------:R-:W-:Y:S06]  /*1b20*/  BRA `(.L_x_16351) ;  /* 0x0000000800a47947 */ /* 0x000fec0003800000 */
.L_x_16346:
        /* <DEDUP_REMOVED lines=12> */
.L_x_16360:
[----:B------:R-:W2:Y:S02]  /*1bf0*/  LDG.E.64 R4, desc[UR36][R4.64] ;  /* 0x0000002404047981 */ /* 0x000ea4000c1e1b00 */
[----:B--2---:R-:W0:Y:S02]  /*1c00*/  F2I.S64.F64.TRUNC R2, R4 ;  /* 0x0000000400027311 */ /* 0x004e24000030d900 */
[----:B0-----:R-:W-:Y:S01]  /*1c10*/  PRMT R19, R2, 0x7610, R19 ;  /* 0x0000761002137816 */ /* 0x001fe20000000013 */
[----:B------:R-:W-:Y:S06]  /*1c20*/  BRA `(.L_x_16351) ;  /* 0x0000000800647947 */ /* 0x000fec0003800000 */
.L_x_16359:
        /* <DEDUP_REMOVED lines=27> */
.L_x_16362:
        /* <DEDUP_REMOVED lines=14> */
.L_x_16361:
[----:B------:R-:W2:Y:S02]  /*1ec0*/  LDG.E.U16 R2, desc[UR36][R4.64] ;  /* 0x0000002404027981 */ /* 0x000ea4000c1e1500 */
[----:B--2---:R-:W-:-:S06]  /*1ed0*/  IMAD.U32 R2, R2, 0x10000, RZ ;  /* 0x0001000002027824 */ /* 0x004fcc00078e00ff */
[----:B------:R-:W0:Y:S02]  /*1ee0*/  F2I.S64.TRUNC R2, R2 ;  /* 0x0000000200027311 */ /* 0x000e24000020d900 */
[----:B0-----:R-:W-:Y:S01]  /*1ef0*/  PRMT R19, R2, 0x7610, R19 ;  /* 0x0000761002137816 */ /* 0x001fe20000000013 */
[----:B------:R-:W-:Y:S06]  /*1f00*/  BRA `(.L_x_16351) ;  /* 0x0000000400ac7947 */ /* 0x000fec0003800000 */
.L_x_16358:
        /* <DEDUP_REMOVED lines=10> */
.L_x_16365:
        /* <DEDUP_REMOVED lines=21> */
.L_x_16369:
[----:B------:R-:W-:Y:S05]  /*2100*/  BSYNC.RECONVERGENT B1 ;  /* 0x0000000000017941 */ /* 0x000fea0003800200 */
.L_x_16368:
[----:B------:R-:W-:Y:S01]  /*2110*/  IMAD.SHL.U32 R0, R0, 0x100000, RZ ;  /* 0x0010000000007824 */ /* 0x000fe200078e00ff */
[----:B------:R-:W-:-:S04]  /*2120*/  LEA R2, R2, 0x3b800000, 0x17 ;  /* 0x3b80000002027811 */ /* 0x000fc800078eb8ff */
[----:B------:R-:W-:-:S07]  /*2130*/  LOP3.LUT R2, R2, R0, R7, 0xfe, !PT ;  /* 0x0000000002027212 */ /* 0x000fce00078efe07 */
.L_x_16367:
[----:B------:R-:W-:Y:S05]  /*2140*/  BSYNC.RECONVERGENT B0 ;  /* 0x0000000000007941 */ /* 0x000fea0003800200 */
.L_x_16366:
[----:B------:R-:W0:Y:S02]  /*2150*/  F2I.S64.TRUNC R2, R2 ;  /* 0x0000000200027311 */ /* 0x000e24000020d900 */
[----:B0-----:R-:W-:Y:S01]  /*2160*/  PRMT R19, R2, 0x7610, R19 ;  /* 0x0000761002137816 */ /* 0x001fe20000000013 */
[----:B------:R-:W-:Y:S06]  /*2170*/  BRA `(.L_x_16351) ;  /* 0x0000000400107947 */ /* 0x000fec0003800000 */
.L_x_16364:
        /* <DEDUP_REMOVED lines=21> */
.L_x_16373:
[----:B------:R-:W-:Y:S05]  /*22d0*/  BSYNC.RECONVERGENT B1 ;  /* 0x0000000000017941 */ /* 0x000fea0003800200 */
.L_x_16372:
[----:B------:R-:W-:Y:S01]  /*22e0*/  IMAD.SHL.U32 R0, R0, 0x200000, RZ ;  /* 0x0020000000007824 */ /* 0x000fe200078e00ff */
[----:B------:R-:W-:-:S04]  /*22f0*/  LEA R2, R2, 0x37800000, 0x17 ;  /* 0x3780000002027811 */ /* 0x000fc800078eb8ff */
[----:B------:R-:W-:-:S07]  /*2300*/  LOP3.LUT R2, R2, R0, R7, 0xfe, !PT ;  /* 0x0000000002027212 */ /* 0x000fce00078efe07 */
.L_x_16371:
[----:B------:R-:W-:Y:S05]  /*2310*/  BSYNC.RECONVERGENT B0 ;  /* 0x0000000000007941 */ /* 0x000fea0003800200 */
.L_x_16370:
[----:B------:R-:W0:Y:S02]  /*2320*/  F2I.S64.TRUNC R2, R2 ;  /* 0x0000000200027311 */ /* 0x000e24000020d900 */
[----:B0-----:R-:W-:Y:S01]  /*2330*/  PRMT R19, R2, 0x7610, R19 ;  /* 0x0000761002137816 */ /* 0x001fe20000000013 */
[----:B------:R-:W-:Y:S06]  /*2340*/  BRA `(.L_x_16351) ;  /* 0x00000000009c7947 */ /* 0x000fec0003800000 */
.L_x_16363:
[----:B------:R-:W-:-:S09]  /*2350*/  UISETP.NE.AND UP0, UPT, UR4, 0x1c, UPT ;  /* 0x0000001c0400788c */ /* 0x000fd2000bf05270 */
[----:B------:R-:W-:Y:S05]  /*2360*/  BRA.U !UP0, `(.L_x_16374) ;  /* 0x0000000108907547 */ /* 0x000fea000b800000 */
[----:B------:R-:W-:-:S09]  /*2370*/  UISETP.NE.AND UP0, UPT, UR4, 0x1d, UPT ;  /* 0x0000001d0400788c */ /* 0x000fd2000bf05270 */
[----:B------:R-:W-:Y:S05]  /*2380*/  BRA.U !UP0, `(.L_x_16375) ;  /* 0x0000000108807547 */ /* 0x000fea000b800000 */
[----:B------:R-:W-:-:S09]  /*2390*/  UISETP.NE.AND UP0, UPT, UR4, 0x2c, UPT ;  /* 0x0000002c0400788c */ /* 0x000fd2000bf05270 */
[----:B------:R-:W-:Y:S05]  /*23a0*/  BRA.U !UP0, `(.L_x_16376) ;  /* 0x0000000108487547 */ /* 0x000fea000b800000 */
.L_x_16350:
        /* <DEDUP_REMOVED lines=16> */
.L_x_16377:
[----:B------:R-:W-:Y:S01]  /*24b0*/  PRMT R19, RZ, 0x7610, R19 ;  /* 0x00007610ff137816 */ /* 0x000fe20000000013 */
[----:B------:R-:W-:Y:S06]  /*24c0*/  BRA `(.L_x_16351) ;  /* 0x00000000003c7947 */ /* 0x000fec0003800000 */
.L_x_16376:
        /* <DEDUP_REMOVED lines=8> */
.L_x_16379:
[----:B------:R-:W-:Y:S05]  /*2550*/  BSYNC.RECONVERGENT B0 ;  /* 0x0000000000007941 */ /* 0x000fea0003800200 */
.L_x_16378:
[----:B------:R-:W0:Y:S02]  /*2560*/  F2I.S64.TRUNC R2, R2 ;  /* 0x0000000200027311 */ /* 0x000e24000020d900 */
[----:B0-----:R-:W-:Y:S01]  /*2570*/  PRMT R19, R2, 0x7610, R19 ;  /* 0x0000761002137816 */ /* 0x001fe20000000013 */
[----:B------:R-:W-:Y:S06]  /*2580*/  BRA `(.L_x_16351) ;  /* 0x00000000000c7947 */ /* 0x000fec0003800000 */
.L_x_16375:
[----:B------:R2:W5:Y:S01]  /*2590*/  LDG.E.U8 R19, desc[UR36][R4.64] ;  /* 0x0000002404137981 */ /* 0x000562000c1e1100 */
[----:B------:R-:W-:Y:S05]  /*25a0*/  BRA `(.L_x_16351) ;  /* 0x0000000000047947 */ /* 0x000fea0003800000 */
.L_x_16374:
[----:B------:R1:W5:Y:S02]  /*25b0*/  LDG.E.U8 R19, desc[UR36][R4.64] ;  /* 0x0000002404137981 */ /* 0x000364000c1e1100 */
.L_x_16351:
        /* <DEDUP_REMOVED lines=16> */
.L_x_16383:
[----:B------:R3:W5:Y:S01]  /*26c0*/  LDG.E.U8 R0, desc[UR36][R4.64] ;  /* 0x0000002404007981 */ /* 0x000762000c1e1100 */
[----:B------:R-:W-:Y:S05]  /*26d0*/  BRA `(.L_x_16385) ;  /* 0x0000000c005c7947 */ /* 0x000fea0003800000 */
.L_x_16382:
        /* <DEDUP_REMOVED lines=8> */
.L_x_16387:
[----:B------:R1:W5:Y:S01]  /*2760*/  LDG.E.U8 R0, desc[UR36][R4.64] ;  /* 0x0000002404007981 */ /* 0x000362000c1e1100 */
[----:B------:R-:W-:Y:S05]  /*2770*/  BRA `(.L_x_16385) ;  /* 0x0000000c00347947 */ /* 0x000fea0003800000 */
.L_x_16386:
[----:B------:R2:W5:Y:S01]  /*2780*/  LDG.E.U16 R0, desc[UR36][R4.64] ;  /* 0x0000002404007981 */ /* 0x000562000c1e1500 */
[----:B------:R-:W-:Y:S05]  /*2790*/  BRA `(.L_x_16385) ;  /* 0x0000000c002c7947 */ /* 0x000fea0003800000 */
.L_x_16381:
        /* <DEDUP_REMOVED lines=10> */
.L_x_16389:
[----:B------:R-:W2:Y:S02]  /*2840*/  LDG.E.U16 R2, desc[UR36][R4.64] ;  /* 0x0000002404027981 */ /* 0x000ea4000c1e1500 */
[----:B--2---:R-:W-:-:S06]  /*2850*/  HADD2.F32 R2, -RZ, R2.H0_H0 ;  /* 0x20000002ff027230 */ /* 0x004fcc0000004100 */
[----:B------:R-:W0:Y:S02]  /*2860*/  F2I.S64.TRUNC R2, R2 ;  /* 0x0000000200027311 */ /* 0x000e24000020d900 */
[----:B0-----:R-:W-:Y:S01]  /*2870*/  PRMT R0, R2, 0x7610, R0 ;  /* 0x0000761002007816 */ /* 0x001fe20000000000 */
[----:B------:R-:W-:Y:S06]  /*2880*/  BRA `(.L_x_16385) ;  /* 0x0000000800f07947 */ /* 0x000fec0003800000 */
.L_x_16388:
        /* <DEDUP_REMOVED lines=10> */
.L_x_16391:
[----:B------:R-:W2:Y:S02]  /*2930*/  LDG.E.U16 R4, desc[UR36][R4.64] ;  /* 0x0000002404047981 */ /* 0x000ea4000c1e1500 */
[----:B--2---:R-:W-:-:S06]  /*2940*/  HADD2.F32 R2, -RZ, R4.H0_H0 ;  /* 0x20000004ff027230 */ /* 0x004fcc0000004100 */
[----:B------:R-:W0:Y:S02]  /*2950*/  F2I.S64.TRUNC R2, R2 ;  /* 0x0000000200027311 */ /* 0x000e24000020d900 */
[----:B0-----:R-:W-:Y:S01]  /*2960*/  PRMT R0, R2, 0x7610, R0 ;  /* 0x0000761002007816 */ /* 0x001fe20000000000 */
[----:B------:R-:W-:Y:S06]  /*2970*/  BRA `(.L_x_16385) ;  /* 0x0000000800b47947 */ /* 0x000fec0003800000 */
.L_x_16390:
[----:B------:R-:W2:Y:S02]  /*2980*/  LDG.E.64 R2, desc[UR36][R4.64] ;  /* 0x0000002404027981 */ /* 0x000ea4000c1e1b00 */
[----:B--2---:R-:W0:Y:S02]  /*2990*/  F2I.S64.F64.TRUNC R2, R2 ;  /* 0x0000000200027311 */ /* 0x004e24000030d900 */
[----:B0-----:R-:W-:Y:S01]  /*29a0*/  PRMT R0, R2, 0x7610, R0 ;  /* 0x0000761002007816 */ /* 0x001fe20000000000 */
[----:B------:R-:W-:Y:S06]  /*29b0*/  BRA `(.L_x_16385) ;  /* 0x0000000800a47947 */ /* 0x000fec0003800000 */
.L_x_16380:
        /* <DEDUP_REMOVED lines=12> */
.L_x_16394:
[----:B------:R-:W2:Y:S02]  /*2a80*/  LDG.E.64 R4, desc[UR36][R4.64] ;  /* 0x0000002404047981 */ /* 0x000ea4000c1e1b00 */
[----:B--2---:R-:W0:Y:S02]  /*2a90*/  F2I.S64.F64.TRUNC R2, R4 ;  /* 0x0000000400027311 */ /* 0x004e24000030d900 */
[----:B0-----:R-:W-:Y:S01]  /*2aa0*/  PRMT R0, R2, 0x7610, R0 ;  /* 0x0000761002007816 */ /* 0x001fe20000000000 */
[----:B------:R-:W-:Y:S06]  /*2ab0*/  BRA `(.L_x_16385) ;  /* 0x0000000800647947 */ /* 0x000fec0003800000 */
.L_x_16393:
        /* <DEDUP_REMOVED lines=27> */
.L_x_16396:
        /* <DEDUP_REMOVED lines=14> */
.L_x_16395:
[----:B------:R-:W2:Y:S02]  /*2d50*/  LDG.E.U16 R2, desc[UR36][R4.64] ;  /* 0x0000002404027981 */ /* 0x000ea4000c1e1500 */
[----:B--2---:R-:W-:-:S06]  /*2d60*/  IMAD.U32 R2, R2, 0x10000, RZ ;  /* 0x0001000002027824 */ /* 0x004fcc00078e00ff */
[----:B------:R-:W0:Y:S02]  /*2d70*/  F2I.S64.TRUNC R2, R2 ;  /* 0x0000000200027311 */ /* 0x000e24000020d900 */
[----:B0-----:R-:W-:Y:S01]  /*2d80*/  PRMT R0, R2, 0x7610, R0 ;  /* 0x0000761002007816 */ /* 0x001fe20000000000 */
[----:B------:R-:W-:Y:S06]  /*2d90*/  BRA `(.L_x_16385) ;  /* 0x0000000400ac7947 */ /* 0x000fec0003800000 */
.L_x_16392:
        /* <DEDUP_REMOVED lines=10> */
.L_x_16399:
        /* <DEDUP_REMOVED lines=21> */
.L_x_16403:
[----:B------:R-:W-:Y:S05]  /*2f90*/  BSYNC.RECONVERGENT B1 ;  /* 0x0000000000017941 */ /* 0x000fea0003800200 */
.L_x_16402:
[----:B------:R-:W-:Y:S01]  /*2fa0*/  IMAD.SHL.U32 R0, R0, 0x100000, RZ ;  /* 0x0010000000007824 */ /* 0x000fe200078e00ff */
[----:B------:R-:W-:-:S04]  /*2fb0*/  LEA R2, R2, 0x3b800000, 0x17 ;  /* 0x3b80000002027811 */ /* 0x000fc800078eb8ff */
[----:B------:R-:W-:-:S07]  /*2fc0*/  LOP3.LUT R2, R2, R0, R7, 0xfe, !PT ;  /* 0x0000000002027212 */ /* 0x000fce00078efe07 */
.L_x_16401:
[----:B------:R-:W-:Y:S05]  /*2fd0*/  BSYNC.RECONVERGENT B0 ;  /* 0x0000000000007941 */ /* 0x000fea0003800200 */
.L_x_16400:
[----:B------:R-:W0:Y:S02]  /*2fe0*/  F2I.S64.TRUNC R2, R2 ;  /* 0x0000000200027311 */ /* 0x000e24000020d900 */
[----:B0-----:R-:W-:Y:S01]  /*2ff0*/  PRMT R0, R2, 0x7610, R0 ;  /* 0x0000761002007816 */ /* 0x001fe20000000000 */
[----:B------:R-:W-:Y:S06]  /*3000*/  BRA `(.L_x_16385) ;  /* 0x0000000400107947 */ /* 0x000fec0003800000 */
.L_x_16398:
        /* <DEDUP_REMOVED lines=21> */
.L_x_16407:
[----:B------:R-:W-:Y:S05]  /*3160*/  BSYNC.RECONVERGENT B1 ;  /* 0x0000000000017941 */ /* 0x000fea0003800200 */
.L_x_16406:
[----:B------:R-:W-:Y:S01]  /*3170*/  IMAD.SHL.U32 R0, R0, 0x200000, RZ ;  /* 0x0020000000007824 */ /* 0x000fe200078e00ff */
[----:B------:R-:W-:-:S04]  /*3180*/  LEA R2, R2, 0x37800000, 0x17 ;  /* 0x3780000002027811 */ /* 0x000fc800078eb8ff */
[----:B------:R-:W-:-:S07]  /*3190*/  LOP3.LUT R2, R2, R0, R7, 0xfe, !PT ;  /* 0x0000000002027212 */ /* 0x000fce00078efe07 */
.L_x_16405:
[----:B------:R-:W-:Y:S05]  /*31a0*/  BSYNC.RECONVERGENT B0 ;  /* 0x0000000000007941 */ /* 0x000fea0003800200 */
.L_x_16404:
[----:B------:R-:W0:Y:S02]  /*31b0*/  F2I.S64.TRUNC R2, R2 ;  /* 0x0000000200027311 */ /* 0x000e24000020d900 */
[----:B0-----:R-:W-:Y:S01]  /*31c0*/  PRMT R0, R2, 0x7610, R0 ;  /* 0x0000761002007816 */ /* 0x001fe20000000000 */
[----:B------:R-:W-:Y:S06]  /*31d0*/  BRA `(.L_x_16385) ;  /* 0x00000000009c7947 */ /* 0x000fec0003800000 */
.L_x_16397:
[----:B------:R-:W-:-:S09]  /*31e0*/  UISETP.NE.AND UP0, UPT, UR4, 0x1c, UPT ;  /* 0x0000001c0400788c */ /* 0x000fd2000bf05270 */
[----:B------:R-:W-:Y:S05]  /*31f0*/  BRA.U !UP0, `(.L_x_16408) ;  /* 0x0000000108907547 */ /* 0x000fea000b800000 */
[----:B------:R-:W-:-:S09]  /*3200*/  UISETP.NE.AND UP0, UPT, UR4, 0x1d, UPT ;  /* 0x0000001d0400788c */ /* 0x000fd2000bf05270 */
[----:B------:R-:W-:Y:S05]  /*3210*/  BRA.U !UP0, `(.L_x_16409) ;  /* 0x0000000108807547 */ /* 0x000fea000b800000 */
[----:B------:R-:W-:-:S09]  /*3220*/  UISETP.NE.AND UP0, UPT, UR4, 0x2c, UPT ;  /* 0x0000002c0400788c */ /* 0x000fd2000bf05270 */
[----:B------:R-:W-:Y:S05]  /*3230*/  BRA.U !UP0, `(.L_x_16410) ;  /* 0x0000000108487547 */ /* 0x000fea000b800000 */
.L_x_16384:
        /* <DEDUP_REMOVED lines=16> */
.L_x_16411:
[----:B------:R-:W-:Y:S01]  /*3340*/  PRMT R0, RZ, 0x7610, R0 ;  /* 0x00007610ff007816 */ /* 0x000fe20000000000 */
[----:B------:R-:W-:Y:S06]  /*3350*/  BRA `(.L_x_16385) ;  /* 0x00000000003c7947 */ /* 0x000fec0003800000 */
.L_x_16410:
        /* <DEDUP_REMOVED lines=8> */
.L_x_16413:
[----:B------:R-:W-:Y:S05]  /*33e0*/  BSYNC.RECONVERGENT B0 ;  /* 0x0000000000007941 */ /* 0x000fea0003800200 */
.L_x_16412:
[----:B------:R-:W0:Y:S02]  /*33f0*/  F2I.S64.TRUNC R2, R2 ;  /* 0x0000000200027311 */ /* 0x000e24000020d900 */
[----:B0-----:R-:W-:Y:S01]  /*3400*/  PRMT R0, R2, 0x7610, R0 ;  /* 0x0000761002007816 */ /* 0x001fe20000000000 */
[----:B------:R-:W-:Y:S06]  /*3410*/  BRA `(.L_x_16385) ;  /* 0x00000000000c7947 */ /* 0x000fec0003800000 */
.L_x_16409:
[----:B------:R0:W5:Y:S01]  /*3420*/  LDG.E.U8 R0, desc[UR36][R4.64] ;  /* 0x0000002404007981 */ /* 0x000162000c1e1100 */
[----:B------:R-:W-:Y:S05]  /*3430*/  BRA `(.L_x_16385) ;  /* 0x0000000000047947 */ /* 0x000fea0003800000 */
.L_x_16408:
[----:B------:R0:W5:Y:S02]  /*3440*/  LDG.E.U8 R0, desc[UR36][R4.64] ;  /* 0x0000002404007981 */ /* 0x000164000c1e1100 */
.L_x_16385:
        /* <DEDUP_REMOVED lines=18> */
.L_x_16418:
[----:B------:R1:W-:Y:S01]  /*3570*/  STG.E.U8 desc[UR36][R2.64], R5 ;  /* 0x0000000502007986 */ /* 0x0003e2000c101124 */
[----:B------:R-:W-:Y:S05]  /*3580*/  BRA `(.L_x_16420) ;  /* 0x0000000c00547947 */ /* 0x000fea0003800000 */
.L_x_16417:
        /* <DEDUP_REMOVED lines=10> */
.L_x_16422:
[----:B------:R-:W-:-:S05]  /*3630*/  LOP3.LUT R5, R5, 0xff, RZ, 0xc0, !PT ;  /* 0x000000ff05057812 */ /* 0x000fca00078ec0ff */
[----:B------:R3:W-:Y:S01]  /*3640*/  STG.E desc[UR36][R2.64], R5 ;  /* 0x0000000502007986 */ /* 0x0007e2000c101924 */
[----:B------:R-:W-:Y:S05]  /*3650*/  BRA `(.L_x_16420) ;  /* 0x0000000c00207947 */ /* 0x000fea0003800000 */
.L_x_16421:
[----:B------:R-:W-:-:S05]  /*3660*/  LOP3.LUT R5, R5, 0xff, RZ, 0xc0, !PT ;  /* 0x000000ff05057812 */ /* 0x000fca00078ec0ff */
[----:B------:R2:W-:Y:S01]  /*3670*/  STG.E.U16 desc[UR36][R2.64], R5 ;  /* 0x0000000502007986 */ /* 0x0005e2000c101524 */
[----:B------:R-:W-:Y:S05]  /*3680*/  BRA `(.L_x_16420) ;  /* 0x0000000c00147947 */ /* 0x000fea0003800000 */
.L_x_16416:
        /* <DEDUP_REMOVED lines=10> */
.L_x_16424:
[----:B------:R-:W-:-:S04]  /*3730*/  LOP3.LUT R5, R5, 0xff, RZ, 0xc0, !PT ;  /* 0x000000ff05057812 */ /* 0x000fc800078ec0ff */
[----:B------:R-:W0:Y:S02]  /*3740*/  I2F.U16 R0, R5 ;  /* 0x0000000500007306 */ /* 0x000e240000101000 */
[----:B0-----:R-:W-:-:S05]  /*3750*/  F2FP.F16.F32.PACK_AB R0, RZ, R0 ;  /* 0x00000000ff00723e */ /* 0x001fca00000000ff */
[----:B------:R0:W-:Y:S01]  /*3760*/  STG.E.U16 desc[UR36][R2.64], R0 ;  /* 0x0000000002007986 */ /* 0x0001e2000c101524 */
[----:B------:R-:W-:Y:S05]  /*3770*/  BRA `(.L_x_16420) ;  /* 0x0000000800d87947 */ /* 0x000fea0003800000 */
.L_x_16423:
        /* <DEDUP_REMOVED lines=11> */
.L_x_16426:
[----:B------:R-:W-:-:S06]  /*3830*/  LOP3.LUT R5, R5, 0xff, RZ, 0xc0, !PT ;  /* 0x000000ff05057812 */ /* 0x000fcc00078ec0ff */
[----:B------:R-:W0:Y:S02]  /*3840*/  I2F.U16 R5, R5 ;  /* 0x0000000500057306 */ /* 0x000e240000101000 */
[----:B0-----:R-:W-:-:S04]  /*3850*/  F2FP.F16.F32.PACK_AB R5, RZ, R5 ;  /* 0x00000005ff05723e */ /* 0x001fc800000000ff */
[----:B------:R-:W-:-:S05]  /*3860*/  PRMT R5, R5, 0x5410, RZ ;  /* 0x0000541005057816 */ /* 0x000fca00000000ff */
[----:B------:R0:W-:Y:S01]  /*3870*/  STG.E desc[UR36][R2.64], R5 ;  /* 0x0000000502007986 */ /* 0x0001e2000c101924 */
[----:B------:R-:W-:Y:S05]  /*3880*/  BRA `(.L_x_16420) ;  /* 0x0000000800947947 */ /* 0x000fea0003800000 */
.L_x_16425:
[----:B------:R-:W-:-:S06]  /*3890*/  LOP3.LUT R5, R5, 0xff, RZ, 0xc0, !PT ;  /* 0x000000ff05057812 */ /* 0x000fcc00078ec0ff */
[----:B------:R-:W0:Y:S02]  /*38a0*/  I2F.F64.U16 R4, R5 ;  /* 0x0000000500047312 */ /* 0x000e240000101800 */
[----:B0-----:R0:W-:Y:S01]  /*38b0*/  STG.E.64 desc[UR36][R2.64], R4 ;  /* 0x0000000402007986 */ /* 0x0011e2000c101b24 */
[----:B------:R-:W-:Y:S05]  /*38c0*/  BRA `(.L_x_16420) ;  /* 0x0000000800847947 */ /* 0x000fea0003800000 */
.L_x_16415:
        /* <DEDUP_REMOVED lines=12> */
.L_x_16429:
[----:B------:R-:W-:Y:S02]  /*3990*/  LOP3.LUT R5, R5, 0xff, RZ, 0xc0, !PT ;  /* 0x000000ff05057812 */ /* 0x000fe400078ec0ff */
[----:B------:R-:W-:-:S04]  /*39a0*/  CS2R R6, SRZ ;  /* 0x0000000000067805 */ /* 0x000fc8000001ff00 */
[----:B------:R-:W0:Y:S02]  /*39b0*/  I2F.F64.U16 R4, R5 ;  /* 0x0000000500047312 */ /* 0x000e240000101800 */
[----:B0-----:R0:W-:Y:S01]  /*39c0*/  STG.E.128 desc[UR36][R2.64], R4 ;  /* 0x0000000402007986 */ /* 0x0011e2000c101d24 */
[----:B------:R-:W-:Y:S05]  /*39d0*/  BRA `(.L_x_16420) ;  /* 0x0000000800407947 */ /* 0x000fea0003800000 */
.L_x_16428:
        /* <DEDUP_REMOVED lines=18> */
.L_x_16433:
[----:B------:R-:W-:Y:S05]  /*3b00*/  BSYNC.RECONVERGENT B0 ;  /* 0x0000000000007941 */ /* 0x000fea0003800200 */
.L_x_16432:
[----:B------:R0:W-:Y:S01]  /*3b10*/  STG.E.U8 desc[UR36][R2.64], R5 ;  /* 0x0000000502007986 */ /* 0x0001e2000c101124 */
[----:B------:R-:W-:Y:S05]  /*3b20*/  BRA `(.L_x_16420) ;  /* 0x0000000400ec7947 */ /* 0x000fea0003800000 */
.L_x_16431:
        /* <DEDUP_REMOVED lines=17> */
.L_x_16430:
[----:B------:R-:W-:-:S04]  /*3c40*/  LOP3.LUT R5, R5, 0xff, RZ, 0xc0, !PT ;  /* 0x000000ff05057812 */ /* 0x000fc800078ec0ff */
[----:B------:R-:W0:Y:S02]  /*3c50*/  I2F.U16 R0, R5 ;  /* 0x0000000500007306 */ /* 0x000e240000101000 */
[----:B0-----:R-:W-:-:S05]  /*3c60*/  F2FP.BF16.F32.PACK_AB R0, RZ, R0 ;  /* 0x00000000ff00723e */ /* 0x001fca00000010ff */
[----:B------:R0:W-:Y:S01]  /*3c70*/  STG.E.U16 desc[UR36][R2.64], R0 ;  /* 0x0000000002007986 */ /* 0x0001e2000c101524 */
[----:B------:R-:W-:Y:S05]  /*3c80*/  BRA `(.L_x_16420) ;  /* 0x0000000400947947 */ /* 0x000fea0003800000 */
.L_x_16427:
        /* <DEDUP_REMOVED lines=11> */
.L_x_16436:
        /* <DEDUP_REMOVED lines=13> */
.L_x_16439:
[----:B------:R-:W-:-:S04]  /*3e10*/  SHF.R.U32.HI R0, RZ, 0x14, R5 ;  /* 0x00000014ff007819 */ /* 0x000fc80000011605 */
[----:B------:R-:W-:-:S04]  /*3e20*/  LOP3.LUT R0, R0, 0x1, RZ, 0xc0, !PT ;  /* 0x0000000100007812 */ /* 0x000fc800078ec0ff */
[----:B------:R-:W-:-:S04]  /*3e30*/  IADD3 R0, PT, PT, R5, 0x487ffff, R0 ;  /* 0x0487ffff05007810 */ /* 0x000fc80007ffe000 */
[----:B------:R-:W-:-:S04]  /*3e40*/  SHF.R.U32.HI R0, RZ, 0x14, R0 ;  /* 0x00000014ff007819 */ /* 0x000fc80000011600 */
[----:B------:R-:W-:-:S07]  /*3e50*/  LOP3.LUT R4, R0, 0xff, RZ, 0xc0, !PT ;  /* 0x000000ff00047812 */ /* 0x000fce00078ec0ff */
.L_x_16440:
[----:B------:R-:W-:-:S07]  /*3e60*/  PRMT R0, R4, 0x7610, R0 ;  /* 0x0000761004007816 */ /* 0x000fce0000000000 */
.L_x_16438:
[----:B------:R-:W-:Y:S05]  /*3e70*/  BSYNC.RECONVERGENT B0 ;  /* 0x0000000000007941 */ /* 0x000fea0003800200 */
.L_x_16437:
[----:B------:R0:W-:Y:S01]  /*3e80*/  STG.E.U8 desc[UR36][R2.64], R0 ;  /* 0x0000000002007986 */ /* 0x0001e2000c101124 */
[----:B------:R-:W-:Y:S05]  /*3e90*/  BRA `(.L_x_16420) ;  /* 0x0000000400107947 */ /* 0x000fea0003800000 */
.L_x_16435:
        /* <DEDUP_REMOVED lines=13> */
.L_x_16443:
[----:B------:R-:W-:-:S04]  /*3f70*/  SHF.R.U32.HI R0, RZ, 0x15, R5 ;  /* 0x00000015ff007819 */ /* 0x000fc80000011605 */
[----:B------:R-:W-:-:S04]  /*3f80*/  LOP3.LUT R0, R0, 0x1, RZ, 0xc0, !PT ;  /* 0x0000000100007812 */ /* 0x000fc800078ec0ff */
[----:B------:R-:W-:-:S04]  /*3f90*/  IADD3 R0, PT, PT, R5, 0x88fffff, R0 ;  /* 0x088fffff05007810 */ /* 0x000fc80007ffe000 */
[----:B------:R-:W-:-:S04]  /*3fa0*/  SHF.R.U32.HI R0, RZ, 0x15, R0 ;  /* 0x00000015ff007819 */ /* 0x000fc80000011600 */
[----:B------:R-:W-:-:S07]  /*3fb0*/  LOP3.LUT R4, R0, 0xff, RZ, 0xc0, !PT ;  /* 0x000000ff00047812 */ /* 0x000fce00078ec0ff */
.L_x_16444:
[----:B------:R-:W-:-:S07]  /*3fc0*/  PRMT R0, R4, 0x7610, R0 ;  /* 0x0000761004007816 */ /* 0x000fce0000000000 */
.L_x_16442:
[----:B------:R-:W-:Y:S05]  /*3fd0*/  BSYNC.RECONVERGENT B0 ;  /* 0x0000000000007941 */ /* 0x000fea0003800200 */
.L_x_16441:
[----:B------:R0:W-:Y:S01]  /*3fe0*/  STG.E.U8 desc[UR36][R2.64], R0 ;  /* 0x0000000002007986 */ /* 0x0001e2000c101124 */
[----:B------:R-:W-:Y:S05]  /*3ff0*/  BRA `(.L_x_16420) ;  /* 0x0000000000b87947 */ /* 0x000fea0003800000 */
.L_x_16434:
[----:B------:R-:W-:-:S09]  /*4000*/  UISETP.NE.AND UP0, UPT, UR4, 0x1c, UPT ;  /* 0x0000001c0400788c */ /* 0x000fd2000bf05270 */
[----:B------:R-:W-:Y:S05]  /*4010*/  BRA.U !UP0, `(.L_x_16445) ;  /* 0x0000000108a87547 */ /* 0x000fea000b800000 */
[----:B------:R-:W-:-:S09]  /*4020*/  UISETP.NE.AND UP0, UPT, UR4, 0x1d, UPT ;  /* 0x0000001d0400788c */ /* 0x000fd2000bf05270 */
[----:B------:R-:W-:Y:S05]  /*4030*/  BRA.U !UP0, `(.L_x_16446) ;  /* 0x0000000108907547 */ /* 0x000fea000b800000 */
[----:B------:R-:W-:-:S09]  /*4040*/  UISETP.NE.AND UP0, UPT, UR4, 0x2c, UPT ;  /* 0x0000002c0400788c */ /* 0x000fd2000bf05270 */
[----:B------:R-:W-:Y:S05]  /*4050*/  BRA.U !UP0, `(.L_x_16447) ;  /* 0x0000000108447547 */ /* 0x000fea000b800000 */
.L_x_16419:
        /* <DEDUP_REMOVED lines=16> */
.L_x_16448:
[----:B------:R-:W-:Y:S05]  /*4160*/  BRA `(.L_x_16420) ;  /* 0x00000000005c7947 */ /* 0x000fea0003800000 */
.L_x_16447:
        /* <DEDUP_REMOVED lines=17> */
.L_x_16446:
[----:B------:R-:W-:Y:S01]  /*4280*/  LOP3.LUT R4, R5, 0xff, RZ, 0xc0, !PT ;  /* 0x000000ff05047812 */ /* 0x000fe200078ec0ff */
[----:B------:R-:W-:-:S05]  /*4290*/  HFMA2 R5, -RZ, RZ, 0, 0 ;  /* 0x00000000ff057431 */ /* 0x000fca00000001ff */
[----:B------:R0:W-:Y:S01]  /*42a0*/  STG.E.64 desc[UR36][R2.64], R4 ;  /* 0x0000000402007986 */ /* 0x0001e2000c101b24 */
[----:B------:R-:W-:Y:S05]  /*42b0*/  BRA `(.L_x_16420) ;  /* 0x0000000000087947 */ /* 0x000fea0003800000 */
.L_x_16445:
[----:B------:R-:W-:-:S05]  /*42c0*/  LOP3.LUT R5, R5, 0xff, RZ, 0xc0, !PT ;  /* 0x000000ff05057812 */ /* 0x000fca00078ec0ff */
[----:B------:R0:W-:Y:S02]  /*42d0*/  STG.E desc[UR36][R2.64], R5 ;  /* 0x0000000502007986 */ /* 0x0001e4000c101924 */
.L_x_16420:
[----:B------:R-:W-:Y:S05]  /*42e0*/  BSYNC.RECONVERGENT B6 ;  /* 0x0000000000067941 */ /* 0x000fea0003800200 */
.L_x_16414:
[----:B------:R-:W-:-:S07]  /*42f0*/  VIADD R17, R17, 0x80 ;  /* 0x0000008011117836 */ /* 0x000fce0000000000 */
.L_x_16344:
[----:B------:R-:W-:Y:S05]  /*4300*/  BSYNC.RECONVERGENT B7 ;  /* 0x0000000000077941 */ /* 0x000fea0003800200 */
.L_x_16343:
        /* <DEDUP_REMOVED lines=358> */
.L_x_16451:
        /* <DEDUP_REMOVED lines=16> */
.L_x_16455:
[----:B------:R3:W5:Y:S01]  /*5a70*/  LDG.E.U8 R19, desc[UR36][R4.64] ;  /* 0x0000002404137981 */ /* 0x000762000c1e1100 */
[----:B------:R-:W-:Y:S05]  /*5a80*/  BRA `(.L_x_16457) ;  /* 0x0000000c005c7947 */ /* 0x000fea0003800000 */
.L_x_16454:
        /* <DEDUP_REMOVED lines=8> */
.L_x_16459:
[----:B------:R0:W5:Y:S01]  /*5b10*/  LDG.E.U8 R19, desc[UR36][R4.64] ;  /* 0x0000002404137981 */ /* 0x000162000c1e1100 */
[----:B------:R-:W-:Y:S05]  /*5b20*/  BRA `(.L_x_16457) ;  /* 0x0000000c00347947 */ /* 0x000fea0003800000 */
.L_x_16458:
[----:B------:R0:W5:Y:S01]  /*5b30*/  LDG.E.U16 R19, desc[UR36][R4.64] ;  /* 0x0000002404137981 */ /* 0x000162000c1e1500 */
[----:B------:R-:W-:Y:S05]  /*5b40*/  BRA `(.L_x_16457) ;  /* 0x0000000c002c7947 */ /* 0x000fea0003800000 */
.L_x_16453:
        /* <DEDUP_REMOVED lines=10> */
.L_x_16461:
[----:B------:R-:W2:Y:S02]  /*5bf0*/  LDG.E.U16 R2, desc[UR36][R4.64] ;  /* 0x0000002404027981 */ /* 0x000ea4000c1e1500 */
[----:B--2---:R-:W-:-:S06]  /*5c00*/  HADD2.F32 R2, -RZ, R2.H0_H0 ;  /* 0x20000002ff027230 */ /* 0x004fcc0000004100 */
[----:B------:R-:W0:Y:S02]  /*5c10*/  F2I.S64.TRUNC R2, R2 ;  /* 0x0000000200027311 */ /* 0x000e24000020d900 */
[----:B0-----:R-:W-:Y:S01]  /*5c20*/  PRMT R19, R2, 0x7610, R19 ;  /* 0x0000761002137816 */ /* 0x001fe20000000013 */
[----:B------:R-:W-:Y:S06]  /*5c30*/  BRA `(.L_x_16457) ;  /* 0x0000000800f07947 */ /* 0x000fec0003800000 */
.L_x_16460:
        /* <DEDUP_REMOVED lines=10> */
.L_x_16463:
[----:B------:R-:W2:Y:S02]  /*5ce0*/  LDG.E.U16 R4, desc[UR36][R4.64] ;  /* 0x0000002404047981 */ /* 0x000ea4000c1e1500 */
[----:B--2---:R-:W-:-:S06]  /*5cf0*/  HADD2.F32 R2, -RZ, R4.H0_H0 ;  /* 0x20000004ff027230 */ /* 0x004fcc0000004100 */
[----:B------:R-:W0:Y:S02]  /*5d00*/  F2I.S64.TRUNC R2, R2 ;  /* 0x0000000200027311 */ /* 0x000e24000020d900 */
[----:B0-----:R-:W-:Y:S01]  /*5d10*/  PRMT R19, R2, 0x7610, R19 ;  /* 0x0000761002137816 */ /* 0x001fe20000000013 */
[----:B------:R-:W-:Y:S06]  /*5d20*/  BRA `(.L_x_16457) ;  /* 0x0000000800b47947 */ /* 0x000fec0003800000 */
.L_x_16462:
[----:B------:R-:W2:Y:S02]  /*5d30*/  LDG.E.64 R2, desc[UR36][R4.64] ;  /* 0x0000002404027981 */ /* 0x000ea4000c1e1b00 */
[----:B--2---:R-:W0:Y:S02]  /*5d40*/  F2I.S64.F64.TRUNC R2, R2 ;  /* 0x0000000200027311 */ /* 0x004e24000030d900 */
[----:B0-----:R-:W-:Y:S01]  /*5d50*/  PRMT R19, R2, 0x7610, R19 ;  /* 0x0000761002137816 */ /* 0x001fe20000000013 */
[----:B------:R-:W-:Y:S06]  /*5d60*/  BRA `(.L_x_16457) ;  /* 0x0000000800a47947 */ /* 0x000fec0003800000 */
.L_x_16452:
        /* <DEDUP_REMOVED lines=12> */
.L_x_16466:
[----:B------:R-:W2:Y:S02]  /*5e30*/  LDG.E.64 R4, desc[UR36][R4.64] ;  /* 0x0000002404047981 */ /* 0x000ea4000c1e1b00 */
[----:B--2---:R-:W0:Y:S02]  /*5e40*/  F2I.S64.F64.TRUNC R2, R4 ;  /* 0x0000000400027311 */ /* 0x004e24000030d900 */
[----:B0-----:R-:W-:Y:S01]  /*5e50*/  PRMT R19, R2, 0x7610, R19 ;  /* 0x0000761002137816 */ /* 0x001fe20000000013 */
[----:B------:R-:W-:Y:S06]  /*5e60*/  BRA `(.L_x_16457) ;  /* 0x0000000800647947 */ /* 0x000fec0003800000 */
.L_x_16465:
        /* <DEDUP_REMOVED lines=27> */
.L_x_16468:
        /* <DEDUP_REMOVED lines=14> */
.L_x_16467:
[----:B------:R-:W2:Y:S02]  /*6100*/  LDG.E.U16 R2, desc[UR36][R4.64] ;  /* 0x0000002404027981 */ /* 0x000ea4000c1e1500 */
[----:B--2---:R-:W-:-:S06]  /*6110*/  SHF.L.U32 R2, R2, 0x10, RZ ;  /* 0x0000001002027819 */ /* 0x004fcc00000006ff */
[----:B------:R-:W0:Y:S02]  /*6120*/  F2I.S64.TRUNC R2, R2 ;  /* 0x0000000200027311 */ /* 0x000e24000020d900 */
[----:B0-----:R-:W-:Y:S01]  /*6130*/  PRMT R19, R2, 0x7610, R19 ;  /* 0x0000761002137816 */ /* 0x001fe20000000013 */
[----:B------:R-:W-:Y:S06]  /*6140*/  BRA `(.L_x_16457) ;  /* 0x0000000400ac7947 */ /* 0x000fec0003800000 */
.L_x_16464:
        /* <DEDUP_REMOVED lines=10> */
.L_x_16471:
        /* <DEDUP_REMOVED lines=21> */
.L_x_16475:
[----:B------:R-:W-:Y:S05]  /*6340*/  BSYNC.RECONVERGENT B1 ;  /* 0x0000000000017941 */ /* 0x000fea0003800200 */
.L_x_16474:
[----:B------:R-:W-:Y:S02]  /*6350*/  SHF.L.U32 R0, R0, 0x14, RZ ;  /* 0x0000001400007819 */ /* 0x000fe400000006ff */
[----:B------:R-:W-:-:S04]  /*6360*/  LEA R2, R2, 0x3b800000, 0x17 ;  /* 0x3b80000002027811 */ /* 0x000fc800078eb8ff */
[----:B------:R-:W-:-:S07]  /*6370*/  LOP3.LUT R2, R2, R0, R7, 0xfe, !PT ;  /* 0x0000000002027212 */ /* 0x000fce00078efe07 */
.L_x_16473:
[----:B------:R-:W-:Y:S05]  /*6380*/  BSYNC.RECONVERGENT B0 ;  /* 0x0000000000007941 */ /* 0x000fea0003800200 */
.L_x_16472:
[----:B------:R-:W0:Y:S02]  /*6390*/  F2I.S64.TRUNC R2, R2 ;  /* 0x0000000200027311 */ /* 0x000e24000020d900 */
[----:B0-----:R-:W-:Y:S01]  /*63a0*/  PRMT R19, R2, 0x7610, R19 ;  /* 0x0000761002137816 */ /* 0x001fe20000000013 */
[----:B------:R-:W-:Y:S06]  /*63b0*/  BRA `(.L_x_16457) ;  /* 0x0000000400107947 */ /* 0x000fec0003800000 */
.L_x_16470:
        /* <DEDUP_REMOVED lines=21> */
.L_x_16479:
[----:B------:R-:W-:Y:S05]  /*6510*/  BSYNC.RECONVERGENT B1 ;  /* 0x0000000000017941 */ /* 0x000fea0003800200 */
.L_x_16478:
[----:B------:R-:W-:Y:S02]  /*6520*/  SHF.L.U32 R0, R0, 0x15, RZ ;  /* 0x0000001500007819 */ /* 0x000fe400000006ff */
[----:B------:R-:W-:-:S04]  /*6530*/  LEA R2, R2, 0x37800000, 0x17 ;  /* 0x3780000002027811 */ /* 0x000fc800078eb8ff */
[----:B------:R-:W-:-:S07]  /*6540*/  LOP3.LUT R2, R2, R0, R7, 0xfe, !PT ;  /* 0x0000000002027212 */ /* 0x000fce00078efe07 */
.L_x_16477:
[----:B------:R-:W-:Y:S05]  /*6550*/  BSYNC.RECONVERGENT B0 ;  /* 0x0000000000007941 */ /* 0x000fea0003800200 */
.L_x_16476:
[----:B------:R-:W0:Y:S02]  /*6560*/  F2I.S64.TRUNC R2, R2 ;  /* 0x0000000200027311 */ /* 0x000e24000020d900 */
[----:B0-----:R-:W-:Y:S01]  /*6570*/  PRMT R19, R2, 0x7610, R19 ;  /* 0x0000761002137816 */ /* 0x001fe20000000013 */
[----:B------:R-:W-:Y:S06]  /*6580*/  BRA `(.L_x_16457) ;  /* 0x00000000009c7947 */ /* 0x000fec0003800000 */
.L_x_16469:
        /* <DEDUP_REMOVED lines=14> */
.L_x_16483:
[----:B------:R-:W-:Y:S05]  /*6670*/  BSYNC.RECONVERGENT B0 ;  /* 0x0000000000007941 */ /* 0x000fea0003800200 */
.L_x_16482:
[----:B------:R-:W0:Y:S02]  /*6680*/  F2I.S64.TRUNC R2, R2 ;  /* 0x0000000200027311 */ /* 0x000e24000020d900 */
[----:B0-----:R-:W-:Y:S01]  /*6690*/  PRMT R19, R2, 0x7610, R19 ;  /* 0x0000761002137816 */ /* 0x001fe20000000013 */
[----:B------:R-:W-:Y:S06]  /*66a0*/  BRA `(.L_x_16457) ;  /* 0x0000000000547947 */ /* 0x000fec0003800000 */
.L_x_16456:
        /* <DEDUP_REMOVED lines=16> */
.L_x_16484:
[----:B------:R-:W-:Y:S01]  /*67b0*/  PRMT R19, RZ, 0x7610, R19 ;  /* 0x00007610ff137816 */ /* 0x000fe20000000013 */
[----:B------:R-:W-:Y:S06]  /*67c0*/  BRA `(.L_x_16457) ;  /* 0x00000000000c7947 */ /* 0x000fec0003800000 */
.L_x_16481:
[----:B------:R2:W5:Y:S01]  /*67d0*/  LDG.E.U8 R19, desc[UR36][R4.64] ;  /* 0x0000002404137981 */ /* 0x000562000c1e1100 */
[----:B------:R-:W-:Y:S05]  /*67e0*/  BRA `(.L_x_16457) ;  /* 0x0000000000047947 */ /* 0x000fea0003800000 */
.L_x_16480:
[----:B------:R1:W5:Y:S02]  /*67f0*/  LDG.E.U8 R19, desc[UR36][R4.64] ;  /* 0x0000002404137981 */ /* 0x000364000c1e1100 */
.L_x_16457:
        /* <DEDUP_REMOVED lines=16> */
.L_x_16488:
[----:B------:R0:W5:Y:S01]  /*6900*/  LDG.E.U8 R0, desc[UR36][R4.64] ;  /* 0x0000002404007981 */ /* 0x000162000c1e1100 */
[----:B------:R-:W-:Y:S05]  /*6910*/  BRA `(.L_x_16490) ;  /* 0x0000000c005c7947 */ /* 0x000fea0003800000 */
.L_x_16487:
        /* <DEDUP_REMOVED lines=8> */
.L_x_16492:
[----:B------:R3:W5:Y:S01]  /*69a0*/  LDG.E.U8 R0, desc[UR36][R4.64] ;  /* 0x0000002404007981 */ /* 0x000762000c1e1100 */
[----:B------:R-:W-:Y:S05]  /*69b0*/  BRA `(.L_x_16490) ;  /* 0x0000000c00347947 */ /* 0x000fea0003800000 */
.L_x_16491:
[----:B------:R0:W5:Y:S01]  /*69c0*/  LDG.E.U16 R0, desc[UR36][R4.64] ;  /* 0x0000002404007981 */ /* 0x000162000c1e1500 */
[----:B------:R-:W-:Y:S05]  /*69d0*/  BRA `(.L_x_16490) ;  /* 0x0000000c002c7947 */ /* 0x000fea0003800000 */
.L_x_16486:
        /* <DEDUP_REMOVED lines=10> */
.L_x_16494:
[----:B------:R-:W2:Y:S02]  /*6a80*/  LDG.E.U16 R2, desc[UR36][R4.64] ;  /* 0x0000002404027981 */ /* 0x000ea4000c1e1500 */
[----:B--2---:R-:W-:-:S06]  /*6a90*/  HADD2.F32 R2, -RZ, R2.H0_H0 ;  /* 0x20000002ff027230 */ /* 0x004fcc0000004100 */
[----:B------:R-:W0:Y:S02]  /*6aa0*/  F2I.S64.TRUNC R2, R2 ;  /* 0x0000000200027311 */ /* 0x000e24000020d900 */
[----:B0-----:R-:W-:Y:S01]  /*6ab0*/  PRMT R0, R2, 0x7610, R0 ;  /* 0x0000761002007816 */ /* 0x001fe20000000000 */
[----:B------:R-:W-:Y:S06]  /*6ac0*/  BRA `(.L_x_16490) ;  /* 0x0000000800f07947 */ /* 0x000fec0003800000 */
.L_x_16493:
        /* <DEDUP_REMOVED lines=10> */
.L_x_16496:
[----:B------:R-:W2:Y:S02]  /*6b70*/  LDG.E.U16 R4, desc[UR36][R4.64] ;  /* 0x0000002404047981 */ /* 0x000ea4000c1e1500 */
[----:B--2---:R-:W-:-:S06]  /*6b80*/  HADD2.F32 R2, -RZ, R4.H0_H0 ;  /* 0x20000004ff027230 */ /* 0x004fcc0000004100 */
[----:B------:R-:W0:Y:S02]  /*6b90*/  F2I.S64.TRUNC R2, R2 ;  /* 0x0000000200027311 */ /* 0x000e24000020d900 */
[----:B0-----:R-:W-:Y:S01]  /*6ba0*/  PRMT R0, R2, 0x7610, R0 ;  /* 0x0000761002007816 */ /* 0x001fe20000000000 */
[----:B------:R-:W-:Y:S06]  /*6bb0*/  BRA `(.L_x_16490) ;  /* 0x0000000800b47947 */ /* 0x000fec0003800000 */
.L_x_16495:
[----:B------:R-:W2:Y:S02]  /*6bc0*/  LDG.E.64 R2, desc[UR36][R4.64] ;  /* 0x0000002404027981 */ /* 0x000ea4000c1e1b00 */
[----:B--2---:R-:W0:Y:S02]  /*6bd0*/  F2I.S64.F64.TRUNC R2, R2 ;  /* 0x0000000200027311 */ /* 0x004e24000030d900 */
[----:B0-----:R-:W-:Y:S01]  /*6be0*/  PRMT R0, R2, 0x7610, R0 ;  /* 0x0000761002007816 */ /* 0x001fe20000000000 */
[----:B------:R-:W-:Y:S06]  /*6bf0*/  BRA `(.L_x_16490) ;  /* 0x0000000800a47947 */ /* 0x000fec0003800000 */
.L_x_16485:
        /* <DEDUP_REMOVED lines=12> */
.L_x_16499:
[----:B------:R-:W2:Y:S02]  /*6cc0*/  LDG.E.64 R4, desc[UR36][R4.64] ;  /* 0x0000002404047981 */ /* 0x000ea4000c1e1b00 */
[----:B--2---:R-:W0:Y:S02]  /*6cd0*/  F2I.S64.F64.TRUNC R2, R4 ;  /* 0x0000000400027311 */ /* 0x004e24000030d900 */
[----:B0-----:R-:W-:Y:S01]  /*6ce0*/  PRMT R0, R2, 0x7610, R0 ;  /* 0x0000761002007816 */ /* 0x001fe20000000000 */
[----:B------:R-:W-:Y:S06]  /*6cf0*/  BRA `(.L_x_16490) ;  /* 0x0000000800647947 */ /* 0x000fec0003800000 */
.L_x_16498:
        /* <DEDUP_REMOVED lines=27> */
.L_x_16501:
        /* <DEDUP_REMOVED lines=14> */
.L_x_16500:
[----:B------:R-:W2:Y:S02]  /*6f90*/  LDG.E.U16 R2, desc[UR36][R4.64] ;  /* 0x0000002404027981 */ /* 0x000ea4000c1e1500 */
[----:B--2---:R-:W-:-:S06]  /*6fa0*/  IMAD.U32 R2, R2, 0x10000, RZ ;  /* 0x0001000002027824 */ /* 0x004fcc00078e00ff */
[----:B------:R-:W0:Y:S02]  /*6fb0*/  F2I.S64.TRUNC R2, R2 ;  /* 0x0000000200027311 */ /* 0x000e24000020d900 */
[----:B0-----:R-:W-:Y:S01]  /*6fc0*/  PRMT R0, R2, 0x7610, R0 ;  /* 0x0000761002007816 */ /* 0x001fe20000000000 */
[----:B------:R-:W-:Y:S06]  /*6fd0*/  BRA `(.L_x_16490) ;  /* 0x0000000400ac7947 */ /* 0x000fec0003800000 */
.L_x_16497:
        /* <DEDUP_REMOVED lines=10> */
.L_x_16504:
        /* <DEDUP_REMOVED lines=21> */
.L_x_16508:
[----:B------:R-:W-:Y:S05]  /*71d0*/  BSYNC.RECONVERGENT B1 ;  /* 0x0000000000017941 */ /* 0x000fea0003800200 */
.L_x_16507:
[----:B------:R-:W-:Y:S01]  /*71e0*/  IMAD.SHL.U32 R0, R0, 0x100000, RZ ;  /* 0x0010000000007824 */ /* 0x000fe200078e00ff */
[----:B------:R-:W-:-:S04]  /*71f0*/  LEA R2, R2, 0x3b800000, 0x17 ;  /* 0x3b80000002027811 */ /* 0x000fc800078eb8ff */
[----:B------:R-:W-:-:S07]  /*7200*/  LOP3.LUT R2, R2, R0, R7, 0xfe, !PT ;  /* 0x0000000002027212 */ /* 0x000fce00078efe07 */
.L_x_16506:
[----:B------:R-:W-:Y:S05]  /*7210*/  BSYNC.RECONVERGENT B0 ;  /* 0x0000000000007941 */ /* 0x000fea0003800200 */
.L_x_16505:
[----:B------:R-:W0:Y:S02]  /*7220*/  F2I.S64.TRUNC R2, R2 ;  /* 0x0000000200027311 */ /* 0x000e24000020d900 */
[----:B0-----:R-:W-:Y:S01]  /*7230*/  PRMT R0, R2, 0x7610, R0 ;  /* 0x0000761002007816 */ /* 0x001fe20000000000 */
[----:B------:R-:W-:Y:S06]  /*7240*/  BRA `(.L_x_16490) ;  /* 0x0000000400107947 */ /* 0x000fec0003800000 */
.L_x_16503:
        /* <DEDUP_REMOVED lines=21> */
.L_x_16512:
[----:B------:R-:W-:Y:S05]  /*73a0*/  BSYNC.RECONVERGENT B1 ;  /* 0x0000000000017941 */ /* 0x000fea0003800200 */
.L_x_16511:
[----:B------:R-:W-:Y:S01]  /*73b0*/  IMAD.SHL.U32 R0, R0, 0x200000, RZ ;  /* 0x0020000000007824 */ /* 0x000fe200078e00ff */
[----:B------:R-:W-:-:S04]  /*73c0*/  LEA R2, R2, 0x37800000, 0x17 ;  /* 0x3780000002027811 */ /* 0x000fc800078eb8ff */
[----:B------:R-:W-:-:S07]  /*73d0*/  LOP3.LUT R2, R2, R0, R7, 0xfe, !PT ;  /* 0x0000000002027212 */ /* 0x000fce00078efe07 */
.L_x_16510:
[----:B------:R-:W-:Y:S05]  /*73e0*/  BSYNC.RECONVERGENT B0 ;  /* 0x0000000000007941 */ /* 0x000fea0003800200 */
.L_x_16509:
[----:B------:R-:W0:Y:S02]  /*73f0*/  F2I.S64.TRUNC R2, R2 ;  /* 0x0000000200027311 */ /* 0x000e24000020d900 */
[----:B0-----:R-:W-:Y:S01]  /*7400*/  PRMT R0, R2, 0x7610, R0 ;  /* 0x0000761002007816 */ /* 0x001fe20000000000 */
[----:B------:R-:W-:Y:S06]  /*7410*/  BRA `(.L_x_16490) ;  /* 0x00000000009c7947 */ /* 0x000fec0003800000 */
.L_x_16502:
        /* <DEDUP_REMOVED lines=14> */
.L_x_16516:
[----:B------:R-:W-:Y:S05]  /*7500*/  BSYNC.RECONVERGENT B0 ;  /* 0x0000000000007941 */ /* 0x000fea0003800200 */
.L_x_16515:
[----:B------:R-:W0:Y:S02]  /*7510*/  F2I.S64.TRUNC R2, R2 ;  /* 0x0000000200027311 */ /* 0x000e24000020d900 */
[----:B0-----:R-:W-:Y:S01]  /*7520*/  PRMT R0, R2, 0x7610, R0 ;  /* 0x0000761002007816 */ /* 0x001fe20000000000 */
[----:B------:R-:W-:Y:S06]  /*7530*/  BRA `(.L_x_16490) ;  /* 0x0000000000547947 */ /* 0x000fec0003800000 */
.L_x_16489:
        /* <DEDUP_REMOVED lines=16> */
.L_x_16517:
[----:B------:R-:W-:Y:S01]  /*7640*/  PRMT R0, RZ, 0x7610, R0 ;  /* 0x00007610ff007816 */ /* 0x000fe20000000000 */
[----:B------:R-:W-:Y:S06]  /*7650*/  BRA `(.L_x_16490) ;  /* 0x00000000000c7947 */ /* 0x000fec0003800000 */
.L_x_16514:
[----:B------:R1:W5:Y:S01]  /*7660*/  LDG.E.U8 R0, desc[UR36][R4.64] ;  /* 0x0000002404007981 */ /* 0x000362000c1e1100 */
[----:B------:R-:W-:Y:S05]  /*7670*/  BRA `(.L_x_16490) ;  /* 0x0000000000047947 */ /* 0x000fea0003800000 */
.L_x_16513:
[----:B------:R2:W5:Y:S02]  /*7680*/  LDG.E.U8 R0, desc[UR36][R4.64] ;  /* 0x0000002404007981 */ /* 0x000564000c1e1100 */
.L_x_16490:
        /* <DEDUP_REMOVED lines=18> */
.L_x_16522:
[----:B------:R4:W-:Y:S01]  /*77b0*/  STG.E.U8 desc[UR36][R2.64], R5 ;  /* 0x0000000502007986 */ /* 0x0009e2000c101124 */
[----:B------:R-:W-:Y:S05]  /*77c0*/  BRA `(.L_x_16524) ;  /* 0x0000000c00507947 */ /* 0x000fea0003800000 */
.L_x_16521:
        /* <DEDUP_REMOVED lines=10> */
.L_x_16526:
[----:B------:R-:W-:-:S05]  /*7870*/  LOP3.LUT R5, R5, 0xff, RZ, 0xc0, !PT ;  /* 0x000000ff05057812 */ /* 0x000fca00078ec0ff */
[----:B------:R2:W-:Y:S01]  /*7880*/  STG.E desc[UR36][R2.64], R5 ;  /* 0x0000000502007986 */ /* 0x0005e2000c101924 */
[----:B------:R-:W-:Y:S05]  /*7890*/  BRA `(.L_x_16524) ;  /* 0x0000000c001c7947 */ /* 0x000fea0003800000 */
.L_x_16525:
[----:B------:R-:W-:-:S05]  /*78a0*/  LOP3.LUT R5, R5, 0xff, RZ, 0xc0, !PT ;  /* 0x000000ff05057812 */ /* 0x000fca00078ec0ff */
[----:B------:R0:W-:Y:S01]  /*78b0*/  STG.E.U16 desc[UR36][R2.64], R5 ;  /* 0x0000000502007986 */ /* 0x0001e2000c101524 */
[----:B------:R-:W-:Y:S05]  /*78c0*/  BRA `(.L_x_16524) ;  /* 0x0000000c00107947 */ /* 0x000fea0003800000 */
.L_x_16520:
        /* <DEDUP_REMOVED lines=10> */
.L_x_16528:
[----:B------:R-:W-:-:S04]  /*7970*/  LOP3.LUT R5, R5, 0xff, RZ, 0xc0, !PT ;  /* 0x000000ff05057812 */ /* 0x000fc800078ec0ff */
[----:B------:R-:W0:Y:S02]  /*7980*/  I2F.U16 R0, R5 ;  /* 0x0000000500007306 */ /* 0x000e240000101000 */
[----:B0-----:R-:W-:-:S05]  /*7990*/  F2FP.F16.F32.PACK_AB R0, RZ, R0 ;  /* 0x00000000ff00723e */ /* 0x001fca00000000ff */
[----:B------:R0:W-:Y:S01]  /*79a0*/  STG.E.U16 desc[UR36][R2.64], R0 ;  /* 0x0000000002007986 */ /* 0x0001e2000c101524 */
[----:B------:R-:W-:Y:S05]  /*79b0*/  BRA `(.L_x_16524) ;  /* 0x0000000800d47947 */ /* 0x000fea0003800000 */
.L_x_16527:
        /* <DEDUP_REMOVED lines=11> */
.L_x_16530:
[----:B------:R-:W-:-:S06]  /*7a70*/  LOP3.LUT R5, R5, 0xff, RZ, 0xc0, !PT ;  /* 0x000000ff05057812 */ /* 0x000fcc00078ec0ff */
[----:B------:R-:W0:Y:S02]  /*7a80*/  I2F.U16 R5, R5 ;  /* 0x0000000500057306 */ /* 0x000e240000101000 */
[----:B0-----:R-:W-:-:S04]  /*7a90*/  F2FP.F16.F32.PACK_AB R5, RZ, R5 ;  /* 0x00000005ff05723e */ /* 0x001fc800000000ff */
[----:B------:R-:W-:-:S05]  /*7aa0*/  PRMT R5, R5, 0x5410, RZ ;  /* 0x0000541005057816 */ /* 0x000fca00000000ff */
[----:B------:R0:W-:Y:S01]  /*7ab0*/  STG.E desc[UR36][R2.64], R5 ;  /* 0x0000000502007986 */ /* 0x0001e2000c101924 */
[----:B------:R-:W-:Y:S05]  /*7ac0*/  BRA `(.L_x_16524) ;  /* 0x0000000800907947 */ /* 0x000fea0003800000 */
.L_x_16529:
[----:B------:R-:W-:-:S06]  /*7ad0*/  LOP3.LUT R5, R5, 0xff, RZ, 0xc0, !PT ;  /* 0x000000ff05057812 */ /* 0x000fcc00078ec0ff */
[----:B------:R-:W0:Y:S02]  /*7ae0*/  I2F.F64.U16 R4, R5 ;  /* 0x0000000500047312 */ /* 0x000e240000101800 */
[----:B0-----:R0:W-:Y:S01]  /*7af0*/  STG.E.64 desc[UR36][R2.64], R4 ;  /* 0x0000000402007986 */ /* 0x0011e2000c101b24 */
[----:B------:R-:W-:Y:S05]  /*7b00*/  BRA `(.L_x_16524) ;  /* 0x0000000800807947 */ /* 0x000fea0003800000 */
.L_x_16519:
        /* <DEDUP_REMOVED lines=13> */
.L_x_16534:
        /* <DEDUP_REMOVED lines=18> */
.L_x_16536:
[----:B------:R-:W-:Y:S05]  /*7d00*/  BSYNC.RECONVERGENT B0 ;  /* 0x0000000000007941 */ /* 0x000fea0003800200 */
.L_x_16535:
[----:B------:R0:W-:Y:S01]  /*7d10*/  STG.E.U8 desc[UR36][R2.64], R0 ;  /* 0x0000000002007986 */ /* 0x0001e2000c101124 */
[----:B------:R-:W-:Y:S05]  /*7d20*/  BRA `(.L_x_16524) ;  /* 0x0000000400f87947 */ /* 0x000fea0003800000 */
.L_x_16533:
        /* <DEDUP_REMOVED lines=18> */
.L_x_16538:
[----:B------:R-:W-:Y:S05]  /*7e50*/  BSYNC.RECONVERGENT B0 ;  /* 0x0000000000007941 */ /* 0x000fea0003800200 */
.L_x_16537:
[----:B------:R0:W-:Y:S01]  /*7e60*/  STG.E.U8 desc[UR36][R2.64], R0 ;  /* 0x0000000002007986 */ /* 0x0001e2000c101124 */
[----:B------:R-:W-:Y:S05]  /*7e70*/  BRA `(.L_x_16524) ;  /* 0x0000000400a47947 */ /* 0x000fea0003800000 */
.L_x_16532:
        /* <DEDUP_REMOVED lines=23> */
.L_x_16540:
[----:B------:R-:W-:Y:S01]  /*7ff0*/  LOP3.LUT R4, R5, 0xff, RZ, 0xc0, !PT ;  /* 0x000000ff05047812 */ /* 0x000fe200078ec0ff */
[----:B------:R-:W-:-:S05]  /*8000*/  IMAD.MOV.U32 R5, RZ, RZ, RZ ;  /* 0x000000ffff057224 */ /* 0x000fca00078e00ff */
[----:B------:R0:W-:Y:S01]  /*8010*/  STG.E.64 desc[UR36][R2.64], R4 ;  /* 0x0000000402007986 */ /* 0x0001e2000c101b24 */
[----:B------:R-:W-:Y:S05]  /*8020*/  BRA `(.L_x_16524) ;  /* 0x0000000400387947 */ /* 0x000fea0003800000 */
.L_x_16539:
[----:B------:R-:W-:-:S05]  /*8030*/  LOP3.LUT R5, R5, 0xff, RZ, 0xc0, !PT ;  /* 0x000000ff05057812 */ /* 0x000fca00078ec0ff */
[----:B------:R0:W-:Y:S01]  /*8040*/  STG.E desc[UR36][R2.64], R5 ;  /* 0x0000000502007986 */ /* 0x0001e2000c101924 */
[----:B------:R-:W-:Y:S05]  /*8050*/  BRA `(.L_x_16524) ;  /* 0x00000004002c7947 */ /* 0x000fea0003800000 */
.L_x_16531:
        /* <DEDUP_REMOVED lines=10> */
.L_x_16542:
[----:B------:R-:W-:Y:S02]  /*8100*/  LOP3.LUT R5, R5, 0xff, RZ, 0xc0, !PT ;  /* 0x000000ff05057812 */ /* 0x000fe400078ec0ff */
[----:B------:R-:W-:-:S04]  /*8110*/  CS2R R6, SRZ ;  /* 0x0000000000067805 */ /* 0x000fc8000001ff00 */
[----:B------:R-:W0:Y:S02]  /*8120*/  I2F.F64.U16 R4, R5 ;  /* 0x0000000500047312 */ /* 0x000e240000101800 */
[----:B0-----:R0:W-:Y:S01]  /*8130*/  STG.E.128 desc[UR36][R2.64], R4 ;  /* 0x0000000402007986 */ /* 0x0011e2000c101d24 */
[----:B------:R-:W-:Y:S05]  /*8140*/  BRA `(.L_x_16524) ;  /* 0x0000000000f07947 */ /* 0x000fea0003800000 */
.L_x_16541:
[----:B------:R-:W-:-:S09]  /*8150*/  UISETP.NE.AND UP0, UPT, UR4, 0xf, UPT ;  /* 0x0000000f0400788c */ /* 0x000fd2000bf05270 */
[----:B------:R-:W-:Y:S05]  /*8160*/  BRA.U !UP0, `(.L_x_16543) ;  /* 0x0000000108d87547 */ /* 0x000fea000b800000 */
[----:B------:R-:W-:-:S09]  /*8170*/  UISETP.NE.AND UP0, UPT, UR4, 0x17, UPT ;  /* 0x000000170400788c */ /* 0x000fd2000bf05270 */
[----:B------:R-:W-:Y:S05]  /*8180*/  BRA.U !UP0, `(.L_x_16544) ;  /* 0x0000000108887547 */ /* 0x000fea000b800000 */
[----:B------:R-:W-:-:S09]  /*8190*/  UISETP.NE.AND UP0, UPT, UR4, 0x18, UPT ;  /* 0x000000180400788c */ /* 0x000fd2000bf05270 */
[----:B------:R-:W-:Y:S05]  /*81a0*/  BRA.U !UP0, `(.L_x_16545) ;  /* 0x0000000108447547 */ /* 0x000fea000b800000 */
.L_x_16523:
        /* <DEDUP_REMOVED lines=16> */
.L_x_16546:
[----:B------:R-:W-:Y:S05]  /*82b0*/  BRA `(.L_x_16524) ;  /* 0x0000000000947947 */ /* 0x000fea0003800000 */
.L_x_16545:
        /* <DEDUP_REMOVED lines=12> */
.L_x_16548:
[----:B------:R-:W-:Y:S05]  /*8380*/  BSYNC.RECONVERGENT B0 ;  /* 0x0000000000007941 */ /* 0x000fea0003800200 */
.L_x_16547:
[----:B------:R0:W-:Y:S01]  /*8390*/  STG.E.U8 desc[UR36][R2.64], R5 ;  /* 0x0000000502007986 */ /* 0x0001e2000c101124 */
[----:B------:R-:W-:Y:S05]  /*83a0*/  BRA `(.L_x_16524) ;  /* 0x0000000000587947 */ /* 0x000fea0003800000 */
.L_x_16544:
        /* <DEDUP_REMOVED lines=13> */
.L_x_16549:
[----:B------:R-:W-:Y:S01]  /*8480*/  IMAD.MOV.U32 R5, RZ, RZ, 0x7f ;  /* 0x0000007fff057424 */ /* 0x000fe200078e00ff */
[----:B------:R-:W-:-:S04]  /*8490*/  ISETP.GT.U32.AND P0, PT, R7, 0x7f800000, PT ;  /* 0x7f8000000700780c */ /* 0x000fc80003f04070 */
[----:B------:R-:W-:-:S05]  /*84a0*/  SEL R5, R5, 0x7c, P0 ;  /* 0x0000007c05057807 */ /* 0x000fca0000000000 */
[----:B------:R0:W-:Y:S01]  /*84b0*/  STG.E.U8 desc[UR36][R2.64], R5 ;  /* 0x0000000502007986 */ /* 0x0001e2000c101124 */
[----:B------:R-:W-:Y:S05]  /*84c0*/  BRA `(.L_x_16524) ;  /* 0x0000000000107947 */ /* 0x000fea0003800000 */
.L_x_16543:
[----:B------:R-:W-:-:S04]  /*84d0*/  LOP3.LUT R5, R5, 0xff, RZ, 0xc0, !PT ;  /* 0x000000ff05057812 */ /* 0x000fc800078ec0ff */
[----:B------:R-:W0:Y:S02]  /*84e0*/  I2F.U16 R0, R5 ;  /* 0x0000000500007306 */ /* 0x000e240000101000 */
[----:B0-----:R-:W-:-:S05]  /*84f0*/  F2FP.BF16.F32.PACK_AB R0, RZ, R0 ;  /* 0x00000000ff00723e */ /* 0x001fca00000010ff */
[----:B------:R0:W-:Y:S02]  /*8500*/  STG.E.U16 desc[UR36][R2.64], R0 ;  /* 0x0000000002007986 */ /* 0x0001e4000c101524 */
.L_x_16524:
[----:B------:R-:W-:Y:S05]  /*8510*/  BSYNC.RECONVERGENT B6 ;  /* 0x0000000000067941 */ /* 0x000fea0003800200 */
.L_x_16518:
[----:B------:R-:W-:-:S07]  /*8520*/  VIADD R17, R17, 0x80 ;  /* 0x0000008011117836 */ /* 0x000fce0000000000 */
.L_x_16450:
[----:B------:R-:W-:Y:S05]  /*8530*/  BSYNC.RECONVERGENT B7 ;  /* 0x0000000000077941 */ /* 0x000fea0003800200 */
.L_x_16449:
        /* <DEDUP_REMOVED lines=358> */
.L_x_16552:
        /* <DEDUP_REMOVED lines=16> */
.L_x_16556:
[----:B------:R3:W5:Y:S01]  /*9ca0*/  LDG.E.U8 R19, desc[UR36][R4.64] ;  /* 0x0000002404137981 */ /* 0x000762000c1e1100 */
[----:B------:R-:W-:Y:S05]  /*9cb0*/  BRA `(.L_x_16558) ;  /* 0x0000000c005c7947 */ /* 0x000fea0003800000 */
.L_x_16555:
        /* <DEDUP_REMOVED lines=8> */
.L_x_16560:
[----:B------:R0:W5:Y:S01]  /*9d40*/  LDG.E.U8 R19, desc[UR36][R4.64] ;  /* 0x0000002404137981 */ /* 0x000162000c1e1100 */
[----:B------:R-:W-:Y:S05]  /*9d50*/  BRA `(.L_x_16558) ;  /* 0x0000000c00347947 */ /* 0x000fea0003800000 */
.L_x_16559:
[----:B------:R0:W5:Y:S01]  /*9d60*/  LDG.E.U16 R19, desc[UR36][R4.64] ;  /* 0x0000002404137981 */ /* 0x000162000c1e1500 */
[----:B------:R-:W-:Y:S05]  /*9d70*/  BRA `(.L_x_16558) ;  /* 0x0000000c002c7947 */ /* 0x000fea0003800000 */
.L_x_16554:
        /* <DEDUP_REMOVED lines=10> */
.L_x_16562:
[----:B------:R-:W2:Y:S02]  /*9e20*/  LDG.E.U16 R2, desc[UR36][R4.64] ;  /* 0x0000002404027981 */ /* 0x000ea4000c1e1500 */
[----:B--2---:R-:W-:-:S06]  /*9e30*/  HADD2.F32 R2, -RZ, R2.H0_H0 ;  /* 0x20000002ff027230 */ /* 0x004fcc0000004100 */
[----:B------:R-:W0:Y:S02]  /*9e40*/  F2I.S64.TRUNC R2, R2 ;  /* 0x0000000200027311 */ /* 0x000e24000020d900 */
[----:B0-----:R-:W-:Y:S01]  /*9e50*/  PRMT R19, R2, 0x7610, R19 ;  /* 0x0000761002137816 */ /* 0x001fe20000000013 */
[----:B------:R-:W-:Y:S06]  /*9e60*/  BRA `(.L_x_16558) ;  /* 0x0000000800f07947 */ /* 0x000fec0003800000 */
.L_x_16561:
        /* <DEDUP_REMOVED lines=10> */
.L_x_16564:
[----:B------:R-:W2:Y:S02]  /*9f10*/  LDG.E.U16 R4, desc[UR36][R4.64] ;  /* 0x0000002404047981 */ /* 0x000ea4000c1e1500 */
[----:B--2---:R-:W-:-:S06]  /*9f20*/  HADD2.F32 R2, -RZ, R4.H0_H0 ;  /* 0x20000004ff027230 */ /* 0x004fcc0000004100 */
[----:B------:R-:W0:Y:S02]  /*9f30*/  F2I.S64.TRUNC R2, R2 ;  /* 0x0000000200027311 */ /* 0x000e24000020d900 */
[----:B0-----:R-:W-:Y:S01]  /*9f40*/  PRMT R19, R2, 0x7610, R19 ;  /* 0x0000761002137816 */ /* 0x001fe20000000013 */
[----:B------:R-:W-:Y:S06]  /*9f50*/  BRA `(.L_x_16558) ;  /* 0x0000000800b47947 */ /* 0x000fec0003800000 */
.L_x_16563:
[----:B------:R-:W2:Y:S02]  /*9f60*/  LDG.E.64 R2, desc[UR36][R4.64] ;  /* 0x0000002404027981 */ /* 0x000ea4000c1e1b00 */
[----:B--2---:R-:W0:Y:S02]  /*9f70*/  F2I.S64.F64.TRUNC R2, R2 ;  /* 0x0000000200027311 */ /* 0x004e24000030d900 */
[----:B0-----:R-:W-:Y:S01]  /*9f80*/  PRMT R19, R2, 0x7610, R19 ;  /* 0x0000761002137816 */ /* 0x001fe20000000013 */
[----:B------:R-:W-:Y:S06]  /*9f90*/  BRA `(.L_x_16558) ;  /* 0x0000000800a47947 */ /* 0x000fec0003800000 */
.L_x_16553:
        /* <DEDUP_REMOVED lines=12> */
.L_x_16567:
[----:B------:R-:W2:Y:S02]  /*a060*/  LDG.E.64 R4, desc[UR36][R4.64] ;  /* 0x0000002404047981 */ /* 0x000ea4000c1e1b00 */
[----:B--2---:R-:W0:Y:S02]  /*a070*/  F2I.S64.F64.TRUNC R2, R4 ;  /* 0x0000000400027311 */ /* 0x004e24000030d900 */
[----:B0-----:R-:W-:Y:S01]  /*a080*/  PRMT R19, R2, 0x7610, R19 ;  /* 0x0000761002137816 */ /* 0x001fe20000000013 */
[----:B------:R-:W-:Y:S06]  /*a090*/  BRA `(.L_x_16558) ;  /* 0x0000000800647947 */ /* 0x000fec0003800000 */
.L_x_16566:
        /* <DEDUP_REMOVED lines=27> */
.L_x_16569:
        /* <DEDUP_REMOVED lines=14> */
.L_x_16568:
[----:B------:R-:W2:Y:S02]  /*a330*/  LDG.E.U16 R2, desc[UR36][R4.64] ;  /* 0x0000002404027981 */ /* 0x000ea4000c1e1500 */
[----:B--2---:R-:W-:-:S06]  /*a340*/  IMAD.U32 R2, R2, 0x10000, RZ ;  /* 0x0001000002027824 */ /* 0x004fcc00078e00ff */
[----:B------:R-:W0:Y:S02]  /*a350*/  F2I.S64.TRUNC R2, R2 ;  /* 0x0000000200027311 */ /* 0x000e24000020d900 */
[----:B0-----:R-:W-:Y:S01]  /*a360*/  PRMT R19, R2, 0x7610, R19 ;  /* 0x0000761002137816 */ /* 0x001fe20000000013 */
[----:B------:R-:W-:Y:S06]  /*a370*/  BRA `(.L_x_16558) ;  /* 0x0000000400ac7947 */ /* 0x000fec0003800000 */
.L_x_16565:
        /* <DEDUP_REMOVED lines=10> */
.L_x_16572:
        /* <DEDUP_REMOVED lines=21> */
.L_x_16576:
[----:B------:R-:W-:Y:S05]  /*a570*/  BSYNC.RECONVERGENT B1 ;  /* 0x0000000000017941 */ /* 0x000fea0003800200 */
.L_x_16575:
[----:B------:R-:W-:Y:S02]  /*a580*/  SHF.L.U32 R0, R0, 0x14, RZ ;  /* 0x0000001400007819 */ /* 0x000fe400000006ff */
[----:B------:R-:W-:-:S04]  /*a590*/  LEA R2, R2, 0x3b800000, 0x17 ;  /* 0x3b80000002027811 */ /* 0x000fc800078eb8ff */
[----:B------:R-:W-:-:S07]  /*a5a0*/  LOP3.LUT R2, R2, R0, R7, 0xfe, !PT ;  /* 0x0000000002027212 */ /* 0x000fce00078efe07 */
.L_x_16574:
[----:B------:R-:W-:Y:S05]  /*a5b0*/  BSYNC.RECONVERGENT B0 ;  /* 0x0000000000007941 */ /* 0x000fea0003800200 */
.L_x_16573:
[----:B------:R-:W0:Y:S02]  /*a5c0*/  F2I.S64.TRUNC R2, R2 ;  /* 0x0000000200027311 */ /* 0x000e24000020d900 */
[----:B0-----:R-:W-:Y:S01]  /*a5d0*/  PRMT R19, R2, 0x7610, R19 ;  /* 0x0000761002137816 */ /* 0x001fe20000000013 */
[----:B------:R-:W-:Y:S06]  /*a5e0*/  BRA `(.L_x_16558) ;  /* 0x0000000400107947 */ /* 0x000fec0003800000 */
.L_x_16571:
        /* <DEDUP_REMOVED lines=21> */
.L_x_16580:
[----:B------:R-:W-:Y:S05]  /*a740*/  BSYNC.RECONVERGENT B1 ;  /* 0x0000000000017941 */ /* 0x000fea0003800200 */
.L_x_16579:
[----:B------:R-:W-:Y:S01]  /*a750*/  IMAD.SHL.U32 R0, R0, 0x200000, RZ ;  /* 0x0020000000007824 */ /* 0x000fe200078e00ff */
[----:B------:R-:W-:-:S04]  /*a760*/  LEA R2, R2, 0x37800000, 0x17 ;  /* 0x3780000002027811 */ /* 0x000fc800078eb8ff */
[----:B------:R-:W-:-:S07]  /*a770*/  LOP3.LUT R2, R2, R0, R7, 0xfe, !PT ;  /* 0x0000000002027212 */ /* 0x000fce00078efe07 */
.L_x_16578:
[----:B------:R-:W-:Y:S05]  /*a780*/  BSYNC.RECONVERGENT B0 ;  /* 0x0000000000007941 */ /* 0x000fea0003800200 */
.L_x_16577:
[----:B------:R-:W0:Y:S02]  /*a790*/  F2I.S64.TRUNC R2, R2 ;  /* 0x0000000200027311 */ /* 0x000e24000020d900 */
[----:B0-----:R-:W-:Y:S01]  /*a7a0*/  PRMT R19, R2, 0x7610, R19 ;  /* 0x0000761002137816 */ /* 0x001fe20000000013 */
[----:B------:R-:W-:Y:S06]  /*a7b0*/  BRA `(.L_x_16558) ;  /* 0x00000000009c7947 */ /* 0x000fec0003800000 */
.L_x_16570:
        /* <DEDUP_REMOVED lines=14> */
.L_x_16584:
[----:B------:R-:W-:Y:S05]  /*a8a0*/  BSYNC.RECONVERGENT B0 ;  /* 0x0000000000007941 */ /* 0x000fea0003800200 */
.L_x_16583:
[----:B------:R-:W0:Y:S02]  /*a8b0*/  F2I.S64.TRUNC R2, R2 ;  /* 0x0000000200027311 */ /* 0x000e24000020d900 */
[----:B0-----:R-:W-:Y:S01]  /*a8c0*/  PRMT R19, R2, 0x7610, R19 ;  /* 0x0000761002137816 */ /* 0x001fe20000000013 */
[----:B------:R-:W-:Y:S06]  /*a8d0*/  BRA `(.L_x_16558) ;  /* 0x0000000000547947 */ /* 0x000fec0003800000 */
.L_x_16557:
        /* <DEDUP_REMOVED lines=16> */
.L_x_16585:
[----:B------:R-:W-:Y:S01]  /*a9e0*/  PRMT R19, RZ, 0x7610, R19 ;  /* 0x00007610ff137816 */ /* 0x000fe20000000013 */
[----:B------:R-:W-:Y:S06]  /*a9f0*/  BRA `(.L_x_16558) ;  /* 0x00000000000c7947 */ /* 0x000fec0003800000 */
.L_x_16582:
[----:B------:R2:W5:Y:S01]  /*aa00*/  LDG.E.U8 R19, desc[UR36][R4.64] ;  /* 0x0000002404137981 */ /* 0x000562000c1e1100 */
[----:B------:R-:W-:Y:S05]  /*aa10*/  BRA `(.L_x_16558) ;  /* 0x0000000000047947 */ /* 0x000fea0003800000 */
.L_x_16581:
[----:B------:R1:W5:Y:S02]  /*aa20*/  LDG.E.U8 R19, desc[UR36][R4.64] ;  /* 0x0000002404137981 */ /* 0x000364000c1e1100 */
.L_x_16558:
        /* <DEDUP_REMOVED lines=16> */
.L_x_16589:
[----:B------:R0:W5:Y:S01]  /*ab30*/  LDG.E.U8 R0, desc[UR36][R4.64] ;  /* 0x0000002404007981 */ /* 0x000162000c1e1100 */
[----:B------:R-:W-:Y:S05]  /*ab40*/  BRA `(.L_x_16591) ;  /* 0x0000000c005c7947 */ /* 0x000fea0003800000 */
.L_x_16588:
        /* <DEDUP_REMOVED lines=8> */
.L_x_16593:
[----:B------:R4:W5:Y:S01]  /*abd0*/  LDG.E.U8 R0, desc[UR36][R4.64] ;  /* 0x0000002404007981 */ /* 0x000962000c1e1100 */
[----:B------:R-:W-:Y:S05]  /*abe0*/  BRA `(.L_x_16591) ;  /* 0x0000000c00347947 */ /* 0x000fea0003800000 */
.L_x_16592:
[----:B------:R0:W5:Y:S01]  /*abf0*/  LDG.E.U16 R0, desc[UR36][R4.64] ;  /* 0x0000002404007981 */ /* 0x000162000c1e1500 */
[----:B------:R-:W-:Y:S05]  /*ac00*/  BRA `(.L_x_16591) ;  /* 0x0000000c002c7947 */ /* 0x000fea0003800000 */
.L_x_16587:
        /* <DEDUP_REMOVED lines=10> */
.L_x_16595:
[----:B------:R-:W2:Y:S02]  /*acb0*/  LDG.E.U16 R2, desc[UR36][R4.64] ;  /* 0x0000002404027981 */ /* 0x000ea4000c1e1500 */
[----:B--2---:R-:W-:-:S06]  /*acc0*/  HADD2.F32 R2, -RZ, R2.H0_H0 ;  /* 0x20000002ff027230 */ /* 0x004fcc0000004100 */
[----:B------:R-:W0:Y:S02]  /*acd0*/  F2I.S64.TRUNC R2, R2 ;  /* 0x0000000200027311 */ /* 0x000e24000020d900 */
[----:B0-----:R-:W-:Y:S01]  /*ace0*/  PRMT R0, R2, 0x7610, R0 ;  /* 0x0000761002007816 */ /* 0x001fe20000000000 */
[----:B------:R-:W-:Y:S06]  /*acf0*/  BRA `(.L_x_16591) ;  /* 0x0000000800f07947 */ /* 0x000fec0003800000 */
.L_x_16594:
        /* <DEDUP_REMOVED lines=10> */
.L_x_16597:
[----:B------:R-:W2:Y:S02]  /*ada0*/  LDG.E.U16 R4, desc[UR36][R4.64] ;  /* 0x0000002404047981 */ /* 0x000ea4000c1e1500 */
[----:B--2---:R-:W-:-:S06]  /*adb0*/  HADD2.F32 R2, -RZ, R4.H0_H0 ;  /* 0x20000004ff027230 */ /* 0x004fcc0000004100 */
[----:B------:R-:W0:Y:S02]  /*adc0*/  F2I.S64.TRUNC R2, R2 ;  /* 0x0000000200027311 */ /* 0x000e24000020d900 */
[----:B0-----:R-:W-:Y:S01]  /*add0*/  PRMT R0, R2, 0x7610, R0 ;  /* 0x0000761002007816 */ /* 0x001fe20000000000 */
[----:B------:R-:W-:Y:S06]  /*ade0*/  BRA `(.L_x_16591) ;  /* 0x0000000800b47947 */ /* 0x000fec0003800000 */
.L_x_16596:
[----:B------:R-:W2:Y:S02]  /*adf0*/  LDG.E.64 R2, desc[UR36][R4.64] ;  /* 0x0000002404027981 */ /* 0x000ea4000c1e1b00 */
[----:B--2---:R-:W0:Y:S02]  /*ae00*/  F2I.S64.F64.TRUNC R2, R2 ;  /* 0x0000000200027311 */ /* 0x004e24000030d900 */
[----:B0-----:R-:W-:Y:S01]  /*ae10*/  PRMT R0, R2, 0x7610, R0 ;  /* 0x0000761002007816 */ /* 0x001fe20000000000 */
[----:B------:R-:W-:Y:S06]  /*ae20*/  BRA `(.L_x_16591) ;  /* 0x0000000800a47947 */ /* 0x000fec0003800000 */
.L_x_16586:
        /* <DEDUP_REMOVED lines=12> */
.L_x_16600:
[----:B------:R-:W2:Y:S02]  /*aef0*/  LDG.E.64 R4, desc[UR36][R4.64] ;  /* 0x0000002404047981 */ /* 0x000ea4000c1e1b00 */
[----:B--2---:R-:W0:Y:S02]  /*af00*/  F2I.S64.F64.TRUNC R2, R4 ;  /* 0x0000000400027311 */ /* 0x004e24000030d900 */
[----:B0-----:R-:W-:Y:S01]  /*af10*/  PRMT R0, R2, 0x7610, R0 ;  /* 0x0000761002007816 */ /* 0x001fe20000000000 */
[----:B------:R-:W-:Y:S06]  /*af20*/  BRA `(.L_x_16591) ;  /* 0x0000000800647947 */ /* 0x000fec0003800000 */
.L_x_16599:
        /* <DEDUP_REMOVED lines=27> */
.L_x_16602:
        /* <DEDUP_REMOVED lines=14> */
.L_x_16601:
[----:B------:R-:W2:Y:S02]  /*b1c0*/  LDG.E.U16 R2, desc[UR36][R4.64] ;  /* 0x0000002404027981 */ /* 0x000ea4000c1e1500 */
[----:B--2---:R-:W-:-:S06]  /*b1d0*/  SHF.L.U32 R2, R2, 0x10, RZ ;  /* 0x0000001002027819 */ /* 0x004fcc00000006ff */
[----:B------:R-:W0:Y:S02]  /*b1e0*/  F2I.S64.TRUNC R2, R2 ;  /* 0x0000000200027311 */ /* 0x000e24000020d900 */
[----:B0-----:R-:W-:Y:S01]  /*b1f0*/  PRMT R0, R2, 0x7610, R0 ;  /* 0x0000761002007816 */ /* 0x001fe20000000000 */
[----:B------:R-:W-:Y:S06]  /*b200*/  BRA `(.L_x_16591) ;  /* 0x0000000400ac7947 */ /* 0x000fec0003800000 */
.L_x_16598:
        /* <DEDUP_REMOVED lines=10> */
.L_x_16605:
        /* <DEDUP_REMOVED lines=21> */
.L_x_16609:
[----:B------:R-:W-:Y:S05]  /*b400*/  BSYNC.RECONVERGENT B1 ;  /* 0x0000000000017941 */ /* 0x000fea0003800200 */
.L_x_16608:
[----:B------:R-:W-:Y:S01]  /*b410*/  IMAD.SHL.U32 R0, R0, 0x100000, RZ ;  /* 0x0010000000007824 */ /* 0x000fe200078e00ff */
[----:B------:R-:W-:-:S04]  /*b420*/  LEA R2, R2, 0x3b800000, 0x17 ;  /* 0x3b80000002027811 */ /* 0x000fc800078eb8ff */
[----:B------:R-:W-:-:S07]  /*b430*/  LOP3.LUT R2, R2, R0, R7, 0xfe, !PT ;  /* 0x0000000002027212 */ /* 0x000fce00078efe07 */
.L_x_16607:
[----:B------:R-:W-:Y:S05]  /*b440*/  BSYNC.RECONVERGENT B0 ;  /* 0x0000000000007941 */ /* 0x000fea0003800200 */
.L_x_16606:
[----:B------:R-:W0:Y:S02]  /*b450*/  F2I.S64.TRUNC R2, R2 ;  /* 0x0000000200027311 */ /* 0x000e24000020d900 */
[----:B0-----:R-:W-:Y:S01]  /*b460*/  PRMT R0, R2, 0x7610, R0 ;  /* 0x0000761002007816 */ /* 0x001fe20000000000 */
[----:B------:R-:W-:Y:S06]  /*b470*/  BRA `(.L_x_16591) ;  /* 0x0000000400107947 */ /* 0x000fec0003800000 */
.L_x_16604:
        /* <DEDUP_REMOVED lines=21> */
.L_x_16613:
[----:B------:R-:W-:Y:S05]  /*b5d0*/  BSYNC.RECONVERGENT B1 ;  /* 0x0000000000017941 */ /* 0x000fea0003800200 */
.L_x_16612:
[----:B------:R-:W-:Y:S01]  /*b5e0*/  IMAD.SHL.U32 R0, R0, 0x200000, RZ ;  /* 0x0020000000007824 */ /* 0x000fe200078e00ff */
[----:B------:R-:W-:-:S04]  /*b5f0*/  LEA R2, R2, 0x37800000, 0x17 ;  /* 0x3780000002027811 */ /* 0x000fc800078eb8ff */
[----:B------:R-:W-:-:S07]  /*b600*/  LOP3.LUT R2, R2, R0, R7, 0xfe, !PT ;  /* 0x0000000002027212 */ /* 0x000fce00078efe07 */
.L_x_16611:
[----:B------:R-:W-:Y:S05]  /*b610*/  BSYNC.RECONVERGENT B0 ;  /* 0x0000000000007941 */ /* 0x000fea0003800200 */
.L_x_16610:
[----:B------:R-:W0:Y:S02]  /*b620*/  F2I.S64.TRUNC R2, R2 ;  /* 0x0000000200027311 */ /* 0x000e24000020d900 */
[----:B0-----:R-:W-:Y:S01]  /*b630*/  PRMT R0, R2, 0x7610, R0 ;  /* 0x0000761002007816 */ /* 0x001fe20000000000 */
[----:B------:R-:W-:Y:S06]  /*b640*/  BRA `(.L_x_16591) ;  /* 0x00000000009c7947 */ /* 0x000fec0003800000 */
.L_x_16603:
        /* <DEDUP_REMOVED lines=14> */
.L_x_16617:
[----:B------:R-:W-:Y:S05]  /*b730*/  BSYNC.RECONVERGENT B0 ;  /* 0x0000000000007941 */ /* 0x000fea0003800200 */
.L_x_16616:
[----:B------:R-:W0:Y:S02]  /*b740*/  F2I.S64.TRUNC R2, R2 ;  /* 0x0000000200027311 */ /* 0x000e24000020d900 */
[----:B0-----:R-:W-:Y:S01]  /*b750*/  PRMT R0, R2, 0x7610, R0 ;  /* 0x0000761002007816 */ /* 0x001fe20000000000 */
[----:B------:R-:W-:Y:S06]  /*b760*/  BRA `(.L_x_16591) ;  /* 0x0000000000547947 */ /* 0x000fec0003800000 */
.L_x_16590:
        /* <DEDUP_REMOVED lines=16> */
.L_x_16618:
[----:B------:R-:W-:Y:S01]  /*b870*/  PRMT R0, RZ, 0x7610, R0 ;  /* 0x00007610ff007816 */ /* 0x000fe20000000000 */
[----:B------:R-:W-:Y:S06]  /*b880*/  BRA `(.L_x_16591) ;  /* 0x00000000000c7947 */ /* 0x000fec0003800000 */
.L_x_16615:
[----:B------:R2:W5:Y:S01]  /*b890*/  LDG.E.U8 R0, desc[UR36][R4.64] ;  /* 0x0000002404007981 */ /* 0x000562000c1e1100 */
[----:B------:R-:W-:Y:S05]  /*b8a0*/  BRA `(.L_x_16591) ;  /* 0x0000000000047947 */ /* 0x000fea0003800000 */
.L_x_16614:
[----:B------:R1:W5:Y:S02]  /*b8b0*/  LDG.E.U8 R0, desc[UR36][R4.64] ;  /* 0x0000002404007981 */ /* 0x000364000c1e1100 */
.L_x_16591:
        /* <DEDUP_REMOVED lines=18> */
.L_x_16623:
[----:B------:R4:W-:Y:S01]  /*b9e0*/  STG.E.U8 desc[UR36][R2.64], R5 ;  /* 0x0000000502007986 */ /* 0x0009e2000c101124 */
[----:B------:R-:W-:Y:S05]  /*b9f0*/  BRA `(.L_x_16625) ;  /* 0x0000000c00507947 */ /* 0x000fea0003800000 */
.L_x_16622:
        /* <DEDUP_REMOVED lines=10> */
.L_x_16627:
[----:B------:R-:W-:-:S05]  /*baa0*/  LOP3.LUT R5, R5, 0xff, RZ, 0xc0, !PT ;  /* 0x000000ff05057812 */ /* 0x000fca00078ec0ff */
[----:B------:R2:W-:Y:S01]  /*bab0*/  STG.E desc[UR36][R2.64], R5 ;  /* 0x0000000502007986 */ /* 0x0005e2000c101924 */
[----:B------:R-:W-:Y:S05]  /*bac0*/  BRA `(.L_x_16625) ;  /* 0x0000000c001c7947 */ /* 0x000fea0003800000 */
.L_x_16626:
[----:B------:R-:W-:-:S05]  /*bad0*/  LOP3.LUT R5, R5, 0xff, RZ, 0xc0, !PT ;  /* 0x000000ff05057812 */ /* 0x000fca00078ec0ff */
[----:B------:R0:W-:Y:S01]  /*bae0*/  STG.E.U16 desc[UR36][R2.64], R5 ;  /* 0x0000000502007986 */ /* 0x0001e2000c101524 */
[----:B------:R-:W-:Y:S05]  /*baf0*/  BRA `(.L_x_16625) ;  /* 0x0000000c00107947 */ /* 0x000fea0003800000 */
.L_x_16621:
        /* <DEDUP_REMOVED lines=10> */
.L_x_16629:
[----:B------:R-:W-:-:S04]  /*bba0*/  LOP3.LUT R5, R5, 0xff, RZ, 0xc0, !PT ;  /* 0x000000ff05057812 */ /* 0x000fc800078ec0ff */
[----:B------:R-:W0:Y:S02]  /*bbb0*/  I2F.U16 R0, R5 ;  /* 0x0000000500007306 */ /* 0x000e240000101000 */
[----:B0-----:R-:W-:-:S05]  /*bbc0*/  F2FP.F16.F32.PACK_AB R0, RZ, R0 ;  /* 0x00000000ff00723e */ /* 0x001fca00000000ff */
[----:B------:R0:W-:Y:S01]  /*bbd0*/  STG.E.U16 desc[UR36][R2.64], R0 ;  /* 0x0000000002007986 */ /* 0x0001e2000c101524 */
[----:B------:R-:W-:Y:S05]  /*bbe0*/  BRA `(.L_x_16625) ;  /* 0x0000000800d47947 */ /* 0x000fea0003800000 */
.L_x_16628:
        /* <DEDUP_REMOVED lines=11> */
.L_x_16631:
[----:B------:R-:W-:-:S06]  /*bca0*/  LOP3.LUT R5, R5, 0xff, RZ, 0xc0, !PT ;  /* 0x000000ff05057812 */ /* 0x000fcc00078ec0ff */
[----:B------:R-:W0:Y:S02]  /*bcb0*/  I2F.U16 R5, R5 ;  /* 0x0000000500057306 */ /* 0x000e240000101000 */
[----:B0-----:R-:W-:-:S04]  /*bcc0*/  F2FP.F16.F32.PACK_AB R5, RZ, R5 ;  /* 0x00000005ff05723e */ /* 0x001fc800000000ff */
[----:B------:R-:W-:-:S05]  /*bcd0*/  PRMT R5, R5, 0x5410, RZ ;  /* 0x0000541005057816 */ /* 0x000fca00000000ff */
[----:B------:R0:W-:Y:S01]  /*bce0*/  STG.E desc[UR36][R2.64], R5 ;  /* 0x0000000502007986 */ /* 0x0001e2000c101924 */
[----:B------:R-:W-:Y:S05]  /*bcf0*/  BRA `(.L_x_16625) ;  /* 0x0000000800907947 */ /* 0x000fea0003800000 */
.L_x_16630:
[----:B------:R-:W-:-:S06]  /*bd00*/  LOP3.LUT R5, R5, 0xff, RZ, 0xc0, !PT ;  /* 0x000000ff05057812 */ /* 0x000fcc00078ec0ff */
[----:B------:R-:W0:Y:S02]  /*bd10*/  I2F.F64.U16 R4, R5 ;  /* 0x0000000500047312 */ /* 0x000e240000101800 */
[----:B0-----:R0:W-:Y:S01]  /*bd20*/  STG.E.64 desc[UR36][R2.64], R4 ;  /* 0x0000000402007986 */ /* 0x0011e2000c101b24 */
[----:B------:R-:W-:Y:S05]  /*bd30*/  BRA `(.L_x_16625) ;  /* 0x0000000800807947 */ /* 0x000fea0003800000 */
.L_x_16620:
        /* <DEDUP_REMOVED lines=13> */
.L_x_16635:
        /* <DEDUP_REMOVED lines=18> */
.L_x_16637:
[----:B------:R-:W-:Y:S05]  /*bf30*/  BSYNC.RECONVERGENT B0 ;  /* 0x0000000000007941 */ /* 0x000fea0003800200 */
.L_x_16636:
[----:B------:R0:W-:Y:S01]  /*bf40*/  STG.E.U8 desc[UR36][R2.64], R0 ;  /* 0x0000000002007986 */ /* 0x0001e2000c101124 */
[----:B------:R-:W-:Y:S05]  /*bf50*/  BRA `(.L_x_16625) ;  /* 0x0000000400f87947 */ /* 0x000fea0003800000 */
.L_x_16634:
        /* <DEDUP_REMOVED lines=18> */
.L_x_16639:
[----:B------:R-:W-:Y:S05]  /*c080*/  BSYNC.RECONVERGENT B0 ;  /* 0x0000000000007941 */ /* 0x000fea0003800200 */
.L_x_16638:
[----:B------:R0:W-:Y:S01]  /*c090*/  STG.E.U8 desc[UR36][R2.64], R0 ;  /* 0x0000000002007986 */ /* 0x0001e2000c101124 */
[----:B------:R-:W-:Y:S05]  /*c0a0*/  BRA `(.L_x_16625) ;  /* 0x0000000400a47947 */ /* 0x000fea0003800000 */
.L_x_16633:
        /* <DEDUP_REMOVED lines=23> */
.L_x_16641:
[----:B------:R-:W-:Y:S01]  /*c220*/  LOP3.LUT R4, R5, 0xff, RZ, 0xc0, !PT ;  /* 0x000000ff05047812 */ /* 0x000fe200078ec0ff */
[----:B------:R-:W-:-:S05]  /*c230*/  IMAD.MOV.U32 R5, RZ, RZ, RZ ;  /* 0x000000ffff057224 */ /* 0x000fca00078e00ff */
[----:B------:R0:W-:Y:S01]  /*c240*/  STG.E.64 desc[UR36][R2.64], R4 ;  /* 0x0000000402007986 */ /* 0x0001e2000c101b24 */
[----:B------:R-:W-:Y:S05]  /*c250*/  BRA `(.L_x_16625) ;  /* 0x0000000400387947 */ /* 0x000fea0003800000 */
.L_x_16640:
[----:B------:R-:W-:-:S05]  /*c260*/  LOP3.LUT R5, R5, 0xff, RZ, 0xc0, !PT ;  /* 0x000000ff05057812 */ /* 0x000fca00078ec0ff */
[----:B------:R0:W-:Y:S01]  /*c270*/  STG.E desc[UR36][R2.64], R5 ;  /* 0x0000000502007986 */ /* 0x0001e2000c101924 */
[----:B------:R-:W-:Y:S05]  /*c280*/  BRA `(.L_x_16625) ;  /* 0x00000004002c7947 */ /* 0x000fea0003800000 */
.L_x_16632:
        /* <DEDUP_REMOVED lines=10> */
.L_x_16643:
[----:B------:R-:W-:Y:S02]  /*c330*/  LOP3.LUT R5, R5, 0xff, RZ, 0xc0, !PT ;  /* 0x000000ff05057812 */ /* 0x000fe400078ec0ff */
[----:B------:R-:W-:-:S04]  /*c340*/  CS2R R6, SRZ ;  /* 0x0000000000067805 */ /* 0x000fc8000001ff00 */
[----:B------:R-:W0:Y:S02]  /*c350*/  I2F.F64.U16 R4, R5 ;  /* 0x0000000500047312 */ /* 0x000e240000101800 */
[----:B0-----:R0:W-:Y:S01]  /*c360*/  STG.E.128 desc[UR36][R2.64], R4 ;  /* 0x0000000402007986 */ /* 0x0011e2000c101d24 */
[----:B------:R-:W-:Y:S05]  /*c370*/  BRA `(.L_x_16625) ;  /* 0x0000000000f07947 */ /* 0x000fea0003800000 */
.L_x_16642:
[----:B------:R-:W-:-:S09]  /*c380*/  UISETP.NE.AND UP0, UPT, UR4, 0xf, UPT ;  /* 0x0000000f0400788c */ /* 0x000fd2000bf05270 */
[----:B------:R-:W-:Y:S05]  /*c390*/  BRA.U !UP0, `(.L_x_16644) ;  /* 0x0000000108d87547 */ /* 0x000fea000b800000 */
[----:B------:R-:W-:-:S09]  /*c3a0*/  UISETP.NE.AND UP0, UPT, UR4, 0x17, UPT ;  /* 0x000000170400788c */ /* 0x000fd2000bf05270 */
[----:B------:R-:W-:Y:S05]  /*c3b0*/  BRA.U !UP0, `(.L_x_16645) ;  /* 0x0000000108887547 */ /* 0x000fea000b800000 */
[----:B------:R-:W-:-:S09]  /*c3c0*/  UISETP.NE.AND UP0, UPT, UR4, 0x18, UPT ;  /* 0x000000180400788c */ /* 0x000fd2000bf05270 */
[----:B------:R-:W-:Y:S05]  /*c3d0*/  BRA.U !UP0, `(.L_x_16646) ;  /* 0x0000000108447547 */ /* 0x000fea000b800000 */
.L_x_16624:
        /* <DEDUP_REMOVED lines=16> */
.L_x_16647:
[----:B------:R-:W-:Y:S05]  /*c4e0*/  BRA `(.L_x_16625) ;  /* 0x0000000000947947 */ /* 0x000fea0003800000 */
.L_x_16646:
        /* <DEDUP_REMOVED lines=12> */
.L_x_16649:
[----:B------:R-:W-:Y:S05]  /*c5b0*/  BSYNC.RECONVERGENT B0 ;  /* 0x0000000000007941 */ /* 0x000fea0003800200 */
.L_x_16648:
[----:B------:R0:W-:Y:S01]  /*c5c0*/  STG.E.U8 desc[UR36][R2.64], R5 ;  /* 0x0000000502007986 */ /* 0x0001e2000c101124 */
[----:B------:R-:W-:Y:S05]  /*c5d0*/  BRA `(.L_x_16625) ;  /* 0x0000000000587947 */ /* 0x000fea0003800000 */
.L_x_16645:
        /* <DEDUP_REMOVED lines=13> */
.L_x_16650:
[----:B------:R-:W-:Y:S01]  /*c6b0*/  IMAD.MOV.U32 R5, RZ, RZ, 0x7f ;  /* 0x0000007fff057424 */ /* 0x000fe200078e00ff */
[----:B------:R-:W-:-:S04]  /*c6c0*/  ISETP.GT.U32.AND P0, PT, R7, 0x7f800000, PT ;  /* 0x7f8000000700780c */ /* 0x000fc80003f04070 */
[----:B------:R-:W-:-:S05]  /*c6d0*/  SEL R5, R5, 0x7c, P0 ;  /* 0x0000007c05057807 */ /* 0x000fca0000000000 */
[----:B------:R0:W-:Y:S01]  /*c6e0*/  STG.E.U8 desc[UR36][R2.64], R5 ;  /* 0x0000000502007986 */ /* 0x0001e2000c101124 */
[----:B------:R-:W-:Y:S05]  /*c6f0*/  BRA `(.L_x_16625) ;  /* 0x0000000000107947 */ /* 0x000fea0003800000 */
.L_x_16644:
[----:B------:R-:W-:-:S04]  /*c700*/  LOP3.LUT R5, R5, 0xff, RZ, 0xc0, !PT ;  /* 0x000000ff05057812 */ /* 0x000fc800078ec0ff */
[----:B------:R-:W0:Y:S02]  /*c710*/  I2F.U16 R0, R5 ;  /* 0x0000000500007306 */ /* 0x000e240000101000 */
[----:B0-----:R-:W-:-:S05]  /*c720*/  F2FP.BF16.F32.PACK_AB R0, RZ, R0 ;  /* 0x00000000ff00723e */ /* 0x001fca00000010ff */
[----:B------:R0:W-:Y:S02]  /*c730*/  STG.E.U16 desc[UR36][R2.64], R0 ;  /* 0x0000000002007986 */ /* 0x0001e4000c101524 */
.L_x_16625:
[----:B------:R-:W-:Y:S05]  /*c740*/  BSYNC.RECONVERGENT B6 ;  /* 0x0000000000067941 */ /* 0x000fea0003800200 */
.L_x_16619:
[----:B------:R-:W-:-:S07]  /*c750*/  VIADD R17, R17, 0x80 ;  /* 0x0000008011117836 */ /* 0x000fce0000000000 */
.L_x_16551:
[----:B------:R-:W-:Y:S05]  /*c760*/  BSYNC.RECONVERGENT B7 ;  /* 0x0000000000077941 */ /* 0x000fea0003800200 */
.L_x_16550:
        /* <DEDUP_REMOVED lines=357> */
.L_x_16651:
        /* <DEDUP_REMOVED lines=19> */
.L_x_16655:
[----:B------:R0:W5:Y:S01]  /*def0*/  LDG.E.U8 R19, desc[UR36][R4.64] ;  /* 0x0000002404137981 */ /* 0x000162000c1e1100 */
[----:B------:R-:W-:Y:S05]  /*df00*/  BRA `(.L_x_16657) ;  /* 0x0000000c005c7947 */ /* 0x000fea0003800000 */
.L_x_16654:
        /* <DEDUP_REMOVED lines=8> */
.L_x_16659:
[----:B------:R4:W5:Y:S01]  /*df90*/  LDG.E.U8 R19, desc[UR36][R4.64] ;  /* 0x0000002404137981 */ /* 0x000962000c1e1100 */
[----:B------:R-:W-:Y:S05]  /*dfa0*/  BRA `(.L_x_16657) ;  /* 0x0000000c00347947 */ /* 0x000fea0003800000 */
.L_x_16658:
[----:B------:R0:W5:Y:S01]  /*dfb0*/  LDG.E.U16 R19, desc[UR36][R4.64] ;  /* 0x0000002404137981 */ /* 0x000162000c1e1500 */
[----:B------:R-:W-:Y:S05]  /*dfc0*/  BRA `(.L_x_16657) ;  /* 0x0000000c002c7947 */ /* 0x000fea0003800000 */
.L_x_16653:
        /* <DEDUP_REMOVED lines=10> */
.L_x_16661:
[----:B------:R-:W2:Y:S02]  /*e070*/  LDG.E.U16 R2, desc[UR36][R4.64] ;  /* 0x0000002404027981 */ /* 0x000ea4000c1e1500 */
[----:B--2---:R-:W-:-:S06]  /*e080*/  HADD2.F32 R2, -RZ, R2.H0_H0 ;  /* 0x20000002ff027230 */ /* 0x004fcc0000004100 */
[----:B------:R-:W0:Y:S02]  /*e090*/  F2I.S64.TRUNC R2, R2 ;  /* 0x0000000200027311 */ /* 0x000e24000020d900 */
[----:B0-----:R-:W-:Y:S01]  /*e0a0*/  PRMT R19, R2, 0x7610, R19 ;  /* 0x0000761002137816 */ /* 0x001fe20000000013 */
[----:B------:R-:W-:Y:S06]  /*e0b0*/  BRA `(.L_x_16657) ;  /* 0x0000000800f07947 */ /* 0x000fec0003800000 */
.L_x_16660:
        /* <DEDUP_REMOVED lines=10> */
.L_x_16663:
[----:B------:R-:W2:Y:S02]  /*e160*/  LDG.E.U16 R4, desc[UR36][R4.64] ;  /* 0x0000002404047981 */ /* 0x000ea4000c1e1500 */
[----:B--2---:R-:W-:-:S06]  /*e170*/  HADD2.F32 R2, -RZ, R4.H0_H0 ;  /* 0x20000004ff027230 */ /* 0x004fcc0000004100 */
[----:B------:R-:W0:Y:S02]  /*e180*/  F2I.S64.TRUNC R2, R2 ;  /* 0x0000000200027311 */ /* 0x000e24000020d900 */
[----:B0-----:R-:W-:Y:S01]  /*e190*/  PRMT R19, R2, 0x7610, R19 ;  /* 0x0000761002137816 */ /* 0x001fe20000000013 */
[----:B------:R-:W-:Y:S06]  /*e1a0*/  BRA `(.L_x_16657) ;  /* 0x0000000800b47947 */ /* 0x000fec0003800000 */
.L_x_16662:
[----:B------:R-:W2:Y:S02]  /*e1b0*/  LDG.E.64 R2, desc[UR36][R4.64] ;  /* 0x0000002404027981 */ /* 0x000ea4000c1e1b00 */
[----:B--2---:R-:W0:Y:S02]  /*e1c0*/  F2I.S64.F64.TRUNC R2, R2 ;  /* 0x0000000200027311 */ /* 0x004e24000030d900 */
[----:B0-----:R-:W-:Y:S01]  /*e1d0*/  PRMT R19, R2, 0x7610, R19 ;  /* 0x0000761002137816 */ /* 0x001fe20000000013 */
[----:B------:R-:W-:Y:S06]  /*e1e0*/  BRA `(.L_x_16657) ;  /* 0x0000000800a47947 */ /* 0x000fec0003800000 */
.L_x_16652:
        /* <DEDUP_REMOVED lines=12> */
.L_x_16666:
[----:B------:R-:W2:Y:S02]  /*e2b0*/  LDG.E.64 R4, desc[UR36][R4.64] ;  /* 0x0000002404047981 */ /* 0x000ea4000c1e1b00 */
[----:B--2---:R-:W0:Y:S02]  /*e2c0*/  F2I.S64.F64.TRUNC R2, R4 ;  /* 0x0000000400027311 */ /* 0x004e24000030d900 */
[----:B0-----:R-:W-:Y:S01]  /*e2d0*/  PRMT R19, R2, 0x7610, R19 ;  /* 0x0000761002137816 */ /* 0x001fe20000000013 */
[----:B------:R-:W-:Y:S06]  /*e2e0*/  BRA `(.L_x_16657) ;  /* 0x0000000800647947 */ /* 0x000fec0003800000 */
.L_x_16665:
        /* <DEDUP_REMOVED lines=27> */
.L_x_16668:
        /* <DEDUP_REMOVED lines=14> */
.L_x_16667:
[----:B------:R-:W2:Y:S02]  /*e580*/  LDG.E.U16 R2, desc[UR36][R4.64] ;  /* 0x0000002404027981 */ /* 0x000ea4000c1e1500 */
[----:B--2---:R-:W-:-:S06]  /*e590*/  IMAD.U32 R2, R2, 0x10000, RZ ;  /* 0x0001000002027824 */ /* 0x004fcc00078e00ff */
[----:B------:R-:W0:Y:S02]  /*e5a0*/  F2I.S64.TRUNC R2, R2 ;  /* 0x0000000200027311 */ /* 0x000e24000020d900 */
[----:B0-----:R-:W-:Y:S01]  /*e5b0*/  PRMT R19, R2, 0x7610, R19 ;  /* 0x0000761002137816 */ /* 0x001fe20000000013 */
[----:B------:R-:W-:Y:S06]  /*e5c0*/  BRA `(.L_x_16657) ;  /* 0x0000000400ac7947 */ /* 0x000fec0003800000 */
.L_x_16664:
        /* <DEDUP_REMOVED lines=10> */
.L_x_16671:
        /* <DEDUP_REMOVED lines=21> */
.L_x_16675:
[----:B------:R-:W-:Y:S05]  /*e7c0*/  BSYNC.RECONVERGENT B1 ;  /* 0x0000000000017941 */ /* 0x000fea0003800200 */
.L_x_16674:
[----:B------:R-:W-:Y:S02]  /*e7d0*/  SHF.L.U32 R0, R0, 0x14, RZ ;  /* 0x0000001400007819 */ /* 0x000fe400000006ff */
[----:B------:R-:W-:-:S04]  /*e7e0*/  LEA R2, R2, 0x3b800000, 0x17 ;  /* 0x3b80000002027811 */ /* 0x000fc800078eb8ff */
[----:B------:R-:W-:-:S07]  /*e7f0*/  LOP3.LUT R2, R2, R0, R7, 0xfe, !PT ;  /* 0x0000000002027212 */ /* 0x000fce00078efe07 */
.L_x_16673:
[----:B------:R-:W-:Y:S05]  /*e800*/  BSYNC.RECONVERGENT B0 ;  /* 0x0000000000007941 */ /* 0x000fea0003800200 */
.L_x_16672:
[----:B------:R-:W0:Y:S02]  /*e810*/  F2I.S64.TRUNC R2, R2 ;  /* 0x0000000200027311 */ /* 0x000e24000020d900 */
[----:B0-----:R-:W-:Y:S01]  /*e820*/  PRMT R19, R2, 0x7610, R19 ;  /* 0x0000761002137816 */ /* 0x001fe20000000013 */
[----:B------:R-:W-:Y:S06]  /*e830*/  BRA `(.L_x_16657) ;  /* 0x0000000400107947 */ /* 0x000fec0003800000 */
.L_x_16670:
        /* <DEDUP_REMOVED lines=21> */
.L_x_16679:
[----:B------:R-:W-:Y:S05]  /*e990*/  BSYNC.RECONVERGENT B1 ;  /* 0x0000000000017941 */ /* 0x000fea0003800200 */
.L_x_16678:
[----:B------:R-:W-:Y:S01]  /*e9a0*/  IMAD.SHL.U32 R0, R0, 0x200000, RZ ;  /* 0x0020000000007824 */ /* 0x000fe200078e00ff */
[----:B------:R-:W-:-:S04]  /*e9b0*/  LEA R2, R2, 0x37800000, 0x17 ;  /* 0x3780000002027811 */ /* 0x000fc800078eb8ff */
[----:B------:R-:W-:-:S07]  /*e9c0*/  LOP3.LUT R2, R2, R0, R7, 0xfe, !PT ;  /* 0x0000000002027212 */ /* 0x000fce00078efe07 */
.L_x_16677:
[----:B------:R-:W-:Y:S05]  /*e9d0*/  BSYNC.RECONVERGENT B0 ;  /* 0x0000000000007941 */ /* 0x000fea0003800200 */
.L_x_16676:
[----:B------:R-:W0:Y:S02]  /*e9e0*/  F2I.S64.TRUNC R2, R2 ;  /* 0x0000000200027311 */ /* 0x000e24000020d900 */
[----:B0-----:R-:W-:Y:S01]  /*e9f0*/  PRMT R19, R2, 0x7610, R19 ;  /* 0x0000761002137816 */ /* 0x001fe20000000013 */
[----:B------:R-:W-:Y:S06]  /*ea00*/  BRA `(.L_x_16657) ;  /* 0x00000000009c7947 */ /* 0x000fec0003800000 */
.L_x_16669:
        /* <DEDUP_REMOVED lines=14> */
.L_x_16683:
[----:B------:R-:W-:Y:S05]  /*eaf0*/  BSYNC.RECONVERGENT B0 ;  /* 0x0000000000007941 */ /* 0x000fea0003800200 */
.L_x_16682:
[----:B------:R-:W0:Y:S02]  /*eb00*/  F2I.S64.TRUNC R2, R2 ;  /* 0x0000000200027311 */ /* 0x000e24000020d900 */
[----:B0-----:R-:W-:Y:S01]  /*eb10*/  PRMT R19, R2, 0x7610, R19 ;  /* 0x0000761002137816 */ /* 0x001fe20000000013 */
[----:B------:R-:W-:Y:S06]  /*eb20*/  BRA `(.L_x_16657) ;  /* 0x0000000000547947 */ /* 0x000fec0003800000 */
.L_x_16656:
        /* <DEDUP_REMOVED lines=16> */
.L_x_16684:
[----:B------:R-:W-:Y:S01]  /*ec30*/  PRMT R19, RZ, 0x7610, R19 ;  /* 0x00007610ff137816 */ /* 0x000fe20000000013 */
[----:B------:R-:W-:Y:S06]  /*ec40*/  BRA `(.L_x_16657) ;  /* 0x00000000000c7947 */ /* 0x000fec0003800000 */
.L_x_16681:
[----:B------:R0:W5:Y:S01]  /*ec50*/  LDG.E.U8 R19, desc[UR36][R4.64] ;  /* 0x0000002404137981 */ /* 0x000162000c1e1100 */
[----:B------:R-:W-:Y:S05]  /*ec60*/  BRA `(.L_x_16657) ;  /* 0x0000000000047947 */ /* 0x000fea0003800000 */
.L_x_16680:
[----:B------:R1:W5:Y:S02]  /*ec70*/  LDG.E.U8 R19, desc[UR36][R4.64] ;  /* 0x0000002404137981 */ /* 0x000364000c1e1100 */
.L_x_16657:
        /* <DEDUP_REMOVED lines=16> */
.L_x_16688:
[----:B------:R1:W5:Y:S01]  /*ed80*/  LDG.E.U8 R0, desc[UR36][R4.64] ;  /* 0x0000002404007981 */ /* 0x000362000c1e1100 */
[----:B------:R-:W-:Y:S05]  /*ed90*/  BRA `(.L_x_16690) ;  /* 0x0000000c005c7947 */ /* 0x000fea0003800000 */
.L_x_16687:
        /* <DEDUP_REMOVED lines=8> */
.L_x_16692:
[----:B------:R3:W5:Y:S01]  /*ee20*/  LDG.E.U8 R0, desc[UR36][R4.64] ;  /* 0x0000002404007981 */ /* 0x000762000c1e1100 */
[----:B------:R-:W-:Y:S05]  /*ee30*/  BRA `(.L_x_16690) ;  /* 0x0000000c00347947 */ /* 0x000fea0003800000 */
.L_x_16691:
[----:B------:R4:W5:Y:S01]  /*ee40*/  LDG.E.U16 R0, desc[UR36][R4.64] ;  /* 0x0000002404007981 */ /* 0x000962000c1e1500 */
[----:B------:R-:W-:Y:S05]  /*ee50*/  BRA `(.L_x_16690) ;  /* 0x0000000c002c7947 */ /* 0x000fea0003800000 */
.L_x_16686:
        /* <DEDUP_REMOVED lines=10> */
.L_x_16694:
[----:B------:R-:W2:Y:S02]  /*ef00*/  LDG.E.U16 R2, desc[UR36][R4.64] ;  /* 0x0000002404027981 */ /* 0x000ea4000c1e1500 */
[----:B--2---:R-:W-:-:S06]  /*ef10*/  HADD2.F32 R2, -RZ, R2.H0_H0 ;  /* 0x20000002ff027230 */ /* 0x004fcc0000004100 */
[----:B------:R-:W0:Y:S02]  /*ef20*/  F2I.S64.TRUNC R2, R2 ;  /* 0x0000000200027311 */ /* 0x000e24000020d900 */
[----:B0-----:R-:W-:Y:S01]  /*ef30*/  PRMT R0, R2, 0x7610, R0 ;  /* 0x0000761002007816 */ /* 0x001fe20000000000 */
[----:B------:R-:W-:Y:S06]  /*ef40*/  BRA `(.L_x_16690) ;  /* 0x0000000800f07947 */ /* 0x000fec0003800000 */
.L_x_16693:
        /* <DEDUP_REMOVED lines=10> */
.L_x_16696:
[----:B------:R-:W2:Y:S02]  /*eff0*/  LDG.E.U16 R4, desc[UR36][R4.64] ;  /* 0x0000002404047981 */ /* 0x000ea4000c1e1500 */
[----:B--2---:R-:W-:-:S06]  /*f000*/  HADD2.F32 R2, -RZ, R4.H0_H0 ;  /* 0x20000004ff027230 */ /* 0x004fcc0000004100 */
[----:B------:R-:W0:Y:S02]  /*f010*/  F2I.S64.TRUNC R2, R2 ;  /* 0x0000000200027311 */ /* 0x000e24000020d900 */
[----:B0-----:R-:W-:Y:S01]  /*f020*/  PRMT R0, R2, 0x7610, R0 ;  /* 0x0000761002007816 */ /* 0x001fe20000000000 */
[----:B------:R-:W-:Y:S06]  /*f030*/  BRA `(.L_x_16690) ;  /* 0x0000000800b47947 */ /* 0x000fec0003800000 */
.L_x_16695:
[----:B------:R-:W2:Y:S02]  /*f040*/  LDG.E.64 R2, desc[UR36][R4.64] ;  /* 0x0000002404027981 */ /* 0x000ea4000c1e1b00 */
[----:B--2---:R-:W0:Y:S02]  /*f050*/  F2I.S64.F64.TRUNC R2, R2 ;  /* 0x0000000200027311 */ /* 0x004e24000030d900 */
[----:B0-----:R-:W-:Y:S01]  /*f060*/  PRMT R0, R2, 0x7610, R0 ;  /* 0x0000761002007816 */ /* 0x001fe20000000000 */
[----:B------:R-:W-:Y:S06]  /*f070*/  BRA `(.L_x_16690) ;  /* 0x0000000800a47947 */ /* 0x000fec0003800000 */
.L_x_16685:
        /* <DEDUP_REMOVED lines=12> */
.L_x_16699:
[----:B------:R-:W2:Y:S02]  /*f140*/  LDG.E.64 R4, desc[UR36][R4.64] ;  /* 0x0000002404047981 */ /* 0x000ea4000c1e1b00 */
[----:B--2---:R-:W0:Y:S02]  /*f150*/  F2I.S64.F64.TRUNC R2, R4 ;  /* 0x0000000400027311 */ /* 0x004e24000030d900 */
[----:B0-----:R-:W-:Y:S01]  /*f160*/  PRMT R0, R2, 0x7610, R0 ;  /* 0x0000761002007816 */ /* 0x001fe20000000000 */
[----:B------:R-:W-:Y:S06]  /*f170*/  BRA `(.L_x_16690) ;  /* 0x0000000800647947 */ /* 0x000fec0003800000 */
.L_x_16698:
        /* <DEDUP_REMOVED lines=27> */
.L_x_16701:
        /* <DEDUP_REMOVED lines=14> */
.L_x_16700:
[----:B------:R-:W2:Y:S02]  /*f410*/  LDG.E.U16 R2, desc[UR36][R4.64] ;  /* 0x0000002404027981 */ /* 0x000ea4000c1e1500 */
[----:B--2---:R-:W-:-:S06]  /*f420*/  SHF.L.U32 R2, R2, 0x10, RZ ;  /* 0x0000001002027819 */ /* 0x004fcc00000006ff */
[----:B------:R-:W0:Y:S02]  /*f430*/  F2I.S64.TRUNC R2, R2 ;  /* 0x0000000200027311 */ /* 0x000e24000020d900 */
[----:B0-----:R-:W-:Y:S01]  /*f440*/  PRMT R0, R2, 0x7610, R0 ;  /* 0x0000761002007816 */ /* 0x001fe20000000000 */
[----:B------:R-:W-:Y:S06]  /*f450*/  BRA `(.L_x_16690) ;  /* 0x0000000400ac7947 */ /* 0x000fec0003800000 */
.L_x_16697:
        /* <DEDUP_REMOVED lines=10> */
.L_x_16704:
        /* <DEDUP_REMOVED lines=21> */
.L_x_16708:
[----:B------:R-:W-:Y:S05]  /*f650*/  BSYNC.RECONVERGENT B1 ;  /* 0x0000000000017941 */ /* 0x000fea0003800200 */
.L_x_16707:
[----:B------:R-:W-:Y:S01]  /*f660*/  IMAD.SHL.U32 R0, R0, 0x100000, RZ ;  /* 0x0010000000007824 */ /* 0x000fe200078e00ff */
[----:B------:R-:W-:-:S04]  /*f670*/  LEA R2, R2, 0x3b800000, 0x17 ;  /* 0x3b80000002027811 */ /* 0x000fc800078eb8ff */
[----:B------:R-:W-:-:S07]  /*f680*/  LOP3.LUT R2, R2, R0, R7, 0xfe, !PT ;  /* 0x0000000002027212 */ /* 0x000fce00078efe07 */
.L_x_16706:
[----:B------:R-:W-:Y:S05]  /*f690*/  BSYNC.RECONVERGENT B0 ;  /* 0x0000000000007941 */ /* 0x000fea0003800200 */
.L_x_16705:
[----:B------:R-:W0:Y:S02]  /*f6a0*/  F2I.S64.TRUNC R2, R2 ;  /* 0x0000000200027311 */ /* 0x000e24000020d900 */
[----:B0-----:R-:W-:Y:S01]  /*f6b0*/  PRMT R0, R2, 0x7610, R0 ;  /* 0x0000761002007816 */ /* 0x001fe20000000000 */
[----:B------:R-:W-:Y:S06]  /*f6c0*/  BRA `(.L_x_16690) ;  /* 0x0000000400107947 */ /* 0x000fec0003800000 */
.L_x_16703:
        /* <DEDUP_REMOVED lines=21> */
.L_x_16712:
[----:B------:R-:W-:Y:S05]  /*f820*/  BSYNC.RECONVERGENT B1 ;  /* 0x0000000000017941 */ /* 0x000fea0003800200 */
.L_x_16711:
[----:B------:R-:W-:Y:S01]  /*f830*/  IMAD.SHL.U32 R0, R0, 0x200000, RZ ;  /* 0x0020000000007824 */ /* 0x000fe200078e00ff */
[----:B------:R-:W-:-:S04]  /*f840*/  LEA R2, R2, 0x37800000, 0x17 ;  /* 0x3780000002027811 */ /* 0x000fc800078eb8ff */
[----:B------:R-:W-:-:S07]  /*f850*/  LOP3.LUT R2, R2, R0, R7, 0xfe, !PT ;  /* 0x0000000002027212 */ /* 0x000fce00078efe07 */
.L_x_16710:
[----:B------:R-:W-:Y:S05]  /*f860*/  BSYNC.RECONVERGENT B0 ;  /* 0x0000000000007941 */ /* 0x000fea0003800200 */
.L_x_16709:
[----:B------:R-:W0:Y:S02]  /*f870*/  F2I.S64.TRUNC R2, R2 ;  /* 0x0000000200027311 */ /* 0x000e24000020d900 */
[----:B0-----:R-:W-:Y:S01]  /*f880*/  PRMT R0, R2, 0x7610, R0 ;  /* 0x0000761002007816 */ /* 0x001fe20000000000 */
[----:B------:R-:W-:Y:S06]  /*f890*/  BRA `(.L_x_16690) ;  /* 0x00000000009c7947 */ /* 0x000fec0003800000 */
.L_x_16702:
        /* <DEDUP_REMOVED lines=14> */
.L_x_16716:
[----:B------:R-:W-:Y:S05]  /*f980*/  BSYNC.RECONVERGENT B0 ;  /* 0x0000000000007941 */ /* 0x000fea0003800200 */
.L_x_16715:
[----:B------:R-:W0:Y:S02]  /*f990*/  F2I.S64.TRUNC R2, R2 ;  /* 0x0000000200027311 */ /* 0x000e24000020d900 */
[----:B0-----:R-:W-:Y:S01]  /*f9a0*/  PRMT R0, R2, 0x7610, R0 ;  /* 0x0000761002007816 */ /* 0x001fe20000000000 */
[----:B------:R-:W-:Y:S06]  /*f9b0*/  BRA `(.L_x_16690) ;  /* 0x0000000000547947 */ /* 0x000fec0003800000 */
.L_x_16689:
        /* <DEDUP_REMOVED lines=16> */
.L_x_16717:
[----:B------:R-:W-:Y:S01]  /*fac0*/  PRMT R0, RZ, 0x7610, R0 ;  /* 0x00007610ff007816 */ /* 0x000fe20000000000 */
[----:B------:R-:W-:Y:S06]  /*fad0*/  BRA `(.L_x_16690) ;  /* 0x00000000000c7947 */ /* 0x000fec0003800000 */
.L_x_16714:
[----:B------:R0:W5:Y:S01]  /*fae0*/  LDG.E.U8 R0, desc[UR36][R4.64] ;  /* 0x0000002404007981 */ /* 0x000162000c1e1100 */
[----:B------:R-:W-:Y:S05]  /*faf0*/  BRA `(.L_x_16690) ;  /* 0x0000000000047947 */ /* 0x000fea0003800000 */
.L_x_16713:
[----:B------:R0:W5:Y:S02]  /*fb00*/  LDG.E.U8 R0, desc[UR36][R4.64] ;  /* 0x0000002404007981 */ /* 0x000164000c1e1100 */
.L_x_16690:
        /* <DEDUP_REMOVED lines=14> */
.L_x_16721:
[----:B------:R-:W-:Y:S01]  /*fbf0*/  STG.E.U8 desc[UR36][R16.64], R3 ;  /* 0x0000000310007986 */ /* 0x000fe2000c101124 */
[----:B------:R-:W-:Y:S05]  /*fc00*/  EXIT ;  /* 0x000000000000794d */ /* 0x000fea0003800000 */
.L_x_16720:
        /* <DEDUP_REMOVED lines=10> */
.L_x_16724:
[----:B------:R-:W-:-:S05]  /*fcb0*/  LOP3.LUT R3, R3, 0xff, RZ, 0xc0, !PT ;  /* 0x000000ff03037812 */ /* 0x000fca00078ec0ff */
[----:B------:R-:W-:Y:S01]  /*fcc0*/  STG.E desc[UR36][R16.64], R3 ;  /* 0x0000000310007986 */ /* 0x000fe2000c101924 */
[----:B------:R-:W-:Y:S05]  /*fcd0*/  EXIT ;  /* 0x000000000000794d */ /* 0x000fea0003800000 */
.L_x_16723:
[----:B------:R-:W-:-:S05]  /*fce0*/  LOP3.LUT R3, R3, 0xff, RZ, 0xc0, !PT ;  /* 0x000000ff03037812 */ /* 0x000fca00078ec0ff */
[----:B------:R-:W-:Y:S01]  /*fcf0*/  STG.E.U16 desc[UR36][R16.64], R3 ;  /* 0x0000000310007986 */ /* 0x000fe2000c101524 */
[----:B------:R-:W-:Y:S05]  /*fd00*/  EXIT ;  /* 0x000000000000794d */ /* 0x000fea0003800000 */
.L_x_16719:
        /* <DEDUP_REMOVED lines=10> */
.L_x_16726:
[----:B------:R-:W-:-:S04]  /*fdb0*/  LOP3.LUT R3, R3, 0xff, RZ, 0xc0, !PT ;  /* 0x000000ff03037812 */ /* 0x000fc800078ec0ff */
[----:B------:R-:W5:Y:S02]  /*fdc0*/  I2F.U16 R0, R3 ;  /* 0x0000000300007306 */ /* 0x000f640000101000 */
[----:B-----5:R-:W-:-:S05]  /*fdd0*/  F2FP.F16.F32.PACK_AB R0, RZ, R0 ;  /* 0x00000000ff00723e */ /* 0x020fca00000000ff */
[----:B------:R-:W-:Y:S01]  /*fde0*/  STG.E.U16 desc[UR36][R16.64], R0 ;  /* 0x0000000010007986 */ /* 0x000fe2000c101524 */
[----:B------:R-:W-:Y:S05]  /*fdf0*/  EXIT ;  /* 0x000000000000794d */ /* 0x000fea0003800000 */
.L_x_16725:
        /* <DEDUP_REMOVED lines=11> */
.L_x_16728:
[----:B------:R-:W-:-:S06]  /*feb0*/  LOP3.LUT R3, R3, 0xff, RZ, 0xc0, !PT ;  /* 0x000000ff03037812 */ /* 0x000fcc00078ec0ff */
[----:B------:R-:W5:Y:S02]  /*fec0*/  I2F.U16 R3, R3 ;  /* 0x0000000300037306 */ /* 0x000f640000101000 */
[----:B-----5:R-:W-:-:S04]  /*fed0*/  F2FP.F16.F32.PACK_AB R3, RZ, R3 ;  /* 0x00000003ff03723e */ /* 0x020fc800000000ff */
[----:B------:R-:W-:-:S05]  /*fee0*/  PRMT R3, R3, 0x5410, RZ ;  /* 0x0000541003037816 */ /* 0x000fca00000000ff */
[----:B------:R-:W-:Y:S01]  /*fef0*/  STG.E desc[UR36][R16.64], R3 ;  /* 0x0000000310007986 */ /* 0x000fe2000c101924 */
[----:B------:R-:W-:Y:S05]  /*ff00*/  EXIT ;  /* 0x000000000000794d */ /* 0x000fea0003800000 */
.L_x_16727:
[----:B------:R-:W-:-:S06]  /*ff10*/  LOP3.LUT R3, R3, 0xff, RZ, 0xc0, !PT ;  /* 0x000000ff03037812 */ /* 0x000fcc00078ec0ff */
[----:B------:R-:W5:Y:S02]  /*ff20*/  I2F.F64.U16 R2, R3 ;  /* 0x0000000300027312 */ /* 0x000f640000101800 */
[----:B-----5:R-:W-:Y:S01]  /*ff30*/  STG.E.64 desc[UR36][R16.64], R2 ;  /* 0x0000000210007986 */ /* 0x020fe2000c101b24 */
[----:B------:R-:W-:Y:S05]  /*ff40*/  EXIT ;  /* 0x000000000000794d */ /* 0x000fea0003800000 */
.L_x_16718:
        /* <DEDUP_REMOVED lines=13> */
.L_x_16732:
        /* <DEDUP_REMOVED lines=17> */
.L_x_16735:
[----:B------:R-:W-:-:S07]  /*10130*/  PRMT R8, R0, 0x7610, R8 ;  /* 0x0000761000087816 */ /* 0x000fce0000000008 */
.L_x_16734:
[----:B------:R-:W-:Y:S05]  /*10140*/  BSYNC.RECONVERGENT B0 ;  /* 0x0000000000007941 */ /* 0x000fea0003800200 */
.L_x_16733:
[----:B------:R-:W-:Y:S01]  /*10150*/  STG.E.U8 desc[UR36][R16.64], R8 ;  /* 0x0000000810007986 */ /* 0x000fe2000c101124 */
[----:B------:R-:W-:Y:S05]  /*10160*/  EXIT ;  /* 0x000000000000794d */ /* 0x000fea0003800000 */
.L_x_16731:
        /* <DEDUP_REMOVED lines=17> */
.L_x_16738:
[----:B------:R-:W-:-:S07]  /*10280*/  PRMT R8, R0, 0x7610, R8 ;  /* 0x0000761000087816 */ /* 0x000fce0000000008 */
.L_x_16737:
[----:B------:R-:W-:Y:S05]  /*10290*/  BSYNC.RECONVERGENT B0 ;  /* 0x0000000000007941 */ /* 0x000fea0003800200 */
.L_x_16736:
[----:B------:R-:W-:Y:S01]  /*102a0*/  STG.E.U8 desc[UR36][R16.64], R8 ;  /* 0x0000000810007986 */ /* 0x000fe2000c101124 */
[----:B------:R-:W-:Y:S05]  /*102b0*/  EXIT ;  /* 0x000000000000794d */ /* 0x000fea0003800000 */
.L_x_16730:
        /* <DEDUP_REMOVED lines=23> */
.L_x_16740:
[----:B------:R-:W-:Y:S01]  /*10430*/  LOP3.LUT R2, R3, 0xff, RZ, 0xc0, !PT ;  /* 0x000000ff03027812 */ /* 0x000fe200078ec0ff */
[----:B------:R-:W-:-:S05]  /*10440*/  IMAD.MOV.U32 R3, RZ, RZ, RZ ;  /* 0x000000ffff037224 */ /* 0x000fca00078e00ff */
[----:B------:R-:W-:Y:S01]  /*10450*/  STG.E.64 desc[UR36][R16.64], R2 ;  /* 0x0000000210007986 */ /* 0x000fe2000c101b24 */
[----:B------:R-:W-:Y:S05]  /*10460*/  EXIT ;  /* 0x000000000000794d */ /* 0x000fea0003800000 */
.L_x_16739:
[----:B------:R-:W-:-:S05]  /*10470*/  LOP3.LUT R3, R3, 0xff, RZ, 0xc0, !PT ;  /* 0x000000ff03037812 */ /* 0x000fca00078ec0ff */
[----:B------:R-:W-:Y:S01]  /*10480*/  STG.E desc[UR36][R16.64], R3 ;  /* 0x0000000310007986 */ /* 0x000fe2000c101924 */
[----:B------:R-:W-:Y:S05]  /*10490*/  EXIT ;  /* 0x000000000000794d */ /* 0x000fea0003800000 */
.L_x_16729:
        /* <DEDUP_REMOVED lines=10> */
.L_x_16742:
[----:B01234-:R-:W-:Y:S02]  /*10540*/  LOP3.LUT R4, R3, 0xff, RZ, 0xc0, !PT ;  /* 0x000000ff03047812 */ /* 0x01ffe400078ec0ff */
[----:B------:R-:W-:-:S04]  /*10550*/  CS2R R6, SRZ ;  /* 0x0000000000067805 */ /* 0x000fc8000001ff00 */
[----:B------:R-:W0:Y:S02]  /*10560*/  I2F.F64.U16 R4, R4 ;  /* 0x0000000400047312 */ /* 0x000e240000101800 */
[----:B0-----:R-:W-:Y:S01]  /*10570*/  STG.E.128 desc[UR36][R16.64], R4 ;  /* 0x0000000410007986 */ /* 0x001fe2000c101d24 */
[----:B------:R-:W-:Y:S05]  /*10580*/  EXIT ;  /* 0x000000000000794d */ /* 0x000fea0003800000 */
.L_x_16741:
[----:B------:R-:W-:-:S09]  /*10590*/  UISETP.NE.AND UP0, UPT, UR4, 0xf, UPT ;  /* 0x0000000f0400788c */ /* 0x000fd2000bf05270 */
[----:B------:R-:W-:Y:S05]  /*105a0*/  BRA.U !UP0, `(.L_x_16743) ;  /* 0x0000000108dc7547 */ /* 0x000fea000b800000 */
[----:B------:R-:W-:-:S09]  /*105b0*/  UISETP.NE.AND UP0, UPT, UR4, 0x17, UPT ;  /* 0x000000170400788c */ /* 0x000fd2000bf05270 */
[----:B------:R-:W-:Y:S05]  /*105c0*/  BRA.U !UP0, `(.L_x_16744) ;  /* 0x0000000108887547 */ /* 0x000fea000b800000 */
[----:B------:R-:W-:-:S09]  /*105d0*/  UISETP.NE.AND UP0, UPT, UR4, 0x18, UPT ;  /* 0x000000180400788c */ /* 0x000fd2000bf05270 */
[----:B------:R-:W-:Y:S05]  /*105e0*/  BRA.U !UP0, `(.L_x_16745) ;  /* 0x0000000108447547 */ /* 0x000fea000b800000 */
.L_x_16722:
        /* <DEDUP_REMOVED lines=16> */
.L_x_16746:
[----:B------:R-:W-:Y:S05]  /*106f0*/  EXIT ;  /* 0x000000000000794d */ /* 0x000fea0003800000 */
.L_x_16745:
        /* <DEDUP_REMOVED lines=12> */
.L_x_16748:
[----:B------:R-:W-:Y:S05]  /*107c0*/  BSYNC.RECONVERGENT B0 ;  /* 0x0000000000007941 */ /* 0x000fea0003800200 */
.L_x_16747:
[----:B------:R-:W-:Y:S01]  /*107d0*/  STG.E.U8 desc[UR36][R16.64], R3 ;  /* 0x0000000310007986 */ /* 0x000fe2000c101124 */
[----:B------:R-:W-:Y:S05]  /*107e0*/  EXIT ;  /* 0x000000000000794d */ /* 0x000fea0003800000 */
.L_x_16744:
        /* <DEDUP_REMOVED lines=14> */
.L_x_16749:
[----:B------:R-:W-:Y:S01]  /*108d0*/  IMAD.MOV.U32 R3, RZ, RZ, 0x7f ;  /* 0x0000007fff037424 */ /* 0x000fe200078e00ff */
[----:B------:R-:W-:-:S04]  /*108e0*/  ISETP.GT.U32.AND P0, PT, R5, 0x7f800000, PT ;  /* 0x7f8000000500780c */ /* 0x000fc80003f04070 */
[----:B------:R-:W-:-:S05]  /*108f0*/  SEL R3, R3, 0x7c, P0 ;  /* 0x0000007c03037807 */ /* 0x000fca0000000000 */
[----:B------:R-:W-:Y:S01]  /*10900*/  STG.E.U8 desc[UR36][R16.64], R3 ;  /* 0x0000000310007986 */ /* 0x000fe2000c101124 */
[----:B------:R-:W-:Y:S05]  /*10910*/  EXIT ;  /* 0x000000000000794d */ /* 0x000fea0003800000 */
.L_x_16743:
[----:B------:R-:W-:-:S04]  /*10920*/  LOP3.LUT R3, R3, 0xff, RZ, 0xc0, !PT ;  /* 0x000000ff03037812 */ /* 0x000fc800078ec0ff */
[----:B------:R-:W5:Y:S02]  /*10930*/  I2F.U16 R0, R3 ;  /* 0x0000000300007306 */ /* 0x000f640000101000 */
[----:B-----5:R-:W-:-:S05]  /*10940*/  F2FP.BF16.F32.PACK_AB R0, RZ, R0 ;  /* 0x00000000ff00723e */ /* 0x020fca00000010ff */
[----:B------:R-:W-:Y:S01]  /*10950*/  STG.E.U16 desc[UR36][R16.64], R0 ;  /* 0x0000000010007986 */ /* 0x000fe2000c101524 */
[----:B------:R-:W-:Y:S05]  /*10960*/  EXIT ;  /* 0x000000000000794d */ /* 0x000fea0003800000 */
.L_x_16750:
        /* <DEDUP_REMOVED lines=9> */
.L_x_25963:


//--------------------- .text._ZN2at6native27unrolled_elementwise_kernelINS0_13BinaryFunctorIhhhNS0_16BitwiseOrFunctorIhEEEESt5arrayIPcLm3EELi4E23TrivialOffsetCalculatorILi2EjES9_ILi1EjENS0_6memory12LoadWithCastILi2EEENSC_13StoreWithCastILi1EEEEEviT_T0_T2_T3_T4_T5_ --------------------------
	.section	.text._ZN2at6native27unrolled_elementwise_kernelINS0_13BinaryFunctorIhhhNS0_16BitwiseOrFunctorIhEEEESt5arrayIPcLm3EELi4E23TrivialOffsetCalculatorILi2EjES9_ILi1EjENS0_6memory12LoadWithCastILi2EEENSC_13StoreWithCastILi1EEEEEviT_T0_T2_T3_T4_T5_,"ax",@progbits
	.align	128
        .global         _ZN2at6native27unrolled_elementwise_kernelINS0_13BinaryFunctorIhhhNS0_16BitwiseOrFunctorIhEEEESt5arrayIPcLm3EELi4E23TrivialOffsetCalculatorILi2EjES9_ILi1EjENS0_6memory12LoadWithCastILi2EEENSC_13StoreWithCastILi1EEEEEviT_T0_T2_T3_T4_T5_
        .type           _ZN2at6native27unrolled_elementwise_kernelINS0_13BinaryFunctorIhhhNS0_16BitwiseOrFunctorIhEEEESt5arrayIPcLm3EELi4E23TrivialOffsetCalculatorILi2EjES9_ILi1EjENS0_6memory12LoadWithCastILi2EEENSC_13StoreWithCastILi1EEEEEviT_T0_T2_T3_T4_T5_,@function
        .size           _ZN2at6native27unrolled_elementwise_kernelINS0_13BinaryFunctorIhhhNS0_16BitwiseOrFunctorIhEEEESt5arrayIPcLm3EELi4E23TrivialOffsetCalculatorILi2EjES9_ILi1EjENS0_6memory12LoadWithCastILi2EEENSC_13StoreWithCastILi1EEEEEviT_T0_T2_T3_T4_T5_,(.L_x_25964 - _ZN2at6native27unrolled_elementwise_kernelINS0_13BinaryFunctorIhhhNS0_16BitwiseOrFunctorIhEEEESt5arrayIPcLm3EELi4E23TrivialOffsetCalculatorILi2EjES9_ILi1EjENS0_6memory12LoadWithCastILi2EEENSC_13StoreWithCastILi1EEEEEviT_T0_T2_T3_T4_T5_)
        .other          _ZN2at6native27unrolled_elementwise_kernelINS0_13BinaryFunctorIhhhNS0_16BitwiseOrFunctorIhEEEESt5arrayIPcLm3EELi4E23TrivialOffsetCalculatorILi2EjES9_ILi1EjENS0_6memory12LoadWithCastILi2EEENSC_13StoreWithCastILi1EEEEEviT_T0_T2_T3_T4_T5_,@"STO_CUDA_ENTRY STV_DEFAULT"
_ZN2at6native27unrolled_elementwise_kernelINS0_13BinaryFunctorIhhhNS0_16BitwiseOrFunctorIhEEEESt5arrayIPcLm3EELi4E23TrivialOffsetCalculatorILi2EjES9_ILi1EjENS0_6memory12LoadWithCastILi2EEENSC_13StoreWithCastILi1EEEEEviT_T0_T2_T3_T4_T5_:
.text._ZN2at6native27unrolled_elementwise_kernelINS0_13BinaryFunctorIhhhNS0_16BitwiseOrFunctorIhEEEESt5arrayIPcLm3EELi4E23TrivialOffsetCalculatorILi2EjES9_ILi1EjENS0_6memory12LoadWithCastILi2EEENSC_13StoreWithCastILi1EEEEEviT_T0_T2_T3_T4_T5_:
        /* <DEDUP_REMOVED lines=33> */
.L_x_16756:
[----:B------:R3:W5:Y:S01]  /*0210*/  LDG.E.U8 R27, desc[UR36][R6.64] ;  /* 0x00000024061b7981 */ /* 0x000762000c1e1100 */
[----:B------:R-:W-:Y:S05]  /*0220*/  BRA `(.L_x_16758) ;  /* 0x0000000c00607947 */ /* 0x000fea0003800000 */
.L_x_16755:
        /* <DEDUP_REMOVED lines=8> */
.L_x_16760:
[----:B------:R1:W5:Y:S01]  /*02b0*/  LDG.E.U8 R27, desc[UR36][R6.64] ;  /* 0x00000024061b7981 */ /* 0x000362000c1e1100 */
[----:B------:R-:W-:Y:S05]  /*02c0*/  BRA `(.L_x_16758) ;  /* 0x0000000c00387947 */ /* 0x000fea0003800000 */
.L_x_16759:
[----:B------:R2:W5:Y:S01]  /*02d0*/  LDG.E.U16 R27, desc[UR36][R6.64] ;  /* 0x00000024061b7981 */ /* 0x000562000c1e1500 */
[----:B------:R-:W-:Y:S05]  /*02e0*/  BRA `(.L_x_16758) ;  /* 0x0000000c00307947 */ /* 0x000fea0003800000 */
.L_x_16754:
        /* <DEDUP_REMOVED lines=10> */
.L_x_16762:
[----:B------:R-:W2:Y:S02]  /*0390*/  LDG.E.U16 R4, desc[UR36][R6.64] ;  /* 0x0000002406047981 */ /* 0x000ea4000c1e1500 */
[----:B--2---:R-:W-:-:S06]  /*03a0*/  HADD2.F32 R4, -RZ, R4.H0_H0 ;  /* 0x20000004ff047230 */ /* 0x004fcc0000004100 */
[----:B------:R-:W0:Y:S02]  /*03b0*/  F2I.S64.TRUNC R4, R4 ;  /* 0x0000000400047311 */ /* 0x000e24000020d900 */
[----:B0-----:R-:W-:Y:S01]  /*03c0*/  PRMT R27, R4, 0x7610, R27 ;  /* 0x00007610041b7816 */ /* 0x001fe2000000001b */
[----:B------:R-:W-:Y:S06]  /*03d0*/  BRA `(.L_x_16758) ;  /* 0x0000000800f47947 */ /* 0x000fec0003800000 */
.L_x_16761:
        /* <DEDUP_REMOVED lines=10> */
.L_x_16764:
[----:B------:R-:W2:Y:S02]  /*0480*/  LDG.E.U16 R6, desc[UR36][R6.64] ;  /* 0x0000002406067981 */ /* 0x000ea4000c1e1500 */
[----:B--2---:R-:W-:-:S06]  /*0490*/  HADD2.F32 R4, -RZ, R6.H0_H0 ;  /* 0x20000006ff047230 */ /* 0x004fcc0000004100 */
[----:B------:R-:W0:Y:S02]  /*04a0*/  F2I.S64.TRUNC R4, R4 ;  /* 0x0000000400047311 */ /* 0x000e24000020d900 */
[----:B0-----:R-:W-:Y:S01]  /*04b0*/  PRMT R27, R4, 0x7610, R27 ;  /* 0x00007610041b7816 */ /* 0x001fe2000000001b */
[----:B------:R-:W-:Y:S06]  /*04c0*/  BRA `(.L_x_16758) ;  /* 0x0000000800b87947 */ /* 0x000fec0003800000 */
.L_x_16763:
[----:B------:R-:W2:Y:S02]  /*04d0*/  LDG.E.64 R4, desc[UR36][R6.64] ;  /* 0x0000002406047981 */ /* 0x000ea4000c1e1b00 */
[----:B--2---:R-:W0:Y:S02]  /*04e0*/  F2I.S64.F64.TRUNC R4, R4 ;  /* 0x0000000400047311 */ /* 0x004e24000030d900 */
[----:B0-----:R-:W-:Y:S01]  /*04f0*/  PRMT R27, R4, 0x7610, R27 ;  /* 0x00007610041b7816 */ /* 0x001fe2000000001b */
[----:B------:R-:W-:Y:S06]  /*0500*/  BRA `(.L_x_16758) ;  /* 0x0000000800a87947 */ /* 0x000fec0003800000 */
.L_x_16753:
        /* <DEDUP_REMOVED lines=12> */
.L_x_16767:
[----:B------:R-:W2:Y:S02]  /*05d0*/  LDG.E.64 R6, desc[UR36][R6.64] ;  /* 0x0000002406067981 */ /* 0x000ea4000c1e1b00 */
[----:B--2---:R-:W0:Y:S02]  /*05e0*/  F2I.S64.F64.TRUNC R4, R6 ;  /* 0x0000000600047311 */ /* 0x004e24000030d900 */
[----:B0-----:R-:W-:Y:S01]  /*05f0*/  PRMT R27, R4, 0x7610, R27 ;  /* 0x00007610041b7816 */ /* 0x001fe2000000001b */
[----:B------:R-:W-:Y:S06]  /*0600*/  BRA `(.L_x_16758) ;  /* 0x0000000800687947 */ /* 0x000fec0003800000 */
.L_x_16766:
        /* <DEDUP_REMOVED lines=27> */
.L_x_16769:
        /* <DEDUP_REMOVED lines=15> */
.L_x_16768:
[----:B------:R-:W2:Y:S02]  /*08b0*/  LDG.E.U16 R4, desc[UR36][R6.64] ;  /* 0x0000002406047981 */ /* 0x000ea4000c1e1500 */
[----:B--2---:R-:W-:-:S06]  /*08c0*/  IMAD.U32 R4, R4, 0x10000, RZ ;  /* 0x0001000004047824 */ /* 0x004fcc00078e00ff */
[----:B------:R-:W0:Y:S02]  /*08d0*/  F2I.S64.TRUNC R4, R4 ;  /* 0x0000000400047311 */ /* 0x000e24000020d900 */
[----:B0-----:R-:W-:Y:S01]  /*08e0*/  PRMT R27, R4, 0x7610, R27 ;  /* 0x00007610041b7816 */ /* 0x001fe2000000001b */
[----:B------:R-:W-:Y:S06]  /*08f0*/  BRA `(.L_x_16758) ;  /* 0x0000000400ac7947 */ /* 0x000fec0003800000 */
.L_x_16765:
        /* <DEDUP_REMOVED lines=10> */
.L_x_16772:
        /* <DEDUP_REMOVED lines=21> */
.L_x_16776:
[----:B------:R-:W-:Y:S05]  /*0af0*/  BSYNC.RECONVERGENT B1 ;  /* 0x0000000000017941 */ /* 0x000fea0003800200 */
.L_x_16775:
[----:B------:R-:W-:Y:S01]  /*0b00*/  IMAD.SHL.U32 R0, R0, 0x100000, RZ ;  /* 0x0010000000007824 */ /* 0x000fe200078e00ff */
[----:B------:R-:W-:-:S04]  /*0b10*/  LEA R3, R3, 0x3b800000, 0x17 ;  /* 0x3b80000003037811 */ /* 0x000fc800078eb8ff */
[----:B------:R-:W-:-:S07]  /*0b20*/  LOP3.LUT R4, R3, R0, R7, 0xfe, !PT ;  /* 0x0000000003047212 */ /* 0x000fce00078efe07 */
.L_x_16774:
[----:B------:R-:W-:Y:S05]  /*0b30*/  BSYNC.RECONVERGENT B0 ;  /* 0x0000000000007941 */ /* 0x000fea0003800200 */
.L_x_16773:
[----:B------:R-:W0:Y:S02]  /*0b40*/  F2I.S64.TRUNC R4, R4 ;  /* 0x0000000400047311 */ /* 0x000e24000020d900 */
[----:B0-----:R-:W-:Y:S01]  /*0b50*/  PRMT R27, R4, 0x7610, R27 ;  /* 0x00007610041b7816 */ /* 0x001fe2000000001b */
[----:B------:R-:W-:Y:S06]  /*0b60*/  BRA `(.L_x_16758) ;  /* 0x0000000400107947 */ /* 0x000fec0003800000 */
.L_x_16771:
        /* <DEDUP_REMOVED lines=21> */
.L_x_16780:
[----:B------:R-:W-:Y:S05]  /*0cc0*/  BSYNC.RECONVERGENT B1 ;  /* 0x0000000000017941 */ /* 0x000fea0003800200 */
.L_x_16779:
[----:B------:R-:W-:Y:S01]  /*0cd0*/  IMAD.SHL.U32 R0, R0, 0x200000, RZ ;  /* 0x0020000000007824 */ /* 0x000fe200078e00ff */
[----:B------:R-:W-:-:S04]  /*0ce0*/  LEA R3, R3, 0x37800000, 0x17 ;  /* 0x3780000003037811 */ /* 0x000fc800078eb8ff */
[----:B------:R-:W-:-:S07]  /*0cf0*/  LOP3.LUT R4, R3, R0, R7, 0xfe, !PT ;  /* 0x0000000003047212 */ /* 0x000fce00078efe07 */
.L_x_16778:
[----:B------:R-:W-:Y:S05]  /*0d00*/  BSYNC.RECONVERGENT B0 ;  /* 0x0000000000007941 */ /* 0x000fea0003800200 */
.L_x_16777:
[----:B------:R-:W0:Y:S02]  /*0d10*/  F2I.S64.TRUNC R4, R4 ;  /* 0x0000000400047311 */ /* 0x000e24000020d900 */
[----:B0-----:R-:W-:Y:S01]  /*0d20*/  PRMT R27, R4, 0x7610, R27 ;  /* 0x00007610041b7816 */ /* 0x001fe2000000001b */
[----:B------:R-:W-:Y:S06]  /*0d30*/  BRA `(.L_x_16758) ;  /* 0x00000000009c7947 */ /* 0x000fec0003800000 */
.L_x_16770:
[----:B------:R-:W-:-:S09]  /*0d40*/  UISETP.NE.AND UP0, UPT, UR4, 0x1c, UPT ;  /* 0x0000001c0400788c */ /* 0x000fd2000bf05270 */
[----:B------:R-:W-:Y:S05]  /*0d50*/  BRA.U !UP0, `(.L_x_16781) ;  /* 0x0000000108907547 */ /* 0x000fea000b800000 */
[----:B------:R-:W-:-:S09]  /*0d60*/  UISETP.NE.AND UP0, UPT, UR4, 0x1d, UPT ;  /* 0x0000001d0400788c */ /* 0x000fd2000bf05270 */
[----:B------:R-:W-:Y:S05]  /*0d70*/  BRA.U !UP0, `(.L_x_16782) ;  /* 0x0000000108807547 */ /* 0x000fea000b800000 */
[----:B------:R-:W-:-:S09]  /*0d80*/  UISETP.NE.AND UP0, UPT, UR4, 0x2c, UPT ;  /* 0x0000002c0400788c */ /* 0x000fd2000bf05270 */
[----:B------:R-:W-:Y:S05]  /*0d90*/  BRA.U !UP0, `(.L_x_16783) ;  /* 0x0000000108487547 */ /* 0x000fea000b800000 */
.L_x_16757:
        /* <DEDUP_REMOVED lines=16> */
.L_x_16784:
[----:B------:R-:W-:Y:S01]  /*0ea0*/  PRMT R27, RZ, 0x7610, R27 ;  /* 0x00007610ff1b7816 */ /* 0x000fe2000000001b */
[----:B------:R-:W-:Y:S06]  /*0eb0*/  BRA `(.L_x_16758) ;  /* 0x00000000003c7947 */ /* 0x000fec0003800000 */
.L_x_16783:
        /* <DEDUP_REMOVED lines=8> */
.L_x_16786:
[----:B------:R-:W-:Y:S05]  /*0f40*/  BSYNC.RECONVERGENT B0 ;  /* 0x0000000000007941 */ /* 0x000fea0003800200 */
.L_x_16785:
[----:B------:R-:W0:Y:S02]  /*0f50*/  F2I.S64.TRUNC R4, R4 ;  /* 0x0000000400047311 */ /* 0x000e24000020d900 */
[----:B0-----:R-:W-:Y:S01]  /*0f60*/  PRMT R27, R4, 0x7610, R27 ;  /* 0x00007610041b7816 */ /* 0x001fe2000000001b */
[----:B------:R-:W-:Y:S06]  /*0f70*/  BRA `(.L_x_16758) ;  /* 0x00000000000c7947 */ /* 0x000fec0003800000 */
.L_x_16782:
[----:B------:R0:W5:Y:S01]  /*0f80*/  LDG.E.U8 R27, desc[UR36][R6.64] ;  /* 0x00000024061b7981 */ /* 0x000162000c1e1100 */
[----:B------:R-:W-:Y:S05]  /*0f90*/  BRA `(.L_x_16758) ;  /* 0x0000000000047947 */ /* 0x000fea0003800000 */
.L_x_16781:
[----:B------:R0:W5:Y:S02]  /*0fa0*/  LDG.E.U8 R27, desc[UR36][R6.64] ;  /* 0x00000024061b7981 */ /* 0x000164000c1e1100 */
.L_x_16758:
        /* <DEDUP_REMOVED lines=18> */
.L_x_16790:
[----:B------:R1:W5:Y:S01]  /*10d0*/  LDG.E.U8 R22, desc[UR36][R6.64] ;  /* 0x0000002406167981 */ /* 0x000362000c1e1100 */
[----:B------:R-:W-:Y:S05]  /*10e0*/  BRA `(.L_x_16792) ;  /* 0x0000000c00607947 */ /* 0x000fea0003800000 */
.L_x_16789:
        /* <DEDUP_REMOVED lines=8> */
.L_x_16794:
[----:B------:R3:W5:Y:S01]  /*1170*/  LDG.E.U8 R22, desc[UR36][R6.64] ;  /* 0x0000002406167981 */ /* 0x000762000c1e1100 */
[----:B------:R-:W-:Y:S05]  /*1180*/  BRA `(.L_x_16792) ;  /* 0x0000000c00387947 */ /* 0x000fea0003800000 */
.L_x_16793:
[----:B------:R2:W5:Y:S01]  /*1190*/  LDG.E.U16 R22, desc[UR36][R6.64] ;  /* 0x0000002406167981 */ /* 0x000562000c1e1500 */
[----:B------:R-:W-:Y:S05]  /*11a0*/  BRA `(.L_x_16792) ;  /* 0x0000000c00307947 */ /* 0x000fea0003800000 */
.L_x_16788:
        /* <DEDUP_REMOVED lines=10> */
.L_x_16796:
[----:B------:R-:W2:Y:S02]  /*1250*/  LDG.E.U16 R4, desc[UR36][R6.64] ;  /* 0x0000002406047981 */ /* 0x000ea4000c1e1500 */
[----:B--2---:R-:W-:-:S06]  /*1260*/  HADD2.F32 R4, -RZ, R4.H0_H0 ;  /* 0x20000004ff047230 */ /* 0x004fcc0000004100 */
[----:B------:R-:W0:Y:S02]  /*1270*/  F2I.S64.TRUNC R4, R4 ;  /* 0x0000000400047311 */ /* 0x000e24000020d900 */
[----:B0-----:R-:W-:Y:S01]  /*1280*/  PRMT R22, R4, 0x7610, R22 ;  /* 0x0000761004167816 */ /* 0x001fe20000000016 */
[----:B------:R-:W-:Y:S06]  /*1290*/  BRA `(.L_x_16792) ;  /* 0x0000000800f47947 */ /* 0x000fec0003800000 */
.L_x_16795:
        /* <DEDUP_REMOVED lines=10> */
.L_x_16798:
[----:B------:R-:W2:Y:S02]  /*1340*/  LDG.E.U16 R6, desc[UR36][R6.64] ;  /* 0x0000002406067981 */ /* 0x000ea4000c1e1500 */
[----:B--2---:R-:W-:-:S06]  /*1350*/  HADD2.F32 R4, -RZ, R6.H0_H0 ;  /* 0x20000006ff047230 */ /* 0x004fcc0000004100 */
[----:B------:R-:W0:Y:S02]  /*1360*/  F2I.S64.TRUNC R4, R4 ;  /* 0x0000000400047311 */ /* 0x000e24000020d900 */
[----:B0-----:R-:W-:Y:S01]  /*1370*/  PRMT R22, R4, 0x7610, R22 ;  /* 0x0000761004167816 */ /* 0x001fe20000000016 */
[----:B------:R-:W-:Y:S06]  /*1380*/  BRA `(.L_x_16792) ;  /* 0x0000000800b87947 */ /* 0x000fec0003800000 */
.L_x_16797:
[----:B------:R-:W2:Y:S02]  /*1390*/  LDG.E.64 R4, desc[UR36][R6.64] ;  /* 0x0000002406047981 */ /* 0x000ea4000c1e1b00 */
[----:B--2---:R-:W0:Y:S02]  /*13a0*/  F2I.S64.F64.TRUNC R4, R4 ;  /* 0x0000000400047311 */ /* 0x004e24000030d900 */
[----:B0-----:R-:W-:Y:S01]  /*13b0*/  PRMT R22, R4, 0x7610, R22 ;  /* 0x0000761004167816 */ /* 0x001fe20000000016 */
[----:B------:R-:W-:Y:S06]  /*13c0*/  BRA `(.L_x_16792) ;  /* 0x0000000800a87947 */ /* 0x000fec0003800000 */
.L_x_16787:
        /* <DEDUP_REMOVED lines=12> */
.L_x_16801:
[----:B------:R-:W2:Y:S02]  /*1490*/  LDG.E.64 R6, desc[UR36][R6.64] ;  /* 0x0000002406067981 */ /* 0x000ea4000c1e1b00 */
[----:B--2---:R-:W0:Y:S02]  /*14a0*/  F2I.S64.F64.TRUNC R4, R6 ;  /* 0x0000000600047311 */ /* 0x004e24000030d900 */
[----:B0-----:R-:W-:Y:S01]  /*14b0*/  PRMT R22, R4, 0x7610, R22 ;  /* 0x0000761004167816 */ /* 0x001fe20000000016 */
[----:B------:R-:W-:Y:S06]  /*14c0*/  BRA `(.L_x_16792) ;  /* 0x0000000800687947 */ /* 0x000fec0003800000 */
.L_x_16800:
        /* <DEDUP_REMOVED lines=27> */
.L_x_16803:
        /* <DEDUP_REMOVED lines=15> */
.L_x_16802:
[----:B------:R-:W2:Y:S02]  /*1770*/  LDG.E.U16 R4, desc[UR36][R6.64] ;  /* 0x0000002406047981 */ /* 0x000ea4000c1e1500 */
[----:B--2---:R-:W-:-:S06]  /*1780*/  IMAD.U32 R4, R4, 0x10000, RZ ;  /* 0x0001000004047824 */ /* 0x004fcc00078e00ff */
[----:B------:R-:W0:Y:S02]  /*1790*/  F2I.S64.TRUNC R4, R4 ;  /* 0x0000000400047311 */ /* 0x000e24000020d900 */
[----:B0-----:R-:W-:Y:S01]  /*17a0*/  PRMT R22, R4, 0x7610, R22 ;  /* 0x0000761004167816 */ /* 0x001fe20000000016 */
[----:B------:R-:W-:Y:S06]  /*17b0*/  BRA `(.L_x_16792) ;  /* 0x0000000400ac7947 */ /* 0x000fec0003800000 */
.L_x_16799:
        /* <DEDUP_REMOVED lines=10> */
.L_x_16806:
        /* <DEDUP_REMOVED lines=21> */
.L_x_16810:
[----:B------:R-:W-:Y:S05]  /*19b0*/  BSYNC.RECONVERGENT B1 ;  /* 0x0000000000017941 */ /* 0x000fea0003800200 */
.L_x_16809:
[----:B------:R-:W-:Y:S01]  /*19c0*/  IMAD.SHL.U32 R0, R0, 0x100000, RZ ;  /* 0x0010000000007824 */ /* 0x000fe200078e00ff */
[----:B------:R-:W-:-:S04]  /*19d0*/  LEA R3, R3, 0x3b800000, 0x17 ;  /* 0x3b80000003037811 */ /* 0x000fc800078eb8ff */
[----:B------:R-:W-:-:S07]  /*19e0*/  LOP3.LUT R4, R3, R0, R7, 0xfe, !PT ;  /* 0x0000000003047212 */ /* 0x000fce00078efe07 */
.L_x_16808:
[----:B------:R-:W-:Y:S05]  /*19f0*/  BSYNC.RECONVERGENT B0 ;  /* 0x0000000000007941 */ /* 0x000fea0003800200 */
.L_x_16807:
[----:B------:R-:W0:Y:S02]  /*1a00*/  F2I.S64.TRUNC R4, R4 ;  /* 0x0000000400047311 */ /* 0x000e24000020d900 */
[----:B0-----:R-:W-:Y:S01]  /*1a10*/  PRMT R22, R4, 0x7610, R22 ;  /* 0x0000761004167816 */ /* 0x001fe20000000016 */
[----:B------:R-:W-:Y:S06]  /*1a20*/  BRA `(.L_x_16792) ;  /* 0x0000000400107947 */ /* 0x000fec0003800000 */
.L_x_16805:
        /* <DEDUP_REMOVED lines=21> */
.L_x_16814:
[----:B------:R-:W-:Y:S05]  /*1b80*/  BSYNC.RECONVERGENT B1 ;  /* 0x0000000000017941 */ /* 0x000fea0003800200 */
.L_x_16813:
[----:B------:R-:W-:Y:S01]  /*1b90*/  IMAD.SHL.U32 R0, R0, 0x200000, RZ ;  /* 0x0020000000007824 */ /* 0x000fe200078e00ff */
[----:B------:R-:W-:-:S04]  /*1ba0*/  LEA R3, R3, 0x37800000, 0x17 ;  /* 0x3780000003037811 */ /* 0x000fc800078eb8ff */
[----:B------:R-:W-:-:S07]  /*1bb0*/  LOP3.LUT R4, R3, R0, R7, 0xfe, !PT ;  /* 0x0000000003047212 */ /* 0x000fce00078efe07 */
.L_x_16812:
[----:B------:R-:W-:Y:S05]  /*1bc0*/  BSYNC.RECONVERGENT B0 ;  /* 0x0000000000007941 */ /* 0x000fea0003800200 */
.L_x_16811:
[----:B------:R-:W0:Y:S02]  /*1bd0*/  F2I.S64.TRUNC R4, R4 ;  /* 0x0000000400047311 */ /* 0x000e24000020d900 */
[----:B0-----:R-:W-:Y:S01]  /*1be0*/  PRMT R22, R4, 0x7610, R22 ;  /* 0x0000761004167816 */ /* 0x001fe20000000016 */
[----:B------:R-:W-:Y:S06]  /*1bf0*/  BRA `(.L_x_16792) ;  /* 0x00000000009c7947 */ /* 0x000fec0003800000 */
.L_x_16804:
[----:B------:R-:W-:-:S09]  /*1c00*/  UISETP.NE.AND UP0, UPT, UR4, 0x1c, UPT ;  /* 0x0000001c0400788c */ /* 0x000fd2000bf05270 */
[----:B------:R-:W-:Y:S05]  /*1c10*/  BRA.U !UP0, `(.L_x_16815) ;  /* 0x0000000108907547 */ /* 0x000fea000b800000 */
[----:B------:R-:W-:-:S09]  /*1c20*/  UISETP.NE.AND UP0, UPT, UR4, 0x1d, UPT ;  /* 0x0000001d0400788c */ /* 0x000fd2000bf05270 */
[----:B------:R-:W-:Y:S05]  /*1c30*/  BRA.U !UP0, `(.L_x_16816) ;  /* 0x0000000108807547 */ /* 0x000fea000b800000 */
[----:B------:R-:W-:-:S09]  /*1c40*/  UISETP.NE.AND UP0, UPT, UR4, 0x2c, UPT ;  /* 0x0000002c0400788c */ /* 0x000fd2000bf05270 */
[----:B------:R-:W-:Y:S05]  /*1c50*/  BRA.U !UP0, `(.L_x_16817) ;  /* 0x0000000108487547 */ /* 0x000fea000b800000 */
.L_x_16791:
        /* <DEDUP_REMOVED lines=16> */
.L_x_16818:
[----:B------:R-:W-:Y:S01]  /*1d60*/  PRMT R22, RZ, 0x7610, R22 ;  /* 0x00007610ff167816 */ /* 0x000fe20000000016 */
[----:B------:R-:W-:Y:S06]  /*1d70*/  BRA `(.L_x_16792) ;  /* 0x00000000003c7947 */ /* 0x000fec0003800000 */
.L_x_16817:
        /* <DEDUP_REMOVED lines=8> */
.L_x_16820:
[----:B------:R-:W-:Y:S05]  /*1e00*/  BSYNC.RECONVERGENT B0 ;  /* 0x0000000000007941 */ /* 0x000fea0003800200 */
.L_x_16819:
[----:B------:R-:W0:Y:S02]  /*1e10*/  F2I.S64.TRUNC R4, R4 ;  /* 0x0000000400047311 */ /* 0x000e24000020d900 */
[----:B0-----:R-:W-:Y:S01]  /*1e20*/  PRMT R22, R4, 0x7610, R22 ;  /* 0x0000761004167816 */ /* 0x001fe20000000016 */
[----:B------:R-:W-:Y:S06]  /*1e30*/  BRA `(.L_x_16792) ;  /* 0x00000000000c7947 */ /* 0x000fec0003800000 */
.L_x_16816:
[----:B------:R0:W5:Y:S01]  /*1e40*/  LDG.E.U8 R22, desc[UR36][R6.64] ;  /* 0x0000002406167981 */ /* 0x000162000c1e1100 */
[----:B------:R-:W-:Y:S05]  /*1e50*/  BRA `(.L_x_16792) ;  /* 0x0000000000047947 */ /* 0x000fea0003800000 */
.L_x_16815:
[----:B------:R0:W5:Y:S02]  /*1e60*/  LDG.E.U8 R22, desc[UR36][R6.64] ;  /* 0x0000002406167981 */ /* 0x000164000c1e1100 */
.L_x_16792:
[----:B------:R-:W-:-:S07]  /*1e70*/  VIADD R29, R23, 0x80 ;  /* 0x00000080171d7836 */ /* 0x000fce0000000000 */
.L_x_16752:
[----:B------:R-:W-:Y:S05]  /*1e80*/  BSYNC.RECONVERGENT B6 ;  /* 0x0000000000067941 */ /* 0x000fea0003800200 */
.L_x_16751:
        /* <DEDUP_REMOVED lines=24> */
.L_x_16826:
[----:B------:R3:W5:Y:S01]  /*2010*/  LDG.E.U8 R25, desc[UR36][R6.64] ;  /* 0x0000002406197981 */ /* 0x000762000c1e1100 */
[----:B------:R-:W-:Y:S05]  /*2020*/  BRA `(.L_x_16828) ;  /* 0x0000000c00607947 */ /* 0x000fea0003800000 */
.L_x_16825:
        /* <DEDUP_REMOVED lines=8> */
.L_x_16830:
[----:B------:R0:W5:Y:S01]  /*20b0*/  LDG.E.U8 R25, desc[UR36][R6.64] ;  /* 0x0000002406197981 */ /* 0x000162000c1e1100 */
[----:B------:R-:W-:Y:S05]  /*20c0*/  BRA `(.L_x_16828) ;  /* 0x0000000c00387947 */ /* 0x000fea0003800000 */
.L_x_16829:
[----:B------:R0:W5:Y:S01]  /*20d0*/  LDG.E.U16 R25, desc[UR36][R6.64] ;  /* 0x0000002406197981 */ /* 0x000162000c1e1500 */
[----:B------:R-:W-:Y:S05]  /*20e0*/  BRA `(.L_x_16828) ;  /* 0x0000000c00307947 */ /* 0x000fea0003800000 */
.L_x_16824:
        /* <DEDUP_REMOVED lines=10> */
.L_x_16832:
[----:B------:R-:W2:Y:S02]  /*2190*/  LDG.E.U16 R4, desc[UR36][R6.64] ;  /* 0x0000002406047981 */ /* 0x000ea4000c1e1500 */
[----:B--2---:R-:W-:-:S06]  /*21a0*/  HADD2.F32 R4, -RZ, R4.H0_H0 ;  /* 0x20000004ff047230 */ /* 0x004fcc0000004100 */
[----:B------:R-:W0:Y:S02]  /*21b0*/  F2I.S64.TRUNC R4, R4 ;  /* 0x0000000400047311 */ /* 0x000e24000020d900 */
[----:B0-----:R-:W-:Y:S01]  /*21c0*/  PRMT R25, R4, 0x7610, R25 ;  /* 0x0000761004197816 */ /* 0x001fe20000000019 */
[----:B------:R-:W-:Y:S06]  /*21d0*/  BRA `(.L_x_16828) ;  /* 0x0000000800f47947 */ /* 0x000fec0003800000 */
.L_x_16831:
        /* <DEDUP_REMOVED lines=10> */
.L_x_16834:
[----:B------:R-:W2:Y:S02]  /*2280*/  LDG.E.U16 R6, desc[UR36][R6.64] ;  /* 0x0000002406067981 */ /* 0x000ea4000c1e1500 */
[----:B--2---:R-:W-:-:S06]  /*2290*/  HADD2.F32 R4, -RZ, R6.H0_H0 ;  /* 0x20000006ff047230 */ /* 0x004fcc0000004100 */
[----:B------:R-:W0:Y:S02]  /*22a0*/  F2I.S64.TRUNC R4, R4 ;  /* 0x0000000400047311 */ /* 0x000e24000020d900 */
[----:B0-----:R-:W-:Y:S01]  /*22b0*/  PRMT R25, R4, 0x7610, R25 ;  /* 0x0000761004197816 */ /* 0x001fe20000000019 */
[----:B------:R-:W-:Y:S06]  /*22c0*/  BRA `(.L_x_16828) ;  /* 0x0000000800b87947 */ /* 0x000fec0003800000 */
.L_x_16833:
[----:B------:R-:W2:Y:S02]  /*22d0*/  LDG.E.64 R4, desc[UR36][R6.64] ;  /* 0x0000002406047981 */ /* 0x000ea4000c1e1b00 */
[----:B--2---:R-:W0:Y:S02]  /*22e0*/  F2I.S64.F64.TRUNC R4, R4 ;  /* 0x0000000400047311 */ /* 0x004e24000030d900 */
[----:B0-----:R-:W-:Y:S01]  /*22f0*/  PRMT R25, R4, 0x7610, R25 ;  /* 0x0000761004197816 */ /* 0x001fe20000000019 */
[----:B------:R-:W-:Y:S06]  /*2300*/  BRA `(.L_x_16828) ;  /* 0x0000000800a87947 */ /* 0x000fec0003800000 */
.L_x_16823:
        /* <DEDUP_REMOVED lines=12> */
.L_x_16837:
[----:B------:R-:W2:Y:S02]  /*23d0*/  LDG.E.64 R6, desc[UR36][R6.64] ;  /* 0x0000002406067981 */ /* 0x000ea4000c1e1b00 */
[----:B--2---:R-:W0:Y:S02]  /*23e0*/  F2I.S64.F64.TRUNC R4, R6 ;  /* 0x0000000600047311 */ /* 0x004e24000030d900 */
[----:B0-----:R-:W-:Y:S01]  /*23f0*/  PRMT R25, R4, 0x7610, R25 ;  /* 0x0000761004197816 */ /* 0x001fe20000000019 */
[----:B------:R-:W-:Y:S06]  /*2400*/  BRA `(.L_x_16828) ;  /* 0x0000000800687947 */ /* 0x000fec0003800000 */
.L_x_16836:
        /* <DEDUP_REMOVED lines=27> */
.L_x_16839:
        /* <DEDUP_REMOVED lines=15> */
.L_x_16838:
[----:B------:R-:W2:Y:S02]  /*26b0*/  LDG.E.U16 R4, desc[UR36][R6.64] ;  /* 0x0000002406047981 */ /* 0x000ea4000c1e1500 */
[----:B--2---:R-:W-:-:S06]  /*26c0*/  IMAD.U32 R4, R4, 0x10000, RZ ;  /* 0x0001000004047824 */ /* 0x004fcc00078e00ff */
[----:B------:R-:W0:Y:S02]  /*26d0*/  F2I.S64.TRUNC R4, R4 ;  /* 0x0000000400047311 */ /* 0x000e24000020d900 */
[----:B0-----:R-:W-:Y:S01]  /*26e0*/  PRMT R25, R4, 0x7610, R25 ;  /* 0x0000761004197816 */ /* 0x001fe20000000019 */
[----:B------:R-:W-:Y:S06]  /*26f0*/  BRA `(.L_x_16828) ;  /* 0x0000000400ac7947 */ /* 0x000fec0003800000 */
.L_x_16835:
        /* <DEDUP_REMOVED lines=10> */
.L_x_16842:
        /* <DEDUP_REMOVED lines=21> */
.L_x_16846:
[----:B------:R-:W-:Y:S05]  /*28f0*/  BSYNC.RECONVERGENT B1 ;  /* 0x0000000000017941 */ /* 0x000fea0003800200 */
.L_x_16845:
[----:B------:R-:W-:Y:S01]  /*2900*/  IMAD.SHL.U32 R0, R0, 0x100000, RZ ;  /* 0x0010000000007824 */ /* 0x000fe200078e00ff */
[----:B------:R-:W-:-:S04]  /*2910*/  LEA R3, R3, 0x3b800000, 0x17 ;  /* 0x3b80000003037811 */ /* 0x000fc800078eb8ff */
[----:B------:R-:W-:-:S07]  /*2920*/  LOP3.LUT R4, R3, R0, R7, 0xfe, !PT ;  /* 0x0000000003047212 */ /* 0x000fce00078efe07 */
.L_x_16844:
[----:B------:R-:W-:Y:S05]  /*2930*/  BSYNC.RECONVERGENT B0 ;  /* 0x0000000000007941 */ /* 0x000fea0003800200 */
.L_x_16843:
[----:B------:R-:W0:Y:S02]  /*2940*/  F2I.S64.TRUNC R4, R4 ;  /* 0x0000000400047311 */ /* 0x000e24000020d900 */
[----:B0-----:R-:W-:Y:S01]  /*2950*/  PRMT R25, R4, 0x7610, R25 ;  /* 0x0000761004197816 */ /* 0x001fe20000000019 */
[----:B------:R-:W-:Y:S06]  /*2960*/  BRA `(.L_x_16828) ;  /* 0x0000000400107947 */ /* 0x000fec0003800000 */
.L_x_16841:
        /* <DEDUP_REMOVED lines=21> */
.L_x_16850:
[----:B------:R-:W-:Y:S05]  /*2ac0*/  BSYNC.RECONVERGENT B1 ;  /* 0x0000000000017941 */ /* 0x000fea0003800200 */
.L_x_16849:
[----:B------:R-:W-:Y:S01]  /*2ad0*/  IMAD.SHL.U32 R0, R0, 0x200000, RZ ;  /* 0x0020000000007824 */ /* 0x000fe200078e00ff */
[----:B------:R-:W-:-:S04]  /*2ae0*/  LEA R3, R3, 0x37800000, 0x17 ;  /* 0x3780000003037811 */ /* 0x000fc800078eb8ff */
[----:B------:R-:W-:-:S07]  /*2af0*/  LOP3.LUT R4, R3, R0, R7, 0xfe, !PT ;  /* 0x0000000003047212 */ /* 0x000fce00078efe07 */
.L_x_16848:
[----:B------:R-:W-:Y:S05]  /*2b00*/  BSYNC.RECONVERGENT B0 ;  /* 0x0000000000007941 */ /* 0x000fea0003800200 */
.L_x_16847:
[----:B------:R-:W0:Y:S02]  /*2b10*/  F2I.S64.TRUNC R4, R4 ;  /* 0x0000000400047311 */ /* 0x000e24000020d900 */
[----:B0-----:R-:W-:Y:S01]  /*2b20*/  PRMT R25, R4, 0x7610, R25 ;  /* 0x0000761004197816 */ /* 0x001fe20000000019 */
[----:B------:R-:W-:Y:S06]  /*2b30*/  BRA `(.L_x_16828) ;  /* 0x00000000009c7947 */ /* 0x000fec0003800000 */
.L_x_16840:
        /* <DEDUP_REMOVED lines=14> */
.L_x_16854:
[----:B------:R-:W-:Y:S05]  /*2c20*/  BSYNC.RECONVERGENT B0 ;  /* 0x0000000000007941 */ /* 0x000fea0003800200 */
.L_x_16853:
[----:B------:R-:W0:Y:S02]  /*2c30*/  F2I.S64.TRUNC R4, R4 ;  /* 0x0000000400047311 */ /* 0x000e24000020d900 */
[----:B0-----:R-:W-:Y:S01]  /*2c40*/  PRMT R25, R4, 0x7610, R25 ;  /* 0x0000761004197816 */ /* 0x001fe20000000019 */
[----:B------:R-:W-:Y:S06]  /*2c50*/  BRA `(.L_x_16828) ;  /* 0x0000000000547947 */ /* 0x000fec0003800000 */
.L_x_16827:
        /* <DEDUP_REMOVED lines=16> */
.L_x_16855:
[----:B------:R-:W-:Y:S01]  /*2d60*/  PRMT R25, RZ, 0x7610, R25 ;  /* 0x00007610ff197816 */ /* 0x000fe20000000019 */
[----:B------:R-:W-:Y:S06]  /*2d70*/  BRA `(.L_x_16828) ;  /* 0x00000000000c7947 */ /* 0x000fec0003800000 */
.L_x_16852:
[----:B------:R0:W5:Y:S01]  /*2d80*/  LDG.E.U8 R25, desc[UR36][R6.64] ;  /* 0x0000002406197981 */ /* 0x000162000c1e1100 */
[----:B------:R-:W-:Y:S05]  /*2d90*/  BRA `(.L_x_16828) ;  /* 0x0000000000047947 */ /* 0x000fea0003800000 */
.L_x_16851:
[----:B------:R1:W5:Y:S02]  /*2da0*/  LDG.E.U8 R25, desc[UR36][R6.64] ;  /* 0x0000002406197981 */ /* 0x000364000c1e1100 */
.L_x_16828:
        /* <DEDUP_REMOVED lines=18> */
.L_x_16859:
[----:B------:R4:W5:Y:S01]  /*2ed0*/  LDG.E.U8 R28, desc[UR36][R6.64] ;  /* 0x00000024061c7981 */ /* 0x000962000c1e1100 */
[----:B------:R-:W-:Y:S05]  /*2ee0*/  BRA `(.L_x_16861) ;  /* 0x0000000c00607947 */ /* 0x000fea0003800000 */
.L_x_16858:
        /* <DEDUP_REMOVED lines=8> */
.L_x_16863:
[----:B------:R0:W5:Y:S01]  /*2f70*/  LDG.E.U8 R28, desc[UR36][R6.64] ;  /* 0x00000024061c7981 */ /* 0x000162000c1e1100 */
[----:B------:R-:W-:Y:S05]  /*2f80*/  BRA `(.L_x_16861) ;  /* 0x0000000c00387947 */ /* 0x000fea0003800000 */
.L_x_16862:
[----:B------:R0:W5:Y:S01]  /*2f90*/  LDG.E.U16 R28, desc[UR36][R6.64] ;  /* 0x00000024061c7981 */ /* 0x000162000c1e1500 */
[----:B------:R-:W-:Y:S05]  /*2fa0*/  BRA `(.L_x_16861) ;  /* 0x0000000c00307947 */ /* 0x000fea0003800000 */
.L_x_16857:
        /* <DEDUP_REMOVED lines=10> */
.L_x_16865:
[----:B------:R-:W2:Y:S02]  /*3050*/  LDG.E.U16 R4, desc[UR36][R6.64] ;  /* 0x0000002406047981 */ /* 0x000ea4000c1e1500 */
[----:B--2---:R-:W-:-:S06]  /*3060*/  HADD2.F32 R4, -RZ, R4.H0_H0 ;  /* 0x20000004ff047230 */ /* 0x004fcc0000004100 */
[----:B------:R-:W0:Y:S02]  /*3070*/  F2I.S64.TRUNC R4, R4 ;  /* 0x0000000400047311 */ /* 0x000e24000020d900 */
[----:B0-----:R-:W-:Y:S01]  /*3080*/  PRMT R28, R4, 0x7610, R28 ;  /* 0x00007610041c7816 */ /* 0x001fe2000000001c */
[----:B------:R-:W-:Y:S06]  /*3090*/  BRA `(.L_x_16861) ;  /* 0x0000000800f47947 */ /* 0x000fec0003800000 */
.L_x_16864:
        /* <DEDUP_REMOVED lines=10> */
.L_x_16867:
[----:B------:R-:W2:Y:S02]  /*3140*/  LDG.E.U16 R6, desc[UR36][R6.64] ;  /* 0x0000002406067981 */ /* 0x000ea4000c1e1500 */
[----:B--2---:R-:W-:-:S06]  /*3150*/  HADD2.F32 R4, -RZ, R6.H0_H0 ;  /* 0x20000006ff047230 */ /* 0x004fcc0000004100 */
[----:B------:R-:W0:Y:S02]  /*3160*/  F2I.S64.TRUNC R4, R4 ;  /* 0x0000000400047311 */ /* 0x000e24000020d900 */
[----:B0-----:R-:W-:Y:S01]  /*3170*/  PRMT R28, R4, 0x7610, R28 ;  /* 0x00007610041c7816 */ /* 0x001fe2000000001c */
[----:B------:R-:W-:Y:S06]  /*3180*/  BRA `(.L_x_16861) ;  /* 0x0000000800b87947 */ /* 0x000fec0003800000 */
.L_x_16866:
[----:B------:R-:W2:Y:S02]  /*3190*/  LDG.E.64 R4, desc[UR36][R6.64] ;  /* 0x0000002406047981 */ /* 0x000ea4000c1e1b00 */
[----:B--2---:R-:W0:Y:S02]  /*31a0*/  F2I.S64.F64.TRUNC R4, R4 ;  /* 0x0000000400047311 */ /* 0x004e24000030d900 */
[----:B0-----:R-:W-:Y:S01]  /*31b0*/  PRMT R28, R4, 0x7610, R28 ;  /* 0x00007610041c7816 */ /* 0x001fe2000000001c */
[----:B------:R-:W-:Y:S06]  /*31c0*/  BRA `(.L_x_16861) ;  /* 0x0000000800a87947 */ /* 0x000fec0003800000 */
.L_x_16856:
        /* <DEDUP_REMOVED lines=12> */
.L_x_16870:
[----:B------:R-:W2:Y:S02]  /*3290*/  LDG.E.64 R6, desc[UR36][R6.64] ;  /* 0x0000002406067981 */ /* 0x000ea4000c1e1b00 */
[----:B--2---:R-:W0:Y:S02]  /*32a0*/  F2I.S64.F64.TRUNC R4, R6 ;  /* 0x0000000600047311 */ /* 0x004e24000030d900 */
[----:B0-----:R-:W-:Y:S01]  /*32b0*/  PRMT R28, R4, 0x7610, R28 ;  /* 0x00007610041c7816 */ /* 0x001fe2000000001c */
[----:B------:R-:W-:Y:S06]  /*32c0*/  BRA `(.L_x_16861) ;  /* 0x0000000800687947 */ /* 0x000fec0003800000 */
.L_x_16869:
        /* <DEDUP_REMOVED lines=27> */
.L_x_16872:
        /* <DEDUP_REMOVED lines=15> */
.L_x_16871:
[----:B------:R-:W2:Y:S02]  /*3570*/  LDG.E.U16 R4, desc[UR36][R6.64] ;  /* 0x0000002406047981 */ /* 0x000ea4000c1e1500 */
[----:B--2---:R-:W-:-:S06]  /*3580*/  IMAD.U32 R4, R4, 0x10000, RZ ;  /* 0x0001000004047824 */ /* 0x004fcc00078e00ff */
[----:B------:R-:W0:Y:S02]  /*3590*/  F2I.S64.TRUNC R4, R4 ;  /* 0x0000000400047311 */ /* 0x000e24000020d900 */
[----:B0-----:R-:W-:Y:S01]  /*35a0*/  PRMT R28, R4, 0x7610, R28 ;  /* 0x00007610041c7816 */ /* 0x001fe2000000001c */
[----:B------:R-:W-:Y:S06]  /*35b0*/  BRA `(.L_x_16861) ;  /* 0x0000000400ac7947 */ /* 0x000fec0003800000 */
.L_x_16868:
        /* <DEDUP_REMOVED lines=10> */
.L_x_16875:
        /* <DEDUP_REMOVED lines=21> */
.L_x_16879:
[----:B------:R-:W-:Y:S05]  /*37b0*/  BSYNC.RECONVERGENT B1 ;  /* 0x0000000000017941 */ /* 0x000fea0003800200 */
.L_x_16878:
[----:B------:R-:W-:Y:S01]  /*37c0*/  IMAD.SHL.U32 R0, R0, 0x100000, RZ ;  /* 0x0010000000007824 */ /* 0x000fe200078e00ff */
[----:B------:R-:W-:-:S04]  /*37d0*/  LEA R3, R3, 0x3b800000, 0x17 ;  /* 0x3b80000003037811 */ /* 0x000fc800078eb8ff */
[----:B------:R-:W-:-:S07]  /*37e0*/  LOP3.LUT R4, R3, R0, R7, 0xfe, !PT ;  /* 0x0000000003047212 */ /* 0x000fce00078efe07 */
.L_x_16877:
[----:B------:R-:W-:Y:S05]  /*37f0*/  BSYNC.RECONVERGENT B0 ;  /* 0x0000000000007941 */ /* 0x000fea0003800200 */
.L_x_16876:
[----:B------:R-:W0:Y:S02]  /*3800*/  F2I.S64.TRUNC R4, R4 ;  /* 0x0000000400047311 */ /* 0x000e24000020d900 */
[----:B0-----:R-:W-:Y:S01]  /*3810*/  PRMT R28, R4, 0x7610, R28 ;  /* 0x00007610041c7816 */ /* 0x001fe2000000001c */
[----:B------:R-:W-:Y:S06]  /*3820*/  BRA `(.L_x_16861) ;  /* 0x0000000400107947 */ /* 0x000fec0003800000 */
.L_x_16874:
        /* <DEDUP_REMOVED lines=21> */
.L_x_16883:
[----:B------:R-:W-:Y:S05]  /*3980*/  BSYNC.RECONVERGENT B1 ;  /* 0x0000000000017941 */ /* 0x000fea0003800200 */
.L_x_16882:
[----:B------:R-:W-:Y:S01]  /*3990*/  IMAD.SHL.U32 R0, R0, 0x200000, RZ ;  /* 0x0020000000007824 */ /* 0x000fe200078e00ff */
[----:B------:R-:W-:-:S04]  /*39a0*/  LEA R3, R3, 0x37800000, 0x17 ;  /* 0x3780000003037811 */ /* 0x000fc800078eb8ff */
[----:B------:R-:W-:-:S07]  /*39b0*/  LOP3.LUT R4, R3, R0, R7, 0xfe, !PT ;  /* 0x0000000003047212 */ /* 0x000fce00078efe07 */
.L_x_16881:
[----:B------:R-:W-:Y:S05]  /*39c0*/  BSYNC.RECONVERGENT B0 ;  /* 0x0000000000007941 */ /* 0x000fea0003800200 */
.L_x_16880:
[----:B------:R-:W0:Y:S02]  /*39d0*/  F2I.S64.TRUNC R4, R4 ;  /* 0x0000000400047311 */ /* 0x000e24000020d900 */
[----:B0-----:R-:W-:Y:S01]  /*39e0*/  PRMT R28, R4, 0x7610, R28 ;  /* 0x00007610041c7816 */ /* 0x001fe2000000001c */
[----:B------:R-:W-:Y:S06]  /*39f0*/  BRA `(.L_x_16861) ;  /* 0x00000000009c7947 */ /* 0x000fec0003800000 */
.L_x_16873:
        /* <DEDUP_REMOVED lines=14> */
.L_x_16887:
[----:B------:R-:W-:Y:S05]  /*3ae0*/  BSYNC.RECONVERGENT B0 ;  /* 0x0000000000007941 */ /* 0x000fea0003800200 */
.L_x_16886:
[----:B------:R-:W0:Y:S02]  /*3af0*/  F2I.S64.TRUNC R4, R4 ;  /* 0x0000000400047311 */ /* 0x000e24000020d900 */
[----:B0-----:R-:W-:Y:S01]  /*3b00*/  PRMT R28, R4, 0x7610, R28 ;  /* 0x00007610041c7816 */ /* 0x001fe2000000001c */
[----:B------:R-:W-:Y:S06]  /*3b10*/  BRA `(.L_x_16861) ;  /* 0x0000000000547947 */ /* 0x000fec0003800000 */
.L_x_16860:
        /* <DEDUP_REMOVED lines=16> */
.L_x_16888:
[----:B------:R-:W-:Y:S01]  /*3c20*/  PRMT R28, RZ, 0x7610, R28 ;  /* 0x00007610ff1c7816 */ /* 0x000fe2000000001c */
[----:B------:R-:W-:Y:S06]  /*3c30*/  BRA `(.L_x_16861) ;  /* 0x00000000000c7947 */ /* 0x000fec0003800000 */
.L_x_16885:
[----:B------:R1:W5:Y:S01]  /*3c40*/  LDG.E.U8 R28, desc[UR36][R6.64] ;  /* 0x00000024061c7981 */ /* 0x000362000c1e1100 */
[----:B------:R-:W-:Y:S05]  /*3c50*/  BRA `(.L_x_16861) ;  /* 0x0000000000047947 */ /* 0x000fea0003800000 */
.L_x_16884:
[----:B------:R2:W5:Y:S02]  /*3c60*/  LDG.E.U8 R28, desc[UR36][R6.64] ;  /* 0x00000024061c7981 */ /* 0x000564000c1e1100 */
.L_x_16861:
[----:B------:R-:W-:-:S07]  /*3c70*/  VIADD R29, R29, 0x80 ;  /* 0x000000801d1d7836 */ /* 0x000fce0000000000 */
.L_x_16822:
[----:B------:R-:W-:Y:S05]  /*3c80*/  BSYNC.RECONVERGENT B6 ;  /* 0x0000000000067941 */ /* 0x000fea0003800200 */
.L_x_16821:
        /* <DEDUP_REMOVED lines=24> */
.L_x_16894:
[----:B------:R3:W5:Y:S01]  /*3e10*/  LDG.E.U8 R19, desc[UR36][R6.64] ;  /* 0x0000002406137981 */ /* 0x000762000c1e1100 */
[----:B------:R-:W-:Y:S05]  /*3e20*/  BRA `(.L_x_16896) ;  /* 0x0000000c00607947 */ /* 0x000fea0003800000 */
.L_x_16893:
        /* <DEDUP_REMOVED lines=8> */
.L_x_16898:
[----:B------:R0:W5:Y:S01]  /*3eb0*/  LDG.E.U8 R19, desc[UR36][R6.64] ;  /* 0x0000002406137981 */ /* 0x000162000c1e1100 */
[----:B------:R-:W-:Y:S05]  /*3ec0*/  BRA `(.L_x_16896) ;  /* 0x0000000c00387947 */ /* 0x000fea0003800000 */
.L_x_16897:
[----:B------:R0:W5:Y:S01]  /*3ed0*/  LDG.E.U16 R19, desc[UR36][R6.64] ;  /* 0x0000002406137981 */ /* 0x000162000c1e1500 */
[----:B------:R-:W-:Y:S05]  /*3ee0*/  BRA `(.L_x_16896) ;  /* 0x0000000c00307947 */ /* 0x000fea0003800000 */
.L_x_16892:
        /* <DEDUP_REMOVED lines=10> */
.L_x_16900:
[----:B------:R-:W2:Y:S02]  /*3f90*/  LDG.E.U16 R4, desc[UR36][R6.64] ;  /* 0x0000002406047981 */ /* 0x000ea4000c1e1500 */
[----:B--2---:R-:W-:-:S06]  /*3fa0*/  HADD2.F32 R4, -RZ, R4.H0_H0 ;  /* 0x20000004ff047230 */ /* 0x004fcc0000004100 */
[----:B------:R-:W0:Y:S02]  /*3fb0*/  F2I.S64.TRUNC R4, R4 ;  /* 0x0000000400047311 */ /* 0x000e24000020d900 */
[----:B0-----:R-:W-:Y:S01]  /*3fc0*/  PRMT R19, R4, 0x7610, R19 ;  /* 0x0000761004137816 */ /* 0x001fe20000000013 */
[----:B------:R-:W-:Y:S06]  /*3fd0*/  BRA `(.L_x_16896) ;  /* 0x0000000800f47947 */ /* 0x000fec0003800000 */
.L_x_16899:
        /* <DEDUP_REMOVED lines=10> */
.L_x_16902:
[----:B------:R-:W2:Y:S02]  /*4080*/  LDG.E.U16 R6, desc[UR36][R6.64] ;  /* 0x0000002406067981 */ /* 0x000ea4000c1e1500 */
[----:B--2---:R-:W-:-:S06]  /*4090*/  HADD2.F32 R4, -RZ, R6.H0_H0 ;  /* 0x20000006ff047230 */ /* 0x004fcc0000004100 */
[----:B------:R-:W0:Y:S02]  /*40a0*/  F2I.S64.TRUNC R4, R4 ;  /* 0x0000000400047311 */ /* 0x000e24000020d900 */
[----:B0-----:R-:W-:Y:S01]  /*40b0*/  PRMT R19, R4, 0x7610, R19 ;  /* 0x0000761004137816 */ /* 0x001fe20000000013 */
[----:B------:R-:W-:Y:S06]  /*40c0*/  BRA `(.L_x_16896) ;  /* 0x0000000800b87947 */ /* 0x000fec0003800000 */
.L_x_16901:
[----:B------:R-:W2:Y:S02]  /*40d0*/  LDG.E.64 R4, desc[UR36][R6.64] ;  /* 0x0000002406047981 */ /* 0x000ea4000c1e1b00 */
[----:B--2---:R-:W0:Y:S02]  /*40e0*/  F2I.S64.F64.TRUNC R4, R4 ;  /* 0x0000000400047311 */ /* 0x004e24000030d900 */
[----:B0-----:R-:W-:Y:S01]  /*40f0*/  PRMT R19, R4, 0x7610, R19 ;  /* 0x0000761004137816 */ /* 0x001fe20000000013 */
[----:B------:R-:W-:Y:S06]  /*4100*/  BRA `(.L_x_16896) ;  /* 0x0000000800a87947 */ /* 0x000fec0003800000 */
.L_x_16891:
        /* <DEDUP_REMOVED lines=12> */
.L_x_16905:
[----:B------:R-:W2:Y:S02]  /*41d0*/  LDG.E.64 R6, desc[UR36][R6.64] ;  /* 0x0000002406067981 */ /* 0x000ea4000c1e1b00 */
[----:B--2---:R-:W0:Y:S02]  /*41e0*/  F2I.S64.F64.TRUNC R4, R6 ;  /* 0x0000000600047311 */ /* 0x004e24000030d900 */
[----:B0-----:R-:W-:Y:S01]  /*41f0*/  PRMT R19, R4, 0x7610, R19 ;  /* 0x0000761004137816 */ /* 0x001fe20000000013 */
[----:B------:R-:W-:Y:S06]  /*4200*/  BRA `(.L_x_16896) ;  /* 0x0000000800687947 */ /* 0x000fec0003800000 */
.L_x_16904:
        /* <DEDUP_REMOVED lines=27> */
.L_x_16907:
        /* <DEDUP_REMOVED lines=15> */
.L_x_16906:
[----:B------:R-:W2:Y:S02]  /*44b0*/  LDG.E.U16 R4, desc[UR36][R6.64] ;  /* 0x0000002406047981 */ /* 0x000ea4000c1e1500 */
[----:B--2---:R-:W-:-:S06]  /*44c0*/  IMAD.U32 R4, R4, 0x10000, RZ ;  /* 0x0001000004047824 */ /* 0x004fcc00078e00ff */
[----:B------:R-:W0:Y:S02]  /*44d0*/  F2I.S64.TRUNC R4, R4 ;  /* 0x0000000400047311 */ /* 0x000e24000020d900 */
[----:B0-----:R-:W-:Y:S01]  /*44e0*/  PRMT R19, R4, 0x7610, R19 ;  /* 0x0000761004137816 */ /* 0x001fe20000000013 */
[----:B------:R-:W-:Y:S06]  /*44f0*/  BRA `(.L_x_16896) ;  /* 0x0000000400ac7947 */ /* 0x000fec0003800000 */
.L_x_16903:
        /* <DEDUP_REMOVED lines=10> */
.L_x_16910:
        /* <DEDUP_REMOVED lines=21> */
.L_x_16914:
[----:B------:R-:W-:Y:S05]  /*46f0*/  BSYNC.RECONVERGENT B1 ;  /* 0x0000000000017941 */ /* 0x000fea0003800200 */
.L_x_16913:
[----:B------:R-:W-:Y:S01]  /*4700*/  IMAD.SHL.U32 R0, R0, 0x100000, RZ ;  /* 0x0010000000007824 */ /* 0x000fe200078e00ff */
[----:B------:R-:W-:-:S04]  /*4710*/  LEA R3, R3, 0x3b800000, 0x17 ;  /* 0x3b80000003037811 */ /* 0x000fc800078eb8ff */
[----:B------:R-:W-:-:S07]  /*4720*/  LOP3.LUT R4, R3, R0, R7, 0xfe, !PT ;  /* 0x0000000003047212 */ /* 0x000fce00078efe07 */
.L_x_16912:
[----:B------:R-:W-:Y:S05]  /*4730*/  BSYNC.RECONVERGENT B0 ;  /* 0x0000000000007941 */ /* 0x000fea0003800200 */
.L_x_16911:
[----:B------:R-:W0:Y:S02]  /*4740*/  F2I.S64.TRUNC R4, R4 ;  /* 0x0000000400047311 */ /* 0x000e24000020d900 */
[----:B0-----:R-:W-:Y:S01]  /*4750*/  PRMT R19, R4, 0x7610, R19 ;  /* 0x0000761004137816 */ /* 0x001fe20000000013 */
[----:B------:R-:W-:Y:S06]  /*4760*/  BRA `(.L_x_16896) ;  /* 0x0000000400107947 */ /* 0x000fec0003800000 */
.L_x_16909:
        /* <DEDUP_REMOVED lines=21> */
.L_x_16918:
[----:B------:R-:W-:Y:S05]  /*48c0*/  BSYNC.RECONVERGENT B1 ;  /* 0x0000000000017941 */ /* 0x000fea0003800200 */
.L_x_16917:
[----:B------:R-:W-:Y:S01]  /*48d0*/  IMAD.SHL.U32 R0, R0, 0x200000, RZ ;  /* 0x0020000000007824 */ /* 0x000fe200078e00ff */
[----:B------:R-:W-:-:S04]  /*48e0*/  LEA R3, R3, 0x37800000, 0x17 ;  /* 0x3780000003037811 */ /* 0x000fc800078eb8ff */
[----:B------:R-:W-:-:S07]  /*48f0*/  LOP3.LUT R4, R3, R0, R7, 0xfe, !PT ;  /* 0x0000000003047212 */ /* 0x000fce00078efe07 */
.L_x_16916:
[----:B------:R-:W-:Y:S05]  /*4900*/  BSYNC.RECONVERGENT B0 ;  /* 0x0000000000007941 */ /* 0x000fea0003800200 */
.L_x_16915:
[----:B------:R-:W0:Y:S02]  /*4910*/  F2I.S64.TRUNC R4, R4 ;  /* 0x0000000400047311 */ /* 0x000e24000020d900 */
[----:B0-----:R-:W-:Y:S01]  /*4920*/  PRMT R19, R4, 0x7610, R19 ;  /* 0x0000761004137816 */ /* 0x001fe20000000013 */
[----:B------:R-:W-:Y:S06]  /*4930*/  BRA `(.L_x_16896) ;  /* 0x00000000009c7947 */ /* 0x000fec0003800000 */
.L_x_16908:
        /* <DEDUP_REMOVED lines=14> */
.L_x_16922:
[----:B------:R-:W-:Y:S05]  /*4a20*/  BSYNC.RECONVERGENT B0 ;  /* 0x0000000000007941 */ /* 0x000fea0003800200 */
.L_x_16921:
[----:B------:R-:W0:Y:S02]  /*4a30*/  F2I.S64.TRUNC R4, R4 ;  /* 0x0000000400047311 */ /* 0x000e24000020d900 */
[----:B0-----:R-:W-:Y:S01]  /*4a40*/  PRMT R19, R4, 0x7610, R19 ;  /* 0x0000761004137816 */ /* 0x001fe20000000013 */
[----:B------:R-:W-:Y:S06]  /*4a50*/  BRA `(.L_x_16896) ;  /* 0x0000000000547947 */ /* 0x000fec0003800000 */
.L_x_16895:
        /* <DEDUP_REMOVED lines=16> */
.L_x_16923:
[----:B------:R-:W-:Y:S01]  /*4b60*/  PRMT R19, RZ, 0x7610, R19 ;  /* 0x00007610ff137816 */ /* 0x000fe20000000013 */
[----:B------:R-:W-:Y:S06]  /*4b70*/  BRA `(.L_x_16896) ;  /* 0x00000000000c7947 */ /* 0x000fec0003800000 */
.L_x_16920:
[----:B------:R1:W5:Y:S01]  /*4b80*/  LDG.E.U8 R19, desc[UR36][R6.64] ;  /* 0x0000002406137981 */ /* 0x000362000c1e1100 */
[----:B------:R-:W-:Y:S05]  /*4b90*/  BRA `(.L_x_16896) ;  /* 0x0000000000047947 */ /* 0x000fea0003800000 */
.L_x_16919:
[----:B------:R2:W5:Y:S02]  /*4ba0*/  LDG.E.U8 R19, desc[UR36][R6.64] ;  /* 0x0000002406137981 */ /* 0x000564000c1e1100 */
.L_x_16896:
        /* <DEDUP_REMOVED lines=18> */
.L_x_16927:
[----:B------:R0:W5:Y:S01]  /*4cd0*/  LDG.E.U8 R26, desc[UR36][R6.64] ;  /* 0x00000024061a7981 */ /* 0x000162000c1e1100 */
[----:B------:R-:W-:Y:S05]  /*4ce0*/  BRA `(.L_x_16929) ;  /* 0x0000000c00607947 */ /* 0x000fea0003800000 */
.L_x_16926:
        /* <DEDUP_REMOVED lines=8> */
.L_x_16931:
[----:B------:R4:W5:Y:S01]  /*4d70*/  LDG.E.U8 R26, desc[UR36][R6.64] ;  /* 0x00000024061a7981 */ /* 0x000962000c1e1100 */
[----:B------:R-:W-:Y:S05]  /*4d80*/  BRA `(.L_x_16929) ;  /* 0x0000000c00387947 */ /* 0x000fea0003800000 */
.L_x_16930:
[----:B------:R3:W5:Y:S01]  /*4d90*/  LDG.E.U16 R26, desc[UR36][R6.64] ;  /* 0x00000024061a7981 */ /* 0x000762000c1e1500 */
[----:B------:R-:W-:Y:S05]  /*4da0*/  BRA `(.L_x_16929) ;  /* 0x0000000c00307947 */ /* 0x000fea0003800000 */
.L_x_16925:
        /* <DEDUP_REMOVED lines=10> */
.L_x_16933:
[----:B------:R-:W2:Y:S02]  /*4e50*/  LDG.E.U16 R4, desc[UR36][R6.64] ;  /* 0x0000002406047981 */ /* 0x000ea4000c1e1500 */
[----:B--2---:R-:W-:-:S06]  /*4e60*/  HADD2.F32 R4, -RZ, R4.H0_H0 ;  /* 0x20000004ff047230 */ /* 0x004fcc0000004100 */
[----:B------:R-:W0:Y:S02]  /*4e70*/  F2I.S64.TRUNC R4, R4 ;  /* 0x0000000400047311 */ /* 0x000e24000020d900 */
[----:B0-----:R-:W-:Y:S01]  /*4e80*/  PRMT R26, R4, 0x7610, R26 ;  /* 0x00007610041a7816 */ /* 0x001fe2000000001a */
[----:B------:R-:W-:Y:S06]  /*4e90*/  BRA `(.L_x_16929) ;  /* 0x0000000800f47947 */ /* 0x000fec0003800000 */
.L_x_16932:
        /* <DEDUP_REMOVED lines=10> */
.L_x_16935:
[----:B------:R-:W2:Y:S02]  /*4f40*/  LDG.E.U16 R6, desc[UR36][R6.64] ;  /* 0x0000002406067981 */ /* 0x000ea4000c1e1500 */
[----:B--2---:R-:W-:-:S06]  /*4f50*/  HADD2.F32 R4, -RZ, R6.H0_H0 ;  /* 0x20000006ff047230 */ /* 0x004fcc0000004100 */
[----:B------:R-:W0:Y:S02]  /*4f60*/  F2I.S64.TRUNC R4, R4 ;  /* 0x0000000400047311 */ /* 0x000e24000020d900 */
[----:B0-----:R-:W-:Y:S01]  /*4f70*/  PRMT R26, R4, 0x7610, R26 ;  /* 0x00007610041a7816 */ /* 0x001fe2000000001a */
[----:B------:R-:W-:Y:S06]  /*4f80*/  BRA `(.L_x_16929) ;  /* 0x0000000800b87947 */ /* 0x000fec0003800000 */
.L_x_16934:
[----:B------:R-:W2:Y:S02]  /*4f90*/  LDG.E.64 R4, desc[UR36][R6.64] ;  /* 0x0000002406047981 */ /* 0x000ea4000c1e1b00 */
[----:B--2---:R-:W0:Y:S02]  /*4fa0*/  F2I.S64.F64.TRUNC R4, R4 ;  /* 0x0000000400047311 */ /* 0x004e24000030d900 */
[----:B0-----:R-:W-:Y:S01]  /*4fb0*/  PRMT R26, R4, 0x7610, R26 ;  /* 0x00007610041a7816 */ /* 0x001fe2000000001a */
[----:B------:R-:W-:Y:S06]  /*4fc0*/  BRA `(.L_x_16929) ;  /* 0x0000000800a87947 */ /* 0x000fec0003800000 */
.L_x_16924:
        /* <DEDUP_REMOVED lines=12> */
.L_x_16938:
[----:B------:R-:W2:Y:S02]  /*5090*/  LDG.E.64 R6, desc[UR36][R6.64] ;  /* 0x0000002406067981 */ /* 0x000ea4000c1e1b00 */
[----:B--2---:R-:W0:Y:S02]  /*50a0*/  F2I.S64.F64.TRUNC R4, R6 ;  /* 0x0000000600047311 */ /* 0x004e24000030d900 */
[----:B0-----:R-:W-:Y:S01]  /*50b0*/  PRMT R26, R4, 0x7610, R26 ;  /* 0x00007610041a7816 */ /* 0x001fe2000000001a */
[----:B------:R-:W-:Y:S06]  /*50c0*/  BRA `(.L_x_16929) ;  /* 0x0000000800687947 */ /* 0x000fec0003800000 */
.L_x_16937:
        /* <DEDUP_REMOVED lines=27> */
.L_x_16940:
        /* <DEDUP_REMOVED lines=15> */
.L_x_16939:
[----:B------:R-:W2:Y:S02]  /*5370*/  LDG.E.U16 R4, desc[UR36][R6.64] ;  /* 0x0000002406047981 */ /* 0x000ea4000c1e1500 */
[----:B--2---:R-:W-:-:S06]  /*5380*/  IMAD.U32 R4, R4, 0x10000, RZ ;  /* 0x0001000004047824 */ /* 0x004fcc00078e00ff */
[----:B------:R-:W0:Y:S02]  /*5390*/  F2I.S64.TRUNC R4, R4 ;  /* 0x0000000400047311 */ /* 0x000e24000020d900 */
[----:B0-----:R-:W-:Y:S01]  /*53a0*/  PRMT R26, R4, 0x7610, R26 ;  /* 0x00007610041a7816 */ /* 0x001fe2000000001a */
[----:B------:R-:W-:Y:S06]  /*53b0*/  BRA `(.L_x_16929) ;  /* 0x0000000400ac7947 */ /* 0x000fec0003800000 */
.L_x_16936:
        /* <DEDUP_REMOVED lines=10> */
.L_x_16943:
        /* <DEDUP_REMOVED lines=21> */
.L_x_16947:
[----:B------:R-:W-:Y:S05]  /*55b0*/  BSYNC.RECONVERGENT B1 ;  /* 0x0000000000017941 */ /* 0x000fea0003800200 */
.L_x_16946:
[----:B------:R-:W-:Y:S01]  /*55c0*/  IMAD.SHL.U32 R0, R0, 0x100000, RZ ;  /* 0x0010000000007824 */ /* 0x000fe200078e00ff */
[----:B------:R-:W-:-:S04]  /*55d0*/  LEA R3, R3, 0x3b800000, 0x17 ;  /* 0x3b80000003037811 */ /* 0x000fc800078eb8ff */
[----:B------:R-:W-:-:S07]  /*55e0*/  LOP3.LUT R4, R3, R0, R7, 0xfe, !PT ;  /* 0x0000000003047212 */ /* 0x000fce00078efe07 */
.L_x_16945:
[----:B------:R-:W-:Y:S05]  /*55f0*/  BSYNC.RECONVERGENT B0 ;  /* 0x0000000000007941 */ /* 0x000fea0003800200 */
.L_x_16944:
[----:B------:R-:W0:Y:S02]  /*5600*/  F2I.S64.TRUNC R4, R4 ;  /* 0x0000000400047311 */ /* 0x000e24000020d900 */
[----:B0-----:R-:W-:Y:S01]  /*5610*/  PRMT R26, R4, 0x7610, R26 ;  /* 0x00007610041a7816 */ /* 0x001fe2000000001a */
[----:B------:R-:W-:Y:S06]  /*5620*/  BRA `(.L_x_16929) ;  /* 0x0000000400107947 */ /* 0x000fec0003800000 */
.L_x_16942:
        /* <DEDUP_REMOVED lines=21> */
.L_x_16951:
[----:B------:R-:W-:Y:S05]  /*5780*/  BSYNC.RECONVERGENT B1 ;  /* 0x0000000000017941 */ /* 0x000fea0003800200 */
.L_x_16950:
[----:B------:R-:W-:Y:S01]  /*5790*/  IMAD.SHL.U32 R0, R0, 0x200000, RZ ;  /* 0x0020000000007824 */ /* 0x000fe200078e00ff */
[----:B------:R-:W-:-:S04]  /*57a0*/  LEA R3, R3, 0x37800000, 0x17 ;  /* 0x3780000003037811 */ /* 0x000fc800078eb8ff */
[----:B------:R-:W-:-:S07]  /*57b0*/  LOP3.LUT R4, R3, R0, R7, 0xfe, !PT ;  /* 0x0000000003047212 */ /* 0x000fce00078efe07 */
.L_x_16949:
[----:B------:R-:W-:Y:S05]  /*57c0*/  BSYNC.RECONVERGENT B0 ;  /* 0x0000000000007941 */ /* 0x000fea0003800200 */
.L_x_16948:
[----:B------:R-:W0:Y:S02]  /*57d0*/  F2I.S64.TRUNC R4, R4 ;  /* 0x0000000400047311 */ /* 0x000e24000020d900 */
[----:B0-----:R-:W-:Y:S01]  /*57e0*/  PRMT R26, R4, 0x7610, R26 ;  /* 0x00007610041a7816 */ /* 0x001fe2000000001a */
[----:B------:R-:W-:Y:S06]  /*57f0*/  BRA `(.L_x_16929) ;  /* 0x00000000009c7947 */ /* 0x000fec0003800000 */
.L_x_16941:
        /* <DEDUP_REMOVED lines=14> */
.L_x_16955:
[----:B------:R-:W-:Y:S05]  /*58e0*/  BSYNC.RECONVERGENT B0 ;  /* 0x0000000000007941 */ /* 0x000fea0003800200 */
.L_x_16954:
[----:B------:R-:W0:Y:S02]  /*58f0*/  F2I.S64.TRUNC R4, R4 ;  /* 0x0000000400047311 */ /* 0x000e24000020d900 */
[----:B0-----:R-:W-:Y:S01]  /*5900*/  PRMT R26, R4, 0x7610, R26 ;  /* 0x00007610041a7816 */ /* 0x001fe2000000001a */
[----:B------:R-:W-:Y:S06]  /*5910*/  BRA `(.L_x_16929) ;  /* 0x0000000000547947 */ /* 0x000fec0003800000 */
.L_x_16928:
        /* <DEDUP_REMOVED lines=16> */
.L_x_16956:
[----:B------:R-:W-:Y:S01]  /*5a20*/  PRMT R26, RZ, 0x7610, R26 ;  /* 0x00007610ff1a7816 */ /* 0x000fe2000000001a */
[----:B------:R-:W-:Y:S06]  /*5a30*/  BRA `(.L_x_16929) ;  /* 0x00000000000c7947 */ /* 0x000fec0003800000 */
.L_x_16953:
[----:B------:R1:W5:Y:S01]  /*5a40*/  LDG.E.U8 R26, desc[UR36][R6.64] ;  /* 0x00000024061a7981 */ /* 0x000362000c1e1100 */
[----:B------:R-:W-:Y:S05]  /*5a50*/  BRA `(.L_x_16929) ;  /* 0x0000000000047947 */ /* 0x000fea0003800000 */
.L_x_16952:
[----:B------:R2:W5:Y:S02]  /*5a60*/  LDG.E.U8 R26, desc[UR36][R6.64] ;  /* 0x00000024061a7981 */ /* 0x000564000c1e1100 */
.L_x_16929:
[----:B------:R-:W-:-:S07]  /*5a70*/  VIADD R29, R29, 0x80 ;  /* 0x000000801d1d7836 */ /* 0x000fce0000000000 */
.L_x_16890:
[----:B------:R-:W-:Y:S05]  /*5a80*/  BSYNC.RECONVERGENT B6 ;  /* 0x0000000000067941 */ /* 0x000fea0003800200 */
.L_x_16889:
        /* <DEDUP_REMOVED lines=24> */
.L_x_16962:
[----:B------:R0:W5:Y:S01]  /*5c10*/  LDG.E.U8 R24, desc[UR36][R6.64] ;  /* 0x0000002406187981 */ /* 0x000162000c1e1100 */
[----:B------:R-:W-:Y:S05]  /*5c20*/  BRA `(.L_x_16964) ;  /* 0x0000000c00607947 */ /* 0x000fea0003800000 */
.L_x_16961:
        /* <DEDUP_REMOVED lines=8> */
.L_x_16966:
[----:B------:R3:W5:Y:S01]  /*5cb0*/  LDG.E.U8 R24, desc[UR36][R6.64] ;  /* 0x0000002406187981 */ /* 0x000762000c1e1100 */
[----:B------:R-:W-:Y:S05]  /*5cc0*/  BRA `(.L_x_16964) ;  /* 0x0000000c00387947 */ /* 0x000fea0003800000 */
.L_x_16965:
[----:B------:R2:W5:Y:S01]  /*5cd0*/  LDG.E.U16 R24, desc[UR36][R6.64] ;  /* 0x0000002406187981 */ /* 0x000562000c1e1500 */
[----:B------:R-:W-:Y:S05]  /*5ce0*/  BRA `(.L_x_16964) ;  /* 0x0000000c00307947 */ /* 0x000fea0003800000 */
.L_x_16960:
        /* <DEDUP_REMOVED lines=10> */
.L_x_16968:
[----:B------:R-:W2:Y:S02]  /*5d90*/  LDG.E.U16 R4, desc[UR36][R6.64] ;  /* 0x0000002406047981 */ /* 0x000ea4000c1e1500 */
[----:B--2---:R-:W-:-:S06]  /*5da0*/  HADD2.F32 R4, -RZ, R4.H0_H0 ;  /* 0x20000004ff047230 */ /* 0x004fcc0000004100 */
[----:B------:R-:W0:Y:S02]  /*5db0*/  F2I.S64.TRUNC R4, R4 ;  /* 0x0000000400047311 */ /* 0x000e24000020d900 */
[----:B0-----:R-:W-:Y:S01]  /*5dc0*/  PRMT R24, R4, 0x7610, R24 ;  /* 0x0000761004187816 */ /* 0x001fe20000000018 */
[----:B------:R-:W-:Y:S06]  /*5dd0*/  BRA `(.L_x_16964) ;  /* 0x0000000800f47947 */ /* 0x000fec0003800000 */
.L_x_16967:
        /* <DEDUP_REMOVED lines=10> */
.L_x_16970:
[----:B------:R-:W2:Y:S02]  /*5e80*/  LDG.E.U16 R6, desc[UR36][R6.64] ;  /* 0x0000002406067981 */ /* 0x000ea4000c1e1500 */
[----:B--2---:R-:W-:-:S06]  /*5e90*/  HADD2.F32 R4, -RZ, R6.H0_H0 ;  /* 0x20000006ff047230 */ /* 0x004fcc0000004100 */
[----:B------:R-:W0:Y:S02]  /*5ea0*/  F2I.S64.TRUNC R4, R4 ;  /* 0x0000000400047311 */ /* 0x000e24000020d900 */
[----:B0-----:R-:W-:Y:S01]  /*5eb0*/  PRMT R24, R4, 0x7610, R24 ;  /* 0x0000761004187816 */ /* 0x001fe20000000018 */
[----:B------:R-:W-:Y:S06]  /*5ec0*/  BRA `(.L_x_16964) ;  /* 0x0000000800b87947 */ /* 0x000fec0003800000 */
.L_x_16969:
[----:B------:R-:W2:Y:S02]  /*5ed0*/  LDG.E.64 R4, desc[UR36][R6.64] ;  /* 0x0000002406047981 */ /* 0x000ea4000c1e1b00 */
[----:B--2---:R-:W0:Y:S02]  /*5ee0*/  F2I.S64.F64.TRUNC R4, R4 ;  /* 0x0000000400047311 */ /* 0x004e24000030d900 */
[----:B0-----:R-:W-:Y:S01]  /*5ef0*/  PRMT R24, R4, 0x7610, R24 ;  /* 0x0000761004187816 */ /* 0x001fe20000000018 */
[----:B------:R-:W-:Y:S06]  /*5f00*/  BRA `(.L_x_16964) ;  /* 0x0000000800a87947 */ /* 0x000fec0003800000 */
.L_x_16959:
        /* <DEDUP_REMOVED lines=12> */
.L_x_16973:
[----:B------:R-:W2:Y:S02]  /*5fd0*/  LDG.E.64 R6, desc[UR36][R6.64] ;  /* 0x0000002406067981 */ /* 0x000ea4000c1e1b00 */
[----:B--2---:R-:W0:Y:S02]  /*5fe0*/  F2I.S64.F64.TRUNC R4, R6 ;  /* 0x0000000600047311 */ /* 0x004e24000030d900 */
[----:B0-----:R-:W-:Y:S01]  /*5ff0*/  PRMT R24, R4, 0x7610, R24 ;  /* 0x0000761004187816 */ /* 0x001fe20000000018 */
[----:B------:R-:W-:Y:S06]  /*6000*/  BRA `(.L_x_16964) ;  /* 0x0000000800687947 */ /* 0x000fec0003800000 */
.L_x_16972:
        /* <DEDUP_REMOVED lines=27> */
.L_x_16975:
        /* <DEDUP_REMOVED lines=15> */
.L_x_16974:
[----:B------:R-:W2:Y:S02]  /*62b0*/  LDG.E.U16 R4, desc[UR36][R6.64] ;  /* 0x0000002406047981 */ /* 0x000ea4000c1e1500 */
[----:B--2---:R-:W-:-:S06]  /*62c0*/  IMAD.U32 R4, R4, 0x10000, RZ ;  /* 0x0001000004047824 */ /* 0x004fcc00078e00ff */
[----:B------:R-:W0:Y:S02]  /*62d0*/  F2I.S64.TRUNC R4, R4 ;  /* 0x0000000400047311 */ /* 0x000e24000020d900 */
[----:B0-----:R-:W-:Y:S01]  /*62e0*/  PRMT R24, R4, 0x7610, R24 ;  /* 0x0000761004187816 */ /* 0x001fe20000000018 */
[----:B------:R-:W-:Y:S06]  /*62f0*/  BRA `(.L_x_16964) ;  /* 0x0000000400ac7947 */ /* 0x000fec0003800000 */
.L_x_16971:
        /* <DEDUP_REMOVED lines=10> */
.L_x_16978:
        /* <DEDUP_REMOVED lines=21> */
.L_x_16982:
[----:B------:R-:W-:Y:S05]  /*64f0*/  BSYNC.RECONVERGENT B1 ;  /* 0x0000000000017941 */ /* 0x000fea0003800200 */
.L_x_16981:
[----:B------:R-:W-:Y:S01]  /*6500*/  IMAD.SHL.U32 R0, R0, 0x100000, RZ ;  /* 0x0010000000007824 */ /* 0x000fe200078e00ff */
[----:B------:R-:W-:-:S04]  /*6510*/  LEA R3, R3, 0x3b800000, 0x17 ;  /* 0x3b80000003037811 */ /* 0x000fc800078eb8ff */
[----:B------:R-:W-:-:S07]  /*6520*/  LOP3.LUT R4, R3, R0, R7, 0xfe, !PT ;  /* 0x0000000003047212 */ /* 0x000fce00078efe07 */
.L_x_16980:
[----:B------:R-:W-:Y:S05]  /*6530*/  BSYNC.RECONVERGENT B0 ;  /* 0x0000000000007941 */ /* 0x000fea0003800200 */
.L_x_16979:
[----:B------:R-:W0:Y:S02]  /*6540*/  F2I.S64.TRUNC R4, R4 ;  /* 0x0000000400047311 */ /* 0x000e24000020d900 */
[----:B0-----:R-:W-:Y:S01]  /*6550*/  PRMT R24, R4, 0x7610, R24 ;  /* 0x0000761004187816 */ /* 0x001fe20000000018 */
[----:B------:R-:W-:Y:S06]  /*6560*/  BRA `(.L_x_16964) ;  /* 0x0000000400107947 */ /* 0x000fec0003800000 */
.L_x_16977:
        /* <DEDUP_REMOVED lines=21> */
.L_x_16986:
[----:B------:R-:W-:Y:S05]  /*66c0*/  BSYNC.RECONVERGENT B1 ;  /* 0x0000000000017941 */ /* 0x000fea0003800200 */
.L_x_16985:
[----:B------:R-:W-:Y:S01]  /*66d0*/  IMAD.SHL.U32 R0, R0, 0x200000, RZ ;  /* 0x0020000000007824 */ /* 0x000fe200078e00ff */
[----:B------:R-:W-:-:S04]  /*66e0*/  LEA R3, R3, 0x37800000, 0x17 ;  /* 0x3780000003037811 */ /* 0x000fc800078eb8ff */
[----:B------:R-:W-:-:S07]  /*66f0*/  LOP3.LUT R4, R3, R0, R7, 0xfe, !PT ;  /* 0x0000000003047212 */ /* 0x000fce00078efe07 */
.L_x_16984:
[----:B------:R-:W-:Y:S05]  /*6700*/  BSYNC.RECONVERGENT B0 ;  /* 0x0000000000007941 */ /* 0x000fea0003800200 */
.L_x_16983:
[----:B------:R-:W0:Y:S02]  /*6710*/  F2I.S64.TRUNC R4, R4 ;  /* 0x0000000400047311 */ /* 0x000e24000020d900 */
[----:B0-----:R-:W-:Y:S01]  /*6720*/  PRMT R24, R4, 0x7610, R24 ;  /* 0x0000761004187816 */ /* 0x001fe20000000018 */
[----:B------:R-:W-:Y:S06]  /*6730*/  BRA `(.L_x_16964) ;  /* 0x00000000009c7947 */ /* 0x000fec0003800000 */
.L_x_16976:
        /* <DEDUP_REMOVED lines=14> */
.L_x_16990:
[----:B------:R-:W-:Y:S05]  /*6820*/  BSYNC.RECONVERGENT B0 ;  /* 0x0000000000007941 */ /* 0x000fea0003800200 */
.L_x_16989:
[----:B------:R-:W0:Y:S02]  /*6830*/  F2I.S64.TRUNC R4, R4 ;  /* 0x0000000400047311 */ /* 0x000e24000020d900 */
[----:B0-----:R-:W-:Y:S01]  /*6840*/  PRMT R24, R4, 0x7610, R24 ;  /* 0x0000761004187816 */ /* 0x001fe20000000018 */
[----:B------:R-:W-:Y:S06]  /*6850*/  BRA `(.L_x_16964) ;  /* 0x0000000000547947 */ /* 0x000fec0003800000 */
.L_x_16963:
        /* <DEDUP_REMOVED lines=16> */
.L_x_16991:
[----:B------:R-:W-:Y:S01]  /*6960*/  PRMT R24, RZ, 0x7610, R24 ;  /* 0x00007610ff187816 */ /* 0x000fe20000000018 */
[----:B------:R-:W-:Y:S06]  /*6970*/  BRA `(.L_x_16964) ;  /* 0x00000000000c7947 */ /* 0x000fec0003800000 */
.L_x_16988:
[----:B------:R0:W5:Y:S01]  /*6980*/  LDG.E.U8 R24, desc[UR36][R6.64] ;  /* 0x0000002406187981 */ /* 0x000162000c1e1100 */
[----:B------:R-:W-:Y:S05]  /*6990*/  BRA `(.L_x_16964) ;  /* 0x0000000000047947 */ /* 0x000fea0003800000 */
.L_x_16987:
[----:B------:R0:W5:Y:S02]  /*69a0*/  LDG.E.U8 R24, desc[UR36][R6.64] ;  /* 0x0000002406187981 */ /* 0x000164000c1e1100 */
.L_x_16964:
        /* <DEDUP_REMOVED lines=19> */
.L_x_16995:
[----:B------:R0:W5:Y:S01]  /*6ae0*/  LDG.E.U8 R17, desc[UR36][R6.64] ;  /* 0x0000002406117981 */ /* 0x000162000c1e1100 */
[----:B------:R-:W-:Y:S05]  /*6af0*/  BRA `(.L_x_16958) ;  /* 0x0000000c005c7947 */ /* 0x000fea0003800000 */
.L_x_16994:
        /* <DEDUP_REMOVED lines=8> */
.L_x_16998:
[----:B------:R0:W5:Y:S01]  /*6b80*/  LDG.E.U8 R17, desc[UR36][R6.64] ;  /* 0x0000002406117981 */ /* 0x000162000c1e1100 */
[----:B------:R-:W-:Y:S05]  /*6b90*/  BRA `(.L_x_16958) ;  /* 0x0000000c00347947 */ /* 0x000fea0003800000 */
.L_x_16997:
[----:B------:R0:W5:Y:S01]  /*6ba0*/  LDG.E.U16 R17, desc[UR36][R6.64] ;  /* 0x0000002406117981 */ /* 0x000162000c1e1500 */
[----:B------:R-:W-:Y:S05]  /*6bb0*/  BRA `(.L_x_16958) ;  /* 0x0000000c002c7947 */ /* 0x000fea0003800000 */
.L_x_16993:
        /* <DEDUP_REMOVED lines=10> */
.L_x_17000:
[----:B------:R-:W2:Y:S02]  /*6c60*/  LDG.E.U16 R4, desc[UR36][R6.64] ;  /* 0x0000002406047981 */ /* 0x000ea4000c1e1500 */
[----:B--2---:R-:W-:-:S06]  /*6c70*/  HADD2.F32 R4, -RZ, R4.H0_H0 ;  /* 0x20000004ff047230 */ /* 0x004fcc0000004100 */
[----:B------:R-:W0:Y:S02]  /*6c80*/  F2I.S64.TRUNC R4, R4 ;  /* 0x0000000400047311 */ /* 0x000e24000020d900 */
[----:B0-----:R-:W-:Y:S01]  /*6c90*/  PRMT R17, R4, 0x7610, R17 ;  /* 0x0000761004117816 */ /* 0x001fe20000000011 */
[----:B------:R-:W-:Y:S06]  /*6ca0*/  BRA `(.L_x_16958) ;  /* 0x0000000800f07947 */ /* 0x000fec0003800000 */
.L_x_16999:
        /* <DEDUP_REMOVED lines=10> */
.L_x_17002:
[----:B------:R-:W2:Y:S02]  /*6d50*/  LDG.E.U16 R6, desc[UR36][R6.64] ;  /* 0x0000002406067981 */ /* 0x000ea4000c1e1500 */
[----:B--2---:R-:W-:-:S06]  /*6d60*/  HADD2.F32 R4, -RZ, R6.H0_H0 ;  /* 0x20000006ff047230 */ /* 0x004fcc0000004100 */
[----:B------:R-:W0:Y:S02]  /*6d70*/  F2I.S64.TRUNC R4, R4 ;  /* 0x0000000400047311 */ /* 0x000e24000020d900 */
[----:B0-----:R-:W-:Y:S01]  /*6d80*/  PRMT R17, R4, 0x7610, R17 ;  /* 0x0000761004117816 */ /* 0x001fe20000000011 */
[----:B------:R-:W-:Y:S06]  /*6d90*/  BRA `(.L_x_16958) ;  /* 0x0000000800b47947 */ /* 0x000fec0003800000 */
.L_x_17001:
[----:B------:R-:W2:Y:S02]  /*6da0*/  LDG.E.64 R4, desc[UR36][R6.64] ;  /* 0x0000002406047981 */ /* 0x000ea4000c1e1b00 */
[----:B--2---:R-:W0:Y:S02]  /*6db0*/  F2I.S64.F64.TRUNC R4, R4 ;  /* 0x0000000400047311 */ /* 0x004e24000030d900 */
[----:B0-----:R-:W-:Y:S01]  /*6dc0*/  PRMT R17, R4, 0x7610, R17 ;  /* 0x0000761004117816 */ /* 0x001fe20000000011 */
[----:B------:R-:W-:Y:S06]  /*6dd0*/  BRA `(.L_x_16958) ;  /* 0x0000000800a47947 */ /* 0x000fec0003800000 */
.L_x_16992:
        /* <DEDUP_REMOVED lines=12> */
.L_x_17005:
[----:B------:R-:W2:Y:S02]  /*6ea0*/  LDG.E.64 R6, desc[UR36][R6.64] ;  /* 0x0000002406067981 */ /* 0x000ea4000c1e1b00 */
[----:B--2---:R-:W0:Y:S02]  /*6eb0*/  F2I.S64.F64.TRUNC R4, R6 ;  /* 0x0000000600047311 */ /* 0x004e24000030d900 */
[----:B0-----:R-:W-:Y:S01]  /*6ec0*/  PRMT R17, R4, 0x7610, R17 ;  /* 0x0000761004117816 */ /* 0x001fe20000000011 */
[----:B------:R-:W-:Y:S06]  /*6ed0*/  BRA `(.L_x_16958) ;  /* 0x0000000800647947 */ /* 0x000fec0003800000 */
.L_x_17004:
        /* <DEDUP_REMOVED lines=27> */
.L_x_17007:
        /* <DEDUP_REMOVED lines=15> */
.L_x_17006:
[----:B------:R-:W2:Y:S02]  /*7180*/  LDG.E.U16 R4, desc[UR36][R6.64] ;  /* 0x0000002406047981 */ /* 0x000ea4000c1e1500 */
[----:B--2---:R-:W-:-:S06]  /*7190*/  IMAD.U32 R4, R4, 0x10000, RZ ;  /* 0x0001000004047824 */ /* 0x004fcc00078e00ff */
[----:B------:R-:W0:Y:S02]  /*71a0*/  F2I.S64.TRUNC R4, R4 ;  /* 0x0000000400047311 */ /* 0x000e24000020d900 */
[----:B0-----:R-:W-:Y:S01]  /*71b0*/  PRMT R17, R4, 0x7610, R17 ;  /* 0x0000761004117816 */ /* 0x001fe20000000011 */
[----:B------:R-:W-:Y:S06]  /*71c0*/  BRA `(.L_x_16958) ;  /* 0x0000000400a87947 */ /* 0x000fec0003800000 */
.L_x_17003:
        /* <DEDUP_REMOVED lines=10> */
.L_x_17010:
        /* <DEDUP_REMOVED lines=21> */
.L_x_17014:
[----:B------:R-:W-:Y:S05]  /*73c0*/  BSYNC.RECONVERGENT B1 ;  /* 0x0000000000017941 */ /* 0x000fea0003800200 */
.L_x_17013:
[----:B------:R-:W-:Y:S01]  /*73d0*/  IMAD.SHL.U32 R0, R0, 0x100000, RZ ;  /* 0x0010000000007824 */ /* 0x000fe200078e00ff */
[----:B------:R-:W-:-:S04]  /*73e0*/  LEA R3, R3, 0x3b800000, 0x17 ;  /* 0x3b80000003037811 */ /* 0x000fc800078eb8ff */
[----:B------:R-:W-:-:S07]  /*73f0*/  LOP3.LUT R4, R3, R0, R7, 0xfe, !PT ;  /* 0x0000000003047212 */ /* 0x000fce00078efe07 */
.L_x_17012:
[----:B------:R-:W-:Y:S05]  /*7400*/  BSYNC.RECONVERGENT B0 ;  /* 0x0000000000007941 */ /* 0x000fea0003800200 */
.L_x_17011:
[----:B------:R-:W0:Y:S02]  /*7410*/  F2I.S64.TRUNC R4, R4 ;  /* 0x0000000400047311 */ /* 0x000e24000020d900 */
[----:B0-----:R-:W-:Y:S01]  /*7420*/  PRMT R17, R4, 0x7610, R17 ;  /* 0x0000761004117816 */ /* 0x001fe20000000011 */
[----:B------:R-:W-:Y:S06]  /*7430*/  BRA `(.L_x_16958) ;  /* 0x00000004000c7947 */ /* 0x000fec0003800000 */
.L_x_17009:
        /* <DEDUP_REMOVED lines=21> */
.L_x_17018:
[----:B------:R-:W-:Y:S05]  /*7590*/  BSYNC.RECONVERGENT B1 ;  /* 0x0000000000017941 */ /* 0x000fea0003800200 */
.L_x_17017:
[----:B------:R-:W-:Y:S01]  /*75a0*/  IMAD.SHL.U32 R0, R0, 0x200000, RZ ;  /* 0x0020000000007824 */ /* 0x000fe200078e00ff */
[----:B------:R-:W-:-:S04]  /*75b0*/  LEA R3, R3, 0x37800000, 0x17 ;  /* 0x3780000003037811 */ /* 0x000fc800078eb8ff */
[----:B------:R-:W-:-:S07]  /*75c0*/  LOP3.LUT R4, R3, R0, R7, 0xfe, !PT ;  /* 0x0000000003047212 */ /* 0x000fce00078efe07 */
.L_x_17016:
[----:B------:R-:W-:Y:S05]  /*75d0*/  BSYNC.RECONVERGENT B0 ;  /* 0x0000000000007941 */ /* 0x000fea0003800200 */
.L_x_17015:
[----:B------:R-:W0:Y:S02]  /*75e0*/  F2I.S64.TRUNC R4, R4 ;  /* 0x0000000400047311 */ /* 0x000e24000020d900 */
[----:B0-----:R-:W-:Y:S01]  /*75f0*/  PRMT R17, R4, 0x7610, R17 ;  /* 0x0000761004117816 */ /* 0x001fe20000000011 */
[----:B------:R-:W-:Y:S06]  /*7600*/  BRA `(.L_x_16958) ;  /* 0x0000000000987947 */ /* 0x000fec0003800000 */
.L_x_17008:
        /* <DEDUP_REMOVED lines=14> */
.L_x_17022:
[----:B------:R-:W-:Y:S05]  /*76f0*/  BSYNC.RECONVERGENT B0 ;  /* 0x0000000000007941 */ /* 0x000fea0003800200 */
.L_x_17021:
[----:B------:R-:W0:Y:S02]  /*7700*/  F2I.S64.TRUNC R4, R4 ;  /* 0x0000000400047311 */ /* 0x000e24000020d900 */
[----:B0-----:R-:W-:Y:S01]  /*7710*/  PRMT R17, R4, 0x7610, R17 ;  /* 0x0000761004117816 */ /* 0x001fe20000000011 */
[----:B------:R-:W-:Y:S06]  /*7720*/  BRA `(.L_x_16958) ;  /* 0x0000000000507947 */ /* 0x000fec0003800000 */
.L_x_16996:
        /* <DEDUP_REMOVED lines=16> */
.L_x_17023:
[----:B------:R-:W-:Y:S05]  /*7830*/  BRA `(.L_x_16958) ;  /* 0x00000000000c7947 */ /* 0x000fea0003800000 */
.L_x_17020:
[----:B------:R0:W5:Y:S01]  /*7840*/  LDG.E.U8 R17, desc[UR36][R6.64] ;  /* 0x0000002406117981 */ /* 0x000162000c1e1100 */
[----:B------:R-:W-:Y:S05]  /*7850*/  BRA `(.L_x_16958) ;  /* 0x0000000000047947 */ /* 0x000fea0003800000 */
.L_x_17019:
[----:B------:R0:W5:Y:S02]  /*7860*/  LDG.E.U8 R17, desc[UR36][R6.64] ;  /* 0x0000002406117981 */ /* 0x000164000c1e1100 */
.L_x_16958:
[----:B------:R-:W-:Y:S05]  /*7870*/  BSYNC.RECONVERGENT B6 ;  /* 0x0000000000067941 */ /* 0x000fea0003800200 */
.L_x_16957:
        /* <DEDUP_REMOVED lines=31> */
.L_x_17031:
[----:B------:R0:W-:Y:S01]  /*7a70*/  STG.E.U8 desc[UR36][R8.64], R5 ;  /* 0x0000000508007986 */ /* 0x0001e2000c101124 */
[----:B------:R-:W-:Y:S05]  /*7a80*/  BRA `(.L_x_17033) ;  /* 0x0000000c00507947 */ /* 0x000fea0003800000 */
.L_x_17030:
        /* <DEDUP_REMOVED lines=10> */
.L_x_17035:
[----:B------:R-:W-:-:S05]  /*7b30*/  LOP3.LUT R5, R5, 0xff, RZ, 0xc0, !PT ;  /* 0x000000ff05057812 */ /* 0x000fca00078ec0ff */
[----:B------:R0:W-:Y:S01]  /*7b40*/  STG.E desc[UR36][R8.64], R5 ;  /* 0x0000000508007986 */ /* 0x0001e2000c101924 */
[----:B------:R-:W-:Y:S05]  /*7b50*/  BRA `(.L_x_17033) ;  /* 0x0000000c001c7947 */ /* 0x000fea0003800000 */
.L_x_17034:
[----:B------:R-:W-:-:S05]  /*7b60*/  LOP3.LUT R3, R5, 0xff, RZ, 0xc0, !PT ;  /* 0x000000ff05037812 */ /* 0x000fca00078ec0ff */
[----:B------:R0:W-:Y:S01]  /*7b70*/  STG.E.U16 desc[UR36][R8.64], R3 ;  /* 0x0000000308007986 */ /* 0x0001e2000c101524 */
[----:B------:R-:W-:Y:S05]  /*7b80*/  BRA `(.L_x_17033) ;  /* 0x0000000c00107947 */ /* 0x000fea0003800000 */
.L_x_17029:
        /* <DEDUP_REMOVED lines=10> */
.L_x_17037:
[----:B------:R-:W-:-:S04]  /*7c30*/  LOP3.LUT R5, R5, 0xff, RZ, 0xc0, !PT ;  /* 0x000000ff05057812 */ /* 0x000fc800078ec0ff */
[----:B------:R-:W0:Y:S02]  /*7c40*/  I2F.U16 R0, R5 ;  /* 0x0000000500007306 */ /* 0x000e240000101000 */
[----:B0-----:R-:W-:-:S05]  /*7c50*/  F2FP.F16.F32.PACK_AB R0, RZ, R0 ;  /* 0x00000000ff00723e */ /* 0x001fca00000000ff */
[----:B------:R0:W-:Y:S01]  /*7c60*/  STG.E.U16 desc[UR36][R8.64], R0 ;  /* 0x0000000008007986 */ /* 0x0001e2000c101524 */
[----:B------:R-:W-:Y:S05]  /*7c70*/  BRA `(.L_x_17033) ;  /* 0x0000000800d47947 */ /* 0x000fea0003800000 */
.L_x_17036:
        /* <DEDUP_REMOVED lines=11> */
.L_x_17039:
[----:B------:R-:W-:-:S06]  /*7d30*/  LOP3.LUT R5, R5, 0xff, RZ, 0xc0, !PT ;  /* 0x000000ff05057812 */ /* 0x000fcc00078ec0ff */
[----:B------:R-:W0:Y:S02]  /*7d40*/  I2F.U16 R5, R5 ;  /* 0x0000000500057306 */ /* 0x000e240000101000 */
[----:B0-----:R-:W-:-:S04]  /*7d50*/  F2FP.F16.F32.PACK_AB R3, RZ, R5 ;  /* 0x00000005ff03723e */ /* 0x001fc800000000ff */
[----:B------:R-:W-:-:S05]  /*7d60*/  PRMT R3, R3, 0x5410, RZ ;  /* 0x0000541003037816 */ /* 0x000fca00000000ff */
[----:B------:R0:W-:Y:S01]  /*7d70*/  STG.E desc[UR36][R8.64], R3 ;  /* 0x0000000308007986 */ /* 0x0001e2000c101924 */
[----:B------:R-:W-:Y:S05]  /*7d80*/  BRA `(.L_x_17033) ;  /* 0x0000000800907947 */ /* 0x000fea0003800000 */
.L_x_17038:
[----:B------:R-:W-:-:S06]  /*7d90*/  LOP3.LUT R5, R5, 0xff, RZ, 0xc0, !PT ;  /* 0x000000ff05057812 */ /* 0x000fcc00078ec0ff */
[----:B------:R-:W0:Y:S02]  /*7da0*/  I2F.F64.U16 R4, R5 ;  /* 0x0000000500047312 */ /* 0x000e240000101800 */
[----:B0-----:R0:W-:Y:S01]  /*7db0*/  STG.E.64 desc[UR36][R8.64], R4 ;  /* 0x0000000408007986 */ /* 0x0011e2000c101b24 */
[----:B------:R-:W-:Y:S05]  /*7dc0*/  BRA `(.L_x_17033) ;  /* 0x0000000800807947 */ /* 0x000fea0003800000 */
.L_x_17028:
        /* <DEDUP_REMOVED lines=12> */
.L_x_17042:
[----:B------:R-:W-:Y:S02]  /*7e90*/  LOP3.LUT R5, R5, 0xff, RZ, 0xc0, !PT ;  /* 0x000000ff05057812 */ /* 0x000fe400078ec0ff */
[----:B--234-:R-:W-:-:S04]  /*7ea0*/  CS2R R6, SRZ ;  /* 0x0000000000067805 */ /* 0x01cfc8000001ff00 */
[----:B------:R-:W0:Y:S02]  /*7eb0*/  I2F.F64.U16 R4, R5 ;  /* 0x0000000500047312 */ /* 0x000e240000101800 */
[----:B0-----:R0:W-:Y:S01]  /*7ec0*/  STG.E.128 desc[UR36][R8.64], R4 ;  /* 0x0000000408007986 */ /* 0x0011e2000c101d24 */
[----:B------:R-:W-:Y:S05]  /*7ed0*/  BRA `(.L_x_17033) ;  /* 0x00000008003c7947 */ /* 0x000fea0003800000 */
.L_x_17041:
        /* <DEDUP_REMOVED lines=18> */
.L_x_17046:
[----:B------:R-:W-:Y:S05]  /*8000*/  BSYNC.RECONVERGENT B0 ;  /* 0x0000000000007941 */ /* 0x000fea0003800200 */
.L_x_17045:
[----:B------:R0:W-:Y:S01]  /*8010*/  STG.E.U8 desc[UR36][R8.64], R3 ;  /* 0x0000000308007986 */ /* 0x0001e2000c101124 */
[----:B------:R-:W-:Y:S05]  /*8020*/  BRA `(.L_x_17033) ;  /* 0x0000000400e87947 */ /* 0x000fea0003800000 */
.L_x_17044:
        /* <DEDUP_REMOVED lines=17> */
.L_x_17043:
[----:B------:R-:W-:-:S04]  /*8140*/  LOP3.LUT R5, R5, 0xff, RZ, 0xc0, !PT ;  /* 0x000000ff05057812 */ /* 0x000fc800078ec0ff */
[----:B------:R-:W0:Y:S02]  /*8150*/  I2F.U16 R0, R5 ;  /* 0x0000000500007306 */ /* 0x000e240000101000 */
[----:B0-----:R-:W-:-:S05]  /*8160*/  F2FP.BF16.F32.PACK_AB R0, RZ, R0 ;  /* 0x00000000ff00723e */ /* 0x001fca00000010ff */
[----:B------:R0:W-:Y:S01]  /*8170*/  STG.E.U16 desc[UR36][R8.64], R0 ;  /* 0x0000000008007986 */ /* 0x0001e2000c101524 */
[----:B------:R-:W-:Y:S05]  /*8180*/  BRA `(.L_x_17033) ;  /* 0x0000000400907947 */ /* 0x000fea0003800000 */
.L_x_17040:
        /* <DEDUP_REMOVED lines=11> */
.L_x_17049:
        /* <DEDUP_REMOVED lines=13> */
.L_x_17052:
[----:B------:R-:W-:-:S04]  /*8310*/  SHF.R.U32.HI R0, RZ, 0x14, R5 ;  /* 0x00000014ff007819 */ /* 0x000fc80000011605 */
[----:B------:R-:W-:-:S04]  /*8320*/  LOP3.LUT R0, R0, 0x1, RZ, 0xc0, !PT ;  /* 0x0000000100007812 */ /* 0x000fc800078ec0ff */
[----:B------:R-:W-:-:S04]  /*8330*/  IADD3 R0, PT, PT, R5, 0x487ffff, R0 ;  /* 0x0487ffff05007810 */ /* 0x000fc80007ffe000 */
[----:B------:R-:W-:-:S04]  /*8340*/  SHF.R.U32.HI R0, RZ, 0x14, R0 ;  /* 0x00000014ff007819 */ /* 0x000fc80000011600 */
[----:B------:R-:W-:-:S07]  /*8350*/  LOP3.LUT R0, R0, 0xff, RZ, 0xc0, !PT ;  /* 0x000000ff00007812 */ /* 0x000fce00078ec0ff */
.L_x_17053:
[----:B------:R-:W-:-:S07]  /*8360*/  PRMT R4, R0, 0x7610, R4 ;  /* 0x0000761000047816 */ /* 0x000fce0000000004 */
.L_x_17051:
[----:B------:R-:W-:Y:S05]  /*8370*/  BSYNC.RECONVERGENT B0 ;  /* 0x0000000000007941 */ /* 0x000fea0003800200 */
.L_x_17050:
[----:B------:R0:W-:Y:S01]  /*8380*/  STG.E.U8 desc[UR36][R8.64], R4 ;  /* 0x0000000408007986 */ /* 0x0001e2000c101124 */
[----:B------:R-:W-:Y:S05]  /*8390*/  BRA `(.L_x_17033) ;  /* 0x00000004000c7947 */ /* 0x000fea0003800000 */
.L_x_17048:
        /* <DEDUP_REMOVED lines=13> */
.L_x_17056:
[----:B------:R-:W-:-:S04]  /*8470*/  SHF.R.U32.HI R0, RZ, 0x15, R5 ;  /* 0x00000015ff007819 */ /* 0x000fc80000011605 */
[----:B------:R-:W-:-:S04]  /*8480*/  LOP3.LUT R0, R0, 0x1, RZ, 0xc0, !PT ;  /* 0x0000000100007812 */ /* 0x000fc800078ec0ff */
[----:B------:R-:W-:-:S04]  /*8490*/  IADD3 R0, PT, PT, R5, 0x88fffff, R0 ;  /* 0x088fffff05007810 */ /* 0x000fc80007ffe000 */
[----:B------:R-:W-:-:S04]  /*84a0*/  SHF.R.U32.HI R0, RZ, 0x15, R0 ;  /* 0x00000015ff007819 */ /* 0x000fc80000011600 */
[----:B------:R-:W-:-:S07]  /*84b0*/  LOP3.LUT R0, R0, 0xff, RZ, 0xc0, !PT ;  /* 0x000000ff00007812 */ /* 0x000fce00078ec0ff */
.L_x_17057:
[----:B------:R-:W-:-:S07]  /*84c0*/  PRMT R4, R0, 0x7610, R4 ;  /* 0x0000761000047816 */ /* 0x000fce0000000004 */
.L_x_17055:
[----:B------:R-:W-:Y:S05]  /*84d0*/  BSYNC.RECONVERGENT B0 ;  /* 0x0000000000007941 */ /* 0x000fea0003800200 */
.L_x_17054:
[----:B------:R0:W-:Y:S01]  /*84e0*/  STG.E.U8 desc[UR36][R8.64], R4 ;  /* 0x0000000408007986 */ /* 0x0001e2000c101124 */
[----:B------:R-:W-:Y:S05]  /*84f0*/  BRA `(.L_x_17033) ;  /* 0x0000000000b47947 */ /* 0x000fea0003800000 */
.L_x_17047:
[----:B------:R-:W-:-:S13]  /*8500*/  ISETP.NE.AND P0, PT, R0, 0x1c, PT ;  /* 0x0000001c0000780c */ /* 0x000fda0003f05270 */
[----:B------:R-:W-:Y:S05]  /*8510*/  @!P0 BRA `(.L_x_17058) ;  /* 0x0000000000a48947 */ /* 0x000fea0003800000 */
[----:B------:R-:W-:-:S13]  /*8520*/  ISETP.NE.AND P0, PT, R0, 0x1d, PT ;  /* 0x0000001d0000780c */ /* 0x000fda0003f05270 */
[----:B------:R-:W-:Y:S05]  /*8530*/  @!P0 BRA `(.L_x_17059) ;  /* 0x00000000008c8947 */ /* 0x000fea0003800000 */
[----:B------:R-:W-:-:S13]  /*8540*/  ISETP.NE.AND P0, PT, R0, 0x2c, PT ;  /* 0x0000002c0000780c */ /* 0x000fda0003f05270 */
[----:B------:R-:W-:Y:S05]  /*8550*/  @!P0 BRA `(.L_x_17060) ;  /* 0x0000000000448947 */ /* 0x000fea0003800000 */
.L_x_17032:
        /* <DEDUP_REMOVED lines=16> */
.L_x_17061:
[----:B------:R-:W-:Y:S05]  /*8660*/  BRA `(.L_x_17033) ;  /* 0x0000000000587947 */ /* 0x000fea0003800000 */
.L_x_17060:
        /* <DEDUP_REMOVED lines=16> */
.L_x_17059:
[----:B------:R-:W-:Y:S01]  /*8770*/  LOP3.LUT R4, R5, 0xff, RZ, 0xc0, !PT ;  /* 0x000000ff05047812 */ /* 0x000fe200078ec0ff */
[----:B------:R-:W-:-:S05]  /*8780*/  IMAD.MOV.U32 R5, RZ, RZ, RZ ;  /* 0x000000ffff057224 */ /* 0x000fca00078e00ff */
[----:B------:R0:W-:Y:S01]  /*8790*/  STG.E.64 desc[UR36][R8.64], R4 ;  /* 0x0000000408007986 */ /* 0x0001e2000c101b24 */
[----:B------:R-:W-:Y:S05]  /*87a0*/  BRA `(.L_x_17033) ;  /* 0x0000000000087947 */ /* 0x000fea0003800000 */
.L_x_17058:
[----:B------:R-:W-:-:S05]  /*87b0*/  LOP3.LUT R5, R5, 0xff, RZ, 0xc0, !PT ;  /* 0x000000ff05057812 */ /* 0x000fca00078ec0ff */
[----:B------:R0:W-:Y:S02]  /*87c0*/  STG.E desc[UR36][R8.64], R5 ;  /* 0x0000000508007986 */ /* 0x0001e4000c101924 */
.L_x_17033:
[----:B------:R-:W-:Y:S05]  /*87d0*/  BSYNC.RECONVERGENT B6 ;  /* 0x0000000000067941 */ /* 0x000fea0003800200 */
.L_x_17027:
        /* <DEDUP_REMOVED lines=24> */
.L_x_17067:
[----:B------:R0:W-:Y:S01]  /*8960*/  STG.E.U8 desc[UR36][R8.64], R22 ;  /* 0x0000001608007986 */ /* 0x0001e2000c101124 */
[----:B------:R-:W-:Y:S05]  /*8970*/  BRA `(.L_x_17069) ;  /* 0x0000000c004c7947 */ /* 0x000fea0003800000 */
.L_x_17066:
        /* <DEDUP_REMOVED lines=10> */
.L_x_17071:
[----:B------:R-:W-:-:S05]  /*8a20*/  LOP3.LUT R3, R22, 0xff, RZ, 0xc0, !PT ;  /* 0x000000ff16037812 */ /* 0x000fca00078ec0ff */
[----:B------:R0:W-:Y:S01]  /*8a30*/  STG.E desc[UR36][R8.64], R3 ;  /* 0x0000000308007986 */ /* 0x0001e2000c101924 */
[----:B------:R-:W-:Y:S05]  /*8a40*/  BRA `(.L_x_17069) ;  /* 0x0000000c00187947 */ /* 0x000fea0003800000 */
.L_x_17070:
[----:B------:R-:W-:-:S05]  /*8a50*/  LOP3.LUT R3, R22, 0xff, RZ, 0xc0, !PT ;  /* 0x000000ff16037812 */ /* 0x000fca00078ec0ff */
[----:B------:R0:W-:Y:S01]  /*8a60*/  STG.E.U16 desc[UR36][R8.64], R3 ;  /* 0x0000000308007986 */ /* 0x0001e2000c101524 */
[----:B------:R-:W-:Y:S05]  /*8a70*/  BRA `(.L_x_17069) ;  /* 0x0000000c000c7947 */ /* 0x000fea0003800000 */
.L_x_17065:
        /* <DEDUP_REMOVED lines=10> */
.L_x_17073:
[----:B------:R-:W-:-:S04]  /*8b20*/  LOP3.LUT R22, R22, 0xff, RZ, 0xc0, !PT ;  /* 0x000000ff16167812 */ /* 0x000fc800078ec0ff */
[----:B------:R-:W0:Y:S02]  /*8b30*/  I2F.U16 R0, R22 ;  /* 0x0000001600007306 */ /* 0x000e240000101000 */
[----:B0-----:R-:W-:-:S05]  /*8b40*/  F2FP.F16.F32.PACK_AB R0, RZ, R0 ;  /* 0x00000000ff00723e */ /* 0x001fca00000000ff */
[----:B------:R0:W-:Y:S01]  /*8b50*/  STG.E.U16 desc[UR36][R8.64], R0 ;  /* 0x0000000008007986 */ /* 0x0001e2000c101524 */
[----:B------:R-:W-:Y:S05]  /*8b60*/  BRA `(.L_x_17069) ;  /* 0x0000000800d07947 */ /* 0x000fea0003800000 */
.L_x_17072:
        /* <DEDUP_REMOVED lines=11> */
.L_x_17075:
[----:B------:R-:W-:-:S06]  /*8c20*/  LOP3.LUT R22, R22, 0xff, RZ, 0xc0, !PT ;  /* 0x000000ff16167812 */ /* 0x000fcc00078ec0ff */
[----:B------:R-:W0:Y:S02]  /*8c30*/  I2F.U16 R22, R22 ;  /* 0x0000001600167306 */ /* 0x000e240000101000 */
[----:B0-----:R-:W-:-:S04]  /*8c40*/  F2FP.F16.F32.PACK_AB R3, RZ, R22 ;  /* 0x00000016ff03723e */ /* 0x001fc800000000ff */
[----:B------:R-:W-:-:S05]  /*8c50*/  PRMT R3, R3, 0x5410, RZ ;  /* 0x0000541003037816 */ /* 0x000fca00000000ff */
[----:B------:R0:W-:Y:S01]  /*8c60*/  STG.E desc[UR36][R8.64], R3 ;  /* 0x0000000308007986 */ /* 0x0001e2000c101924 */
[----:B------:R-:W-:Y:S05]  /*8c70*/  BRA `(.L_x_17069) ;  /* 0x00000008008c7947 */ /* 0x000fea0003800000 */
.L_x_17074:
[----:B------:R-:W-:-:S06]  /*8c80*/  LOP3.LUT R4, R22, 0xff, RZ, 0xc0, !PT ;  /* 0x000000ff16047812 */ /* 0x000fcc00078ec0ff */
[----:B------:R-:W0:Y:S02]  /*8c90*/  I2F.F64.U16 R4, R4 ;  /* 0x0000000400047312 */ /* 0x000e240000101800 */
[----:B0-----:R0:W-:Y:S01]  /*8ca0*/  STG.E.64 desc[UR36][R8.64], R4 ;  /* 0x0000000408007986 */ /* 0x0011e2000c101b24 */
[----:B------:R-:W-:Y:S05]  /*8cb0*/  BRA `(.L_x_17069) ;  /* 0x00000008007c7947 */ /* 0x000fea0003800000 */
.L_x_17064:
        /* <DEDUP_REMOVED lines=13> */
.L_x_17079:
        /* <DEDUP_REMOVED lines=17> */
.L_x_17082:
[----:B------:R-:W-:-:S07]  /*8ea0*/  PRMT R4, R0, 0x7610, R4 ;  /* 0x0000761000047816 */ /* 0x000fce0000000004 */
.L_x_17081:
[----:B------:R-:W-:Y:S05]  /*8eb0*/  BSYNC.RECONVERGENT B0 ;  /* 0x0000000000007941 */ /* 0x000fea0003800200 */
.L_x_17080:
[----:B------:R0:W-:Y:S01]  /*8ec0*/  STG.E.U8 desc[UR36][R8.64], R4 ;  /* 0x0000000408007986 */ /* 0x0001e2000c101124 */
[----:B------:R-:W-:Y:S05]  /*8ed0*/  BRA `(.L_x_17069) ;  /* 0x0000000400f47947 */ /* 0x000fea0003800000 */
.L_x_17078:
        /* <DEDUP_REMOVED lines=17> */
.L_x_17085:
[----:B------:R-:W-:-:S07]  /*8ff0*/  PRMT R4, R0, 0x7610, R4 ;  /* 0x0000761000047816 */ /* 0x000fce0000000004 */
.L_x_17084:
[----:B------:R-:W-:Y:S05]  /*9000*/  BSYNC.RECONVERGENT B0 ;  /* 0x0000000000007941 */ /* 0x000fea0003800200 */
.L_x_17083:
[----:B------:R0:W-:Y:S01]  /*9010*/  STG.E.U8 desc[UR36][R8.64], R4 ;  /* 0x0000000408007986 */ /* 0x0001e2000c101124 */
[----:B------:R-:W-:Y:S05]  /*9020*/  BRA `(.L_x_17069) ;  /* 0x0000000400a07947 */ /* 0x000fea0003800000 */
.L_x_17077:
        /* <DEDUP_REMOVED lines=22> */
.L_x_17087:
[----:B------:R-:W-:Y:S01]  /*9190*/  LOP3.LUT R4, R22, 0xff, RZ, 0xc0, !PT ;  /* 0x000000ff16047812 */ /* 0x000fe200078ec0ff */
[----:B------:R-:W-:-:S05]  /*91a0*/  IMAD.MOV.U32 R5, RZ, RZ, RZ ;  /* 0x000000ffff057224 */ /* 0x000fca00078e00ff */
[----:B------:R0:W-:Y:S01]  /*91b0*/  STG.E.64 desc[UR36][R8.64], R4 ;  /* 0x0000000408007986 */ /* 0x0001e2000c101b24 */
[----:B------:R-:W-:Y:S05]  /*91c0*/  BRA `(.L_x_17069) ;  /* 0x0000000400387947 */ /* 0x000fea0003800000 */
.L_x_17086:
[----:B------:R-:W-:-:S05]  /*91d0*/  LOP3.LUT R3, R22, 0xff, RZ, 0xc0, !PT ;  /* 0x000000ff16037812 */ /* 0x000fca00078ec0ff */
[----:B------:R0:W-:Y:S01]  /*91e0*/  STG.E desc[UR36][R8.64], R3 ;  /* 0x0000000308007986 */ /* 0x0001e2000c101924 */
[----:B------:R-:W-:Y:S05]  /*91f0*/  BRA `(.L_x_17069) ;  /* 0x00000004002c7947 */ /* 0x000fea0003800000 */
.L_x_17076:
        /* <DEDUP_REMOVED lines=10> */
.L_x_17089:
[----:B------:R-:W-:Y:S02]  /*92a0*/  LOP3.LUT R4, R22, 0xff, RZ, 0xc0, !PT ;  /* 0x000000ff16047812 */ /* 0x000fe400078ec0ff */
[----:B--234-:R-:W-:-:S04]  /*92b0*/  CS2R R6, SRZ ;  /* 0x0000000000067805 */ /* 0x01cfc8000001ff00 */
[----:B------:R-:W0:Y:S02]  /*92c0*/  I2F.F64.U16 R4, R4 ;  /* 0x0000000400047312 */ /* 0x000e240000101800 */
[----:B0-----:R0:W-:Y:S01]  /*92d0*/  STG.E.128 desc[UR36][R8.64], R4 ;  /* 0x0000000408007986 */ /* 0x0011e2000c101d24 */
[----:B------:R-:W-:Y:S05]  /*92e0*/  BRA `(.L_x_17069) ;  /* 0x0000000000f07947 */ /* 0x000fea0003800000 */
.L_x_17088:
[----:B------:R-:W-:-:S13]  /*92f0*/  ISETP.NE.AND P0, PT, R0, 0xf, PT ;  /* 0x0000000f0000780c */ /* 0x000fda0003f05270 */
[----:B------:R-:W-:Y:S05]  /*9300*/  @!P0 BRA `(.L_x_17090) ;  /* 0x0000000000d88947 */ /* 0x000fea0003800000 */
[----:B------:R-:W-:-:S13]  /*9310*/  ISETP.NE.AND P0, PT, R0, 0x17, PT ;  /* 0x000000170000780c */ /* 0x000fda0003f05270 */
[----:B------:R-:W-:Y:S05]  /*9320*/  @!P0 BRA `(.L_x_17091) ;  /* 0x0000000000888947 */ /* 0x000fea0003800000 */
[----:B------:R-:W-:-:S13]  /*9330*/  ISETP.NE.AND P0, PT, R0, 0x18, PT ;  /* 0x000000180000780c */ /* 0x000fda0003f05270 */
[----:B------:R-:W-:Y:S05]  /*9340*/  @!P0 BRA `(.L_x_17092) ;  /* 0x0000000000448947 */ /* 0x000fea0003800000 */
.L_x_17068:
        /* <DEDUP_REMOVED lines=16> */
.L_x_17093:
[----:B------:R-:W-:Y:S05]  /*9450*/  BRA `(.L_x_17069) ;  /* 0x0000000000947947 */ /* 0x000fea0003800000 */
.L_x_17092:
        /* <DEDUP_REMOVED lines=12> */
.L_x_17095:
[----:B------:R-:W-:Y:S05]  /*9520*/  BSYNC.RECONVERGENT B0 ;  /* 0x0000000000007941 */ /* 0x000fea0003800200 */
.L_x_17094:
[----:B------:R0:W-:Y:S01]  /*9530*/  STG.E.U8 desc[UR36][R8.64], R3 ;  /* 0x0000000308007986 */ /* 0x0001e2000c101124 */
[----:B------:R-:W-:Y:S05]  /*9540*/  BRA `(.L_x_17069) ;  /* 0x0000000000587947 */ /* 0x000fea0003800000 */
.L_x_17091:
        /* <DEDUP_REMOVED lines=13> */
.L_x_17096:
[----:B------:R-:W-:Y:S01]  /*9620*/  IMAD.MOV.U32 R3, RZ, RZ, 0x7f ;  /* 0x0000007fff037424 */ /* 0x000fe200078e00ff */
[----:B------:R-:W-:-:S04]  /*9630*/  ISETP.GT.U32.AND P0, PT, R5, 0x7f800000, PT ;  /* 0x7f8000000500780c */ /* 0x000fc80003f04070 */
[----:B------:R-:W-:-:S05]  /*9640*/  SEL R3, R3, 0x7c, P0 ;  /* 0x0000007c03037807 */ /* 0x000fca0000000000 */
[----:B------:R1:W-:Y:S01]  /*9650*/  STG.E.U8 desc[UR36][R8.64], R3 ;  /* 0x0000000308007986 */ /* 0x0003e2000c101124 */
[----:B------:R-:W-:Y:S05]  /*9660*/  BRA `(.L_x_17069) ;  /* 0x0000000000107947 */ /* 0x000fea0003800000 */
.L_x_17090:
[----:B------:R-:W-:-:S04]  /*9670*/  LOP3.LUT R22, R22, 0xff, RZ, 0xc0, !PT ;  /* 0x000000ff16167812 */ /* 0x000fc800078ec0ff */
[----:B------:R-:W0:Y:S02]  /*9680*/  I2F.U16 R0, R22 ;  /* 0x0000001600007306 */ /* 0x000e240000101000 */
[----:B0-----:R-:W-:-:S05]  /*9690*/  F2FP.BF16.F32.PACK_AB R0, RZ, R0 ;  /* 0x00000000ff00723e */ /* 0x001fca00000010ff */
[----:B------:R0:W-:Y:S02]  /*96a0*/  STG.E.U16 desc[UR36][R8.64], R0 ;  /* 0x0000000008007986 */ /* 0x0001e4000c101524 */
.L_x_17069:
[----:B------:R-:W-:Y:S05]  /*96b0*/  BSYNC.RECONVERGENT B6 ;  /* 0x0000000000067941 */ /* 0x000fea0003800200 */
.L_x_17063:
[----:B------:R-:W-:-:S07]  /*96c0*/  VIADD R23, R23, 0x80 ;  /* 0x0000008017177836 */ /* 0x000fce0000000000 */
.L_x_17026:
[----:B------:R-:W-:-:S13]  /*96d0*/  ISETP.GE.AND P0, PT, R23, R16, PT ;  /* 0x000000101700720c */ /* 0x000fda0003f06270 */
[----:B------:R-:W-:Y:S05]  /*96e0*/  @P0 BREAK.RELIABLE B7 ;  /* 0x0000000000070942 */ /* 0x000fea0003800100 */
[----:B------:R-:W-:Y:S05]  /*96f0*/  @P0 BRA `(.L_x_17062) ;  /* 0x0000000c00b40947 */ /* 0x000fea0003800000 */
[----:B------:R-:W-:Y:S05]  /*9700*/  BSYNC.RELIABLE B7 ;  /* 0x0000000000077941 */ /* 0x000fea0003800100 */
.L_x_17025:
        /* <DEDUP_REMOVED lines=21> */
.L_x_17101:
[----:B------:R0:W-:Y:S01]  /*9860*/  STG.E.U8 desc[UR36][R8.64], R19 ;  /* 0x0000001308007986 */ /* 0x0001e2000c101124 */
[----:B------:R-:W-:Y:S05]  /*9870*/  BRA `(.L_x_17103) ;  /* 0x0000000c004c7947 */ /* 0x000fea0003800000 */
.L_x_17100:
        /* <DEDUP_REMOVED lines=10> */
.L_x_17105:
[----:B------:R-:W-:-:S05]  /*9920*/  LOP3.LUT R19, R19, 0xff, RZ, 0xc0, !PT ;  /* 0x000000ff13137812 */ /* 0x000fca00078ec0ff */
[----:B------:R0:W-:Y:S01]  /*9930*/  STG.E desc[UR36][R8.64], R19 ;  /* 0x0000001308007986 */ /* 0x0001e2000c101924 */
[----:B------:R-:W-:Y:S05]  /*9940*/  BRA `(.L_x_17103) ;  /* 0x0000000c00187947 */ /* 0x000fea0003800000 */
.L_x_17104:
[----:B------:R-:W-:-:S05]  /*9950*/  LOP3.LUT R19, R19, 0xff, RZ, 0xc0, !PT ;  /* 0x000000ff13137812 */ /* 0x000fca00078ec0ff */
[----:B------:R0:W-:Y:S01]  /*9960*/  STG.E.U16 desc[UR36][R8.64], R19 ;  /* 0x0000001308007986 */ /* 0x0001e2000c101524 */
[----:B------:R-:W-:Y:S05]  /*9970*/  BRA `(.L_x_17103) ;  /* 0x0000000c000c7947 */ /* 0x000fea0003800000 */
.L_x_17099:
        /* <DEDUP_REMOVED lines=10> */
.L_x_17107:
[----:B------:R-:W-:-:S04]  /*9a20*/  LOP3.LUT R19, R19, 0xff, RZ, 0xc0, !PT ;  /* 0x000000ff13137812 */ /* 0x000fc800078ec0ff */
[----:B------:R-:W0:Y:S02]  /*9a30*/  I2F.U16 R0, R19 ;  /* 0x0000001300007306 */ /* 0x000e240000101000 */
[----:B0-----:R-:W-:-:S05]  /*9a40*/  F2FP.F16.F32.PACK_AB R0, RZ, R0 ;  /* 0x00000000ff00723e */ /* 0x001fca00000000ff */
[----:B------:R0:W-:Y:S01]  /*9a50*/  STG.E.U16 desc[UR36][R8.64], R0 ;  /* 0x0000000008007986 */ /* 0x0001e2000c101524 */
[----:B------:R-:W-:Y:S05]  /*9a60*/  BRA `(.L_x_17103) ;  /* 0x0000000800d07947 */ /* 0x000fea0003800000 */
.L_x_17106:
        /* <DEDUP_REMOVED lines=11> */
.L_x_17109:
[----:B------:R-:W-:-:S06]  /*9b20*/  LOP3.LUT R19, R19, 0xff, RZ, 0xc0, !PT ;  /* 0x000000ff13137812 */ /* 0x000fcc00078ec0ff */
[----:B------:R-:W0:Y:S02]  /*9b30*/  I2F.U16 R19, R19 ;  /* 0x0000001300137306 */ /* 0x000e240000101000 */
[----:B0-----:R-:W-:-:S04]  /*9b40*/  F2FP.F16.F32.PACK_AB R3, RZ, R19 ;  /* 0x00000013ff03723e */ /* 0x001fc800000000ff */
[----:B------:R-:W-:-:S05]  /*9b50*/  PRMT R3, R3, 0x5410, RZ ;  /* 0x0000541003037816 */ /* 0x000fca00000000ff */
[----:B------:R0:W-:Y:S01]  /*9b60*/  STG.E desc[UR36][R8.64], R3 ;  /* 0x0000000308007986 */ /* 0x0001e2000c101924 */
[----:B------:R-:W-:Y:S05]  /*9b70*/  BRA `(.L_x_17103) ;  /* 0x00000008008c7947 */ /* 0x000fea0003800000 */
.L_x_17108:
[----:B------:R-:W-:-:S06]  /*9b80*/  LOP3.LUT R4, R19, 0xff, RZ, 0xc0, !PT ;  /* 0x000000ff13047812 */ /* 0x000fcc00078ec0ff */
[----:B------:R-:W0:Y:S02]  /*9b90*/  I2F.F64.U16 R4, R4 ;  /* 0x0000000400047312 */ /* 0x000e240000101800 */
[----:B0-----:R0:W-:Y:S01]  /*9ba0*/  STG.E.64 desc[UR36][R8.64], R4 ;  /* 0x0000000408007986 */ /* 0x0011e2000c101b24 */
[----:B------:R-:W-:Y:S05]  /*9bb0*/  BRA `(.L_x_17103) ;  /* 0x00000008007c7947 */ /* 0x000fea0003800000 */
.L_x_17098:
        /* <DEDUP_REMOVED lines=13> */
.L_x_17113:
        /* <DEDUP_REMOVED lines=17> */
.L_x_17116:
[----:B------:R-:W-:-:S07]  /*9da0*/  PRMT R4, R0, 0x7610, R4 ;  /* 0x0000761000047816 */ /* 0x000fce0000000004 */
.L_x_17115:
[----:B------:R-:W-:Y:S05]  /*9db0*/  BSYNC.RECONVERGENT B0 ;  /* 0x0000000000007941 */ /* 0x000fea0003800200 */
.L_x_17114:
[----:B------:R0:W-:Y:S01]  /*9dc0*/  STG.E.U8 desc[UR36][R8.64], R4 ;  /* 0x0000000408007986 */ /* 0x0001e2000c101124 */
[----:B------:R-:W-:Y:S05]  /*9dd0*/  BRA `(.L_x_17103) ;  /* 0x0000000400f47947 */ /* 0x000fea0003800000 */
.L_x_17112:
        /* <DEDUP_REMOVED lines=17> */
.L_x_17119:
[----:B------:R-:W-:-:S07]  /*9ef0*/  PRMT R4, R0, 0x7610, R4 ;  /* 0x0000761000047816 */ /* 0x000fce0000000004 */
.L_x_17118:
[----:B------:R-:W-:Y:S05]  /*9f00*/  BSYNC.RECONVERGENT B0 ;  /* 0x0000000000007941 */ /* 0x000fea0003800200 */
.L_x_17117:
[----:B------:R0:W-:Y:S01]  /*9f10*/  STG.E.U8 desc[UR36][R8.64], R4 ;  /* 0x0000000408007986 */ /* 0x0001e2000c101124 */
[----:B------:R-:W-:Y:S05]  /*9f20*/  BRA `(.L_x_17103) ;  /* 0x0000000400a07947 */ /* 0x000fea0003800000 */
.L_x_17111:
        /* <DEDUP_REMOVED lines=22> */
.L_x_17121:
[----:B------:R-:W-:Y:S01]  /*a090*/  LOP3.LUT R4, R19, 0xff, RZ, 0xc0, !PT ;  /* 0x000000ff13047812 */ /* 0x000fe200078ec0ff */
[----:B------:R-:W-:-:S05]  /*a0a0*/  IMAD.MOV.U32 R5, RZ, RZ, RZ ;  /* 0x000000ffff057224 */ /* 0x000fca00078e00ff */
[----:B------:R0:W-:Y:S01]  /*a0b0*/  STG.E.64 desc[UR36][R8.64], R4 ;  /* 0x0000000408007986 */ /* 0x0001e2000c101b24 */
[----:B------:R-:W-:Y:S05]  /*a0c0*/  BRA `(.L_x_17103) ;  /* 0x0000000400387947 */ /* 0x000fea0003800000 */
.L_x_17120:
[----:B------:R-:W-:-:S05]  /*a0d0*/  LOP3.LUT R19, R19, 0xff, RZ, 0xc0, !PT ;  /* 0x000000ff13137812 */ /* 0x000fca00078ec0ff */
[----:B------:R0:W-:Y:S01]  /*a0e0*/  STG.E desc[UR36][R8.64], R19 ;  /* 0x0000001308007986 */ /* 0x0001e2000c101924 */
[----:B------:R-:W-:Y:S05]  /*a0f0*/  BRA `(.L_x_17103) ;  /* 0x00000004002c7947 */ /* 0x000fea0003800000 */
.L_x_17110:
        /* <DEDUP_REMOVED lines=10> */
.L_x_17123:
[----:B------:R-:W-:Y:S02]  /*a1a0*/  LOP3.LUT R4, R19, 0xff, RZ, 0xc0, !PT ;  /* 0x000000ff13047812 */ /* 0x000fe400078ec0ff */
[----:B--234-:R-:W-:-:S04]  /*a1b0*/  CS2R R6, SRZ ;  /* 0x0000000000067805 */ /* 0x01cfc8000001ff00 */
[----:B------:R-:W0:Y:S02]  /*a1c0*/  I2F.F64.U16 R4, R4 ;  /* 0x0000000400047312 */ /* 0x000e240000101800 */
[----:B0-----:R0:W-:Y:S01]  /*a1d0*/  STG.E.128 desc[UR36][R8.64], R4 ;  /* 0x0000000408007986 */ /* 0x0011e2000c101d24 */
[----:B------:R-:W-:Y:S05]  /*a1e0*/  BRA `(.L_x_17103) ;  /* 0x0000000000f07947 */ /* 0x000fea0003800000 */
.L_x_17122:
[----:B------:R-:W-:-:S13]  /*a1f0*/  ISETP.NE.AND P0, PT, R0, 0xf, PT ;  /* 0x0000000f0000780c */ /* 0x000fda0003f05270 */
[----:B------:R-:W-:Y:S05]  /*a200*/  @!P0 BRA `(.L_x_17124) ;  /* 0x0000000000d88947 */ /* 0x000fea0003800000 */
[----:B------:R-:W-:-:S13]  /*a210*/  ISETP.NE.AND P0, PT, R0, 0x17, PT ;  /* 0x000000170000780c */ /* 0x000fda0003f05270 */
[----:B------:R-:W-:Y:S05]  /*a220*/  @!P0 BRA `(.L_x_17125) ;  /* 0x0000000000888947 */ /* 0x000fea0003800000 */
[----:B------:R-:W-:-:S13]  /*a230*/  ISETP.NE.AND P0, PT, R0, 0x18, PT ;  /* 0x000000180000780c */ /* 0x000fda0003f05270 */
[----:B------:R-:W-:Y:S05]  /*a240*/  @!P0 BRA `(.L_x_17126) ;  /* 0x0000000000448947 */ /* 0x000fea0003800000 */
.L_x_17102:
        /* <DEDUP_REMOVED lines=16> */
.L_x_17127:
[----:B------:R-:W-:Y:S05]  /*a350*/  BRA `(.L_x_17103) ;  /* 0x0000000000947947 */ /* 0x000fea0003800000 */
.L_x_17126:
        /* <DEDUP_REMOVED lines=12> */
.L_x_17129:
[----:B------:R-:W-:Y:S05]  /*a420*/  BSYNC.RECONVERGENT B0 ;  /* 0x0000000000007941 */ /* 0x000fea0003800200 */
.L_x_17128:
[----:B------:R0:W-:Y:S01]  /*a430*/  STG.E.U8 desc[UR36][R8.64], R3 ;  /* 0x0000000308007986 */ /* 0x0001e2000c101124 */
[----:B------:R-:W-:Y:S05]  /*a440*/  BRA `(.L_x_17103) ;  /* 0x0000000000587947 */ /* 0x000fea0003800000 */
.L_x_17125:
        /* <DEDUP_REMOVED lines=13> */
.L_x_17130:
[----:B------:R-:W-:Y:S01]  /*a520*/  IMAD.MOV.U32 R3, RZ, RZ, 0x7f ;  /* 0x0000007fff037424 */ /* 0x000fe200078e00ff */
[----:B------:R-:W-:-:S04]  /*a530*/  ISETP.GT.U32.AND P0, PT, R19, 0x7f800000, PT ;  /* 0x7f8000001300780c */ /* 0x000fc80003f04070 */
[----:B------:R-:W-:-:S05]  /*a540*/  SEL R3, R3, 0x7c, P0 ;  /* 0x0000007c03037807 */ /* 0x000fca0000000000 */
[----:B------:R1:W-:Y:S01]  /*a550*/  STG.E.U8 desc[UR36][R8.64], R3 ;  /* 0x0000000308007986 */ /* 0x0003e2000c101124 */
[----:B------:R-:W-:Y:S05]  /*a560*/  BRA `(.L_x_17103) ;  /* 0x0000000000107947 */ /* 0x000fea0003800000 */
.L_x_17124:
[----:B------:R-:W-:-:S04]  /*a570*/  LOP3.LUT R19, R19, 0xff, RZ, 0xc0, !PT ;  /* 0x000000ff13137812 */ /* 0x000fc800078ec0ff */
[----:B------:R-:W0:Y:S02]  /*a580*/  I2F.U16 R0, R19 ;  /* 0x0000001300007306 */ /* 0x000e240000101000 */
[----:B0-----:R-:W-:-:S05]  /*a590*/  F2FP.BF16.F32.PACK_AB R0, RZ, R0 ;  /* 0x00000000ff00723e */ /* 0x001fca00000010ff */
[----:B------:R0:W-:Y:S02]  /*a5a0*/  STG.E.U16 desc[UR36][R8.64], R0 ;  /* 0x0000000008007986 */ /* 0x0001e4000c101524 */
.L_x_17103:
[----:B------:R-:W-:Y:S05]  /*a5b0*/  BSYNC.RECONVERGENT B6 ;  /* 0x0000000000067941 */ /* 0x000fea0003800200 */
.L_x_17097:
[----:B------:R-:W-:-:S07]  /*a5c0*/  VIADD R23, R23, 0x80 ;  /* 0x0000008017177836 */ /* 0x000fce0000000000 */
.L_x_17062:
[----:B------:R-:W-:Y:S05]  /*a5d0*/  BSYNC.RECONVERGENT B8 ;  /* 0x0000000000087941 */ /* 0x000fea0003800200 */
.L_x_17024:
        /* <DEDUP_REMOVED lines=21> */
.L_x_17134:
[----:B------:R-:W-:Y:S01]  /*a730*/  STG.E.U8 desc[UR36][R2.64], R17 ;  /* 0x0000001102007986 */ /* 0x000fe2000c101124 */
[----:B------:R-:W-:Y:S05]  /*a740*/  EXIT ;  /* 0x000000000000794d */ /* 0x000fea0003800000 */
.L_x_17133:
        /* <DEDUP_REMOVED lines=10> */
.L_x_17137:
[----:B------:R-:W-:-:S05]  /*a7f0*/  LOP3.LUT R17, R17, 0xff, RZ, 0xc0, !PT ;  /* 0x000000ff11117812 */ /* 0x000fca00078ec0ff */
[----:B------:R-:W-:Y:S01]  /*a800*/  STG.E desc[UR36][R2.64], R17 ;  /* 0x0000001102007986 */ /* 0x000fe2000c101924 */
[----:B------:R-:W-:Y:S05]  /*a810*/  EXIT ;  /* 0x000000000000794d */ /* 0x000fea0003800000 */
.L_x_17136:
[----:B------:R-:W-:-:S05]  /*a820*/  LOP3.LUT R17, R17, 0xff, RZ, 0xc0, !PT ;  /* 0x000000ff11117812 */ /* 0x000fca00078ec0ff */
[----:B------:R-:W-:Y:S01]  /*a830*/  STG.E.U16 desc[UR36][R2.64], R17 ;  /* 0x0000001102007986 */ /* 0x000fe2000c101524 */
[----:B------:R-:W-:Y:S05]  /*a840*/  EXIT ;  /* 0x000000000000794d */ /* 0x000fea0003800000 */
.L_x_17132:
        /* <DEDUP_REMOVED lines=10> */
.L_x_17139:
[----:B------:R-:W-:-:S04]  /*a8f0*/  LOP3.LUT R17, R17, 0xff, RZ, 0xc0, !PT ;  /* 0x000000ff11117812 */ /* 0x000fc800078ec0ff */
[----:B------:R-:W0:Y:S02]  /*a900*/  I2F.U16 R0, R17 ;  /* 0x0000001100007306 */ /* 0x000e240000101000 */
[----:B0-----:R-:W-:-:S05]  /*a910*/  F2FP.F16.F32.PACK_AB R0, RZ, R0 ;  /* 0x00000000ff00723e */ /* 0x001fca00000000ff */
[----:B------:R-:W-:Y:S01]  /*a920*/  STG.E.U16 desc[UR36][R2.64], R0 ;  /* 0x0000000002007986 */ /* 0x000fe2000c101524 */
[----:B------:R-:W-:Y:S05]  /*a930*/  EXIT ;  /* 0x000000000000794d */ /* 0x000fea0003800000 */
.L_x_17138:
        /* <DEDUP_REMOVED lines=11> */
.L_x_17141:
[----:B------:R-:W-:-:S06]  /*a9f0*/  LOP3.LUT R17, R17, 0xff, RZ, 0xc0, !PT ;  /* 0x000000ff11117812 */ /* 0x000fcc00078ec0ff */
[----:B------:R-:W0:Y:S02]  /*aa00*/  I2F.U16 R17, R17 ;  /* 0x0000001100117306 */ /* 0x000e240000101000 */
[----:B0-----:R-:W-:-:S04]  /*aa10*/  F2FP.F16.F32.PACK_AB R5, RZ, R17 ;  /* 0x00000011ff05723e */ /* 0x001fc800000000ff */
[----:B------:R-:W-:-:S05]  /*aa20*/  PRMT R5, R5, 0x5410, RZ ;  /* 0x0000541005057816 */ /* 0x000fca00000000ff */
[----:B------:R-:W-:Y:S01]  /*aa30*/  STG.E desc[UR36][R2.64], R5 ;  /* 0x0000000502007986 */ /* 0x000fe2000c101924 */
[----:B------:R-:W-:Y:S05]  /*aa40*/  EXIT ;  /* 0x000000000000794d */ /* 0x000fea0003800000 */
.L_x_17140:
[----:B------:R-:W-:-:S06]  /*aa50*/  LOP3.LUT R4, R17, 0xff, RZ, 0xc0, !PT ;  /* 0x000000ff11047812 */ /* 0x000fcc00078ec0ff */
[----:B------:R-:W0:Y:S02]  /*aa60*/  I2F.F64.U16 R4, R4 ;  /* 0x0000000400047312 */ /* 0x000e240000101800 */
[----:B0-----:R-:W-:Y:S01]  /*aa70*/  STG.E.64 desc[UR36][R2.64], R4 ;  /* 0x0000000402007986 */ /* 0x001fe2000c101b24 */
[----:B------:R-:W-:Y:S05]  /*aa80*/  EXIT ;  /* 0x000000000000794d */ /* 0x000fea0003800000 */
.L_x_17131:
        /* <DEDUP_REMOVED lines=13> */
.L_x_17145:
        /* <DEDUP_REMOVED lines=18> */
.L_x_17147:
[----:B------:R-:W-:Y:S05]  /*ac80*/  BSYNC.RECONVERGENT B0 ;  /* 0x0000000000007941 */ /* 0x000fea0003800200 */
.L_x_17146:
[----:B------:R-:W-:Y:S01]  /*ac90*/  STG.E.U8 desc[UR36][R2.64], R0 ;  /* 0x0000000002007986 */ /* 0x000fe2000c101124 */
[----:B------:R-:W-:Y:S05]  /*aca0*/  EXIT ;  /* 0x000000000000794d */ /* 0x000fea0003800000 */
.L_x_17144:
        /* <DEDUP_REMOVED lines=18> */
.L_x_17149:
[----:B------:R-:W-:Y:S05]  /*add0*/  BSYNC.RECONVERGENT B0 ;  /* 0x0000000000007941 */ /* 0x000fea0003800200 */
.L_x_17148:
[----:B------:R-:W-:Y:S01]  /*ade0*/  STG.E.U8 desc[UR36][R2.64], R0 ;  /* 0x0000000002007986 */ /* 0x000fe2000c101124 */
[----:B------:R-:W-:Y:S05]  /*adf0*/  EXIT ;  /* 0x000000000000794d */ /* 0x000fea0003800000 */
.L_x_17143:
        /* <DEDUP_REMOVED lines=22> */
.L_x_17151:
[----:B------:R-:W-:Y:S01]  /*af60*/  LOP3.LUT R4, R17, 0xff, RZ, 0xc0, !PT ;  /* 0x000000ff11047812 */ /* 0x000fe200078ec0ff */
[----:B------:R-:W-:-:S05]  /*af70*/  IMAD.MOV.U32 R5, RZ, RZ, RZ ;  /* 0x000000ffff057224 */ /* 0x000fca00078e00ff */
[----:B------:R-:W-:Y:S01]  /*af80*/  STG.E.64 desc[UR36][R2.64], R4 ;  /* 0x0000000402007986 */ /* 0x000fe2000c101b24 */
[----:B------:R-:W-:Y:S05]  /*af90*/  EXIT ;  /* 0x000000000000794d */ /* 0x000fea0003800000 */
.L_x_17150:
[----:B------:R-:W-:-:S05]  /*afa0*/  LOP3.LUT R17, R17, 0xff, RZ, 0xc0, !PT ;  /* 0x000000ff11117812 */ /* 0x000fca00078ec0ff */
[----:B------:R-:W-:Y:S01]  /*afb0*/  STG.E desc[UR36][R2.64], R17 ;  /* 0x0000001102007986 */ /* 0x000fe2000c101924 */
[----:B------:R-:W-:Y:S05]  /*afc0*/  EXIT ;  /* 0x000000000000794d */ /* 0x000fea0003800000 */
.L_x_17142:
        /* <DEDUP_REMOVED lines=10> */
.L_x_17153:
[----:B------:R-:W-:Y:S02]  /*b070*/  LOP3.LUT R4, R17, 0xff, RZ, 0xc0, !PT ;  /* 0x000000ff11047812 */ /* 0x000fe400078ec0ff */
[----:B--234-:R-:W-:-:S04]  /*b080*/  CS2R R6, SRZ ;  /* 0x0000000000067805 */ /* 0x01cfc8000001ff00 */
[----:B------:R-:W0:Y:S02]  /*b090*/  I2F.F64.U16 R4, R4 ;  /* 0x0000000400047312 */ /* 0x000e240000101800 */
[----:B0-----:R-:W-:Y:S01]  /*b0a0*/  STG.E.128 desc[UR36][R2.64], R4 ;  /* 0x0000000402007986 */ /* 0x001fe2000c101d24 */
[----:B------:R-:W-:Y:S05]  /*b0b0*/  EXIT ;  /* 0x000000000000794d */ /* 0x000fea0003800000 */
.L_x_17152:
[----:B------:R-:W-:-:S13]  /*b0c0*/  ISETP.NE.AND P0, PT, R0, 0xf, PT ;  /* 0x0000000f0000780c */ /* 0x000fda0003f05270 */
[----:B------:R-:W-:Y:S05]  /*b0d0*/  @!P0 BRA `(.L_x_17154) ;  /* 0x0000000000dc8947 */ /* 0x000fea0003800000 */
[----:B------:R-:W-:-:S13]  /*b0e0*/  ISETP.NE.AND P0, PT, R0, 0x17, PT ;  /* 0x000000170000780c */ /* 0x000fda0003f05270 */
[----:B------:R-:W-:Y:S05]  /*b0f0*/  @!P0 BRA `(.L_x_17155) ;  /* 0x0000000000888947 */ /* 0x000fea0003800000 */
[----:B------:R-:W-:-:S13]  /*b100*/  ISETP.NE.AND P0, PT, R0, 0x18, PT ;  /* 0x000000180000780c */ /* 0x000fda0003f05270 */
[----:B------:R-:W-:Y:S05]  /*b110*/  @!P0 BRA `(.L_x_17156) ;  /* 0x0000000000448947 */ /* 0x000fea0003800000 */
.L_x_17135:
        /* <DEDUP_REMOVED lines=16> */
.L_x_17157:
[----:B------:R-:W-:Y:S05]  /*b220*/  EXIT ;  /* 0x000000000000794d */ /* 0x000fea0003800000 */
.L_x_17156:
        /* <DEDUP_REMOVED lines=12> */
.L_x_17159:
[----:B------:R-:W-:Y:S05]  /*b2f0*/  BSYNC.RECONVERGENT B0 ;  /* 0x0000000000007941 */ /* 0x000fea0003800200 */
.L_x_17158:
[----:B------:R-:W-:Y:S01]  /*b300*/  STG.E.U8 desc[UR36][R2.64], R5 ;  /* 0x0000000502007986 */ /* 0x000fe2000c101124 */
[----:B------:R-:W-:Y:S05]  /*b310*/  EXIT ;  /* 0x000000000000794d */ /* 0x000fea0003800000 */
.L_x_17155:
        /* <DEDUP_REMOVED lines=14> */
.L_x_17160:
[----:B------:R-:W-:Y:S01]  /*b400*/  IMAD.MOV.U32 R5, RZ, RZ, 0x7f ;  /* 0x0000007fff057424 */ /* 0x000fe200078e00ff */
[----:B------:R-:W-:-:S04]  /*b410*/  ISETP.GT.U32.AND P0, PT, R17, 0x7f800000, PT ;  /* 0x7f8000001100780c */ /* 0x000fc80003f04070 */
[----:B------:R-:W-:-:S05]  /*b420*/  SEL R5, R5, 0x7c, P0 ;  /* 0x0000007c05057807 */ /* 0x000fca0000000000 */
[----:B------:R-:W-:Y:S01]  /*b430*/  STG.E.U8 desc[UR36][R2.64], R5 ;  /* 0x0000000502007986 */ /* 0x000fe2000c101124 */
[----:B------:R-:W-:Y:S05]  /*b440*/  EXIT ;  /* 0x000000000000794d */ /* 0x000fea0003800000 */
.L_x_17154:
[----:B------:R-:W-:-:S04]  /*b450*/  LOP3.LUT R17, R17, 0xff, RZ, 0xc0, !PT ;  /* 0x000000ff11117812 */ /* 0x000fc800078ec0ff */
[----:B------:R-:W0:Y:S02]  /*b460*/  I2F.U16 R0, R17 ;  /* 0x0000001100007306 */ /* 0x000e240000101000 */
[----:B0-----:R-:W-:-:S05]  /*b470*/  F2FP.BF16.F32.PACK_AB R0, RZ, R0 ;  /* 0x00000000ff00723e */ /* 0x001fca00000010ff */
[----:B------:R-:W-:Y:S01]  /*b480*/  STG.E.U16 desc[UR36][R2.64], R0 ;  /* 0x0000000002007986 */ /* 0x000fe2000c101524 */
[----:B------:R-:W-:Y:S05]  /*b490*/  EXIT ;  /* 0x000000000000794d */ /* 0x000fea0003800000 */
.L_x_17161:
        /* <DEDUP_REMOVED lines=14> */
.L_x_25964:


//--------------------- .text._ZN2at6native18elementwise_kernelILi128ELi4EZNS0_22gpu_kernel_impl_nocastINS0_13BinaryFunctorIhhhNS0_16BitwiseOrFunctorIhEEEEEEvRNS_18TensorIteratorBaseERKT_EUliE_EEviT1_ --------------------------
	.section	.text._ZN2at6native18elementwise_kernelILi128ELi4EZNS0_22gpu_kernel_impl_nocastINS0_13BinaryFunctorIhhhNS0_16BitwiseOrFunctorIhEEEEEEvRNS_18TensorIteratorBaseERKT_EUliE_EEviT1_,"ax",@progbits
	.align	128
        .global         _ZN2at6native18elementwise_kernelILi128ELi4EZNS0_22gpu_kernel_impl_nocastINS0_13BinaryFunctorIhhhNS0_16BitwiseOrFunctorIhEEEEEEvRNS_18TensorIteratorBaseERKT_EUliE_EEviT1_
        .type           _ZN2at6native18elementwise_kernelILi128ELi4EZNS0_22gpu_kernel_impl_nocastINS0_13BinaryFunctorIhhhNS0_16BitwiseOrFunctorIhEEEEEEvRNS_18TensorIteratorBaseERKT_EUliE_EEviT1_,@function
        .size           _ZN2at6native18elementwise_kernelILi128ELi4EZNS0_22gpu_kernel_impl_nocastINS0_13BinaryFunctorIhhhNS0_16BitwiseOrFunctorIhEEEEEEvRNS_18TensorIteratorBaseERKT_EUliE_EEviT1_,(.L_x_25965 - _ZN2at6native18elementwise_kernelILi128ELi4EZNS0_22gpu_kernel_impl_nocastINS0_13BinaryFunctorIhhhNS0_16BitwiseOrFunctorIhEEEEEEvRNS_18TensorIteratorBaseERKT_EUliE_EEviT1_)
        .other          _ZN2at6native18elementwise_kernelILi128ELi4EZNS0_22gpu_kernel_impl_nocastINS0_13BinaryFunctorIhhhNS0_16BitwiseOrFunctorIhEEEEEEvRNS_18TensorIteratorBaseERKT_EUliE_EEviT1_,@"STO_CUDA_ENTRY STV_DEFAULT"
_ZN2at6native18elementwise_kernelILi128ELi4EZNS0_22gpu_kernel_impl_nocastINS0_13BinaryFunctorIhhhNS0_16BitwiseOrFunctorIhEEEEEEvRNS_18TensorIteratorBaseERKT_EUliE_EEviT1_:
.text._ZN2at6native18elementwise_kernelILi128ELi4EZNS0_22gpu_kernel_impl_nocastINS0_13BinaryFunctorIhhhNS0_16BitwiseOrFunctorIhEEEEEEvRNS_18TensorIteratorBaseERKT_EUliE_EEviT1_:
        /* <DEDUP_REMOVED lines=33> */
.L_x_17165:
[----:B------:R-:W-:-:S13]  /*0210*/  ISETP.GE.AND P0, PT, R3, UR4, PT ;  /* 0x0000000403007c0c */ /* 0x000fda000bf06270 */
[----:B------:R-:W-:Y:S05]  /*0220*/  @P0 BREAK.RELIABLE B1 ;  /* 0x0000000000010942 */ /* 0x000fea0003800100 */
[----:B------:R-:W-:Y:S05]  /*0230*/  @P0 BRA `(.L_x_17166) ;  /* 0x0000000000240947 */ /* 0x000fea0003800000 */
[----:B------:R-:W-:Y:S05]  /*0240*/  BSYNC.RELIABLE B1 ;  /* 0x0000000000017941 */ /* 0x000fea0003800100 */
.L_x_17164:
        /* <DEDUP_REMOVED lines=8> */
.L_x_17166:
[----:B------:R-:W-:Y:S05]  /*02d0*/  BSYNC.RECONVERGENT B0 ;  /* 0x0000000000007941 */ /* 0x000fea0003800200 */
.L_x_17163:
        /* <DEDUP_REMOVED lines=11> */
.L_x_17162:
        /* <DEDUP_REMOVED lines=356> */
.L_x_17170:
        /* <DEDUP_REMOVED lines=364> */
.L_x_17172:
        /* <DEDUP_REMOVED lines=13> */
.L_x_17169:
[----:B------:R-:W-:-:S13]  /*3160*/  ISETP.GE.AND P0, PT, R3, UR4, PT ;  /* 0x0000000403007c0c */ /* 0x000fda000bf06270 */
[----:B------:R-:W-:Y:S05]  /*3170*/  @P0 BREAK.RELIABLE B1 ;  /* 0x0000000000010942 */ /* 0x000fea0003800100 */
[----:B------:R-:W-:Y:S05]  /*3180*/  @P0 BRA `(.L_x_17171) ;  /* 0x0000001400a80947 */ /* 0x000fea0003800000 */
[----:B------:R-:W-:Y:S05]  /*3190*/  BSYNC.RELIABLE B1 ;  /* 0x0000000000017941 */ /* 0x000fea0003800100 */
.L_x_17168:
        /* <DEDUP_REMOVED lines=348> */
.L_x_17173:
        /* <DEDUP_REMOVED lines=13> */
.L_x_17171:
[----:B------:R-:W-:Y:S05]  /*4830*/  BSYNC.RECONVERGENT B0 ;  /* 0x0000000000007941 */ /* 0x000fea0003800200 */
.L_x_17167:
        /* <DEDUP_REMOVED lines=351> */
.L_x_17174:
        /* <DEDUP_REMOVED lines=13> */
.L_x_17175:
        /* <DEDUP_REMOVED lines=16> */
.L_x_25965:


//--------------------- .text._ZN2at6native27unrolled_elementwise_kernelINS0_13BinaryFunctorIhhhNS0_16BitwiseOrFunctorIhEEEESt5arrayIPcLm3EELi4E23TrivialOffsetCalculatorILi2EjES9_ILi1EjENS0_6memory15LoadWithoutCastENSC_16StoreWithoutCastEEEviT_T0_T2_T3_T4_T5_ --------------------------
	.section	.text._ZN2at6native27unrolled_elementwise_kernelINS0_13BinaryFunctorIhhhNS0_16BitwiseOrFunctorIhEEEESt5arrayIPcLm3EELi4E23TrivialOffsetCalculatorILi2EjES9_ILi1EjENS0_6memory15LoadWithoutCastENSC_16StoreWithoutCastEEEviT_T0_T2_T3_T4_T5_,"ax",@progbits
	.align	128
        .global         _ZN2at6native27unrolled_elementwise_kernelINS0_13BinaryFunctorIhhhNS0_16BitwiseOrFunctorIhEEEESt5arrayIPcLm3EELi4E23TrivialOffsetCalculatorILi2EjES9_ILi1EjENS0_6memory15LoadWithoutCastENSC_16StoreWithoutCastEEEviT_T0_T2_T3_T4_T5_
        .type           _ZN2at6native27unrolled_elementwise_kernelINS0_13BinaryFunctorIhhhNS0_16BitwiseOrFunctorIhEEEESt5arrayIPcLm3EELi4E23TrivialOffsetCalculatorILi2EjES9_ILi1EjENS0_6memory15LoadWithoutCastENSC_16StoreWithoutCastEEEviT_T0_T2_T3_T4_T5_,@function
        .size           _ZN2at6native27unrolled_elementwise_kernelINS0_13BinaryFunctorIhhhNS0_16BitwiseOrFunctorIhEEEESt5arrayIPcLm3EELi4E23TrivialOffsetCalculatorILi2EjES9_ILi1EjENS0_6memory15LoadWithoutCastENSC_16StoreWithoutCastEEEviT_T0_T2_T3_T4_T5_,(.L_x_25966 - _ZN2at6native27unrolled_elementwise_kernelINS0_13BinaryFunctorIhhhNS0_16BitwiseOrFunctorIhEEEESt5arrayIPcLm3EELi4E23TrivialOffsetCalculatorILi2EjES9_ILi1EjENS0_6memory15LoadWithoutCastENSC_16StoreWithoutCastEEEviT_T0_T2_T3_T4_T5_)
        .other          _ZN2at6native27unrolled_elementwise_kernelINS0_13BinaryFunctorIhhhNS0_16BitwiseOrFunctorIhEEEESt5arrayIPcLm3EELi4E23TrivialOffsetCalculatorILi2EjES9_ILi1EjENS0_6memory15LoadWithoutCastENSC_16StoreWithoutCastEEEviT_T0_T2_T3_T4_T5_,@"STO_CUDA_ENTRY STV_DEFAULT"
_ZN2at6native27unrolled_elementwise_kernelINS0_13BinaryFunctorIhhhNS0_16BitwiseOrFunctorIhEEEESt5arrayIPcLm3EELi4E23TrivialOffsetCalculatorILi2EjES9_ILi1EjENS0_6memory15LoadWithoutCastENSC_16StoreWithoutCastEEEviT_T0_T2_T3_T4_T5_:
.text._ZN2at6native27unrolled_elementwise_kernelINS0_13BinaryFunctorIhhhNS0_16BitwiseOrFunctorIhEEEESt5arrayIPcLm3EELi4E23TrivialOffsetCalculatorILi2EjES9_ILi1EjENS0_6memory15LoadWithoutCastENSC_16StoreWithoutCastEEEviT_T0_T2_T3_T4_T5_:
        /* <DEDUP_REMOVED lines=81> */
.L_x_17178:
[----:B------:R-:W-:Y:S05]  /*0510*/  BSYNC.RELIABLE B1 ;  /* 0x0000000000017941 */ /* 0x000fea0003800100 */
.L_x_17177:
[----:B------:R-:W-:-:S13]  /*0520*/  ISETP.GE.AND P0, PT, R17, R16, PT ;  /* 0x000000101100720c */ /* 0x000fda0003f06270 */
[----:B------:R-:W1:Y:S01]  /*0530*/  @!P0 LDC.64 R6, c[0x0][0x388] ;  /* 0x0000e200ff068b82 */ /* 0x000e620000000a00 */
[----:B0-----:R-:W-:Y:S02]  /*0540*/  @!P0 IMAD R3, R0, 0x200, R17 ;  /* 0x0000020000038824 */ /* 0x001fe400078e0211 */
[----:B------:R-:W-:-:S03]  /*0550*/  @!P0 VIADD R17, R17, 0x80 ;  /* 0x0000008011118836 */ /* 0x000fc60000000000 */
[----:B-1----:R-:W-:-:S05]  /*0560*/  @!P0 IADD3 R2, P1, PT, R3, R6, RZ ;  /* 0x0000000603028210 */ /* 0x002fca0007f3e0ff */
[----:B------:R-:W-:-:S05]  /*0570*/  @!P0 IMAD.X R3, RZ, RZ, R7, P1 ;  /* 0x000000ffff038224 */ /* 0x000fca00008e0607 */
[----:B------:R1:W-:Y:S03]  /*0580*/  @!P0 STG.E.U8 desc[UR4][R2.64], R13 ;  /* 0x0000000d02008986 */ /* 0x0003e6000c101104 */
.L_x_17179:
[----:B------:R-:W-:Y:S05]  /*0590*/  BSYNC.RECONVERGENT B0 ;  /* 0x0000000000007941 */ /* 0x000fea0003800200 */
.L_x_17176:
        /* <DEDUP_REMOVED lines=9> */
.L_x_17180:
        /* <DEDUP_REMOVED lines=13> */
.L_x_25966:


//--------------------- .text._ZN2at6native29vectorized_elementwise_kernelILi2ENS0_13BinaryFunctorIhhhNS0_16BitwiseOrFunctorIhEEEESt5arrayIPcLm3EEEEviT0_T1_ --------------------------
	.section	.text._ZN2at6native29vectorized_elementwise_kernelILi2ENS0_13BinaryFunctorIhhhNS0_16BitwiseOrFunctorIhEEEESt5arrayIPcLm3EEEEviT0_T1_,"ax",@progbits
	.align	128
        .global         _ZN2at6native29vectorized_elementwise_kernelILi2ENS0_13BinaryFunctorIhhhNS0_16BitwiseOrFunctorIhEEEESt5arrayIPcLm3EEEEviT0_T1_
        .type           _ZN2at6native29vectorized_elementwise_kernelILi2ENS0_13BinaryFunctorIhhhNS0_16BitwiseOrFunctorIhEEEESt5arrayIPcLm3EEEEviT0_T1_,@function
        .size           _ZN2at6native29vectorized_elementwise_kernelILi2ENS0_13BinaryFunctorIhhhNS0_16BitwiseOrFunctorIhEEEESt5arrayIPcLm3EEEEviT0_T1_,(.L_x_25967 - _ZN2at6native29vectorized_elementwise_kernelILi2ENS0_13BinaryFunctorIhhhNS0_16BitwiseOrFunctorIhEEEESt5arrayIPcLm3EEEEviT0_T1_)
        .other          _ZN2at6native29vectorized_elementwise_kernelILi2ENS0_13BinaryFunctorIhhhNS0_16BitwiseOrFunctorIhEEEESt5arrayIPcLm3EEEEviT0_T1_,@"STO_CUDA_ENTRY STV_DEFAULT"
_ZN2at6native29vectorized_elementwise_kernelILi2ENS0_13BinaryFunctorIhhhNS0_16BitwiseOrFunctorIhEEEESt5arrayIPcLm3EEEEviT0_T1_:
.text._ZN2at6native29vectorized_elementwise_kernelILi2ENS0_13BinaryFunctorIhhhNS0_16BitwiseOrFunctorIhEEEESt5arrayIPcLm3EEEEviT0_T1_:
        /* <DEDUP_REMOVED lines=139> */
.L_x_17184:
        /* <DEDUP_REMOVED lines=8> */
.L_x_17185:
        /* <DEDUP_REMOVED lines=8> */
.L_x_17186:
        /* <DEDUP_REMOVED lines=8> */
.L_x_17187:
        /* <DEDUP_REMOVED lines=9> */
.L_x_17188:
[----:B------:R-:W-:Y:S05]  /*0ac0*/  BSYNC.RELIABLE B1 ;  /* 0x0000000000017941 */ /* 0x000fea0003800100 */
.L_x_17183:
[----:B------:R-:W-:-:S13]  /*0ad0*/  ISETP.GE.U32.AND P0, PT, R0, UR5, PT ;  /* 0x0000000500007c0c */ /* 0x000fda000bf06070 */
[----:B--2---:R-:W1:Y:S01]  /*0ae0*/  @!P0 LDC.64 R6, c[0x0][0x388] ;  /* 0x0000e200ff068b82 */ /* 0x004e620000000a00 */
[C---:B------:R-:W-:Y:S02]  /*0af0*/  @!P0 VIADD R5, R0.reuse, UR4 ;  /* 0x0000000400058c36 */ /* 0x040fe40008000000 */
[----:B------:R-:W-:-:S03]  /*0b00*/  @!P0 VIADD R0, R0, 0x80 ;  /* 0x0000008000008836 */ /* 0x000fc60000000000 */
[----:B-1----:R-:W-:-:S05]  /*0b10*/  @!P0 IADD3 R4, P1, PT, R5, R6, RZ ;  /* 0x0000000605048210 */ /* 0x002fca0007f3e0ff */
[----:B------:R-:W-:-:S05]  /*0b20*/  @!P0 IMAD.X R5, RZ, RZ, R7, P1 ;  /* 0x000000ffff058224 */ /* 0x000fca00008e0607 */
[----:B------:R3:W-:Y:S03]  /*0b30*/  @!P0 STG.E.U8 desc[UR12][R4.64], R23 ;  /* 0x0000001704008986 */ /* 0x0007e6000c10110c */
.L_x_17189:
[----:B------:R-:W-:Y:S05]  /*0b40*/  BSYNC.RECONVERGENT B0 ;  /* 0x0000000000007941 */ /* 0x000fea0003800200 */
.L_x_17182:
        /* <DEDUP_REMOVED lines=9> */
.L_x_17181:
        /* <DEDUP_REMOVED lines=59> */
.L_x_17190:
        /* <DEDUP_REMOVED lines=15> */
.L_x_25967:


//--------------------- .text._ZN2at6native29vectorized_elementwise_kernelILi4ENS0_13BinaryFunctorIhhhNS0_16BitwiseOrFunctorIhEEEESt5arrayIPcLm3EEEEviT0_T1_ --------------------------
	.section	.text._ZN2at6native29vectorized_elementwise_kernelILi4ENS0_13BinaryFunctorIhhhNS0_16BitwiseOrFunctorIhEEEESt5arrayIPcLm3EEEEviT0_T1_,"ax",@progbits
	.align	128
        .global         _ZN2at6native29vectorized_elementwise_kernelILi4ENS0_13BinaryFunctorIhhhNS0_16BitwiseOrFunctorIhEEEESt5arrayIPcLm3EEEEviT0_T1_
        .type           _ZN2at6native29vectorized_elementwise_kernelILi4ENS0_13BinaryFunctorIhhhNS0_16BitwiseOrFunctorIhEEEESt5arrayIPcLm3EEEEviT0_T1_,@function
        .size           _ZN2at6native29vectorized_elementwise_kernelILi4ENS0_13BinaryFunctorIhhhNS0_16BitwiseOrFunctorIhEEEESt5arrayIPcLm3EEEEviT0_T1_,(.L_x_25968 - _ZN2at6native29vectorized_elementwise_kernelILi4ENS0_13BinaryFunctorIhhhNS0_16BitwiseOrFunctorIhEEEESt5arrayIPcLm3EEEEviT0_T1_)
        .other          _ZN2at6native29vectorized_elementwise_kernelILi4ENS0_13BinaryFunctorIhhhNS0_16BitwiseOrFunctorIhEEEESt5arrayIPcLm3EEEEviT0_T1_,@"STO_CUDA_ENTRY STV_DEFAULT"
_ZN2at6native29vectorized_elementwise_kernelILi4ENS0_13BinaryFunctorIhhhNS0_16BitwiseOrFunctorIhEEEESt5arrayIPcLm3EEEEviT0_T1_:
.text._ZN2at6native29vectorized_elementwise_kernelILi4ENS0_13BinaryFunctorIhhhNS0_16BitwiseOrFunctorIhEEEESt5arrayIPcLm3EEEEviT0_T1_:
        /* <DEDUP_REMOVED lines=139> */
.L_x_17194:
        /* <DEDUP_REMOVED lines=8> */
.L_x_17195:
        /* <DEDUP_REMOVED lines=8> */
.L_x_17196:
        /* <DEDUP_REMOVED lines=8> */
.L_x_17197:
        /* <DEDUP_REMOVED lines=9> */
.L_x_17198:
[----:B------:R-:W-:Y:S05]  /*0ac0*/  BSYNC.RELIABLE B1 ;  /* 0x0000000000017941 */ /* 0x000fea0003800100 */
.L_x_17193:
[----:B------:R-:W-:-:S13]  /*0ad0*/  ISETP.GE.U32.AND P0, PT, R0, UR5, PT ;  /* 0x0000000500007c0c */ /* 0x000fda000bf06070 */
[----:B--2---:R-:W1:Y:S01]  /*0ae0*/  @!P0 LDC.64 R6, c[0x0][0x388] ;  /* 0x0000e200ff068b82 */ /* 0x004e620000000a00 */
[C---:B------:R-:W-:Y:S02]  /*0af0*/  @!P0 VIADD R5, R0.reuse, UR4 ;  /* 0x0000000400058c36 */ /* 0x040fe40008000000 */
[----:B------:R-:W-:-:S03]  /*0b00*/  @!P0 VIADD R0, R0, 0x80 ;  /* 0x0000008000008836 */ /* 0x000fc60000000000 */
[----:B-1----:R-:W-:-:S05]  /*0b10*/  @!P0 IADD3 R4, P1, PT, R5, R6, RZ ;  /* 0x0000000605048210 */ /* 0x002fca0007f3e0ff */
[----:B------:R-:W-:-:S05]  /*0b20*/  @!P0 IMAD.X R5, RZ, RZ, R7, P1 ;  /* 0x000000ffff058224 */ /* 0x000fca00008e0607 */
[----:B------:R3:W-:Y:S03]  /*0b30*/  @!P0 STG.E.U8 desc[UR12][R4.64], R23 ;  /* 0x0000001704008986 */ /* 0x0007e6000c10110c */
.L_x_17199:
[----:B------:R-:W-:Y:S05]  /*0b40*/  BSYNC.RECONVERGENT B0 ;  /* 0x0000000000007941 */ /* 0x000fea0003800200 */
.L_x_17192:
        /* <DEDUP_REMOVED lines=9> */
.L_x_17191:
        /* <DEDUP_REMOVED lines=55> */
.L_x_17200:
        /* <DEDUP_REMOVED lines=11> */
.L_x_25968:


//--------------------- .text._ZN2at6native29vectorized_elementwise_kernelILi8ENS0_13BinaryFunctorIhhhNS0_16BitwiseOrFunctorIhEEEESt5arrayIPcLm3EEEEviT0_T1_ --------------------------
	.section	.text._ZN2at6native29vectorized_elementwise_kernelILi8ENS0_13BinaryFunctorIhhhNS0_16BitwiseOrFunctorIhEEEESt5arrayIPcLm3EEEEviT0_T1_,"ax",@progbits
	.align	128
        .global         _ZN2at6native29vectorized_elementwise_kernelILi8ENS0_13BinaryFunctorIhhhNS0_16BitwiseOrFunctorIhEEEESt5arrayIPcLm3EEEEviT0_T1_
        .type           _ZN2at6native29vectorized_elementwise_kernelILi8ENS0_13BinaryFunctorIhhhNS0_16BitwiseOrFunctorIhEEEESt5arrayIPcLm3EEEEviT0_T1_,@function
        .size           _ZN2at6native29vectorized_elementwise_kernelILi8ENS0_13BinaryFunctorIhhhNS0_16BitwiseOrFunctorIhEEEESt5arrayIPcLm3EEEEviT0_T1_,(.L_x_25969 - _ZN2at6native29vectorized_elementwise_kernelILi8ENS0_13BinaryFunctorIhhhNS0_16BitwiseOrFunctorIhEEEESt5arrayIPcLm3EEEEviT0_T1_)
        .other          _ZN2at6native29vectorized_elementwise_kernelILi8ENS0_13BinaryFunctorIhhhNS0_16BitwiseOrFunctorIhEEEESt5arrayIPcLm3EEEEviT0_T1_,@"STO_CUDA_ENTRY STV_DEFAULT"
_ZN2at6native29vectorized_elementwise_kernelILi8ENS0_13BinaryFunctorIhhhNS0_16BitwiseOrFunctorIhEEEESt5arrayIPcLm3EEEEviT0_T1_:
.text._ZN2at6native29vectorized_elementwise_kernelILi8ENS0_13BinaryFunctorIhhhNS0_16BitwiseOrFunctorIhEEEESt5arrayIPcLm3EEEEviT0_T1_:
[----:B------:R-:W-:Y:S01]  /*0000*/  LDC R1, c[0x0][0x37c] ;  /* 0x0000df00ff017b82 */ /* 0x000fe20000000800 */
[----:B------:R-:W-:Y:S05]  /*0010*/  EXIT ;  /* 0x000000000000794d */ /* 0x000fea0003800000 */
.L_x_17201:
        /* <DEDUP_REMOVED lines=14> */
.L_x_25969:


//--------------------- .text._ZN2at6native18elementwise_kernelILi128ELi4EZNS0_15gpu_kernel_implINS0_13AUnaryFunctorIbbbNS0_17BitwiseAndFunctorIbEEEEEEvRNS_18TensorIteratorBaseERKT_EUliE_EEviT1_ --------------------------
	.section	.text._ZN2at6native18elementwise_kernelILi128ELi4EZNS0_15gpu_kernel_implINS0_13AUnaryFunctorIbbbNS0_17BitwiseAndFunctorIbEEEEEEvRNS_18TensorIteratorBaseERKT_EUliE_EEviT1_,"ax",@progbits
	.align	128
        .global         _ZN2at6native18elementwise_kernelILi128ELi4EZNS0_15gpu_kernel_implINS0_13AUnaryFunctorIbbbNS0_17BitwiseAndFunctorIbEEEEEEvRNS_18TensorIteratorBaseERKT_EUliE_EEviT1_
        .type           _ZN2at6native18elementwise_kernelILi128ELi4EZNS0_15gpu_kernel_implINS0_13AUnaryFunctorIbbbNS0_17BitwiseAndFunctorIbEEEEEEvRNS_18TensorIteratorBaseERKT_EUliE_EEviT1_,@function
        .size           _ZN2at6native18elementwise_kernelILi128ELi4EZNS0_15gpu_kernel_implINS0_13AUnaryFunctorIbbbNS0_17BitwiseAndFunctorIbEEEEEEvRNS_18TensorIteratorBaseERKT_EUliE_EEviT1_,(.L_x_25970 - _ZN2at6native18elementwise_kernelILi128ELi4EZNS0_15gpu_kernel_implINS0_13AUnaryFunctorIbbbNS0_17BitwiseAndFunctorIbEEEEEEvRNS_18TensorIteratorBaseERKT_EUliE_EEviT1_)
        .other          _ZN2at6native18elementwise_kernelILi128ELi4EZNS0_15gpu_kernel_implINS0_13AUnaryFunctorIbbbNS0_17BitwiseAndFunctorIbEEEEEEvRNS_18TensorIteratorBaseERKT_EUliE_EEviT1_,@"STO_CUDA_ENTRY STV_DEFAULT"
_ZN2at6native18elementwise_kernelILi128ELi4EZNS0_15gpu_kernel_implINS0_13AUnaryFunctorIbbbNS0_17BitwiseAndFunctorIbEEEEEEvRNS_18TensorIteratorBaseERKT_EUliE_EEviT1_:
.text._ZN2at6native18elementwise_kernelILi128ELi4EZNS0_15gpu_kernel_implINS0_13AUnaryFunctorIbbbNS0_17BitwiseAndFunctorIbEEEEEEvRNS_18TensorIteratorBaseERKT_EUliE_EEviT1_:
        /* <DEDUP_REMOVED lines=320> */
.L_x_17204:
        /* <DEDUP_REMOVED lines=18> */
.L_x_17209:
[----:B------:R-:W2:Y:S02]  /*1520*/  LDG.E.U8 R2, desc[UR36][R2.64] ;  /* 0x0000002402027981 */ /* 0x000ea4000c1e1100 */
[----:B--2---:R-:W-:Y:S01]  /*1530*/  ISETP.NE.AND P0, PT, R2, RZ, PT ;  /* 0x000000ff0200720c */ /* 0x004fe20003f05270 */
[----:B------:R-:W-:-:S12]  /*1540*/  BRA `(.L_x_17211) ;  /* 0x0000000800407947 */ /* 0x000fd80003800000 */
.L_x_17208:
        /* <DEDUP_REMOVED lines=10> */
.L_x_17213:
[----:B------:R-:W2:Y:S02]  /*15f0*/  LDG.E R2, desc[UR36][R2.64] ;  /* 0x0000002402027981 */ /* 0x000ea4000c1e1900 */
[----:B--2---:R-:W-:Y:S01]  /*1600*/  ISETP.NE.AND P0, PT, R2, RZ, PT ;  /* 0x000000ff0200720c */ /* 0x004fe20003f05270 */
[----:B------:R-:W-:-:S12]  /*1610*/  BRA `(.L_x_17211) ;  /* 0x00000008000c7947 */ /* 0x000fd80003800000 */
.L_x_17212:
[----:B------:R-:W2:Y:S02]  /*1620*/  LDG.E.U16 R2, desc[UR36][R2.64] ;  /* 0x0000002402027981 */ /* 0x000ea4000c1e1500 */
[----:B--2---:R-:W-:Y:S01]  /*1630*/  ISETP.NE.AND P0, PT, R2, RZ, PT ;  /* 0x000000ff0200720c */ /* 0x004fe20003f05270 */
[----:B------:R-:W-:-:S12]  /*1640*/  BRA `(.L_x_17211) ;  /* 0x0000000800007947 */ /* 0x000fd80003800000 */
.L_x_17207:
        /* <DEDUP_REMOVED lines=9> */
.L_x_17215:
[----:B------:R-:W2:Y:S02]  /*16e0*/  LDG.E.U16 R0, desc[UR36][R2.64] ;  /* 0x0000002402007981 */ /* 0x000ea4000c1e1500 */
[----:B--2---:R-:W-:-:S05]  /*16f0*/  HADD2.F32 R0, -RZ, R0.H0_H0 ;  /* 0x20000000ff007230 */ /* 0x004fca0000004100 */
[----:B------:R-:W-:Y:S01]  /*1700*/  FSETP.NEU.FTZ.AND P0, PT, R0, RZ, PT ;  /* 0x000000ff0000720b */ /* 0x000fe20003f1d000 */
[----:B------:R-:W-:-:S12]  /*1710*/  BRA `(.L_x_17211) ;  /* 0x0000000400cc7947 */ /* 0x000fd80003800000 */
.L_x_17214:
        /* <DEDUP_REMOVED lines=11> */
.L_x_17217:
        /* <DEDUP_REMOVED lines=8> */
.L_x_17216:
[----:B------:R-:W2:Y:S02]  /*1850*/  LDG.E.64 R2, desc[UR36][R2.64] ;  /* 0x0000002402027981 */ /* 0x000ea4000c1e1b00 */
[----:B--2---:R1:W2:Y:S02]  /*1860*/  DSETP.NEU.AND P0, PT, R2, RZ, PT ;  /* 0x000000ff0200722a */ /* 0x0042a40003f0d000 */
[----:B--2---:R-:W-:Y:S05]  /*1870*/  BRA `(.L_x_17211) ;  /* 0x0000000400747947 */ /* 0x004fea0003800000 */
.L_x_17206:
        /* <DEDUP_REMOVED lines=11> */
.L_x_17220:
        /* <DEDUP_REMOVED lines=8> */
.L_x_17219:
        /* <DEDUP_REMOVED lines=9> */
.L_x_17222:
        /* <DEDUP_REMOVED lines=11> */
.L_x_17221:
[----:B------:R-:W2:Y:S02]  /*1af0*/  LDG.E.U16 R0, desc[UR36][R2.64] ;  /* 0x0000002402007981 */ /* 0x000ea4000c1e1500 */
[----:B--2---:R-:W-:-:S05]  /*1b00*/  IMAD.U32 R0, R0, 0x10000, RZ ;  /* 0x0001000000007824 */ /* 0x004fca00078e00ff */
[----:B------:R-:W-:Y:S01]  /*1b10*/  FSETP.NEU.FTZ.AND P0, PT, R0, RZ, PT ;  /* 0x000000ff0000720b */ /* 0x000fe20003f1d000 */
[----:B------:R-:W-:-:S12]  /*1b20*/  BRA `(.L_x_17211) ;  /* 0x0000000000c87947 */ /* 0x000fd80003800000 */
.L_x_17218:
        /* <DEDUP_REMOVED lines=11> */
.L_x_17225:
[----:B------:R-:W2:Y:S02]  /*1be0*/  LDG.E.U8 R2, desc[UR36][R2.64] ;  /* 0x0000002402027981 */ /* 0x000ea4000c1e1100 */
[----:B--2---:R-:W-:Y:S01]  /*1bf0*/  ISETP.NE.AND P0, PT, R2, RZ, PT ;  /* 0x000000ff0200720c */ /* 0x004fe20003f05270 */
[----:B------:R-:W-:-:S12]  /*1c00*/  BRA `(.L_x_17211) ;  /* 0x0000000000907947 */ /* 0x000fd80003800000 */
.L_x_17224:
[----:B------:R-:W2:Y:S02]  /*1c10*/  LDG.E.U8 R2, desc[UR36][R2.64] ;  /* 0x0000002402027981 */ /* 0x000ea4000c1e1100 */
[----:B--2---:R-:W-:Y:S01]  /*1c20*/  ISETP.NE.AND P0, PT, R2, RZ, PT ;  /* 0x000000ff0200720c */ /* 0x004fe20003f05270 */
[----:B------:R-:W-:-:S12]  /*1c30*/  BRA `(.L_x_17211) ;  /* 0x0000000000847947 */ /* 0x000fd80003800000 */
.L_x_17223:
[----:B------:R-:W-:-:S09]  /*1c40*/  UISETP.NE.AND UP0, UPT, UR4, 0x1c, UPT ;  /* 0x0000001c0400788c */ /* 0x000fd2000bf05270 */
[----:B------:R-:W-:Y:S05]  /*1c50*/  BRA.U !UP0, `(.L_x_17226) ;  /* 0x0000000108747547 */ /* 0x000fea000b800000 */
[----:B------:R-:W-:-:S09]  /*1c60*/  UISETP.NE.AND UP0, UPT, UR4, 0x1d, UPT ;  /* 0x0000001d0400788c */ /* 0x000fd2000bf05270 */
[----:B------:R-:W-:Y:S05]  /*1c70*/  BRA.U !UP0, `(.L_x_17227) ;  /* 0x00000001085c7547 */ /* 0x000fea000b800000 */
[----:B------:R-:W-:-:S09]  /*1c80*/  UISETP.NE.AND UP0, UPT, UR4, 0x2c, UPT ;  /* 0x0000002c0400788c */ /* 0x000fd2000bf05270 */
[----:B------:R-:W-:Y:S05]  /*1c90*/  BRA.U !UP0, `(.L_x_17228) ;  /* 0x0000000108487547 */ /* 0x000fea000b800000 */
.L_x_17210:
        /* <DEDUP_REMOVED lines=16> */
.L_x_17229:
[----:B------:R-:W-:Y:S01]  /*1da0*/  PLOP3.LUT P0, PT, PT, PT, PT, 0x8, 0x80 ;  /* 0x000000000080781c */ /* 0x000fe20003f0e170 */
[----:B------:R-:W-:-:S12]  /*1db0*/  BRA `(.L_x_17211) ;  /* 0x0000000000247947 */ /* 0x000fd80003800000 */
.L_x_17228:
[----:B------:R-:W2:Y:S02]  /*1dc0*/  LDG.E.U8 R2, desc[UR36][R2.64] ;  /* 0x0000002402027981 */ /* 0x000ea4000c1e1100 */
[----:B--2---:R-:W-:Y:S01]  /*1dd0*/  ISETP.NE.AND P0, PT, R2, RZ, PT ;  /* 0x000000ff0200720c */ /* 0x004fe20003f05270 */
[----:B------:R-:W-:-:S12]  /*1de0*/  BRA `(.L_x_17211) ;  /* 0x0000000000187947 */ /* 0x000fd80003800000 */
.L_x_17227:
[----:B------:R-:W2:Y:S02]  /*1df0*/  LDG.E.64 R2, desc[UR36][R2.64] ;  /* 0x0000002402027981 */ /* 0x000ea4000c1e1b00 */
[----:B--2---:R-:W-:-:S04]  /*1e00*/  ISETP.NE.U32.AND P0, PT, R2, RZ, PT ;  /* 0x000000ff0200720c */ /* 0x004fc80003f05070 */
[----:B------:R-:W-:Y:S01]  /*1e10*/  ISETP.NE.AND.EX P0, PT, R3, RZ, PT, P0 ;  /* 0x000000ff0300720c */ /* 0x000fe20003f05300 */
[----:B------:R-:W-:-:S12]  /*1e20*/  BRA `(.L_x_17211) ;  /* 0x0000000000087947 */ /* 0x000fd80003800000 */
.L_x_17226:
[----:B------:R-:W2:Y:S02]  /*1e30*/  LDG.E R2, desc[UR36][R2.64] ;  /* 0x0000002402027981 */ /* 0x000ea4000c1e1900 */
[----:B--2---:R-:W-:-:S13]  /*1e40*/  ISETP.NE.AND P0, PT, R2, RZ, PT ;  /* 0x000000ff0200720c */ /* 0x004fda0003f05270 */
.L_x_17211:
[----:B------:R-:W-:Y:S05]  /*1e50*/  BSYNC.RECONVERGENT B6 ;  /* 0x0000000000067941 */ /* 0x000fea0003800200 */
.L_x_17205:
[----:B------:R-:W1:Y:S01]  /*1e60*/  LDCU.64 UR6, c[0x0][0x580] ;  /* 0x0000b000ff0677ac */ /* 0x000e620008000a00 */
[----:B------:R-:W-:Y:S01]  /*1e70*/  ISETP.NE.AND P0, PT, RZ, UR43, P0 ;  /* 0x0000002bff007c0c */ /* 0x000fe20008705270 */
        /* <DEDUP_REMOVED lines=17> */
.L_x_17234:
[----:B------:R0:W-:Y:S01]  /*1f90*/  STG.E.U8 desc[UR36][R2.64], R4 ;  /* 0x0000000402007986 */ /* 0x0001e2000c101124 */
[----:B------:R-:W-:Y:S05]  /*1fa0*/  BRA `(.L_x_17236) ;  /* 0x0000000c00007947 */ /* 0x000fea0003800000 */
.L_x_17233:
        /* <DEDUP_REMOVED lines=9> */
.L_x_17238:
[----:B------:R0:W-:Y:S01]  /*2040*/  STG.E desc[UR36][R2.64], R4 ;  /* 0x0000000402007986 */ /* 0x0001e2000c101924 */
[----:B------:R-:W-:Y:S05]  /*2050*/  BRA `(.L_x_17236) ;  /* 0x0000000800d47947 */ /* 0x000fea0003800000 */
.L_x_17237:
[----:B------:R0:W-:Y:S01]  /*2060*/  STG.E.U16 desc[UR36][R2.64], R4 ;  /* 0x0000000402007986 */ /* 0x0001e2000c101524 */
[----:B------:R-:W-:Y:S05]  /*2070*/  BRA `(.L_x_17236) ;  /* 0x0000000800cc7947 */ /* 0x000fea0003800000 */
.L_x_17232:
        /* <DEDUP_REMOVED lines=9> */
.L_x_17240:
[----:B------:R-:W-:-:S04]  /*2110*/  I2FP.F32.U32 R0, R4 ;  /* 0x0000000400007245 */ /* 0x000fc80000201000 */
[----:B------:R-:W-:-:S05]  /*2120*/  F2FP.F16.F32.PACK_AB R0, RZ, R0 ;  /* 0x00000000ff00723e */ /* 0x000fca00000000ff */
[----:B------:R0:W-:Y:S01]  /*2130*/  STG.E.U16 desc[UR36][R2.64], R0 ;  /* 0x0000000002007986 */ /* 0x0001e2000c101524 */
[----:B------:R-:W-:Y:S05]  /*2140*/  BRA `(.L_x_17236) ;  /* 0x0000000800987947 */ /* 0x000fea0003800000 */
.L_x_17239:
        /* <DEDUP_REMOVED lines=10> */
.L_x_17242:
[----:B------:R-:W-:-:S04]  /*21f0*/  I2FP.F32.U32 R4, R4 ;  /* 0x0000000400047245 */ /* 0x000fc80000201000 */
[----:B------:R-:W-:-:S04]  /*2200*/  F2FP.F16.F32.PACK_AB R5, RZ, R4 ;  /* 0x00000004ff05723e */ /* 0x000fc800000000ff */
[----:B------:R-:W-:-:S05]  /*2210*/  PRMT R5, R5, 0x5410, RZ ;  /* 0x0000541005057816 */ /* 0x000fca00000000ff */
[----:B------:R0:W-:Y:S01]  /*2220*/  STG.E desc[UR36][R2.64], R5 ;  /* 0x0000000502007986 */ /* 0x0001e2000c101924 */
[----:B------:R-:W-:Y:S05]  /*2230*/  BRA `(.L_x_17236) ;  /* 0x00000008005c7947 */ /* 0x000fea0003800000 */
.L_x_17241:
[----:B------:R-:W0:Y:S02]  /*2240*/  I2F.F64.U32 R4, R4 ;  /* 0x0000000400047312 */ /* 0x000e240000201800 */
[----:B0-----:R0:W-:Y:S01]  /*2250*/  STG.E.64 desc[UR36][R2.64], R4 ;  /* 0x0000000402007986 */ /* 0x0011e2000c101b24 */
[----:B------:R-:W-:Y:S05]  /*2260*/  BRA `(.L_x_17236) ;  /* 0x0000000800507947 */ /* 0x000fea0003800000 */
.L_x_17231:
        /* <DEDUP_REMOVED lines=10> */
.L_x_17245:
[----:B------:R-:W-:Y:S01]  /*2310*/  CS2R R6, SRZ ;  /* 0x0000000000067805 */ /* 0x000fe2000001ff00 */
[----:B------:R-:W0:Y:S04]  /*2320*/  I2F.F64.U32 R4, R4 ;  /* 0x0000000400047312 */ /* 0x000e280000201800 */
[----:B0-----:R0:W-:Y:S01]  /*2330*/  STG.E.128 desc[UR36][R2.64], R4 ;  /* 0x0000000402007986 */ /* 0x0011e2000c101d24 */
[----:B------:R-:W-:Y:S05]  /*2340*/  BRA `(.L_x_17236) ;  /* 0x0000000800187947 */ /* 0x000fea0003800000 */
.L_x_17244:
        /* <DEDUP_REMOVED lines=17> */
.L_x_17249:
[----:B------:R-:W-:Y:S05]  /*2460*/  BSYNC.RECONVERGENT B0 ;  /* 0x0000000000007941 */ /* 0x000fea0003800200 */
.L_x_17248:
[----:B------:R0:W-:Y:S01]  /*2470*/  STG.E.U8 desc[UR36][R2.64], R5 ;  /* 0x0000000502007986 */ /* 0x0001e2000c101124 */
[----:B------:R-:W-:Y:S05]  /*2480*/  BRA `(.L_x_17236) ;  /* 0x0000000400c87947 */ /* 0x000fea0003800000 */
.L_x_17247:
        /* <DEDUP_REMOVED lines=16> */
.L_x_17246:
[----:B------:R-:W-:-:S04]  /*2590*/  I2FP.F32.U32 R0, R4 ;  /* 0x0000000400007245 */ /* 0x000fc80000201000 */
[----:B------:R-:W-:-:S05]  /*25a0*/  F2FP.BF16.F32.PACK_AB R0, RZ, R0 ;  /* 0x00000000ff00723e */ /* 0x000fca00000010ff */
[----:B------:R0:W-:Y:S01]  /*25b0*/  STG.E.U16 desc[UR36][R2.64], R0 ;  /* 0x0000000002007986 */ /* 0x0001e2000c101524 */
[----:B------:R-:W-:Y:S05]  /*25c0*/  BRA `(.L_x_17236) ;  /* 0x0000000400787947 */ /* 0x000fea0003800000 */
.L_x_17243:
        /* <DEDUP_REMOVED lines=10> */
.L_x_17252:
        /* <DEDUP_REMOVED lines=12> */
.L_x_17255:
[----:B------:R-:W-:-:S04]  /*2730*/  SHF.R.U32.HI R0, RZ, 0x14, R5 ;  /* 0x00000014ff007819 */ /* 0x000fc80000011605 */
[----:B------:R-:W-:-:S04]  /*2740*/  LOP3.LUT R0, R0, 0x1, RZ, 0xc0, !PT ;  /* 0x0000000100007812 */ /* 0x000fc800078ec0ff */
[----:B------:R-:W-:-:S04]  /*2750*/  IADD3 R0, PT, PT, R5, 0x487ffff, R0 ;  /* 0x0487ffff05007810 */ /* 0x000fc80007ffe000 */
[----:B------:R-:W-:-:S04]  /*2760*/  SHF.R.U32.HI R0, RZ, 0x14, R0 ;  /* 0x00000014ff007819 */ /* 0x000fc80000011600 */
[----:B------:R-:W-:-:S07]  /*2770*/  LOP3.LUT R4, R0, 0xff, RZ, 0xc0, !PT ;  /* 0x000000ff00047812 */ /* 0x000fce00078ec0ff */
.L_x_17256:
[----:B------:R-:W-:-:S07]  /*2780*/  PRMT R0, R4, 0x7610, R0 ;  /* 0x0000761004007816 */ /* 0x000fce0000000000 */
.L_x_17254:
[----:B------:R-:W-:Y:S05]  /*2790*/  BSYNC.RECONVERGENT B0 ;  /* 0x0000000000007941 */ /* 0x000fea0003800200 */
.L_x_17253:
[----:B------:R1:W-:Y:S01]  /*27a0*/  STG.E.U8 desc[UR36][R2.64], R0 ;  /* 0x0000000002007986 */ /* 0x0003e2000c101124 */
[----:B------:R-:W-:Y:S05]  /*27b0*/  BRA `(.L_x_17236) ;  /* 0x0000000000fc7947 */ /* 0x000fea0003800000 */
.L_x_17251:
        /* <DEDUP_REMOVED lines=12> */
.L_x_17259:
[----:B------:R-:W-:-:S04]  /*2880*/  SHF.R.U32.HI R0, RZ, 0x15, R5 ;  /* 0x00000015ff007819 */ /* 0x000fc80000011605 */
[----:B------:R-:W-:-:S04]  /*2890*/  LOP3.LUT R0, R0, 0x1, RZ, 0xc0, !PT ;  /* 0x0000000100007812 */ /* 0x000fc800078ec0ff */
[----:B------:R-:W-:-:S04]  /*28a0*/  IADD3 R0, PT, PT, R5, 0x88fffff, R0 ;  /* 0x088fffff05007810 */ /* 0x000fc80007ffe000 */
[----:B------:R-:W-:-:S04]  /*28b0*/  SHF.R.U32.HI R0, RZ, 0x15, R0 ;  /* 0x00000015ff007819 */ /* 0x000fc80000011600 */
[----:B------:R-:W-:-:S07]  /*28c0*/  LOP3.LUT R4, R0, 0xff, RZ, 0xc0, !PT ;  /* 0x000000ff00047812 */ /* 0x000fce00078ec0ff */
.L_x_17260:
[----:B------:R-:W-:-:S07]  /*28d0*/  PRMT R0, R4, 0x7610, R0 ;  /* 0x0000761004007816 */ /* 0x000fce0000000000 */
.L_x_17258:
[----:B------:R-:W-:Y:S05]  /*28e0*/  BSYNC.RECONVERGENT B0 ;  /* 0x0000000000007941 */ /* 0x000fea0003800200 */
.L_x_17257:
[----:B------:R0:W-:Y:S01]  /*28f0*/  STG.E.U8 desc[UR36][R2.64], R0 ;  /* 0x0000000002007986 */ /* 0x0001e2000c101124 */
[----:B------:R-:W-:Y:S05]  /*2900*/  BRA `(.L_x_17236) ;  /* 0x0000000000a87947 */ /* 0x000fea0003800000 */
.L_x_17250:
[----:B------:R-:W-:-:S09]  /*2910*/  UISETP.NE.AND UP0, UPT, UR4, 0x1c, UPT ;  /* 0x0000001c0400788c */ /* 0x000fd2000bf05270 */
[----:B------:R-:W-:Y:S05]  /*2920*/  BRA.U !UP0, `(.L_x_17261) ;  /* 0x00000001089c7547 */ /* 0x000fea000b800000 */
[----:B------:R-:W-:-:S09]  /*2930*/  UISETP.NE.AND UP0, UPT, UR4, 0x1d, UPT ;  /* 0x0000001d0400788c */ /* 0x000fd2000bf05270 */
[----:B------:R-:W-:Y:S05]  /*2940*/  BRA.U !UP0, `(.L_x_17262) ;  /* 0x0000000108887547 */ /* 0x000fea000b800000 */
[----:B------:R-:W-:-:S09]  /*2950*/  UISETP.NE.AND UP0, UPT, UR4, 0x2c, UPT ;  /* 0x0000002c0400788c */ /* 0x000fd2000bf05270 */
[----:B------:R-:W-:Y:S05]  /*2960*/  BRA.U !UP0, `(.L_x_17263) ;  /* 0x0000000108447547 */ /* 0x000fea000b800000 */
.L_x_17235:
        /* <DEDUP_REMOVED lines=16> */
.L_x_17264:
[----:B------:R-:W-:Y:S05]  /*2a70*/  BRA `(.L_x_17236) ;  /* 0x00000000004c7947 */ /* 0x000fea0003800000 */
.L_x_17263:
        /* <DEDUP_REMOVED lines=15> */
.L_x_17262:
[----:B------:R-:W-:-:S05]  /*2b70*/  IMAD.MOV.U32 R5, RZ, RZ, RZ ;  /* 0x000000ffff057224 */ /* 0x000fca00078e00ff */
[----:B------:R0:W-:Y:S01]  /*2b80*/  STG.E.64 desc[UR36][R2.64], R4 ;  /* 0x0000000402007986 */ /* 0x0001e2000c101b24 */
[----:B------:R-:W-:Y:S05]  /*2b90*/  BRA `(.L_x_17236) ;  /* 0x0000000000047947 */ /* 0x000fea0003800000 */
.L_x_17261:
[----:B------:R3:W-:Y:S02]  /*2ba0*/  STG.E desc[UR36][R2.64], R4 ;  /* 0x0000000402007986 */ /* 0x0007e4000c101924 */
.L_x_17236:
[----:B------:R-:W-:Y:S05]  /*2bb0*/  BSYNC.RECONVERGENT B6 ;  /* 0x0000000000067941 */ /* 0x000fea0003800200 */
.L_x_17230:
[----:B------:R-:W-:-:S07]  /*2bc0*/  IADD3 R17, PT, PT, R17, 0x80, RZ ;  /* 0x0000008011117810 */ /* 0x000fce0007ffe0ff */
.L_x_17203:
[----:B------:R-:W-:Y:S05]  /*2bd0*/  BSYNC.RECONVERGENT B7 ;  /* 0x0000000000077941 */ /* 0x000fea0003800200 */
.L_x_17202:
        /* <DEDUP_REMOVED lines=307> */
.L_x_17267:
        /* <DEDUP_REMOVED lines=18> */
.L_x_17272:
[----:B------:R-:W2:Y:S02]  /*4030*/  LDG.E.U8 R2, desc[UR36][R2.64] ;  /* 0x0000002402027981 */ /* 0x000ea4000c1e1100 */
[----:B--2---:R-:W-:Y:S01]  /*4040*/  ISETP.NE.AND P0, PT, R2, RZ, PT ;  /* 0x000000ff0200720c */ /* 0x004fe20003f05270 */
[----:B------:R-:W-:-:S12]  /*4050*/  BRA `(.L_x_17274) ;  /* 0x0000000800407947 */ /* 0x000fd80003800000 */
.L_x_17271:
        /* <DEDUP_REMOVED lines=10> */
.L_x_17276:
[----:B------:R-:W2:Y:S02]  /*4100*/  LDG.E R2, desc[UR36][R2.64] ;  /* 0x0000002402027981 */ /* 0x000ea4000c1e1900 */
[----:B--2---:R-:W-:Y:S01]  /*4110*/  ISETP.NE.AND P0, PT, R2, RZ, PT ;  /* 0x000000ff0200720c */ /* 0x004fe20003f05270 */
[----:B------:R-:W-:-:S12]  /*4120*/  BRA `(.L_x_17274) ;  /* 0x00000008000c7947 */ /* 0x000fd80003800000 */
.L_x_17275:
[----:B------:R-:W2:Y:S02]  /*4130*/  LDG.E.U16 R2, desc[UR36][R2.64] ;  /* 0x0000002402027981 */ /* 0x000ea4000c1e1500 */
[----:B--2---:R-:W-:Y:S01]  /*4140*/  ISETP.NE.AND P0, PT, R2, RZ, PT ;  /* 0x000000ff0200720c */ /* 0x004fe20003f05270 */
[----:B------:R-:W-:-:S12]  /*4150*/  BRA `(.L_x_17274) ;  /* 0x0000000800007947 */ /* 0x000fd80003800000 */
.L_x_17270:
        /* <DEDUP_REMOVED lines=9> */
.L_x_17278:
[----:B------:R-:W2:Y:S02]  /*41f0*/  LDG.E.U16 R0, desc[UR36][R2.64] ;  /* 0x0000002402007981 */ /* 0x000ea4000c1e1500 */
[----:B--2---:R-:W-:-:S05]  /*4200*/  HADD2.F32 R0, -RZ, R0.H0_H0 ;  /* 0x20000000ff007230 */ /* 0x004fca0000004100 */
[----:B------:R-:W-:Y:S01]  /*4210*/  FSETP.NEU.FTZ.AND P0, PT, R0, RZ, PT ;  /* 0x000000ff0000720b */ /* 0x000fe20003f1d000 */
[----:B------:R-:W-:-:S12]  /*4220*/  BRA `(.L_x_17274) ;  /* 0x0000000400cc7947 */ /* 0x000fd80003800000 */
.L_x_17277:
        /* <DEDUP_REMOVED lines=11> */
.L_x_17280:
        /* <DEDUP_REMOVED lines=8> */
.L_x_17279:
[----:B------:R-:W2:Y:S02]  /*4360*/  LDG.E.64 R2, desc[UR36][R2.64] ;  /* 0x0000002402027981 */ /* 0x000ea4000c1e1b00 */
[----:B--2---:R1:W2:Y:S02]  /*4370*/  DSETP.NEU.AND P0, PT, R2, RZ, PT ;  /* 0x000000ff0200722a */ /* 0x0042a40003f0d000 */
[----:B--2---:R-:W-:Y:S05]  /*4380*/  BRA `(.L_x_17274) ;  /* 0x0000000400747947 */ /* 0x004fea0003800000 */
.L_x_17269:
        /* <DEDUP_REMOVED lines=11> */
.L_x_17283:
        /* <DEDUP_REMOVED lines=8> */
.L_x_17282:
        /* <DEDUP_REMOVED lines=9> */
.L_x_17285:
        /* <DEDUP_REMOVED lines=11> */
.L_x_17284:
[----:B------:R-:W2:Y:S02]  /*4600*/  LDG.E.U16 R0, desc[UR36][R2.64] ;  /* 0x0000002402007981 */ /* 0x000ea4000c1e1500 */
[----:B--2---:R-:W-:-:S04]  /*4610*/  SHF.L.U32 R0, R0, 0x10, RZ ;  /* 0x0000001000007819 */ /* 0x004fc800000006ff */
[----:B------:R-:W-:Y:S01]  /*4620*/  FSETP.NEU.FTZ.AND P0, PT, R0, RZ, PT ;  /* 0x000000ff0000720b */ /* 0x000fe20003f1d000 */
[----:B------:R-:W-:-:S12]  /*4630*/  BRA `(.L_x_17274) ;  /* 0x0000000000c87947 */ /* 0x000fd80003800000 */
.L_x_17281:
        /* <DEDUP_REMOVED lines=11> */
.L_x_17288:
[----:B------:R-:W2:Y:S02]  /*46f0*/  LDG.E.U8 R2, desc[UR36][R2.64] ;  /* 0x0000002402027981 */ /* 0x000ea4000c1e1100 */
[----:B--2---:R-:W-:Y:S01]  /*4700*/  ISETP.NE.AND P0, PT, R2, RZ, PT ;  /* 0x000000ff0200720c */ /* 0x004fe20003f05270 */
[----:B------:R-:W-:-:S12]  /*4710*/  BRA `(.L_x_17274) ;  /* 0x0000000000907947 */ /* 0x000fd80003800000 */
.L_x_17287:
[----:B------:R-:W2:Y:S02]  /*4720*/  LDG.E.U8 R2, desc[UR36][R2.64] ;  /* 0x0000002402027981 */ /* 0x000ea4000c1e1100 */
[----:B--2---:R-:W-:Y:S01]  /*4730*/  ISETP.NE.AND P0, PT, R2, RZ, PT ;  /* 0x000000ff0200720c */ /* 0x004fe20003f05270 */
[----:B------:R-:W-:-:S12]  /*4740*/  BRA `(.L_x_17274) ;  /* 0x0000000000847947 */ /* 0x000fd80003800000 */
.L_x_17286:
        /* <DEDUP_REMOVED lines=9> */
.L_x_17273:
        /* <DEDUP_REMOVED lines=16> */
.L_x_17291:
[----:B------:R-:W-:Y:S01]  /*48e0*/  PLOP3.LUT P0, PT, PT, PT, PT, 0x8, 0x80 ;  /* 0x000000000080781c */ /* 0x000fe20003f0e170 */
[----:B------:R-:W-:-:S12]  /*48f0*/  BRA `(.L_x_17274) ;  /* 0x0000000000187947 */ /* 0x000fd80003800000 */
.L_x_17290:
[----:B------:R-:W2:Y:S02]  /*4900*/  LDG.E.64 R2, desc[UR36][R2.64] ;  /* 0x0000002402027981 */ /* 0x000ea4000c1e1b00 */
[----:B--2---:R-:W-:-:S04]  /*4910*/  ISETP.NE.U32.AND P0, PT, R2, RZ, PT ;  /* 0x000000ff0200720c */ /* 0x004fc80003f05070 */
[----:B------:R-:W-:Y:S01]  /*4920*/  ISETP.NE.AND.EX P0, PT, R3, RZ, PT, P0 ;  /* 0x000000ff0300720c */ /* 0x000fe20003f05300 */
[----:B------:R-:W-:-:S12]  /*4930*/  BRA `(.L_x_17274) ;  /* 0x0000000000087947 */ /* 0x000fd80003800000 */
.L_x_17289:
[----:B------:R-:W2:Y:S02]  /*4940*/  LDG.E R2, desc[UR36][R2.64] ;  /* 0x0000002402027981 */ /* 0x000ea4000c1e1900 */
[----:B--2---:R-:W-:-:S13]  /*4950*/  ISETP.NE.AND P0, PT, R2, RZ, PT ;  /* 0x000000ff0200720c */ /* 0x004fda0003f05270 */
.L_x_17274:
[----:B------:R-:W-:Y:S05]  /*4960*/  BSYNC.RECONVERGENT B6 ;  /* 0x0000000000067941 */ /* 0x000fea0003800200 */
.L_x_17268:
        /* <DEDUP_REMOVED lines=19> */
.L_x_17296:
[----:B------:R0:W-:Y:S01]  /*4aa0*/  STG.E.U8 desc[UR36][R2.64], R4 ;  /* 0x0000000402007986 */ /* 0x0001e2000c101124 */
[----:B------:R-:W-:Y:S05]  /*4ab0*/  BRA `(.L_x_17298) ;  /* 0x0000000800fc7947 */ /* 0x000fea0003800000 */
.L_x_17295:
        /* <DEDUP_REMOVED lines=9> */
.L_x_17300:
[----:B------:R0:W-:Y:S01]  /*4b50*/  STG.E desc[UR36][R2.64], R4 ;  /* 0x0000000402007986 */ /* 0x0001e2000c101924 */
[----:B------:R-:W-:Y:S05]  /*4b60*/  BRA `(.L_x_17298) ;  /* 0x0000000800d07947 */ /* 0x000fea0003800000 */
.L_x_17299:
[----:B------:R0:W-:Y:S01]  /*4b70*/  STG.E.U16 desc[UR36][R2.64], R4 ;  /* 0x0000000402007986 */ /* 0x0001e2000c101524 */
[----:B------:R-:W-:Y:S05]  /*4b80*/  BRA `(.L_x_17298) ;  /* 0x0000000800c87947 */ /* 0x000fea0003800000 */
.L_x_17294:
        /* <DEDUP_REMOVED lines=9> */
.L_x_17302:
[----:B------:R-:W-:-:S04]  /*4c20*/  I2FP.F32.U32 R0, R4 ;  /* 0x0000000400007245 */ /* 0x000fc80000201000 */
[----:B------:R-:W-:-:S05]  /*4c30*/  F2FP.F16.F32.PACK_AB R0, RZ, R0 ;  /* 0x00000000ff00723e */ /* 0x000fca00000000ff */
[----:B------:R3:W-:Y:S01]  /*4c40*/  STG.E.U16 desc[UR36][R2.64], R0 ;  /* 0x0000000002007986 */ /* 0x0007e2000c101524 */
[----:B------:R-:W-:Y:S05]  /*4c50*/  BRA `(.L_x_17298) ;  /* 0x0000000800947947 */ /* 0x000fea0003800000 */
.L_x_17301:
        /* <DEDUP_REMOVED lines=10> */
.L_x_17304:
[----:B------:R-:W-:-:S04]  /*4d00*/  I2FP.F32.U32 R4, R4 ;  /* 0x0000000400047245 */ /* 0x000fc80000201000 */
[----:B------:R-:W-:-:S04]  /*4d10*/  F2FP.F16.F32.PACK_AB R5, RZ, R4 ;  /* 0x00000004ff05723e */ /* 0x000fc800000000ff */
[----:B------:R-:W-:-:S05]  /*4d20*/  PRMT R5, R5, 0x5410, RZ ;  /* 0x0000541005057816 */ /* 0x000fca00000000ff */
[----:B------:R0:W-:Y:S01]  /*4d30*/  STG.E desc[UR36][R2.64], R5 ;  /* 0x0000000502007986 */ /* 0x0001e2000c101924 */
[----:B------:R-:W-:Y:S05]  /*4d40*/  BRA `(.L_x_17298) ;  /* 0x0000000800587947 */ /* 0x000fea0003800000 */
.L_x_17303:
[----:B------:R-:W0:Y:S02]  /*4d50*/  I2F.F64.U32 R4, R4 ;  /* 0x0000000400047312 */ /* 0x000e240000201800 */
[----:B0-----:R2:W-:Y:S01]  /*4d60*/  STG.E.64 desc[UR36][R2.64], R4 ;  /* 0x0000000402007986 */ /* 0x0015e2000c101b24 */
[----:B------:R-:W-:Y:S05]  /*4d70*/  BRA `(.L_x_17298) ;  /* 0x00000008004c7947 */ /* 0x000fea0003800000 */
.L_x_17293:
        /* <DEDUP_REMOVED lines=12> */
.L_x_17308:
        /* <DEDUP_REMOVED lines=17> */
.L_x_17310:
[----:B------:R-:W-:Y:S05]  /*4f50*/  BSYNC.RECONVERGENT B0 ;  /* 0x0000000000007941 */ /* 0x000fea0003800200 */
.L_x_17309:
[----:B------:R0:W-:Y:S01]  /*4f60*/  STG.E.U8 desc[UR36][R2.64], R0 ;  /* 0x0000000002007986 */ /* 0x0001e2000c101124 */
[----:B------:R-:W-:Y:S05]  /*4f70*/  BRA `(.L_x_17298) ;  /* 0x0000000400cc7947 */ /* 0x000fea0003800000 */
.L_x_17307:
        /* <DEDUP_REMOVED lines=17> */
.L_x_17312:
[----:B------:R-:W-:Y:S05]  /*5090*/  BSYNC.RECONVERGENT B0 ;  /* 0x0000000000007941 */ /* 0x000fea0003800200 */
.L_x_17311:
[----:B------:R0:W-:Y:S01]  /*50a0*/  STG.E.U8 desc[UR36][R2.64], R0 ;  /* 0x0000000002007986 */ /* 0x0001e2000c101124 */
[----:B------:R-:W-:Y:S05]  /*50b0*/  BRA `(.L_x_17298) ;  /* 0x00000004007c7947 */ /* 0x000fea0003800000 */
.L_x_17306:
        /* <DEDUP_REMOVED lines=21> */
.L_x_17314:
[----:B------:R-:W-:-:S05]  /*5210*/  IMAD.MOV.U32 R5, RZ, RZ, RZ ;  /* 0x000000ffff057224 */ /* 0x000fca00078e00ff */
[----:B------:R0:W-:Y:S01]  /*5220*/  STG.E.64 desc[UR36][R2.64], R4 ;  /* 0x0000000402007986 */ /* 0x0001e2000c101b24 */
[----:B------:R-:W-:Y:S05]  /*5230*/  BRA `(.L_x_17298) ;  /* 0x00000004001c7947 */ /* 0x000fea0003800000 */
.L_x_17313:
[----:B------:R0:W-:Y:S01]  /*5240*/  STG.E desc[UR36][R2.64], R4 ;  /* 0x0000000402007986 */ /* 0x0001e2000c101924 */
[----:B------:R-:W-:Y:S05]  /*5250*/  BRA `(.L_x_17298) ;  /* 0x0000000400147947 */ /* 0x000fea0003800000 */
.L_x_17305:
        /* <DEDUP_REMOVED lines=8> */
.L_x_17316:
[----:B------:R-:W-:Y:S01]  /*52e0*/  CS2R R6, SRZ ;  /* 0x0000000000067805 */ /* 0x000fe2000001ff00 */
[----:B------:R-:W0:Y:S04]  /*52f0*/  I2F.F64.U32 R4, R4 ;  /* 0x0000000400047312 */ /* 0x000e280000201800 */
[----:B0-----:R0:W-:Y:S01]  /*5300*/  STG.E.128 desc[UR36][R2.64], R4 ;  /* 0x0000000402007986 */ /* 0x0011e2000c101d24 */
[----:B------:R-:W-:Y:S05]  /*5310*/  BRA `(.L_x_17298) ;  /* 0x0000000000e47947 */ /* 0x000fea0003800000 */
.L_x_17315:
[----:B------:R-:W-:-:S09]  /*5320*/  UISETP.NE.AND UP0, UPT, UR4, 0xf, UPT ;  /* 0x0000000f0400788c */ /* 0x000fd2000bf05270 */
[----:B------:R-:W-:Y:S05]  /*5330*/  BRA.U !UP0, `(.L_x_17317) ;  /* 0x0000000108d07547 */ /* 0x000fea000b800000 */
[----:B------:R-:W-:-:S09]  /*5340*/  UISETP.NE.AND UP0, UPT, UR4, 0x17, UPT ;  /* 0x000000170400788c */ /* 0x000fd2000bf05270 */
[----:B------:R-:W-:Y:S05]  /*5350*/  BRA.U !UP0, `(.L_x_17318) ;  /* 0x0000000108847547 */ /* 0x000fea000b800000 */
[----:B------:R-:W-:-:S09]  /*5360*/  UISETP.NE.AND UP0, UPT, UR4, 0x18, UPT ;  /* 0x000000180400788c */ /* 0x000fd2000bf05270 */
[----:B------:R-:W-:Y:S05]  /*5370*/  BRA.U !UP0, `(.L_x_17319) ;  /* 0x0000000108447547 */ /* 0x000fea000b800000 */
.L_x_17297:
        /* <DEDUP_REMOVED lines=16> */
.L_x_17320:
[----:B------:R-:W-:Y:S05]  /*5480*/  BRA `(.L_x_17298) ;  /* 0x0000000000887947 */ /* 0x000fea0003800000 */
.L_x_17319:
        /* <DEDUP_REMOVED lines=11> */
.L_x_17322:
[----:B------:R-:W-:Y:S05]  /*5540*/  BSYNC.RECONVERGENT B0 ;  /* 0x0000000000007941 */ /* 0x000fea0003800200 */
.L_x_17321:
[----:B------:R0:W-:Y:S01]  /*5550*/  STG.E.U8 desc[UR36][R2.64], R5 ;  /* 0x0000000502007986 */ /* 0x0001e2000c101124 */
[----:B------:R-:W-:Y:S05]  /*5560*/  BRA `(.L_x_17298) ;  /* 0x0000000000507947 */ /* 0x000fea0003800000 */
.L_x_17318:
        /* <DEDUP_REMOVED lines=12> */
.L_x_17323:
[----:B------:R-:W-:Y:S01]  /*5630*/  HFMA2 R5, -RZ, RZ, 0, 7.569789886474609375e-06 ;  /* 0x0000007fff057431 */ /* 0x000fe200000001ff */
[----:B------:R-:W-:-:S04]  /*5640*/  ISETP.GT.U32.AND P0, PT, R7, 0x7f800000, PT ;  /* 0x7f8000000700780c */ /* 0x000fc80003f04070 */
[----:B------:R-:W-:-:S05]  /*5650*/  SEL R5, R5, 0x7c, P0 ;  /* 0x0000007c05057807 */ /* 0x000fca0000000000 */
[----:B------:R0:W-:Y:S01]  /*5660*/  STG.E.U8 desc[UR36][R2.64], R5 ;  /* 0x0000000502007986 */ /* 0x0001e2000c101124 */
[----:B------:R-:W-:Y:S05]  /*5670*/  BRA `(.L_x_17298) ;  /* 0x00000000000c7947 */ /* 0x000fea0003800000 */
.L_x_17317:
[----:B------:R-:W-:-:S04]  /*5680*/  I2FP.F32.U32 R0, R4 ;  /* 0x0000000400007245 */ /* 0x000fc80000201000 */
[----:B------:R-:W-:-:S05]  /*5690*/  F2FP.BF16.F32.PACK_AB R0, RZ, R0 ;  /* 0x00000000ff00723e */ /* 0x000fca00000010ff */
[----:B------:R0:W-:Y:S02]  /*56a0*/  STG.E.U16 desc[UR36][R2.64], R0 ;  /* 0x0000000002007986 */ /* 0x0001e4000c101524 */
.L_x_17298:
[----:B------:R-:W-:Y:S05]  /*56b0*/  BSYNC.RECONVERGENT B6 ;  /* 0x0000000000067941 */ /* 0x000fea0003800200 */
.L_x_17292:
[----:B------:R-:W-:-:S07]  /*56c0*/  VIADD R17, R17, 0x80 ;  /* 0x0000008011117836 */ /* 0x000fce0000000000 */
.L_x_17266:
[----:B------:R-:W-:Y:S05]  /*56d0*/  BSYNC.RECONVERGENT B7 ;  /* 0x0000000000077941 */ /* 0x000fea0003800200 */
.L_x_17265:
        /* <DEDUP_REMOVED lines=307> */
.L_x_17326:
        /* <DEDUP_REMOVED lines=18> */
.L_x_17331:
[----:B------:R-:W2:Y:S02]  /*6b30*/  LDG.E.U8 R2, desc[UR36][R2.64] ;  /* 0x0000002402027981 */ /* 0x000ea4000c1e1100 */
[----:B--2---:R-:W-:Y:S01]  /*6b40*/  ISETP.NE.AND P0, PT, R2, RZ, PT ;  /* 0x000000ff0200720c */ /* 0x004fe20003f05270 */
[----:B------:R-:W-:-:S12]  /*6b50*/  BRA `(.L_x_17333) ;  /* 0x0000000800407947 */ /* 0x000fd80003800000 */
.L_x_17330:
        /* <DEDUP_REMOVED lines=10> */
.L_x_17335:
[----:B------:R-:W2:Y:S02]  /*6c00*/  LDG.E R2, desc[UR36][R2.64] ;  /* 0x0000002402027981 */ /* 0x000ea4000c1e1900 */
[----:B--2---:R-:W-:Y:S01]  /*6c10*/  ISETP.NE.AND P0, PT, R2, RZ, PT ;  /* 0x000000ff0200720c */ /* 0x004fe20003f05270 */
[----:B------:R-:W-:-:S12]  /*6c20*/  BRA `(.L_x_17333) ;  /* 0x00000008000c7947 */ /* 0x000fd80003800000 */
.L_x_17334:
[----:B------:R-:W2:Y:S02]  /*6c30*/  LDG.E.U16 R2, desc[UR36][R2.64] ;  /* 0x0000002402027981 */ /* 0x000ea4000c1e1500 */
[----:B--2---:R-:W-:Y:S01]  /*6c40*/  ISETP.NE.AND P0, PT, R2, RZ, PT ;  /* 0x000000ff0200720c */ /* 0x004fe20003f05270 */
[----:B------:R-:W-:-:S12]  /*6c50*/  BRA `(.L_x_17333) ;  /* 0x0000000800007947 */ /* 0x000fd80003800000 */
.L_x_17329:
        /* <DEDUP_REMOVED lines=9> */
.L_x_17337:
[----:B------:R-:W2:Y:S02]  /*6cf0*/  LDG.E.U16 R0, desc[UR36][R2.64] ;  /* 0x0000002402007981 */ /* 0x000ea4000c1e1500 */
[----:B--2---:R-:W-:-:S05]  /*6d00*/  HADD2.F32 R0, -RZ, R0.H0_H0 ;  /* 0x20000000ff007230 */ /* 0x004fca0000004100 */
[----:B------:R-:W-:Y:S01]  /*6d10*/  FSETP.NEU.FTZ.AND P0, PT, R0, RZ, PT ;  /* 0x000000ff0000720b */ /* 0x000fe20003f1d000 */
[----:B------:R-:W-:-:S12]  /*6d20*/  BRA `(.L_x_17333) ;  /* 0x0000000400cc7947 */ /* 0x000fd80003800000 */
.L_x_17336:
        /* <DEDUP_REMOVED lines=11> */
.L_x_17339:
        /* <DEDUP_REMOVED lines=8> */
.L_x_17338:
[----:B------:R-:W2:Y:S02]  /*6e60*/  LDG.E.64 R2, desc[UR36][R2.64] ;  /* 0x0000002402027981 */ /* 0x000ea4000c1e1b00 */
[----:B--2---:R1:W2:Y:S02]  /*6e70*/  DSETP.NEU.AND P0, PT, R2, RZ, PT ;  /* 0x000000ff0200722a */ /* 0x0042a40003f0d000 */
[----:B--2---:R-:W-:Y:S05]  /*6e80*/  BRA `(.L_x_17333) ;  /* 0x0000000400747947 */ /* 0x004fea0003800000 */
.L_x_17328:
        /* <DEDUP_REMOVED lines=11> */
.L_x_17342:
        /* <DEDUP_REMOVED lines=8> */
.L_x_17341:
        /* <DEDUP_REMOVED lines=9> */
.L_x_17344:
        /* <DEDUP_REMOVED lines=11> */
.L_x_17343:
[----:B------:R-:W2:Y:S02]  /*7100*/  LDG.E.U16 R0, desc[UR36][R2.64] ;  /* 0x0000002402007981 */ /* 0x000ea4000c1e1500 */
[----:B--2---:R-:W-:-:S05]  /*7110*/  IMAD.U32 R0, R0, 0x10000, RZ ;  /* 0x0001000000007824 */ /* 0x004fca00078e00ff */
[----:B------:R-:W-:Y:S01]  /*7120*/  FSETP.NEU.FTZ.AND P0, PT, R0, RZ, PT ;  /* 0x000000ff0000720b */ /* 0x000fe20003f1d000 */
[----:B------:R-:W-:-:S12]  /*7130*/  BRA `(.L_x_17333) ;  /* 0x0000000000c87947 */ /* 0x000fd80003800000 */
.L_x_17340:
        /* <DEDUP_REMOVED lines=11> */
.L_x_17347:
[----:B------:R-:W2:Y:S02]  /*71f0*/  LDG.E.U8 R2, desc[UR36][R2.64] ;  /* 0x0000002402027981 */ /* 0x000ea4000c1e1100 */
[----:B--2---:R-:W-:Y:S01]  /*7200*/  ISETP.NE.AND P0, PT, R2, RZ, PT ;  /* 0x000000ff0200720c */ /* 0x004fe20003f05270 */
[----:B------:R-:W-:-:S12]  /*7210*/  BRA `(.L_x_17333) ;  /* 0x0000000000907947 */ /* 0x000fd80003800000 */
.L_x_17346:
[----:B------:R-:W2:Y:S02]  /*7220*/  LDG.E.U8 R2, desc[UR36][R2.64] ;  /* 0x0000002402027981 */ /* 0x000ea4000c1e1100 */
[----:B--2---:R-:W-:Y:S01]  /*7230*/  ISETP.NE.AND P0, PT, R2, RZ, PT ;  /* 0x000000ff0200720c */ /* 0x004fe20003f05270 */
[----:B------:R-:W-:-:S12]  /*7240*/  BRA `(.L_x_17333) ;  /* 0x0000000000847947 */ /* 0x000fd80003800000 */
.L_x_17345:
        /* <DEDUP_REMOVED lines=9> */
.L_x_17332:
        /* <DEDUP_REMOVED lines=16> */
.L_x_17350:
[----:B------:R-:W-:Y:S01]  /*73e0*/  PLOP3.LUT P0, PT, PT, PT, PT, 0x8, 0x80 ;  /* 0x000000000080781c */ /* 0x000fe20003f0e170 */
[----:B------:R-:W-:-:S12]  /*73f0*/  BRA `(.L_x_17333) ;  /* 0x0000000000187947 */ /* 0x000fd80003800000 */
.L_x_17349:
[----:B------:R-:W2:Y:S02]  /*7400*/  LDG.E.64 R2, desc[UR36][R2.64] ;  /* 0x0000002402027981 */ /* 0x000ea4000c1e1b00 */
[----:B--2---:R-:W-:-:S04]  /*7410*/  ISETP.NE.U32.AND P0, PT, R2, RZ, PT ;  /* 0x000000ff0200720c */ /* 0x004fc80003f05070 */
[----:B------:R-:W-:Y:S01]  /*7420*/  ISETP.NE.AND.EX P0, PT, R3, RZ, PT, P0 ;  /* 0x000000ff0300720c */ /* 0x000fe20003f05300 */
[----:B------:R-:W-:-:S12]  /*7430*/  BRA `(.L_x_17333) ;  /* 0x0000000000087947 */ /* 0x000fd80003800000 */
.L_x_17348:
[----:B------:R-:W2:Y:S02]  /*7440*/  LDG.E R2, desc[UR36][R2.64] ;  /* 0x0000002402027981 */ /* 0x000ea4000c1e1900 */
[----:B--2---:R-:W-:-:S13]  /*7450*/  ISETP.NE.AND P0, PT, R2, RZ, PT ;  /* 0x000000ff0200720c */ /* 0x004fda0003f05270 */
.L_x_17333:
[----:B------:R-:W-:Y:S05]  /*7460*/  BSYNC.RECONVERGENT B6 ;  /* 0x0000000000067941 */ /* 0x000fea0003800200 */
.L_x_17327:
[----:B------:R-:W1:Y:S01]  /*7470*/  LDCU.64 UR6, c[0x0][0x580] ;  /* 0x0000b000ff0677ac */ /* 0x000e620008000a00 */
[----:B------:R-:W-:Y:S01]  /*7480*/  ISETP.NE.AND P0, PT, RZ, UR43, P0 ;  /* 0x0000002bff007c0c */ /* 0x000fe20008705270 */
        /* <DEDUP_REMOVED lines=17> */
.L_x_17355:
[----:B------:R0:W-:Y:S01]  /*75a0*/  STG.E.U8 desc[UR36][R2.64], R4 ;  /* 0x0000000402007986 */ /* 0x0001e2000c101124 */
[----:B------:R-:W-:Y:S05]  /*75b0*/  BRA `(.L_x_17357) ;  /* 0x0000000800fc7947 */ /* 0x000fea0003800000 */
.L_x_17354:
        /* <DEDUP_REMOVED lines=9> */
.L_x_17359:
[----:B------:R0:W-:Y:S01]  /*7650*/  STG.E desc[UR36][R2.64], R4 ;  /* 0x0000000402007986 */ /* 0x0001e2000c101924 */
[----:B------:R-:W-:Y:S05]  /*7660*/  BRA `(.L_x_17357) ;  /* 0x0000000800d07947 */ /* 0x000fea0003800000 */
.L_x_17358:
[----:B------:R0:W-:Y:S01]  /*7670*/  STG.E.U16 desc[UR36][R2.64], R4 ;  /* 0x0000000402007986 */ /* 0x0001e2000c101524 */
[----:B------:R-:W-:Y:S05]  /*7680*/  BRA `(.L_x_17357) ;  /* 0x0000000800c87947 */ /* 0x000fea0003800000 */
.L_x_17353:
        /* <DEDUP_REMOVED lines=9> */
.L_x_17361:
[----:B------:R-:W-:-:S04]  /*7720*/  I2FP.F32.U32 R0, R4 ;  /* 0x0000000400007245 */ /* 0x000fc80000201000 */
[----:B------:R-:W-:-:S05]  /*7730*/  F2FP.F16.F32.PACK_AB R0, RZ, R0 ;  /* 0x00000000ff00723e */ /* 0x000fca00000000ff */
[----:B------:R0:W-:Y:S01]  /*7740*/  STG.E.U16 desc[UR36][R2.64], R0 ;  /* 0x0000000002007986 */ /* 0x0001e2000c101524 */
[----:B------:R-:W-:Y:S05]  /*7750*/  BRA `(.L_x_17357) ;  /* 0x0000000800947947 */ /* 0x000fea0003800000 */
.L_x_17360:
        /* <DEDUP_REMOVED lines=10> */
.L_x_17363:
[----:B------:R-:W-:-:S04]  /*7800*/  I2FP.F32.U32 R4, R4 ;  /* 0x0000000400047245 */ /* 0x000fc80000201000 */
[----:B------:R-:W-:-:S04]  /*7810*/  F2FP.F16.F32.PACK_AB R5, RZ, R4 ;  /* 0x00000004ff05723e */ /* 0x000fc800000000ff */
[----:B------:R-:W-:-:S05]  /*7820*/  PRMT R5, R5, 0x5410, RZ ;  /* 0x0000541005057816 */ /* 0x000fca00000000ff */
[----:B------:R0:W-:Y:S01]  /*7830*/  STG.E desc[UR36][R2.64], R5 ;  /* 0x0000000502007986 */ /* 0x0001e2000c101924 */
[----:B------:R-:W-:Y:S05]  /*7840*/  BRA `(.L_x_17357) ;  /* 0x0000000800587947 */ /* 0x000fea0003800000 */
.L_x_17362:
[----:B------:R-:W0:Y:S02]  /*7850*/  I2F.F64.U32 R4, R4 ;  /* 0x0000000400047312 */ /* 0x000e240000201800 */
[----:B0-----:R0:W-:Y:S01]  /*7860*/  STG.E.64 desc[UR36][R2.64], R4 ;  /* 0x0000000402007986 */ /* 0x0011e2000c101b24 */
[----:B------:R-:W-:Y:S05]  /*7870*/  BRA `(.L_x_17357) ;  /* 0x00000008004c7947 */ /* 0x000fea0003800000 */
.L_x_17352:
        /* <DEDUP_REMOVED lines=12> */
.L_x_17367:
        /* <DEDUP_REMOVED lines=17> */
.L_x_17369:
[----:B------:R-:W-:Y:S05]  /*7a50*/  BSYNC.RECONVERGENT B0 ;  /* 0x0000000000007941 */ /* 0x000fea0003800200 */
.L_x_17368:
[----:B------:R0:W-:Y:S01]  /*7a60*/  STG.E.U8 desc[UR36][R2.64], R0 ;  /* 0x0000000002007986 */ /* 0x0001e2000c101124 */
[----:B------:R-:W-:Y:S05]  /*7a70*/  BRA `(.L_x_17357) ;  /* 0x0000000400cc7947 */ /* 0x000fea0003800000 */
.L_x_17366:
        /* <DEDUP_REMOVED lines=17> */
.L_x_17371:
[----:B------:R-:W-:Y:S05]  /*7b90*/  BSYNC.RECONVERGENT B0 ;  /* 0x0000000000007941 */ /* 0x000fea0003800200 */
.L_x_17370:
[----:B------:R0:W-:Y:S01]  /*7ba0*/  STG.E.U8 desc[UR36][R2.64], R0 ;  /* 0x0000000002007986 */ /* 0x0001e2000c101124 */
[----:B------:R-:W-:Y:S05]  /*7bb0*/  BRA `(.L_x_17357) ;  /* 0x00000004007c7947 */ /* 0x000fea0003800000 */
.L_x_17365:
        /* <DEDUP_REMOVED lines=21> */
.L_x_17373:
[----:B------:R-:W-:-:S05]  /*7d10*/  MOV R5, RZ ;  /* 0x000000ff00057202 */ /* 0x000fca0000000f00 */
[----:B------:R0:W-:Y:S01]  /*7d20*/  STG.E.64 desc[UR36][R2.64], R4 ;  /* 0x0000000402007986 */ /* 0x0001e2000c101b24 */
[----:B------:R-:W-:Y:S05]  /*7d30*/  BRA `(.L_x_17357) ;  /* 0x00000004001c7947 */ /* 0x000fea0003800000 */
.L_x_17372:
[----:B------:R0:W-:Y:S01]  /*7d40*/  STG.E desc[UR36][R2.64], R4 ;  /* 0x0000000402007986 */ /* 0x0001e2000c101924 */
[----:B------:R-:W-:Y:S05]  /*7d50*/  BRA `(.L_x_17357) ;  /* 0x0000000400147947 */ /* 0x000fea0003800000 */
.L_x_17364:
        /* <DEDUP_REMOVED lines=8> */
.L_x_17375:
[----:B------:R-:W-:Y:S01]  /*7de0*/  CS2R R6, SRZ ;  /* 0x0000000000067805 */ /* 0x000fe2000001ff00 */
[----:B------:R-:W0:Y:S04]  /*7df0*/  I2F.F64.U32 R4, R4 ;  /* 0x0000000400047312 */ /* 0x000e280000201800 */
[----:B0-----:R0:W-:Y:S01]  /*7e00*/  STG.E.128 desc[UR36][R2.64], R4 ;  /* 0x0000000402007986 */ /* 0x0011e2000c101d24 */
[----:B------:R-:W-:Y:S05]  /*7e10*/  BRA `(.L_x_17357) ;  /* 0x0000000000e47947 */ /* 0x000fea0003800000 */
.L_x_17374:
[----:B------:R-:W-:-:S09]  /*7e20*/  UISETP.NE.AND UP0, UPT, UR4, 0xf, UPT ;  /* 0x0000000f0400788c */ /* 0x000fd2000bf05270 */
[----:B------:R-:W-:Y:S05]  /*7e30*/  BRA.U !UP0, `(.L_x_17376) ;  /* 0x0000000108d07547 */ /* 0x000fea000b800000 */
[----:B------:R-:W-:-:S09]  /*7e40*/  UISETP.NE.AND UP0, UPT, UR4, 0x17, UPT ;  /* 0x000000170400788c */ /* 0x000fd2000bf05270 */
[----:B------:R-:W-:Y:S05]  /*7e50*/  BRA.U !UP0, `(.L_x_17377) ;  /* 0x0000000108847547 */ /* 0x000fea000b800000 */
[----:B------:R-:W-:-:S09]  /*7e60*/  UISETP.NE.AND UP0, UPT, UR4, 0x18, UPT ;  /* 0x000000180400788c */ /* 0x000fd2000bf05270 */
[----:B------:R-:W-:Y:S05]  /*7e70*/  BRA.U !UP0, `(.L_x_17378) ;  /* 0x0000000108447547 */ /* 0x000fea000b800000 */
.L_x_17356:
        /* <DEDUP_REMOVED lines=16> */
.L_x_17379:
[----:B------:R-:W-:Y:S05]  /*7f80*/  BRA `(.L_x_17357) ;  /* 0x0000000000887947 */ /* 0x000fea0003800000 */
.L_x_17378:
        /* <DEDUP_REMOVED lines=11> */
.L_x_17381:
[----:B------:R-:W-:Y:S05]  /*8040*/  BSYNC.RECONVERGENT B0 ;  /* 0x0000000000007941 */ /* 0x000fea0003800200 */
.L_x_17380:
[----:B------:R3:W-:Y:S01]  /*8050*/  STG.E.U8 desc[UR36][R2.64], R5 ;  /* 0x0000000502007986 */ /* 0x0007e2000c101124 */
[----:B------:R-:W-:Y:S05]  /*8060*/  BRA `(.L_x_17357) ;  /* 0x0000000000507947 */ /* 0x000fea0003800000 */
.L_x_17377:
        /* <DEDUP_REMOVED lines=12> */
.L_x_17382:
[----:B------:R-:W-:Y:S01]  /*8130*/  IMAD.MOV.U32 R5, RZ, RZ, 0x7f ;  /* 0x0000007fff057424 */ /* 0x000fe200078e00ff */
[----:B------:R-:W-:-:S04]  /*8140*/  ISETP.GT.U32.AND P0, PT, R7, 0x7f800000, PT ;  /* 0x7f8000000700780c */ /* 0x000fc80003f04070 */
[----:B------:R-:W-:-:S05]  /*8150*/  SEL R5, R5, 0x7c, P0 ;  /* 0x0000007c05057807 */ /* 0x000fca0000000000 */
[----:B------:R1:W-:Y:S01]  /*8160*/  STG.E.U8 desc[UR36][R2.64], R5 ;  /* 0x0000000502007986 */ /* 0x0003e2000c101124 */
[----:B------:R-:W-:Y:S05]  /*8170*/  BRA `(.L_x_17357) ;  /* 0x00000000000c7947 */ /* 0x000fea0003800000 */
.L_x_17376:
[----:B------:R-:W-:-:S04]  /*8180*/  I2FP.F32.U32 R0, R4 ;  /* 0x0000000400007245 */ /* 0x000fc80000201000 */
[----:B------:R-:W-:-:S05]  /*8190*/  F2FP.BF16.F32.PACK_AB R0, RZ, R0 ;  /* 0x00000000ff00723e */ /* 0x000fca00000010ff */
[----:B------:R0:W-:Y:S02]  /*81a0*/  STG.E.U16 desc[UR36][R2.64], R0 ;  /* 0x0000000002007986 */ /* 0x0001e4000c101524 */
.L_x_17357:
[----:B------:R-:W-:Y:S05]  /*81b0*/  BSYNC.RECONVERGENT B6 ;  /* 0x0000000000067941 */ /* 0x000fea0003800200 */
.L_x_17351:
[----:B------:R-:W-:-:S07]  /*81c0*/  IADD3 R17, PT, PT, R17, 0x80, RZ ;  /* 0x0000008011117810 */ /* 0x000fce0007ffe0ff */
.L_x_17325:
[----:B------:R-:W-:Y:S05]  /*81d0*/  BSYNC.RECONVERGENT B7 ;  /* 0x0000000000077941 */ /* 0x000fea0003800200 */
.L_x_17324:
        /* <DEDUP_REMOVED lines=306> */
.L_x_17383:
        /* <DEDUP_REMOVED lines=20> */
.L_x_17388:
[----:B------:R-:W2:Y:S02]  /*9640*/  LDG.E.U8 R2, desc[UR36][R2.64] ;  /* 0x0000002402027981 */ /* 0x000ea4000c1e1100 */
[----:B--2---:R-:W-:Y:S01]  /*9650*/  ISETP.NE.AND P0, PT, R2, RZ, PT ;  /* 0x000000ff0200720c */ /* 0x004fe20003f05270 */
[----:B------:R-:W-:-:S12]  /*9660*/  BRA `(.L_x_17390) ;  /* 0x0000000800407947 */ /* 0x000fd80003800000 */
.L_x_17387:
        /* <DEDUP_REMOVED lines=10> */
.L_x_17392:
[----:B------:R-:W2:Y:S02]  /*9710*/  LDG.E R2, desc[UR36][R2.64] ;  /* 0x0000002402027981 */ /* 0x000ea4000c1e1900 */
[----:B--2---:R-:W-:Y:S01]  /*9720*/  ISETP.NE.AND P0, PT, R2, RZ, PT ;  /* 0x000000ff0200720c */ /* 0x004fe20003f05270 */
[----:B------:R-:W-:-:S12]  /*9730*/  BRA `(.L_x_17390) ;  /* 0x00000008000c7947 */ /* 0x000fd80003800000 */
.L_x_17391:
[----:B------:R-:W2:Y:S02]  /*9740*/  LDG.E.U16 R2, desc[UR36][R2.64] ;  /* 0x0000002402027981 */ /* 0x000ea4000c1e1500 */
[----:B--2---:R-:W-:Y:S01]  /*9750*/  ISETP.NE.AND P0, PT, R2, RZ, PT ;  /* 0x000000ff0200720c */ /* 0x004fe20003f05270 */
[----:B------:R-:W-:-:S12]  /*9760*/  BRA `(.L_x_17390) ;  /* 0x0000000800007947 */ /* 0x000fd80003800000 */
.L_x_17386:
        /* <DEDUP_REMOVED lines=9> */
.L_x_17394:
[----:B------:R-:W2:Y:S02]  /*9800*/  LDG.E.U16 R0, desc[UR36][R2.64] ;  /* 0x0000002402007981 */ /* 0x000ea4000c1e1500 */
[----:B--2---:R-:W-:-:S05]  /*9810*/  HADD2.F32 R0, -RZ, R0.H0_H0 ;  /* 0x20000000ff007230 */ /* 0x004fca0000004100 */
[----:B------:R-:W-:Y:S01]  /*9820*/  FSETP.NEU.FTZ.AND P0, PT, R0, RZ, PT ;  /* 0x000000ff0000720b */ /* 0x000fe20003f1d000 */
[----:B------:R-:W-:-:S12]  /*9830*/  BRA `(.L_x_17390) ;  /* 0x0000000400cc7947 */ /* 0x000fd80003800000 */
.L_x_17393:
        /* <DEDUP_REMOVED lines=11> */
.L_x_17396:
        /* <DEDUP_REMOVED lines=8> */
.L_x_17395:
[----:B------:R-:W2:Y:S02]  /*9970*/  LDG.E.64 R2, desc[UR36][R2.64] ;  /* 0x0000002402027981 */ /* 0x000ea4000c1e1b00 */
[----:B--2---:R1:W2:Y:S02]  /*9980*/  DSETP.NEU.AND P0, PT, R2, RZ, PT ;  /* 0x000000ff0200722a */ /* 0x0042a40003f0d000 */
[----:B--2---:R-:W-:Y:S05]  /*9990*/  BRA `(.L_x_17390) ;  /* 0x0000000400747947 */ /* 0x004fea0003800000 */
.L_x_17385:
        /* <DEDUP_REMOVED lines=11> */
.L_x_17399:
        /* <DEDUP_REMOVED lines=8> */
.L_x_17398:
        /* <DEDUP_REMOVED lines=9> */
.L_x_17401:
        /* <DEDUP_REMOVED lines=11> */
.L_x_17400:
[----:B------:R-:W2:Y:S02]  /*9c10*/  LDG.E.U16 R0, desc[UR36][R2.64] ;  /* 0x0000002402007981 */ /* 0x000ea4000c1e1500 */
[----:B--2---:R-:W-:-:S05]  /*9c20*/  IMAD.U32 R0, R0, 0x10000, RZ ;  /* 0x0001000000007824 */ /* 0x004fca00078e00ff */
[----:B------:R-:W-:Y:S01]  /*9c30*/  FSETP.NEU.FTZ.AND P0, PT, R0, RZ, PT ;  /* 0x000000ff0000720b */ /* 0x000fe20003f1d000 */
[----:B------:R-:W-:-:S12]  /*9c40*/  BRA `(.L_x_17390) ;  /* 0x0000000000c87947 */ /* 0x000fd80003800000 */
.L_x_17397:
        /* <DEDUP_REMOVED lines=11> */
.L_x_17404:
[----:B------:R-:W2:Y:S02]  /*9d00*/  LDG.E.U8 R2, desc[UR36][R2.64] ;  /* 0x0000002402027981 */ /* 0x000ea4000c1e1100 */
[----:B--2---:R-:W-:Y:S01]  /*9d10*/  ISETP.NE.AND P0, PT, R2, RZ, PT ;  /* 0x000000ff0200720c */ /* 0x004fe20003f05270 */
[----:B------:R-:W-:-:S12]  /*9d20*/  BRA `(.L_x_17390) ;  /* 0x0000000000907947 */ /* 0x000fd80003800000 */
.L_x_17403:
[----:B------:R-:W2:Y:S02]  /*9d30*/  LDG.E.U8 R2, desc[UR36][R2.64] ;  /* 0x0000002402027981 */ /* 0x000ea4000c1e1100 */
[----:B--2---:R-:W-:Y:S01]  /*9d40*/  ISETP.NE.AND P0, PT, R2, RZ, PT ;  /* 0x000000ff0200720c */ /* 0x004fe20003f05270 */
[----:B------:R-:W-:-:S12]  /*9d50*/  BRA `(.L_x_17390) ;  /* 0x0000000000847947 */ /* 0x000fd80003800000 */
.L_x_17402:
        /* <DEDUP_REMOVED lines=9> */
.L_x_17389:
        /* <DEDUP_REMOVED lines=16> */
.L_x_17407:
[----:B------:R-:W-:Y:S01]  /*9ef0*/  PLOP3.LUT P0, PT, PT, PT, PT, 0x8, 0x80 ;  /* 0x000000000080781c */ /* 0x000fe20003f0e170 */
[----:B------:R-:W-:-:S12]  /*9f00*/  BRA `(.L_x_17390) ;  /* 0x0000000000187947 */ /* 0x000fd80003800000 */
.L_x_17406:
[----:B------:R-:W2:Y:S02]  /*9f10*/  LDG.E.64 R2, desc[UR36][R2.64] ;  /* 0x0000002402027981 */ /* 0x000ea4000c1e1b00 */
[----:B--2---:R-:W-:-:S04]  /*9f20*/  ISETP.NE.U32.AND P0, PT, R2, RZ, PT ;  /* 0x000000ff0200720c */ /* 0x004fc80003f05070 */
[----:B------:R-:W-:Y:S01]  /*9f30*/  ISETP.NE.AND.EX P0, PT, R3, RZ, PT, P0 ;  /* 0x000000ff0300720c */ /* 0x000fe20003f05300 */
[----:B------:R-:W-:-:S12]  /*9f40*/  BRA `(.L_x_17390) ;  /* 0x0000000000087947 */ /* 0x000fd80003800000 */
.L_x_17405:
[----:B------:R-:W2:Y:S02]  /*9f50*/  LDG.E R2, desc[UR36][R2.64] ;  /* 0x0000002402027981 */ /* 0x000ea4000c1e1900 */
[----:B--2---:R-:W-:-:S13]  /*9f60*/  ISETP.NE.AND P0, PT, R2, RZ, PT ;  /* 0x000000ff0200720c */ /* 0x004fda0003f05270 */
.L_x_17390:
[----:B------:R-:W-:Y:S05]  /*9f70*/  BSYNC.RECONVERGENT B6 ;  /* 0x0000000000067941 */ /* 0x000fea0003800200 */
.L_x_17384:
[----:B------:R-:W-:Y:S01]  /*9f80*/  UPRMT UR4, UR40, 0x9910, URZ ;  /* 0x0000991028047896 */ /* 0x000fe200080000ff */
[----:B------:R-:W-:-:S03]  /*9f90*/  ISETP.NE.AND P0, PT, RZ, UR43, P0 ;  /* 0x0000002bff007c0c */ /* 0x000fc60008705270 */
        /* <DEDUP_REMOVED lines=13> */
.L_x_17411:
[----:B------:R-:W-:Y:S01]  /*a070*/  STG.E.U8 desc[UR36][R16.64], R2 ;  /* 0x0000000210007986 */ /* 0x000fe2000c101124 */
[----:B------:R-:W-:Y:S05]  /*a080*/  EXIT ;  /* 0x000000000000794d */ /* 0x000fea0003800000 */
.L_x_17410:
        /* <DEDUP_REMOVED lines=9> */
.L_x_17414:
[----:B------:R-:W-:Y:S01]  /*a120*/  STG.E desc[UR36][R16.64], R2 ;  /* 0x0000000210007986 */ /* 0x000fe2000c101924 */
[----:B------:R-:W-:Y:S05]  /*a130*/  EXIT ;  /* 0x000000000000794d */ /* 0x000fea0003800000 */
.L_x_17413:
[----:B------:R-:W-:Y:S01]  /*a140*/  STG.E.U16 desc[UR36][R16.64], R2 ;  /* 0x0000000210007986 */ /* 0x000fe2000c101524 */
[----:B------:R-:W-:Y:S05]  /*a150*/  EXIT ;  /* 0x000000000000794d */ /* 0x000fea0003800000 */
.L_x_17409:
        /* <DEDUP_REMOVED lines=9> */
.L_x_17416:
[----:B------:R-:W-:-:S04]  /*a1f0*/  I2FP.F32.U32 R0, R2 ;  /* 0x0000000200007245 */ /* 0x000fc80000201000 */
[----:B------:R-:W-:-:S05]  /*a200*/  F2FP.F16.F32.PACK_AB R0, RZ, R0 ;  /* 0x00000000ff00723e */ /* 0x000fca00000000ff */
[----:B------:R-:W-:Y:S01]  /*a210*/  STG.E.U16 desc[UR36][R16.64], R0 ;  /* 0x0000000010007986 */ /* 0x000fe2000c101524 */
[----:B------:R-:W-:Y:S05]  /*a220*/  EXIT ;  /* 0x000000000000794d */ /* 0x000fea0003800000 */
.L_x_17415:
        /* <DEDUP_REMOVED lines=10> */
.L_x_17418:
[----:B------:R-:W-:-:S04]  /*a2d0*/  I2FP.F32.U32 R2, R2 ;  /* 0x0000000200027245 */ /* 0x000fc80000201000 */
[----:B------:R-:W-:-:S04]  /*a2e0*/  F2FP.F16.F32.PACK_AB R3, RZ, R2 ;  /* 0x00000002ff03723e */ /* 0x000fc800000000ff */
[----:B------:R-:W-:-:S05]  /*a2f0*/  PRMT R3, R3, 0x5410, RZ ;  /* 0x0000541003037816 */ /* 0x000fca00000000ff */
[----:B------:R-:W-:Y:S01]  /*a300*/  STG.E desc[UR36][R16.64], R3 ;  /* 0x0000000310007986 */ /* 0x000fe2000c101924 */
[----:B------:R-:W-:Y:S05]  /*a310*/  EXIT ;  /* 0x000000000000794d */ /* 0x000fea0003800000 */
.L_x_17417:
[----:B------:R-:W1:Y:S02]  /*a320*/  I2F.F64.U32 R2, R2 ;  /* 0x0000000200027312 */ /* 0x000e640000201800 */
[----:B-1----:R-:W-:Y:S01]  /*a330*/  STG.E.64 desc[UR36][R16.64], R2 ;  /* 0x0000000210007986 */ /* 0x002fe2000c101b24 */
[----:B------:R-:W-:Y:S05]  /*a340*/  EXIT ;  /* 0x000000000000794d */ /* 0x000fea0003800000 */
.L_x_17408:
        /* <DEDUP_REMOVED lines=12> */
.L_x_17422:
        /* <DEDUP_REMOVED lines=16> */
.L_x_17425:
[----:B------:R-:W-:-:S07]  /*a510*/  PRMT R8, R0, 0x7610, R8 ;  /* 0x0000761000087816 */ /* 0x000fce0000000008 */
.L_x_17424:
[----:B------:R-:W-:Y:S05]  /*a520*/  BSYNC.RECONVERGENT B0 ;  /* 0x0000000000007941 */ /* 0x000fea0003800200 */
.L_x_17423:
[----:B------:R-:W-:Y:S01]  /*a530*/  STG.E.U8 desc[UR36][R16.64], R8 ;  /* 0x0000000810007986 */ /* 0x000fe2000c101124 */
[----:B------:R-:W-:Y:S05]  /*a540*/  EXIT ;  /* 0x000000000000794d */ /* 0x000fea0003800000 */
.L_x_17421:
        /* <DEDUP_REMOVED lines=16> */
.L_x_17428:
[----:B------:R-:W-:-:S07]  /*a650*/  PRMT R8, R0, 0x7610, R8 ;  /* 0x0000761000087816 */ /* 0x000fce0000000008 */
.L_x_17427:
[----:B------:R-:W-:Y:S05]  /*a660*/  BSYNC.RECONVERGENT B0 ;  /* 0x0000000000007941 */ /* 0x000fea0003800200 */
.L_x_17426:
[----:B------:R-:W-:Y:S01]  /*a670*/  STG.E.U8 desc[UR36][R16.64], R8 ;  /* 0x0000000810007986 */ /* 0x000fe2000c101124 */
[----:B------:R-:W-:Y:S05]  /*a680*/  EXIT ;  /* 0x000000000000794d */ /* 0x000fea0003800000 */
.L_x_17420:
        /* <DEDUP_REMOVED lines=21> */
.L_x_17430:
[----:B------:R-:W-:-:S05]  /*a7e0*/  IMAD.MOV.U32 R3, RZ, RZ, RZ ;  /* 0x000000ffff037224 */ /* 0x000fca00078e00ff */
[----:B------:R-:W-:Y:S01]  /*a7f0*/  STG.E.64 desc[UR36][R16.64], R2 ;  /* 0x0000000210007986 */ /* 0x000fe2000c101b24 */
[----:B------:R-:W-:Y:S05]  /*a800*/  EXIT ;  /* 0x000000000000794d */ /* 0x000fea0003800000 */
.L_x_17429:
[----:B------:R-:W-:Y:S01]  /*a810*/  STG.E desc[UR36][R16.64], R2 ;  /* 0x0000000210007986 */ /* 0x000fe2000c101924 */
[----:B------:R-:W-:Y:S05]  /*a820*/  EXIT ;  /* 0x000000000000794d */ /* 0x000fea0003800000 */
.L_x_17419:
        /* <DEDUP_REMOVED lines=8> */
.L_x_17432:
[----:B------:R-:W-:Y:S01]  /*a8b0*/  CS2R R6, SRZ ;  /* 0x0000000000067805 */ /* 0x000fe2000001ff00 */
[----:B0-----:R-:W0:Y:S04]  /*a8c0*/  I2F.F64.U32 R4, R2 ;  /* 0x0000000200047312 */ /* 0x001e280000201800 */
[----:B0-----:R-:W-:Y:S01]  /*a8d0*/  STG.E.128 desc[UR36][R16.64], R4 ;  /* 0x0000000410007986 */ /* 0x001fe2000c101d24 */
[----:B------:R-:W-:Y:S05]  /*a8e0*/  EXIT ;  /* 0x000000000000794d */ /* 0x000fea0003800000 */
.L_x_17431:
[----:B------:R-:W-:-:S09]  /*a8f0*/  UISETP.NE.AND UP0, UPT, UR4, 0xf, UPT ;  /* 0x0000000f0400788c */ /* 0x000fd2000bf05270 */
[----:B------:R-:W-:Y:S05]  /*a900*/  BRA.U !UP0, `(.L_x_17433) ;  /* 0x0000000108d47547 */ /* 0x000fea000b800000 */
[----:B------:R-:W-:-:S09]  /*a910*/  UISETP.NE.AND UP0, UPT, UR4, 0x17, UPT ;  /* 0x000000170400788c */ /* 0x000fd2000bf05270 */
[----:B------:R-:W-:Y:S05]  /*a920*/  BRA.U !UP0, `(.L_x_17434) ;  /* 0x0000000108847547 */ /* 0x000fea000b800000 */
[----:B------:R-:W-:-:S09]  /*a930*/  UISETP.NE.AND UP0, UPT, UR4, 0x18, UPT ;  /* 0x000000180400788c */ /* 0x000fd2000bf05270 */
[----:B------:R-:W-:Y:S05]  /*a940*/  BRA.U !UP0, `(.L_x_17435) ;  /* 0x0000000108447547 */ /* 0x000fea000b800000 */
.L_x_17412:
        /* <DEDUP_REMOVED lines=16> */
.L_x_17436:
[----:B------:R-:W-:Y:S05]  /*aa50*/  EXIT ;  /* 0x000000000000794d */ /* 0x000fea0003800000 */
.L_x_17435:
        /* <DEDUP_REMOVED lines=11> */
.L_x_17438:
[----:B------:R-:W-:Y:S05]  /*ab10*/  BSYNC.RECONVERGENT B0 ;  /* 0x0000000000007941 */ /* 0x000fea0003800200 */
.L_x_17437:
[----:B------:R-:W-:Y:S01]  /*ab20*/  STG.E.U8 desc[UR36][R16.64], R3 ;  /* 0x0000000310007986 */ /* 0x000fe2000c101124 */
[----:B------:R-:W-:Y:S05]  /*ab30*/  EXIT ;  /* 0x000000000000794d */ /* 0x000fea0003800000 */
.L_x_17434:
        /* <DEDUP_REMOVED lines=13> */
.L_x_17439:
[----:B------:R-:W-:Y:S01]  /*ac10*/  HFMA2 R3, -RZ, RZ, 0, 7.569789886474609375e-06 ;  /* 0x0000007fff037431 */ /* 0x000fe200000001ff */
[----:B------:R-:W-:-:S04]  /*ac20*/  ISETP.GT.U32.AND P0, PT, R5, 0x7f800000, PT ;  /* 0x7f8000000500780c */ /* 0x000fc80003f04070 */
[----:B------:R-:W-:-:S05]  /*ac30*/  SEL R3, R3, 0x7c, P0 ;  /* 0x0000007c03037807 */ /* 0x000fca0000000000 */
[----:B------:R-:W-:Y:S01]  /*ac40*/  STG.E.U8 desc[UR36][R16.64], R3 ;  /* 0x0000000310007986 */ /* 0x000fe2000c101124 */
[----:B------:R-:W-:Y:S05]  /*ac50*/  EXIT ;  /* 0x000000000000794d */ /* 0x000fea0003800000 */
.L_x_17433:
[----:B------:R-:W-:-:S04]  /*ac60*/  I2FP.F32.U32 R0, R2 ;  /* 0x0000000200007245 */ /* 0x000fc80000201000 */
[----:B------:R-:W-:-:S05]  /*ac70*/  F2FP.BF16.F32.PACK_AB R0, RZ, R0 ;  /* 0x00000000ff00723e */ /* 0x000fca00000010ff */
[----:B------:R-:W-:Y:S01]  /*ac80*/  STG.E.U16 desc[UR36][R16.64], R0 ;  /* 0x0000000010007986 */ /* 0x000fe2000c101524 */
[----:B------:R-:W-:Y:S05]  /*ac90*/  EXIT ;  /* 0x000000000000794d */ /* 0x000fea0003800000 */
.L_x_17440:
        /* <DEDUP_REMOVED lines=14> */
.L_x_25970:


//--------------------- .text._ZN2at6native27unrolled_elementwise_kernelINS0_13AUnaryFunctorIbbbNS0_17BitwiseAndFunctorIbEEEESt5arrayIPcLm2EELi4E23TrivialOffsetCalculatorILi1EjESA_NS0_6memory12LoadWithCastILi1EEENSB_13StoreWithCastILi1EEEEEviT_T0_T2_T3_T4_T5_ --------------------------
	.section	.text._ZN2at6native27unrolled_elementwise_kernelINS0_13AUnaryFunctorIbbbNS0_17BitwiseAndFunctorIbEEEESt5arrayIPcLm2EELi4E23TrivialOffsetCalculatorILi1EjESA_NS0_6memory12LoadWithCastILi1EEENSB_13StoreWithCastILi1EEEEEviT_T0_T2_T3_T4_T5_,"ax",@progbits
	.align	128
        .global         _ZN2at6native27unrolled_elementwise_kernelINS0_13AUnaryFunctorIbbbNS0_17BitwiseAndFunctorIbEEEESt5arrayIPcLm2EELi4E23TrivialOffsetCalculatorILi1EjESA_NS0_6memory12LoadWithCastILi1EEENSB_13StoreWithCastILi1EEEEEviT_T0_T2_T3_T4_T5_
        .type           _ZN2at6native27unrolled_elementwise_kernelINS0_13AUnaryFunctorIbbbNS0_17BitwiseAndFunctorIbEEEESt5arrayIPcLm2EELi4E23TrivialOffsetCalculatorILi1EjESA_NS0_6memory12LoadWithCastILi1EEENSB_13StoreWithCastILi1EEEEEviT_T0_T2_T3_T4_T5_,@function
        .size           _ZN2at6native27unrolled_elementwise_kernelINS0_13AUnaryFunctorIbbbNS0_17BitwiseAndFunctorIbEEEESt5arrayIPcLm2EELi4E23TrivialOffsetCalculatorILi1EjESA_NS0_6memory12LoadWithCastILi1EEENSB_13StoreWithCastILi1EEEEEviT_T0_T2_T3_T4_T5_,(.L_x_25971 - _ZN2at6native27unrolled_elementwise_kernelINS0_13AUnaryFunctorIbbbNS0_17BitwiseAndFunctorIbEEEESt5arrayIPcLm2EELi4E23TrivialOffsetCalculatorILi1EjESA_NS0_6memory12LoadWithCastILi1EEENSB_13StoreWithCastILi1EEEEEviT_T0_T2_T3_T4_T5_)
        .other          _ZN2at6native27unrolled_elementwise_kernelINS0_13AUnaryFunctorIbbbNS0_17BitwiseAndFunctorIbEEEESt5arrayIPcLm2EELi4E23TrivialOffsetCalculatorILi1EjESA_NS0_6memory12LoadWithCastILi1EEENSB_13StoreWithCastILi1EEEEEviT_T0_T2_T3_T4_T5_,@"STO_CUDA_ENTRY STV_DEFAULT"
_ZN2at6native27unrolled_elementwise_kernelINS0_13AUnaryFunctorIbbbNS0_17BitwiseAndFunctorIbEEEESt5arrayIPcLm2EELi4E23TrivialOffsetCalculatorILi1EjESA_NS0_6memory12LoadWithCastILi1EEENSB_13StoreWithCastILi1EEEEEviT_T0_T2_T3_T4_T5_:
.text._ZN2at6native27unrolled_elementwise_kernelINS0_13AUnaryFunctorIbbbNS0_17BitwiseAndFunctorIbEEEESt5arrayIPcLm2EELi4E23TrivialOffsetCalculatorILi1EjESA_NS0_6memory12LoadWithCastILi1EEENSB_13StoreWithCastILi1EEEEEviT_T0_T2_T3_T4_T5_:
        /* <DEDUP_REMOVED lines=35> */
.L_x_17447:
[----:B------:R-:W2:Y:S02]  /*0230*/  LDG.E.U8 R4, desc[UR36][R4.64] ;  /* 0x0000002404047981 */ /* 0x000ea4000c1e1100 */
[----:B--2---:R-:W-:-:S04]  /*0240*/  ISETP.NE.AND P0, PT, R4, RZ, PT ;  /* 0x000000ff0400720c */ /* 0x004fc80003f05270 */
[----:B------:R-:W-:Y:S01]  /*0250*/  P2R R18, PR, RZ, 0x1 ;  /* 0x00000001ff127803 */ /* 0x000fe20000000000 */
[----:B------:R-:W-:Y:S08]  /*0260*/  BRA `(.L_x_17449) ;  /* 0x0000000800947947 */ /* 0x000ff00003800000 */
.L_x_17446:
        /* <DEDUP_REMOVED lines=11> */
.L_x_17451:
[----:B------:R-:W2:Y:S02]  /*0320*/  LDG.E R4, desc[UR36][R4.64] ;  /* 0x0000002404047981 */ /* 0x000ea4000c1e1900 */
[----:B--2---:R-:W-:-:S04]  /*0330*/  ISETP.NE.AND P0, PT, R4, RZ, PT ;  /* 0x000000ff0400720c */ /* 0x004fc80003f05270 */
[----:B------:R-:W-:Y:S01]  /*0340*/  P2R R18, PR, RZ, 0x1 ;  /* 0x00000001ff127803 */ /* 0x000fe20000000000 */
[----:B------:R-:W-:Y:S08]  /*0350*/  BRA `(.L_x_17449) ;  /* 0x0000000800587947 */ /* 0x000ff00003800000 */
.L_x_17450:
[----:B------:R-:W2:Y:S02]  /*0360*/  LDG.E.U16 R4, desc[UR36][R4.64] ;  /* 0x0000002404047981 */ /* 0x000ea4000c1e1500 */
[----:B--2---:R-:W-:-:S04]  /*0370*/  ISETP.NE.AND P0, PT, R4, RZ, PT ;  /* 0x000000ff0400720c */ /* 0x004fc80003f05270 */
[----:B------:R-:W-:Y:S01]  /*0380*/  P2R R18, PR, RZ, 0x1 ;  /* 0x00000001ff127803 */ /* 0x000fe20000000000 */
[----:B------:R-:W-:Y:S08]  /*0390*/  BRA `(.L_x_17449) ;  /* 0x0000000800487947 */ /* 0x000ff00003800000 */
.L_x_17445:
        /* <DEDUP_REMOVED lines=10> */
.L_x_17453:
[----:B------:R-:W2:Y:S02]  /*0440*/  LDG.E.U16 R0, desc[UR36][R4.64] ;  /* 0x0000002404007981 */ /* 0x000ea4000c1e1500 */
[----:B--2---:R-:W-:-:S05]  /*0450*/  HADD2.F32 R0, -RZ, R0.H0_H0 ;  /* 0x20000000ff007230 */ /* 0x004fca0000004100 */
[----:B------:R-:W-:-:S04]  /*0460*/  FSETP.NEU.FTZ.AND P0, PT, R0, RZ, PT ;  /* 0x000000ff0000720b */ /* 0x000fc80003f1d000 */
[----:B------:R-:W-:Y:S01]  /*0470*/  P2R R18, PR, RZ, 0x1 ;  /* 0x00000001ff127803 */ /* 0x000fe20000000000 */
[----:B------:R-:W-:Y:S08]  /*0480*/  BRA `(.L_x_17449) ;  /* 0x00000008000c7947 */ /* 0x000ff00003800000 */
.L_x_17452:
        /* <DEDUP_REMOVED lines=12> */
.L_x_17455:
        /* <DEDUP_REMOVED lines=10> */
.L_x_17454:
[----:B------:R-:W2:Y:S02]  /*05f0*/  LDG.E.64 R4, desc[UR36][R4.64] ;  /* 0x0000002404047981 */ /* 0x000ea4000c1e1b00 */
[----:B--2---:R-:W0:Y:S02]  /*0600*/  DSETP.NEU.AND P0, PT, R4, RZ, PT ;  /* 0x000000ff0400722a */ /* 0x004e240003f0d000 */
[----:B0-----:R-:W-:Y:S01]  /*0610*/  P2R R18, PR, RZ, 0x1 ;  /* 0x00000001ff127803 */ /* 0x001fe20000000000 */
[----:B------:R-:W-:Y:S06]  /*0620*/  BRA `(.L_x_17449) ;  /* 0x0000000400a47947 */ /* 0x000fec0003800000 */
.L_x_17444:
        /* <DEDUP_REMOVED lines=12> */
.L_x_17458:
        /* <DEDUP_REMOVED lines=9> */
.L_x_17457:
        /* <DEDUP_REMOVED lines=10> */
.L_x_17460:
        /* <DEDUP_REMOVED lines=12> */
.L_x_17459:
[----:B------:R-:W2:Y:S02]  /*08e0*/  LDG.E.U16 R0, desc[UR36][R4.64] ;  /* 0x0000002404007981 */ /* 0x000ea4000c1e1500 */
[----:B--2---:R-:W-:-:S05]  /*08f0*/  IMAD.U32 R0, R0, 0x10000, RZ ;  /* 0x0001000000007824 */ /* 0x004fca00078e00ff */
[----:B------:R-:W-:-:S04]  /*0900*/  FSETP.NEU.FTZ.AND P0, PT, R0, RZ, PT ;  /* 0x000000ff0000720b */ /* 0x000fc80003f1d000 */
[----:B------:R-:W-:Y:S01]  /*0910*/  P2R R18, PR, RZ, 0x1 ;  /* 0x00000001ff127803 */ /* 0x000fe20000000000 */
[----:B------:R-:W-:Y:S08]  /*0920*/  BRA `(.L_x_17449) ;  /* 0x0000000000e47947 */ /* 0x000ff00003800000 */
.L_x_17456:
        /* <DEDUP_REMOVED lines=12> */
.L_x_17463:
[----:B------:R-:W2:Y:S02]  /*09f0*/  LDG.E.U8 R4, desc[UR36][R4.64] ;  /* 0x0000002404047981 */ /* 0x000ea4000c1e1100 */
[----:B--2---:R-:W-:-:S04]  /*0a00*/  ISETP.NE.AND P0, PT, R4, RZ, PT ;  /* 0x000000ff0400720c */ /* 0x004fc80003f05270 */
[----:B------:R-:W-:Y:S01]  /*0a10*/  P2R R18, PR, RZ, 0x1 ;  /* 0x00000001ff127803 */ /* 0x000fe20000000000 */
[----:B------:R-:W-:Y:S08]  /*0a20*/  BRA `(.L_x_17449) ;  /* 0x0000000000a47947 */ /* 0x000ff00003800000 */
.L_x_17462:
[----:B------:R-:W2:Y:S02]  /*0a30*/  LDG.E.U8 R4, desc[UR36][R4.64] ;  /* 0x0000002404047981 */ /* 0x000ea4000c1e1100 */
[----:B--2---:R-:W-:-:S04]  /*0a40*/  ISETP.NE.AND P0, PT, R4, RZ, PT ;  /* 0x000000ff0400720c */ /* 0x004fc80003f05270 */
[----:B------:R-:W-:Y:S01]  /*0a50*/  P2R R18, PR, RZ, 0x1 ;  /* 0x00000001ff127803 */ /* 0x000fe20000000000 */
[----:B------:R-:W-:Y:S08]  /*0a60*/  BRA `(.L_x_17449) ;  /* 0x0000000000947947 */ /* 0x000ff00003800000 */
.L_x_17461:
[----:B------:R-:W-:-:S09]  /*0a70*/  UISETP.NE.AND UP0, UPT, UR4, 0x1c, UPT ;  /* 0x0000001c0400788c */ /* 0x000fd2000bf05270 */
[----:B------:R-:W-:Y:S05]  /*0a80*/  BRA.U !UP0, `(.L_x_17464) ;  /* 0x0000000108807547 */ /* 0x000fea000b800000 */
[----:B------:R-:W-:-:S09]  /*0a90*/  UISETP.NE.AND UP0, UPT, UR4, 0x1d, UPT ;  /* 0x0000001d0400788c */ /* 0x000fd2000bf05270 */
[----:B------:R-:W-:Y:S05]  /*0aa0*/  BRA.U !UP0, `(.L_x_17465) ;  /* 0x0000000108647547 */ /* 0x000fea000b800000 */
[----:B------:R-:W-:-:S09]  /*0ab0*/  UISETP.NE.AND UP0, UPT, UR4, 0x2c, UPT ;  /* 0x0000002c0400788c */ /* 0x000fd2000bf05270 */
[----:B------:R-:W-:Y:S05]  /*0ac0*/  BRA.U !UP0, `(.L_x_17466) ;  /* 0x00000001084c7547 */ /* 0x000fea000b800000 */
.L_x_17448:
        /* <DEDUP_REMOVED lines=16> */
.L_x_17467:
[----:B------:R-:W-:-:S04]  /*0bd0*/  PLOP3.LUT P0, PT, PT, PT, PT, 0x8, 0x80 ;  /* 0x000000000080781c */ /* 0x000fc80003f0e170 */
[----:B------:R-:W-:Y:S01]  /*0be0*/  P2R R18, PR, RZ, 0x1 ;  /* 0x00000001ff127803 */ /* 0x000fe20000000000 */
[----:B------:R-:W-:Y:S08]  /*0bf0*/  BRA `(.L_x_17449) ;  /* 0x0000000000307947 */ /* 0x000ff00003800000 */
.L_x_17466:
[----:B------:R-:W2:Y:S02]  /*0c00*/  LDG.E.U8 R4, desc[UR36][R4.64] ;  /* 0x0000002404047981 */ /* 0x000ea4000c1e1100 */
[----:B--2---:R-:W-:-:S04]  /*0c10*/  ISETP.NE.AND P0, PT, R4, RZ, PT ;  /* 0x000000ff0400720c */ /* 0x004fc80003f05270 */
[----:B------:R-:W-:Y:S01]  /*0c20*/  P2R R18, PR, RZ, 0x1 ;  /* 0x00000001ff127803 */ /* 0x000fe20000000000 */
[----:B------:R-:W-:Y:S08]  /*0c30*/  BRA `(.L_x_17449) ;  /* 0x0000000000207947 */ /* 0x000ff00003800000 */
.L_x_17465:
[----:B------:R-:W2:Y:S02]  /*0c40*/  LDG.E.64 R4, desc[UR36][R4.64] ;  /* 0x0000002404047981 */ /* 0x000ea4000c1e1b00 */
[----:B--2---:R-:W-:-:S04]  /*0c50*/  ISETP.NE.U32.AND P0, PT, R4, RZ, PT ;  /* 0x000000ff0400720c */ /* 0x004fc80003f05070 */
[----:B------:R-:W-:-:S04]  /*0c60*/  ISETP.NE.AND.EX P0, PT, R5, RZ, PT, P0 ;  /* 0x000000ff0500720c */ /* 0x000fc80003f05300 */
[----:B------:R-:W-:Y:S01]  /*0c70*/  P2R R18, PR, RZ, 0x1 ;  /* 0x00000001ff127803 */ /* 0x000fe20000000000 */
[----:B------:R-:W-:Y:S08]  /*0c80*/  BRA `(.L_x_17449) ;  /* 0x00000000000c7947 */ /* 0x000ff00003800000 */
.L_x_17464:
[----:B------:R-:W2:Y:S02]  /*0c90*/  LDG.E R4, desc[UR36][R4.64] ;  /* 0x0000002404047981 */ /* 0x000ea4000c1e1900 */
[----:B--2---:R-:W-:-:S04]  /*0ca0*/  ISETP.NE.AND P0, PT, R4, RZ, PT ;  /* 0x000000ff0400720c */ /* 0x004fc80003f05270 */
[----:B------:R-:W-:-:S09]  /*0cb0*/  P2R R18, PR, RZ, 0x1 ;  /* 0x00000001ff127803 */ /* 0x000fd20000000000 */
.L_x_17449:
[----:B------:R-:W-:Y:S05]  /*0cc0*/  BSYNC.RECONVERGENT B6 ;  /* 0x0000000000067941 */ /* 0x000fea0003800200 */
.L_x_17443:
[----:B------:R-:W-:-:S07]  /*0cd0*/  VIADD R23, R17, 0x80 ;  /* 0x0000008011177836 */ /* 0x000fce0000000000 */
.L_x_17442:
[----:B------:R-:W-:Y:S05]  /*0ce0*/  BSYNC.RECONVERGENT B7 ;  /* 0x0000000000077941 */ /* 0x000fea0003800200 */
.L_x_17441:
        /* <DEDUP_REMOVED lines=27> */
.L_x_17474:
[----:B------:R-:W2:Y:S02]  /*0ea0*/  LDG.E.U8 R4, desc[UR36][R4.64] ;  /* 0x0000002404047981 */ /* 0x000ea4000c1e1100 */
[----:B--2---:R-:W-:-:S04]  /*0eb0*/  ISETP.NE.AND P0, PT, R4, RZ, PT ;  /* 0x000000ff0400720c */ /* 0x004fc80003f05270 */
[----:B------:R-:W-:Y:S01]  /*0ec0*/  P2R R19, PR, RZ, 0x1 ;  /* 0x00000001ff137803 */ /* 0x000fe20000000000 */
[----:B------:R-:W-:Y:S08]  /*0ed0*/  BRA `(.L_x_17476) ;  /* 0x0000000800947947 */ /* 0x000ff00003800000 */
.L_x_17473:
        /* <DEDUP_REMOVED lines=11> */
.L_x_17478:
[----:B------:R-:W2:Y:S02]  /*0f90*/  LDG.E R4, desc[UR36][R4.64] ;  /* 0x0000002404047981 */ /* 0x000ea4000c1e1900 */
[----:B--2---:R-:W-:-:S04]  /*0fa0*/  ISETP.NE.AND P0, PT, R4, RZ, PT ;  /* 0x000000ff0400720c */ /* 0x004fc80003f05270 */
[----:B------:R-:W-:Y:S01]  /*0fb0*/  P2R R19, PR, RZ, 0x1 ;  /* 0x00000001ff137803 */ /* 0x000fe20000000000 */
[----:B------:R-:W-:Y:S08]  /*0fc0*/  BRA `(.L_x_17476) ;  /* 0x0000000800587947 */ /* 0x000ff00003800000 */
.L_x_17477:
[----:B------:R-:W2:Y:S02]  /*0fd0*/  LDG.E.U16 R4, desc[UR36][R4.64] ;  /* 0x0000002404047981 */ /* 0x000ea4000c1e1500 */
[----:B--2---:R-:W-:-:S04]  /*0fe0*/  ISETP.NE.AND P0, PT, R4, RZ, PT ;  /* 0x000000ff0400720c */ /* 0x004fc80003f05270 */
[----:B------:R-:W-:Y:S01]  /*0ff0*/  P2R R19, PR, RZ, 0x1 ;  /* 0x00000001ff137803 */ /* 0x000fe20000000000 */
[----:B------:R-:W-:Y:S08]  /*1000*/  BRA `(.L_x_17476) ;  /* 0x0000000800487947 */ /* 0x000ff00003800000 */
.L_x_17472:
        /* <DEDUP_REMOVED lines=10> */
.L_x_17480:
[----:B------:R-:W2:Y:S02]  /*10b0*/  LDG.E.U16 R0, desc[UR36][R4.64] ;  /* 0x0000002404007981 */ /* 0x000ea4000c1e1500 */
[----:B--2---:R-:W-:-:S05]  /*10c0*/  HADD2.F32 R0, -RZ, R0.H0_H0 ;  /* 0x20000000ff007230 */ /* 0x004fca0000004100 */
[----:B------:R-:W-:-:S04]  /*10d0*/  FSETP.NEU.FTZ.AND P0, PT, R0, RZ, PT ;  /* 0x000000ff0000720b */ /* 0x000fc80003f1d000 */
[----:B------:R-:W-:Y:S01]  /*10e0*/  P2R R19, PR, RZ, 0x1 ;  /* 0x00000001ff137803 */ /* 0x000fe20000000000 */
[----:B------:R-:W-:Y:S08]  /*10f0*/  BRA `(.L_x_17476) ;  /* 0x00000008000c7947 */ /* 0x000ff00003800000 */
.L_x_17479:
        /* <DEDUP_REMOVED lines=12> */
.L_x_17482:
        /* <DEDUP_REMOVED lines=10> */
.L_x_17481:
[----:B------:R-:W2:Y:S02]  /*1260*/  LDG.E.64 R4, desc[UR36][R4.64] ;  /* 0x0000002404047981 */ /* 0x000ea4000c1e1b00 */
[----:B--2---:R-:W0:Y:S02]  /*1270*/  DSETP.NEU.AND P0, PT, R4, RZ, PT ;  /* 0x000000ff0400722a */ /* 0x004e240003f0d000 */
[----:B0-----:R-:W-:Y:S01]  /*1280*/  P2R R19, PR, RZ, 0x1 ;  /* 0x00000001ff137803 */ /* 0x001fe20000000000 */
[----:B------:R-:W-:Y:S06]  /*1290*/  BRA `(.L_x_17476) ;  /* 0x0000000400a47947 */ /* 0x000fec0003800000 */
.L_x_17471:
        /* <DEDUP_REMOVED lines=12> */
.L_x_17485:
        /* <DEDUP_REMOVED lines=9> */
.L_x_17484:
        /* <DEDUP_REMOVED lines=10> */
.L_x_17487:
        /* <DEDUP_REMOVED lines=12> */
.L_x_17486:
[----:B------:R-:W2:Y:S02]  /*1550*/  LDG.E.U16 R0, desc[UR36][R4.64] ;  /* 0x0000002404007981 */ /* 0x000ea4000c1e1500 */
[----:B--2---:R-:W-:-:S05]  /*1560*/  IMAD.U32 R0, R0, 0x10000, RZ ;  /* 0x0001000000007824 */ /* 0x004fca00078e00ff */
[----:B------:R-:W-:-:S04]  /*1570*/  FSETP.NEU.FTZ.AND P0, PT, R0, RZ, PT ;  /* 0x000000ff0000720b */ /* 0x000fc80003f1d000 */
[----:B------:R-:W-:Y:S01]  /*1580*/  P2R R19, PR, RZ, 0x1 ;  /* 0x00000001ff137803 */ /* 0x000fe20000000000 */
[----:B------:R-:W-:Y:S08]  /*1590*/  BRA `(.L_x_17476) ;  /* 0x0000000000e47947 */ /* 0x000ff00003800000 */
.L_x_17483:
        /* <DEDUP_REMOVED lines=12> */
.L_x_17490:
[----:B------:R-:W2:Y:S02]  /*1660*/  LDG.E.U8 R4, desc[UR36][R4.64] ;  /* 0x0000002404047981 */ /* 0x000ea4000c1e1100 */
[----:B--2---:R-:W-:-:S04]  /*1670*/  ISETP.NE.AND P0, PT, R4, RZ, PT ;  /* 0x000000ff0400720c */ /* 0x004fc80003f05270 */
[----:B------:R-:W-:Y:S01]  /*1680*/  P2R R19, PR, RZ, 0x1 ;  /* 0x00000001ff137803 */ /* 0x000fe20000000000 */
[----:B------:R-:W-:Y:S08]  /*1690*/  BRA `(.L_x_17476) ;  /* 0x0000000000a47947 */ /* 0x000ff00003800000 */
.L_x_17489:
[----:B------:R-:W2:Y:S02]  /*16a0*/  LDG.E.U8 R4, desc[UR36][R4.64] ;  /* 0x0000002404047981 */ /* 0x000ea4000c1e1100 */
[----:B--2---:R-:W-:-:S04]  /*16b0*/  ISETP.NE.AND P0, PT, R4, RZ, PT ;  /* 0x000000ff0400720c */ /* 0x004fc80003f05270 */
[----:B------:R-:W-:Y:S01]  /*16c0*/  P2R R19, PR, RZ, 0x1 ;  /* 0x00000001ff137803 */ /* 0x000fe20000000000 */
[----:B------:R-:W-:Y:S08]  /*16d0*/  BRA `(.L_x_17476) ;  /* 0x0000000000947947 */ /* 0x000ff00003800000 */
.L_x_17488:
        /* <DEDUP_REMOVED lines=10> */
.L_x_17475:
        /* <DEDUP_REMOVED lines=16> */
.L_x_17493:
[----:B------:R-:W-:-:S04]  /*1880*/  PLOP3.LUT P0, PT, PT, PT, PT, 0x8, 0x80 ;  /* 0x000000000080781c */ /* 0x000fc80003f0e170 */
[----:B------:R-:W-:Y:S01]  /*1890*/  P2R R19, PR, RZ, 0x1 ;  /* 0x00000001ff137803 */ /* 0x000fe20000000000 */
[----:B------:R-:W-:Y:S08]  /*18a0*/  BRA `(.L_x_17476) ;  /* 0x0000000000207947 */ /* 0x000ff00003800000 */
.L_x_17492:
[----:B------:R-:W2:Y:S02]  /*18b0*/  LDG.E.64 R4, desc[UR36][R4.64] ;  /* 0x0000002404047981 */ /* 0x000ea4000c1e1b00 */
[----:B--2---:R-:W-:-:S04]  /*18c0*/  ISETP.NE.U32.AND P0, PT, R4, RZ, PT ;  /* 0x000000ff0400720c */ /* 0x004fc80003f05070 */
[----:B------:R-:W-:-:S04]  /*18d0*/  ISETP.NE.AND.EX P0, PT, R5, RZ, PT, P0 ;  /* 0x000000ff0500720c */ /* 0x000fc80003f05300 */
[----:B------:R-:W-:Y:S01]  /*18e0*/  P2R R19, PR, RZ, 0x1 ;  /* 0x00000001ff137803 */ /* 0x000fe20000000000 */
[----:B------:R-:W-:Y:S08]  /*18f0*/  BRA `(.L_x_17476) ;  /* 0x00000000000c7947 */ /* 0x000ff00003800000 */
.L_x_17491:
[----:B------:R-:W2:Y:S02]  /*1900*/  LDG.E R4, desc[UR36][R4.64] ;  /* 0x0000002404047981 */ /* 0x000ea4000c1e1900 */
[----:B--2---:R-:W-:-:S04]  /*1910*/  ISETP.NE.AND P0, PT, R4, RZ, PT ;  /* 0x000000ff0400720c */ /* 0x004fc80003f05270 */
[----:B------:R-:W-:-:S09]  /*1920*/  P2R R19, PR, RZ, 0x1 ;  /* 0x00000001ff137803 */ /* 0x000fd20000000000 */
.L_x_17476:
[----:B------:R-:W-:Y:S05]  /*1930*/  BSYNC.RECONVERGENT B6 ;  /* 0x0000000000067941 */ /* 0x000fea0003800200 */
.L_x_17470:
[----:B------:R-:W-:-:S07]  /*1940*/  VIADD R23, R23, 0x80 ;  /* 0x0000008017177836 */ /* 0x000fce0000000000 */
.L_x_17469:
[----:B------:R-:W-:Y:S05]  /*1950*/  BSYNC.RECONVERGENT B7 ;  /* 0x0000000000077941 */ /* 0x000fea0003800200 */
.L_x_17468:
        /* <DEDUP_REMOVED lines=27> */
.L_x_17500:
[----:B------:R-:W2:Y:S02]  /*1b10*/  LDG.E.U8 R4, desc[UR36][R4.64] ;  /* 0x0000002404047981 */ /* 0x000ea4000c1e1100 */
[----:B--2---:R-:W-:-:S04]  /*1b20*/  ISETP.NE.AND P0, PT, R4, RZ, PT ;  /* 0x000000ff0400720c */ /* 0x004fc80003f05270 */
[----:B------:R-:W-:Y:S01]  /*1b30*/  P2R R22, PR, RZ, 0x1 ;  /* 0x00000001ff167803 */ /* 0x000fe20000000000 */
[----:B------:R-:W-:Y:S08]  /*1b40*/  BRA `(.L_x_17502) ;  /* 0x0000000800947947 */ /* 0x000ff00003800000 */
.L_x_17499:
        /* <DEDUP_REMOVED lines=11> */
.L_x_17504:
[----:B------:R-:W2:Y:S02]  /*1c00*/  LDG.E R4, desc[UR36][R4.64] ;  /* 0x0000002404047981 */ /* 0x000ea4000c1e1900 */
[----:B--2---:R-:W-:-:S04]  /*1c10*/  ISETP.NE.AND P0, PT, R4, RZ, PT ;  /* 0x000000ff0400720c */ /* 0x004fc80003f05270 */
[----:B------:R-:W-:Y:S01]  /*1c20*/  P2R R22, PR, RZ, 0x1 ;  /* 0x00000001ff167803 */ /* 0x000fe20000000000 */
[----:B------:R-:W-:Y:S08]  /*1c30*/  BRA `(.L_x_17502) ;  /* 0x0000000800587947 */ /* 0x000ff00003800000 */
.L_x_17503:
[----:B------:R-:W2:Y:S02]  /*1c40*/  LDG.E.U16 R4, desc[UR36][R4.64] ;  /* 0x0000002404047981 */ /* 0x000ea4000c1e1500 */
[----:B--2---:R-:W-:-:S04]  /*1c50*/  ISETP.NE.AND P0, PT, R4, RZ, PT ;  /* 0x000000ff0400720c */ /* 0x004fc80003f05270 */
[----:B------:R-:W-:Y:S01]  /*1c60*/  P2R R22, PR, RZ, 0x1 ;  /* 0x00000001ff167803 */ /* 0x000fe20000000000 */
[----:B------:R-:W-:Y:S08]  /*1c70*/  BRA `(.L_x_17502) ;  /* 0x0000000800487947 */ /* 0x000ff00003800000 */
.L_x_17498:
        /* <DEDUP_REMOVED lines=10> */
.L_x_17506:
[----:B------:R-:W2:Y:S02]  /*1d20*/  LDG.E.U16 R0, desc[UR36][R4.64] ;  /* 0x0000002404007981 */ /* 0x000ea4000c1e1500 */
[----:B--2---:R-:W-:-:S05]  /*1d30*/  HADD2.F32 R0, -RZ, R0.H0_H0 ;  /* 0x20000000ff007230 */ /* 0x004fca0000004100 */
[----:B------:R-:W-:-:S04]  /*1d40*/  FSETP.NEU.FTZ.AND P0, PT, R0, RZ, PT ;  /* 0x000000ff0000720b */ /* 0x000fc80003f1d000 */
[----:B------:R-:W-:Y:S01]  /*1d50*/  P2R R22, PR, RZ, 0x1 ;  /* 0x00000001ff167803 */ /* 0x000fe20000000000 */
[----:B------:R-:W-:Y:S08]  /*1d60*/  BRA `(.L_x_17502) ;  /* 0x00000008000c7947 */ /* 0x000ff00003800000 */
.L_x_17505:
        /* <DEDUP_REMOVED lines=12> */
.L_x_17508:
        /* <DEDUP_REMOVED lines=10> */
.L_x_17507:
[----:B------:R-:W2:Y:S02]  /*1ed0*/  LDG.E.64 R4, desc[UR36][R4.64] ;  /* 0x0000002404047981 */ /* 0x000ea4000c1e1b00 */
[----:B--2---:R-:W0:Y:S02]  /*1ee0*/  DSETP.NEU.AND P0, PT, R4, RZ, PT ;  /* 0x000000ff0400722a */ /* 0x004e240003f0d000 */
[----:B0-----:R-:W-:Y:S01]  /*1ef0*/  P2R R22, PR, RZ, 0x1 ;  /* 0x00000001ff167803 */ /* 0x001fe20000000000 */
[----:B------:R-:W-:Y:S06]  /*1f00*/  BRA `(.L_x_17502) ;  /* 0x0000000400a47947 */ /* 0x000fec0003800000 */
.L_x_17497:
        /* <DEDUP_REMOVED lines=12> */
.L_x_17511:
        /* <DEDUP_REMOVED lines=9> */
.L_x_17510:
        /* <DEDUP_REMOVED lines=10> */
.L_x_17513:
        /* <DEDUP_REMOVED lines=12> */
.L_x_17512:
[----:B------:R-:W2:Y:S02]  /*21c0*/  LDG.E.U16 R0, desc[UR36][R4.64] ;  /* 0x0000002404007981 */ /* 0x000ea4000c1e1500 */
[----:B--2---:R-:W-:-:S05]  /*21d0*/  IMAD.U32 R0, R0, 0x10000, RZ ;  /* 0x0001000000007824 */ /* 0x004fca00078e00ff */
[----:B------:R-:W-:-:S04]  /*21e0*/  FSETP.NEU.FTZ.AND P0, PT, R0, RZ, PT ;  /* 0x000000ff0000720b */ /* 0x000fc80003f1d000 */
[----:B------:R-:W-:Y:S01]  /*21f0*/  P2R R22, PR, RZ, 0x1 ;  /* 0x00000001ff167803 */ /* 0x000fe20000000000 */
[----:B------:R-:W-:Y:S08]  /*2200*/  BRA `(.L_x_17502) ;  /* 0x0000000000e47947 */ /* 0x000ff00003800000 */
.L_x_17509:
        /* <DEDUP_REMOVED lines=12> */
.L_x_17516:
[----:B------:R-:W2:Y:S02]  /*22d0*/  LDG.E.U8 R4, desc[UR36][R4.64] ;  /* 0x0000002404047981 */ /* 0x000ea4000c1e1100 */
[----:B--2---:R-:W-:-:S04]  /*22e0*/  ISETP.NE.AND P0, PT, R4, RZ, PT ;  /* 0x000000ff0400720c */ /* 0x004fc80003f05270 */
[----:B------:R-:W-:Y:S01]  /*22f0*/  P2R R22, PR, RZ, 0x1 ;  /* 0x00000001ff167803 */ /* 0x000fe20000000000 */
[----:B------:R-:W-:Y:S08]  /*2300*/  BRA `(.L_x_17502) ;  /* 0x0000000000a47947 */ /* 0x000ff00003800000 */
.L_x_17515:
[----:B------:R-:W2:Y:S02]  /*2310*/  LDG.E.U8 R4, desc[UR36][R4.64] ;  /* 0x0000002404047981 */ /* 0x000ea4000c1e1100 */
[----:B--2---:R-:W-:-:S04]  /*2320*/  ISETP.NE.AND P0, PT, R4, RZ, PT ;  /* 0x000000ff0400720c */ /* 0x004fc80003f05270 */
[----:B------:R-:W-:Y:S01]  /*2330*/  P2R R22, PR, RZ, 0x1 ;  /* 0x00000001ff167803 */ /* 0x000fe20000000000 */
[----:B------:R-:W-:Y:S08]  /*2340*/  BRA `(.L_x_17502) ;  /* 0x0000000000947947 */ /* 0x000ff00003800000 */
.L_x_17514:
        /* <DEDUP_REMOVED lines=10> */
.L_x_17501:
        /* <DEDUP_REMOVED lines=16> */
.L_x_17519:
[----:B------:R-:W-:-:S04]  /*24f0*/  PLOP3.LUT P0, PT, PT, PT, PT, 0x8, 0x80 ;  /* 0x000000000080781c */ /* 0x000fc80003f0e170 */
[----:B------:R-:W-:Y:S01]  /*2500*/  P2R R22, PR, RZ, 0x1 ;  /* 0x00000001ff167803 */ /* 0x000fe20000000000 */
[----:B------:R-:W-:Y:S08]  /*2510*/  BRA `(.L_x_17502) ;  /* 0x0000000000207947 */ /* 0x000ff00003800000 */
.L_x_17518:
[----:B------:R-:W2:Y:S02]  /*2520*/  LDG.E.64 R4, desc[UR36][R4.64] ;  /* 0x0000002404047981 */ /* 0x000ea4000c1e1b00 */
[----:B--2---:R-:W-:-:S04]  /*2530*/  ISETP.NE.U32.AND P0, PT, R4, RZ, PT ;  /* 0x000000ff0400720c */ /* 0x004fc80003f05070 */
[----:B------:R-:W-:-:S04]  /*2540*/  ISETP.NE.AND.EX P0, PT, R5, RZ, PT, P0 ;  /* 0x000000ff0500720c */ /* 0x000fc80003f05300 */
[----:B------:R-:W-:Y:S01]  /*2550*/  P2R R22, PR, RZ, 0x1 ;  /* 0x00000001ff167803 */ /* 0x000fe20000000000 */
[----:B------:R-:W-:Y:S08]  /*2560*/  BRA `(.L_x_17502) ;  /* 0x00000000000c7947 */ /* 0x000ff00003800000 */
.L_x_17517:
[----:B------:R-:W2:Y:S02]  /*2570*/  LDG.E R4, desc[UR36][R4.64] ;  /* 0x0000002404047981 */ /* 0x000ea4000c1e1900 */
[----:B--2---:R-:W-:-:S04]  /*2580*/  ISETP.NE.AND P0, PT, R4, RZ, PT ;  /* 0x000000ff0400720c */ /* 0x004fc80003f05270 */
[----:B------:R-:W-:-:S09]  /*2590*/  P2R R22, PR, RZ, 0x1 ;  /* 0x00000001ff167803 */ /* 0x000fd20000000000 */
.L_x_17502:
[----:B------:R-:W-:Y:S05]  /*25a0*/  BSYNC.RECONVERGENT B6 ;  /* 0x0000000000067941 */ /* 0x000fea0003800200 */
.L_x_17496:
[----:B------:R-:W-:-:S07]  /*25b0*/  VIADD R23, R23, 0x80 ;  /* 0x0000008017177836 */ /* 0x000fce0000000000 */
.L_x_17495:
[----:B------:R-:W-:Y:S05]  /*25c0*/  BSYNC.RECONVERGENT B7 ;  /* 0x0000000000077941 */ /* 0x000fea0003800200 */
.L_x_17494:
        /* <DEDUP_REMOVED lines=26> */
.L_x_17525:
[----:B------:R-:W2:Y:S02]  /*2770*/  LDG.E.U8 R4, desc[UR36][R4.64] ;  /* 0x0000002404047981 */ /* 0x000ea4000c1e1100 */
[----:B--2---:R-:W-:-:S04]  /*2780*/  ISETP.NE.AND P0, PT, R4, RZ, PT ;  /* 0x000000ff0400720c */ /* 0x004fc80003f05270 */
[----:B------:R-:W-:Y:S01]  /*2790*/  P2R R24, PR, RZ, 0x1 ;  /* 0x00000001ff187803 */ /* 0x000fe20000000000 */
[----:B------:R-:W-:Y:S08]  /*27a0*/  BRA `(.L_x_17521) ;  /* 0x00000008008c7947 */ /* 0x000ff00003800000 */
.L_x_17524:
        /* <DEDUP_REMOVED lines=11> */
.L_x_17528:
[----:B------:R-:W2:Y:S02]  /*2860*/  LDG.E R4, desc[UR36][R4.64] ;  /* 0x0000002404047981 */ /* 0x000ea4000c1e1900 */
[----:B--2---:R-:W-:-:S04]  /*2870*/  ISETP.NE.AND P0, PT, R4, RZ, PT ;  /* 0x000000ff0400720c */ /* 0x004fc80003f05270 */
[----:B------:R-:W-:Y:S01]  /*2880*/  P2R R24, PR, RZ, 0x1 ;  /* 0x00000001ff187803 */ /* 0x000fe20000000000 */
[----:B------:R-:W-:Y:S08]  /*2890*/  BRA `(.L_x_17521) ;  /* 0x0000000800507947 */ /* 0x000ff00003800000 */
.L_x_17527:
[----:B------:R-:W2:Y:S02]  /*28a0*/  LDG.E.U16 R4, desc[UR36][R4.64] ;  /* 0x0000002404047981 */ /* 0x000ea4000c1e1500 */
[----:B--2---:R-:W-:-:S04]  /*28b0*/  ISETP.NE.AND P0, PT, R4, RZ, PT ;  /* 0x000000ff0400720c */ /* 0x004fc80003f05270 */
[----:B------:R-:W-:Y:S01]  /*28c0*/  P2R R24, PR, RZ, 0x1 ;  /* 0x00000001ff187803 */ /* 0x000fe20000000000 */
[----:B------:R-:W-:Y:S08]  /*28d0*/  BRA `(.L_x_17521) ;  /* 0x0000000800407947 */ /* 0x000ff00003800000 */
.L_x_17523:
        /* <DEDUP_REMOVED lines=10> */
.L_x_17530:
[----:B------:R-:W2:Y:S02]  /*2980*/  LDG.E.U16 R0, desc[UR36][R4.64] ;  /* 0x0000002404007981 */ /* 0x000ea4000c1e1500 */
[----:B--2---:R-:W-:-:S05]  /*2990*/  HADD2.F32 R0, -RZ, R0.H0_H0 ;  /* 0x20000000ff007230 */ /* 0x004fca0000004100 */
[----:B------:R-:W-:-:S04]  /*29a0*/  FSETP.NEU.FTZ.AND P0, PT, R0, RZ, PT ;  /* 0x000000ff0000720b */ /* 0x000fc80003f1d000 */
[----:B------:R-:W-:Y:S01]  /*29b0*/  P2R R24, PR, RZ, 0x1 ;  /* 0x00000001ff187803 */ /* 0x000fe20000000000 */
[----:B------:R-:W-:Y:S08]  /*29c0*/  BRA `(.L_x_17521) ;  /* 0x0000000800047947 */ /* 0x000ff00003800000 */
.L_x_17529:
        /* <DEDUP_REMOVED lines=12> */
.L_x_17532:
        /* <DEDUP_REMOVED lines=10> */
.L_x_17531:
[----:B------:R-:W2:Y:S02]  /*2b30*/  LDG.E.64 R4, desc[UR36][R4.64] ;  /* 0x0000002404047981 */ /* 0x000ea4000c1e1b00 */
[----:B--2---:R-:W0:Y:S02]  /*2b40*/  DSETP.NEU.AND P0, PT, R4, RZ, PT ;  /* 0x000000ff0400722a */ /* 0x004e240003f0d000 */
[----:B0-----:R-:W-:Y:S01]  /*2b50*/  P2R R24, PR, RZ, 0x1 ;  /* 0x00000001ff187803 */ /* 0x001fe20000000000 */
[----:B------:R-:W-:Y:S06]  /*2b60*/  BRA `(.L_x_17521) ;  /* 0x00000004009c7947 */ /* 0x000fec0003800000 */
.L_x_17522:
        /* <DEDUP_REMOVED lines=12> */
.L_x_17535:
        /* <DEDUP_REMOVED lines=9> */
.L_x_17534:
        /* <DEDUP_REMOVED lines=10> */
.L_x_17537:
        /* <DEDUP_REMOVED lines=12> */
.L_x_17536:
[----:B------:R-:W2:Y:S02]  /*2e20*/  LDG.E.U16 R0, desc[UR36][R4.64] ;  /* 0x0000002404007981 */ /* 0x000ea4000c1e1500 */
[----:B--2---:R-:W-:-:S05]  /*2e30*/  IMAD.U32 R0, R0, 0x10000, RZ ;  /* 0x0001000000007824 */ /* 0x004fca00078e00ff */
[----:B------:R-:W-:-:S04]  /*2e40*/  FSETP.NEU.FTZ.AND P0, PT, R0, RZ, PT ;  /* 0x000000ff0000720b */ /* 0x000fc80003f1d000 */
[----:B------:R-:W-:Y:S01]  /*2e50*/  P2R R24, PR, RZ, 0x1 ;  /* 0x00000001ff187803 */ /* 0x000fe20000000000 */
[----:B------:R-:W-:Y:S08]  /*2e60*/  BRA `(.L_x_17521) ;  /* 0x0000000000dc7947 */ /* 0x000ff00003800000 */
.L_x_17533:
        /* <DEDUP_REMOVED lines=12> */
.L_x_17540:
[----:B------:R-:W2:Y:S02]  /*2f30*/  LDG.E.U8 R4, desc[UR36][R4.64] ;  /* 0x0000002404047981 */ /* 0x000ea4000c1e1100 */
[----:B--2---:R-:W-:-:S04]  /*2f40*/  ISETP.NE.AND P0, PT, R4, RZ, PT ;  /* 0x000000ff0400720c */ /* 0x004fc80003f05270 */
[----:B------:R-:W-:Y:S01]  /*2f50*/  P2R R24, PR, RZ, 0x1 ;  /* 0x00000001ff187803 */ /* 0x000fe20000000000 */
[----:B------:R-:W-:Y:S08]  /*2f60*/  BRA `(.L_x_17521) ;  /* 0x00000000009c7947 */ /* 0x000ff00003800000 */
.L_x_17539:
[----:B------:R-:W2:Y:S02]  /*2f70*/  LDG.E.U8 R4, desc[UR36][R4.64] ;  /* 0x0000002404047981 */ /* 0x000ea4000c1e1100 */
[----:B--2---:R-:W-:-:S04]  /*2f80*/  ISETP.NE.AND P0, PT, R4, RZ, PT ;  /* 0x000000ff0400720c */ /* 0x004fc80003f05270 */
[----:B------:R-:W-:Y:S01]  /*2f90*/  P2R R24, PR, RZ, 0x1 ;  /* 0x00000001ff187803 */ /* 0x000fe20000000000 */
[----:B------:R-:W-:Y:S08]  /*2fa0*/  BRA `(.L_x_17521) ;  /* 0x00000000008c7947 */ /* 0x000ff00003800000 */
.L_x_17538:
        /* <DEDUP_REMOVED lines=10> */
.L_x_17526:
        /* <DEDUP_REMOVED lines=16> */
.L_x_17543:
[----:B------:R-:W-:Y:S05]  /*3150*/  BRA `(.L_x_17521) ;  /* 0x0000000000207947 */ /* 0x000fea0003800000 */
.L_x_17542:
[----:B------:R-:W2:Y:S02]  /*3160*/  LDG.E.64 R4, desc[UR36][R4.64] ;  /* 0x0000002404047981 */ /* 0x000ea4000c1e1b00 */
[----:B--2---:R-:W-:-:S04]  /*3170*/  ISETP.NE.U32.AND P0, PT, R4, RZ, PT ;  /* 0x000000ff0400720c */ /* 0x004fc80003f05070 */
[----:B------:R-:W-:-:S04]  /*3180*/  ISETP.NE.AND.EX P0, PT, R5, RZ, PT, P0 ;  /* 0x000000ff0500720c */ /* 0x000fc80003f05300 */
[----:B------:R-:W-:Y:S01]  /*3190*/  P2R R24, PR, RZ, 0x1 ;  /* 0x00000001ff187803 */ /* 0x000fe20000000000 */
[----:B------:R-:W-:Y:S08]  /*31a0*/  BRA `(.L_x_17521) ;  /* 0x00000000000c7947 */ /* 0x000ff00003800000 */
.L_x_17541:
[----:B------:R-:W2:Y:S02]  /*31b0*/  LDG.E R4, desc[UR36][R4.64] ;  /* 0x0000002404047981 */ /* 0x000ea4000c1e1900 */
[----:B--2---:R-:W-:-:S04]  /*31c0*/  ISETP.NE.AND P0, PT, R4, RZ, PT ;  /* 0x000000ff0400720c */ /* 0x004fc80003f05270 */
[----:B------:R-:W-:-:S09]  /*31d0*/  P2R R24, PR, RZ, 0x1 ;  /* 0x00000001ff187803 */ /* 0x000fd20000000000 */
.L_x_17521:
[----:B------:R-:W-:Y:S05]  /*31e0*/  BSYNC.RECONVERGENT B6 ;  /* 0x0000000000067941 */ /* 0x000fea0003800200 */
.L_x_17520:
        /* <DEDUP_REMOVED lines=9> */
[----:B0-----:R-:W-:Y:S02]  /*3280*/  ISETP.NE.AND P1, PT, RZ, UR4, P1 ;  /* 0x00000004ff007c0c */ /* 0x001fe40008f25270 */
[----:B------:R-:W-:Y:S02]  /*3290*/  ISETP.NE.AND P2, PT, RZ, UR4, P2 ;  /* 0x00000004ff007c0c */ /* 0x000fe40009745270 */
[----:B------:R-:W-:Y:S02]  /*32a0*/  ISETP.NE.AND P3, PT, RZ, UR4, P3 ;  /* 0x00000004ff007c0c */ /* 0x000fe40009f65270 */
[----:B------:R-:W-:Y:S02]  /*32b0*/  ISETP.NE.AND P4, PT, RZ, UR4, P4 ;  /* 0x00000004ff007c0c */ /* 0x000fe4000a785270 */
        /* <DEDUP_REMOVED lines=27> */
.L_x_17551:
[----:B------:R1:W-:Y:S01]  /*3470*/  STG.E.U8 desc[UR36][R8.64], R11 ;  /* 0x0000000b08007986 */ /* 0x0003e2000c101124 */
[----:B------:R-:W-:Y:S05]  /*3480*/  BRA `(.L_x_17553) ;  /* 0x0000000c00087947 */ /* 0x000fea0003800000 */
.L_x_17550:
        /* <DEDUP_REMOVED lines=10> */
.L_x_17555:
[----:B------:R3:W-:Y:S01]  /*3530*/  STG.E desc[UR36][R8.64], R11 ;  /* 0x0000000b08007986 */ /* 0x0007e2000c101924 */
[----:B------:R-:W-:Y:S05]  /*3540*/  BRA `(.L_x_17553) ;  /* 0x0000000800d87947 */ /* 0x000fea0003800000 */
.L_x_17554:
[----:B------:R2:W-:Y:S01]  /*3550*/  STG.E.U16 desc[UR36][R8.64], R11 ;  /* 0x0000000b08007986 */ /* 0x0005e2000c101524 */
[----:B------:R-:W-:Y:S05]  /*3560*/  BRA `(.L_x_17553) ;  /* 0x0000000800d07947 */ /* 0x000fea0003800000 */
.L_x_17549:
        /* <DEDUP_REMOVED lines=9> */
.L_x_17557:
[----:B------:R-:W0:Y:S02]  /*3600*/  I2F.S16 R0, R11 ;  /* 0x0000000b00007306 */ /* 0x000e240000101400 */
[----:B0-----:R-:W-:-:S05]  /*3610*/  F2FP.F16.F32.PACK_AB R0, RZ, R0 ;  /* 0x00000000ff00723e */ /* 0x001fca00000000ff */
[----:B------:R0:W-:Y:S01]  /*3620*/  STG.E.U16 desc[UR36][R8.64], R0 ;  /* 0x0000000008007986 */ /* 0x0001e2000c101524 */
[----:B------:R-:W-:Y:S05]  /*3630*/  BRA `(.L_x_17553) ;  /* 0x00000008009c7947 */ /* 0x000fea0003800000 */
.L_x_17556:
        /* <DEDUP_REMOVED lines=10> */
.L_x_17559:
[----:B------:R-:W0:Y:S02]  /*36e0*/  I2F.S16 R11, R11 ;  /* 0x0000000b000b7306 */ /* 0x000e240000101400 */
[----:B0-----:R-:W-:-:S04]  /*36f0*/  F2FP.F16.F32.PACK_AB R3, RZ, R11 ;  /* 0x0000000bff03723e */ /* 0x001fc800000000ff */
[----:B------:R-:W-:-:S05]  /*3700*/  PRMT R3, R3, 0x5410, RZ ;  /* 0x0000541003037816 */ /* 0x000fca00000000ff */
[----:B------:R0:W-:Y:S01]  /*3710*/  STG.E desc[UR36][R8.64], R3 ;  /* 0x0000000308007986 */ /* 0x0001e2000c101924 */
[----:B------:R-:W-:Y:S05]  /*3720*/  BRA `(.L_x_17553) ;  /* 0x0000000800607947 */ /* 0x000fea0003800000 */
.L_x_17558:
[----:B------:R-:W0:Y:S02]  /*3730*/  I2F.F64.S16 R4, R11 ;  /* 0x0000000b00047312 */ /* 0x000e240000101c00 */
[----:B0-----:R0:W-:Y:S01]  /*3740*/  STG.E.64 desc[UR36][R8.64], R4 ;  /* 0x0000000408007986 */ /* 0x0011e2000c101b24 */
[----:B------:R-:W-:Y:S05]  /*3750*/  BRA `(.L_x_17553) ;  /* 0x0000000800547947 */ /* 0x000fea0003800000 */
.L_x_17548:
        /* <DEDUP_REMOVED lines=10> */
.L_x_17562:
[----:B------:R-:W-:Y:S01]  /*3800*/  CS2R R6, SRZ ;  /* 0x0000000000067805 */ /* 0x000fe2000001ff00 */
[----:B------:R-:W0:Y:S04]  /*3810*/  I2F.F64.S16 R4, R11 ;  /* 0x0000000b00047312 */ /* 0x000e280000101c00 */
[----:B0-----:R0:W-:Y:S01]  /*3820*/  STG.E.128 desc[UR36][R8.64], R4 ;  /* 0x0000000408007986 */ /* 0x0011e2000c101d24 */
[----:B------:R-:W-:Y:S05]  /*3830*/  BRA `(.L_x_17553) ;  /* 0x00000008001c7947 */ /* 0x000fea0003800000 */
.L_x_17561:
        /* <DEDUP_REMOVED lines=17> */
.L_x_17566:
[----:B------:R-:W-:Y:S05]  /*3950*/  BSYNC.RECONVERGENT B0 ;  /* 0x0000000000007941 */ /* 0x000fea0003800200 */
.L_x_17565:
[----:B------:R0:W-:Y:S01]  /*3960*/  STG.E.U8 desc[UR36][R8.64], R3 ;  /* 0x0000000308007986 */ /* 0x0001e2000c101124 */
[----:B------:R-:W-:Y:S05]  /*3970*/  BRA `(.L_x_17553) ;  /* 0x0000000400cc7947 */ /* 0x000fea0003800000 */
.L_x_17564:
        /* <DEDUP_REMOVED lines=16> */
.L_x_17563:
[----:B------:R-:W0:Y:S02]  /*3a80*/  I2F.S16 R0, R11 ;  /* 0x0000000b00007306 */ /* 0x000e240000101400 */
[----:B0-----:R-:W-:-:S05]  /*3a90*/  F2FP.BF16.F32.PACK_AB R0, RZ, R0 ;  /* 0x00000000ff00723e */ /* 0x001fca00000010ff */
[----:B------:R0:W-:Y:S01]  /*3aa0*/  STG.E.U16 desc[UR36][R8.64], R0 ;  /* 0x0000000008007986 */ /* 0x0001e2000c101524 */
[----:B------:R-:W-:Y:S05]  /*3ab0*/  BRA `(.L_x_17553) ;  /* 0x00000004007c7947 */ /* 0x000fea0003800000 */
.L_x_17560:
        /* <DEDUP_REMOVED lines=10> */
.L_x_17569:
        /* <DEDUP_REMOVED lines=12> */
.L_x_17572:
[----:B------:R-:W-:-:S04]  /*3c20*/  SHF.R.U32.HI R0, RZ, 0x14, R11 ;  /* 0x00000014ff007819 */ /* 0x000fc8000001160b */
[----:B------:R-:W-:-:S04]  /*3c30*/  LOP3.LUT R0, R0, 0x1, RZ, 0xc0, !PT ;  /* 0x0000000100007812 */ /* 0x000fc800078ec0ff */
[----:B------:R-:W-:-:S04]  /*3c40*/  IADD3 R0, PT, PT, R11, 0x487ffff, R0 ;  /* 0x0487ffff0b007810 */ /* 0x000fc80007ffe000 */
[----:B------:R-:W-:-:S04]  /*3c50*/  SHF.R.U32.HI R0, RZ, 0x14, R0 ;  /* 0x00000014ff007819 */ /* 0x000fc80000011600 */
[----:B------:R-:W-:-:S07]  /*3c60*/  LOP3.LUT R0, R0, 0xff, RZ, 0xc0, !PT ;  /* 0x000000ff00007812 */ /* 0x000fce00078ec0ff */
.L_x_17573:
[----:B------:R-:W-:-:S07]  /*3c70*/  PRMT R4, R0, 0x7610, R4 ;  /* 0x0000761000047816 */ /* 0x000fce0000000004 */
.L_x_17571:
[----:B------:R-:W-:Y:S05]  /*3c80*/  BSYNC.RECONVERGENT B0 ;  /* 0x0000000000007941 */ /* 0x000fea0003800200 */
.L_x_17570:
[----:B------:R0:W-:Y:S01]  /*3c90*/  STG.E.U8 desc[UR36][R8.64], R4 ;  /* 0x0000000408007986 */ /* 0x0001e2000c101124 */
[----:B------:R-:W-:Y:S05]  /*3ca0*/  BRA `(.L_x_17553) ;  /* 0x0000000400007947 */ /* 0x000fea0003800000 */
.L_x_17568:
        /* <DEDUP_REMOVED lines=12> */
.L_x_17576:
[----:B------:R-:W-:-:S04]  /*3d70*/  SHF.R.U32.HI R0, RZ, 0x15, R11 ;  /* 0x00000015ff007819 */ /* 0x000fc8000001160b */
[----:B------:R-:W-:-:S04]  /*3d80*/  LOP3.LUT R0, R0, 0x1, RZ, 0xc0, !PT ;  /* 0x0000000100007812 */ /* 0x000fc800078ec0ff */
[----:B------:R-:W-:-:S04]  /*3d90*/  IADD3 R0, PT, PT, R11, 0x88fffff, R0 ;  /* 0x088fffff0b007810 */ /* 0x000fc80007ffe000 */
[----:B------:R-:W-:-:S04]  /*3da0*/  SHF.R.U32.HI R0, RZ, 0x15, R0 ;  /* 0x00000015ff007819 */ /* 0x000fc80000011600 */
[----:B------:R-:W-:-:S07]  /*3db0*/  LOP3.LUT R0, R0, 0xff, RZ, 0xc0, !PT ;  /* 0x000000ff00007812 */ /* 0x000fce00078ec0ff */
.L_x_17577:
[----:B------:R-:W-:-:S07]  /*3dc0*/  PRMT R4, R0, 0x7610, R4 ;  /* 0x0000761000047816 */ /* 0x000fce0000000004 */
.L_x_17575:
[----:B------:R-:W-:Y:S05]  /*3dd0*/  BSYNC.RECONVERGENT B0 ;  /* 0x0000000000007941 */ /* 0x000fea0003800200 */
.L_x_17574:
[----:B------:R0:W-:Y:S01]  /*3de0*/  STG.E.U8 desc[UR36][R8.64], R4 ;  /* 0x0000000408007986 */ /* 0x0001e2000c101124 */
[----:B------:R-:W-:Y:S05]  /*3df0*/  BRA `(.L_x_17553) ;  /* 0x0000000000ac7947 */ /* 0x000fea0003800000 */
.L_x_17567:
[----:B------:R-:W-:-:S13]  /*3e00*/  ISETP.NE.AND P0, PT, R0, 0x1c, PT ;  /* 0x0000001c0000780c */ /* 0x000fda0003f05270 */
[----:B------:R-:W-:Y:S05]  /*3e10*/  @!P0 BRA `(.L_x_17578) ;  /* 0x0000000000a08947 */ /* 0x000fea0003800000 */
[----:B------:R-:W-:-:S13]  /*3e20*/  ISETP.NE.AND P0, PT, R0, 0x1d, PT ;  /* 0x0000001d0000780c */ /* 0x000fda0003f05270 */
[----:B------:R-:W-:Y:S05]  /*3e30*/  @!P0 BRA `(.L_x_17579) ;  /* 0x0000000000888947 */ /* 0x000fea0003800000 */
[----:B------:R-:W-:-:S13]  /*3e40*/  ISETP.NE.AND P0, PT, R0, 0x2c, PT ;  /* 0x0000002c0000780c */ /* 0x000fda0003f05270 */
[----:B------:R-:W-:Y:S05]  /*3e50*/  @!P0 BRA `(.L_x_17580) ;  /* 0x0000000000448947 */ /* 0x000fea0003800000 */
.L_x_17552:
        /* <DEDUP_REMOVED lines=16> */
.L_x_17581:
[----:B------:R-:W-:Y:S05]  /*3f60*/  BRA `(.L_x_17553) ;  /* 0x0000000000507947 */ /* 0x000fea0003800000 */
.L_x_17580:
        /* <DEDUP_REMOVED lines=15> */
.L_x_17579:
[----:B------:R-:W-:Y:S02]  /*4060*/  IMAD.MOV.U32 R4, RZ, RZ, R11 ;  /* 0x000000ffff047224 */ /* 0x000fe400078e000b */
[----:B------:R-:W-:-:S05]  /*4070*/  IMAD.MOV.U32 R5, RZ, RZ, RZ ;  /* 0x000000ffff057224 */ /* 0x000fca00078e00ff */
[----:B------:R0:W-:Y:S01]  /*4080*/  STG.E.64 desc[UR36][R8.64], R4 ;  /* 0x0000000408007986 */ /* 0x0001e2000c101b24 */
[----:B------:R-:W-:Y:S05]  /*4090*/  BRA `(.L_x_17553) ;  /* 0x0000000000047947 */ /* 0x000fea0003800000 */
.L_x_17578:
[----:B------:R0:W-:Y:S02]  /*40a0*/  STG.E desc[UR36][R8.64], R11 ;  /* 0x0000000b08007986 */ /* 0x0001e4000c101924 */
.L_x_17553:
[----:B------:R-:W-:Y:S05]  /*40b0*/  BSYNC.RECONVERGENT B6 ;  /* 0x0000000000067941 */ /* 0x000fea0003800200 */
.L_x_17547:
        /* <DEDUP_REMOVED lines=24> */
.L_x_17587:
[----:B------:R4:W-:Y:S01]  /*4240*/  STG.E.U8 desc[UR36][R8.64], R26 ;  /* 0x0000001a08007986 */ /* 0x0009e2000c101124 */
[----:B------:R-:W-:Y:S05]  /*4250*/  BRA `(.L_x_17589) ;  /* 0x0000000800fc7947 */ /* 0x000fea0003800000 */
.L_x_17586:
        /* <DEDUP_REMOVED lines=9> */
.L_x_17591:
[----:B------:R2:W-:Y:S01]  /*42f0*/  STG.E desc[UR36][R8.64], R26 ;  /* 0x0000001a08007986 */ /* 0x0005e2000c101924 */
[----:B------:R-:W-:Y:S05]  /*4300*/  BRA `(.L_x_17589) ;  /* 0x0000000800d07947 */ /* 0x000fea0003800000 */
.L_x_17590:
[----:B------:R0:W-:Y:S01]  /*4310*/  STG.E.U16 desc[UR36][R8.64], R26 ;  /* 0x0000001a08007986 */ /* 0x0001e2000c101524 */
[----:B------:R-:W-:Y:S05]  /*4320*/  BRA `(.L_x_17589) ;  /* 0x0000000800c87947 */ /* 0x000fea0003800000 */
.L_x_17585:
        /* <DEDUP_REMOVED lines=9> */
.L_x_17593:
[----:B------:R-:W0:Y:S02]  /*43c0*/  I2F.S16 R0, R26 ;  /* 0x0000001a00007306 */ /* 0x000e240000101400 */
[----:B0-----:R-:W-:-:S05]  /*43d0*/  F2FP.F16.F32.PACK_AB R0, RZ, R0 ;  /* 0x00000000ff00723e */ /* 0x001fca00000000ff */
[----:B------:R0:W-:Y:S01]  /*43e0*/  STG.E.U16 desc[UR36][R8.64], R0 ;  /* 0x0000000008007986 */ /* 0x0001e2000c101524 */
[----:B------:R-:W-:Y:S05]  /*43f0*/  BRA `(.L_x_17589) ;  /* 0x0000000800947947 */ /* 0x000fea0003800000 */
.L_x_17592:
        /* <DEDUP_REMOVED lines=10> */
.L_x_17595:
[----:B------:R-:W0:Y:S02]  /*44a0*/  I2F.S16 R26, R26 ;  /* 0x0000001a001a7306 */ /* 0x000e240000101400 */
[----:B0-----:R-:W-:-:S04]  /*44b0*/  F2FP.F16.F32.PACK_AB R3, RZ, R26 ;  /* 0x0000001aff03723e */ /* 0x001fc800000000ff */
[----:B------:R-:W-:-:S05]  /*44c0*/  PRMT R3, R3, 0x5410, RZ ;  /* 0x0000541003037816 */ /* 0x000fca00000000ff */
[----:B------:R0:W-:Y:S01]  /*44d0*/  STG.E desc[UR36][R8.64], R3 ;  /* 0x0000000308007986 */ /* 0x0001e2000c101924 */
[----:B------:R-:W-:Y:S05]  /*44e0*/  BRA `(.L_x_17589) ;  /* 0x0000000800587947 */ /* 0x000fea0003800000 */
.L_x_17594:
[----:B------:R-:W0:Y:S02]  /*44f0*/  I2F.F64.S16 R26, R26 ;  /* 0x0000001a001a7312 */ /* 0x000e240000101c00 */
[----:B0-----:R0:W-:Y:S01]  /*4500*/  STG.E.64 desc[UR36][R8.64], R26 ;  /* 0x0000001a08007986 */ /* 0x0011e2000c101b24 */
[----:B------:R-:W-:Y:S05]  /*4510*/  BRA `(.L_x_17589) ;  /* 0x00000008004c7947 */ /* 0x000fea0003800000 */
.L_x_17584:
        /* <DEDUP_REMOVED lines=12> */
.L_x_17599:
        /* <DEDUP_REMOVED lines=16> */
.L_x_17602:
[----:B------:R-:W-:-:S07]  /*46e0*/  PRMT R4, R0, 0x7610, R4 ;  /* 0x0000761000047816 */ /* 0x000fce0000000004 */
.L_x_17601:
[----:B------:R-:W-:Y:S05]  /*46f0*/  BSYNC.RECONVERGENT B0 ;  /* 0x0000000000007941 */ /* 0x000fea0003800200 */
.L_x_17600:
[----:B------:R0:W-:Y:S01]  /*4700*/  STG.E.U8 desc[UR36][R8.64], R4 ;  /* 0x0000000408007986 */ /* 0x0001e2000c101124 */
[----:B------:R-:W-:Y:S05]  /*4710*/  BRA `(.L_x_17589) ;  /* 0x0000000400cc7947 */ /* 0x000fea0003800000 */
.L_x_17598:
        /* <DEDUP_REMOVED lines=16> */
.L_x_17605:
[----:B------:R-:W-:-:S07]  /*4820*/  PRMT R4, R0, 0x7610, R4 ;  /* 0x0000761000047816 */ /* 0x000fce0000000004 */
.L_x_17604:
[----:B------:R-:W-:Y:S05]  /*4830*/  BSYNC.RECONVERGENT B0 ;  /* 0x0000000000007941 */ /* 0x000fea0003800200 */
.L_x_17603:
[----:B------:R0:W-:Y:S01]  /*4840*/  STG.E.U8 desc[UR36][R8.64], R4 ;  /* 0x0000000408007986 */ /* 0x0001e2000c101124 */
[----:B------:R-:W-:Y:S05]  /*4850*/  BRA `(.L_x_17589) ;  /* 0x00000004007c7947 */ /* 0x000fea0003800000 */
.L_x_17597:
        /* <DEDUP_REMOVED lines=21> */
.L_x_17607:
[----:B------:R-:W-:-:S05]  /*49b0*/  IMAD.MOV.U32 R27, RZ, RZ, RZ ;  /* 0x000000ffff1b7224 */ /* 0x000fca00078e00ff */
[----:B------:R0:W-:Y:S01]  /*49c0*/  STG.E.64 desc[UR36][R8.64], R26 ;  /* 0x0000001a08007986 */ /* 0x0001e2000c101b24 */
[----:B------:R-:W-:Y:S05]  /*49d0*/  BRA `(.L_x_17589) ;  /* 0x00000004001c7947 */ /* 0x000fea0003800000 */
.L_x_17606:
[----:B------:R0:W-:Y:S01]  /*49e0*/  STG.E desc[UR36][R8.64], R26 ;  /* 0x0000001a08007986 */ /* 0x0001e2000c101924 */
[----:B------:R-:W-:Y:S05]  /*49f0*/  BRA `(.L_x_17589) ;  /* 0x0000000400147947 */ /* 0x000fea0003800000 */
.L_x_17596:
        /* <DEDUP_REMOVED lines=8> */
.L_x_17609:
[----:B------:R-:W-:Y:S01]  /*4a80*/  CS2R R6, SRZ ;  /* 0x0000000000067805 */ /* 0x000fe2000001ff00 */
[----:B------:R-:W0:Y:S04]  /*4a90*/  I2F.F64.S16 R4, R26 ;  /* 0x0000001a00047312 */ /* 0x000e280000101c00 */
[----:B0-----:R0:W-:Y:S01]  /*4aa0*/  STG.E.128 desc[UR36][R8.64], R4 ;  /* 0x0000000408007986 */ /* 0x0011e2000c101d24 */
[----:B------:R-:W-:Y:S05]  /*4ab0*/  BRA `(.L_x_17589) ;  /* 0x0000000000e47947 */ /* 0x000fea0003800000 */
.L_x_17608:
[----:B------:R-:W-:-:S13]  /*4ac0*/  ISETP.NE.AND P0, PT, R0, 0xf, PT ;  /* 0x0000000f0000780c */ /* 0x000fda0003f05270 */
[----:B------:R-:W-:Y:S05]  /*4ad0*/  @!P0 BRA `(.L_x_17610) ;  /* 0x0000000000d08947 */ /* 0x000fea0003800000 */
[----:B------:R-:W-:-:S13]  /*4ae0*/  ISETP.NE.AND P0, PT, R0, 0x17, PT ;  /* 0x000000170000780c */ /* 0x000fda0003f05270 */
[----:B------:R-:W-:Y:S05]  /*4af0*/  @!P0 BRA `(.L_x_17611) ;  /* 0x0000000000848947 */ /* 0x000fea0003800000 */
[----:B------:R-:W-:-:S13]  /*4b00*/  ISETP.NE.AND P0, PT, R0, 0x18, PT ;  /* 0x000000180000780c */ /* 0x000fda0003f05270 */
[----:B------:R-:W-:Y:S05]  /*4b10*/  @!P0 BRA `(.L_x_17612) ;  /* 0x0000000000448947 */ /* 0x000fea0003800000 */
.L_x_17588:
        /* <DEDUP_REMOVED lines=16> */
.L_x_17613:
[----:B------:R-:W-:Y:S05]  /*4c20*/  BRA `(.L_x_17589) ;  /* 0x0000000000887947 */ /* 0x000fea0003800000 */
.L_x_17612:
        /* <DEDUP_REMOVED lines=11> */
.L_x_17615:
[----:B------:R-:W-:Y:S05]  /*4ce0*/  BSYNC.RECONVERGENT B0 ;  /* 0x0000000000007941 */ /* 0x000fea0003800200 */
.L_x_17614:
[----:B------:R0:W-:Y:S01]  /*4cf0*/  STG.E.U8 desc[UR36][R8.64], R3 ;  /* 0x0000000308007986 */ /* 0x0001e2000c101124 */
[----:B------:R-:W-:Y:S05]  /*4d00*/  BRA `(.L_x_17589) ;  /* 0x0000000000507947 */ /* 0x000fea0003800000 */
.L_x_17611:
        /* <DEDUP_REMOVED lines=12> */
.L_x_17616:
[----:B------:R-:W-:Y:S01]  /*4dd0*/  IMAD.MOV.U32 R3, RZ, RZ, 0x7f ;  /* 0x0000007fff037424 */ /* 0x000fe200078e00ff */
[----:B------:R-:W-:-:S04]  /*4de0*/  ISETP.GT.U32.AND P0, PT, R5, 0x7f800000, PT ;  /* 0x7f8000000500780c */ /* 0x000fc80003f04070 */
[----:B------:R-:W-:-:S05]  /*4df0*/  SEL R3, R3, 0x7c, P0 ;  /* 0x0000007c03037807 */ /* 0x000fca0000000000 */
[----:B------:R0:W-:Y:S01]  /*4e00*/  STG.E.U8 desc[UR36][R8.64], R3 ;  /* 0x0000000308007986 */ /* 0x0001e2000c101124 */
[----:B------:R-:W-:Y:S05]  /*4e10*/  BRA `(.L_x_17589) ;  /* 0x00000000000c7947 */ /* 0x000fea0003800000 */
.L_x_17610:
[----:B------:R-:W0:Y:S02]  /*4e20*/  I2F.S16 R0, R26 ;  /* 0x0000001a00007306 */ /* 0x000e240000101400 */
[----:B0-----:R-:W-:-:S05]  /*4e30*/  F2FP.BF16.F32.PACK_AB R0, RZ, R0 ;  /* 0x00000000ff00723e */ /* 0x001fca00000010ff */
[----:B------:R0:W-:Y:S02]  /*4e40*/  STG.E.U16 desc[UR36][R8.64], R0 ;  /* 0x0000000008007986 */ /* 0x0001e4000c101524 */
.L_x_17589:
[----:B------:R-:W-:Y:S05]  /*4e50*/  BSYNC.RECONVERGENT B6 ;  /* 0x0000000000067941 */ /* 0x000fea0003800200 */
.L_x_17583:
[----:B------:R-:W-:-:S07]  /*4e60*/  VIADD R17, R17, 0x80 ;  /* 0x0000008011117836 */ /* 0x000fce0000000000 */
.L_x_17546:
[----:B------:R-:W-:-:S13]  /*4e70*/  ISETP.GE.AND P0, PT, R17, R16, PT ;  /* 0x000000101100720c */ /* 0x000fda0003f06270 */
[----:B------:R-:W-:Y:S05]  /*4e80*/  @P0 BREAK.RELIABLE B7 ;  /* 0x0000000000070942 */ /* 0x000fea0003800100 */
[----:B------:R-:W-:Y:S05]  /*4e90*/  @P0 BRA `(.L_x_17582) ;  /* 0x0000000c00640947 */ /* 0x000fea0003800000 */
[----:B------:R-:W-:Y:S05]  /*4ea0*/  BSYNC.RELIABLE B7 ;  /* 0x0000000000077941 */ /* 0x000fea0003800100 */
.L_x_17545:
        /* <DEDUP_REMOVED lines=21> */
.L_x_17621:
[----:B------:R4:W-:Y:S01]  /*5000*/  STG.E.U8 desc[UR36][R8.64], R24 ;  /* 0x0000001808007986 */ /* 0x0009e2000c101124 */
[----:B------:R-:W-:Y:S05]  /*5010*/  BRA `(.L_x_17623) ;  /* 0x0000000800fc7947 */ /* 0x000fea0003800000 */
.L_x_17620:
        /* <DEDUP_REMOVED lines=9> */
.L_x_17625:
[----:B------:R2:W-:Y:S01]  /*50b0*/  STG.E desc[UR36][R8.64], R24 ;  /* 0x0000001808007986 */ /* 0x0005e2000c101924 */
[----:B------:R-:W-:Y:S05]  /*50c0*/  BRA `(.L_x_17623) ;  /* 0x0000000800d07947 */ /* 0x000fea0003800000 */
.L_x_17624:
[----:B------:R0:W-:Y:S01]  /*50d0*/  STG.E.U16 desc[UR36][R8.64], R24 ;  /* 0x0000001808007986 */ /* 0x0001e2000c101524 */
[----:B------:R-:W-:Y:S05]  /*50e0*/  BRA `(.L_x_17623) ;  /* 0x0000000800c87947 */ /* 0x000fea0003800000 */
.L_x_17619:
        /* <DEDUP_REMOVED lines=9> */
.L_x_17627:
[----:B------:R-:W0:Y:S02]  /*5180*/  I2F.S16 R0, R24 ;  /* 0x0000001800007306 */ /* 0x000e240000101400 */
[----:B0-----:R-:W-:-:S05]  /*5190*/  F2FP.F16.F32.PACK_AB R0, RZ, R0 ;  /* 0x00000000ff00723e */ /* 0x001fca00000000ff */
[----:B------:R0:W-:Y:S01]  /*51a0*/  STG.E.U16 desc[UR36][R8.64], R0 ;  /* 0x0000000008007986 */ /* 0x0001e2000c101524 */
[----:B------:R-:W-:Y:S05]  /*51b0*/  BRA `(.L_x_17623) ;  /* 0x0000000800947947 */ /* 0x000fea0003800000 */
.L_x_17626:
        /* <DEDUP_REMOVED lines=10> */
.L_x_17629:
[----:B------:R-:W0:Y:S02]  /*5260*/  I2F.S16 R24, R24 ;  /* 0x0000001800187306 */ /* 0x000e240000101400 */
[----:B0-----:R-:W-:-:S04]  /*5270*/  F2FP.F16.F32.PACK_AB R3, RZ, R24 ;  /* 0x00000018ff03723e */ /* 0x001fc800000000ff */
[----:B------:R-:W-:-:S05]  /*5280*/  PRMT R3, R3, 0x5410, RZ ;  /* 0x0000541003037816 */ /* 0x000fca00000000ff */
[----:B------:R0:W-:Y:S01]  /*5290*/  STG.E desc[UR36][R8.64], R3 ;  /* 0x0000000308007986 */ /* 0x0001e2000c101924 */
[----:B------:R-:W-:Y:S05]  /*52a0*/  BRA `(.L_x_17623) ;  /* 0x0000000800587947 */ /* 0x000fea0003800000 */
.L_x_17628:
[----:B------:R-:W0:Y:S02]  /*52b0*/  I2F.F64.S16 R24, R24 ;  /* 0x0000001800187312 */ /* 0x000e240000101c00 */
[----:B0-----:R0:W-:Y:S01]  /*52c0*/  STG.E.64 desc[UR36][R8.64], R24 ;  /* 0x0000001808007986 */ /* 0x0011e2000c101b24 */
[----:B------:R-:W-:Y:S05]  /*52d0*/  BRA `(.L_x_17623) ;  /* 0x00000008004c7947 */ /* 0x000fea0003800000 */
.L_x_17618:
        /* <DEDUP_REMOVED lines=12> */
.L_x_17633:
        /* <DEDUP_REMOVED lines=16> */
.L_x_17636:
[----:B------:R-:W-:-:S07]  /*54a0*/  PRMT R4, R0, 0x7610, R4 ;  /* 0x0000761000047816 */ /* 0x000fce0000000004 */
.L_x_17635:
[----:B------:R-:W-:Y:S05]  /*54b0*/  BSYNC.RECONVERGENT B0 ;  /* 0x0000000000007941 */ /* 0x000fea0003800200 */
.L_x_17634:
[----:B------:R0:W-:Y:S01]  /*54c0*/  STG.E.U8 desc[UR36][R8.64], R4 ;  /* 0x0000000408007986 */ /* 0x0001e2000c101124 */
[----:B------:R-:W-:Y:S05]  /*54d0*/  BRA `(.L_x_17623) ;  /* 0x0000000400cc7947 */ /* 0x000fea0003800000 */
.L_x_17632:
        /* <DEDUP_REMOVED lines=16> */
.L_x_17639:
[----:B------:R-:W-:-:S07]  /*55e0*/  PRMT R4, R0, 0x7610, R4 ;  /* 0x0000761000047816 */ /* 0x000fce0000000004 */
.L_x_17638:
[----:B------:R-:W-:Y:S05]  /*55f0*/  BSYNC.RECONVERGENT B0 ;  /* 0x0000000000007941 */ /* 0x000fea0003800200 */
.L_x_17637:
[----:B------:R0:W-:Y:S01]  /*5600*/  STG.E.U8 desc[UR36][R8.64], R4 ;  /* 0x0000000408007986 */ /* 0x0001e2000c101124 */
[----:B------:R-:W-:Y:S05]  /*5610*/  BRA `(.L_x_17623) ;  /* 0x00000004007c7947 */ /* 0x000fea0003800000 */
.L_x_17631:
        /* <DEDUP_REMOVED lines=21> */
.L_x_17641:
[----:B------:R-:W-:-:S05]  /*5770*/  IMAD.MOV.U32 R25, RZ, RZ, RZ ;  /* 0x000000ffff197224 */ /* 0x000fca00078e00ff */
[----:B------:R0:W-:Y:S01]  /*5780*/  STG.E.64 desc[UR36][R8.64], R24 ;  /* 0x0000001808007986 */ /* 0x0001e2000c101b24 */
[----:B------:R-:W-:Y:S05]  /*5790*/  BRA `(.L_x_17623) ;  /* 0x00000004001c7947 */ /* 0x000fea0003800000 */
.L_x_17640:
[----:B------:R0:W-:Y:S01]  /*57a0*/  STG.E desc[UR36][R8.64], R24 ;  /* 0x0000001808007986 */ /* 0x0001e2000c101924 */
[----:B------:R-:W-:Y:S05]  /*57b0*/  BRA `(.L_x_17623) ;  /* 0x0000000400147947 */ /* 0x000fea0003800000 */
.L_x_17630:
        /* <DEDUP_REMOVED lines=8> */
.L_x_17643:
[----:B------:R-:W-:Y:S01]  /*5840*/  CS2R R6, SRZ ;  /* 0x0000000000067805 */ /* 0x000fe2000001ff00 */
[----:B------:R-:W0:Y:S04]  /*5850*/  I2F.F64.S16 R4, R24 ;  /* 0x0000001800047312 */ /* 0x000e280000101c00 */
[----:B0-----:R0:W-:Y:S01]  /*5860*/  STG.E.128 desc[UR36][R8.64], R4 ;  /* 0x0000000408007986 */ /* 0x0011e2000c101d24 */
[----:B------:R-:W-:Y:S05]  /*5870*/  BRA `(.L_x_17623) ;  /* 0x0000000000e47947 */ /* 0x000fea0003800000 */
.L_x_17642:
[----:B------:R-:W-:-:S13]  /*5880*/  ISETP.NE.AND P0, PT, R0, 0xf, PT ;  /* 0x0000000f0000780c */ /* 0x000fda0003f05270 */
[----:B------:R-:W-:Y:S05]  /*5890*/  @!P0 BRA `(.L_x_17644) ;  /* 0x0000000000d08947 */ /* 0x000fea0003800000 */
[----:B------:R-:W-:-:S13]  /*58a0*/  ISETP.NE.AND P0, PT, R0, 0x17, PT ;  /* 0x000000170000780c */ /* 0x000fda0003f05270 */
[----:B------:R-:W-:Y:S05]  /*58b0*/  @!P0 BRA `(.L_x_17645) ;  /* 0x0000000000848947 */ /* 0x000fea0003800000 */
[----:B------:R-:W-:-:S13]  /*58c0*/  ISETP.NE.AND P0, PT, R0, 0x18, PT ;  /* 0x000000180000780c */ /* 0x000fda0003f05270 */
[----:B------:R-:W-:Y:S05]  /*58d0*/  @!P0 BRA `(.L_x_17646) ;  /* 0x0000000000448947 */ /* 0x000fea0003800000 */
.L_x_17622:
        /* <DEDUP_REMOVED lines=16> */
.L_x_17647:
[----:B------:R-:W-:Y:S05]  /*59e0*/  BRA `(.L_x_17623) ;  /* 0x0000000000887947 */ /* 0x000fea0003800000 */
.L_x_17646:
        /* <DEDUP_REMOVED lines=11> */
.L_x_17649:
[----:B------:R-:W-:Y:S05]  /*5aa0*/  BSYNC.RECONVERGENT B0 ;  /* 0x0000000000007941 */ /* 0x000fea0003800200 */
.L_x_17648:
[----:B------:R0:W-:Y:S01]  /*5ab0*/  STG.E.U8 desc[UR36][R8.64], R3 ;  /* 0x0000000308007986 */ /* 0x0001e2000c101124 */
[----:B------:R-:W-:Y:S05]  /*5ac0*/  BRA `(.L_x_17623) ;  /* 0x0000000000507947 */ /* 0x000fea0003800000 */
.L_x_17645:
        /* <DEDUP_REMOVED lines=12> */
.L_x_17650:
[----:B------:R-:W-:Y:S01]  /*5b90*/  IMAD.MOV.U32 R3, RZ, RZ, 0x7f ;  /* 0x0000007fff037424 */ /* 0x000fe200078e00ff */
[----:B------:R-:W-:-:S04]  /*5ba0*/  ISETP.GT.U32.AND P0, PT, R5, 0x7f800000, PT ;  /* 0x7f8000000500780c */ /* 0x000fc80003f04070 */
[----:B------:R-:W-:-:S05]  /*5bb0*/  SEL R3, R3, 0x7c, P0 ;  /* 0x0000007c03037807 */ /* 0x000fca0000000000 */
[----:B------:R0:W-:Y:S01]  /*5bc0*/  STG.E.U8 desc[UR36][R8.64], R3 ;  /* 0x0000000308007986 */ /* 0x0001e2000c101124 */
[----:B------:R-:W-:Y:S05]  /*5bd0*/  BRA `(.L_x_17623) ;  /* 0x00000000000c7947 */ /* 0x000fea0003800000 */
.L_x_17644:
[----:B------:R-:W0:Y:S02]  /*5be0*/  I2F.S16 R0, R24 ;  /* 0x0000001800007306 */ /* 0x000e240000101400 */
[----:B0-----:R-:W-:-:S05]  /*5bf0*/  F2FP.BF16.F32.PACK_AB R0, RZ, R0 ;  /* 0x00000000ff00723e */ /* 0x001fca00000010ff */
[----:B------:R0:W-:Y:S02]  /*5c00*/  STG.E.U16 desc[UR36][R8.64], R0 ;  /* 0x0000000008007986 */ /* 0x0001e4000c101524 */
.L_x_17623:
[----:B------:R-:W-:Y:S05]  /*5c10*/  BSYNC.RECONVERGENT B6 ;  /* 0x0000000000067941 */ /* 0x000fea0003800200 */
.L_x_17617:
[----:B------:R-:W-:-:S07]  /*5c20*/  VIADD R17, R17, 0x80 ;  /* 0x0000008011117836 */ /* 0x000fce0000000000 */
.L_x_17582:
[----:B------:R-:W-:Y:S05]  /*5c30*/  BSYNC.RECONVERGENT B8 ;  /* 0x0000000000087941 */ /* 0x000fea0003800200 */
.L_x_17544:
        /* <DEDUP_REMOVED lines=21> */
.L_x_17654:
[----:B------:R-:W-:Y:S01]  /*5d90*/  STG.E.U8 desc[UR36][R2.64], R22 ;  /* 0x0000001602007986 */ /* 0x000fe2000c101124 */
[----:B------:R-:W-:Y:S05]  /*5da0*/  EXIT ;  /* 0x000000000000794d */ /* 0x000fea0003800000 */
.L_x_17653:
        /* <DEDUP_REMOVED lines=9> */
.L_x_17657:
[----:B------:R-:W-:Y:S01]  /*5e40*/  STG.E desc[UR36][R2.64], R22 ;  /* 0x0000001602007986 */ /* 0x000fe2000c101924 */
[----:B------:R-:W-:Y:S05]  /*5e50*/  EXIT ;  /* 0x000000000000794d */ /* 0x000fea0003800000 */
.L_x_17656:
[----:B------:R-:W-:Y:S01]  /*5e60*/  STG.E.U16 desc[UR36][R2.64], R22 ;  /* 0x0000001602007986 */ /* 0x000fe2000c101524 */
[----:B------:R-:W-:Y:S05]  /*5e70*/  EXIT ;  /* 0x000000000000794d */ /* 0x000fea0003800000 */
.L_x_17652:
        /* <DEDUP_REMOVED lines=9> */
.L_x_17659:
[----:B------:R-:W0:Y:S02]  /*5f10*/  I2F.S16 R0, R22 ;  /* 0x0000001600007306 */ /* 0x000e240000101400 */
[----:B0-----:R-:W-:-:S05]  /*5f20*/  F2FP.F16.F32.PACK_AB R0, RZ, R0 ;  /* 0x00000000ff00723e */ /* 0x001fca00000000ff */
[----:B------:R-:W-:Y:S01]  /*5f30*/  STG.E.U16 desc[UR36][R2.64], R0 ;  /* 0x0000000002007986 */ /* 0x000fe2000c101524 */
[----:B------:R-:W-:Y:S05]  /*5f40*/  EXIT ;  /* 0x000000000000794d */ /* 0x000fea0003800000 */
.L_x_17658:
        /* <DEDUP_REMOVED lines=10> */
.L_x_17661:
[----:B------:R-:W0:Y:S02]  /*5ff0*/  I2F.S16 R22, R22 ;  /* 0x0000001600167306 */ /* 0x000e240000101400 */
[----:B0-----:R-:W-:-:S04]  /*6000*/  F2FP.F16.F32.PACK_AB R5, RZ, R22 ;  /* 0x00000016ff05723e */ /* 0x001fc800000000ff */
[----:B------:R-:W-:-:S05]  /*6010*/  PRMT R5, R5, 0x5410, RZ ;  /* 0x0000541005057816 */ /* 0x000fca00000000ff */
[----:B------:R-:W-:Y:S01]  /*6020*/  STG.E desc[UR36][R2.64], R5 ;  /* 0x0000000502007986 */ /* 0x000fe2000c101924 */
[----:B------:R-:W-:Y:S05]  /*6030*/  EXIT ;  /* 0x000000000000794d */ /* 0x000fea0003800000 */
.L_x_17660:
[----:B------:R-:W0:Y:S02]  /*6040*/  I2F.F64.S16 R22, R22 ;  /* 0x0000001600167312 */ /* 0x000e240000101c00 */
[----:B0-----:R-:W-:Y:S01]  /*6050*/  STG.E.64 desc[UR36][R2.64], R22 ;  /* 0x0000001602007986 */ /* 0x001fe2000c101b24 */
[----:B------:R-:W-:Y:S05]  /*6060*/  EXIT ;  /* 0x000000000000794d */ /* 0x000fea0003800000 */
.L_x_17651:
        /* <DEDUP_REMOVED lines=12> */
.L_x_17665:
        /* <DEDUP_REMOVED lines=17> */
.L_x_17667:
[----:B------:R-:W-:Y:S05]  /*6240*/  BSYNC.RECONVERGENT B0 ;  /* 0x0000000000007941 */ /* 0x000fea0003800200 */
.L_x_17666:
[----:B------:R-:W-:Y:S01]  /*6250*/  STG.E.U8 desc[UR36][R2.64], R0 ;  /* 0x0000000002007986 */ /* 0x000fe2000c101124 */
[----:B------:R-:W-:Y:S05]  /*6260*/  EXIT ;  /* 0x000000000000794d */ /* 0x000fea0003800000 */
.L_x_17664:
        /* <DEDUP_REMOVED lines=17> */
.L_x_17669:
[----:B------:R-:W-:Y:S05]  /*6380*/  BSYNC.RECONVERGENT B0 ;  /* 0x0000000000007941 */ /* 0x000fea0003800200 */
.L_x_17668:
[----:B------:R-:W-:Y:S01]  /*6390*/  STG.E.U8 desc[UR36][R2.64], R0 ;  /* 0x0000000002007986 */ /* 0x000fe2000c101124 */
[----:B------:R-:W-:Y:S05]  /*63a0*/  EXIT ;  /* 0x000000000000794d */ /* 0x000fea0003800000 */
.L_x_17663:
        /* <DEDUP_REMOVED lines=21> */
.L_x_17671:
[----:B------:R-:W-:-:S05]  /*6500*/  IMAD.MOV.U32 R23, RZ, RZ, RZ ;  /* 0x000000ffff177224 */ /* 0x000fca00078e00ff */
[----:B------:R-:W-:Y:S01]  /*6510*/  STG.E.64 desc[UR36][R2.64], R22 ;  /* 0x0000001602007986 */ /* 0x000fe2000c101b24 */
[----:B------:R-:W-:Y:S05]  /*6520*/  EXIT ;  /* 0x000000000000794d */ /* 0x000fea0003800000 */
.L_x_17670:
[----:B------:R-:W-:Y:S01]  /*6530*/  STG.E desc[UR36][R2.64], R22 ;  /* 0x0000001602007986 */ /* 0x000fe2000c101924 */
[----:B------:R-:W-:Y:S05]  /*6540*/  EXIT ;  /* 0x000000000000794d */ /* 0x000fea0003800000 */
.L_x_17662:
        /* <DEDUP_REMOVED lines=8> */
.L_x_17673:
[----:B------:R-:W-:Y:S01]  /*65d0*/  CS2R R6, SRZ ;  /* 0x0000000000067805 */ /* 0x000fe2000001ff00 */
[----:B------:R-:W0:Y:S04]  /*65e0*/  I2F.F64.S16 R4, R22 ;  /* 0x0000001600047312 */ /* 0x000e280000101c00 */
[----:B0-----:R-:W-:Y:S01]  /*65f0*/  STG.E.128 desc[UR36][R2.64], R4 ;  /* 0x0000000402007986 */ /* 0x001fe2000c101d24 */
[----:B------:R-:W-:Y:S05]  /*6600*/  EXIT ;  /* 0x000000000000794d */ /* 0x000fea0003800000 */
.L_x_17672:
[----:B------:R-:W-:-:S13]  /*6610*/  ISETP.NE.AND P0, PT, R0, 0xf, PT ;  /* 0x0000000f0000780c */ /* 0x000fda0003f05270 */
[----:B------:R-:W-:Y:S05]  /*6620*/  @!P0 BRA `(.L_x_17674) ;  /* 0x0000000000d48947 */ /* 0x000fea0003800000 */
[----:B------:R-:W-:-:S13]  /*6630*/  ISETP.NE.AND P0, PT, R0, 0x17, PT ;  /* 0x000000170000780c */ /* 0x000fda0003f05270 */
[----:B------:R-:W-:Y:S05]  /*6640*/  @!P0 BRA `(.L_x_17675) ;  /* 0x0000000000848947 */ /* 0x000fea0003800000 */
[----:B------:R-:W-:-:S13]  /*6650*/  ISETP.NE.AND P0, PT, R0, 0x18, PT ;  /* 0x000000180000780c */ /* 0x000fda0003f05270 */
[----:B------:R-:W-:Y:S05]  /*6660*/  @!P0 BRA `(.L_x_17676) ;  /* 0x0000000000448947 */ /* 0x000fea0003800000 */
.L_x_17655:
        /* <DEDUP_REMOVED lines=16> */
.L_x_17677:
[----:B------:R-:W-:Y:S05]  /*6770*/  EXIT ;  /* 0x000000000000794d */ /* 0x000fea0003800000 */
.L_x_17676:
        /* <DEDUP_REMOVED lines=11> */
.L_x_17679:
[----:B------:R-:W-:Y:S05]  /*6830*/  BSYNC.RECONVERGENT B0 ;  /* 0x0000000000007941 */ /* 0x000fea0003800200 */
.L_x_17678:
[----:B------:R-:W-:Y:S01]  /*6840*/  STG.E.U8 desc[UR36][R2.64], R5 ;  /* 0x0000000502007986 */ /* 0x000fe2000c101124 */
[----:B------:R-:W-:Y:S05]  /*6850*/  EXIT ;  /* 0x000000000000794d */ /* 0x000fea0003800000 */
.L_x_17675:
        /* <DEDUP_REMOVED lines=13> */
.L_x_17680:
[----:B------:R-:W-:Y:S01]  /*6930*/  IMAD.MOV.U32 R5, RZ, RZ, 0x7f ;  /* 0x0000007fff057424 */ /* 0x000fe200078e00ff */
[----:B------:R-:W-:-:S04]  /*6940*/  ISETP.GT.U32.AND P0, PT, R7, 0x7f800000, PT ;  /* 0x7f8000000700780c */ /* 0x000fc80003f04070 */
[----:B------:R-:W-:-:S05]  /*6950*/  SEL R5, R5, 0x7c, P0 ;  /* 0x0000007c05057807 */ /* 0x000fca0000000000 */
[----:B------:R-:W-:Y:S01]  /*6960*/  STG.E.U8 desc[UR36][R2.64], R5 ;  /* 0x0000000502007986 */ /* 0x000fe2000c101124 */
[----:B------:R-:W-:Y:S05]  /*6970*/  EXIT ;  /* 0x000000000000794d */ /* 0x000fea0003800000 */
.L_x_17674:
[----:B------:R-:W0:Y:S02]  /*6980*/  I2F.S16 R0, R22 ;  /* 0x0000001600007306 */ /* 0x000e240000101400 */
[----:B0-----:R-:W-:-:S05]  /*6990*/  F2FP.BF16.F32.PACK_AB R0, RZ, R0 ;  /* 0x00000000ff00723e */ /* 0x001fca00000010ff */
[----:B------:R-:W-:Y:S01]  /*69a0*/  STG.E.U16 desc[UR36][R2.64], R0 ;  /* 0x0000000002007986 */ /* 0x000fe2000c101524 */
[----:B------:R-:W-:Y:S05]  /*69b0*/  EXIT ;  /* 0x000000000000794d */ /* 0x000fea0003800000 */
.L_x_17681:
        /* <DEDUP_REMOVED lines=12> */
.L_x_25971:


//--------------------- .text._ZN2at6native18elementwise_kernelILi128ELi4EZNS0_22gpu_kernel_impl_nocastINS0_13AUnaryFunctorIbbbNS0_17BitwiseAndFunctorIbEEEEEEvRNS_18TensorIteratorBaseERKT_EUliE_EEviT1_ --------------------------
	.section	.text._ZN2at6native18elementwise_kernelILi128ELi4EZNS0_22gpu_kernel_impl_nocastINS0_13AUnaryFunctorIbbbNS0_17BitwiseAndFunctorIbEEEEEEvRNS_18TensorIteratorBaseERKT_EUliE_EEviT1_,"ax",@progbits
	.align	128
        .global         _ZN2at6native18elementwise_kernelILi128ELi4EZNS0_22gpu_kernel_impl_nocastINS0_13AUnaryFunctorIbbbNS0_17BitwiseAndFunctorIbEEEEEEvRNS_18TensorIteratorBaseERKT_EUliE_EEviT1_
        .type           _ZN2at6native18elementwise_kernelILi128ELi4EZNS0_22gpu_kernel_impl_nocastINS0_13AUnaryFunctorIbbbNS0_17BitwiseAndFunctorIbEEEEEEvRNS_18TensorIteratorBaseERKT_EUliE_EEviT1_,@function
        .size           _ZN2at6native18elementwise_kernelILi128ELi4EZNS0_22gpu_kernel_impl_nocastINS0_13AUnaryFunctorIbbbNS0_17BitwiseAndFunctorIbEEEEEEvRNS_18TensorIteratorBaseERKT_EUliE_EEviT1_,(.L_x_25972 - _ZN2at6native18elementwise_kernelILi128ELi4EZNS0_22gpu_kernel_impl_nocastINS0_13AUnaryFunctorIbbbNS0_17BitwiseAndFunctorIbEEEEEEvRNS_18TensorIteratorBaseERKT_EUliE_EEviT1_)
        .other          _ZN2at6native18elementwise_kernelILi128ELi4EZNS0_22gpu_kernel_impl_nocastINS0_13AUnaryFunctorIbbbNS0_17BitwiseAndFunctorIbEEEEEEvRNS_18TensorIteratorBaseERKT_EUliE_EEviT1_,@"STO_CUDA_ENTRY STV_DEFAULT"
_ZN2at6native18elementwise_kernelILi128ELi4EZNS0_22gpu_kernel_impl_nocastINS0_13AUnaryFunctorIbbbNS0_17BitwiseAndFunctorIbEEEEEEvRNS_18TensorIteratorBaseERKT_EUliE_EEviT1_:
.text._ZN2at6native18elementwise_kernelILi128ELi4EZNS0_22gpu_kernel_impl_nocastINS0_13AUnaryFunctorIbbbNS0_17BitwiseAndFunctorIbEEEEEEvRNS_18TensorIteratorBaseERKT_EUliE_EEviT1_:
        /* <DEDUP_REMOVED lines=18> */
[----:B------:R-:W-:Y:S02]  /*0120*/  IADD3 R3, PT, PT, R3, 0x80, RZ ;  /* 0x0000008003037810 */ /* 0x000fe40007ffe0ff */
[----:B--2---:R-:W-:-:S04]  /*0130*/  ISETP.NE.AND P0, PT, R4, RZ, PT ;  /* 0x000000ff0400720c */ /* 0x004fc80003f05270 */
[----:B------:R-:W-:-:S04]  /*0140*/  ISETP.NE.AND P0, PT, RZ, UR5, P0 ;  /* 0x00000005ff007c0c */ /* 0x000fc80008705270 */
        /* <DEDUP_REMOVED lines=9> */
[----:B--2---:R-:W-:-:S04]  /*01e0*/  ISETP.NE.AND P0, PT, R4, RZ, PT ;  /* 0x000000ff0400720c */ /* 0x004fc80003f05270 */
[----:B------:R-:W-:-:S04]  /*01f0*/  ISETP.NE.AND P0, PT, RZ, UR5, P0 ;  /* 0x00000005ff007c0c */ /* 0x000fc80008705270 */
[----:B------:R-:W-:-:S05]  /*0200*/  SEL R9, RZ, 0x1, !P0 ;  /* 0x00000001ff097807 */ /* 0x000fca0004000000 */
[----:B0-----:R0:W-:Y:S04]  /*0210*/  STG.E.U8 desc[UR6][R6.64], R9 ;  /* 0x0000000906007986 */ /* 0x0011e8000c101106 */
.L_x_17685:
[----:B------:R-:W-:-:S13]  /*0220*/  ISETP.GE.AND P0, PT, R3, UR4, PT ;  /* 0x0000000403007c0c */ /* 0x000fda000bf06270 */
[----:B------:R-:W-:Y:S05]  /*0230*/  @P0 BREAK.RELIABLE B1 ;  /* 0x0000000000010942 */ /* 0x000fea0003800100 */
[----:B------:R-:W-:Y:S05]  /*0240*/  @P0 BRA `(.L_x_17686) ;  /* 0x0000000000240947 */ /* 0x000fea0003800000 */
[----:B------:R-:W-:Y:S05]  /*0250*/  BSYNC.RELIABLE B1 ;  /* 0x0000000000017941 */ /* 0x000fea0003800100 */
.L_x_17684:
        /* <DEDUP_REMOVED lines=8> */
.L_x_17686:
[----:B------:R-:W-:Y:S05]  /*02e0*/  BSYNC.RECONVERGENT B0 ;  /* 0x0000000000007941 */ /* 0x000fea0003800200 */
.L_x_17683:
[----:B------:R-:W-:Y:S05]  /*02f0*/  WARPSYNC.ALL ;  /* 0x0000000000007948 */ /* 0x000fea0003800000 */
[----:B------:R-:W-:-:S13]  /*0300*/  ISETP.GE.AND P0, PT, R3, UR4, PT ;  /* 0x0000000403007c0c */ /* 0x000fda000bf06270 */
[----:B------:R-:W-:Y:S05]  /*0310*/  @P0 EXIT ;  /* 0x000000000000094d */ /* 0x000fea0003800000 */
[----:B------:R-:W2:Y:S02]  /*0320*/  LDC.64 R2, c[0x0][0x588] ;  /* 0x00016200ff027b82 */ /* 0x000ea40000000a00 */
[----:B--2---:R-:W2:Y:S06]  /*0330*/  LDG.E.U8 R2, desc[UR6][R2.64] ;  /* 0x0000000602027981 */ /* 0x004eac000c1e1100 */
[----:B------:R-:W3:Y:S01]  /*0340*/  LDC.64 R4, c[0x0][0x580] ;  /* 0x00016000ff047b82 */ /* 0x000ee20000000a00 */
[----:B--2---:R-:W-:-:S04]  /*0350*/  ISETP.NE.AND P0, PT, R2, RZ, PT ;  /* 0x000000ff0200720c */ /* 0x004fc80003f05270 */
[----:B------:R-:W-:-:S04]  /*0360*/  ISETP.NE.AND P0, PT, RZ, UR5, P0 ;  /* 0x00000005ff007c0c */ /* 0x000fc80008705270 */
[----:B01----:R-:W-:-:S05]  /*0370*/  SEL R7, RZ, 0x1, !P0 ;  /* 0x00000001ff077807 */ /* 0x003fca0004000000 */
[----:B---3--:R-:W-:Y:S01]  /*0380*/  STG.E.U8 desc[UR6][R4.64], R7 ;  /* 0x0000000704007986 */ /* 0x008fe2000c101106 */
[----:B------:R-:W-:Y:S05]  /*0390*/  EXIT ;  /* 0x000000000000794d */ /* 0x000fea0003800000 */
.L_x_17682:
        /* <DEDUP_REMOVED lines=9> */
[----:B------:R-:W-:Y:S02]  /*0430*/  HFMA2 R4, -RZ, RZ, 0, 0 ;  /* 0x00000000ff047431 */ /* 0x000fe400000001ff */
[----:B------:R-:W-:Y:S01]  /*0440*/  IMAD.MOV.U32 R5, RZ, RZ, R3 ;  /* 0x000000ffff057224 */ /* 0x000fe200078e0003 */
        /* <DEDUP_REMOVED lines=290> */
[----:B-1----:R-:W-:Y:S02]  /*1670*/  IMAD R5, R6, UR8, R5 ;  /* 0x0000000806057c24 */ /* 0x002fe4000f8e0205 */
[----:B0-----:R-:W-:Y:S02]  /*1680*/  @P0 IMAD R10, R10, R17, R11 ;  /* 0x000000110a0a0224 */ /* 0x001fe400078e020b */
[----:B------:R-:W-:Y:S02]  /*1690*/  IMAD R4, R6, UR9, R4 ;  /* 0x0000000906047c24 */ /* 0x000fe4000f8e0204 */
[C---:B---3--:R-:W-:Y:S02]  /*16a0*/  @P0 IMAD R5, R10.reuse, R8, R5 ;  /* 0x000000080a050224 */ /* 0x048fe400078e0205 */
[----:B------:R-:W-:-:S07]  /*16b0*/  @P0 IMAD R4, R10, R9, R4 ;  /* 0x000000090a040224 */ /* 0x000fce00078e0204 */
.L_x_17690:
[----:B------:R-:W0:Y:S02]  /*16c0*/  LDCU.128 UR8, c[0x0][0x580] ;  /* 0x0000b000ff0877ac */ /* 0x000e240008000c00 */
[----:B0-----:R-:W-:-:S04]  /*16d0*/  IADD3 R6, P0, PT, R4, UR10, RZ ;  /* 0x0000000a04067c10 */ /* 0x001fc8000ff1e0ff */
[----:B------:R-:W-:-:S05]  /*16e0*/  IADD3.X R7, PT, PT, RZ, UR11, RZ, P0, !PT ;  /* 0x0000000bff077c10 */ /* 0x000fca00087fe4ff */
[----:B------:R-:W2:Y:S01]  /*16f0*/  LDG.E.U8 R6, desc[UR6][R6.64] ;  /* 0x0000000606067981 */ /* 0x000ea2000c1e1100 */
[----:B------:R-:W-:Y:S02]  /*1700*/  IADD3 R4, P1, PT, R5, UR8, RZ ;  /* 0x0000000805047c10 */ /* 0x000fe4000ff3e0ff */
[----:B------:R-:W-:Y:S02]  /*1710*/  IADD3 R3, PT, PT, R3, 0x80, RZ ;  /* 0x0000008003037810 */ /* 0x000fe40007ffe0ff */
[----:B------:R-:W-:Y:S02]  /*1720*/  IADD3.X R5, PT, PT, RZ, UR9, RZ, P1, !PT ;  /* 0x00000009ff057c10 */ /* 0x000fe40008ffe4ff */
[----:B--2---:R-:W-:-:S04]  /*1730*/  ISETP.NE.AND P0, PT, R6, RZ, PT ;  /* 0x000000ff0600720c */ /* 0x004fc80003f05270 */
[----:B------:R-:W-:-:S04]  /*1740*/  ISETP.NE.AND P0, PT, RZ, UR5, P0 ;  /* 0x00000005ff007c0c */ /* 0x000fc80008705270 */
        /* <DEDUP_REMOVED lines=303> */
.L_x_17692:
[----:B------:R-:W0:Y:S02]  /*2a40*/  LDCU.128 UR8, c[0x0][0x580] ;  /* 0x0000b000ff0877ac */ /* 0x000e240008000c00 */
[----:B0-----:R-:W-:-:S04]  /*2a50*/  IADD3 R6, P0, PT, R4, UR10, RZ ;  /* 0x0000000a04067c10 */ /* 0x001fc8000ff1e0ff */
[----:B------:R-:W-:-:S05]  /*2a60*/  IADD3.X R7, PT, PT, RZ, UR11, RZ, P0, !PT ;  /* 0x0000000bff077c10 */ /* 0x000fca00087fe4ff */
[----:B------:R-:W2:Y:S01]  /*2a70*/  LDG.E.U8 R6, desc[UR6][R6.64] ;  /* 0x0000000606067981 */ /* 0x000ea2000c1e1100 */
[----:B------:R-:W-:Y:S02]  /*2a80*/  IADD3 R4, P1, PT, R5, UR8, RZ ;  /* 0x0000000805047c10 */ /* 0x000fe4000ff3e0ff */
[----:B------:R-:W-:-:S03]  /*2a90*/  IADD3 R3, PT, PT, R3, 0x80, RZ ;  /* 0x0000008003037810 */ /* 0x000fc60007ffe0ff */
[----:B------:R-:W-:Y:S01]  /*2aa0*/  IMAD.X R5, RZ, RZ, UR9, P1 ;  /* 0x00000009ff057e24 */ /* 0x000fe200088e06ff */
[----:B--2---:R-:W-:-:S04]  /*2ab0*/  ISETP.NE.AND P0, PT, R6, RZ, PT ;  /* 0x000000ff0600720c */ /* 0x004fc80003f05270 */
[----:B------:R-:W-:-:S04]  /*2ac0*/  ISETP.NE.AND P0, PT, RZ, UR5, P0 ;  /* 0x00000005ff007c0c */ /* 0x000fc80008705270 */
[----:B------:R-:W-:-:S05]  /*2ad0*/  SEL R9, RZ, 0x1, !P0 ;  /* 0x00000001ff097807 */ /* 0x000fca0004000000 */
[----:B------:R0:W-:Y:S04]  /*2ae0*/  STG.E.U8 desc[UR6][R4.64], R9 ;  /* 0x0000000904007986 */ /* 0x0001e8000c101106 */
.L_x_17689:
[----:B------:R-:W-:-:S13]  /*2af0*/  ISETP.GE.AND P0, PT, R3, UR4, PT ;  /* 0x0000000403007c0c */ /* 0x000fda000bf06270 */
[----:B------:R-:W-:Y:S05]  /*2b00*/  @P0 BREAK.RELIABLE B1 ;  /* 0x0000000000010942 */ /* 0x000fea0003800100 */
[----:B------:R-:W-:Y:S05]  /*2b10*/  @P0 BRA `(.L_x_17691) ;  /* 0x0000001000d80947 */ /* 0x000fea0003800000 */
[----:B------:R-:W-:Y:S05]  /*2b20*/  BSYNC.RELIABLE B1 ;  /* 0x0000000000017941 */ /* 0x000fea0003800100 */
.L_x_17688:
        /* <DEDUP_REMOVED lines=298> */
.L_x_17693:
[----:B------:R-:W0:Y:S02]  /*3dd0*/  LDCU.128 UR8, c[0x0][0x580] ;  /* 0x0000b000ff0877ac */ /* 0x000e240008000c00 */
[----:B0-----:R-:W-:-:S05]  /*3de0*/  IADD3 R6, P0, PT, R4, UR10, RZ ;  /* 0x0000000a04067c10 */ /* 0x001fca000ff1e0ff */
[----:B------:R-:W-:-:S05]  /*3df0*/  IMAD.X R7, RZ, RZ, UR11, P0 ;  /* 0x0000000bff077e24 */ /* 0x000fca00080e06ff */
[----:B------:R-:W2:Y:S01]  /*3e00*/  LDG.E.U8 R6, desc[UR6][R6.64] ;  /* 0x0000000606067981 */ /* 0x000ea2000c1e1100 */
[----:B------:R-:W-:Y:S02]  /*3e10*/  IADD3 R4, P1, PT, R5, UR8, RZ ;  /* 0x0000000805047c10 */ /* 0x000fe4000ff3e0ff */
[----:B------:R-:W-:Y:S02]  /*3e20*/  IADD3 R3, PT, PT, R3, 0x80, RZ ;  /* 0x0000008003037810 */ /* 0x000fe40007ffe0ff */
[----:B------:R-:W-:Y:S02]  /*3e30*/  IADD3.X R5, PT, PT, RZ, UR9, RZ, P1, !PT ;  /* 0x00000009ff057c10 */ /* 0x000fe40008ffe4ff */
[----:B--2---:R-:W-:-:S04]  /*3e40*/  ISETP.NE.AND P0, PT, R6, RZ, PT ;  /* 0x000000ff0600720c */ /* 0x004fc80003f05270 */
[----:B------:R-:W-:-:S04]  /*3e50*/  ISETP.NE.AND P0, PT, RZ, UR5, P0 ;  /* 0x00000005ff007c0c */ /* 0x000fc80008705270 */
[----:B------:R-:W-:-:S05]  /*3e60*/  SEL R9, RZ, 0x1, !P0 ;  /* 0x00000001ff097807 */ /* 0x000fca0004000000 */
[----:B------:R1:W-:Y:S04]  /*3e70*/  STG.E.U8 desc[UR6][R4.64], R9 ;  /* 0x0000000904007986 */ /* 0x0003e8000c101106 */
.L_x_17691:
[----:B------:R-:W-:Y:S05]  /*3e80*/  BSYNC.RECONVERGENT B0 ;  /* 0x0000000000007941 */ /* 0x000fea0003800200 */
.L_x_17687:
        /* <DEDUP_REMOVED lines=301> */
.L_x_17694:
[----:B------:R-:W0:Y:S02]  /*5160*/  LDCU.128 UR8, c[0x0][0x580] ;  /* 0x0000b000ff0877ac */ /* 0x000e240008000c00 */
[----:B0-----:R-:W-:-:S04]  /*5170*/  IADD3 R4, P0, PT, R2, UR10, RZ ;  /* 0x0000000a02047c10 */ /* 0x001fc8000ff1e0ff */
[----:B------:R-:W-:-:S05]  /*5180*/  IADD3.X R5, PT, PT, RZ, UR11, RZ, P0, !PT ;  /* 0x0000000bff057c10 */ /* 0x000fca00087fe4ff */
[----:B------:R-:W2:Y:S01]  /*5190*/  LDG.E.U8 R4, desc[UR6][R4.64] ;  /* 0x0000000604047981 */ /* 0x000ea2000c1e1100 */
[----:B------:R-:W-:-:S04]  /*51a0*/  IADD3 R2, P1, PT, R3, UR8, RZ ;  /* 0x0000000803027c10 */ /* 0x000fc8000ff3e0ff */
[----:B------:R-:W-:Y:S02]  /*51b0*/  IADD3.X R3, PT, PT, RZ, UR9, RZ, P1, !PT ;  /* 0x00000009ff037c10 */ /* 0x000fe40008ffe4ff */
[----:B--2---:R-:W-:-:S04]  /*51c0*/  ISETP.NE.AND P0, PT, R4, RZ, PT ;  /* 0x000000ff0400720c */ /* 0x004fc80003f05270 */
[----:B------:R-:W-:-:S04]  /*51d0*/  ISETP.NE.AND P0, PT, RZ, UR5, P0 ;  /* 0x00000005ff007c0c */ /* 0x000fc80008705270 */
[----:B------:R-:W-:-:S05]  /*51e0*/  SEL R7, RZ, 0x1, !P0 ;  /* 0x00000001ff077807 */ /* 0x000fca0004000000 */
[----:B------:R-:W-:Y:S01]  /*51f0*/  STG.E.U8 desc[UR6][R2.64], R7 ;  /* 0x0000000702007986 */ /* 0x000fe2000c101106 */
[----:B------:R-:W-:Y:S05]  /*5200*/  EXIT ;  /* 0x000000000000794d */ /* 0x000fea0003800000 */
.L_x_17695:
        /* <DEDUP_REMOVED lines=15> */
.L_x_25972:


//--------------------- .text._ZN2at6native27unrolled_elementwise_kernelINS0_13AUnaryFunctorIbbbNS0_17BitwiseAndFunctorIbEEEESt5arrayIPcLm2EELi4E23TrivialOffsetCalculatorILi1EjESA_NS0_6memory15LoadWithoutCastENSB_16StoreWithoutCastEEEviT_T0_T2_T3_T4_T5_ --------------------------
	.section	.text._ZN2at6native27unrolled_elementwise_kernelINS0_13AUnaryFunctorIbbbNS0_17BitwiseAndFunctorIbEEEESt5arrayIPcLm2EELi4E23TrivialOffsetCalculatorILi1EjESA_NS0_6memory15LoadWithoutCastENSB_16StoreWithoutCastEEEviT_T0_T2_T3_T4_T5_,"ax",@progbits
	.align	128
        .global         _ZN2at6native27unrolled_elementwise_kernelINS0_13AUnaryFunctorIbbbNS0_17BitwiseAndFunctorIbEEEESt5arrayIPcLm2EELi4E23TrivialOffsetCalculatorILi1EjESA_NS0_6memory15LoadWithoutCastENSB_16StoreWithoutCastEEEviT_T0_T2_T3_T4_T5_
        .type           _ZN2at6native27unrolled_elementwise_kernelINS0_13AUnaryFunctorIbbbNS0_17BitwiseAndFunctorIbEEEESt5arrayIPcLm2EELi4E23TrivialOffsetCalculatorILi1EjESA_NS0_6memory15LoadWithoutCastENSB_16StoreWithoutCastEEEviT_T0_T2_T3_T4_T5_,@function
        .size           _ZN2at6native27unrolled_elementwise_kernelINS0_13AUnaryFunctorIbbbNS0_17BitwiseAndFunctorIbEEEESt5arrayIPcLm2EELi4E23TrivialOffsetCalculatorILi1EjESA_NS0_6memory15LoadWithoutCastENSB_16StoreWithoutCastEEEviT_T0_T2_T3_T4_T5_,(.L_x_25973 - _ZN2at6native27unrolled_elementwise_kernelINS0_13AUnaryFunctorIbbbNS0_17BitwiseAndFunctorIbEEEESt5arrayIPcLm2EELi4E23TrivialOffsetCalculatorILi1EjESA_NS0_6memory15LoadWithoutCastENSB_16StoreWithoutCastEEEviT_T0_T2_T3_T4_T5_)
        .other          _ZN2at6native27unrolled_elementwise_kernelINS0_13AUnaryFunctorIbbbNS0_17BitwiseAndFunctorIbEEEESt5arrayIPcLm2EELi4E23TrivialOffsetCalculatorILi1EjESA_NS0_6memory15LoadWithoutCastENSB_16StoreWithoutCastEEEviT_T0_T2_T3_T4_T5_,@"STO_CUDA_ENTRY STV_DEFAULT"
_ZN2at6native27unrolled_elementwise_kernelINS0_13AUnaryFunctorIbbbNS0_17BitwiseAndFunctorIbEEEESt5arrayIPcLm2EELi4E23TrivialOffsetCalculatorILi1EjESA_NS0_6memory15LoadWithoutCastENSB_16StoreWithoutCastEEEviT_T0_T2_T3_T4_T5_:
.text._ZN2at6native27unrolled_elementwise_kernelINS0_13AUnaryFunctorIbbbNS0_17BitwiseAndFunctorIbEEEESt5arrayIPcLm2EELi4E23TrivialOffsetCalculatorILi1EjESA_NS0_6memory15LoadWithoutCastENSB_16StoreWithoutCastEEEviT_T0_T2_T3_T4_T5_:
        /* <DEDUP_REMOVED lines=39> */
[----:B-1----:R-:W-:-:S04]  /*0270*/  ISETP.NE.AND P2, PT, RZ, UR6, P2 ;  /* 0x00000006ff007c0c */ /* 0x002fc80009745270 */
[----:B------:R-:W-:Y:S02]  /*0280*/  SEL R7, RZ, 0x1, !P2 ;  /* 0x00000001ff077807 */ /* 0x000fe40005000000 */
[----:B--2---:R-:W-:-:S04]  /*0290*/  ISETP.NE.AND P0, PT, R6, RZ, !P0 ;  /* 0x000000ff0600720c */ /* 0x004fc80004705270 */
[----:B------:R-:W-:-:S04]  /*02a0*/  ISETP.NE.AND P0, PT, RZ, UR6, P0 ;  /* 0x00000006ff007c0c */ /* 0x000fc80008705270 */
[----:B0-----:R-:W-:Y:S02]  /*02b0*/  SEL R9, RZ, 0x1, !P0 ;  /* 0x00000001ff097807 */ /* 0x001fe40004000000 */
[----:B-----5:R-:W-:-:S04]  /*02c0*/  ISETP.NE.AND P1, PT, R8, RZ, !P1 ;  /* 0x000000ff0800720c */ /* 0x020fc80004f25270 */
[----:B------:R-:W-:-:S04]  /*02d0*/  ISETP.NE.AND P1, PT, RZ, UR6, P1 ;  /* 0x00000006ff007c0c */ /* 0x000fc80008f25270 */
[----:B------:R-:W-:Y:S02]  /*02e0*/  SEL R11, RZ, 0x1, !P1 ;  /* 0x00000001ff0b7807 */ /* 0x000fe40004800000 */
[----:B----4-:R-:W-:-:S04]  /*02f0*/  ISETP.NE.AND P3, PT, R2, RZ, !P3 ;  /* 0x000000ff0200720c */ /* 0x010fc80005f65270 */
[----:B------:R-:W-:-:S04]  /*0300*/  ISETP.NE.AND P3, PT, RZ, UR6, P3 ;  /* 0x00000006ff007c0c */ /* 0x000fc80009f65270 */
        /* <DEDUP_REMOVED lines=17> */
.L_x_17698:
[----:B------:R-:W-:Y:S05]  /*0420*/  BSYNC.RELIABLE B1 ;  /* 0x0000000000017941 */ /* 0x000fea0003800100 */
.L_x_17697:
[----:B------:R-:W-:-:S13]  /*0430*/  ISETP.GE.AND P0, PT, R5, R4, PT ;  /* 0x000000040500720c */ /* 0x000fda0003f06270 */
[----:B------:R-:W1:Y:S01]  /*0440*/  @!P0 LDC.64 R6, c[0x0][0x388] ;  /* 0x0000e200ff068b82 */ /* 0x000e620000000a00 */
[----:B0-----:R-:W-:Y:S02]  /*0450*/  @!P0 IMAD R3, R0, 0x200, R5 ;  /* 0x0000020000038824 */ /* 0x001fe400078e0205 */
[----:B------:R-:W-:-:S03]  /*0460*/  @!P0 VIADD R5, R5, 0x80 ;  /* 0x0000008005058836 */ /* 0x000fc60000000000 */
[----:B-1----:R-:W-:-:S05]  /*0470*/  @!P0 IADD3 R2, P1, PT, R3, R6, RZ ;  /* 0x0000000603028210 */ /* 0x002fca0007f3e0ff */
[----:B------:R-:W-:-:S05]  /*0480*/  @!P0 IMAD.X R3, RZ, RZ, R7, P1 ;  /* 0x000000ffff038224 */ /* 0x000fca00008e0607 */
[----:B------:R1:W-:Y:S03]  /*0490*/  @!P0 STG.E.U8 desc[UR4][R2.64], R11 ;  /* 0x0000000b02008986 */ /* 0x0003e6000c101104 */
.L_x_17699:
[----:B------:R-:W-:Y:S05]  /*04a0*/  BSYNC.RECONVERGENT B0 ;  /* 0x0000000000007941 */ /* 0x000fea0003800200 */
.L_x_17696:
        /* <DEDUP_REMOVED lines=9> */
.L_x_17700:
        /* <DEDUP_REMOVED lines=12> */
.L_x_25973:


//--------------------- .text._ZN2at6native29vectorized_elementwise_kernelILi2ENS0_13AUnaryFunctorIbbbNS0_17BitwiseAndFunctorIbEEEESt5arrayIPcLm2EEEEviT0_T1_ --------------------------
	.section	.text._ZN2at6native29vectorized_elementwise_kernelILi2ENS0_13AUnaryFunctorIbbbNS0_17BitwiseAndFunctorIbEEEESt5arrayIPcLm2EEEEviT0_T1_,"ax",@progbits
	.align	128
        .global         _ZN2at6native29vectorized_elementwise_kernelILi2ENS0_13AUnaryFunctorIbbbNS0_17BitwiseAndFunctorIbEEEESt5arrayIPcLm2EEEEviT0_T1_
        .type           _ZN2at6native29vectorized_elementwise_kernelILi2ENS0_13AUnaryFunctorIbbbNS0_17BitwiseAndFunctorIbEEEESt5arrayIPcLm2EEEEviT0_T1_,@function
        .size           _ZN2at6native29vectorized_elementwise_kernelILi2ENS0_13AUnaryFunctorIbbbNS0_17BitwiseAndFunctorIbEEEESt5arrayIPcLm2EEEEviT0_T1_,(.L_x_25974 - _ZN2at6native29vectorized_elementwise_kernelILi2ENS0_13AUnaryFunctorIbbbNS0_17BitwiseAndFunctorIbEEEESt5arrayIPcLm2EEEEviT0_T1_)
        .other          _ZN2at6native29vectorized_elementwise_kernelILi2ENS0_13AUnaryFunctorIbbbNS0_17BitwiseAndFunctorIbEEEESt5arrayIPcLm2EEEEviT0_T1_,@"STO_CUDA_ENTRY STV_DEFAULT"
_ZN2at6native29vectorized_elementwise_kernelILi2ENS0_13AUnaryFunctorIbbbNS0_17BitwiseAndFunctorIbEEEESt5arrayIPcLm2EEEEviT0_T1_:
.text._ZN2at6native29vectorized_elementwise_kernelILi2ENS0_13AUnaryFunctorIbbbNS0_17BitwiseAndFunctorIbEEEESt5arrayIPcLm2EEEEviT0_T1_:
        /* <DEDUP_REMOVED lines=36> */
[----:B------:R0:W2:Y:S07]  /*0240*/  @!P4 LDG.E.U8 R6, desc[UR8][R6.64] ;  /* 0x000000080606c981 */ /* 0x0000ae000c1e1100 */
[C---:B------:R-:W-:Y:S01]  /*0250*/  @!P1 VIADD R25, R14.reuse, UR4 ;  /* 0x000000040e199c36 */ /* 0x040fe20008000000 */
[----:B------:R-:W3:Y:S01]  /*0260*/  @!P1 LDC.64 R12, c[0x0][0x390] ;  /* 0x0000e400ff0c9b82 */ /* 0x000ee20000000a00 */
[----:B------:R-:W-:Y:S01]  /*0270*/  @!P1 VIADD R14, R14, 0x80 ;  /* 0x000000800e0e9836 */ /* 0x000fe20000000000 */
[----:B-1----:R-:W-:-:S04]  /*0280*/  @!P0 IADD3 R8, P3, PT, R23, R8, RZ ;  /* 0x0000000817088210 */ /* 0x002fc80007f7e0ff */
[----:B------:R-:W-:Y:S01]  /*0290*/  ISETP.GE.U32.AND P2, PT, R14, UR5, PT ;  /* 0x000000050e007c0c */ /* 0x000fe2000bf46070 */
[----:B------:R-:W-:-:S05]  /*02a0*/  @!P0 IMAD.X R9, RZ, RZ, R9, P3 ;  /* 0x000000ffff098224 */ /* 0x000fca00018e0609 */
[----:B------:R-:W4:Y:S07]  /*02b0*/  @!P0 LDG.E.U8 R8, desc[UR8][R8.64] ;  /* 0x0000000808088981 */ /* 0x000f2e000c1e1100 */
[----:B------:R-:W1:Y:S01]  /*02c0*/  @!P2 LDC.64 R10, c[0x0][0x390] ;  /* 0x0000e400ff0aab82 */ /* 0x000e620000000a00 */
[C---:B------:R-:W-:Y:S02]  /*02d0*/  @!P2 VIADD R15, R14.reuse, UR4 ;  /* 0x000000040e0fac36 */ /* 0x040fe40008000000 */
[----:B------:R-:W-:Y:S01]  /*02e0*/  @!P2 VIADD R14, R14, 0x80 ;  /* 0x000000800e0ea836 */ /* 0x000fe20000000000 */
[----:B---3--:R-:W-:-:S05]  /*02f0*/  @!P1 IADD3 R12, P3, PT, R25, R12, RZ ;  /* 0x0000000c190c9210 */ /* 0x008fca0007f7e0ff */
[----:B------:R-:W-:-:S05]  /*0300*/  @!P1 IMAD.X R13, RZ, RZ, R13, P3 ;  /* 0x000000ffff0d9224 */ /* 0x000fca00018e060d */
[----:B------:R-:W3:Y:S01]  /*0310*/  @!P1 LDG.E.U8 R12, desc[UR8][R12.64] ;  /* 0x000000080c0c9981 */ /* 0x000ee2000c1e1100 */
[----:B-1----:R-:W-:-:S05]  /*0320*/  @!P2 IADD3 R10, P3, PT, R15, R10, RZ ;  /* 0x0000000a0f0aa210 */ /* 0x002fca0007f7e0ff */
[----:B------:R-:W-:Y:S01]  /*0330*/  @!P2 IMAD.X R11, RZ, RZ, R11, P3 ;  /* 0x000000ffff0ba224 */ /* 0x000fe200018e060b */
[----:B------:R-:W-:-:S04]  /*0340*/  ISETP.GE.U32.AND P3, PT, R14, UR5, PT ;  /* 0x000000050e007c0c */ /* 0x000fc8000bf66070 */
[----:B------:R-:W5:Y:S09]  /*0350*/  @!P2 LDG.E.U8 R10, desc[UR8][R10.64] ;  /* 0x000000080a0aa981 */ /* 0x000f72000c1e1100 */
[----:B------:R-:W1:Y:S01]  /*0360*/  @!P3 LDC.64 R20, c[0x0][0x390] ;  /* 0x0000e400ff14bb82 */ /* 0x000e620000000a00 */
[----:B------:R-:W-:-:S02]  /*0370*/  @!P3 VIADD R17, R14, UR4 ;  /* 0x000000040e11bc36 */ /* 0x000fc40008000000 */
[----:B------:R-:W-:-:S05]  /*0380*/  @!P3 VIADD R14, R14, 0x80 ;  /* 0x000000800e0eb836 */ /* 0x000fca0000000000 */
[----:B------:R-:W-:-:S04]  /*0390*/  ISETP.GE.U32.AND P5, PT, R14, UR5, PT ;  /* 0x000000050e007c0c */ /* 0x000fc8000bfa6070 */
[----:B------:R-:W-:-:S09]  /*03a0*/  P2R R22, PR, RZ, 0x20 ;  /* 0x00000020ff167803 */ /* 0x000fd20000000000 */
[----:B------:R-:W-:Y:S01]  /*03b0*/  @!P5 VIADD R15, R14, UR4 ;  /* 0x000000040e0fdc36 */ /* 0x000fe20008000000 */
[----:B-1----:R-:W-:-:S05]  /*03c0*/  @!P3 IADD3 R16, P6, PT, R17, R20, RZ ;  /* 0x000000141110b210 */ /* 0x002fca0007fde0ff */
[----:B------:R-:W-:Y:S02]  /*03d0*/  @!P3 IMAD.X R17, RZ, RZ, R21, P6 ;  /* 0x000000ffff11b224 */ /* 0x000fe400030e0615 */
[----:B------:R-:W1:Y:S03]  /*03e0*/  @!P5 LDC.64 R20, c[0x0][0x390] ;  /* 0x0000e400ff14db82 */ /* 0x000e660000000a00 */
[----:B------:R-:W5:Y:S01]  /*03f0*/  @!P3 LDG.E.U8 R16, desc[UR8][R16.64] ;  /* 0x000000081010b981 */ /* 0x000f62000c1e1100 */
[----:B-1----:R-:W-:-:S05]  /*0400*/  @!P5 IADD3 R14, P6, PT, R15, R20, RZ ;  /* 0x000000140f0ed210 */ /* 0x002fca0007fde0ff */
[----:B------:R-:W-:Y:S01]  /*0410*/  @!P5 IMAD.X R15, RZ, RZ, R21, P6 ;  /* 0x000000ffff0fd224 */ /* 0x000fe200030e0615 */
[----:B------:R-:W-:Y:S02]  /*0420*/  ISETP.NE.AND P6, PT, R18, RZ, PT ;  /* 0x000000ff1200720c */ /* 0x000fe40003fc5270 */
[----:B------:R-:W-:-:S11]  /*0430*/  ISETP.NE.AND P5, PT, R19, RZ, PT ;  /* 0x000000ff1300720c */ /* 0x000fd60003fa5270 */
[----:B------:R-:W2:Y:S04]  /*0440*/  @!P6 LDG.E.U8 R4, desc[UR8][R4.64] ;  /* 0x000000080404e981 */ /* 0x000ea8000c1e1100 */
[----:B------:R-:W4:Y:S01]  /*0450*/  @!P5 LDG.E.U8 R2, desc[UR8][R2.64] ;  /* 0x000000080202d981 */ /* 0x000f22000c1e1100 */
[----:B--2---:R-:W-:-:S04]  /*0460*/  ISETP.NE.AND P6, PT, R4, RZ, !P6 ;  /* 0x000000ff0400720c */ /* 0x004fc800077c5270 */
[----:B------:R-:W-:-:S04]  /*0470*/  ISETP.NE.AND P6, PT, RZ, UR10, P6 ;  /* 0x0000000aff007c0c */ /* 0x000fc8000b7c5270 */
[----:B------:R-:W-:Y:S02]  /*0480*/  SEL R18, RZ, 0x1, !P6 ;  /* 0x00000001ff127807 */ /* 0x000fe40007000000 */
[----:B------:R-:W-:-:S13]  /*0490*/  ISETP.NE.AND P6, PT, R22, RZ, PT ;  /* 0x000000ff1600720c */ /* 0x000fda0003fc5270 */
[----:B------:R1:W2:Y:S01]  /*04a0*/  @!P6 LDG.E.U8 R14, desc[UR8][R14.64] ;  /* 0x000000080e0ee981 */ /* 0x0002a2000c1e1100 */
[----:B----4-:R-:W-:-:S04]  /*04b0*/  ISETP.NE.AND P5, PT, R2, RZ, !P5 ;  /* 0x000000ff0200720c */ /* 0x010fc80006fa5270 */
[----:B------:R-:W-:-:S04]  /*04c0*/  ISETP.NE.AND P5, PT, RZ, UR10, P5 ;  /* 0x0000000aff007c0c */ /* 0x000fc8000afa5270 */
[----:B0-----:R-:W-:Y:S02]  /*04d0*/  SEL R7, RZ, 0x1, !P5 ;  /* 0x00000001ff077807 */ /* 0x001fe40006800000 */
[----:B------:R-:W-:Y:S02]  /*04e0*/  ISETP.GE.U32.AND P5, PT, R0, UR5, PT ;  /* 0x0000000500007c0c */ /* 0x000fe4000bfa6070 */
[----:B------:R-:W-:Y:S02]  /*04f0*/  ISETP.NE.AND P4, PT, R6, RZ, !P4 ;  /* 0x000000ff0600720c */ /* 0x000fe40006785270 */
[----:B------:R-:W-:Y:S02]  /*0500*/  ISETP.NE.AND P0, PT, R8, RZ, !P0 ;  /* 0x000000ff0800720c */ /* 0x000fe40004705270 */
[----:B---3--:R-:W-:Y:S02]  /*0510*/  ISETP.NE.AND P1, PT, R12, RZ, !P1 ;  /* 0x000000ff0c00720c */ /* 0x008fe40004f25270 */
[----:B-----5:R-:W-:-:S02]  /*0520*/  ISETP.NE.AND P2, PT, R10, RZ, !P2 ;  /* 0x000000ff0a00720c */ /* 0x020fc40005745270 */
[----:B------:R-:W-:Y:S01]  /*0530*/  ISETP.NE.AND P3, PT, R16, RZ, !P3 ;  /* 0x000000ff1000720c */ /* 0x000fe20005f65270 */
[----:B------:R-:W-:Y:S01]  /*0540*/  BSSY.RECONVERGENT B0, `(.L_x_17702) ;  /* 0x0000047000007945 */ /* 0x000fe20003800200 */
[----:B------:R-:W-:-:S03]  /*0550*/  ISETP.NE.AND P4, PT, RZ, UR10, P4 ;  /* 0x0000000aff007c0c */ /* 0x000fc6000a785270 */
[----:B------:R-:W-:Y:S01]  /*0560*/  BSSY.RELIABLE B1, `(.L_x_17703) ;  /* 0x000003d000017945 */ /* 0x000fe20003800100 */
[----:B------:R-:W-:Y:S02]  /*0570*/  ISETP.NE.AND P0, PT, RZ, UR10, P0 ;  /* 0x0000000aff007c0c */ /* 0x000fe40008705270 */
[----:B------:R-:W-:Y:S02]  /*0580*/  ISETP.NE.AND P1, PT, RZ, UR10, P1 ;  /* 0x0000000aff007c0c */ /* 0x000fe40008f25270 */
[----:B------:R-:W-:Y:S02]  /*0590*/  ISETP.NE.AND P2, PT, RZ, UR10, P2 ;  /* 0x0000000aff007c0c */ /* 0x000fe40009745270 */
[----:B------:R-:W-:Y:S02]  /*05a0*/  ISETP.NE.AND P3, PT, RZ, UR10, P3 ;  /* 0x0000000aff007c0c */ /* 0x000fe40009f65270 */
[----:B------:R-:W-:Y:S02]  /*05b0*/  SEL R9, RZ, 0x1, !P4 ;  /* 0x00000001ff097807 */ /* 0x000fe40006000000 */
[----:B------:R-:W-:-:S02]  /*05c0*/  SEL R11, RZ, 0x1, !P0 ;  /* 0x00000001ff0b7807 */ /* 0x000fc40004000000 */
[----:B------:R-:W-:Y:S02]  /*05d0*/  SEL R13, RZ, 0x1, !P1 ;  /* 0x00000001ff0d7807 */ /* 0x000fe40004800000 */
[----:B-1----:R-:W-:Y:S02]  /*05e0*/  SEL R15, RZ, 0x1, !P2 ;  /* 0x00000001ff0f7807 */ /* 0x002fe40005000000 */
[----:B------:R-:W-:Y:S02]  /*05f0*/  SEL R3, RZ, 0x1, !P3 ;  /* 0x00000001ff037807 */ /* 0x000fe40005800000 */
[----:B--2---:R-:W-:-:S04]  /*0600*/  ISETP.NE.AND P6, PT, R14, RZ, !P6 ;  /* 0x000000ff0e00720c */ /* 0x004fc800077c5270 */
[----:B------:R-:W-:-:S04]  /*0610*/  ISETP.NE.AND P6, PT, RZ, UR10, P6 ;  /* 0x0000000aff007c0c */ /* 0x000fc8000b7c5270 */
        /* <DEDUP_REMOVED lines=16> */
.L_x_17704:
        /* <DEDUP_REMOVED lines=8> */
.L_x_17705:
        /* <DEDUP_REMOVED lines=8> */
.L_x_17706:
        /* <DEDUP_REMOVED lines=8> */
.L_x_17707:
        /* <DEDUP_REMOVED lines=9> */
.L_x_17708:
[----:B------:R-:W-:Y:S05]  /*0930*/  BSYNC.RELIABLE B1 ;  /* 0x0000000000017941 */ /* 0x000fea0003800100 */
.L_x_17703:
[----:B------:R-:W-:-:S13]  /*0940*/  ISETP.GE.U32.AND P0, PT, R0, UR5, PT ;  /* 0x0000000500007c0c */ /* 0x000fda000bf06070 */
[----:B0-----:R-:W0:Y:S01]  /*0950*/  @!P0 LDC.64 R6, c[0x0][0x388] ;  /* 0x0000e200ff068b82 */ /* 0x001e220000000a00 */
[C---:B-12---:R-:W-:Y:S02]  /*0960*/  @!P0 VIADD R5, R0.reuse, UR4 ;  /* 0x0000000400058c36 */ /* 0x046fe40008000000 */
[----:B------:R-:W-:-:S03]  /*0970*/  @!P0 VIADD R0, R0, 0x80 ;  /* 0x0000008000008836 */ /* 0x000fc60000000000 */
[----:B0-----:R-:W-:-:S05]  /*0980*/  @!P0 IADD3 R4, P1, PT, R5, R6, RZ ;  /* 0x0000000605048210 */ /* 0x001fca0007f3e0ff */
[----:B------:R-:W-:-:S05]  /*0990*/  @!P0 IMAD.X R5, RZ, RZ, R7, P1 ;  /* 0x000000ffff058224 */ /* 0x000fca00008e0607 */
[----:B------:R3:W-:Y:S03]  /*09a0*/  @!P0 STG.E.U8 desc[UR8][R4.64], R3 ;  /* 0x0000000304008986 */ /* 0x0007e6000c101108 */
.L_x_17709:
[----:B------:R-:W-:Y:S05]  /*09b0*/  BSYNC.RECONVERGENT B0 ;  /* 0x0000000000007941 */ /* 0x000fea0003800200 */
.L_x_17702:
        /* <DEDUP_REMOVED lines=9> */
.L_x_17701:
        /* <DEDUP_REMOVED lines=12> */
[----:B------:R-:W-:Y:S01]  /*0b10*/  ISETP.NE.AND P0, PT, RZ, UR10, PT ;  /* 0x0000000aff007c0c */ /* 0x000fe2000bf05270 */
[----:B0-----:R-:W-:-:S04]  /*0b20*/  UIADD3 UR6, UP0, UPT, UR4, UR6, URZ ;  /* 0x0000000604067290 */ /* 0x001fc8000ff1e0ff */
[----:B------:R-:W-:Y:S02]  /*0b30*/  UIADD3.X UR7, UPT, UPT, URZ, UR7, URZ, UP0, !UPT ;  /* 0x00000007ff077290 */ /* 0x000fe400087fe4ff */
[----:B------:R-:W-:-:S04]  /*0b40*/  IMAD.U32 R2, RZ, RZ, UR6 ;  /* 0x00000006ff027e24 */ /* 0x000fc8000f8e00ff */
[----:B------:R-:W-:Y:S02]  /*0b50*/  IMAD.U32 R3, RZ, RZ, UR7 ;  /* 0x00000007ff037e24 */ /* 0x000fe4000f8e00ff */
[----:B------:R-:W-:Y:S01]  /*0b60*/  IMAD.WIDE.U32 R2, R11, 0x2, R2 ;  /* 0x000000020b027825 */ /* 0x000fe200078e0002 */
[C---:B--2---:R-:W-:Y:S02]  /*0b70*/  PRMT R0, R6.reuse, 0x7770, RZ ;  /* 0x0000777006007816 */ /* 0x044fe400000000ff */
[----:B------:R-:W-:Y:S02]  /*0b80*/  PRMT R6, R6, 0x7771, RZ ;  /* 0x0000777106067816 */ /* 0x000fe400000000ff */
[----:B------:R-:W-:Y:S02]  /*0b90*/  ISETP.NE.AND P1, PT, R0, RZ, P0 ;  /* 0x000000ff0000720c */ /* 0x000fe40000725270 */
[----:B---3--:R-:W-:Y:S02]  /*0ba0*/  PRMT R0, R7, 0x7771, RZ ;  /* 0x0000777107007816 */ /* 0x008fe400000000ff */
[----:B----4-:R-:W-:-:S02]  /*0bb0*/  PRMT R5, R8, 0x7770, RZ ;  /* 0x0000777008057816 */ /* 0x010fc400000000ff */
[----:B------:R-:W-:Y:S02]  /*0bc0*/  PRMT R4, R7, 0x7770, RZ ;  /* 0x0000777007047816 */ /* 0x000fe400000000ff */
[----:B------:R-:W-:Y:S02]  /*0bd0*/  ISETP.NE.AND P4, PT, R0, RZ, P0 ;  /* 0x000000ff0000720c */ /* 0x000fe40000785270 */
[----:B------:R-:W-:Y:S02]  /*0be0*/  PRMT R0, R8, 0x7771, RZ ;  /* 0x0000777108007816 */ /* 0x000fe400000000ff */
[----:B------:R-:W-:Y:S02]  /*0bf0*/  ISETP.NE.AND P3, PT, R5, RZ, P0 ;  /* 0x000000ff0500720c */ /* 0x000fe40000765270 */
[----:B------:R-:W-:Y:S02]  /*0c00*/  ISETP.NE.AND P5, PT, R4, RZ, P0 ;  /* 0x000000ff0400720c */ /* 0x000fe400007a5270 */
[----:B-----5:R-:W-:-:S02]  /*0c10*/  PRMT R5, R9, 0x7770, RZ ;  /* 0x0000777009057816 */ /* 0x020fc400000000ff */
[----:B------:R-:W-:Y:S02]  /*0c20*/  PRMT R4, R9, 0x7771, RZ ;  /* 0x0000777109047816 */ /* 0x000fe400000000ff */
[----:B------:R-:W-:Y:S02]  /*0c30*/  ISETP.NE.AND P2, PT, R0, RZ, P0 ;  /* 0x000000ff0000720c */ /* 0x000fe40000745270 */
[----:B------:R-:W-:Y:S02]  /*0c40*/  SEL R0, RZ, 0x1, !P1 ;  /* 0x00000001ff007807 */ /* 0x000fe40004800000 */
[----:B------:R-:W-:Y:S02]  /*0c50*/  ISETP.NE.AND P6, PT, R6, RZ, P0 ;  /* 0x000000ff0600720c */ /* 0x000fe400007c5270 */
[----:B------:R-:W-:Y:S02]  /*0c60*/  ISETP.NE.AND P1, PT, R5, RZ, P0 ;  /* 0x000000ff0500720c */ /* 0x000fe40000725270 */
[----:B------:R-:W-:-:S02]  /*0c70*/  ISETP.NE.AND P0, PT, R4, RZ, P0 ;  /* 0x000000ff0400720c */ /* 0x000fc40000705270 */
        /* <DEDUP_REMOVED lines=16> */
.L_x_17710:
        /* <DEDUP_REMOVED lines=16> */
.L_x_25974:


//--------------------- .text._ZN2at6native29vectorized_elementwise_kernelILi4ENS0_13AUnaryFunctorIbbbNS0_17BitwiseAndFunctorIbEEEESt5arrayIPcLm2EEEEviT0_T1_ --------------------------
	.section	.text._ZN2at6native29vectorized_elementwise_kernelILi4ENS0_13AUnaryFunctorIbbbNS0_17BitwiseAndFunctorIbEEEESt5arrayIPcLm2EEEEviT0_T1_,"ax",@progbits
	.align	128
        .global         _ZN2at6native29vectorized_elementwise_kernelILi4ENS0_13AUnaryFunctorIbbbNS0_17BitwiseAndFunctorIbEEEESt5arrayIPcLm2EEEEviT0_T1_
        .type           _ZN2at6native29vectorized_elementwise_kernelILi4ENS0_13AUnaryFunctorIbbbNS0_17BitwiseAndFunctorIbEEEESt5arrayIPcLm2EEEEviT0_T1_,@function
        .size           _ZN2at6native29vectorized_elementwise_kernelILi4ENS0_13AUnaryFunctorIbbbNS0_17BitwiseAndFunctorIbEEEESt5arrayIPcLm2EEEEviT0_T1_,(.L_x_25975 - _ZN2at6native29vectorized_elementwise_kernelILi4ENS0_13AUnaryFunctorIbbbNS0_17BitwiseAndFunctorIbEEEESt5arrayIPcLm2EEEEviT0_T1_)
        .other          _ZN2at6native29vectorized_elementwise_kernelILi4ENS0_13AUnaryFunctorIbbbNS0_17BitwiseAndFunctorIbEEEESt5arrayIPcLm2EEEEviT0_T1_,@"STO_CUDA_ENTRY STV_DEFAULT"
_ZN2at6native29vectorized_elementwise_kernelILi4ENS0_13AUnaryFunctorIbbbNS0_17BitwiseAndFunctorIbEEEESt5arrayIPcLm2EEEEviT0_T1_:
.text._ZN2at6native29vectorized_elementwise_kernelILi4ENS0_13AUnaryFunctorIbbbNS0_17BitwiseAndFunctorIbEEEESt5arrayIPcLm2EEEEviT0_T1_:
        /* <DEDUP_REMOVED lines=114> */
.L_x_17714:
        /* <DEDUP_REMOVED lines=8> */
.L_x_17715:
        /* <DEDUP_REMOVED lines=8> */
.L_x_17716:
        /* <DEDUP_REMOVED lines=8> */
.L_x_17717:
        /* <DEDUP_REMOVED lines=9> */
.L_x_17718:
[----:B------:R-:W-:Y:S05]  /*0930*/  BSYNC.RELIABLE B1 ;  /* 0x0000000000017941 */ /* 0x000fea0003800100 */
.L_x_17713:
[----:B------:R-:W-:-:S13]  /*0940*/  ISETP.GE.U32.AND P0, PT, R0, UR5, PT ;  /* 0x0000000500007c0c */ /* 0x000fda000bf06070 */
[----:B0-----:R-:W0:Y:S01]  /*0950*/  @!P0 LDC.64 R6, c[0x0][0x388] ;  /* 0x0000e200ff068b82 */ /* 0x001e220000000a00 */
[C---:B-12---:R-:W-:Y:S02]  /*0960*/  @!P0 VIADD R5, R0.reuse, UR4 ;  /* 0x0000000400058c36 */ /* 0x046fe40008000000 */
[----:B------:R-:W-:-:S03]  /*0970*/  @!P0 VIADD R0, R0, 0x80 ;  /* 0x0000008000008836 */ /* 0x000fc60000000000 */
[----:B0-----:R-:W-:-:S05]  /*0980*/  @!P0 IADD3 R4, P1, PT, R5, R6, RZ ;  /* 0x0000000605048210 */ /* 0x001fca0007f3e0ff */
[----:B------:R-:W-:-:S05]  /*0990*/  @!P0 IMAD.X R5, RZ, RZ, R7, P1 ;  /* 0x000000ffff058224 */ /* 0x000fca00008e0607 */
[----:B------:R3:W-:Y:S03]  /*09a0*/  @!P0 STG.E.U8 desc[UR8][R4.64], R3 ;  /* 0x0000000304008986 */ /* 0x0007e6000c101108 */
.L_x_17719:
[----:B------:R-:W-:Y:S05]  /*09b0*/  BSYNC.RECONVERGENT B0 ;  /* 0x0000000000007941 */ /* 0x000fea0003800200 */
.L_x_17712:
        /* <DEDUP_REMOVED lines=9> */
.L_x_17711:
        /* <DEDUP_REMOVED lines=9> */
[----:B------:R1:W3:Y:S01]  /*0ae0*/  LDG.E R6, desc[UR8][R2.64+0x200] ;  /* 0x0002000802067981 */ /* 0x0002e2000c1e1900 */
[----:B------:R-:W-:Y:S01]  /*0af0*/  ISETP.NE.AND P0, PT, RZ, UR10, PT ;  /* 0x0000000aff007c0c */ /* 0x000fe2000bf05270 */
[----:B0-----:R-:W-:-:S04]  /*0b00*/  UIADD3 UR6, UP0, UPT, UR4, UR6, URZ ;  /* 0x0000000604067290 */ /* 0x001fc8000ff1e0ff */
[----:B------:R-:W-:-:S06]  /*0b10*/  UIADD3.X UR7, UPT, UPT, URZ, UR7, URZ, UP0, !UPT ;  /* 0x00000007ff077290 */ /* 0x000fcc00087fe4ff */
[----:B-1----:R-:W-:Y:S01]  /*0b20*/  IMAD.U32 R3, RZ, RZ, UR7 ;  /* 0x00000007ff037e24 */ /* 0x002fe2000f8e00ff */
[C---:B--2---:R-:W-:Y:S02]  /*0b30*/  PRMT R5, R0.reuse, 0x7771, RZ ;  /* 0x0000777100057816 */ /* 0x044fe400000000ff */
[C---:B------:R-:W-:Y:S02]  /*0b40*/  PRMT R4, R0.reuse, 0x7770, RZ ;  /* 0x0000777000047816 */ /* 0x040fe400000000ff */
[----:B------:R-:W-:Y:S02]  /*0b50*/  ISETP.NE.AND P1, PT, R5, RZ, P0 ;  /* 0x000000ff0500720c */ /* 0x000fe40000725270 */
[C---:B------:R-:W-:Y:S02]  /*0b60*/  PRMT R5, R0.reuse, 0x7772, RZ ;  /* 0x0000777200057816 */ /* 0x040fe400000000ff */
[----:B------:R-:W-:Y:S02]  /*0b70*/  PRMT R0, R0, 0x7773, RZ ;  /* 0x0000777300007816 */ /* 0x000fe400000000ff */
[----:B------:R-:W-:-:S02]  /*0b80*/  ISETP.NE.AND P6, PT, R4, RZ, P0 ;  /* 0x000000ff0400720c */ /* 0x000fc400007c5270 */
[----:B---3--:R-:W-:Y:S02]  /*0b90*/  PRMT R4, R6, 0x7770, RZ ;  /* 0x0000777006047816 */ /* 0x008fe400000000ff */
[----:B------:R-:W-:Y:S02]  /*0ba0*/  ISETP.NE.AND P5, PT, R0, RZ, P0 ;  /* 0x000000ff0000720c */ /* 0x000fe400007a5270 */
[C---:B------:R-:W-:Y:S02]  /*0bb0*/  PRMT R0, R6.reuse, 0x7771, RZ ;  /* 0x0000777106007816 */ /* 0x040fe400000000ff */
[C---:B------:R-:W-:Y:S02]  /*0bc0*/  PRMT R2, R6.reuse, 0x7772, RZ ;  /* 0x0000777206027816 */ /* 0x040fe400000000ff */
[----:B------:R-:W-:Y:S02]  /*0bd0*/  PRMT R6, R6, 0x7773, RZ ;  /* 0x0000777306067816 */ /* 0x000fe400000000ff */
[----:B------:R-:W-:-:S02]  /*0be0*/  ISETP.NE.AND P3, PT, R4, RZ, P0 ;  /* 0x000000ff0400720c */ /* 0x000fc40000765270 */
[----:B------:R-:W-:Y:S02]  /*0bf0*/  SEL R4, RZ, 0x1, !P1 ;  /* 0x00000001ff047807 */ /* 0x000fe40004800000 */
[----:B------:R-:W-:Y:S02]  /*0c00*/  ISETP.NE.AND P4, PT, R5, RZ, P0 ;  /* 0x000000ff0500720c */ /* 0x000fe40000785270 */
[----:B------:R-:W-:Y:S02]  /*0c10*/  ISETP.NE.AND P2, PT, R0, RZ, P0 ;  /* 0x000000ff0000720c */ /* 0x000fe40000745270 */
[----:B------:R-:W-:Y:S01]  /*0c20*/  ISETP.NE.AND P1, PT, R2, RZ, P0 ;  /* 0x000000ff0200720c */ /* 0x000fe20000725270 */
[----:B------:R-:W-:Y:S01]  /*0c30*/  IMAD.U32 R2, RZ, RZ, UR6 ;  /* 0x00000006ff027e24 */ /* 0x000fe2000f8e00ff */
[----:B------:R-:W-:Y:S02]  /*0c40*/  ISETP.NE.AND P0, PT, R6, RZ, P0 ;  /* 0x000000ff0600720c */ /* 0x000fe40000705270 */
[----:B------:R-:W-:Y:S01]  /*0c50*/  SEL R7, RZ, 0x1, !P6 ;  /* 0x00000001ff077807 */ /* 0x000fe20007000000 */
[----:B------:R-:W-:Y:S01]  /*0c60*/  IMAD.WIDE.U32 R2, R13, 0x4, R2 ;  /* 0x000000040d027825 */ /* 0x000fe200078e0002 */
        /* <DEDUP_REMOVED lines=15> */
.L_x_17720:
        /* <DEDUP_REMOVED lines=10> */
.L_x_25975:


//--------------------- .text._ZN2at6native29vectorized_elementwise_kernelILi8ENS0_13AUnaryFunctorIbbbNS0_17BitwiseAndFunctorIbEEEESt5arrayIPcLm2EEEEviT0_T1_ --------------------------
	.section	.text._ZN2at6native29vectorized_elementwise_kernelILi8ENS0_13AUnaryFunctorIbbbNS0_17BitwiseAndFunctorIbEEEESt5arrayIPcLm2EEEEviT0_T1_,"ax",@progbits
	.align	128
        .global         _ZN2at6native29vectorized_elementwise_kernelILi8ENS0_13AUnaryFunctorIbbbNS0_17BitwiseAndFunctorIbEEEESt5arrayIPcLm2EEEEviT0_T1_
        .type           _ZN2at6native29vectorized_elementwise_kernelILi8ENS0_13AUnaryFunctorIbbbNS0_17BitwiseAndFunctorIbEEEESt5arrayIPcLm2EEEEviT0_T1_,@function
        .size           _ZN2at6native29vectorized_elementwise_kernelILi8ENS0_13AUnaryFunctorIbbbNS0_17BitwiseAndFunctorIbEEEESt5arrayIPcLm2EEEEviT0_T1_,(.L_x_25976 - _ZN2at6native29vectorized_elementwise_kernelILi8ENS0_13AUnaryFunctorIbbbNS0_17BitwiseAndFunctorIbEEEESt5arrayIPcLm2EEEEviT0_T1_)
        .other          _ZN2at6native29vectorized_elementwise_kernelILi8ENS0_13AUnaryFunctorIbbbNS0_17BitwiseAndFunctorIbEEEESt5arrayIPcLm2EEEEviT0_T1_,@"STO_CUDA_ENTRY STV_DEFAULT"
_ZN2at6native29vectorized_elementwise_kernelILi8ENS0_13AUnaryFunctorIbbbNS0_17BitwiseAndFunctorIbEEEESt5arrayIPcLm2EEEEviT0_T1_:
.text._ZN2at6native29vectorized_elementwise_kernelILi8ENS0_13AUnaryFunctorIbbbNS0_17BitwiseAndFunctorIbEEEESt5arrayIPcLm2EEEEviT0_T1_:
[----:B------:R-:W-:Y:S01]  /*0000*/  LDC R1, c[0x0][0x37c] ;  /* 0x0000df00ff017b82 */ /* 0x000fe20000000800 */
[----:B------:R-:W-:Y:S05]  /*0010*/  EXIT ;  /* 0x000000000000794d */ /* 0x000fea0003800000 */
.L_x_17721:
        /* <DEDUP_REMOVED lines=14> */
.L_x_25976:


//--------------------- .text._ZN2at6native18elementwise_kernelILi128ELi4EZNS0_15gpu_kernel_implINS0_13BinaryFunctorIbbbNS0_17BitwiseAndFunctorIbEEEEEEvRNS_18TensorIteratorBaseERKT_EUliE_EEviT1_ --------------------------
	.section	.text._ZN2at6native18elementwise_kernelILi128ELi4EZNS0_15gpu_kernel_implINS0_13BinaryFunctorIbbbNS0_17BitwiseAndFunctorIbEEEEEEvRNS_18TensorIteratorBaseERKT_EUliE_EEviT1_,"ax",@progbits
	.align	128
        .global         _ZN2at6native18elementwise_kernelILi128ELi4EZNS0_15gpu_kernel_implINS0_13BinaryFunctorIbbbNS0_17BitwiseAndFunctorIbEEEEEEvRNS_18TensorIteratorBaseERKT_EUliE_EEviT1_
        .type           _ZN2at6native18elementwise_kernelILi128ELi4EZNS0_15gpu_kernel_implINS0_13BinaryFunctorIbbbNS0_17BitwiseAndFunctorIbEEEEEEvRNS_18TensorIteratorBaseERKT_EUliE_EEviT1_,@function
        .size           _ZN2at6native18elementwise_kernelILi128ELi4EZNS0_15gpu_kernel_implINS0_13BinaryFunctorIbbbNS0_17BitwiseAndFunctorIbEEEEEEvRNS_18TensorIteratorBaseERKT_EUliE_EEviT1_,(.L_x_25977 - _ZN2at6native18elementwise_kernelILi128ELi4EZNS0_15gpu_kernel_implINS0_13BinaryFunctorIbbbNS0_17BitwiseAndFunctorIbEEEEEEvRNS_18TensorIteratorBaseERKT_EUliE_EEviT1_)
        .other          _ZN2at6native18elementwise_kernelILi128ELi4EZNS0_15gpu_kernel_implINS0_13BinaryFunctorIbbbNS0_17BitwiseAndFunctorIbEEEEEEvRNS_18TensorIteratorBaseERKT_EUliE_EEviT1_,@"STO_CUDA_ENTRY STV_DEFAULT"
_ZN2at6native18elementwise_kernelILi128ELi4EZNS0_15gpu_kernel_implINS0_13BinaryFunctorIbbbNS0_17BitwiseAndFunctorIbEEEEEEvRNS_18TensorIteratorBaseERKT_EUliE_EEviT1_:
.text._ZN2at6native18elementwise_kernelILi128ELi4EZNS0_15gpu_kernel_implINS0_13BinaryFunctorIbbbNS0_17BitwiseAndFunctorIbEEEEEEvRNS_18TensorIteratorBaseERKT_EUliE_EEviT1_:
        /* <DEDUP_REMOVED lines=371> */
.L_x_17724:
        /* <DEDUP_REMOVED lines=19> */
.L_x_17729:
[----:B------:R-:W2:Y:S02]  /*1860*/  LDG.E.U8 R2, desc[UR36][R2.64] ;  /* 0x0000002402027981 */ /* 0x000ea4000c1e1100 */
[----:B--2---:R-:W-:-:S04]  /*1870*/  ISETP.NE.AND P0, PT, R2, RZ, PT ;  /* 0x000000ff0200720c */ /* 0x004fc80003f05270 */
[----:B------:R-:W-:Y:S01]  /*1880*/  P2R R19, PR, RZ, 0x1 ;  /* 0x00000001ff137803 */ /* 0x000fe20000000000 */
[----:B------:R-:W-:Y:S08]  /*1890*/  BRA `(.L_x_17731) ;  /* 0x0000000800947947 */ /* 0x000ff00003800000 */
.L_x_17728:
        /* <DEDUP_REMOVED lines=11> */
.L_x_17733:
[----:B------:R-:W2:Y:S02]  /*1950*/  LDG.E R2, desc[UR36][R2.64] ;  /* 0x0000002402027981 */ /* 0x000ea4000c1e1900 */
[----:B--2---:R-:W-:-:S04]  /*1960*/  ISETP.NE.AND P0, PT, R2, RZ, PT ;  /* 0x000000ff0200720c */ /* 0x004fc80003f05270 */
[----:B------:R-:W-:Y:S01]  /*1970*/  P2R R19, PR, RZ, 0x1 ;  /* 0x00000001ff137803 */ /* 0x000fe20000000000 */
[----:B------:R-:W-:Y:S08]  /*1980*/  BRA `(.L_x_17731) ;  /* 0x0000000800587947 */ /* 0x000ff00003800000 */
.L_x_17732:
[----:B------:R-:W2:Y:S02]  /*1990*/  LDG.E.U16 R2, desc[UR36][R2.64] ;  /* 0x0000002402027981 */ /* 0x000ea4000c1e1500 */
[----:B--2---:R-:W-:-:S04]  /*19a0*/  ISETP.NE.AND P0, PT, R2, RZ, PT ;  /* 0x000000ff0200720c */ /* 0x004fc80003f05270 */
[----:B------:R-:W-:Y:S01]  /*19b0*/  P2R R19, PR, RZ, 0x1 ;  /* 0x00000001ff137803 */ /* 0x000fe20000000000 */
[----:B------:R-:W-:Y:S08]  /*19c0*/  BRA `(.L_x_17731) ;  /* 0x0000000800487947 */ /* 0x000ff00003800000 */
.L_x_17727:
        /* <DEDUP_REMOVED lines=10> */
.L_x_17735:
[----:B------:R-:W2:Y:S02]  /*1a70*/  LDG.E.U16 R0, desc[UR36][R2.64] ;  /* 0x0000002402007981 */ /* 0x000ea4000c1e1500 */
[----:B--2---:R-:W-:-:S05]  /*1a80*/  HADD2.F32 R0, -RZ, R0.H0_H0 ;  /* 0x20000000ff007230 */ /* 0x004fca0000004100 */
[----:B------:R-:W-:-:S04]  /*1a90*/  FSETP.NEU.FTZ.AND P0, PT, R0, RZ, PT ;  /* 0x000000ff0000720b */ /* 0x000fc80003f1d000 */
[----:B------:R-:W-:Y:S01]  /*1aa0*/  P2R R19, PR, RZ, 0x1 ;  /* 0x00000001ff137803 */ /* 0x000fe20000000000 */
[----:B------:R-:W-:Y:S08]  /*1ab0*/  BRA `(.L_x_17731) ;  /* 0x00000008000c7947 */ /* 0x000ff00003800000 */
.L_x_17734:
        /* <DEDUP_REMOVED lines=12> */
.L_x_17737:
        /* <DEDUP_REMOVED lines=10> */
.L_x_17736:
[----:B------:R-:W2:Y:S02]  /*1c20*/  LDG.E.64 R2, desc[UR36][R2.64] ;  /* 0x0000002402027981 */ /* 0x000ea4000c1e1b00 */
[----:B--2---:R-:W0:Y:S02]  /*1c30*/  DSETP.NEU.AND P0, PT, R2, RZ, PT ;  /* 0x000000ff0200722a */ /* 0x004e240003f0d000 */
[----:B0-----:R-:W-:Y:S01]  /*1c40*/  P2R R19, PR, RZ, 0x1 ;  /* 0x00000001ff137803 */ /* 0x001fe20000000000 */
[----:B------:R-:W-:Y:S06]  /*1c50*/  BRA `(.L_x_17731) ;  /* 0x0000000400a47947 */ /* 0x000fec0003800000 */
.L_x_17726:
        /* <DEDUP_REMOVED lines=12> */
.L_x_17740:
        /* <DEDUP_REMOVED lines=9> */
.L_x_17739:
        /* <DEDUP_REMOVED lines=10> */
.L_x_17742:
        /* <DEDUP_REMOVED lines=12> */
.L_x_17741:
[----:B------:R-:W2:Y:S02]  /*1f10*/  LDG.E.U16 R0, desc[UR36][R2.64] ;  /* 0x0000002402007981 */ /* 0x000ea4000c1e1500 */
[----:B--2---:R-:W-:-:S05]  /*1f20*/  IMAD.U32 R0, R0, 0x10000, RZ ;  /* 0x0001000000007824 */ /* 0x004fca00078e00ff */
[----:B------:R-:W-:-:S04]  /*1f30*/  FSETP.NEU.FTZ.AND P0, PT, R0, RZ, PT ;  /* 0x000000ff0000720b */ /* 0x000fc80003f1d000 */
[----:B------:R-:W-:Y:S01]  /*1f40*/  P2R R19, PR, RZ, 0x1 ;  /* 0x00000001ff137803 */ /* 0x000fe20000000000 */
[----:B------:R-:W-:Y:S08]  /*1f50*/  BRA `(.L_x_17731) ;  /* 0x0000000000e47947 */ /* 0x000ff00003800000 */
.L_x_17738:
        /* <DEDUP_REMOVED lines=12> */
.L_x_17745:
[----:B------:R-:W2:Y:S02]  /*2020*/  LDG.E.U8 R2, desc[UR36][R2.64] ;  /* 0x0000002402027981 */ /* 0x000ea4000c1e1100 */
[----:B--2---:R-:W-:-:S04]  /*2030*/  ISETP.NE.AND P0, PT, R2, RZ, PT ;  /* 0x000000ff0200720c */ /* 0x004fc80003f05270 */
[----:B------:R-:W-:Y:S01]  /*2040*/  P2R R19, PR, RZ, 0x1 ;  /* 0x00000001ff137803 */ /* 0x000fe20000000000 */
[----:B------:R-:W-:Y:S08]  /*2050*/  BRA `(.L_x_17731) ;  /* 0x0000000000a47947 */ /* 0x000ff00003800000 */
.L_x_17744:
[----:B------:R-:W2:Y:S02]  /*2060*/  LDG.E.U8 R2, desc[UR36][R2.64] ;  /* 0x0000002402027981 */ /* 0x000ea4000c1e1100 */
[----:B--2---:R-:W-:-:S04]  /*2070*/  ISETP.NE.AND P0, PT, R2, RZ, PT ;  /* 0x000000ff0200720c */ /* 0x004fc80003f05270 */
[----:B------:R-:W-:Y:S01]  /*2080*/  P2R R19, PR, RZ, 0x1 ;  /* 0x00000001ff137803 */ /* 0x000fe20000000000 */
[----:B------:R-:W-:Y:S08]  /*2090*/  BRA `(.L_x_17731) ;  /* 0x0000000000947947 */ /* 0x000ff00003800000 */
.L_x_17743:
[----:B------:R-:W-:-:S09]  /*20a0*/  UISETP.NE.AND UP0, UPT, UR4, 0x1c, UPT ;  /* 0x0000001c0400788c */ /* 0x000fd2000bf05270 */
[----:B------:R-:W-:Y:S05]  /*20b0*/  BRA.U !UP0, `(.L_x_17746) ;  /* 0x0000000108807547 */ /* 0x000fea000b800000 */
[----:B------:R-:W-:-:S09]  /*20c0*/  UISETP.NE.AND UP0, UPT, UR4, 0x1d, UPT ;  /* 0x0000001d0400788c */ /* 0x000fd2000bf05270 */
[----:B------:R-:W-:Y:S05]  /*20d0*/  BRA.U !UP0, `(.L_x_17747) ;  /* 0x0000000108647547 */ /* 0x000fea000b800000 */
[----:B------:R-:W-:-:S09]  /*20e0*/  UISETP.NE.AND UP0, UPT, UR4, 0x2c, UPT ;  /* 0x0000002c0400788c */ /* 0x000fd2000bf05270 */
[----:B------:R-:W-:Y:S05]  /*20f0*/  BRA.U !UP0, `(.L_x_17748) ;  /* 0x00000001084c7547 */ /* 0x000fea000b800000 */
.L_x_17730:
        /* <DEDUP_REMOVED lines=16> */
.L_x_17749:
[----:B------:R-:W-:-:S04]  /*2200*/  PLOP3.LUT P0, PT, PT, PT, PT, 0x8, 0x80 ;  /* 0x000000000080781c */ /* 0x000fc80003f0e170 */
[----:B------:R-:W-:Y:S01]  /*2210*/  P2R R19, PR, RZ, 0x1 ;  /* 0x00000001ff137803 */ /* 0x000fe20000000000 */
[----:B------:R-:W-:Y:S08]  /*2220*/  BRA `(.L_x_17731) ;  /* 0x0000000000307947 */ /* 0x000ff00003800000 */
.L_x_17748:
[----:B------:R-:W2:Y:S02]  /*2230*/  LDG.E.U8 R2, desc[UR36][R2.64] ;  /* 0x0000002402027981 */ /* 0x000ea4000c1e1100 */
[----:B--2---:R-:W-:-:S04]  /*2240*/  ISETP.NE.AND P0, PT, R2, RZ, PT ;  /* 0x000000ff0200720c */ /* 0x004fc80003f05270 */
[----:B------:R-:W-:Y:S01]  /*2250*/  P2R R19, PR, RZ, 0x1 ;  /* 0x00000001ff137803 */ /* 0x000fe20000000000 */
[----:B------:R-:W-:Y:S08]  /*2260*/  BRA `(.L_x_17731) ;  /* 0x0000000000207947 */ /* 0x000ff00003800000 */
.L_x_17747:
[----:B------:R-:W2:Y:S02]  /*2270*/  LDG.E.64 R2, desc[UR36][R2.64] ;  /* 0x0000002402027981 */ /* 0x000ea4000c1e1b00 */
[----:B--2---:R-:W-:-:S04]  /*2280*/  ISETP.NE.U32.AND P0, PT, R2, RZ, PT ;  /* 0x000000ff0200720c */ /* 0x004fc80003f05070 */
[----:B------:R-:W-:-:S04]  /*2290*/  ISETP.NE.AND.EX P0, PT, R3, RZ, PT, P0 ;  /* 0x000000ff0300720c */ /* 0x000fc80003f05300 */
[----:B------:R-:W-:Y:S01]  /*22a0*/  P2R R19, PR, RZ, 0x1 ;  /* 0x00000001ff137803 */ /* 0x000fe20000000000 */
[----:B------:R-:W-:Y:S08]  /*22b0*/  BRA `(.L_x_17731) ;  /* 0x00000000000c7947 */ /* 0x000ff00003800000 */
.L_x_17746:
[----:B------:R-:W2:Y:S02]  /*22c0*/  LDG.E R2, desc[UR36][R2.64] ;  /* 0x0000002402027981 */ /* 0x000ea4000c1e1900 */
[----:B--2---:R-:W-:-:S04]  /*22d0*/  ISETP.NE.AND P0, PT, R2, RZ, PT ;  /* 0x000000ff0200720c */ /* 0x004fc80003f05270 */
[----:B------:R-:W-:-:S09]  /*22e0*/  P2R R19, PR, RZ, 0x1 ;  /* 0x00000001ff137803 */ /* 0x000fd20000000000 */
.L_x_17731:
[----:B------:R-:W-:Y:S05]  /*22f0*/  BSYNC.RECONVERGENT B6 ;  /* 0x0000000000067941 */ /* 0x000fea0003800200 */
.L_x_17725:
        /* <DEDUP_REMOVED lines=18> */
.L_x_17754:
[----:B------:R-:W2:Y:S02]  /*2420*/  LDG.E.U8 R2, desc[UR36][R2.64] ;  /* 0x0000002402027981 */ /* 0x000ea4000c1e1100 */
[----:B--2---:R-:W-:Y:S01]  /*2430*/  ISETP.NE.AND P0, PT, R2, RZ, PT ;  /* 0x000000ff0200720c */ /* 0x004fe20003f05270 */
[----:B------:R-:W-:-:S12]  /*2440*/  BRA `(.L_x_17756) ;  /* 0x0000000800407947 */ /* 0x000fd80003800000 */
.L_x_17753:
        /* <DEDUP_REMOVED lines=10> */
.L_x_17758:
[----:B------:R-:W2:Y:S02]  /*24f0*/  LDG.E R2, desc[UR36][R2.64] ;  /* 0x0000002402027981 */ /* 0x000ea4000c1e1900 */
[----:B--2---:R-:W-:Y:S01]  /*2500*/  ISETP.NE.AND P0, PT, R2, RZ, PT ;  /* 0x000000ff0200720c */ /* 0x004fe20003f05270 */
[----:B------:R-:W-:-:S12]  /*2510*/  BRA `(.L_x_17756) ;  /* 0x00000008000c7947 */ /* 0x000fd80003800000 */
.L_x_17757:
[----:B------:R-:W2:Y:S02]  /*2520*/  LDG.E.U16 R2, desc[UR36][R2.64] ;  /* 0x0000002402027981 */ /* 0x000ea4000c1e1500 */
[----:B--2---:R-:W-:Y:S01]  /*2530*/  ISETP.NE.AND P0, PT, R2, RZ, PT ;  /* 0x000000ff0200720c */ /* 0x004fe20003f05270 */
[----:B------:R-:W-:-:S12]  /*2540*/  BRA `(.L_x_17756) ;  /* 0x0000000800007947 */ /* 0x000fd80003800000 */
.L_x_17752:
        /* <DEDUP_REMOVED lines=9> */
.L_x_17760:
[----:B------:R-:W2:Y:S02]  /*25e0*/  LDG.E.U16 R0, desc[UR36][R2.64] ;  /* 0x0000002402007981 */ /* 0x000ea4000c1e1500 */
[----:B--2---:R-:W-:-:S05]  /*25f0*/  HADD2.F32 R0, -RZ, R0.H0_H0 ;  /* 0x20000000ff007230 */ /* 0x004fca0000004100 */
[----:B------:R-:W-:Y:S01]  /*2600*/  FSETP.NEU.FTZ.AND P0, PT, R0, RZ, PT ;  /* 0x000000ff0000720b */ /* 0x000fe20003f1d000 */
[----:B------:R-:W-:-:S12]  /*2610*/  BRA `(.L_x_17756) ;  /* 0x0000000400cc7947 */ /* 0x000fd80003800000 */
.L_x_17759:
        /* <DEDUP_REMOVED lines=11> */
.L_x_17762:
        /* <DEDUP_REMOVED lines=8> */
.L_x_17761:
[----:B------:R-:W2:Y:S02]  /*2750*/  LDG.E.64 R2, desc[UR36][R2.64] ;  /* 0x0000002402027981 */ /* 0x000ea4000c1e1b00 */
[----:B--2---:R1:W2:Y:S02]  /*2760*/  DSETP.NEU.AND P0, PT, R2, RZ, PT ;  /* 0x000000ff0200722a */ /* 0x0042a40003f0d000 */
[----:B--2---:R-:W-:Y:S05]  /*2770*/  BRA `(.L_x_17756) ;  /* 0x0000000400747947 */ /* 0x004fea0003800000 */
.L_x_17751:
        /* <DEDUP_REMOVED lines=11> */
.L_x_17765:
        /* <DEDUP_REMOVED lines=8> */
.L_x_17764:
        /* <DEDUP_REMOVED lines=9> */
.L_x_17767:
        /* <DEDUP_REMOVED lines=11> */
.L_x_17766:
[----:B------:R-:W2:Y:S02]  /*29f0*/  LDG.E.U16 R0, desc[UR36][R2.64] ;  /* 0x0000002402007981 */ /* 0x000ea4000c1e1500 */
[----:B--2---:R-:W-:-:S05]  /*2a00*/  IMAD.U32 R0, R0, 0x10000, RZ ;  /* 0x0001000000007824 */ /* 0x004fca00078e00ff */
[----:B------:R-:W-:Y:S01]  /*2a10*/  FSETP.NEU.FTZ.AND P0, PT, R0, RZ, PT ;  /* 0x000000ff0000720b */ /* 0x000fe20003f1d000 */
[----:B------:R-:W-:-:S12]  /*2a20*/  BRA `(.L_x_17756) ;  /* 0x0000000000c87947 */ /* 0x000fd80003800000 */
.L_x_17763:
        /* <DEDUP_REMOVED lines=11> */
.L_x_17770:
[----:B------:R-:W2:Y:S02]  /*2ae0*/  LDG.E.U8 R2, desc[UR36][R2.64] ;  /* 0x0000002402027981 */ /* 0x000ea4000c1e1100 */
[----:B--2---:R-:W-:Y:S01]  /*2af0*/  ISETP.NE.AND P0, PT, R2, RZ, PT ;  /* 0x000000ff0200720c */ /* 0x004fe20003f05270 */
[----:B------:R-:W-:-:S12]  /*2b00*/  BRA `(.L_x_17756) ;  /* 0x0000000000907947 */ /* 0x000fd80003800000 */
.L_x_17769:
[----:B------:R-:W2:Y:S02]  /*2b10*/  LDG.E.U8 R2, desc[UR36][R2.64] ;  /* 0x0000002402027981 */ /* 0x000ea4000c1e1100 */
[----:B--2---:R-:W-:Y:S01]  /*2b20*/  ISETP.NE.AND P0, PT, R2, RZ, PT ;  /* 0x000000ff0200720c */ /* 0x004fe20003f05270 */
[----:B------:R-:W-:-:S12]  /*2b30*/  BRA `(.L_x_17756) ;  /* 0x0000000000847947 */ /* 0x000fd80003800000 */
.L_x_17768:
[----:B------:R-:W-:-:S09]  /*2b40*/  UISETP.NE.AND UP0, UPT, UR4, 0x1c, UPT ;  /* 0x0000001c0400788c */ /* 0x000fd2000bf05270 */
[----:B------:R-:W-:Y:S05]  /*2b50*/  BRA.U !UP0, `(.L_x_17771) ;  /* 0x0000000108747547 */ /* 0x000fea000b800000 */
[----:B------:R-:W-:-:S09]  /*2b60*/  UISETP.NE.AND UP0, UPT, UR4, 0x1d, UPT ;  /* 0x0000001d0400788c */ /* 0x000fd2000bf05270 */
[----:B------:R-:W-:Y:S05]  /*2b70*/  BRA.U !UP0, `(.L_x_17772) ;  /* 0x00000001085c7547 */ /* 0x000fea000b800000 */
[----:B------:R-:W-:-:S09]  /*2b80*/  UISETP.NE.AND UP0, UPT, UR4, 0x2c, UPT ;  /* 0x0000002c0400788c */ /* 0x000fd2000bf05270 */
[----:B------:R-:W-:Y:S05]  /*2b90*/  BRA.U !UP0, `(.L_x_17773) ;  /* 0x0000000108487547 */ /* 0x000fea000b800000 */
.L_x_17755:
        /* <DEDUP_REMOVED lines=16> */
.L_x_17774:
[----:B------:R-:W-:Y:S01]  /*2ca0*/  PLOP3.LUT P0, PT, PT, PT, PT, 0x8, 0x80 ;  /* 0x000000000080781c */ /* 0x000fe20003f0e170 */
[----:B------:R-:W-:-:S12]  /*2cb0*/  BRA `(.L_x_17756) ;  /* 0x0000000000247947 */ /* 0x000fd80003800000 */
.L_x_17773:
[----:B------:R-:W2:Y:S02]  /*2cc0*/  LDG.E.U8 R2, desc[UR36][R2.64] ;  /* 0x0000002402027981 */ /* 0x000ea4000c1e1100 */
[----:B--2---:R-:W-:Y:S01]  /*2cd0*/  ISETP.NE.AND P0, PT, R2, RZ, PT ;  /* 0x000000ff0200720c */ /* 0x004fe20003f05270 */
[----:B------:R-:W-:-:S12]  /*2ce0*/  BRA `(.L_x_17756) ;  /* 0x0000000000187947 */ /* 0x000fd80003800000 */
.L_x_17772:
[----:B------:R-:W2:Y:S02]  /*2cf0*/  LDG.E.64 R2, desc[UR36][R2.64] ;  /* 0x0000002402027981 */ /* 0x000ea4000c1e1b00 */
[----:B--2---:R-:W-:-:S04]  /*2d00*/  ISETP.NE.U32.AND P0, PT, R2, RZ, PT ;  /* 0x000000ff0200720c */ /* 0x004fc80003f05070 */
[----:B------:R-:W-:Y:S01]  /*2d10*/  ISETP.NE.AND.EX P0, PT, R3, RZ, PT, P0 ;  /* 0x000000ff0300720c */ /* 0x000fe20003f05300 */
[----:B------:R-:W-:-:S12]  /*2d20*/  BRA `(.L_x_17756) ;  /* 0x0000000000087947 */ /* 0x000fd80003800000 */
.L_x_17771:
[----:B------:R-:W2:Y:S02]  /*2d30*/  LDG.E R2, desc[UR36][R2.64] ;  /* 0x0000002402027981 */ /* 0x000ea4000c1e1900 */
[----:B--2---:R-:W-:-:S13]  /*2d40*/  ISETP.NE.AND P0, PT, R2, RZ, PT ;  /* 0x000000ff0200720c */ /* 0x004fda0003f05270 */
.L_x_17756:
[----:B------:R-:W-:Y:S05]  /*2d50*/  BSYNC.RECONVERGENT B6 ;  /* 0x0000000000067941 */ /* 0x000fea0003800200 */
.L_x_17750:
        /* <DEDUP_REMOVED lines=20> */
.L_x_17779:
[----:B------:R3:W-:Y:S01]  /*2ea0*/  STG.E.U8 desc[UR36][R2.64], R4 ;  /* 0x0000000402007986 */ /* 0x0007e2000c101124 */
[----:B------:R-:W-:Y:S05]  /*2eb0*/  BRA `(.L_x_17781) ;  /* 0x0000000c00007947 */ /* 0x000fea0003800000 */
.L_x_17778:
        /* <DEDUP_REMOVED lines=9> */
.L_x_17783:
[----:B------:R1:W-:Y:S01]  /*2f50*/  STG.E desc[UR36][R2.64], R4 ;  /* 0x0000000402007986 */ /* 0x0003e2000c101924 */
[----:B------:R-:W-:Y:S05]  /*2f60*/  BRA `(.L_x_17781) ;  /* 0x0000000800d47947 */ /* 0x000fea0003800000 */
.L_x_17782:
[----:B------:R2:W-:Y:S01]  /*2f70*/  STG.E.U16 desc[UR36][R2.64], R4 ;  /* 0x0000000402007986 */ /* 0x0005e2000c101524 */
[----:B------:R-:W-:Y:S05]  /*2f80*/  BRA `(.L_x_17781) ;  /* 0x0000000800cc7947 */ /* 0x000fea0003800000 */
.L_x_17777:
        /* <DEDUP_REMOVED lines=9> */
.L_x_17785:
[----:B------:R-:W-:-:S04]  /*3020*/  I2FP.F32.U32 R0, R4 ;  /* 0x0000000400007245 */ /* 0x000fc80000201000 */
[----:B------:R-:W-:-:S05]  /*3030*/  F2FP.F16.F32.PACK_AB R0, RZ, R0 ;  /* 0x00000000ff00723e */ /* 0x000fca00000000ff */
[----:B------:R0:W-:Y:S01]  /*3040*/  STG.E.U16 desc[UR36][R2.64], R0 ;  /* 0x0000000002007986 */ /* 0x0001e2000c101524 */
[----:B------:R-:W-:Y:S05]  /*3050*/  BRA `(.L_x_17781) ;  /* 0x0000000800987947 */ /* 0x000fea0003800000 */
.L_x_17784:
        /* <DEDUP_REMOVED lines=10> */
.L_x_17787:
[----:B------:R-:W-:-:S04]  /*3100*/  I2FP.F32.U32 R4, R4 ;  /* 0x0000000400047245 */ /* 0x000fc80000201000 */
[----:B------:R-:W-:-:S04]  /*3110*/  F2FP.F16.F32.PACK_AB R5, RZ, R4 ;  /* 0x00000004ff05723e */ /* 0x000fc800000000ff */
[----:B------:R-:W-:-:S05]  /*3120*/  PRMT R5, R5, 0x5410, RZ ;  /* 0x0000541005057816 */ /* 0x000fca00000000ff */
[----:B------:R0:W-:Y:S01]  /*3130*/  STG.E desc[UR36][R2.64], R5 ;  /* 0x0000000502007986 */ /* 0x0001e2000c101924 */
[----:B------:R-:W-:Y:S05]  /*3140*/  BRA `(.L_x_17781) ;  /* 0x00000008005c7947 */ /* 0x000fea0003800000 */
.L_x_17786:
[----:B------:R-:W0:Y:S02]  /*3150*/  I2F.F64.U32 R4, R4 ;  /* 0x0000000400047312 */ /* 0x000e240000201800 */
[----:B0-----:R0:W-:Y:S01]  /*3160*/  STG.E.64 desc[UR36][R2.64], R4 ;  /* 0x0000000402007986 */ /* 0x0011e2000c101b24 */
[----:B------:R-:W-:Y:S05]  /*3170*/  BRA `(.L_x_17781) ;  /* 0x0000000800507947 */ /* 0x000fea0003800000 */
.L_x_17776:
        /* <DEDUP_REMOVED lines=10> */
.L_x_17790:
[----:B------:R-:W-:Y:S01]  /*3220*/  CS2R R6, SRZ ;  /* 0x0000000000067805 */ /* 0x000fe2000001ff00 */
[----:B------:R-:W0:Y:S04]  /*3230*/  I2F.F64.U32 R4, R4 ;  /* 0x0000000400047312 */ /* 0x000e280000201800 */
[----:B0-----:R0:W-:Y:S01]  /*3240*/  STG.E.128 desc[UR36][R2.64], R4 ;  /* 0x0000000402007986 */ /* 0x0011e2000c101d24 */
[----:B------:R-:W-:Y:S05]  /*3250*/  BRA `(.L_x_17781) ;  /* 0x0000000800187947 */ /* 0x000fea0003800000 */
.L_x_17789:
        /* <DEDUP_REMOVED lines=17> */
.L_x_17794:
[----:B------:R-:W-:Y:S05]  /*3370*/  BSYNC.RECONVERGENT B0 ;  /* 0x0000000000007941 */ /* 0x000fea0003800200 */
.L_x_17793:
[----:B------:R0:W-:Y:S01]  /*3380*/  STG.E.U8 desc[UR36][R2.64], R5 ;  /* 0x0000000502007986 */ /* 0x0001e2000c101124 */
[----:B------:R-:W-:Y:S05]  /*3390*/  BRA `(.L_x_17781) ;  /* 0x0000000400c87947 */ /* 0x000fea0003800000 */
.L_x_17792:
        /* <DEDUP_REMOVED lines=16> */
.L_x_17791:
[----:B------:R-:W-:-:S04]  /*34a0*/  I2FP.F32.U32 R0, R4 ;  /* 0x0000000400007245 */ /* 0x000fc80000201000 */
[----:B------:R-:W-:-:S05]  /*34b0*/  F2FP.BF16.F32.PACK_AB R0, RZ, R0 ;  /* 0x00000000ff00723e */ /* 0x000fca00000010ff */
[----:B------:R0:W-:Y:S01]  /*34c0*/  STG.E.U16 desc[UR36][R2.64], R0 ;  /* 0x0000000002007986 */ /* 0x0001e2000c101524 */
[----:B------:R-:W-:Y:S05]  /*34d0*/  BRA `(.L_x_17781) ;  /* 0x0000000400787947 */ /* 0x000fea0003800000 */
.L_x_17788:
        /* <DEDUP_REMOVED lines=10> */
.L_x_17797:
        /* <DEDUP_REMOVED lines=12> */
.L_x_17800:
[----:B------:R-:W-:-:S04]  /*3640*/  SHF.R.U32.HI R0, RZ, 0x14, R5 ;  /* 0x00000014ff007819 */ /* 0x000fc80000011605 */
[----:B------:R-:W-:-:S04]  /*3650*/  LOP3.LUT R0, R0, 0x1, RZ, 0xc0, !PT ;  /* 0x0000000100007812 */ /* 0x000fc800078ec0ff */
[----:B------:R-:W-:-:S04]  /*3660*/  IADD3 R0, PT, PT, R5, 0x487ffff, R0 ;  /* 0x0487ffff05007810 */ /* 0x000fc80007ffe000 */
[----:B------:R-:W-:-:S04]  /*3670*/  SHF.R.U32.HI R0, RZ, 0x14, R0 ;  /* 0x00000014ff007819 */ /* 0x000fc80000011600 */
[----:B------:R-:W-:-:S07]  /*3680*/  LOP3.LUT R4, R0, 0xff, RZ, 0xc0, !PT ;  /* 0x000000ff00047812 */ /* 0x000fce00078ec0ff */
.L_x_17801:
[----:B------:R-:W-:-:S07]  /*3690*/  PRMT R0, R4, 0x7610, R0 ;  /* 0x0000761004007816 */ /* 0x000fce0000000000 */
.L_x_17799:
[----:B------:R-:W-:Y:S05]  /*36a0*/  BSYNC.RECONVERGENT B0 ;  /* 0x0000000000007941 */ /* 0x000fea0003800200 */
.L_x_17798:
[----:B------:R0:W-:Y:S01]  /*36b0*/  STG.E.U8 desc[UR36][R2.64], R0 ;  /* 0x0000000002007986 */ /* 0x0001e2000c101124 */
[----:B------:R-:W-:Y:S05]  /*36c0*/  BRA `(.L_x_17781) ;  /* 0x0000000000fc7947 */ /* 0x000fea0003800000 */
.L_x_17796:
        /* <DEDUP_REMOVED lines=12> */
.L_x_17804:
[----:B------:R-:W-:-:S04]  /*3790*/  SHF.R.U32.HI R0, RZ, 0x15, R5 ;  /* 0x00000015ff007819 */ /* 0x000fc80000011605 */
[----:B------:R-:W-:-:S04]  /*37a0*/  LOP3.LUT R0, R0, 0x1, RZ, 0xc0, !PT ;  /* 0x0000000100007812 */ /* 0x000fc800078ec0ff */
[----:B------:R-:W-:-:S04]  /*37b0*/  IADD3 R0, PT, PT, R5, 0x88fffff, R0 ;  /* 0x088fffff05007810 */ /* 0x000fc80007ffe000 */
[----:B------:R-:W-:-:S04]  /*37c0*/  SHF.R.U32.HI R0, RZ, 0x15, R0 ;  /* 0x00000015ff007819 */ /* 0x000fc80000011600 */
[----:B------:R-:W-:-:S07]  /*37d0*/  LOP3.LUT R4, R0, 0xff, RZ, 0xc0, !PT ;  /* 0x000000ff00047812 */ /* 0x000fce00078ec0ff */
.L_x_17805:
[----:B------:R-:W-:-:S07]  /*37e0*/  PRMT R0, R4, 0x7610, R0 ;  /* 0x0000761004007816 */ /* 0x000fce0000000000 */
.L_x_17803:
[----:B------:R-:W-:Y:S05]  /*37f0*/  BSYNC.RECONVERGENT B0 ;  /* 0x0000000000007941 */ /* 0x000fea0003800200 */
.L_x_17802:
[----:B------:R0:W-:Y:S01]  /*3800*/  STG.E.U8 desc[UR36][R2.64], R0 ;  /* 0x0000000002007986 */ /* 0x0001e2000c101124 */
[----:B------:R-:W-:Y:S05]  /*3810*/  BRA `(.L_x_17781) ;  /* 0x0000000000a87947 */ /* 0x000fea0003800000 */
.L_x_17795:
[----:B------:R-:W-:-:S09]  /*3820*/  UISETP.NE.AND UP0, UPT, UR4, 0x1c, UPT ;  /* 0x0000001c0400788c */ /* 0x000fd2000bf05270 */
[----:B------:R-:W-:Y:S05]  /*3830*/  BRA.U !UP0, `(.L_x_17806) ;  /* 0x00000001089c7547 */ /* 0x000fea000b800000 */
[----:B------:R-:W-:-:S09]  /*3840*/  UISETP.NE.AND UP0, UPT, UR4, 0x1d, UPT ;  /* 0x0000001d0400788c */ /* 0x000fd2000bf05270 */
[----:B------:R-:W-:Y:S05]  /*3850*/  BRA.U !UP0, `(.L_x_17807) ;  /* 0x0000000108887547 */ /* 0x000fea000b800000 */
[----:B------:R-:W-:-:S09]  /*3860*/  UISETP.NE.AND UP0, UPT, UR4, 0x2c, UPT ;  /* 0x0000002c0400788c */ /* 0x000fd2000bf05270 */
[----:B------:R-:W-:Y:S05]  /*3870*/  BRA.U !UP0, `(.L_x_17808) ;  /* 0x0000000108447547 */ /* 0x000fea000b800000 */
.L_x_17780:
        /* <DEDUP_REMOVED lines=16> */
.L_x_17809:
[----:B------:R-:W-:Y:S05]  /*3980*/  BRA `(.L_x_17781) ;  /* 0x00000000004c7947 */ /* 0x000fea0003800000 */
.L_x_17808:
        /* <DEDUP_REMOVED lines=15> */
.L_x_17807:
[----:B------:R-:W-:-:S05]  /*3a80*/  HFMA2 R5, -RZ, RZ, 0, 0 ;  /* 0x00000000ff057431 */ /* 0x000fca00000001ff */
[----:B------:R0:W-:Y:S01]  /*3a90*/  STG.E.64 desc[UR36][R2.64], R4 ;  /* 0x0000000402007986 */ /* 0x0001e2000c101b24 */
[----:B------:R-:W-:Y:S05]  /*3aa0*/  BRA `(.L_x_17781) ;  /* 0x0000000000047947 */ /* 0x000fea0003800000 */
.L_x_17806:
[----:B------:R0:W-:Y:S02]  /*3ab0*/  STG.E desc[UR36][R2.64], R4 ;  /* 0x0000000402007986 */ /* 0x0001e4000c101924 */
.L_x_17781:
[----:B------:R-:W-:Y:S05]  /*3ac0*/  BSYNC.RECONVERGENT B6 ;  /* 0x0000000000067941 */ /* 0x000fea0003800200 */
.L_x_17775:
[----:B------:R-:W-:-:S07]  /*3ad0*/  VIADD R17, R17, 0x80 ;  /* 0x0000008011117836 */ /* 0x000fce0000000000 */
.L_x_17723:
[----:B------:R-:W-:Y:S05]  /*3ae0*/  BSYNC.RECONVERGENT B7 ;  /* 0x0000000000077941 */ /* 0x000fea0003800200 */
.L_x_17722:
        /* <DEDUP_REMOVED lines=358> */
.L_x_17812:
        /* <DEDUP_REMOVED lines=19> */
.L_x_17817:
[----:B------:R-:W2:Y:S02]  /*5280*/  LDG.E.U8 R2, desc[UR36][R2.64] ;  /* 0x0000002402027981 */ /* 0x000ea4000c1e1100 */
[----:B--2---:R-:W-:-:S04]  /*5290*/  ISETP.NE.AND P0, PT, R2, RZ, PT ;  /* 0x000000ff0200720c */ /* 0x004fc80003f05270 */
[----:B------:R-:W-:Y:S01]  /*52a0*/  P2R R19, PR, RZ, 0x1 ;  /* 0x00000001ff137803 */ /* 0x000fe20000000000 */
[----:B------:R-:W-:Y:S08]  /*52b0*/  BRA `(.L_x_17819) ;  /* 0x0000000800947947 */ /* 0x000ff00003800000 */
.L_x_17816:
        /* <DEDUP_REMOVED lines=11> */
.L_x_17821:
[----:B------:R-:W2:Y:S02]  /*5370*/  LDG.E R2, desc[UR36][R2.64] ;  /* 0x0000002402027981 */ /* 0x000ea4000c1e1900 */
[----:B--2---:R-:W-:-:S04]  /*5380*/  ISETP.NE.AND P0, PT, R2, RZ, PT ;  /* 0x000000ff0200720c */ /* 0x004fc80003f05270 */
[----:B------:R-:W-:Y:S01]  /*5390*/  P2R R19, PR, RZ, 0x1 ;  /* 0x00000001ff137803 */ /* 0x000fe20000000000 */
[----:B------:R-:W-:Y:S08]  /*53a0*/  BRA `(.L_x_17819) ;  /* 0x0000000800587947 */ /* 0x000ff00003800000 */
.L_x_17820:
[----:B------:R-:W2:Y:S02]  /*53b0*/  LDG.E.U16 R2, desc[UR36][R2.64] ;  /* 0x0000002402027981 */ /* 0x000ea4000c1e1500 */
[----:B--2---:R-:W-:-:S04]  /*53c0*/  ISETP.NE.AND P0, PT, R2, RZ, PT ;  /* 0x000000ff0200720c */ /* 0x004fc80003f05270 */
[----:B------:R-:W-:Y:S01]  /*53d0*/  P2R R19, PR, RZ, 0x1 ;  /* 0x00000001ff137803 */ /* 0x000fe20000000000 */
[----:B------:R-:W-:Y:S08]  /*53e0*/  BRA `(.L_x_17819) ;  /* 0x0000000800487947 */ /* 0x000ff00003800000 */
.L_x_17815:
        /* <DEDUP_REMOVED lines=10> */
.L_x_17823:
[----:B------:R-:W2:Y:S02]  /*5490*/  LDG.E.U16 R0, desc[UR36][R2.64] ;  /* 0x0000002402007981 */ /* 0x000ea4000c1e1500 */
[----:B--2---:R-:W-:-:S05]  /*54a0*/  HADD2.F32 R0, -RZ, R0.H0_H0 ;  /* 0x20000000ff007230 */ /* 0x004fca0000004100 */
[----:B------:R-:W-:-:S04]  /*54b0*/  FSETP.NEU.FTZ.AND P0, PT, R0, RZ, PT ;  /* 0x000000ff0000720b */ /* 0x000fc80003f1d000 */
[----:B------:R-:W-:Y:S01]  /*54c0*/  P2R R19, PR, RZ, 0x1 ;  /* 0x00000001ff137803 */ /* 0x000fe20000000000 */
[----:B------:R-:W-:Y:S08]  /*54d0*/  BRA `(.L_x_17819) ;  /* 0x00000008000c7947 */ /* 0x000ff00003800000 */
.L_x_17822:
        /* <DEDUP_REMOVED lines=12> */
.L_x_17825:
        /* <DEDUP_REMOVED lines=10> */
.L_x_17824:
[----:B------:R-:W2:Y:S02]  /*5640*/  LDG.E.64 R2, desc[UR36][R2.64] ;  /* 0x0000002402027981 */ /* 0x000ea4000c1e1b00 */
[----:B--2---:R-:W0:Y:S02]  /*5650*/  DSETP.NEU.AND P0, PT, R2, RZ, PT ;  /* 0x000000ff0200722a */ /* 0x004e240003f0d000 */
[----:B0-----:R-:W-:Y:S01]  /*5660*/  P2R R19, PR, RZ, 0x1 ;  /* 0x00000001ff137803 */ /* 0x001fe20000000000 */
[----:B------:R-:W-:Y:S06]  /*5670*/  BRA `(.L_x_17819) ;  /* 0x0000000400a47947 */ /* 0x000fec0003800000 */
.L_x_17814:
        /* <DEDUP_REMOVED lines=12> */
.L_x_17828:
        /* <DEDUP_REMOVED lines=9> */
.L_x_17827:
        /* <DEDUP_REMOVED lines=10> */
.L_x_17830:
        /* <DEDUP_REMOVED lines=12> */
.L_x_17829:
[----:B------:R-:W2:Y:S02]  /*5930*/  LDG.E.U16 R0, desc[UR36][R2.64] ;  /* 0x0000002402007981 */ /* 0x000ea4000c1e1500 */
[----:B--2---:R-:W-:-:S05]  /*5940*/  IMAD.U32 R0, R0, 0x10000, RZ ;  /* 0x0001000000007824 */ /* 0x004fca00078e00ff */
[----:B------:R-:W-:-:S04]  /*5950*/  FSETP.NEU.FTZ.AND P0, PT, R0, RZ, PT ;  /* 0x000000ff0000720b */ /* 0x000fc80003f1d000 */
[----:B------:R-:W-:Y:S01]  /*5960*/  P2R R19, PR, RZ, 0x1 ;  /* 0x00000001ff137803 */ /* 0x000fe20000000000 */
[----:B------:R-:W-:Y:S08]  /*5970*/  BRA `(.L_x_17819) ;  /* 0x0000000000e47947 */ /* 0x000ff00003800000 */
.L_x_17826:
        /* <DEDUP_REMOVED lines=12> */
.L_x_17833:
[----:B------:R-:W2:Y:S02]  /*5a40*/  LDG.E.U8 R2, desc[UR36][R2.64] ;  /* 0x0000002402027981 */ /* 0x000ea4000c1e1100 */
[----:B--2---:R-:W-:-:S04]  /*5a50*/  ISETP.NE.AND P0, PT, R2, RZ, PT ;  /* 0x000000ff0200720c */ /* 0x004fc80003f05270 */
[----:B------:R-:W-:Y:S01]  /*5a60*/  P2R R19, PR, RZ, 0x1 ;  /* 0x00000001ff137803 */ /* 0x000fe20000000000 */
[----:B------:R-:W-:Y:S08]  /*5a70*/  BRA `(.L_x_17819) ;  /* 0x0000000000a47947 */ /* 0x000ff00003800000 */
.L_x_17832:
[----:B------:R-:W2:Y:S02]  /*5a80*/  LDG.E.U8 R2, desc[UR36][R2.64] ;  /* 0x0000002402027981 */ /* 0x000ea4000c1e1100 */
[----:B--2---:R-:W-:-:S04]  /*5a90*/  ISETP.NE.AND P0, PT, R2, RZ, PT ;  /* 0x000000ff0200720c */ /* 0x004fc80003f05270 */
[----:B------:R-:W-:Y:S01]  /*5aa0*/  P2R R19, PR, RZ, 0x1 ;  /* 0x00000001ff137803 */ /* 0x000fe20000000000 */
[----:B------:R-:W-:Y:S08]  /*5ab0*/  BRA `(.L_x_17819) ;  /* 0x0000000000947947 */ /* 0x000ff00003800000 */
.L_x_17831:
        /* <DEDUP_REMOVED lines=10> */
.L_x_17818:
        /* <DEDUP_REMOVED lines=16> */
.L_x_17836:
[----:B------:R-:W-:-:S04]  /*5c60*/  PLOP3.LUT P0, PT, PT, PT, PT, 0x8, 0x80 ;  /* 0x000000000080781c */ /* 0x000fc80003f0e170 */
[----:B------:R-:W-:Y:S01]  /*5c70*/  P2R R19, PR, RZ, 0x1 ;  /* 0x00000001ff137803 */ /* 0x000fe20000000000 */
[----:B------:R-:W-:Y:S08]  /*5c80*/  BRA `(.L_x_17819) ;  /* 0x0000000000207947 */ /* 0x000ff00003800000 */
.L_x_17835:
[----:B------:R-:W2:Y:S02]  /*5c90*/  LDG.E.64 R2, desc[UR36][R2.64] ;  /* 0x0000002402027981 */ /* 0x000ea4000c1e1b00 */
[----:B--2---:R-:W-:-:S04]  /*5ca0*/  ISETP.NE.U32.AND P0, PT, R2, RZ, PT ;  /* 0x000000ff0200720c */ /* 0x004fc80003f05070 */
[----:B------:R-:W-:-:S04]  /*5cb0*/  ISETP.NE.AND.EX P0, PT, R3, RZ, PT, P0 ;  /* 0x000000ff0300720c */ /* 0x000fc80003f05300 */
[----:B------:R-:W-:Y:S01]  /*5cc0*/  P2R R19, PR, RZ, 0x1 ;  /* 0x00000001ff137803 */ /* 0x000fe20000000000 */
[----:B------:R-:W-:Y:S08]  /*5cd0*/  BRA `(.L_x_17819) ;  /* 0x00000000000c7947 */ /* 0x000ff00003800000 */
.L_x_17834:
[----:B------:R-:W2:Y:S02]  /*5ce0*/  LDG.E R2, desc[UR36][R2.64] ;  /* 0x0000002402027981 */ /* 0x000ea4000c1e1900 */
[----:B--2---:R-:W-:-:S04]  /*5cf0*/  ISETP.NE.AND P0, PT, R2, RZ, PT ;  /* 0x000000ff0200720c */ /* 0x004fc80003f05270 */
[----:B------:R-:W-:-:S09]  /*5d00*/  P2R R19, PR, RZ, 0x1 ;  /* 0x00000001ff137803 */ /* 0x000fd20000000000 */
.L_x_17819:
[----:B------:R-:W-:Y:S05]  /*5d10*/  BSYNC.RECONVERGENT B6 ;  /* 0x0000000000067941 */ /* 0x000fea0003800200 */
.L_x_17813:
        /* <DEDUP_REMOVED lines=18> */
.L_x_17841:
[----:B------:R-:W2:Y:S02]  /*5e40*/  LDG.E.U8 R2, desc[UR36][R2.64] ;  /* 0x0000002402027981 */ /* 0x000ea4000c1e1100 */
[----:B--2---:R-:W-:Y:S01]  /*5e50*/  ISETP.NE.AND P0, PT, R2, RZ, PT ;  /* 0x000000ff0200720c */ /* 0x004fe20003f05270 */
[----:B------:R-:W-:-:S12]  /*5e60*/  BRA `(.L_x_17843) ;  /* 0x0000000800407947 */ /* 0x000fd80003800000 */
.L_x_17840:
        /* <DEDUP_REMOVED lines=10> */
.L_x_17845:
[----:B------:R-:W2:Y:S02]  /*5f10*/  LDG.E R2, desc[UR36][R2.64] ;  /* 0x0000002402027981 */ /* 0x000ea4000c1e1900 */
[----:B--2---:R-:W-:Y:S01]  /*5f20*/  ISETP.NE.AND P0, PT, R2, RZ, PT ;  /* 0x000000ff0200720c */ /* 0x004fe20003f05270 */
[----:B------:R-:W-:-:S12]  /*5f30*/  BRA `(.L_x_17843) ;  /* 0x00000008000c7947 */ /* 0x000fd80003800000 */
.L_x_17844:
[----:B------:R-:W2:Y:S02]  /*5f40*/  LDG.E.U16 R2, desc[UR36][R2.64] ;  /* 0x0000002402027981 */ /* 0x000ea4000c1e1500 */
[----:B--2---:R-:W-:Y:S01]  /*5f50*/  ISETP.NE.AND P0, PT, R2, RZ, PT ;  /* 0x000000ff0200720c */ /* 0x004fe20003f05270 */
[----:B------:R-:W-:-:S12]  /*5f60*/  BRA `(.L_x_17843) ;  /* 0x0000000800007947 */ /* 0x000fd80003800000 */
.L_x_17839:
        /* <DEDUP_REMOVED lines=9> */
.L_x_17847:
[----:B------:R-:W2:Y:S02]  /*6000*/  LDG.E.U16 R0, desc[UR36][R2.64] ;  /* 0x0000002402007981 */ /* 0x000ea4000c1e1500 */
[----:B--2---:R-:W-:-:S05]  /*6010*/  HADD2.F32 R0, -RZ, R0.H0_H0 ;  /* 0x20000000ff007230 */ /* 0x004fca0000004100 */
[----:B------:R-:W-:Y:S01]  /*6020*/  FSETP.NEU.FTZ.AND P0, PT, R0, RZ, PT ;  /* 0x000000ff0000720b */ /* 0x000fe20003f1d000 */
[----:B------:R-:W-:-:S12]  /*6030*/  BRA `(.L_x_17843) ;  /* 0x0000000400cc7947 */ /* 0x000fd80003800000 */
.L_x_17846:
        /* <DEDUP_REMOVED lines=11> */
.L_x_17849:
        /* <DEDUP_REMOVED lines=8> */
.L_x_17848:
[----:B------:R-:W2:Y:S02]  /*6170*/  LDG.E.64 R2, desc[UR36][R2.64] ;  /* 0x0000002402027981 */ /* 0x000ea4000c1e1b00 */
[----:B--2---:R1:W2:Y:S02]  /*6180*/  DSETP.NEU.AND P0, PT, R2, RZ, PT ;  /* 0x000000ff0200722a */ /* 0x0042a40003f0d000 */
[----:B--2---:R-:W-:Y:S05]  /*6190*/  BRA `(.L_x_17843) ;  /* 0x0000000400747947 */ /* 0x004fea0003800000 */
.L_x_17838:
        /* <DEDUP_REMOVED lines=11> */
.L_x_17852:
        /* <DEDUP_REMOVED lines=8> */
.L_x_17851:
        /* <DEDUP_REMOVED lines=9> */
.L_x_17854:
        /* <DEDUP_REMOVED lines=11> */
.L_x_17853:
[----:B------:R-:W2:Y:S02]  /*6410*/  LDG.E.U16 R0, desc[UR36][R2.64] ;  /* 0x0000002402007981 */ /* 0x000ea4000c1e1500 */
[----:B--2---:R-:W-:-:S05]  /*6420*/  IMAD.U32 R0, R0, 0x10000, RZ ;  /* 0x0001000000007824 */ /* 0x004fca00078e00ff */
[----:B------:R-:W-:Y:S01]  /*6430*/  FSETP.NEU.FTZ.AND P0, PT, R0, RZ, PT ;  /* 0x000000ff0000720b */ /* 0x000fe20003f1d000 */
[----:B------:R-:W-:-:S12]  /*6440*/  BRA `(.L_x_17843) ;  /* 0x0000000000c87947 */ /* 0x000fd80003800000 */
.L_x_17850:
        /* <DEDUP_REMOVED lines=11> */
.L_x_17857:
[----:B------:R-:W2:Y:S02]  /*6500*/  LDG.E.U8 R2, desc[UR36][R2.64] ;  /* 0x0000002402027981 */ /* 0x000ea4000c1e1100 */
[----:B--2---:R-:W-:Y:S01]  /*6510*/  ISETP.NE.AND P0, PT, R2, RZ, PT ;  /* 0x000000ff0200720c */ /* 0x004fe20003f05270 */
[----:B------:R-:W-:-:S12]  /*6520*/  BRA `(.L_x_17843) ;  /* 0x0000000000907947 */ /* 0x000fd80003800000 */
.L_x_17856:
[----:B------:R-:W2:Y:S02]  /*6530*/  LDG.E.U8 R2, desc[UR36][R2.64] ;  /* 0x0000002402027981 */ /* 0x000ea4000c1e1100 */
[----:B--2---:R-:W-:Y:S01]  /*6540*/  ISETP.NE.AND P0, PT, R2, RZ, PT ;  /* 0x000000ff0200720c */ /* 0x004fe20003f05270 */
[----:B------:R-:W-:-:S12]  /*6550*/  BRA `(.L_x_17843) ;  /* 0x0000000000847947 */ /* 0x000fd80003800000 */
.L_x_17855:
        /* <DEDUP_REMOVED lines=9> */
.L_x_17842:
        /* <DEDUP_REMOVED lines=16> */
.L_x_17860:
[----:B------:R-:W-:Y:S01]  /*66f0*/  PLOP3.LUT P0, PT, PT, PT, PT, 0x8, 0x80 ;  /* 0x000000000080781c */ /* 0x000fe20003f0e170 */
[----:B------:R-:W-:-:S12]  /*6700*/  BRA `(.L_x_17843) ;  /* 0x0000000000187947 */ /* 0x000fd80003800000 */
.L_x_17859:
[----:B------:R-:W2:Y:S02]  /*6710*/  LDG.E.64 R2, desc[UR36][R2.64] ;  /* 0x0000002402027981 */ /* 0x000ea4000c1e1b00 */
[----:B--2---:R-:W-:-:S04]  /*6720*/  ISETP.NE.U32.AND P0, PT, R2, RZ, PT ;  /* 0x000000ff0200720c */ /* 0x004fc80003f05070 */
[----:B------:R-:W-:Y:S01]  /*6730*/  ISETP.NE.AND.EX P0, PT, R3, RZ, PT, P0 ;  /* 0x000000ff0300720c */ /* 0x000fe20003f05300 */
[----:B------:R-:W-:-:S12]  /*6740*/  BRA `(.L_x_17843) ;  /* 0x0000000000087947 */ /* 0x000fd80003800000 */
.L_x_17858:
[----:B------:R-:W2:Y:S02]  /*6750*/  LDG.E R2, desc[UR36][R2.64] ;  /* 0x0000002402027981 */ /* 0x000ea4000c1e1900 */
[----:B--2---:R-:W-:-:S13]  /*6760*/  ISETP.NE.AND P0, PT, R2, RZ, PT ;  /* 0x000000ff0200720c */ /* 0x004fda0003f05270 */
.L_x_17843:
[----:B------:R-:W-:Y:S05]  /*6770*/  BSYNC.RECONVERGENT B6 ;  /* 0x0000000000067941 */ /* 0x000fea0003800200 */
.L_x_17837:
        /* <DEDUP_REMOVED lines=20> */
.L_x_17865:
[----:B------:R0:W-:Y:S01]  /*68c0*/  STG.E.U8 desc[UR36][R2.64], R4 ;  /* 0x0000000402007986 */ /* 0x0001e2000c101124 */
[----:B------:R-:W-:Y:S05]  /*68d0*/  BRA `(.L_x_17867) ;  /* 0x0000000800fc7947 */ /* 0x000fea0003800000 */
.L_x_17864:
        /* <DEDUP_REMOVED lines=9> */
.L_x_17869:
[----:B------:R0:W-:Y:S01]  /*6970*/  STG.E desc[UR36][R2.64], R4 ;  /* 0x0000000402007986 */ /* 0x0001e2000c101924 */
[----:B------:R-:W-:Y:S05]  /*6980*/  BRA `(.L_x_17867) ;  /* 0x0000000800d07947 */ /* 0x000fea0003800000 */
.L_x_17868:
[----:B------:R0:W-:Y:S01]  /*6990*/  STG.E.U16 desc[UR36][R2.64], R4 ;  /* 0x0000000402007986 */ /* 0x0001e2000c101524 */
[----:B------:R-:W-:Y:S05]  /*69a0*/  BRA `(.L_x_17867) ;  /* 0x0000000800c87947 */ /* 0x000fea0003800000 */
.L_x_17863:
        /* <DEDUP_REMOVED lines=9> */
.L_x_17871:
[----:B------:R-:W-:-:S04]  /*6a40*/  I2FP.F32.U32 R0, R4 ;  /* 0x0000000400007245 */ /* 0x000fc80000201000 */
[----:B------:R-:W-:-:S05]  /*6a50*/  F2FP.F16.F32.PACK_AB R0, RZ, R0 ;  /* 0x00000000ff00723e */ /* 0x000fca00000000ff */
[----:B------:R0:W-:Y:S01]  /*6a60*/  STG.E.U16 desc[UR36][R2.64], R0 ;  /* 0x0000000002007986 */ /* 0x0001e2000c101524 */
[----:B------:R-:W-:Y:S05]  /*6a70*/  BRA `(.L_x_17867) ;  /* 0x0000000800947947 */ /* 0x000fea0003800000 */
.L_x_17870:
        /* <DEDUP_REMOVED lines=10> */
.L_x_17873:
[----:B------:R-:W-:-:S04]  /*6b20*/  I2FP.F32.U32 R4, R4 ;  /* 0x0000000400047245 */ /* 0x000fc80000201000 */
[----:B------:R-:W-:-:S04]  /*6b30*/  F2FP.F16.F32.PACK_AB R5, RZ, R4 ;  /* 0x00000004ff05723e */ /* 0x000fc800000000ff */
[----:B------:R-:W-:-:S05]  /*6b40*/  PRMT R5, R5, 0x5410, RZ ;  /* 0x0000541005057816 */ /* 0x000fca00000000ff */
[----:B------:R0:W-:Y:S01]  /*6b50*/  STG.E desc[UR36][R2.64], R5 ;  /* 0x0000000502007986 */ /* 0x0001e2000c101924 */
[----:B------:R-:W-:Y:S05]  /*6b60*/  BRA `(.L_x_17867) ;  /* 0x0000000800587947 */ /* 0x000fea0003800000 */
.L_x_17872:
[----:B------:R-:W0:Y:S02]  /*6b70*/  I2F.F64.U32 R4, R4 ;  /* 0x0000000400047312 */ /* 0x000e240000201800 */
[----:B0-----:R0:W-:Y:S01]  /*6b80*/  STG.E.64 desc[UR36][R2.64], R4 ;  /* 0x0000000402007986 */ /* 0x0011e2000c101b24 */
[----:B------:R-:W-:Y:S05]  /*6b90*/  BRA `(.L_x_17867) ;  /* 0x00000008004c7947 */ /* 0x000fea0003800000 */
.L_x_17862:
        /* <DEDUP_REMOVED lines=12> */
.L_x_17877:
        /* <DEDUP_REMOVED lines=17> */
.L_x_17879:
[----:B------:R-:W-:Y:S05]  /*6d70*/  BSYNC.RECONVERGENT B0 ;  /* 0x0000000000007941 */ /* 0x000fea0003800200 */
.L_x_17878:
[----:B------:R0:W-:Y:S01]  /*6d80*/  STG.E.U8 desc[UR36][R2.64], R0 ;  /* 0x0000000002007986 */ /* 0x0001e2000c101124 */
[----:B------:R-:W-:Y:S05]  /*6d90*/  BRA `(.L_x_17867) ;  /* 0x0000000400cc7947 */ /* 0x000fea0003800000 */
.L_x_17876:
        /* <DEDUP_REMOVED lines=17> */
.L_x_17881:
[----:B------:R-:W-:Y:S05]  /*6eb0*/  BSYNC.RECONVERGENT B0 ;  /* 0x0000000000007941 */ /* 0x000fea0003800200 */
.L_x_17880:
[----:B------:R0:W-:Y:S01]  /*6ec0*/  STG.E.U8 desc[UR36][R2.64], R0 ;  /* 0x0000000002007986 */ /* 0x0001e2000c101124 */
[----:B------:R-:W-:Y:S05]  /*6ed0*/  BRA `(.L_x_17867) ;  /* 0x00000004007c7947 */ /* 0x000fea0003800000 */
.L_x_17875:
        /* <DEDUP_REMOVED lines=21> */
.L_x_17883:
[----:B------:R-:W-:-:S05]  /*7030*/  IMAD.MOV.U32 R5, RZ, RZ, RZ ;  /* 0x000000ffff057224 */ /* 0x000fca00078e00ff */
[----:B------:R0:W-:Y:S01]  /*7040*/  STG.E.64 desc[UR36][R2.64], R4 ;  /* 0x0000000402007986 */ /* 0x0001e2000c101b24 */
[----:B------:R-:W-:Y:S05]  /*7050*/  BRA `(.L_x_17867) ;  /* 0x00000004001c7947 */ /* 0x000fea0003800000 */
.L_x_17882:
[----:B------:R0:W-:Y:S01]  /*7060*/  STG.E desc[UR36][R2.64], R4 ;  /* 0x0000000402007986 */ /* 0x0001e2000c101924 */
[----:B------:R-:W-:Y:S05]  /*7070*/  BRA `(.L_x_17867) ;  /* 0x0000000400147947 */ /* 0x000fea0003800000 */
.L_x_17874:
        /* <DEDUP_REMOVED lines=8> */
.L_x_17885:
[----:B------:R-:W-:Y:S01]  /*7100*/  CS2R R6, SRZ ;  /* 0x0000000000067805 */ /* 0x000fe2000001ff00 */
[----:B------:R-:W0:Y:S04]  /*7110*/  I2F.F64.U32 R4, R4 ;  /* 0x0000000400047312 */ /* 0x000e280000201800 */
[----:B0-----:R4:W-:Y:S01]  /*7120*/  STG.E.128 desc[UR36][R2.64], R4 ;  /* 0x0000000402007986 */ /* 0x0019e2000c101d24 */
[----:B------:R-:W-:Y:S05]  /*7130*/  BRA `(.L_x_17867) ;  /* 0x0000000000e47947 */ /* 0x000fea0003800000 */
.L_x_17884:
[----:B------:R-:W-:-:S09]  /*7140*/  UISETP.NE.AND UP0, UPT, UR4, 0xf, UPT ;  /* 0x0000000f0400788c */ /* 0x000fd2000bf05270 */
[----:B------:R-:W-:Y:S05]  /*7150*/  BRA.U !UP0, `(.L_x_17886) ;  /* 0x0000000108d07547 */ /* 0x000fea000b800000 */
[----:B------:R-:W-:-:S09]  /*7160*/  UISETP.NE.AND UP0, UPT, UR4, 0x17, UPT ;  /* 0x000000170400788c */ /* 0x000fd2000bf05270 */
[----:B------:R-:W-:Y:S05]  /*7170*/  BRA.U !UP0, `(.L_x_17887) ;  /* 0x0000000108847547 */ /* 0x000fea000b800000 */
[----:B------:R-:W-:-:S09]  /*7180*/  UISETP.NE.AND UP0, UPT, UR4, 0x18, UPT ;  /* 0x000000180400788c */ /* 0x000fd2000bf05270 */
[----:B------:R-:W-:Y:S05]  /*7190*/  BRA.U !UP0, `(.L_x_17888) ;  /* 0x0000000108447547 */ /* 0x000fea000b800000 */
.L_x_17866:
        /* <DEDUP_REMOVED lines=16> */
.L_x_17889:
[----:B------:R-:W-:Y:S05]  /*72a0*/  BRA `(.L_x_17867) ;  /* 0x0000000000887947 */ /* 0x000fea0003800000 */
.L_x_17888:
        /* <DEDUP_REMOVED lines=11> */
.L_x_17891:
[----:B------:R-:W-:Y:S05]  /*7360*/  BSYNC.RECONVERGENT B0 ;  /* 0x0000000000007941 */ /* 0x000fea0003800200 */
.L_x_17890:
[----:B------:R3:W-:Y:S01]  /*7370*/  STG.E.U8 desc[UR36][R2.64], R5 ;  /* 0x0000000502007986 */ /* 0x0007e2000c101124 */
[----:B------:R-:W-:Y:S05]  /*7380*/  BRA `(.L_x_17867) ;  /* 0x0000000000507947 */ /* 0x000fea0003800000 */
.L_x_17887:
        /* <DEDUP_REMOVED lines=12> */
.L_x_17892:
[----:B------:R-:W-:Y:S01]  /*7450*/  IMAD.MOV.U32 R5, RZ, RZ, 0x7f ;  /* 0x0000007fff057424 */ /* 0x000fe200078e00ff */
[----:B------:R-:W-:-:S04]  /*7460*/  ISETP.GT.U32.AND P0, PT, R7, 0x7f800000, PT ;  /* 0x7f8000000700780c */ /* 0x000fc80003f04070 */
[----:B------:R-:W-:-:S05]  /*7470*/  SEL R5, R5, 0x7c, P0 ;  /* 0x0000007c05057807 */ /* 0x000fca0000000000 */
[----:B------:R2:W-:Y:S01]  /*7480*/  STG.E.U8 desc[UR36][R2.64], R5 ;  /* 0x0000000502007986 */ /* 0x0005e2000c101124 */
[----:B------:R-:W-:Y:S05]  /*7490*/  BRA `(.L_x_17867) ;  /* 0x00000000000c7947 */ /* 0x000fea0003800000 */
.L_x_17886:
[----:B------:R-:W-:-:S04]  /*74a0*/  I2FP.F32.U32 R0, R4 ;  /* 0x0000000400007245 */ /* 0x000fc80000201000 */
[----:B------:R-:W-:-:S05]  /*74b0*/  F2FP.BF16.F32.PACK_AB R0, RZ, R0 ;  /* 0x00000000ff00723e */ /* 0x000fca00000010ff */
[----:B------:R0:W-:Y:S02]  /*74c0*/  STG.E.U16 desc[UR36][R2.64], R0 ;  /* 0x0000000002007986 */ /* 0x0001e4000c101524 */
.L_x_17867:
[----:B------:R-:W-:Y:S05]  /*74d0*/  BSYNC.RECONVERGENT B6 ;  /* 0x0000000000067941 */ /* 0x000fea0003800200 */
.L_x_17861:
[----:B------:R-:W-:-:S07]  /*74e0*/  VIADD R17, R17, 0x80 ;  /* 0x0000008011117836 */ /* 0x000fce0000000000 */
.L_x_17811:
[----:B------:R-:W-:Y:S05]  /*74f0*/  BSYNC.RECONVERGENT B7 ;  /* 0x0000000000077941 */ /* 0x000fea0003800200 */
.L_x_17810:
        /* <DEDUP_REMOVED lines=358> */
.L_x_17895:
        /* <DEDUP_REMOVED lines=19> */
.L_x_17900:
[----:B------:R-:W2:Y:S02]  /*8c90*/  LDG.E.U8 R2, desc[UR36][R2.64] ;  /* 0x0000002402027981 */ /* 0x000ea4000c1e1100 */
[----:B--2---:R-:W-:-:S04]  /*8ca0*/  ISETP.NE.AND P0, PT, R2, RZ, PT ;  /* 0x000000ff0200720c */ /* 0x004fc80003f05270 */
[----:B------:R-:W-:Y:S01]  /*8cb0*/  P2R R19, PR, RZ, 0x1 ;  /* 0x00000001ff137803 */ /* 0x000fe20000000000 */
[----:B------:R-:W-:Y:S08]  /*8cc0*/  BRA `(.L_x_17902) ;  /* 0x0000000800947947 */ /* 0x000ff00003800000 */
.L_x_17899:
        /* <DEDUP_REMOVED lines=11> */
.L_x_17904:
[----:B------:R-:W2:Y:S02]  /*8d80*/  LDG.E R2, desc[UR36][R2.64] ;  /* 0x0000002402027981 */ /* 0x000ea4000c1e1900 */
[----:B--2---:R-:W-:-:S04]  /*8d90*/  ISETP.NE.AND P0, PT, R2, RZ, PT ;  /* 0x000000ff0200720c */ /* 0x004fc80003f05270 */
[----:B------:R-:W-:Y:S01]  /*8da0*/  P2R R19, PR, RZ, 0x1 ;  /* 0x00000001ff137803 */ /* 0x000fe20000000000 */
[----:B------:R-:W-:Y:S08]  /*8db0*/  BRA `(.L_x_17902) ;  /* 0x0000000800587947 */ /* 0x000ff00003800000 */
.L_x_17903:
[----:B------:R-:W2:Y:S02]  /*8dc0*/  LDG.E.U16 R2, desc[UR36][R2.64] ;  /* 0x0000002402027981 */ /* 0x000ea4000c1e1500 */
[----:B--2---:R-:W-:-:S04]  /*8dd0*/  ISETP.NE.AND P0, PT, R2, RZ, PT ;  /* 0x000000ff0200720c */ /* 0x004fc80003f05270 */
[----:B------:R-:W-:Y:S01]  /*8de0*/  P2R R19, PR, RZ, 0x1 ;  /* 0x00000001ff137803 */ /* 0x000fe20000000000 */
[----:B------:R-:W-:Y:S08]  /*8df0*/  BRA `(.L_x_17902) ;  /* 0x0000000800487947 */ /* 0x000ff00003800000 */
.L_x_17898:
        /* <DEDUP_REMOVED lines=10> */
.L_x_17906:
[----:B------:R-:W2:Y:S02]  /*8ea0*/  LDG.E.U16 R0, desc[UR36][R2.64] ;  /* 0x0000002402007981 */ /* 0x000ea4000c1e1500 */
[----:B--2---:R-:W-:-:S05]  /*8eb0*/  HADD2.F32 R0, -RZ, R0.H0_H0 ;  /* 0x20000000ff007230 */ /* 0x004fca0000004100 */
[----:B------:R-:W-:-:S04]  /*8ec0*/  FSETP.NEU.FTZ.AND P0, PT, R0, RZ, PT ;  /* 0x000000ff0000720b */ /* 0x000fc80003f1d000 */
[----:B------:R-:W-:Y:S01]  /*8ed0*/  P2R R19, PR, RZ, 0x1 ;  /* 0x00000001ff137803 */ /* 0x000fe20000000000 */
[----:B------:R-:W-:Y:S08]  /*8ee0*/  BRA `(.L_x_17902) ;  /* 0x00000008000c7947 */ /* 0x000ff00003800000 */
.L_x_17905:
        /* <DEDUP_REMOVED lines=12> */
.L_x_17908:
        /* <DEDUP_REMOVED lines=10> */
.L_x_17907:
[----:B------:R-:W2:Y:S02]  /*9050*/  LDG.E.64 R2, desc[UR36][R2.64] ;  /* 0x0000002402027981 */ /* 0x000ea4000c1e1b00 */
[----:B--2---:R-:W0:Y:S02]  /*9060*/  DSETP.NEU.AND P0, PT, R2, RZ, PT ;  /* 0x000000ff0200722a */ /* 0x004e240003f0d000 */
[----:B0-----:R-:W-:Y:S01]  /*9070*/  P2R R19, PR, RZ, 0x1 ;  /* 0x00000001ff137803 */ /* 0x001fe20000000000 */
[----:B------:R-:W-:Y:S06]  /*9080*/  BRA `(.L_x_17902) ;  /* 0x0000000400a47947 */ /* 0x000fec0003800000 */
.L_x_17897:
        /* <DEDUP_REMOVED lines=12> */
.L_x_17911:
        /* <DEDUP_REMOVED lines=9> */
.L_x_17910:
        /* <DEDUP_REMOVED lines=10> */
.L_x_17913:
        /* <DEDUP_REMOVED lines=12> */
.L_x_17912:
[----:B------:R-:W2:Y:S02]  /*9340*/  LDG.E.U16 R0, desc[UR36][R2.64] ;  /* 0x0000002402007981 */ /* 0x000ea4000c1e1500 */
[----:B--2---:R-:W-:-:S05]  /*9350*/  IMAD.U32 R0, R0, 0x10000, RZ ;  /* 0x0001000000007824 */ /* 0x004fca00078e00ff */
[----:B------:R-:W-:-:S04]  /*9360*/  FSETP.NEU.FTZ.AND P0, PT, R0, RZ, PT ;  /* 0x000000ff0000720b */ /* 0x000fc80003f1d000 */
[----:B------:R-:W-:Y:S01]  /*9370*/  P2R R19, PR, RZ, 0x1 ;  /* 0x00000001ff137803 */ /* 0x000fe20000000000 */
[----:B------:R-:W-:Y:S08]  /*9380*/  BRA `(.L_x_17902) ;  /* 0x0000000000e47947 */ /* 0x000ff00003800000 */
.L_x_17909:
        /* <DEDUP_REMOVED lines=12> */
.L_x_17916:
[----:B------:R-:W2:Y:S02]  /*9450*/  LDG.E.U8 R2, desc[UR36][R2.64] ;  /* 0x0000002402027981 */ /* 0x000ea4000c1e1100 */
[----:B--2---:R-:W-:-:S04]  /*9460*/  ISETP.NE.AND P0, PT, R2, RZ, PT ;  /* 0x000000ff0200720c */ /* 0x004fc80003f05270 */
[----:B------:R-:W-:Y:S01]  /*9470*/  P2R R19, PR, RZ, 0x1 ;  /* 0x00000001ff137803 */ /* 0x000fe20000000000 */
[----:B------:R-:W-:Y:S08]  /*9480*/  BRA `(.L_x_17902) ;  /* 0x0000000000a47947 */ /* 0x000ff00003800000 */
.L_x_17915:
[----:B------:R-:W2:Y:S02]  /*9490*/  LDG.E.U8 R2, desc[UR36][R2.64] ;  /* 0x0000002402027981 */ /* 0x000ea4000c1e1100 */
[----:B--2---:R-:W-:-:S04]  /*94a0*/  ISETP.NE.AND P0, PT, R2, RZ, PT ;  /* 0x000000ff0200720c */ /* 0x004fc80003f05270 */
[----:B------:R-:W-:Y:S01]  /*94b0*/  P2R R19, PR, RZ, 0x1 ;  /* 0x00000001ff137803 */ /* 0x000fe20000000000 */
[----:B------:R-:W-:Y:S08]  /*94c0*/  BRA `(.L_x_17902) ;  /* 0x0000000000947947 */ /* 0x000ff00003800000 */
.L_x_17914:
        /* <DEDUP_REMOVED lines=10> */
.L_x_17901:
        /* <DEDUP_REMOVED lines=16> */
.L_x_17919:
[----:B------:R-:W-:-:S04]  /*9670*/  PLOP3.LUT P0, PT, PT, PT, PT, 0x8, 0x80 ;  /* 0x000000000080781c */ /* 0x000fc80003f0e170 */
[----:B------:R-:W-:Y:S01]  /*9680*/  P2R R19, PR, RZ, 0x1 ;  /* 0x00000001ff137803 */ /* 0x000fe20000000000 */
[----:B------:R-:W-:Y:S08]  /*9690*/  BRA `(.L_x_17902) ;  /* 0x0000000000207947 */ /* 0x000ff00003800000 */
.L_x_17918:
[----:B------:R-:W2:Y:S02]  /*96a0*/  LDG.E.64 R2, desc[UR36][R2.64] ;  /* 0x0000002402027981 */ /* 0x000ea4000c1e1b00 */
[----:B--2---:R-:W-:-:S04]  /*96b0*/  ISETP.NE.U32.AND P0, PT, R2, RZ, PT ;  /* 0x000000ff0200720c */ /* 0x004fc80003f05070 */
[----:B------:R-:W-:-:S04]  /*96c0*/  ISETP.NE.AND.EX P0, PT, R3, RZ, PT, P0 ;  /* 0x000000ff0300720c */ /* 0x000fc80003f05300 */
[----:B------:R-:W-:Y:S01]  /*96d0*/  P2R R19, PR, RZ, 0x1 ;  /* 0x00000001ff137803 */ /* 0x000fe20000000000 */
[----:B------:R-:W-:Y:S08]  /*96e0*/  BRA `(.L_x_17902) ;  /* 0x00000000000c7947 */ /* 0x000ff00003800000 */
.L_x_17917:
[----:B------:R-:W2:Y:S02]  /*96f0*/  LDG.E R2, desc[UR36][R2.64] ;  /* 0x0000002402027981 */ /* 0x000ea4000c1e1900 */
[----:B--2---:R-:W-:-:S04]  /*9700*/  ISETP.NE.AND P0, PT, R2, RZ, PT ;  /* 0x000000ff0200720c */ /* 0x004fc80003f05270 */
[----:B------:R-:W-:-:S09]  /*9710*/  P2R R19, PR, RZ, 0x1 ;  /* 0x00000001ff137803 */ /* 0x000fd20000000000 */
.L_x_17902:
[----:B------:R-:W-:Y:S05]  /*9720*/  BSYNC.RECONVERGENT B6 ;  /* 0x0000000000067941 */ /* 0x000fea0003800200 */
.L_x_17896:
        /* <DEDUP_REMOVED lines=18> */
.L_x_17924:
[----:B------:R-:W2:Y:S02]  /*9850*/  LDG.E.U8 R2, desc[UR36][R2.64] ;  /* 0x0000002402027981 */ /* 0x000ea4000c1e1100 */
[----:B--2---:R-:W-:Y:S01]  /*9860*/  ISETP.NE.AND P0, PT, R2, RZ, PT ;  /* 0x000000ff0200720c */ /* 0x004fe20003f05270 */
[----:B------:R-:W-:-:S12]  /*9870*/  BRA `(.L_x_17926) ;  /* 0x0000000800407947 */ /* 0x000fd80003800000 */
.L_x_17923:
        /* <DEDUP_REMOVED lines=10> */
.L_x_17928:
[----:B------:R-:W2:Y:S02]  /*9920*/  LDG.E R2, desc[UR36][R2.64] ;  /* 0x0000002402027981 */ /* 0x000ea4000c1e1900 */
[----:B--2---:R-:W-:Y:S01]  /*9930*/  ISETP.NE.AND P0, PT, R2, RZ, PT ;  /* 0x000000ff0200720c */ /* 0x004fe20003f05270 */
[----:B------:R-:W-:-:S12]  /*9940*/  BRA `(.L_x_17926) ;  /* 0x00000008000c7947 */ /* 0x000fd80003800000 */
.L_x_17927:
[----:B------:R-:W2:Y:S02]  /*9950*/  LDG.E.U16 R2, desc[UR36][R2.64] ;  /* 0x0000002402027981 */ /* 0x000ea4000c1e1500 */
[----:B--2---:R-:W-:Y:S01]  /*9960*/  ISETP.NE.AND P0, PT, R2, RZ, PT ;  /* 0x000000ff0200720c */ /* 0x004fe20003f05270 */
[----:B------:R-:W-:-:S12]  /*9970*/  BRA `(.L_x_17926) ;  /* 0x0000000800007947 */ /* 0x000fd80003800000 */
.L_x_17922:
        /* <DEDUP_REMOVED lines=9> */
.L_x_17930:
[----:B------:R-:W2:Y:S02]  /*9a10*/  LDG.E.U16 R0, desc[UR36][R2.64] ;  /* 0x0000002402007981 */ /* 0x000ea4000c1e1500 */
[----:B--2---:R-:W-:-:S05]  /*9a20*/  HADD2.F32 R0, -RZ, R0.H0_H0 ;  /* 0x20000000ff007230 */ /* 0x004fca0000004100 */
[----:B------:R-:W-:Y:S01]  /*9a30*/  FSETP.NEU.FTZ.AND P0, PT, R0, RZ, PT ;  /* 0x000000ff0000720b */ /* 0x000fe20003f1d000 */
[----:B------:R-:W-:-:S12]  /*9a40*/  BRA `(.L_x_17926) ;  /* 0x0000000400cc7947 */ /* 0x000fd80003800000 */
.L_x_17929:
        /* <DEDUP_REMOVED lines=11> */
.L_x_17932:
        /* <DEDUP_REMOVED lines=8> */
.L_x_17931:
[----:B------:R-:W2:Y:S02]  /*9b80*/  LDG.E.64 R2, desc[UR36][R2.64] ;  /* 0x0000002402027981 */ /* 0x000ea4000c1e1b00 */
[----:B--2---:R1:W2:Y:S02]  /*9b90*/  DSETP.NEU.AND P0, PT, R2, RZ, PT ;  /* 0x000000ff0200722a */ /* 0x0042a40003f0d000 */
[----:B--2---:R-:W-:Y:S05]  /*9ba0*/  BRA `(.L_x_17926) ;  /* 0x0000000400747947 */ /* 0x004fea0003800000 */
.L_x_17921:
        /* <DEDUP_REMOVED lines=11> */
.L_x_17935:
        /* <DEDUP_REMOVED lines=8> */
.L_x_17934:
        /* <DEDUP_REMOVED lines=9> */
.L_x_17937:
        /* <DEDUP_REMOVED lines=11> */
.L_x_17936:
[----:B------:R-:W2:Y:S02]  /*9e20*/  LDG.E.U16 R0, desc[UR36][R2.64] ;  /* 0x0000002402007981 */ /* 0x000ea4000c1e1500 */
[----:B--2---:R-:W-:-:S04]  /*9e30*/  SHF.L.U32 R0, R0, 0x10, RZ ;  /* 0x0000001000007819 */ /* 0x004fc800000006ff */
[----:B------:R-:W-:Y:S01]  /*9e40*/  FSETP.NEU.FTZ.AND P0, PT, R0, RZ, PT ;  /* 0x000000ff0000720b */ /* 0x000fe20003f1d000 */
[----:B------:R-:W-:-:S12]  /*9e50*/  BRA `(.L_x_17926) ;  /* 0x0000000000c87947 */ /* 0x000fd80003800000 */
.L_x_17933:
        /* <DEDUP_REMOVED lines=11> */
.L_x_17940:
[----:B------:R-:W2:Y:S02]  /*9f10*/  LDG.E.U8 R2, desc[UR36][R2.64] ;  /* 0x0000002402027981 */ /* 0x000ea4000c1e1100 */
[----:B--2---:R-:W-:Y:S01]  /*9f20*/  ISETP.NE.AND P0, PT, R2, RZ, PT ;  /* 0x000000ff0200720c */ /* 0x004fe20003f05270 */
[----:B------:R-:W-:-:S12]  /*9f30*/  BRA `(.L_x_17926) ;  /* 0x0000000000907947 */ /* 0x000fd80003800000 */
.L_x_17939:
[----:B------:R-:W2:Y:S02]  /*9f40*/  LDG.E.U8 R2, desc[UR36][R2.64] ;  /* 0x0000002402027981 */ /* 0x000ea4000c1e1100 */
[----:B--2---:R-:W-:Y:S01]  /*9f50*/  ISETP.NE.AND P0, PT, R2, RZ, PT ;  /* 0x000000ff0200720c */ /* 0x004fe20003f05270 */
[----:B------:R-:W-:-:S12]  /*9f60*/  BRA `(.L_x_17926) ;  /* 0x0000000000847947 */ /* 0x000fd80003800000 */
.L_x_17938:
        /* <DEDUP_REMOVED lines=9> */
.L_x_17925:
        /* <DEDUP_REMOVED lines=16> */
.L_x_17943:
[----:B------:R-:W-:Y:S01]  /*a100*/  PLOP3.LUT P0, PT, PT, PT, PT, 0x8, 0x80 ;  /* 0x000000000080781c */ /* 0x000fe20003f0e170 */
[----:B------:R-:W-:-:S12]  /*a110*/  BRA `(.L_x_17926) ;  /* 0x0000000000187947 */ /* 0x000fd80003800000 */
.L_x_17942:
[----:B------:R-:W2:Y:S02]  /*a120*/  LDG.E.64 R2, desc[UR36][R2.64] ;  /* 0x0000002402027981 */ /* 0x000ea4000c1e1b00 */
[----:B--2---:R-:W-:-:S04]  /*a130*/  ISETP.NE.U32.AND P0, PT, R2, RZ, PT ;  /* 0x000000ff0200720c */ /* 0x004fc80003f05070 */
[----:B------:R-:W-:Y:S01]  /*a140*/  ISETP.NE.AND.EX P0, PT, R3, RZ, PT, P0 ;  /* 0x000000ff0300720c */ /* 0x000fe20003f05300 */
[----:B------:R-:W-:-:S12]  /*a150*/  BRA `(.L_x_17926) ;  /* 0x0000000000087947 */ /* 0x000fd80003800000 */
.L_x_17941:
[----:B------:R-:W2:Y:S02]  /*a160*/  LDG.E R2, desc[UR36][R2.64] ;  /* 0x0000002402027981 */ /* 0x000ea4000c1e1900 */
[----:B--2---:R-:W-:-:S13]  /*a170*/  ISETP.NE.AND P0, PT, R2, RZ, PT ;  /* 0x000000ff0200720c */ /* 0x004fda0003f05270 */
.L_x_17926:
[----:B------:R-:W-:Y:S05]  /*a180*/  BSYNC.RECONVERGENT B6 ;  /* 0x0000000000067941 */ /* 0x000fea0003800200 */
.L_x_17920:
        /* <DEDUP_REMOVED lines=20> */
.L_x_17948:
[----:B------:R0:W-:Y:S01]  /*a2d0*/  STG.E.U8 desc[UR36][R2.64], R4 ;  /* 0x0000000402007986 */ /* 0x0001e2000c101124 */
[----:B------:R-:W-:Y:S05]  /*a2e0*/  BRA `(.L_x_17950) ;  /* 0x0000000800fc7947 */ /* 0x000fea0003800000 */
.L_x_17947:
        /* <DEDUP_REMOVED lines=9> */
.L_x_17952:
[----:B------:R0:W-:Y:S01]  /*a380*/  STG.E desc[UR36][R2.64], R4 ;  /* 0x0000000402007986 */ /* 0x0001e2000c101924 */
[----:B------:R-:W-:Y:S05]  /*a390*/  BRA `(.L_x_17950) ;  /* 0x0000000800d07947 */ /* 0x000fea0003800000 */
.L_x_17951:
[----:B------:R0:W-:Y:S01]  /*a3a0*/  STG.E.U16 desc[UR36][R2.64], R4 ;  /* 0x0000000402007986 */ /* 0x0001e2000c101524 */
[----:B------:R-:W-:Y:S05]  /*a3b0*/  BRA `(.L_x_17950) ;  /* 0x0000000800c87947 */ /* 0x000fea0003800000 */
.L_x_17946:
        /* <DEDUP_REMOVED lines=9> */
.L_x_17954:
[----:B------:R-:W-:-:S04]  /*a450*/  I2FP.F32.U32 R0, R4 ;  /* 0x0000000400007245 */ /* 0x000fc80000201000 */
[----:B------:R-:W-:-:S05]  /*a460*/  F2FP.F16.F32.PACK_AB R0, RZ, R0 ;  /* 0x00000000ff00723e */ /* 0x000fca00000000ff */
[----:B------:R0:W-:Y:S01]  /*a470*/  STG.E.U16 desc[UR36][R2.64], R0 ;  /* 0x0000000002007986 */ /* 0x0001e2000c101524 */
[----:B------:R-:W-:Y:S05]  /*a480*/  BRA `(.L_x_17950) ;  /* 0x0000000800947947 */ /* 0x000fea0003800000 */
.L_x_17953:
        /* <DEDUP_REMOVED lines=10> */
.L_x_17956:
[----:B------:R-:W-:-:S04]  /*a530*/  I2FP.F32.U32 R4, R4 ;  /* 0x0000000400047245 */ /* 0x000fc80000201000 */
[----:B------:R-:W-:-:S04]  /*a540*/  F2FP.F16.F32.PACK_AB R5, RZ, R4 ;  /* 0x00000004ff05723e */ /* 0x000fc800000000ff */
[----:B------:R-:W-:-:S05]  /*a550*/  PRMT R5, R5, 0x5410, RZ ;  /* 0x0000541005057816 */ /* 0x000fca00000000ff */
[----:B------:R3:W-:Y:S01]  /*a560*/  STG.E desc[UR36][R2.64], R5 ;  /* 0x0000000502007986 */ /* 0x0007e2000c101924 */
[----:B------:R-:W-:Y:S05]  /*a570*/  BRA `(.L_x_17950) ;  /* 0x0000000800587947 */ /* 0x000fea0003800000 */
.L_x_17955:
[----:B------:R-:W0:Y:S02]  /*a580*/  I2F.F64.U32 R4, R4 ;  /* 0x0000000400047312 */ /* 0x000e240000201800 */
[----:B0-----:R4:W-:Y:S01]  /*a590*/  STG.E.64 desc[UR36][R2.64], R4 ;  /* 0x0000000402007986 */ /* 0x0019e2000c101b24 */
[----:B------:R-:W-:Y:S05]  /*a5a0*/  BRA `(.L_x_17950) ;  /* 0x00000008004c7947 */ /* 0x000fea0003800000 */
.L_x_17945:
        /* <DEDUP_REMOVED lines=12> */
.L_x_17960:
        /* <DEDUP_REMOVED lines=17> */
.L_x_17962:
[----:B------:R-:W-:Y:S05]  /*a780*/  BSYNC.RECONVERGENT B0 ;  /* 0x0000000000007941 */ /* 0x000fea0003800200 */
.L_x_17961:
[----:B------:R0:W-:Y:S01]  /*a790*/  STG.E.U8 desc[UR36][R2.64], R0 ;  /* 0x0000000002007986 */ /* 0x0001e2000c101124 */
[----:B------:R-:W-:Y:S05]  /*a7a0*/  BRA `(.L_x_17950) ;  /* 0x0000000400cc7947 */ /* 0x000fea0003800000 */
.L_x_17959:
        /* <DEDUP_REMOVED lines=17> */
.L_x_17964:
[----:B------:R-:W-:Y:S05]  /*a8c0*/  BSYNC.RECONVERGENT B0 ;  /* 0x0000000000007941 */ /* 0x000fea0003800200 */
.L_x_17963:
[----:B------:R0:W-:Y:S01]  /*a8d0*/  STG.E.U8 desc[UR36][R2.64], R0 ;  /* 0x0000000002007986 */ /* 0x0001e2000c101124 */
[----:B------:R-:W-:Y:S05]  /*a8e0*/  BRA `(.L_x_17950) ;  /* 0x00000004007c7947 */ /* 0x000fea0003800000 */
.L_x_17958:
        /* <DEDUP_REMOVED lines=21> */
.L_x_17966:
[----:B------:R-:W-:-:S05]  /*aa40*/  HFMA2 R5, -RZ, RZ, 0, 0 ;  /* 0x00000000ff057431 */ /* 0x000fca00000001ff */
[----:B------:R0:W-:Y:S01]  /*aa50*/  STG.E.64 desc[UR36][R2.64], R4 ;  /* 0x0000000402007986 */ /* 0x0001e2000c101b24 */
[----:B------:R-:W-:Y:S05]  /*aa60*/  BRA `(.L_x_17950) ;  /* 0x00000004001c7947 */ /* 0x000fea0003800000 */
.L_x_17965:
[----:B------:R0:W-:Y:S01]  /*aa70*/  STG.E desc[UR36][R2.64], R4 ;  /* 0x0000000402007986 */ /* 0x0001e2000c101924 */
[----:B------:R-:W-:Y:S05]  /*aa80*/  BRA `(.L_x_17950) ;  /* 0x0000000400147947 */ /* 0x000fea0003800000 */
.L_x_17957:
        /* <DEDUP_REMOVED lines=8> */
.L_x_17968:
[----:B------:R-:W-:Y:S01]  /*ab10*/  CS2R R6, SRZ ;  /* 0x0000000000067805 */ /* 0x000fe2000001ff00 */
[----:B------:R-:W0:Y:S04]  /*ab20*/  I2F.F64.U32 R4, R4 ;  /* 0x0000000400047312 */ /* 0x000e280000201800 */
[----:B0-----:R0:W-:Y:S01]  /*ab30*/  STG.E.128 desc[UR36][R2.64], R4 ;  /* 0x0000000402007986 */ /* 0x0011e2000c101d24 */
[----:B------:R-:W-:Y:S05]  /*ab40*/  BRA `(.L_x_17950) ;  /* 0x0000000000e47947 */ /* 0x000fea0003800000 */
.L_x_17967:
[----:B------:R-:W-:-:S09]  /*ab50*/  UISETP.NE.AND UP0, UPT, UR4, 0xf, UPT ;  /* 0x0000000f0400788c */ /* 0x000fd2000bf05270 */
[----:B------:R-:W-:Y:S05]  /*ab60*/  BRA.U !UP0, `(.L_x_17969) ;  /* 0x0000000108d07547 */ /* 0x000fea000b800000 */
[----:B------:R-:W-:-:S09]  /*ab70*/  UISETP.NE.AND UP0, UPT, UR4, 0x17, UPT ;  /* 0x000000170400788c */ /* 0x000fd2000bf05270 */
[----:B------:R-:W-:Y:S05]  /*ab80*/  BRA.U !UP0, `(.L_x_17970) ;  /* 0x0000000108847547 */ /* 0x000fea000b800000 */
[----:B------:R-:W-:-:S09]  /*ab90*/  UISETP.NE.AND UP0, UPT, UR4, 0x18, UPT ;  /* 0x000000180400788c */ /* 0x000fd2000bf05270 */
[----:B------:R-:W-:Y:S05]  /*aba0*/  BRA.U !UP0, `(.L_x_17971) ;  /* 0x0000000108447547 */ /* 0x000fea000b800000 */
.L_x_17949:
        /* <DEDUP_REMOVED lines=16> */
.L_x_17972:
[----:B------:R-:W-:Y:S05]  /*acb0*/  BRA `(.L_x_17950) ;  /* 0x0000000000887947 */ /* 0x000fea0003800000 */
.L_x_17971:
        /* <DEDUP_REMOVED lines=11> */
.L_x_17974:
[----:B------:R-:W-:Y:S05]  /*ad70*/  BSYNC.RECONVERGENT B0 ;  /* 0x0000000000007941 */ /* 0x000fea0003800200 */
.L_x_17973:
[----:B------:R0:W-:Y:S01]  /*ad80*/  STG.E.U8 desc[UR36][R2.64], R5 ;  /* 0x0000000502007986 */ /* 0x0001e2000c101124 */
[----:B------:R-:W-:Y:S05]  /*ad90*/  BRA `(.L_x_17950) ;  /* 0x0000000000507947 */ /* 0x000fea0003800000 */
.L_x_17970:
        /* <DEDUP_REMOVED lines=12> */
.L_x_17975:
[----:B------:R-:W-:Y:S01]  /*ae60*/  IMAD.MOV.U32 R5, RZ, RZ, 0x7f ;  /* 0x0000007fff057424 */ /* 0x000fe200078e00ff */
[----:B------:R-:W-:-:S04]  /*ae70*/  ISETP.GT.U32.AND P0, PT, R7, 0x7f800000, PT ;  /* 0x7f8000000700780c */ /* 0x000fc80003f04070 */
[----:B------:R-:W-:-:S05]  /*ae80*/  SEL R5, R5, 0x7c, P0 ;  /* 0x0000007c05057807 */ /* 0x000fca0000000000 */
[----:B------:R0:W-:Y:S01]  /*ae90*/  STG.E.U8 desc[UR36][R2.64], R5 ;  /* 0x0000000502007986 */ /* 0x0001e2000c101124 */
[----:B------:R-:W-:Y:S05]  /*aea0*/  BRA `(.L_x_17950) ;  /* 0x00000000000c7947 */ /* 0x000fea0003800000 */
.L_x_17969:
[----:B------:R-:W-:-:S04]  /*aeb0*/  I2FP.F32.U32 R0, R4 ;  /* 0x0000000400007245 */ /* 0x000fc80000201000 */
[----:B------:R-:W-:-:S05]  /*aec0*/  F2FP.BF16.F32.PACK_AB R0, RZ, R0 ;  /* 0x00000000ff00723e */ /* 0x000fca00000010ff */
[----:B------:R0:W-:Y:S02]  /*aed0*/  STG.E.U16 desc[UR36][R2.64], R0 ;  /* 0x0000000002007986 */ /* 0x0001e4000c101524 */
.L_x_17950:
[----:B------:R-:W-:Y:S05]  /*aee0*/  BSYNC.RECONVERGENT B6 ;  /* 0x0000000000067941 */ /* 0x000fea0003800200 */
.L_x_17944:
[----:B------:R-:W-:-:S07]  /*aef0*/  IADD3 R17, PT, PT, R17, 0x80, RZ ;  /* 0x0000008011117810 */ /* 0x000fce0007ffe0ff */
.L_x_17894:
[----:B------:R-:W-:Y:S05]  /*af00*/  BSYNC.RECONVERGENT B7 ;  /* 0x0000000000077941 */ /* 0x000fea0003800200 */
.L_x_17893:
        /* <DEDUP_REMOVED lines=357> */
.L_x_17976:
        /* <DEDUP_REMOVED lines=22> */
.L_x_17981:
[----:B------:R-:W2:Y:S02]  /*c6c0*/  LDG.E.U8 R2, desc[UR36][R2.64] ;  /* 0x0000002402027981 */ /* 0x000ea4000c1e1100 */
[----:B--2---:R-:W-:-:S04]  /*c6d0*/  ISETP.NE.AND P0, PT, R2, RZ, PT ;  /* 0x000000ff0200720c */ /* 0x004fc80003f05270 */
[----:B------:R-:W-:Y:S01]  /*c6e0*/  P2R R19, PR, RZ, 0x1 ;  /* 0x00000001ff137803 */ /* 0x000fe20000000000 */
[----:B------:R-:W-:Y:S08]  /*c6f0*/  BRA `(.L_x_17983) ;  /* 0x0000000800947947 */ /* 0x000ff00003800000 */
.L_x_17980:
        /* <DEDUP_REMOVED lines=11> */
.L_x_17985:
[----:B------:R-:W2:Y:S02]  /*c7b0*/  LDG.E R2, desc[UR36][R2.64] ;  /* 0x0000002402027981 */ /* 0x000ea4000c1e1900 */
[----:B--2---:R-:W-:-:S04]  /*c7c0*/  ISETP.NE.AND P0, PT, R2, RZ, PT ;  /* 0x000000ff0200720c */ /* 0x004fc80003f05270 */
[----:B------:R-:W-:Y:S01]  /*c7d0*/  P2R R19, PR, RZ, 0x1 ;  /* 0x00000001ff137803 */ /* 0x000fe20000000000 */
[----:B------:R-:W-:Y:S08]  /*c7e0*/  BRA `(.L_x_17983) ;  /* 0x0000000800587947 */ /* 0x000ff00003800000 */
.L_x_17984:
[----:B------:R-:W2:Y:S02]  /*c7f0*/  LDG.E.U16 R2, desc[UR36][R2.64] ;  /* 0x0000002402027981 */ /* 0x000ea4000c1e1500 */
[----:B--2---:R-:W-:-:S04]  /*c800*/  ISETP.NE.AND P0, PT, R2, RZ, PT ;  /* 0x000000ff0200720c */ /* 0x004fc80003f05270 */
[----:B------:R-:W-:Y:S01]  /*c810*/  P2R R19, PR, RZ, 0x1 ;  /* 0x00000001ff137803 */ /* 0x000fe20000000000 */
[----:B------:R-:W-:Y:S08]  /*c820*/  BRA `(.L_x_17983) ;  /* 0x0000000800487947 */ /* 0x000ff00003800000 */
.L_x_17979:
        /* <DEDUP_REMOVED lines=10> */
.L_x_17987:
[----:B------:R-:W2:Y:S02]  /*c8d0*/  LDG.E.U16 R0, desc[UR36][R2.64] ;  /* 0x0000002402007981 */ /* 0x000ea4000c1e1500 */
[----:B--2---:R-:W-:-:S05]  /*c8e0*/  HADD2.F32 R0, -RZ, R0.H0_H0 ;  /* 0x20000000ff007230 */ /* 0x004fca0000004100 */
[----:B------:R-:W-:-:S04]  /*c8f0*/  FSETP.NEU.FTZ.AND P0, PT, R0, RZ, PT ;  /* 0x000000ff0000720b */ /* 0x000fc80003f1d000 */
[----:B------:R-:W-:Y:S01]  /*c900*/  P2R R19, PR, RZ, 0x1 ;  /* 0x00000001ff137803 */ /* 0x000fe20000000000 */
[----:B------:R-:W-:Y:S08]  /*c910*/  BRA `(.L_x_17983) ;  /* 0x00000008000c7947 */ /* 0x000ff00003800000 */
.L_x_17986:
        /* <DEDUP_REMOVED lines=12> */
.L_x_17989:
        /* <DEDUP_REMOVED lines=10> */
.L_x_17988:
[----:B------:R-:W2:Y:S02]  /*ca80*/  LDG.E.64 R2, desc[UR36][R2.64] ;  /* 0x0000002402027981 */ /* 0x000ea4000c1e1b00 */
[----:B--2---:R-:W0:Y:S02]  /*ca90*/  DSETP.NEU.AND P0, PT, R2, RZ, PT ;  /* 0x000000ff0200722a */ /* 0x004e240003f0d000 */
[----:B0-----:R-:W-:Y:S01]  /*caa0*/  P2R R19, PR, RZ, 0x1 ;  /* 0x00000001ff137803 */ /* 0x001fe20000000000 */
[----:B------:R-:W-:Y:S06]  /*cab0*/  BRA `(.L_x_17983) ;  /* 0x0000000400a47947 */ /* 0x000fec0003800000 */
.L_x_17978:
        /* <DEDUP_REMOVED lines=12> */
.L_x_17992:
        /* <DEDUP_REMOVED lines=9> */
.L_x_17991:
        /* <DEDUP_REMOVED lines=10> */
.L_x_17994:
        /* <DEDUP_REMOVED lines=12> */
.L_x_17993:
[----:B------:R-:W2:Y:S02]  /*cd70*/  LDG.E.U16 R0, desc[UR36][R2.64] ;  /* 0x0000002402007981 */ /* 0x000ea4000c1e1500 */
[----:B--2---:R-:W-:-:S05]  /*cd80*/  IMAD.U32 R0, R0, 0x10000, RZ ;  /* 0x0001000000007824 */ /* 0x004fca00078e00ff */
[----:B------:R-:W-:-:S04]  /*cd90*/  FSETP.NEU.FTZ.AND P0, PT, R0, RZ, PT ;  /* 0x000000ff0000720b */ /* 0x000fc80003f1d000 */
[----:B------:R-:W-:Y:S01]  /*cda0*/  P2R R19, PR, RZ, 0x1 ;  /* 0x00000001ff137803 */ /* 0x000fe20000000000 */
[----:B------:R-:W-:Y:S08]  /*cdb0*/  BRA `(.L_x_17983) ;  /* 0x0000000000e47947 */ /* 0x000ff00003800000 */
.L_x_17990:
        /* <DEDUP_REMOVED lines=12> */
.L_x_17997:
[----:B------:R-:W2:Y:S02]  /*ce80*/  LDG.E.U8 R2, desc[UR36][R2.64] ;  /* 0x0000002402027981 */ /* 0x000ea4000c1e1100 */
[----:B--2---:R-:W-:-:S04]  /*ce90*/  ISETP.NE.AND P0, PT, R2, RZ, PT ;  /* 0x000000ff0200720c */ /* 0x004fc80003f05270 */
[----:B------:R-:W-:Y:S01]  /*cea0*/  P2R R19, PR, RZ, 0x1 ;  /* 0x00000001ff137803 */ /* 0x000fe20000000000 */
[----:B------:R-:W-:Y:S08]  /*ceb0*/  BRA `(.L_x_17983) ;  /* 0x0000000000a47947 */ /* 0x000ff00003800000 */
.L_x_17996:
[----:B------:R-:W2:Y:S02]  /*cec0*/  LDG.E.U8 R2, desc[UR36][R2.64] ;  /* 0x0000002402027981 */ /* 0x000ea4000c1e1100 */
[----:B--2---:R-:W-:-:S04]  /*ced0*/  ISETP.NE.AND P0, PT, R2, RZ, PT ;  /* 0x000000ff0200720c */ /* 0x004fc80003f05270 */
[----:B------:R-:W-:Y:S01]  /*cee0*/  P2R R19, PR, RZ, 0x1 ;  /* 0x00000001ff137803 */ /* 0x000fe20000000000 */
[----:B------:R-:W-:Y:S08]  /*cef0*/  BRA `(.L_x_17983) ;  /* 0x0000000000947947 */ /* 0x000ff00003800000 */
.L_x_17995:
        /* <DEDUP_REMOVED lines=10> */
.L_x_17982:
        /* <DEDUP_REMOVED lines=16> */
.L_x_18000:
[----:B------:R-:W-:-:S04]  /*d0a0*/  PLOP3.LUT P0, PT, PT, PT, PT, 0x8, 0x80 ;  /* 0x000000000080781c */ /* 0x000fc80003f0e170 */
[----:B------:R-:W-:Y:S01]  /*d0b0*/  P2R R19, PR, RZ, 0x1 ;  /* 0x00000001ff137803 */ /* 0x000fe20000000000 */
[----:B------:R-:W-:Y:S08]  /*d0c0*/  BRA `(.L_x_17983) ;  /* 0x0000000000207947 */ /* 0x000ff00003800000 */
.L_x_17999:
[----:B------:R-:W2:Y:S02]  /*d0d0*/  LDG.E.64 R2, desc[UR36][R2.64] ;  /* 0x0000002402027981 */ /* 0x000ea4000c1e1b00 */
[----:B--2---:R-:W-:-:S04]  /*d0e0*/  ISETP.NE.U32.AND P0, PT, R2, RZ, PT ;  /* 0x000000ff0200720c */ /* 0x004fc80003f05070 */
[----:B------:R-:W-:-:S04]  /*d0f0*/  ISETP.NE.AND.EX P0, PT, R3, RZ, PT, P0 ;  /* 0x000000ff0300720c */ /* 0x000fc80003f05300 */
[----:B------:R-:W-:Y:S01]  /*d100*/  P2R R19, PR, RZ, 0x1 ;  /* 0x00000001ff137803 */ /* 0x000fe20000000000 */
[----:B------:R-:W-:Y:S08]  /*d110*/  BRA `(.L_x_17983) ;  /* 0x00000000000c7947 */ /* 0x000ff00003800000 */
.L_x_17998:
[----:B------:R-:W2:Y:S02]  /*d120*/  LDG.E R2, desc[UR36][R2.64] ;  /* 0x0000002402027981 */ /* 0x000ea4000c1e1900 */
[----:B--2---:R-:W-:-:S04]  /*d130*/  ISETP.NE.AND P0, PT, R2, RZ, PT ;  /* 0x000000ff0200720c */ /* 0x004fc80003f05270 */
[----:B------:R-:W-:-:S09]  /*d140*/  P2R R19, PR, RZ, 0x1 ;  /* 0x00000001ff137803 */ /* 0x000fd20000000000 */
.L_x_17983:
[----:B------:R-:W-:Y:S05]  /*d150*/  BSYNC.RECONVERGENT B6 ;  /* 0x0000000000067941 */ /* 0x000fea0003800200 */
.L_x_17977:
        /* <DEDUP_REMOVED lines=18> */
.L_x_18005:
[----:B------:R-:W2:Y:S02]  /*d280*/  LDG.E.U8 R2, desc[UR36][R2.64] ;  /* 0x0000002402027981 */ /* 0x000ea4000c1e1100 */
[----:B--2---:R-:W-:Y:S01]  /*d290*/  ISETP.NE.AND P0, PT, R2, RZ, PT ;  /* 0x000000ff0200720c */ /* 0x004fe20003f05270 */
[----:B------:R-:W-:-:S12]  /*d2a0*/  BRA `(.L_x_18007) ;  /* 0x0000000800407947 */ /* 0x000fd80003800000 */
.L_x_18004:
        /* <DEDUP_REMOVED lines=10> */
.L_x_18009:
[----:B------:R-:W2:Y:S02]  /*d350*/  LDG.E R2, desc[UR36][R2.64] ;  /* 0x0000002402027981 */ /* 0x000ea4000c1e1900 */
[----:B--2---:R-:W-:Y:S01]  /*d360*/  ISETP.NE.AND P0, PT, R2, RZ, PT ;  /* 0x000000ff0200720c */ /* 0x004fe20003f05270 */
[----:B------:R-:W-:-:S12]  /*d370*/  BRA `(.L_x_18007) ;  /* 0x00000008000c7947 */ /* 0x000fd80003800000 */
.L_x_18008:
[----:B------:R-:W2:Y:S02]  /*d380*/  LDG.E.U16 R2, desc[UR36][R2.64] ;  /* 0x0000002402027981 */ /* 0x000ea4000c1e1500 */
[----:B--2---:R-:W-:Y:S01]  /*d390*/  ISETP.NE.AND P0, PT, R2, RZ, PT ;  /* 0x000000ff0200720c */ /* 0x004fe20003f05270 */
[----:B------:R-:W-:-:S12]  /*d3a0*/  BRA `(.L_x_18007) ;  /* 0x0000000800007947 */ /* 0x000fd80003800000 */
.L_x_18003:
        /* <DEDUP_REMOVED lines=9> */
.L_x_18011:
[----:B------:R-:W2:Y:S02]  /*d440*/  LDG.E.U16 R0, desc[UR36][R2.64] ;  /* 0x0000002402007981 */ /* 0x000ea4000c1e1500 */
[----:B--2---:R-:W-:-:S05]  /*d450*/  HADD2.F32 R0, -RZ, R0.H0_H0 ;  /* 0x20000000ff007230 */ /* 0x004fca0000004100 */
[----:B------:R-:W-:Y:S01]  /*d460*/  FSETP.NEU.FTZ.AND P0, PT, R0, RZ, PT ;  /* 0x000000ff0000720b */ /* 0x000fe20003f1d000 */
[----:B------:R-:W-:-:S12]  /*d470*/  BRA `(.L_x_18007) ;  /* 0x0000000400cc7947 */ /* 0x000fd80003800000 */
.L_x_18010:
        /* <DEDUP_REMOVED lines=11> */
.L_x_18013:
        /* <DEDUP_REMOVED lines=8> */
.L_x_18012:
[----:B------:R-:W2:Y:S02]  /*d5b0*/  LDG.E.64 R2, desc[UR36][R2.64] ;  /* 0x0000002402027981 */ /* 0x000ea4000c1e1b00 */
[----:B--2---:R1:W2:Y:S02]  /*d5c0*/  DSETP.NEU.AND P0, PT, R2, RZ, PT ;  /* 0x000000ff0200722a */ /* 0x0042a40003f0d000 */
[----:B--2---:R-:W-:Y:S05]  /*d5d0*/  BRA `(.L_x_18007) ;  /* 0x0000000400747947 */ /* 0x004fea0003800000 */
.L_x_18002:
        /* <DEDUP_REMOVED lines=11> */
.L_x_18016:
        /* <DEDUP_REMOVED lines=8> */
.L_x_18015:
        /* <DEDUP_REMOVED lines=9> */
.L_x_18018:
        /* <DEDUP_REMOVED lines=11> */
.L_x_18017:
[----:B------:R-:W2:Y:S02]  /*d850*/  LDG.E.U16 R0, desc[UR36][R2.64] ;  /* 0x0000002402007981 */ /* 0x000ea4000c1e1500 */
[----:B--2---:R-:W-:-:S05]  /*d860*/  IMAD.U32 R0, R0, 0x10000, RZ ;  /* 0x0001000000007824 */ /* 0x004fca00078e00ff */
[----:B------:R-:W-:Y:S01]  /*d870*/  FSETP.NEU.FTZ.AND P0, PT, R0, RZ, PT ;  /* 0x000000ff0000720b */ /* 0x000fe20003f1d000 */
[----:B------:R-:W-:-:S12]  /*d880*/  BRA `(.L_x_18007) ;  /* 0x0000000000c87947 */ /* 0x000fd80003800000 */
.L_x_18014:
        /* <DEDUP_REMOVED lines=11> */
.L_x_18021:
[----:B------:R-:W2:Y:S02]  /*d940*/  LDG.E.U8 R2, desc[UR36][R2.64] ;  /* 0x0000002402027981 */ /* 0x000ea4000c1e1100 */
[----:B--2---:R-:W-:Y:S01]  /*d950*/  ISETP.NE.AND P0, PT, R2, RZ, PT ;  /* 0x000000ff0200720c */ /* 0x004fe20003f05270 */
[----:B------:R-:W-:-:S12]  /*d960*/  BRA `(.L_x_18007) ;  /* 0x0000000000907947 */ /* 0x000fd80003800000 */
.L_x_18020:
[----:B------:R-:W2:Y:S02]  /*d970*/  LDG.E.U8 R2, desc[UR36][R2.64] ;  /* 0x0000002402027981 */ /* 0x000ea4000c1e1100 */
[----:B--2---:R-:W-:Y:S01]  /*d980*/  ISETP.NE.AND P0, PT, R2, RZ, PT ;  /* 0x000000ff0200720c */ /* 0x004fe20003f05270 */
[----:B------:R-:W-:-:S12]  /*d990*/  BRA `(.L_x_18007) ;  /* 0x0000000000847947 */ /* 0x000fd80003800000 */
.L_x_18019:
        /* <DEDUP_REMOVED lines=9> */
.L_x_18006:
        /* <DEDUP_REMOVED lines=16> */
.L_x_18024:
[----:B------:R-:W-:Y:S01]  /*db30*/  PLOP3.LUT P0, PT, PT, PT, PT, 0x8, 0x80 ;  /* 0x000000000080781c */ /* 0x000fe20003f0e170 */
[----:B------:R-:W-:-:S12]  /*db40*/  BRA `(.L_x_18007) ;  /* 0x0000000000187947 */ /* 0x000fd80003800000 */
.L_x_18023:
[----:B------:R-:W2:Y:S02]  /*db50*/  LDG.E.64 R2, desc[UR36][R2.64] ;  /* 0x0000002402027981 */ /* 0x000ea4000c1e1b00 */
[----:B--2---:R-:W-:-:S04]  /*db60*/  ISETP.NE.U32.AND P0, PT, R2, RZ, PT ;  /* 0x000000ff0200720c */ /* 0x004fc80003f05070 */
[----:B------:R-:W-:Y:S01]  /*db70*/  ISETP.NE.AND.EX P0, PT, R3, RZ, PT, P0 ;  /* 0x000000ff0300720c */ /* 0x000fe20003f05300 */
[----:B------:R-:W-:-:S12]  /*db80*/  BRA `(.L_x_18007) ;  /* 0x0000000000087947 */ /* 0x000fd80003800000 */
.L_x_18022:
[----:B------:R-:W2:Y:S02]  /*db90*/  LDG.E R2, desc[UR36][R2.64] ;  /* 0x0000002402027981 */ /* 0x000ea4000c1e1900 */
[----:B--2---:R-:W-:-:S13]  /*dba0*/  ISETP.NE.AND P0, PT, R2, RZ, PT ;  /* 0x000000ff0200720c */ /* 0x004fda0003f05270 */
.L_x_18007:
[----:B------:R-:W-:Y:S05]  /*dbb0*/  BSYNC.RECONVERGENT B6 ;  /* 0x0000000000067941 */ /* 0x000fea0003800200 */
.L_x_18001:
        /* <DEDUP_REMOVED lines=16> */
.L_x_18028:
[----:B------:R-:W-:Y:S01]  /*dcc0*/  STG.E.U8 desc[UR36][R16.64], R2 ;  /* 0x0000000210007986 */ /* 0x000fe2000c101124 */
[----:B------:R-:W-:Y:S05]  /*dcd0*/  EXIT ;  /* 0x000000000000794d */ /* 0x000fea0003800000 */
.L_x_18027:
        /* <DEDUP_REMOVED lines=9> */
.L_x_18031:
[----:B------:R-:W-:Y:S01]  /*dd70*/  STG.E desc[UR36][R16.64], R2 ;  /* 0x0000000210007986 */ /* 0x000fe2000c101924 */
[----:B------:R-:W-:Y:S05]  /*dd80*/  EXIT ;  /* 0x000000000000794d */ /* 0x000fea0003800000 */
.L_x_18030:
[----:B------:R-:W-:Y:S01]  /*dd90*/  STG.E.U16 desc[UR36][R16.64], R2 ;  /* 0x0000000210007986 */ /* 0x000fe2000c101524 */
[----:B------:R-:W-:Y:S05]  /*dda0*/  EXIT ;  /* 0x000000000000794d */ /* 0x000fea0003800000 */
.L_x_18026:
        /* <DEDUP_REMOVED lines=9> */
.L_x_18033:
[----:B------:R-:W-:-:S04]  /*de40*/  I2FP.F32.U32 R0, R2 ;  /* 0x0000000200007245 */ /* 0x000fc80000201000 */
[----:B------:R-:W-:-:S05]  /*de50*/  F2FP.F16.F32.PACK_AB R0, RZ, R0 ;  /* 0x00000000ff00723e */ /* 0x000fca00000000ff */
[----:B------:R-:W-:Y:S01]  /*de60*/  STG.E.U16 desc[UR36][R16.64], R0 ;  /* 0x0000000010007986 */ /* 0x000fe2000c101524 */
[----:B------:R-:W-:Y:S05]  /*de70*/  EXIT ;  /* 0x000000000000794d */ /* 0x000fea0003800000 */
.L_x_18032:
        /* <DEDUP_REMOVED lines=10> */
.L_x_18035:
[----:B------:R-:W-:-:S04]  /*df20*/  I2FP.F32.U32 R2, R2 ;  /* 0x0000000200027245 */ /* 0x000fc80000201000 */
[----:B------:R-:W-:-:S04]  /*df30*/  F2FP.F16.F32.PACK_AB R3, RZ, R2 ;  /* 0x00000002ff03723e */ /* 0x000fc800000000ff */
[----:B------:R-:W-:-:S05]  /*df40*/  PRMT R3, R3, 0x5410, RZ ;  /* 0x0000541003037816 */ /* 0x000fca00000000ff */
[----:B------:R-:W-:Y:S01]  /*df50*/  STG.E desc[UR36][R16.64], R3 ;  /* 0x0000000310007986 */ /* 0x000fe2000c101924 */
[----:B------:R-:W-:Y:S05]  /*df60*/  EXIT ;  /* 0x000000000000794d */ /* 0x000fea0003800000 */
.L_x_18034:
[----:B------:R-:W1:Y:S02]  /*df70*/  I2F.F64.U32 R2, R2 ;  /* 0x0000000200027312 */ /* 0x000e640000201800 */
[----:B-1----:R-:W-:Y:S01]  /*df80*/  STG.E.64 desc[UR36][R16.64], R2 ;  /* 0x0000000210007986 */ /* 0x002fe2000c101b24 */
[----:B------:R-:W-:Y:S05]  /*df90*/  EXIT ;  /* 0x000000000000794d */ /* 0x000fea0003800000 */
.L_x_18025:
        /* <DEDUP_REMOVED lines=12> */
.L_x_18039:
        /* <DEDUP_REMOVED lines=16> */
.L_x_18042:
[----:B------:R-:W-:-:S07]  /*e160*/  PRMT R8, R0, 0x7610, R8 ;  /* 0x0000761000087816 */ /* 0x000fce0000000008 */
.L_x_18041:
[----:B------:R-:W-:Y:S05]  /*e170*/  BSYNC.RECONVERGENT B0 ;  /* 0x0000000000007941 */ /* 0x000fea0003800200 */
.L_x_18040:
[----:B------:R-:W-:Y:S01]  /*e180*/  STG.E.U8 desc[UR36][R16.64], R8 ;  /* 0x0000000810007986 */ /* 0x000fe2000c101124 */
[----:B------:R-:W-:Y:S05]  /*e190*/  EXIT ;  /* 0x000000000000794d */ /* 0x000fea0003800000 */
.L_x_18038:
        /* <DEDUP_REMOVED lines=16> */
.L_x_18045:
[----:B------:R-:W-:-:S07]  /*e2a0*/  PRMT R8, R0, 0x7610, R8 ;  /* 0x0000761000087816 */ /* 0x000fce0000000008 */
.L_x_18044:
[----:B------:R-:W-:Y:S05]  /*e2b0*/  BSYNC.RECONVERGENT B0 ;  /* 0x0000000000007941 */ /* 0x000fea0003800200 */
.L_x_18043:
[----:B------:R-:W-:Y:S01]  /*e2c0*/  STG.E.U8 desc[UR36][R16.64], R8 ;  /* 0x0000000810007986 */ /* 0x000fe2000c101124 */
[----:B------:R-:W-:Y:S05]  /*e2d0*/  EXIT ;  /* 0x000000000000794d */ /* 0x000fea0003800000 */
.L_x_18037:
        /* <DEDUP_REMOVED lines=21> */
.L_x_18047:
[----:B------:R-:W-:-:S05]  /*e430*/  IMAD.MOV.U32 R3, RZ, RZ, RZ ;  /* 0x000000ffff037224 */ /* 0x000fca00078e00ff */
[----:B------:R-:W-:Y:S01]  /*e440*/  STG.E.64 desc[UR36][R16.64], R2 ;  /* 0x0000000210007986 */ /* 0x000fe2000c101b24 */
[----:B------:R-:W-:Y:S05]  /*e450*/  EXIT ;  /* 0x000000000000794d */ /* 0x000fea0003800000 */
.L_x_18046:
[----:B------:R-:W-:Y:S01]  /*e460*/  STG.E desc[UR36][R16.64], R2 ;  /* 0x0000000210007986 */ /* 0x000fe2000c101924 */
[----:B------:R-:W-:Y:S05]  /*e470*/  EXIT ;  /* 0x000000000000794d */ /* 0x000fea0003800000 */
.L_x_18036:
        /* <DEDUP_REMOVED lines=8> */
.L_x_18049:
[----:B------:R-:W-:Y:S01]  /*e500*/  CS2R R6, SRZ ;  /* 0x0000000000067805 */ /* 0x000fe2000001ff00 */
[----:B0-----:R-:W0:Y:S04]  /*e510*/  I2F.F64.U32 R4, R2 ;  /* 0x0000000200047312 */ /* 0x001e280000201800 */
[----:B0-----:R-:W-:Y:S01]  /*e520*/  STG.E.128 desc[UR36][R16.64], R4 ;  /* 0x0000000410007986 */ /* 0x001fe2000c101d24 */
[----:B------:R-:W-:Y:S05]  /*e530*/  EXIT ;  /* 0x000000000000794d */ /* 0x000fea0003800000 */
.L_x_18048:
[----:B------:R-:W-:-:S09]  /*e540*/  UISETP.NE.AND UP0, UPT, UR4, 0xf, UPT ;  /* 0x0000000f0400788c */ /* 0x000fd2000bf05270 */
[----:B------:R-:W-:Y:S05]  /*e550*/  BRA.U !UP0, `(.L_x_18050) ;  /* 0x0000000108d47547 */ /* 0x000fea000b800000 */
[----:B------:R-:W-:-:S09]  /*e560*/  UISETP.NE.AND UP0, UPT, UR4, 0x17, UPT ;  /* 0x000000170400788c */ /* 0x000fd2000bf05270 */
[----:B------:R-:W-:Y:S05]  /*e570*/  BRA.U !UP0, `(.L_x_18051) ;  /* 0x0000000108847547 */ /* 0x000fea000b800000 */
[----:B------:R-:W-:-:S09]  /*e580*/  UISETP.NE.AND UP0, UPT, UR4, 0x18, UPT ;  /* 0x000000180400788c */ /* 0x000fd2000bf05270 */
[----:B------:R-:W-:Y:S05]  /*e590*/  BRA.U !UP0, `(.L_x_18052) ;  /* 0x0000000108447547 */ /* 0x000fea000b800000 */
.L_x_18029:
        /* <DEDUP_REMOVED lines=16> */
.L_x_18053:
[----:B------:R-:W-:Y:S05]  /*e6a0*/  EXIT ;  /* 0x000000000000794d */ /* 0x000fea0003800000 */
.L_x_18052:
        /* <DEDUP_REMOVED lines=11> */
.L_x_18055:
[----:B------:R-:W-:Y:S05]  /*e760*/  BSYNC.RECONVERGENT B0 ;  /* 0x0000000000007941 */ /* 0x000fea0003800200 */
.L_x_18054:
[----:B------:R-:W-:Y:S01]  /*e770*/  STG.E.U8 desc[UR36][R16.64], R3 ;  /* 0x0000000310007986 */ /* 0x000fe2000c101124 */
[----:B------:R-:W-:Y:S05]  /*e780*/  EXIT ;  /* 0x000000000000794d */ /* 0x000fea0003800000 */
.L_x_18051:
        /* <DEDUP_REMOVED lines=13> */
.L_x_18056:
[----:B------:R-:W-:Y:S01]  /*e860*/  IMAD.MOV.U32 R3, RZ, RZ, 0x7f ;  /* 0x0000007fff037424 */ /* 0x000fe200078e00ff */
[----:B------:R-:W-:-:S04]  /*e870*/  ISETP.GT.U32.AND P0, PT, R5, 0x7f800000, PT ;  /* 0x7f8000000500780c */ /* 0x000fc80003f04070 */
[----:B------:R-:W-:-:S05]  /*e880*/  SEL R3, R3, 0x7c, P0 ;  /* 0x0000007c03037807 */ /* 0x000fca0000000000 */
[----:B------:R-:W-:Y:S01]  /*e890*/  STG.E.U8 desc[UR36][R16.64], R3 ;  /* 0x0000000310007986 */ /* 0x000fe2000c101124 */
[----:B------:R-:W-:Y:S05]  /*e8a0*/  EXIT ;  /* 0x000000000000794d */ /* 0x000fea0003800000 */
.L_x_18050:
[----:B------:R-:W-:-:S04]  /*e8b0*/  I2FP.F32.U32 R0, R2 ;  /* 0x0000000200007245 */ /* 0x000fc80000201000 */
[----:B------:R-:W-:-:S05]  /*e8c0*/  F2FP.BF16.F32.PACK_AB R0, RZ, R0 ;  /* 0x00000000ff00723e */ /* 0x000fca00000010ff */
[----:B------:R-:W-:Y:S01]  /*e8d0*/  STG.E.U16 desc[UR36][R16.64], R0 ;  /* 0x0000000010007986 */ /* 0x000fe2000c101524 */
[----:B------:R-:W-:Y:S05]  /*e8e0*/  EXIT ;  /* 0x000000000000794d */ /* 0x000fea0003800000 */
.L_x_18057:
        /* <DEDUP_REMOVED lines=9> */
.L_x_25977:


//--------------------- .text._ZN2at6native27unrolled_elementwise_kernelINS0_13BinaryFunctorIbbbNS0_17BitwiseAndFunctorIbEEEESt5arrayIPcLm3EELi4E23TrivialOffsetCalculatorILi2EjES9_ILi1EjENS0_6memory12LoadWithCastILi2EEENSC_13StoreWithCastILi1EEEEEviT_T0_T2_T3_T4_T5_ --------------------------
	.section	.text._ZN2at6native27unrolled_elementwise_kernelINS0_13BinaryFunctorIbbbNS0_17BitwiseAndFunctorIbEEEESt5arrayIPcLm3EELi4E23TrivialOffsetCalculatorILi2EjES9_ILi1EjENS0_6memory12LoadWithCastILi2EEENSC_13StoreWithCastILi1EEEEEviT_T0_T2_T3_T4_T5_,"ax",@progbits
	.align	128
        .global         _ZN2at6native27unrolled_elementwise_kernelINS0_13BinaryFunctorIbbbNS0_17BitwiseAndFunctorIbEEEESt5arrayIPcLm3EELi4E23TrivialOffsetCalculatorILi2EjES9_ILi1EjENS0_6memory12LoadWithCastILi2EEENSC_13StoreWithCastILi1EEEEEviT_T0_T2_T3_T4_T5_
        .type           _ZN2at6native27unrolled_elementwise_kernelINS0_13BinaryFunctorIbbbNS0_17BitwiseAndFunctorIbEEEESt5arrayIPcLm3EELi4E23TrivialOffsetCalculatorILi2EjES9_ILi1EjENS0_6memory12LoadWithCastILi2EEENSC_13StoreWithCastILi1EEEEEviT_T0_T2_T3_T4_T5_,@function
        .size           _ZN2at6native27unrolled_elementwise_kernelINS0_13BinaryFunctorIbbbNS0_17BitwiseAndFunctorIbEEEESt5arrayIPcLm3EELi4E23TrivialOffsetCalculatorILi2EjES9_ILi1EjENS0_6memory12LoadWithCastILi2EEENSC_13StoreWithCastILi1EEEEEviT_T0_T2_T3_T4_T5_,(.L_x_25978 - _ZN2at6native27unrolled_elementwise_kernelINS0_13BinaryFunctorIbbbNS0_17BitwiseAndFunctorIbEEEESt5arrayIPcLm3EELi4E23TrivialOffsetCalculatorILi2EjES9_ILi1EjENS0_6memory12LoadWithCastILi2EEENSC_13StoreWithCastILi1EEEEEviT_T0_T2_T3_T4_T5_)
        .other          _ZN2at6native27unrolled_elementwise_kernelINS0_13BinaryFunctorIbbbNS0_17BitwiseAndFunctorIbEEEESt5arrayIPcLm3EELi4E23TrivialOffsetCalculatorILi2EjES9_ILi1EjENS0_6memory12LoadWithCastILi2EEENSC_13StoreWithCastILi1EEEEEviT_T0_T2_T3_T4_T5_,@"STO_CUDA_ENTRY STV_DEFAULT"
_ZN2at6native27unrolled_elementwise_kernelINS0_13BinaryFunctorIbbbNS0_17BitwiseAndFunctorIbEEEESt5arrayIPcLm3EELi4E23TrivialOffsetCalculatorILi2EjES9_ILi1EjENS0_6memory12LoadWithCastILi2EEENSC_13StoreWithCastILi1EEEEEviT_T0_T2_T3_T4_T5_:
.text._ZN2at6native27unrolled_elementwise_kernelINS0_13BinaryFunctorIbbbNS0_17BitwiseAndFunctorIbEEEESt5arrayIPcLm3EELi4E23TrivialOffsetCalculatorILi2EjES9_ILi1EjENS0_6memory12LoadWithCastILi2EEENSC_13StoreWithCastILi1EEEEEviT_T0_T2_T3_T4_T5_:
        /* <DEDUP_REMOVED lines=36> */
.L_x_18064:
[----:B------:R-:W2:Y:S02]  /*0240*/  LDG.E.U8 R4, desc[UR36][R4.64] ;  /* 0x0000002404047981 */ /* 0x000ea4000c1e1100 */
[----:B--2---:R-:W-:-:S04]  /*0250*/  ISETP.NE.AND P0, PT, R4, RZ, PT ;  /* 0x000000ff0400720c */ /* 0x004fc80003f05270 */
[----:B------:R-:W-:Y:S01]  /*0260*/  P2R R18, PR, RZ, 0x1 ;  /* 0x00000001ff127803 */ /* 0x000fe20000000000 */
[----:B------:R-:W-:Y:S08]  /*0270*/  BRA `(.L_x_18066) ;  /* 0x0000000800947947 */ /* 0x000ff00003800000 */
.L_x_18063:
        /* <DEDUP_REMOVED lines=11> */
.L_x_18068:
[----:B------:R-:W2:Y:S02]  /*0330*/  LDG.E R4, desc[UR36][R4.64] ;  /* 0x0000002404047981 */ /* 0x000ea4000c1e1900 */
[----:B--2---:R-:W-:-:S04]  /*0340*/  ISETP.NE.AND P0, PT, R4, RZ, PT ;  /* 0x000000ff0400720c */ /* 0x004fc80003f05270 */
[----:B------:R-:W-:Y:S01]  /*0350*/  P2R R18, PR, RZ, 0x1 ;  /* 0x00000001ff127803 */ /* 0x000fe20000000000 */
[----:B------:R-:W-:Y:S08]  /*0360*/  BRA `(.L_x_18066) ;  /* 0x0000000800587947 */ /* 0x000ff00003800000 */
.L_x_18067:
[----:B------:R-:W2:Y:S02]  /*0370*/  LDG.E.U16 R4, desc[UR36][R4.64] ;  /* 0x0000002404047981 */ /* 0x000ea4000c1e1500 */
[----:B--2---:R-:W-:-:S04]  /*0380*/  ISETP.NE.AND P0, PT, R4, RZ, PT ;  /* 0x000000ff0400720c */ /* 0x004fc80003f05270 */
[----:B------:R-:W-:Y:S01]  /*0390*/  P2R R18, PR, RZ, 0x1 ;  /* 0x00000001ff127803 */ /* 0x000fe20000000000 */
[----:B------:R-:W-:Y:S08]  /*03a0*/  BRA `(.L_x_18066) ;  /* 0x0000000800487947 */ /* 0x000ff00003800000 */
.L_x_18062:
        /* <DEDUP_REMOVED lines=10> */
.L_x_18070:
[----:B------:R-:W2:Y:S02]  /*0450*/  LDG.E.U16 R0, desc[UR36][R4.64] ;  /* 0x0000002404007981 */ /* 0x000ea4000c1e1500 */
[----:B--2---:R-:W-:-:S05]  /*0460*/  HADD2.F32 R0, -RZ, R0.H0_H0 ;  /* 0x20000000ff007230 */ /* 0x004fca0000004100 */
[----:B------:R-:W-:-:S04]  /*0470*/  FSETP.NEU.FTZ.AND P0, PT, R0, RZ, PT ;  /* 0x000000ff0000720b */ /* 0x000fc80003f1d000 */
[----:B------:R-:W-:Y:S01]  /*0480*/  P2R R18, PR, RZ, 0x1 ;  /* 0x00000001ff127803 */ /* 0x000fe20000000000 */
[----:B------:R-:W-:Y:S08]  /*0490*/  BRA `(.L_x_18066) ;  /* 0x00000008000c7947 */ /* 0x000ff00003800000 */
.L_x_18069:
        /* <DEDUP_REMOVED lines=12> */
.L_x_18072:
        /* <DEDUP_REMOVED lines=10> */
.L_x_18071:
[----:B------:R-:W2:Y:S02]  /*0600*/  LDG.E.64 R4, desc[UR36][R4.64] ;  /* 0x0000002404047981 */ /* 0x000ea4000c1e1b00 */
[----:B--2---:R-:W0:Y:S02]  /*0610*/  DSETP.NEU.AND P0, PT, R4, RZ, PT ;  /* 0x000000ff0400722a */ /* 0x004e240003f0d000 */
[----:B0-----:R-:W-:Y:S01]  /*0620*/  P2R R18, PR, RZ, 0x1 ;  /* 0x00000001ff127803 */ /* 0x001fe20000000000 */
[----:B------:R-:W-:Y:S06]  /*0630*/  BRA `(.L_x_18066) ;  /* 0x0000000400a47947 */ /* 0x000fec0003800000 */
.L_x_18061:
        /* <DEDUP_REMOVED lines=12> */
.L_x_18075:
        /* <DEDUP_REMOVED lines=9> */
.L_x_18074:
        /* <DEDUP_REMOVED lines=10> */
.L_x_18077:
        /* <DEDUP_REMOVED lines=12> */
.L_x_18076:
[----:B------:R-:W2:Y:S02]  /*08f0*/  LDG.E.U16 R0, desc[UR36][R4.64] ;  /* 0x0000002404007981 */ /* 0x000ea4000c1e1500 */
[----:B--2---:R-:W-:-:S05]  /*0900*/  IMAD.U32 R0, R0, 0x10000, RZ ;  /* 0x0001000000007824 */ /* 0x004fca00078e00ff */
[----:B------:R-:W-:-:S04]  /*0910*/  FSETP.NEU.FTZ.AND P0, PT, R0, RZ, PT ;  /* 0x000000ff0000720b */ /* 0x000fc80003f1d000 */
[----:B------:R-:W-:Y:S01]  /*0920*/  P2R R18, PR, RZ, 0x1 ;  /* 0x00000001ff127803 */ /* 0x000fe20000000000 */
[----:B------:R-:W-:Y:S08]  /*0930*/  BRA `(.L_x_18066) ;  /* 0x0000000000e47947 */ /* 0x000ff00003800000 */
.L_x_18073:
        /* <DEDUP_REMOVED lines=12> */
.L_x_18080:
[----:B------:R-:W2:Y:S02]  /*0a00*/  LDG.E.U8 R4, desc[UR36][R4.64] ;  /* 0x0000002404047981 */ /* 0x000ea4000c1e1100 */
[----:B--2---:R-:W-:-:S04]  /*0a10*/  ISETP.NE.AND P0, PT, R4, RZ, PT ;  /* 0x000000ff0400720c */ /* 0x004fc80003f05270 */
[----:B------:R-:W-:Y:S01]  /*0a20*/  P2R R18, PR, RZ, 0x1 ;  /* 0x00000001ff127803 */ /* 0x000fe20000000000 */
[----:B------:R-:W-:Y:S08]  /*0a30*/  BRA `(.L_x_18066) ;  /* 0x0000000000a47947 */ /* 0x000ff00003800000 */
.L_x_18079:
[----:B------:R-:W2:Y:S02]  /*0a40*/  LDG.E.U8 R4, desc[UR36][R4.64] ;  /* 0x0000002404047981 */ /* 0x000ea4000c1e1100 */
[----:B--2---:R-:W-:-:S04]  /*0a50*/  ISETP.NE.AND P0, PT, R4, RZ, PT ;  /* 0x000000ff0400720c */ /* 0x004fc80003f05270 */
[----:B------:R-:W-:Y:S01]  /*0a60*/  P2R R18, PR, RZ, 0x1 ;  /* 0x00000001ff127803 */ /* 0x000fe20000000000 */
[----:B------:R-:W-:Y:S08]  /*0a70*/  BRA `(.L_x_18066) ;  /* 0x0000000000947947 */ /* 0x000ff00003800000 */
.L_x_18078:
[----:B------:R-:W-:-:S09]  /*0a80*/  UISETP.NE.AND UP0, UPT, UR4, 0x1c, UPT ;  /* 0x0000001c0400788c */ /* 0x000fd2000bf05270 */
[----:B------:R-:W-:Y:S05]  /*0a90*/  BRA.U !UP0, `(.L_x_18081) ;  /* 0x0000000108807547 */ /* 0x000fea000b800000 */
[----:B------:R-:W-:-:S09]  /*0aa0*/  UISETP.NE.AND UP0, UPT, UR4, 0x1d, UPT ;  /* 0x0000001d0400788c */ /* 0x000fd2000bf05270 */
[----:B------:R-:W-:Y:S05]  /*0ab0*/  BRA.U !UP0, `(.L_x_18082) ;  /* 0x0000000108647547 */ /* 0x000fea000b800000 */
[----:B------:R-:W-:-:S09]  /*0ac0*/  UISETP.NE.AND UP0, UPT, UR4, 0x2c, UPT ;  /* 0x0000002c0400788c */ /* 0x000fd2000bf05270 */
[----:B------:R-:W-:Y:S05]  /*0ad0*/  BRA.U !UP0, `(.L_x_18083) ;  /* 0x00000001084c7547 */ /* 0x000fea000b800000 */
.L_x_18065:
        /* <DEDUP_REMOVED lines=16> */
.L_x_18084:
[----:B------:R-:W-:-:S04]  /*0be0*/  PLOP3.LUT P0, PT, PT, PT, PT, 0x8, 0x80 ;  /* 0x000000000080781c */ /* 0x000fc80003f0e170 */
[----:B------:R-:W-:Y:S01]  /*0bf0*/  P2R R18, PR, RZ, 0x1 ;  /* 0x00000001ff127803 */ /* 0x000fe20000000000 */
[----:B------:R-:W-:Y:S08]  /*0c00*/  BRA `(.L_x_18066) ;  /* 0x0000000000307947 */ /* 0x000ff00003800000 */
.L_x_18083:
[----:B------:R-:W2:Y:S02]  /*0c10*/  LDG.E.U8 R4, desc[UR36][R4.64] ;  /* 0x0000002404047981 */ /* 0x000ea4000c1e1100 */
[----:B--2---:R-:W-:-:S04]  /*0c20*/  ISETP.NE.AND P0, PT, R4, RZ, PT ;  /* 0x000000ff0400720c */ /* 0x004fc80003f05270 */
[----:B------:R-:W-:Y:S01]  /*0c30*/  P2R R18, PR, RZ, 0x1 ;  /* 0x00000001ff127803 */ /* 0x000fe20000000000 */
[----:B------:R-:W-:Y:S08]  /*0c40*/  BRA `(.L_x_18066) ;  /* 0x0000000000207947 */ /* 0x000ff00003800000 */
.L_x_18082:
[----:B------:R-:W2:Y:S02]  /*0c50*/  LDG.E.64 R4, desc[UR36][R4.64] ;  /* 0x0000002404047981 */ /* 0x000ea4000c1e1b00 */
[----:B--2---:R-:W-:-:S04]  /*0c60*/  ISETP.NE.U32.AND P0, PT, R4, RZ, PT ;  /* 0x000000ff0400720c */ /* 0x004fc80003f05070 */
[----:B------:R-:W-:-:S04]  /*0c70*/  ISETP.NE.AND.EX P0, PT, R5, RZ, PT, P0 ;  /* 0x000000ff0500720c */ /* 0x000fc80003f05300 */
[----:B------:R-:W-:Y:S01]  /*0c80*/  P2R R18, PR, RZ, 0x1 ;  /* 0x00000001ff127803 */ /* 0x000fe20000000000 */
[----:B------:R-:W-:Y:S08]  /*0c90*/  BRA `(.L_x_18066) ;  /* 0x00000000000c7947 */ /* 0x000ff00003800000 */
.L_x_18081:
[----:B------:R-:W2:Y:S02]  /*0ca0*/  LDG.E R4, desc[UR36][R4.64] ;  /* 0x0000002404047981 */ /* 0x000ea4000c1e1900 */
[----:B--2---:R-:W-:-:S04]  /*0cb0*/  ISETP.NE.AND P0, PT, R4, RZ, PT ;  /* 0x000000ff0400720c */ /* 0x004fc80003f05270 */
[----:B------:R-:W-:-:S09]  /*0cc0*/  P2R R18, PR, RZ, 0x1 ;  /* 0x00000001ff127803 */ /* 0x000fd20000000000 */
.L_x_18066:
[----:B------:R-:W-:Y:S05]  /*0cd0*/  BSYNC.RECONVERGENT B6 ;  /* 0x0000000000067941 */ /* 0x000fea0003800200 */
.L_x_18060:
        /* <DEDUP_REMOVED lines=20> */
.L_x_18089:
[----:B------:R-:W2:Y:S02]  /*0e20*/  LDG.E.U8 R4, desc[UR36][R4.64] ;  /* 0x0000002404047981 */ /* 0x000ea4000c1e1100 */
[----:B--2---:R-:W-:Y:S01]  /*0e30*/  ISETP.NE.AND P0, PT, R4, RZ, PT ;  /* 0x000000ff0400720c */ /* 0x004fe20003f05270 */
[----:B------:R-:W-:-:S12]  /*0e40*/  BRA `(.L_x_18091) ;  /* 0x0000000800407947 */ /* 0x000fd80003800000 */
.L_x_18088:
        /* <DEDUP_REMOVED lines=10> */
.L_x_18093:
[----:B------:R-:W2:Y:S02]  /*0ef0*/  LDG.E R4, desc[UR36][R4.64] ;  /* 0x0000002404047981 */ /* 0x000ea4000c1e1900 */
[----:B--2---:R-:W-:Y:S01]  /*0f00*/  ISETP.NE.AND P0, PT, R4, RZ, PT ;  /* 0x000000ff0400720c */ /* 0x004fe20003f05270 */
[----:B------:R-:W-:-:S12]  /*0f10*/  BRA `(.L_x_18091) ;  /* 0x00000008000c7947 */ /* 0x000fd80003800000 */
.L_x_18092:
[----:B------:R-:W2:Y:S02]  /*0f20*/  LDG.E.U16 R4, desc[UR36][R4.64] ;  /* 0x0000002404047981 */ /* 0x000ea4000c1e1500 */
[----:B--2---:R-:W-:Y:S01]  /*0f30*/  ISETP.NE.AND P0, PT, R4, RZ, PT ;  /* 0x000000ff0400720c */ /* 0x004fe20003f05270 */
[----:B------:R-:W-:-:S12]  /*0f40*/  BRA `(.L_x_18091) ;  /* 0x0000000800007947 */ /* 0x000fd80003800000 */
.L_x_18087:
        /* <DEDUP_REMOVED lines=9> */
.L_x_18095:
[----:B------:R-:W2:Y:S02]  /*0fe0*/  LDG.E.U16 R0, desc[UR36][R4.64] ;  /* 0x0000002404007981 */ /* 0x000ea4000c1e1500 */
[----:B--2---:R-:W-:-:S05]  /*0ff0*/  HADD2.F32 R0, -RZ, R0.H0_H0 ;  /* 0x20000000ff007230 */ /* 0x004fca0000004100 */
[----:B------:R-:W-:Y:S01]  /*1000*/  FSETP.NEU.FTZ.AND P0, PT, R0, RZ, PT ;  /* 0x000000ff0000720b */ /* 0x000fe20003f1d000 */
[----:B------:R-:W-:-:S12]  /*1010*/  BRA `(.L_x_18091) ;  /* 0x0000000400cc7947 */ /* 0x000fd80003800000 */
.L_x_18094:
        /* <DEDUP_REMOVED lines=11> */
.L_x_18097:
        /* <DEDUP_REMOVED lines=8> */
.L_x_18096:
[----:B------:R-:W2:Y:S02]  /*1150*/  LDG.E.64 R4, desc[UR36][R4.64] ;  /* 0x0000002404047981 */ /* 0x000ea4000c1e1b00 */
[----:B--2---:R1:W2:Y:S02]  /*1160*/  DSETP.NEU.AND P0, PT, R4, RZ, PT ;  /* 0x000000ff0400722a */ /* 0x0042a40003f0d000 */
[----:B--2---:R-:W-:Y:S05]  /*1170*/  BRA `(.L_x_18091) ;  /* 0x0000000400747947 */ /* 0x004fea0003800000 */
.L_x_18086:
        /* <DEDUP_REMOVED lines=11> */
.L_x_18100:
        /* <DEDUP_REMOVED lines=8> */
.L_x_18099:
        /* <DEDUP_REMOVED lines=9> */
.L_x_18102:
        /* <DEDUP_REMOVED lines=11> */
.L_x_18101:
[----:B------:R-:W2:Y:S02]  /*13f0*/  LDG.E.U16 R0, desc[UR36][R4.64] ;  /* 0x0000002404007981 */ /* 0x000ea4000c1e1500 */
[----:B--2---:R-:W-:-:S05]  /*1400*/  IMAD.U32 R0, R0, 0x10000, RZ ;  /* 0x0001000000007824 */ /* 0x004fca00078e00ff */
[----:B------:R-:W-:Y:S01]  /*1410*/  FSETP.NEU.FTZ.AND P0, PT, R0, RZ, PT ;  /* 0x000000ff0000720b */ /* 0x000fe20003f1d000 */
[----:B------:R-:W-:-:S12]  /*1420*/  BRA `(.L_x_18091) ;  /* 0x0000000000c87947 */ /* 0x000fd80003800000 */
.L_x_18098:
        /* <DEDUP_REMOVED lines=11> */
.L_x_18105:
[----:B------:R-:W2:Y:S02]  /*14e0*/  LDG.E.U8 R4, desc[UR36][R4.64] ;  /* 0x0000002404047981 */ /* 0x000ea4000c1e1100 */
[----:B--2---:R-:W-:Y:S01]  /*14f0*/  ISETP.NE.AND P0, PT, R4, RZ, PT ;  /* 0x000000ff0400720c */ /* 0x004fe20003f05270 */
[----:B------:R-:W-:-:S12]  /*1500*/  BRA `(.L_x_18091) ;  /* 0x0000000000907947 */ /* 0x000fd80003800000 */
.L_x_18104:
[----:B------:R-:W2:Y:S02]  /*1510*/  LDG.E.U8 R4, desc[UR36][R4.64] ;  /* 0x0000002404047981 */ /* 0x000ea4000c1e1100 */
[----:B--2---:R-:W-:Y:S01]  /*1520*/  ISETP.NE.AND P0, PT, R4, RZ, PT ;  /* 0x000000ff0400720c */ /* 0x004fe20003f05270 */
[----:B------:R-:W-:-:S12]  /*1530*/  BRA `(.L_x_18091) ;  /* 0x0000000000847947 */ /* 0x000fd80003800000 */
.L_x_18103:
[----:B------:R-:W-:-:S09]  /*1540*/  UISETP.NE.AND UP0, UPT, UR4, 0x1c, UPT ;  /* 0x0000001c0400788c */ /* 0x000fd2000bf05270 */
[----:B------:R-:W-:Y:S05]  /*1550*/  BRA.U !UP0, `(.L_x_18106) ;  /* 0x0000000108747547 */ /* 0x000fea000b800000 */
[----:B------:R-:W-:-:S09]  /*1560*/  UISETP.NE.AND UP0, UPT, UR4, 0x1d, UPT ;  /* 0x0000001d0400788c */ /* 0x000fd2000bf05270 */
[----:B------:R-:W-:Y:S05]  /*1570*/  BRA.U !UP0, `(.L_x_18107) ;  /* 0x00000001085c7547 */ /* 0x000fea000b800000 */
[----:B------:R-:W-:-:S09]  /*1580*/  UISETP.NE.AND UP0, UPT, UR4, 0x2c, UPT ;  /* 0x0000002c0400788c */ /* 0x000fd2000bf05270 */
[----:B------:R-:W-:Y:S05]  /*1590*/  BRA.U !UP0, `(.L_x_18108) ;  /* 0x0000000108487547 */ /* 0x000fea000b800000 */
.L_x_18090:
        /* <DEDUP_REMOVED lines=16> */
.L_x_18109:
[----:B------:R-:W-:Y:S01]  /*16a0*/  PLOP3.LUT P0, PT, PT, PT, PT, 0x8, 0x80 ;  /* 0x000000000080781c */ /* 0x000fe20003f0e170 */
[----:B------:R-:W-:-:S12]  /*16b0*/  BRA `(.L_x_18091) ;  /* 0x0000000000247947 */ /* 0x000fd80003800000 */
.L_x_18108:
[----:B------:R-:W2:Y:S02]  /*16c0*/  LDG.E.U8 R4, desc[UR36][R4.64] ;  /* 0x0000002404047981 */ /* 0x000ea4000c1e1100 */
[----:B--2---:R-:W-:Y:S01]  /*16d0*/  ISETP.NE.AND P0, PT, R4, RZ, PT ;  /* 0x000000ff0400720c */ /* 0x004fe20003f05270 */
[----:B------:R-:W-:-:S12]  /*16e0*/  BRA `(.L_x_18091) ;  /* 0x0000000000187947 */ /* 0x000fd80003800000 */
.L_x_18107:
[----:B------:R-:W2:Y:S02]  /*16f0*/  LDG.E.64 R4, desc[UR36][R4.64] ;  /* 0x0000002404047981 */ /* 0x000ea4000c1e1b00 */
[----:B--2---:R-:W-:-:S04]  /*1700*/  ISETP.NE.U32.AND P0, PT, R4, RZ, PT ;  /* 0x000000ff0400720c */ /* 0x004fc80003f05070 */
[----:B------:R-:W-:Y:S01]  /*1710*/  ISETP.NE.AND.EX P0, PT, R5, RZ, PT, P0 ;  /* 0x000000ff0500720c */ /* 0x000fe20003f05300 */
[----:B------:R-:W-:-:S12]  /*1720*/  BRA `(.L_x_18091) ;  /* 0x0000000000087947 */ /* 0x000fd80003800000 */
.L_x_18106:
[----:B------:R-:W2:Y:S02]  /*1730*/  LDG.E R4, desc[UR36][R4.64] ;  /* 0x0000002404047981 */ /* 0x000ea4000c1e1900 */
[----:B--2---:R-:W-:-:S13]  /*1740*/  ISETP.NE.AND P0, PT, R4, RZ, PT ;  /* 0x000000ff0400720c */ /* 0x004fda0003f05270 */
.L_x_18091:
[----:B------:R-:W-:Y:S05]  /*1750*/  BSYNC.RECONVERGENT B6 ;  /* 0x0000000000067941 */ /* 0x000fea0003800200 */
.L_x_18085:
[----:B------:R-:W-:Y:S01]  /*1760*/  ISETP.NE.AND P1, PT, R18, RZ, PT ;  /* 0x000000ff1200720c */ /* 0x000fe20003f25270 */
[----:B------:R-:W-:-:S03]  /*1770*/  VIADD R17, R19, 0x80 ;  /* 0x0000008013117836 */ /* 0x000fc60000000000 */
[----:B------:R-:W-:-:S04]  /*1780*/  PLOP3.LUT P0, PT, P1, P0, PT, 0x80, 0x8 ;  /* 0x000000000008781c */ /* 0x000fc80000f01070 */
[----:B------:R-:W-:-:S09]  /*1790*/  P2R R22, PR, RZ, 0x1 ;  /* 0x00000001ff167803 */ /* 0x000fd20000000000 */
.L_x_18059:
[----:B------:R-:W-:Y:S05]  /*17a0*/  BSYNC.RECONVERGENT B7 ;  /* 0x0000000000077941 */ /* 0x000fea0003800200 */
.L_x_18058:
        /* <DEDUP_REMOVED lines=27> */
.L_x_18116:
[----:B------:R-:W2:Y:S02]  /*1960*/  LDG.E.U8 R4, desc[UR36][R4.64] ;  /* 0x0000002404047981 */ /* 0x000ea4000c1e1100 */
[----:B--2---:R-:W-:-:S04]  /*1970*/  ISETP.NE.AND P0, PT, R4, RZ, PT ;  /* 0x000000ff0400720c */ /* 0x004fc80003f05270 */
[----:B------:R-:W-:Y:S01]  /*1980*/  P2R R18, PR, RZ, 0x1 ;  /* 0x00000001ff127803 */ /* 0x000fe20000000000 */
[----:B------:R-:W-:Y:S08]  /*1990*/  BRA `(.L_x_18118) ;  /* 0x0000000800947947 */ /* 0x000ff00003800000 */
.L_x_18115:
        /* <DEDUP_REMOVED lines=11> */
.L_x_18120:
[----:B------:R-:W2:Y:S02]  /*1a50*/  LDG.E R4, desc[UR36][R4.64] ;  /* 0x0000002404047981 */ /* 0x000ea4000c1e1900 */
[----:B--2---:R-:W-:-:S04]  /*1a60*/  ISETP.NE.AND P0, PT, R4, RZ, PT ;  /* 0x000000ff0400720c */ /* 0x004fc80003f05270 */
[----:B------:R-:W-:Y:S01]  /*1a70*/  P2R R18, PR, RZ, 0x1 ;  /* 0x00000001ff127803 */ /* 0x000fe20000000000 */
[----:B------:R-:W-:Y:S08]  /*1a80*/  BRA `(.L_x_18118) ;  /* 0x0000000800587947 */ /* 0x000ff00003800000 */
.L_x_18119:
[----:B------:R-:W2:Y:S02]  /*1a90*/  LDG.E.U16 R4, desc[UR36][R4.64] ;  /* 0x0000002404047981 */ /* 0x000ea4000c1e1500 */
[----:B--2---:R-:W-:-:S04]  /*1aa0*/  ISETP.NE.AND P0, PT, R4, RZ, PT ;  /* 0x000000ff0400720c */ /* 0x004fc80003f05270 */
[----:B------:R-:W-:Y:S01]  /*1ab0*/  P2R R18, PR, RZ, 0x1 ;  /* 0x00000001ff127803 */ /* 0x000fe20000000000 */
[----:B------:R-:W-:Y:S08]  /*1ac0*/  BRA `(.L_x_18118) ;  /* 0x0000000800487947 */ /* 0x000ff00003800000 */
.L_x_18114:
        /* <DEDUP_REMOVED lines=10> */
.L_x_18122:
[----:B------:R-:W2:Y:S02]  /*1b70*/  LDG.E.U16 R0, desc[UR36][R4.64] ;  /* 0x0000002404007981 */ /* 0x000ea4000c1e1500 */
[----:B--2---:R-:W-:-:S05]  /*1b80*/  HADD2.F32 R0, -RZ, R0.H0_H0 ;  /* 0x20000000ff007230 */ /* 0x004fca0000004100 */
[----:B------:R-:W-:-:S04]  /*1b90*/  FSETP.NEU.FTZ.AND P0, PT, R0, RZ, PT ;  /* 0x000000ff0000720b */ /* 0x000fc80003f1d000 */
[----:B------:R-:W-:Y:S01]  /*1ba0*/  P2R R18, PR, RZ, 0x1 ;  /* 0x00000001ff127803 */ /* 0x000fe20000000000 */
[----:B------:R-:W-:Y:S08]  /*1bb0*/  BRA `(.L_x_18118) ;  /* 0x00000008000c7947 */ /* 0x000ff00003800000 */
.L_x_18121:
        /* <DEDUP_REMOVED lines=12> */
.L_x_18124:
        /* <DEDUP_REMOVED lines=10> */
.L_x_18123:
[----:B------:R-:W2:Y:S02]  /*1d20*/  LDG.E.64 R4, desc[UR36][R4.64] ;  /* 0x0000002404047981 */ /* 0x000ea4000c1e1b00 */
[----:B--2---:R-:W0:Y:S02]  /*1d30*/  DSETP.NEU.AND P0, PT, R4, RZ, PT ;  /* 0x000000ff0400722a */ /* 0x004e240003f0d000 */
[----:B0-----:R-:W-:Y:S01]  /*1d40*/  P2R R18, PR, RZ, 0x1 ;  /* 0x00000001ff127803 */ /* 0x001fe20000000000 */
[----:B------:R-:W-:Y:S06]  /*1d50*/  BRA `(.L_x_18118) ;  /* 0x0000000400a47947 */ /* 0x000fec0003800000 */
.L_x_18113:
        /* <DEDUP_REMOVED lines=12> */
.L_x_18127:
        /* <DEDUP_REMOVED lines=9> */
.L_x_18126:
        /* <DEDUP_REMOVED lines=10> */
.L_x_18129:
        /* <DEDUP_REMOVED lines=12> */
.L_x_18128:
[----:B------:R-:W2:Y:S02]  /*2010*/  LDG.E.U16 R0, desc[UR36][R4.64] ;  /* 0x0000002404007981 */ /* 0x000ea4000c1e1500 */
[----:B--2---:R-:W-:-:S05]  /*2020*/  IMAD.U32 R0, R0, 0x10000, RZ ;  /* 0x0001000000007824 */ /* 0x004fca00078e00ff */
[----:B------:R-:W-:-:S04]  /*2030*/  FSETP.NEU.FTZ.AND P0, PT, R0, RZ, PT ;  /* 0x000000ff0000720b */ /* 0x000fc80003f1d000 */
[----:B------:R-:W-:Y:S01]  /*2040*/  P2R R18, PR, RZ, 0x1 ;  /* 0x00000001ff127803 */ /* 0x000fe20000000000 */
[----:B------:R-:W-:Y:S08]  /*2050*/  BRA `(.L_x_18118) ;  /* 0x0000000000e47947 */ /* 0x000ff00003800000 */
.L_x_18125:
        /* <DEDUP_REMOVED lines=12> */
.L_x_18132:
[----:B------:R-:W2:Y:S02]  /*2120*/  LDG.E.U8 R4, desc[UR36][R4.64] ;  /* 0x0000002404047981 */ /* 0x000ea4000c1e1100 */
[----:B--2---:R-:W-:-:S04]  /*2130*/  ISETP.NE.AND P0, PT, R4, RZ, PT ;  /* 0x000000ff0400720c */ /* 0x004fc80003f05270 */
[----:B------:R-:W-:Y:S01]  /*2140*/  P2R R18, PR, RZ, 0x1 ;  /* 0x00000001ff127803 */ /* 0x000fe20000000000 */
[----:B------:R-:W-:Y:S08]  /*2150*/  BRA `(.L_x_18118) ;  /* 0x0000000000a47947 */ /* 0x000ff00003800000 */
.L_x_18131:
[----:B------:R-:W2:Y:S02]  /*2160*/  LDG.E.U8 R4, desc[UR36][R4.64] ;  /* 0x0000002404047981 */ /* 0x000ea4000c1e1100 */
[----:B--2---:R-:W-:-:S04]  /*2170*/  ISETP.NE.AND P0, PT, R4, RZ, PT ;  /* 0x000000ff0400720c */ /* 0x004fc80003f05270 */
[----:B------:R-:W-:Y:S01]  /*2180*/  P2R R18, PR, RZ, 0x1 ;  /* 0x00000001ff127803 */ /* 0x000fe20000000000 */
[----:B------:R-:W-:Y:S08]  /*2190*/  BRA `(.L_x_18118) ;  /* 0x0000000000947947 */ /* 0x000ff00003800000 */
.L_x_18130:
        /* <DEDUP_REMOVED lines=10> */
.L_x_18117:
        /* <DEDUP_REMOVED lines=16> */
.L_x_18135:
[----:B------:R-:W-:-:S04]  /*2340*/  PLOP3.LUT P0, PT, PT, PT, PT, 0x8, 0x80 ;  /* 0x000000000080781c */ /* 0x000fc80003f0e170 */
[----:B------:R-:W-:Y:S01]  /*2350*/  P2R R18, PR, RZ, 0x1 ;  /* 0x00000001ff127803 */ /* 0x000fe20000000000 */
[----:B------:R-:W-:Y:S08]  /*2360*/  BRA `(.L_x_18118) ;  /* 0x0000000000207947 */ /* 0x000ff00003800000 */
.L_x_18134:
[----:B------:R-:W2:Y:S02]  /*2370*/  LDG.E.64 R4, desc[UR36][R4.64] ;  /* 0x0000002404047981 */ /* 0x000ea4000c1e1b00 */
[----:B--2---:R-:W-:-:S04]  /*2380*/  ISETP.NE.U32.AND P0, PT, R4, RZ, PT ;  /* 0x000000ff0400720c */ /* 0x004fc80003f05070 */
[----:B------:R-:W-:-:S04]  /*2390*/  ISETP.NE.AND.EX P0, PT, R5, RZ, PT, P0 ;  /* 0x000000ff0500720c */ /* 0x000fc80003f05300 */
[----:B------:R-:W-:Y:S01]  /*23a0*/  P2R R18, PR, RZ, 0x1 ;  /* 0x00000001ff127803 */ /* 0x000fe20000000000 */
[----:B------:R-:W-:Y:S08]  /*23b0*/  BRA `(.L_x_18118) ;  /* 0x00000000000c7947 */ /* 0x000ff00003800000 */
.L_x_18133:
[----:B------:R-:W2:Y:S02]  /*23c0*/  LDG.E R4, desc[UR36][R4.64] ;  /* 0x0000002404047981 */ /* 0x000ea4000c1e1900 */
[----:B--2---:R-:W-:-:S04]  /*23d0*/  ISETP.NE.AND P0, PT, R4, RZ, PT ;  /* 0x000000ff0400720c */ /* 0x004fc80003f05270 */
[----:B------:R-:W-:-:S09]  /*23e0*/  P2R R18, PR, RZ, 0x1 ;  /* 0x00000001ff127803 */ /* 0x000fd20000000000 */
.L_x_18118:
[----:B------:R-:W-:Y:S05]  /*23f0*/  BSYNC.RECONVERGENT B6 ;  /* 0x0000000000067941 */ /* 0x000fea0003800200 */
.L_x_18112:
        /* <DEDUP_REMOVED lines=20> */
.L_x_18140:
[----:B------:R-:W2:Y:S02]  /*2540*/  LDG.E.U8 R4, desc[UR36][R4.64] ;  /* 0x0000002404047981 */ /* 0x000ea4000c1e1100 */
[----:B--2---:R-:W-:Y:S01]  /*2550*/  ISETP.NE.AND P0, PT, R4, RZ, PT ;  /* 0x000000ff0400720c */ /* 0x004fe20003f05270 */
[----:B------:R-:W-:-:S12]  /*2560*/  BRA `(.L_x_18142) ;  /* 0x0000000800407947 */ /* 0x000fd80003800000 */
.L_x_18139:
        /* <DEDUP_REMOVED lines=10> */
.L_x_18144:
[----:B------:R-:W2:Y:S02]  /*2610*/  LDG.E R4, desc[UR36][R4.64] ;  /* 0x0000002404047981 */ /* 0x000ea4000c1e1900 */
[----:B--2---:R-:W-:Y:S01]  /*2620*/  ISETP.NE.AND P0, PT, R4, RZ, PT ;  /* 0x000000ff0400720c */ /* 0x004fe20003f05270 */
[----:B------:R-:W-:-:S12]  /*2630*/  BRA `(.L_x_18142) ;  /* 0x00000008000c7947 */ /* 0x000fd80003800000 */
.L_x_18143:
[----:B------:R-:W2:Y:S02]  /*2640*/  LDG.E.U16 R4, desc[UR36][R4.64] ;  /* 0x0000002404047981 */ /* 0x000ea4000c1e1500 */
[----:B--2---:R-:W-:Y:S01]  /*2650*/  ISETP.NE.AND P0, PT, R4, RZ, PT ;  /* 0x000000ff0400720c */ /* 0x004fe20003f05270 */
[----:B------:R-:W-:-:S12]  /*2660*/  BRA `(.L_x_18142) ;  /* 0x0000000800007947 */ /* 0x000fd80003800000 */
.L_x_18138:
        /* <DEDUP_REMOVED lines=9> */
.L_x_18146:
[----:B------:R-:W2:Y:S02]  /*2700*/  LDG.E.U16 R0, desc[UR36][R4.64] ;  /* 0x0000002404007981 */ /* 0x000ea4000c1e1500 */
[----:B--2---:R-:W-:-:S05]  /*2710*/  HADD2.F32 R0, -RZ, R0.H0_H0 ;  /* 0x20000000ff007230 */ /* 0x004fca0000004100 */
[----:B------:R-:W-:Y:S01]  /*2720*/  FSETP.NEU.FTZ.AND P0, PT, R0, RZ, PT ;  /* 0x000000ff0000720b */ /* 0x000fe20003f1d000 */
[----:B------:R-:W-:-:S12]  /*2730*/  BRA `(.L_x_18142) ;  /* 0x0000000400cc7947 */ /* 0x000fd80003800000 */
.L_x_18145:
        /* <DEDUP_REMOVED lines=11> */
.L_x_18148:
        /* <DEDUP_REMOVED lines=8> */
.L_x_18147:
[----:B------:R-:W2:Y:S02]  /*2870*/  LDG.E.64 R4, desc[UR36][R4.64] ;  /* 0x0000002404047981 */ /* 0x000ea4000c1e1b00 */
[----:B--2---:R1:W2:Y:S02]  /*2880*/  DSETP.NEU.AND P0, PT, R4, RZ, PT ;  /* 0x000000ff0400722a */ /* 0x0042a40003f0d000 */
[----:B--2---:R-:W-:Y:S05]  /*2890*/  BRA `(.L_x_18142) ;  /* 0x0000000400747947 */ /* 0x004fea0003800000 */
.L_x_18137:
        /* <DEDUP_REMOVED lines=11> */
.L_x_18151:
        /* <DEDUP_REMOVED lines=8> */
.L_x_18150:
        /* <DEDUP_REMOVED lines=9> */
.L_x_18153:
        /* <DEDUP_REMOVED lines=11> */
.L_x_18152:
[----:B------:R-:W2:Y:S02]  /*2b10*/  LDG.E.U16 R0, desc[UR36][R4.64] ;  /* 0x0000002404007981 */ /* 0x000ea4000c1e1500 */
[----:B--2---:R-:W-:-:S05]  /*2b20*/  IMAD.U32 R0, R0, 0x10000, RZ ;  /* 0x0001000000007824 */ /* 0x004fca00078e00ff */
[----:B------:R-:W-:Y:S01]  /*2b30*/  FSETP.NEU.FTZ.AND P0, PT, R0, RZ, PT ;  /* 0x000000ff0000720b */ /* 0x000fe20003f1d000 */
[----:B------:R-:W-:-:S12]  /*2b40*/  BRA `(.L_x_18142) ;  /* 0x0000000000c87947 */ /* 0x000fd80003800000 */
.L_x_18149:
        /* <DEDUP_REMOVED lines=11> */
.L_x_18156:
[----:B------:R-:W2:Y:S02]  /*2c00*/  LDG.E.U8 R4, desc[UR36][R4.64] ;  /* 0x0000002404047981 */ /* 0x000ea4000c1e1100 */
[----:B--2---:R-:W-:Y:S01]  /*2c10*/  ISETP.NE.AND P0, PT, R4, RZ, PT ;  /* 0x000000ff0400720c */ /* 0x004fe20003f05270 */
[----:B------:R-:W-:-:S12]  /*2c20*/  BRA `(.L_x_18142) ;  /* 0x0000000000907947 */ /* 0x000fd80003800000 */
.L_x_18155:
[----:B------:R-:W2:Y:S02]  /*2c30*/  LDG.E.U8 R4, desc[UR36][R4.64] ;  /* 0x0000002404047981 */ /* 0x000ea4000c1e1100 */
[----:B--2---:R-:W-:Y:S01]  /*2c40*/  ISETP.NE.AND P0, PT, R4, RZ, PT ;  /* 0x000000ff0400720c */ /* 0x004fe20003f05270 */
[----:B------:R-:W-:-:S12]  /*2c50*/  BRA `(.L_x_18142) ;  /* 0x0000000000847947 */ /* 0x000fd80003800000 */
.L_x_18154:
        /* <DEDUP_REMOVED lines=9> */
.L_x_18141:
        /* <DEDUP_REMOVED lines=16> */
.L_x_18159:
[----:B------:R-:W-:Y:S01]  /*2df0*/  PLOP3.LUT P0, PT, PT, PT, PT, 0x8, 0x80 ;  /* 0x000000000080781c */ /* 0x000fe20003f0e170 */
[----:B------:R-:W-:-:S12]  /*2e00*/  BRA `(.L_x_18142) ;  /* 0x0000000000187947 */ /* 0x000fd80003800000 */
.L_x_18158:
[----:B------:R-:W2:Y:S02]  /*2e10*/  LDG.E.64 R4, desc[UR36][R4.64] ;  /* 0x0000002404047981 */ /* 0x000ea4000c1e1b00 */
[----:B--2---:R-:W-:-:S04]  /*2e20*/  ISETP.NE.U32.AND P0, PT, R4, RZ, PT ;  /* 0x000000ff0400720c */ /* 0x004fc80003f05070 */
[----:B------:R-:W-:Y:S01]  /*2e30*/  ISETP.NE.AND.EX P0, PT, R5, RZ, PT, P0 ;  /* 0x000000ff0500720c */ /* 0x000fe20003f05300 */
[----:B------:R-:W-:-:S12]  /*2e40*/  BRA `(.L_x_18142) ;  /* 0x0000000000087947 */ /* 0x000fd80003800000 */
.L_x_18157:
[----:B------:R-:W2:Y:S02]  /*2e50*/  LDG.E R4, desc[UR36][R4.64] ;  /* 0x0000002404047981 */ /* 0x000ea4000c1e1900 */
[----:B--2---:R-:W-:-:S13]  /*2e60*/  ISETP.NE.AND P0, PT, R4, RZ, PT ;  /* 0x000000ff0400720c */ /* 0x004fda0003f05270 */
.L_x_18142:
[----:B------:R-:W-:Y:S05]  /*2e70*/  BSYNC.RECONVERGENT B6 ;  /* 0x0000000000067941 */ /* 0x000fea0003800200 */
.L_x_18136:
[----:B------:R-:W-:Y:S01]  /*2e80*/  ISETP.NE.AND P1, PT, R18, RZ, PT ;  /* 0x000000ff1200720c */ /* 0x000fe20003f25270 */
[----:B------:R-:W-:-:S03]  /*2e90*/  VIADD R17, R17, 0x80 ;  /* 0x0000008011117836 */ /* 0x000fc60000000000 */
[----:B------:R-:W-:-:S04]  /*2ea0*/  PLOP3.LUT P0, PT, P1, P0, PT, 0x80, 0x8 ;  /* 0x000000000008781c */ /* 0x000fc80000f01070 */
[----:B------:R-:W-:-:S09]  /*2eb0*/  P2R R18, PR, RZ, 0x1 ;  /* 0x00000001ff127803 */ /* 0x000fd20000000000 */
.L_x_18111:
[----:B------:R-:W-:Y:S05]  /*2ec0*/  BSYNC.RECONVERGENT B7 ;  /* 0x0000000000077941 */ /* 0x000fea0003800200 */
.L_x_18110:
        /* <DEDUP_REMOVED lines=27> */
.L_x_18166:
[----:B------:R-:W2:Y:S02]  /*3080*/  LDG.E.U8 R4, desc[UR36][R4.64] ;  /* 0x0000002404047981 */ /* 0x000ea4000c1e1100 */
[----:B--2---:R-:W-:-:S04]  /*3090*/  ISETP.NE.AND P0, PT, R4, RZ, PT ;  /* 0x000000ff0400720c */ /* 0x004fc80003f05270 */
[----:B------:R-:W-:Y:S01]  /*30a0*/  P2R R24, PR, RZ, 0x1 ;  /* 0x00000001ff187803 */ /* 0x000fe20000000000 */
[----:B------:R-:W-:Y:S08]  /*30b0*/  BRA `(.L_x_18168) ;  /* 0x0000000800947947 */ /* 0x000ff00003800000 */
.L_x_18165:
        /* <DEDUP_REMOVED lines=11> */
.L_x_18170:
[----:B------:R-:W2:Y:S02]  /*3170*/  LDG.E R4, desc[UR36][R4.64] ;  /* 0x0000002404047981 */ /* 0x000ea4000c1e1900 */
[----:B--2---:R-:W-:-:S04]  /*3180*/  ISETP.NE.AND P0, PT, R4, RZ, PT ;  /* 0x000000ff0400720c */ /* 0x004fc80003f05270 */
[----:B------:R-:W-:Y:S01]  /*3190*/  P2R R24, PR, RZ, 0x1 ;  /* 0x00000001ff187803 */ /* 0x000fe20000000000 */
[----:B------:R-:W-:Y:S08]  /*31a0*/  BRA `(.L_x_18168) ;  /* 0x0000000800587947 */ /* 0x000ff00003800000 */
.L_x_18169:
[----:B------:R-:W2:Y:S02]  /*31b0*/  LDG.E.U16 R4, desc[UR36][R4.64] ;  /* 0x0000002404047981 */ /* 0x000ea4000c1e1500 */
[----:B--2---:R-:W-:-:S04]  /*31c0*/  ISETP.NE.AND P0, PT, R4, RZ, PT ;  /* 0x000000ff0400720c */ /* 0x004fc80003f05270 */
[----:B------:R-:W-:Y:S01]  /*31d0*/  P2R R24, PR, RZ, 0x1 ;  /* 0x00000001ff187803 */ /* 0x000fe20000000000 */
[----:B------:R-:W-:Y:S08]  /*31e0*/  BRA `(.L_x_18168) ;  /* 0x0000000800487947 */ /* 0x000ff00003800000 */
.L_x_18164:
        /* <DEDUP_REMOVED lines=10> */
.L_x_18172:
[----:B------:R-:W2:Y:S02]  /*3290*/  LDG.E.U16 R0, desc[UR36][R4.64] ;  /* 0x0000002404007981 */ /* 0x000ea4000c1e1500 */
[----:B--2---:R-:W-:-:S05]  /*32a0*/  HADD2.F32 R0, -RZ, R0.H0_H0 ;  /* 0x20000000ff007230 */ /* 0x004fca0000004100 */
[----:B------:R-:W-:-:S04]  /*32b0*/  FSETP.NEU.FTZ.AND P0, PT, R0, RZ, PT ;  /* 0x000000ff0000720b */ /* 0x000fc80003f1d000 */
[----:B------:R-:W-:Y:S01]  /*32c0*/  P2R R24, PR, RZ, 0x1 ;  /* 0x00000001ff187803 */ /* 0x000fe20000000000 */
[----:B------:R-:W-:Y:S08]  /*32d0*/  BRA `(.L_x_18168) ;  /* 0x00000008000c7947 */ /* 0x000ff00003800000 */
.L_x_18171:
        /* <DEDUP_REMOVED lines=12> */
.L_x_18174:
        /* <DEDUP_REMOVED lines=10> */
.L_x_18173:
[----:B------:R-:W2:Y:S02]  /*3440*/  LDG.E.64 R4, desc[UR36][R4.64] ;  /* 0x0000002404047981 */ /* 0x000ea4000c1e1b00 */
[----:B--2---:R-:W0:Y:S02]  /*3450*/  DSETP.NEU.AND P0, PT, R4, RZ, PT ;  /* 0x000000ff0400722a */ /* 0x004e240003f0d000 */
[----:B0-----:R-:W-:Y:S01]  /*3460*/  P2R R24, PR, RZ, 0x1 ;  /* 0x00000001ff187803 */ /* 0x001fe20000000000 */
[----:B------:R-:W-:Y:S06]  /*3470*/  BRA `(.L_x_18168) ;  /* 0x0000000400a47947 */ /* 0x000fec0003800000 */
.L_x_18163:
        /* <DEDUP_REMOVED lines=12> */
.L_x_18177:
        /* <DEDUP_REMOVED lines=9> */
.L_x_18176:
        /* <DEDUP_REMOVED lines=10> */
.L_x_18179:
        /* <DEDUP_REMOVED lines=12> */
.L_x_18178:
[----:B------:R-:W2:Y:S02]  /*3730*/  LDG.E.U16 R0, desc[UR36][R4.64] ;  /* 0x0000002404007981 */ /* 0x000ea4000c1e1500 */
[----:B--2---:R-:W-:-:S05]  /*3740*/  IMAD.U32 R0, R0, 0x10000, RZ ;  /* 0x0001000000007824 */ /* 0x004fca00078e00ff */
[----:B------:R-:W-:-:S04]  /*3750*/  FSETP.NEU.FTZ.AND P0, PT, R0, RZ, PT ;  /* 0x000000ff0000720b */ /* 0x000fc80003f1d000 */
[----:B------:R-:W-:Y:S01]  /*3760*/  P2R R24, PR, RZ, 0x1 ;  /* 0x00000001ff187803 */ /* 0x000fe20000000000 */
[----:B------:R-:W-:Y:S08]  /*3770*/  BRA `(.L_x_18168) ;  /* 0x0000000000e47947 */ /* 0x000ff00003800000 */
.L_x_18175:
        /* <DEDUP_REMOVED lines=12> */
.L_x_18182:
[----:B------:R-:W2:Y:S02]  /*3840*/  LDG.E.U8 R4, desc[UR36][R4.64] ;  /* 0x0000002404047981 */ /* 0x000ea4000c1e1100 */
[----:B--2---:R-:W-:-:S04]  /*3850*/  ISETP.NE.AND P0, PT, R4, RZ, PT ;  /* 0x000000ff0400720c */ /* 0x004fc80003f05270 */
[----:B------:R-:W-:Y:S01]  /*3860*/  P2R R24, PR, RZ, 0x1 ;  /* 0x00000001ff187803 */ /* 0x000fe20000000000 */
[----:B------:R-:W-:Y:S08]  /*3870*/  BRA `(.L_x_18168) ;  /* 0x0000000000a47947 */ /* 0x000ff00003800000 */
.L_x_18181:
[----:B------:R-:W2:Y:S02]  /*3880*/  LDG.E.U8 R4, desc[UR36][R4.64] ;  /* 0x0000002404047981 */ /* 0x000ea4000c1e1100 */
[----:B--2---:R-:W-:-:S04]  /*3890*/  ISETP.NE.AND P0, PT, R4, RZ, PT ;  /* 0x000000ff0400720c */ /* 0x004fc80003f05270 */
[----:B------:R-:W-:Y:S01]  /*38a0*/  P2R R24, PR, RZ, 0x1 ;  /* 0x00000001ff187803 */ /* 0x000fe20000000000 */
[----:B------:R-:W-:Y:S08]  /*38b0*/  BRA `(.L_x_18168) ;  /* 0x0000000000947947 */ /* 0x000ff00003800000 */
.L_x_18180:
        /* <DEDUP_REMOVED lines=10> */
.L_x_18167:
        /* <DEDUP_REMOVED lines=16> */
.L_x_18185:
[----:B------:R-:W-:-:S04]  /*3a60*/  PLOP3.LUT P0, PT, PT, PT, PT, 0x8, 0x80 ;  /* 0x000000000080781c */ /* 0x000fc80003f0e170 */
[----:B------:R-:W-:Y:S01]  /*3a70*/  P2R R24, PR, RZ, 0x1 ;  /* 0x00000001ff187803 */ /* 0x000fe20000000000 */
[----:B------:R-:W-:Y:S08]  /*3a80*/  BRA `(.L_x_18168) ;  /* 0x0000000000207947 */ /* 0x000ff00003800000 */
.L_x_18184:
[----:B------:R-:W2:Y:S02]  /*3a90*/  LDG.E.64 R4, desc[UR36][R4.64] ;  /* 0x0000002404047981 */ /* 0x000ea4000c1e1b00 */
[----:B--2---:R-:W-:-:S04]  /*3aa0*/  ISETP.NE.U32.AND P0, PT, R4, RZ, PT ;  /* 0x000000ff0400720c */ /* 0x004fc80003f05070 */
[----:B------:R-:W-:-:S04]  /*3ab0*/  ISETP.NE.AND.EX P0, PT, R5, RZ, PT, P0 ;  /* 0x000000ff0500720c */ /* 0x000fc80003f05300 */
[----:B------:R-:W-:Y:S01]  /*3ac0*/  P2R R24, PR, RZ, 0x1 ;  /* 0x00000001ff187803 */ /* 0x000fe20000000000 */
[----:B------:R-:W-:Y:S08]  /*3ad0*/  BRA `(.L_x_18168) ;  /* 0x00000000000c7947 */ /* 0x000ff00003800000 */
.L_x_18183:
[----:B------:R-:W2:Y:S02]  /*3ae0*/  LDG.E R4, desc[UR36][R4.64] ;  /* 0x0000002404047981 */ /* 0x000ea4000c1e1900 */
[----:B--2---:R-:W-:-:S04]  /*3af0*/  ISETP.NE.AND P0, PT, R4, RZ, PT ;  /* 0x000000ff0400720c */ /* 0x004fc80003f05270 */
[----:B------:R-:W-:-:S09]  /*3b00*/  P2R R24, PR, RZ, 0x1 ;  /* 0x00000001ff187803 */ /* 0x000fd20000000000 */
.L_x_18168:
[----:B------:R-:W-:Y:S05]  /*3b10*/  BSYNC.RECONVERGENT B6 ;  /* 0x0000000000067941 */ /* 0x000fea0003800200 */
.L_x_18162:
        /* <DEDUP_REMOVED lines=21> */
.L_x_18190:
[----:B------:R-:W2:Y:S02]  /*3c70*/  LDG.E.U8 R4, desc[UR36][R4.64] ;  /* 0x0000002404047981 */ /* 0x000ea4000c1e1100 */
[----:B--2---:R-:W-:Y:S01]  /*3c80*/  ISETP.NE.AND P0, PT, R4, RZ, PT ;  /* 0x000000ff0400720c */ /* 0x004fe20003f05270 */
[----:B------:R-:W-:-:S12]  /*3c90*/  BRA `(.L_x_18192) ;  /* 0x0000000800407947 */ /* 0x000fd80003800000 */
.L_x_18189:
        /* <DEDUP_REMOVED lines=10> */
.L_x_18194:
[----:B------:R-:W2:Y:S02]  /*3d40*/  LDG.E R4, desc[UR36][R4.64] ;  /* 0x0000002404047981 */ /* 0x000ea4000c1e1900 */
[----:B--2---:R-:W-:Y:S01]  /*3d50*/  ISETP.NE.AND P0, PT, R4, RZ, PT ;  /* 0x000000ff0400720c */ /* 0x004fe20003f05270 */
[----:B------:R-:W-:-:S12]  /*3d60*/  BRA `(.L_x_18192) ;  /* 0x00000008000c7947 */ /* 0x000fd80003800000 */
.L_x_18193:
[----:B------:R-:W2:Y:S02]  /*3d70*/  LDG.E.U16 R4, desc[UR36][R4.64] ;  /* 0x0000002404047981 */ /* 0x000ea4000c1e1500 */
[----:B--2---:R-:W-:Y:S01]  /*3d80*/  ISETP.NE.AND P0, PT, R4, RZ, PT ;  /* 0x000000ff0400720c */ /* 0x004fe20003f05270 */
[----:B------:R-:W-:-:S12]  /*3d90*/  BRA `(.L_x_18192) ;  /* 0x0000000800007947 */ /* 0x000fd80003800000 */
.L_x_18188:
        /* <DEDUP_REMOVED lines=9> */
.L_x_18196:
[----:B------:R-:W2:Y:S02]  /*3e30*/  LDG.E.U16 R0, desc[UR36][R4.64] ;  /* 0x0000002404007981 */ /* 0x000ea4000c1e1500 */
[----:B--2---:R-:W-:-:S05]  /*3e40*/  HADD2.F32 R0, -RZ, R0.H0_H0 ;  /* 0x20000000ff007230 */ /* 0x004fca0000004100 */
[----:B------:R-:W-:Y:S01]  /*3e50*/  FSETP.NEU.FTZ.AND P0, PT, R0, RZ, PT ;  /* 0x000000ff0000720b */ /* 0x000fe20003f1d000 */
[----:B------:R-:W-:-:S12]  /*3e60*/  BRA `(.L_x_18192) ;  /* 0x0000000400cc7947 */ /* 0x000fd80003800000 */
.L_x_18195:
        /* <DEDUP_REMOVED lines=11> */
.L_x_18198:
        /* <DEDUP_REMOVED lines=8> */
.L_x_18197:
[----:B------:R-:W2:Y:S02]  /*3fa0*/  LDG.E.64 R4, desc[UR36][R4.64] ;  /* 0x0000002404047981 */ /* 0x000ea4000c1e1b00 */
[----:B--2---:R1:W2:Y:S02]  /*3fb0*/  DSETP.NEU.AND P0, PT, R4, RZ, PT ;  /* 0x000000ff0400722a */ /* 0x0042a40003f0d000 */
[----:B--2---:R-:W-:Y:S05]  /*3fc0*/  BRA `(.L_x_18192) ;  /* 0x0000000400747947 */ /* 0x004fea0003800000 */
.L_x_18187:
        /* <DEDUP_REMOVED lines=11> */
.L_x_18201:
        /* <DEDUP_REMOVED lines=8> */
.L_x_18200:
        /* <DEDUP_REMOVED lines=9> */
.L_x_18203:
        /* <DEDUP_REMOVED lines=11> */
.L_x_18202:
[----:B------:R-:W2:Y:S02]  /*4240*/  LDG.E.U16 R0, desc[UR36][R4.64] ;  /* 0x0000002404007981 */ /* 0x000ea4000c1e1500 */
[----:B--2---:R-:W-:-:S05]  /*4250*/  IMAD.U32 R0, R0, 0x10000, RZ ;  /* 0x0001000000007824 */ /* 0x004fca00078e00ff */
[----:B------:R-:W-:Y:S01]  /*4260*/  FSETP.NEU.FTZ.AND P0, PT, R0, RZ, PT ;  /* 0x000000ff0000720b */ /* 0x000fe20003f1d000 */
[----:B------:R-:W-:-:S12]  /*4270*/  BRA `(.L_x_18192) ;  /* 0x0000000000c87947 */ /* 0x000fd80003800000 */
.L_x_18199:
        /* <DEDUP_REMOVED lines=11> */
.L_x_18206:
[----:B------:R-:W2:Y:S02]  /*4330*/  LDG.E.U8 R4, desc[UR36][R4.64] ;  /* 0x0000002404047981 */ /* 0x000ea4000c1e1100 */
[----:B--2---:R-:W-:Y:S01]  /*4340*/  ISETP.NE.AND P0, PT, R4, RZ, PT ;  /* 0x000000ff0400720c */ /* 0x004fe20003f05270 */
[----:B------:R-:W-:-:S12]  /*4350*/  BRA `(.L_x_18192) ;  /* 0x0000000000907947 */ /* 0x000fd80003800000 */
.L_x_18205:
[----:B------:R-:W2:Y:S02]  /*4360*/  LDG.E.U8 R4, desc[UR36][R4.64] ;  /* 0x0000002404047981 */ /* 0x000ea4000c1e1100 */
[----:B--2---:R-:W-:Y:S01]  /*4370*/  ISETP.NE.AND P0, PT, R4, RZ, PT ;  /* 0x000000ff0400720c */ /* 0x004fe20003f05270 */
[----:B------:R-:W-:-:S12]  /*4380*/  BRA `(.L_x_18192) ;  /* 0x0000000000847947 */ /* 0x000fd80003800000 */
.L_x_18204:
        /* <DEDUP_REMOVED lines=9> */
.L_x_18191:
        /* <DEDUP_REMOVED lines=16> */
.L_x_18209:
[----:B------:R-:W-:Y:S01]  /*4520*/  PLOP3.LUT P0, PT, PT, PT, PT, 0x8, 0x80 ;  /* 0x000000000080781c */ /* 0x000fe20003f0e170 */
[----:B------:R-:W-:-:S12]  /*4530*/  BRA `(.L_x_18192) ;  /* 0x0000000000187947 */ /* 0x000fd80003800000 */
.L_x_18208:
[----:B------:R-:W2:Y:S02]  /*4540*/  LDG.E.64 R4, desc[UR36][R4.64] ;  /* 0x0000002404047981 */ /* 0x000ea4000c1e1b00 */
[----:B--2---:R-:W-:-:S04]  /*4550*/  ISETP.NE.U32.AND P0, PT, R4, RZ, PT ;  /* 0x000000ff0400720c */ /* 0x004fc80003f05070 */
[----:B------:R-:W-:Y:S01]  /*4560*/  ISETP.NE.AND.EX P0, PT, R5, RZ, PT, P0 ;  /* 0x000000ff0500720c */ /* 0x000fe20003f05300 */
[----:B------:R-:W-:-:S12]  /*4570*/  BRA `(.L_x_18192) ;  /* 0x0000000000087947 */ /* 0x000fd80003800000 */
.L_x_18207:
[----:B------:R-:W2:Y:S02]  /*4580*/  LDG.E R4, desc[UR36][R4.64] ;  /* 0x0000002404047981 */ /* 0x000ea4000c1e1900 */
[----:B--2---:R-:W-:-:S13]  /*4590*/  ISETP.NE.AND P0, PT, R4, RZ, PT ;  /* 0x000000ff0400720c */ /* 0x004fda0003f05270 */
.L_x_18192:
[----:B------:R-:W-:Y:S05]  /*45a0*/  BSYNC.RECONVERGENT B6 ;  /* 0x0000000000067941 */ /* 0x000fea0003800200 */
.L_x_18186:
[----:B------:R-:W-:Y:S01]  /*45b0*/  ISETP.NE.AND P1, PT, R24, RZ, PT ;  /* 0x000000ff1800720c */ /* 0x000fe20003f25270 */
[----:B------:R-:W-:-:S03]  /*45c0*/  VIADD R17, R17, 0x80 ;  /* 0x0000008011117836 */ /* 0x000fc60000000000 */
[----:B------:R-:W-:-:S04]  /*45d0*/  PLOP3.LUT P0, PT, P1, P0, PT, 0x80, 0x8 ;  /* 0x000000000008781c */ /* 0x000fc80000f01070 */
[----:B------:R-:W-:-:S09]  /*45e0*/  P2R R23, PR, RZ, 0x1 ;  /* 0x00000001ff177803 */ /* 0x000fd20000000000 */
.L_x_18161:
[----:B------:R-:W-:Y:S05]  /*45f0*/  BSYNC.RECONVERGENT B7 ;  /* 0x0000000000077941 */ /* 0x000fea0003800200 */
.L_x_18160:
        /* <DEDUP_REMOVED lines=26> */
.L_x_18216:
[----:B------:R-:W2:Y:S02]  /*47a0*/  LDG.E.U8 R4, desc[UR36][R4.64] ;  /* 0x0000002404047981 */ /* 0x000ea4000c1e1100 */
[----:B--2---:R-:W-:-:S04]  /*47b0*/  ISETP.NE.AND P0, PT, R4, RZ, PT ;  /* 0x000000ff0400720c */ /* 0x004fc80003f05270 */
[----:B------:R-:W-:Y:S01]  /*47c0*/  P2R R24, PR, RZ, 0x1 ;  /* 0x00000001ff187803 */ /* 0x000fe20000000000 */
[----:B------:R-:W-:Y:S08]  /*47d0*/  BRA `(.L_x_18218) ;  /* 0x0000000800947947 */ /* 0x000ff00003800000 */
.L_x_18215:
        /* <DEDUP_REMOVED lines=11> */
.L_x_18220:
[----:B------:R-:W2:Y:S02]  /*4890*/  LDG.E R4, desc[UR36][R4.64] ;  /* 0x0000002404047981 */ /* 0x000ea4000c1e1900 */
[----:B--2---:R-:W-:-:S04]  /*48a0*/  ISETP.NE.AND P0, PT, R4, RZ, PT ;  /* 0x000000ff0400720c */ /* 0x004fc80003f05270 */
[----:B------:R-:W-:Y:S01]  /*48b0*/  P2R R24, PR, RZ, 0x1 ;  /* 0x00000001ff187803 */ /* 0x000fe20000000000 */
[----:B------:R-:W-:Y:S08]  /*48c0*/  BRA `(.L_x_18218) ;  /* 0x0000000800587947 */ /* 0x000ff00003800000 */
.L_x_18219:
[----:B------:R-:W2:Y:S02]  /*48d0*/  LDG.E.U16 R4, desc[UR36][R4.64] ;  /* 0x0000002404047981 */ /* 0x000ea4000c1e1500 */
[----:B--2---:R-:W-:-:S04]  /*48e0*/  ISETP.NE.AND P0, PT, R4, RZ, PT ;  /* 0x000000ff0400720c */ /* 0x004fc80003f05270 */
[----:B------:R-:W-:Y:S01]  /*48f0*/  P2R R24, PR, RZ, 0x1 ;  /* 0x00000001ff187803 */ /* 0x000fe20000000000 */
[----:B------:R-:W-:Y:S08]  /*4900*/  BRA `(.L_x_18218) ;  /* 0x0000000800487947 */ /* 0x000ff00003800000 */
.L_x_18214:
        /* <DEDUP_REMOVED lines=10> */
.L_x_18222:
[----:B------:R-:W2:Y:S02]  /*49b0*/  LDG.E.U16 R0, desc[UR36][R4.64] ;  /* 0x0000002404007981 */ /* 0x000ea4000c1e1500 */
[----:B--2---:R-:W-:-:S05]  /*49c0*/  HADD2.F32 R0, -RZ, R0.H0_H0 ;  /* 0x20000000ff007230 */ /* 0x004fca0000004100 */
[----:B------:R-:W-:-:S04]  /*49d0*/  FSETP.NEU.FTZ.AND P0, PT, R0, RZ, PT ;  /* 0x000000ff0000720b */ /* 0x000fc80003f1d000 */
[----:B------:R-:W-:Y:S01]  /*49e0*/  P2R R24, PR, RZ, 0x1 ;  /* 0x00000001ff187803 */ /* 0x000fe20000000000 */
[----:B------:R-:W-:Y:S08]  /*49f0*/  BRA `(.L_x_18218) ;  /* 0x00000008000c7947 */ /* 0x000ff00003800000 */
.L_x_18221:
        /* <DEDUP_REMOVED lines=12> */
.L_x_18224:
        /* <DEDUP_REMOVED lines=10> */
.L_x_18223:
[----:B------:R-:W2:Y:S02]  /*4b60*/  LDG.E.64 R4, desc[UR36][R4.64] ;  /* 0x0000002404047981 */ /* 0x000ea4000c1e1b00 */
[----:B--2---:R-:W0:Y:S02]  /*4b70*/  DSETP.NEU.AND P0, PT, R4, RZ, PT ;  /* 0x000000ff0400722a */ /* 0x004e240003f0d000 */
[----:B0-----:R-:W-:Y:S01]  /*4b80*/  P2R R24, PR, RZ, 0x1 ;  /* 0x00000001ff187803 */ /* 0x001fe20000000000 */
[----:B------:R-:W-:Y:S06]  /*4b90*/  BRA `(.L_x_18218) ;  /* 0x0000000400a47947 */ /* 0x000fec0003800000 */
.L_x_18213:
        /* <DEDUP_REMOVED lines=12> */
.L_x_18227:
        /* <DEDUP_REMOVED lines=9> */
.L_x_18226:
        /* <DEDUP_REMOVED lines=10> */
.L_x_18229:
        /* <DEDUP_REMOVED lines=12> */
.L_x_18228:
[----:B------:R-:W2:Y:S02]  /*4e50*/  LDG.E.U16 R0, desc[UR36][R4.64] ;  /* 0x0000002404007981 */ /* 0x000ea4000c1e1500 */
[----:B--2---:R-:W-:-:S05]  /*4e60*/  IMAD.U32 R0, R0, 0x10000, RZ ;  /* 0x0001000000007824 */ /* 0x004fca00078e00ff */
[----:B------:R-:W-:-:S04]  /*4e70*/  FSETP.NEU.FTZ.AND P0, PT, R0, RZ, PT ;  /* 0x000000ff0000720b */ /* 0x000fc80003f1d000 */
[----:B------:R-:W-:Y:S01]  /*4e80*/  P2R R24, PR, RZ, 0x1 ;  /* 0x00000001ff187803 */ /* 0x000fe20000000000 */
[----:B------:R-:W-:Y:S08]  /*4e90*/  BRA `(.L_x_18218) ;  /* 0x0000000000e47947 */ /* 0x000ff00003800000 */
.L_x_18225:
        /* <DEDUP_REMOVED lines=12> */
.L_x_18232:
[----:B------:R-:W2:Y:S02]  /*4f60*/  LDG.E.U8 R4, desc[UR36][R4.64] ;  /* 0x0000002404047981 */ /* 0x000ea4000c1e1100 */
[----:B--2---:R-:W-:-:S04]  /*4f70*/  ISETP.NE.AND P0, PT, R4, RZ, PT ;  /* 0x000000ff0400720c */ /* 0x004fc80003f05270 */
[----:B------:R-:W-:Y:S01]  /*4f80*/  P2R R24, PR, RZ, 0x1 ;  /* 0x00000001ff187803 */ /* 0x000fe20000000000 */
[----:B------:R-:W-:Y:S08]  /*4f90*/  BRA `(.L_x_18218) ;  /* 0x0000000000a47947 */ /* 0x000ff00003800000 */
.L_x_18231:
[----:B------:R-:W2:Y:S02]  /*4fa0*/  LDG.E.U8 R4, desc[UR36][R4.64] ;  /* 0x0000002404047981 */ /* 0x000ea4000c1e1100 */
[----:B--2---:R-:W-:-:S04]  /*4fb0*/  ISETP.NE.AND P0, PT, R4, RZ, PT ;  /* 0x000000ff0400720c */ /* 0x004fc80003f05270 */
[----:B------:R-:W-:Y:S01]  /*4fc0*/  P2R R24, PR, RZ, 0x1 ;  /* 0x00000001ff187803 */ /* 0x000fe20000000000 */
[----:B------:R-:W-:Y:S08]  /*4fd0*/  BRA `(.L_x_18218) ;  /* 0x0000000000947947 */ /* 0x000ff00003800000 */
.L_x_18230:
        /* <DEDUP_REMOVED lines=10> */
.L_x_18217:
        /* <DEDUP_REMOVED lines=16> */
.L_x_18235:
[----:B------:R-:W-:-:S04]  /*5180*/  PLOP3.LUT P0, PT, PT, PT, PT, 0x8, 0x80 ;  /* 0x000000000080781c */ /* 0x000fc80003f0e170 */
[----:B------:R-:W-:Y:S01]  /*5190*/  P2R R24, PR, RZ, 0x1 ;  /* 0x00000001ff187803 */ /* 0x000fe20000000000 */
[----:B------:R-:W-:Y:S08]  /*51a0*/  BRA `(.L_x_18218) ;  /* 0x0000000000207947 */ /* 0x000ff00003800000 */
.L_x_18234:
[----:B------:R-:W2:Y:S02]  /*51b0*/  LDG.E.64 R4, desc[UR36][R4.64] ;  /* 0x0000002404047981 */ /* 0x000ea4000c1e1b00 */
[----:B--2---:R-:W-:-:S04]  /*51c0*/  ISETP.NE.U32.AND P0, PT, R4, RZ, PT ;  /* 0x000000ff0400720c */ /* 0x004fc80003f05070 */
[----:B------:R-:W-:-:S04]  /*51d0*/  ISETP.NE.AND.EX P0, PT, R5, RZ, PT, P0 ;  /* 0x000000ff0500720c */ /* 0x000fc80003f05300 */
[----:B------:R-:W-:Y:S01]  /*51e0*/  P2R R24, PR, RZ, 0x1 ;  /* 0x00000001ff187803 */ /* 0x000fe20000000000 */
[----:B------:R-:W-:Y:S08]  /*51f0*/  BRA `(.L_x_18218) ;  /* 0x00000000000c7947 */ /* 0x000ff00003800000 */
.L_x_18233:
[----:B------:R-:W2:Y:S02]  /*5200*/  LDG.E R4, desc[UR36][R4.64] ;  /* 0x0000002404047981 */ /* 0x000ea4000c1e1900 */
[----:B--2---:R-:W-:-:S04]  /*5210*/  ISETP.NE.AND P0, PT, R4, RZ, PT ;  /* 0x000000ff0400720c */ /* 0x004fc80003f05270 */
[----:B------:R-:W-:-:S09]  /*5220*/  P2R R24, PR, RZ, 0x1 ;  /* 0x00000001ff187803 */ /* 0x000fd20000000000 */
.L_x_18218:
[----:B------:R-:W-:Y:S05]  /*5230*/  BSYNC.RECONVERGENT B6 ;  /* 0x0000000000067941 */ /* 0x000fea0003800200 */
.L_x_18212:
        /* <DEDUP_REMOVED lines=21> */
.L_x_18240:
[----:B------:R-:W2:Y:S02]  /*5390*/  LDG.E.U8 R4, desc[UR36][R4.64] ;  /* 0x0000002404047981 */ /* 0x000ea4000c1e1100 */
[----:B--2---:R-:W-:Y:S01]  /*53a0*/  ISETP.NE.AND P0, PT, R4, RZ, PT ;  /* 0x000000ff0400720c */ /* 0x004fe20003f05270 */
[----:B------:R-:W-:-:S12]  /*53b0*/  BRA `(.L_x_18242) ;  /* 0x0000000800407947 */ /* 0x000fd80003800000 */
.L_x_18239:
        /* <DEDUP_REMOVED lines=10> */
.L_x_18244:
[----:B------:R-:W2:Y:S02]  /*5460*/  LDG.E R4, desc[UR36][R4.64] ;  /* 0x0000002404047981 */ /* 0x000ea4000c1e1900 */
[----:B--2---:R-:W-:Y:S01]  /*5470*/  ISETP.NE.AND P0, PT, R4, RZ, PT ;  /* 0x000000ff0400720c */ /* 0x004fe20003f05270 */
[----:B------:R-:W-:-:S12]  /*5480*/  BRA `(.L_x_18242) ;  /* 0x00000008000c7947 */ /* 0x000fd80003800000 */
.L_x_18243:
[----:B------:R-:W2:Y:S02]  /*5490*/  LDG.E.U16 R4, desc[UR36][R4.64] ;  /* 0x0000002404047981 */ /* 0x000ea4000c1e1500 */
[----:B--2---:R-:W-:Y:S01]  /*54a0*/  ISETP.NE.AND P0, PT, R4, RZ, PT ;  /* 0x000000ff0400720c */ /* 0x004fe20003f05270 */
[----:B------:R-:W-:-:S12]  /*54b0*/  BRA `(.L_x_18242) ;  /* 0x0000000800007947 */ /* 0x000fd80003800000 */
.L_x_18238:
        /* <DEDUP_REMOVED lines=9> */
.L_x_18246:
[----:B------:R-:W2:Y:S02]  /*5550*/  LDG.E.U16 R0, desc[UR36][R4.64] ;  /* 0x0000002404007981 */ /* 0x000ea4000c1e1500 */
[----:B--2---:R-:W-:-:S05]  /*5560*/  HADD2.F32 R0, -RZ, R0.H0_H0 ;  /* 0x20000000ff007230 */ /* 0x004fca0000004100 */
[----:B------:R-:W-:Y:S01]  /*5570*/  FSETP.NEU.FTZ.AND P0, PT, R0, RZ, PT ;  /* 0x000000ff0000720b */ /* 0x000fe20003f1d000 */
[----:B------:R-:W-:-:S12]  /*5580*/  BRA `(.L_x_18242) ;  /* 0x0000000400cc7947 */ /* 0x000fd80003800000 */
.L_x_18245:
        /* <DEDUP_REMOVED lines=11> */
.L_x_18248:
        /* <DEDUP_REMOVED lines=8> */
.L_x_18247:
[----:B------:R-:W2:Y:S02]  /*56c0*/  LDG.E.64 R4, desc[UR36][R4.64] ;  /* 0x0000002404047981 */ /* 0x000ea4000c1e1b00 */
[----:B--2---:R1:W2:Y:S02]  /*56d0*/  DSETP.NEU.AND P0, PT, R4, RZ, PT ;  /* 0x000000ff0400722a */ /* 0x0042a40003f0d000 */
[----:B--2---:R-:W-:Y:S05]  /*56e0*/  BRA `(.L_x_18242) ;  /* 0x0000000400747947 */ /* 0x004fea0003800000 */
.L_x_18237:
        /* <DEDUP_REMOVED lines=11> */
.L_x_18251:
        /* <DEDUP_REMOVED lines=8> */
.L_x_18250:
        /* <DEDUP_REMOVED lines=9> */
.L_x_18253:
        /* <DEDUP_REMOVED lines=11> */
.L_x_18252:
[----:B------:R-:W2:Y:S02]  /*5960*/  LDG.E.U16 R0, desc[UR36][R4.64] ;  /* 0x0000002404007981 */ /* 0x000ea4000c1e1500 */
[----:B--2---:R-:W-:-:S05]  /*5970*/  IMAD.U32 R0, R0, 0x10000, RZ ;  /* 0x0001000000007824 */ /* 0x004fca00078e00ff */
[----:B------:R-:W-:Y:S01]  /*5980*/  FSETP.NEU.FTZ.AND P0, PT, R0, RZ, PT ;  /* 0x000000ff0000720b */ /* 0x000fe20003f1d000 */
[----:B------:R-:W-:-:S12]  /*5990*/  BRA `(.L_x_18242) ;  /* 0x0000000000c87947 */ /* 0x000fd80003800000 */
.L_x_18249:
        /* <DEDUP_REMOVED lines=11> */
.L_x_18256:
[----:B------:R-:W2:Y:S02]  /*5a50*/  LDG.E.U8 R4, desc[UR36][R4.64] ;  /* 0x0000002404047981 */ /* 0x000ea4000c1e1100 */
[----:B--2---:R-:W-:Y:S01]  /*5a60*/  ISETP.NE.AND P0, PT, R4, RZ, PT ;  /* 0x000000ff0400720c */ /* 0x004fe20003f05270 */
[----:B------:R-:W-:-:S12]  /*5a70*/  BRA `(.L_x_18242) ;  /* 0x0000000000907947 */ /* 0x000fd80003800000 */
.L_x_18255:
[----:B------:R-:W2:Y:S02]  /*5a80*/  LDG.E.U8 R4, desc[UR36][R4.64] ;  /* 0x0000002404047981 */ /* 0x000ea4000c1e1100 */
[----:B--2---:R-:W-:Y:S01]  /*5a90*/  ISETP.NE.AND P0, PT, R4, RZ, PT ;  /* 0x000000ff0400720c */ /* 0x004fe20003f05270 */
[----:B------:R-:W-:-:S12]  /*5aa0*/  BRA `(.L_x_18242) ;  /* 0x0000000000847947 */ /* 0x000fd80003800000 */
.L_x_18254:
        /* <DEDUP_REMOVED lines=9> */
.L_x_18241:
        /* <DEDUP_REMOVED lines=16> */
.L_x_18259:
[----:B------:R-:W-:Y:S01]  /*5c40*/  PLOP3.LUT P0, PT, PT, PT, PT, 0x8, 0x80 ;  /* 0x000000000080781c */ /* 0x000fe20003f0e170 */
[----:B------:R-:W-:-:S12]  /*5c50*/  BRA `(.L_x_18242) ;  /* 0x0000000000187947 */ /* 0x000fd80003800000 */
.L_x_18258:
[----:B------:R-:W2:Y:S02]  /*5c60*/  LDG.E.64 R4, desc[UR36][R4.64] ;  /* 0x0000002404047981 */ /* 0x000ea4000c1e1b00 */
[----:B--2---:R-:W-:-:S04]  /*5c70*/  ISETP.NE.U32.AND P0, PT, R4, RZ, PT ;  /* 0x000000ff0400720c */ /* 0x004fc80003f05070 */
[----:B------:R-:W-:Y:S01]  /*5c80*/  ISETP.NE.AND.EX P0, PT, R5, RZ, PT, P0 ;  /* 0x000000ff0500720c */ /* 0x000fe20003f05300 */
[----:B------:R-:W-:-:S12]  /*5c90*/  BRA `(.L_x_18242) ;  /* 0x0000000000087947 */ /* 0x000fd80003800000 */
.L_x_18257:
[----:B------:R-:W2:Y:S02]  /*5ca0*/  LDG.E R4, desc[UR36][R4.64] ;  /* 0x0000002404047981 */ /* 0x000ea4000c1e1900 */
[----:B--2---:R-:W-:-:S13]  /*5cb0*/  ISETP.NE.AND P0, PT, R4, RZ, PT ;  /* 0x000000ff0400720c */ /* 0x004fda0003f05270 */
.L_x_18242:
[----:B------:R-:W-:Y:S05]  /*5cc0*/  BSYNC.RECONVERGENT B6 ;  /* 0x0000000000067941 */ /* 0x000fea0003800200 */
.L_x_18236:
[----:B------:R-:W-:-:S04]  /*5cd0*/  ISETP.NE.AND P1, PT, R24, RZ, PT ;  /* 0x000000ff1800720c */ /* 0x000fc80003f25270 */
[----:B------:R-:W-:-:S13]  /*5ce0*/  PLOP3.LUT P0, PT, P1, P0, PT, 0x80, 0x8 ;  /* 0x000000000008781c */ /* 0x000fda0000f01070 */
.L_x_18211:
[----:B------:R-:W-:Y:S05]  /*5cf0*/  BSYNC.RECONVERGENT B7 ;  /* 0x0000000000077941 */ /* 0x000fea0003800200 */
.L_x_18210:
        /* <DEDUP_REMOVED lines=34> */
.L_x_18267:
[----:B------:R0:W-:Y:S01]  /*5f20*/  STG.E.U8 desc[UR36][R8.64], R11 ;  /* 0x0000000b08007986 */ /* 0x0001e2000c101124 */
[----:B------:R-:W-:Y:S05]  /*5f30*/  BRA `(.L_x_18269) ;  /* 0x0000000c00087947 */ /* 0x000fea0003800000 */
.L_x_18266:
        /* <DEDUP_REMOVED lines=10> */
.L_x_18271:
[----:B------:R0:W-:Y:S01]  /*5fe0*/  STG.E desc[UR36][R8.64], R11 ;  /* 0x0000000b08007986 */ /* 0x0001e2000c101924 */
[----:B------:R-:W-:Y:S05]  /*5ff0*/  BRA `(.L_x_18269) ;  /* 0x0000000800d87947 */ /* 0x000fea0003800000 */
.L_x_18270:
[----:B------:R0:W-:Y:S01]  /*6000*/  STG.E.U16 desc[UR36][R8.64], R11 ;  /* 0x0000000b08007986 */ /* 0x0001e2000c101524 */
[----:B------:R-:W-:Y:S05]  /*6010*/  BRA `(.L_x_18269) ;  /* 0x0000000800d07947 */ /* 0x000fea0003800000 */
.L_x_18265:
        /* <DEDUP_REMOVED lines=9> */
.L_x_18273:
[----:B------:R-:W0:Y:S02]  /*60b0*/  I2F.S16 R0, R11 ;  /* 0x0000000b00007306 */ /* 0x000e240000101400 */
[----:B0-----:R-:W-:-:S05]  /*60c0*/  F2FP.F16.F32.PACK_AB R0, RZ, R0 ;  /* 0x00000000ff00723e */ /* 0x001fca00000000ff */
[----:B------:R0:W-:Y:S01]  /*60d0*/  STG.E.U16 desc[UR36][R8.64], R0 ;  /* 0x0000000008007986 */ /* 0x0001e2000c101524 */
[----:B------:R-:W-:Y:S05]  /*60e0*/  BRA `(.L_x_18269) ;  /* 0x00000008009c7947 */ /* 0x000fea0003800000 */
.L_x_18272:
        /* <DEDUP_REMOVED lines=10> */
.L_x_18275:
[----:B------:R-:W0:Y:S02]  /*6190*/  I2F.S16 R11, R11 ;  /* 0x0000000b000b7306 */ /* 0x000e240000101400 */
[----:B0-----:R-:W-:-:S04]  /*61a0*/  F2FP.F16.F32.PACK_AB R3, RZ, R11 ;  /* 0x0000000bff03723e */ /* 0x001fc800000000ff */
[----:B------:R-:W-:-:S05]  /*61b0*/  PRMT R3, R3, 0x5410, RZ ;  /* 0x0000541003037816 */ /* 0x000fca00000000ff */
[----:B------:R0:W-:Y:S01]  /*61c0*/  STG.E desc[UR36][R8.64], R3 ;  /* 0x0000000308007986 */ /* 0x0001e2000c101924 */
[----:B------:R-:W-:Y:S05]  /*61d0*/  BRA `(.L_x_18269) ;  /* 0x0000000800607947 */ /* 0x000fea0003800000 */
.L_x_18274:
[----:B------:R-:W0:Y:S02]  /*61e0*/  I2F.F64.S16 R4, R11 ;  /* 0x0000000b00047312 */ /* 0x000e240000101c00 */
[----:B0-----:R0:W-:Y:S01]  /*61f0*/  STG.E.64 desc[UR36][R8.64], R4 ;  /* 0x0000000408007986 */ /* 0x0011e2000c101b24 */
[----:B------:R-:W-:Y:S05]  /*6200*/  BRA `(.L_x_18269) ;  /* 0x0000000800547947 */ /* 0x000fea0003800000 */
.L_x_18264:
        /* <DEDUP_REMOVED lines=10> */
.L_x_18278:
[----:B------:R-:W-:Y:S01]  /*62b0*/  CS2R R6, SRZ ;  /* 0x0000000000067805 */ /* 0x000fe2000001ff00 */
[----:B------:R-:W0:Y:S04]  /*62c0*/  I2F.F64.S16 R4, R11 ;  /* 0x0000000b00047312 */ /* 0x000e280000101c00 */
[----:B0-----:R0:W-:Y:S01]  /*62d0*/  STG.E.128 desc[UR36][R8.64], R4 ;  /* 0x0000000408007986 */ /* 0x0011e2000c101d24 */
[----:B------:R-:W-:Y:S05]  /*62e0*/  BRA `(.L_x_18269) ;  /* 0x00000008001c7947 */ /* 0x000fea0003800000 */
.L_x_18277:
        /* <DEDUP_REMOVED lines=17> */
.L_x_18282:
[----:B------:R-:W-:Y:S05]  /*6400*/  BSYNC.RECONVERGENT B0 ;  /* 0x0000000000007941 */ /* 0x000fea0003800200 */
.L_x_18281:
[----:B------:R0:W-:Y:S01]  /*6410*/  STG.E.U8 desc[UR36][R8.64], R3 ;  /* 0x0000000308007986 */ /* 0x0001e2000c101124 */
[----:B------:R-:W-:Y:S05]  /*6420*/  BRA `(.L_x_18269) ;  /* 0x0000000400cc7947 */ /* 0x000fea0003800000 */
.L_x_18280:
        /* <DEDUP_REMOVED lines=16> */
.L_x_18279:
[----:B------:R-:W0:Y:S02]  /*6530*/  I2F.S16 R0, R11 ;  /* 0x0000000b00007306 */ /* 0x000e240000101400 */
[----:B0-----:R-:W-:-:S05]  /*6540*/  F2FP.BF16.F32.PACK_AB R0, RZ, R0 ;  /* 0x00000000ff00723e */ /* 0x001fca00000010ff */
[----:B------:R0:W-:Y:S01]  /*6550*/  STG.E.U16 desc[UR36][R8.64], R0 ;  /* 0x0000000008007986 */ /* 0x0001e2000c101524 */
[----:B------:R-:W-:Y:S05]  /*6560*/  BRA `(.L_x_18269) ;  /* 0x00000004007c7947 */ /* 0x000fea0003800000 */
.L_x_18276:
        /* <DEDUP_REMOVED lines=10> */
.L_x_18285:
        /* <DEDUP_REMOVED lines=12> */
.L_x_18288:
[----:B------:R-:W-:-:S04]  /*66d0*/  SHF.R.U32.HI R0, RZ, 0x14, R11 ;  /* 0x00000014ff007819 */ /* 0x000fc8000001160b */
[----:B------:R-:W-:-:S04]  /*66e0*/  LOP3.LUT R0, R0, 0x1, RZ, 0xc0, !PT ;  /* 0x0000000100007812 */ /* 0x000fc800078ec0ff */
[----:B------:R-:W-:-:S04]  /*66f0*/  IADD3 R0, PT, PT, R11, 0x487ffff, R0 ;  /* 0x0487ffff0b007810 */ /* 0x000fc80007ffe000 */
[----:B------:R-:W-:-:S04]  /*6700*/  SHF.R.U32.HI R0, RZ, 0x14, R0 ;  /* 0x00000014ff007819 */ /* 0x000fc80000011600 */
[----:B------:R-:W-:-:S07]  /*6710*/  LOP3.LUT R0, R0, 0xff, RZ, 0xc0, !PT ;  /* 0x000000ff00007812 */ /* 0x000fce00078ec0ff */
.L_x_18289:
[----:B------:R-:W-:-:S07]  /*6720*/  PRMT R4, R0, 0x7610, R4 ;  /* 0x0000761000047816 */ /* 0x000fce0000000004 */
.L_x_18287:
[----:B------:R-:W-:Y:S05]  /*6730*/  BSYNC.RECONVERGENT B0 ;  /* 0x0000000000007941 */ /* 0x000fea0003800200 */
.L_x_18286:
[----:B------:R3:W-:Y:S01]  /*6740*/  STG.E.U8 desc[UR36][R8.64], R4 ;  /* 0x0000000408007986 */ /* 0x0007e2000c101124 */
[----:B------:R-:W-:Y:S05]  /*6750*/  BRA `(.L_x_18269) ;  /* 0x0000000400007947 */ /* 0x000fea0003800000 */
.L_x_18284:
        /* <DEDUP_REMOVED lines=12> */
.L_x_18292:
[----:B------:R-:W-:-:S04]  /*6820*/  SHF.R.U32.HI R0, RZ, 0x15, R11 ;  /* 0x00000015ff007819 */ /* 0x000fc8000001160b */
[----:B------:R-:W-:-:S04]  /*6830*/  LOP3.LUT R0, R0, 0x1, RZ, 0xc0, !PT ;  /* 0x0000000100007812 */ /* 0x000fc800078ec0ff */
[----:B------:R-:W-:-:S04]  /*6840*/  IADD3 R0, PT, PT, R11, 0x88fffff, R0 ;  /* 0x088fffff0b007810 */ /* 0x000fc80007ffe000 */
[----:B------:R-:W-:-:S04]  /*6850*/  SHF.R.U32.HI R0, RZ, 0x15, R0 ;  /* 0x00000015ff007819 */ /* 0x000fc80000011600 */
[----:B------:R-:W-:-:S07]  /*6860*/  LOP3.LUT R0, R0, 0xff, RZ, 0xc0, !PT ;  /* 0x000000ff00007812 */ /* 0x000fce00078ec0ff */
.L_x_18293:
[----:B------:R-:W-:-:S07]  /*6870*/  PRMT R4, R0, 0x7610, R4 ;  /* 0x0000761000047816 */ /* 0x000fce0000000004 */
.L_x_18291:
[----:B------:R-:W-:Y:S05]  /*6880*/  BSYNC.RECONVERGENT B0 ;  /* 0x0000000000007941 */ /* 0x000fea0003800200 */
.L_x_18290:
[----:B------:R0:W-:Y:S01]  /*6890*/  STG.E.U8 desc[UR36][R8.64], R4 ;  /* 0x0000000408007986 */ /* 0x0001e2000c101124 */
[----:B------:R-:W-:Y:S05]  /*68a0*/  BRA `(.L_x_18269) ;  /* 0x0000000000ac7947 */ /* 0x000fea0003800000 */
.L_x_18283:
[----:B------:R-:W-:-:S13]  /*68b0*/  ISETP.NE.AND P0, PT, R0, 0x1c, PT ;  /* 0x0000001c0000780c */ /* 0x000fda0003f05270 */
[----:B------:R-:W-:Y:S05]  /*68c0*/  @!P0 BRA `(.L_x_18294) ;  /* 0x0000000000a08947 */ /* 0x000fea0003800000 */
[----:B------:R-:W-:-:S13]  /*68d0*/  ISETP.NE.AND P0, PT, R0, 0x1d, PT ;  /* 0x0000001d0000780c */ /* 0x000fda0003f05270 */
[----:B------:R-:W-:Y:S05]  /*68e0*/  @!P0 BRA `(.L_x_18295) ;  /* 0x0000000000888947 */ /* 0x000fea0003800000 */
[----:B------:R-:W-:-:S13]  /*68f0*/  ISETP.NE.AND P0, PT, R0, 0x2c, PT ;  /* 0x0000002c0000780c */ /* 0x000fda0003f05270 */
[----:B------:R-:W-:Y:S05]  /*6900*/  @!P0 BRA `(.L_x_18296) ;  /* 0x0000000000448947 */ /* 0x000fea0003800000 */
.L_x_18268:
        /* <DEDUP_REMOVED lines=16> */
.L_x_18297:
[----:B------:R-:W-:Y:S05]  /*6a10*/  BRA `(.L_x_18269) ;  /* 0x0000000000507947 */ /* 0x000fea0003800000 */
.L_x_18296:
        /* <DEDUP_REMOVED lines=15> */
.L_x_18295:
[----:B------:R-:W-:Y:S02]  /*6b10*/  IMAD.MOV.U32 R4, RZ, RZ, R11 ;  /* 0x000000ffff047224 */ /* 0x000fe400078e000b */
[----:B------:R-:W-:-:S05]  /*6b20*/  IMAD.MOV.U32 R5, RZ, RZ, RZ ;  /* 0x000000ffff057224 */ /* 0x000fca00078e00ff */
[----:B------:R1:W-:Y:S01]  /*6b30*/  STG.E.64 desc[UR36][R8.64], R4 ;  /* 0x0000000408007986 */ /* 0x0003e2000c101b24 */
[----:B------:R-:W-:Y:S05]  /*6b40*/  BRA `(.L_x_18269) ;  /* 0x0000000000047947 */ /* 0x000fea0003800000 */
.L_x_18294:
[----:B------:R0:W-:Y:S02]  /*6b50*/  STG.E desc[UR36][R8.64], R11 ;  /* 0x0000000b08007986 */ /* 0x0001e4000c101924 */
.L_x_18269:
[----:B------:R-:W-:Y:S05]  /*6b60*/  BSYNC.RECONVERGENT B6 ;  /* 0x0000000000067941 */ /* 0x000fea0003800200 */
.L_x_18263:
        /* <DEDUP_REMOVED lines=24> */
.L_x_18303:
[----:B------:R4:W-:Y:S01]  /*6cf0*/  STG.E.U8 desc[UR36][R8.64], R24 ;  /* 0x0000001808007986 */ /* 0x0009e2000c101124 */
[----:B------:R-:W-:Y:S05]  /*6d00*/  BRA `(.L_x_18305) ;  /* 0x0000000800fc7947 */ /* 0x000fea0003800000 */
.L_x_18302:
        /* <DEDUP_REMOVED lines=9> */
.L_x_18307:
[----:B------:R2:W-:Y:S01]  /*6da0*/  STG.E desc[UR36][R8.64], R24 ;  /* 0x0000001808007986 */ /* 0x0005e2000c101924 */
[----:B------:R-:W-:Y:S05]  /*6db0*/  BRA `(.L_x_18305) ;  /* 0x0000000800d07947 */ /* 0x000fea0003800000 */
.L_x_18306:
[----:B------:R0:W-:Y:S01]  /*6dc0*/  STG.E.U16 desc[UR36][R8.64], R24 ;  /* 0x0000001808007986 */ /* 0x0001e2000c101524 */
[----:B------:R-:W-:Y:S05]  /*6dd0*/  BRA `(.L_x_18305) ;  /* 0x0000000800c87947 */ /* 0x000fea0003800000 */
.L_x_18301:
        /* <DEDUP_REMOVED lines=9> */
.L_x_18309:
[----:B------:R-:W0:Y:S02]  /*6e70*/  I2F.S16 R0, R24 ;  /* 0x0000001800007306 */ /* 0x000e240000101400 */
[----:B0-----:R-:W-:-:S05]  /*6e80*/  F2FP.F16.F32.PACK_AB R0, RZ, R0 ;  /* 0x00000000ff00723e */ /* 0x001fca00000000ff */
[----:B------:R0:W-:Y:S01]  /*6e90*/  STG.E.U16 desc[UR36][R8.64], R0 ;  /* 0x0000000008007986 */ /* 0x0001e2000c101524 */
[----:B------:R-:W-:Y:S05]  /*6ea0*/  BRA `(.L_x_18305) ;  /* 0x0000000800947947 */ /* 0x000fea0003800000 */
.L_x_18308:
        /* <DEDUP_REMOVED lines=10> */
.L_x_18311:
[----:B------:R-:W0:Y:S02]  /*6f50*/  I2F.S16 R24, R24 ;  /* 0x0000001800187306 */ /* 0x000e240000101400 */
[----:B0-----:R-:W-:-:S04]  /*6f60*/  F2FP.F16.F32.PACK_AB R3, RZ, R24 ;  /* 0x00000018ff03723e */ /* 0x001fc800000000ff */
[----:B------:R-:W-:-:S05]  /*6f70*/  PRMT R3, R3, 0x5410, RZ ;  /* 0x0000541003037816 */ /* 0x000fca00000000ff */
[----:B------:R0:W-:Y:S01]  /*6f80*/  STG.E desc[UR36][R8.64], R3 ;  /* 0x0000000308007986 */ /* 0x0001e2000c101924 */
[----:B------:R-:W-:Y:S05]  /*6f90*/  BRA `(.L_x_18305) ;  /* 0x0000000800587947 */ /* 0x000fea0003800000 */
.L_x_18310:
[----:B------:R-:W0:Y:S02]  /*6fa0*/  I2F.F64.S16 R24, R24 ;  /* 0x0000001800187312 */ /* 0x000e240000101c00 */
[----:B0-----:R0:W-:Y:S01]  /*6fb0*/  STG.E.64 desc[UR36][R8.64], R24 ;  /* 0x0000001808007986 */ /* 0x0011e2000c101b24 */
[----:B------:R-:W-:Y:S05]  /*6fc0*/  BRA `(.L_x_18305) ;  /* 0x00000008004c7947 */ /* 0x000fea0003800000 */
.L_x_18300:
        /* <DEDUP_REMOVED lines=12> */
.L_x_18315:
        /* <DEDUP_REMOVED lines=16> */
.L_x_18318:
[----:B------:R-:W-:-:S07]  /*7190*/  PRMT R4, R0, 0x7610, R4 ;  /* 0x0000761000047816 */ /* 0x000fce0000000004 */
.L_x_18317:
[----:B------:R-:W-:Y:S05]  /*71a0*/  BSYNC.RECONVERGENT B0 ;  /* 0x0000000000007941 */ /* 0x000fea0003800200 */
.L_x_18316:
[----:B------:R0:W-:Y:S01]  /*71b0*/  STG.E.U8 desc[UR36][R8.64], R4 ;  /* 0x0000000408007986 */ /* 0x0001e2000c101124 */
[----:B------:R-:W-:Y:S05]  /*71c0*/  BRA `(.L_x_18305) ;  /* 0x0000000400cc7947 */ /* 0x000fea0003800000 */
.L_x_18314:
        /* <DEDUP_REMOVED lines=16> */
.L_x_18321:
[----:B------:R-:W-:-:S07]  /*72d0*/  PRMT R4, R0, 0x7610, R4 ;  /* 0x0000761000047816 */ /* 0x000fce0000000004 */
.L_x_18320:
[----:B------:R-:W-:Y:S05]  /*72e0*/  BSYNC.RECONVERGENT B0 ;  /* 0x0000000000007941 */ /* 0x000fea0003800200 */
.L_x_18319:
[----:B------:R0:W-:Y:S01]  /*72f0*/  STG.E.U8 desc[UR36][R8.64], R4 ;  /* 0x0000000408007986 */ /* 0x0001e2000c101124 */
[----:B------:R-:W-:Y:S05]  /*7300*/  BRA `(.L_x_18305) ;  /* 0x00000004007c7947 */ /* 0x000fea0003800000 */
.L_x_18313:
        /* <DEDUP_REMOVED lines=21> */
.L_x_18323:
[----:B------:R-:W-:-:S05]  /*7460*/  IMAD.MOV.U32 R25, RZ, RZ, RZ ;  /* 0x000000ffff197224 */ /* 0x000fca00078e00ff */
[----:B------:R0:W-:Y:S01]  /*7470*/  STG.E.64 desc[UR36][R8.64], R24 ;  /* 0x0000001808007986 */ /* 0x0001e2000c101b24 */
[----:B------:R-:W-:Y:S05]  /*7480*/  BRA `(.L_x_18305) ;  /* 0x00000004001c7947 */ /* 0x000fea0003800000 */
.L_x_18322:
[----:B------:R0:W-:Y:S01]  /*7490*/  STG.E desc[UR36][R8.64], R24 ;  /* 0x0000001808007986 */ /* 0x0001e2000c101924 */
[----:B------:R-:W-:Y:S05]  /*74a0*/  BRA `(.L_x_18305) ;  /* 0x0000000400147947 */ /* 0x000fea0003800000 */
.L_x_18312:
        /* <DEDUP_REMOVED lines=8> */
.L_x_18325:
[----:B------:R-:W-:Y:S01]  /*7530*/  CS2R R6, SRZ ;  /* 0x0000000000067805 */ /* 0x000fe2000001ff00 */
[----:B------:R-:W0:Y:S04]  /*7540*/  I2F.F64.S16 R4, R24 ;  /* 0x0000001800047312 */ /* 0x000e280000101c00 */
[----:B0-----:R0:W-:Y:S01]  /*7550*/  STG.E.128 desc[UR36][R8.64], R4 ;  /* 0x0000000408007986 */ /* 0x0011e2000c101d24 */
[----:B------:R-:W-:Y:S05]  /*7560*/  BRA `(.L_x_18305) ;  /* 0x0000000000e47947 */ /* 0x000fea0003800000 */
.L_x_18324:
[----:B------:R-:W-:-:S13]  /*7570*/  ISETP.NE.AND P0, PT, R0, 0xf, PT ;  /* 0x0000000f0000780c */ /* 0x000fda0003f05270 */
[----:B------:R-:W-:Y:S05]  /*7580*/  @!P0 BRA `(.L_x_18326) ;  /* 0x0000000000d08947 */ /* 0x000fea0003800000 */
[----:B------:R-:W-:-:S13]  /*7590*/  ISETP.NE.AND P0, PT, R0, 0x17, PT ;  /* 0x000000170000780c */ /* 0x000fda0003f05270 */
[----:B------:R-:W-:Y:S05]  /*75a0*/  @!P0 BRA `(.L_x_18327) ;  /* 0x0000000000848947 */ /* 0x000fea0003800000 */
[----:B------:R-:W-:-:S13]  /*75b0*/  ISETP.NE.AND P0, PT, R0, 0x18, PT ;  /* 0x000000180000780c */ /* 0x000fda0003f05270 */
[----:B------:R-:W-:Y:S05]  /*75c0*/  @!P0 BRA `(.L_x_18328) ;  /* 0x0000000000448947 */ /* 0x000fea0003800000 */
.L_x_18304:
        /* <DEDUP_REMOVED lines=16> */
.L_x_18329:
[----:B------:R-:W-:Y:S05]  /*76d0*/  BRA `(.L_x_18305) ;  /* 0x0000000000887947 */ /* 0x000fea0003800000 */
.L_x_18328:
        /* <DEDUP_REMOVED lines=11> */
.L_x_18331:
[----:B------:R-:W-:Y:S05]  /*7790*/  BSYNC.RECONVERGENT B0 ;  /* 0x0000000000007941 */ /* 0x000fea0003800200 */
.L_x_18330:
[----:B------:R0:W-:Y:S01]  /*77a0*/  STG.E.U8 desc[UR36][R8.64], R3 ;  /* 0x0000000308007986 */ /* 0x0001e2000c101124 */
[----:B------:R-:W-:Y:S05]  /*77b0*/  BRA `(.L_x_18305) ;  /* 0x0000000000507947 */ /* 0x000fea0003800000 */
.L_x_18327:
        /* <DEDUP_REMOVED lines=12> */
.L_x_18332:
[----:B------:R-:W-:Y:S01]  /*7880*/  IMAD.MOV.U32 R3, RZ, RZ, 0x7f ;  /* 0x0000007fff037424 */ /* 0x000fe200078e00ff */
[----:B------:R-:W-:-:S04]  /*7890*/  ISETP.GT.U32.AND P0, PT, R5, 0x7f800000, PT ;  /* 0x7f8000000500780c */ /* 0x000fc80003f04070 */
[----:B------:R-:W-:-:S05]  /*78a0*/  SEL R3, R3, 0x7c, P0 ;  /* 0x0000007c03037807 */ /* 0x000fca0000000000 */
[----:B------:R0:W-:Y:S01]  /*78b0*/  STG.E.U8 desc[UR36][R8.64], R3 ;  /* 0x0000000308007986 */ /* 0x0001e2000c101124 */
[----:B------:R-:W-:Y:S05]  /*78c0*/  BRA `(.L_x_18305) ;  /* 0x00000000000c7947 */ /* 0x000fea0003800000 */
.L_x_18326:
[----:B------:R-:W0:Y:S02]  /*78d0*/  I2F.S16 R0, R24 ;  /* 0x0000001800007306 */ /* 0x000e240000101400 */
[----:B0-----:R-:W-:-:S05]  /*78e0*/  F2FP.BF16.F32.PACK_AB R0, RZ, R0 ;  /* 0x00000000ff00723e */ /* 0x001fca00000010ff */
[----:B------:R0:W-:Y:S02]  /*78f0*/  STG.E.U16 desc[UR36][R8.64], R0 ;  /* 0x0000000008007986 */ /* 0x0001e4000c101524 */
.L_x_18305:
[----:B------:R-:W-:Y:S05]  /*7900*/  BSYNC.RECONVERGENT B6 ;  /* 0x0000000000067941 */ /* 0x000fea0003800200 */
.L_x_18299:
[----:B------:R-:W-:-:S07]  /*7910*/  VIADD R19, R19, 0x80 ;  /* 0x0000008013137836 */ /* 0x000fce0000000000 */
.L_x_18262:
[----:B------:R-:W-:-:S13]  /*7920*/  ISETP.GE.AND P0, PT, R19, R16, PT ;  /* 0x000000101300720c */ /* 0x000fda0003f06270 */
[----:B------:R-:W-:Y:S05]  /*7930*/  @P0 BREAK.RELIABLE B7 ;  /* 0x0000000000070942 */ /* 0x000fea0003800100 */
[----:B------:R-:W-:Y:S05]  /*7940*/  @P0 BRA `(.L_x_18298) ;  /* 0x0000000c00640947 */ /* 0x000fea0003800000 */
[----:B------:R-:W-:Y:S05]  /*7950*/  BSYNC.RELIABLE B7 ;  /* 0x0000000000077941 */ /* 0x000fea0003800100 */
.L_x_18261:
        /* <DEDUP_REMOVED lines=21> */
.L_x_18337:
[----:B------:R4:W-:Y:S01]  /*7ab0*/  STG.E.U8 desc[UR36][R8.64], R22 ;  /* 0x0000001608007986 */ /* 0x0009e2000c101124 */
[----:B------:R-:W-:Y:S05]  /*7ac0*/  BRA `(.L_x_18339) ;  /* 0x0000000800fc7947 */ /* 0x000fea0003800000 */
.L_x_18336:
        /* <DEDUP_REMOVED lines=9> */
.L_x_18341:
[----:B------:R2:W-:Y:S01]  /*7b60*/  STG.E desc[UR36][R8.64], R22 ;  /* 0x0000001608007986 */ /* 0x0005e2000c101924 */
[----:B------:R-:W-:Y:S05]  /*7b70*/  BRA `(.L_x_18339) ;  /* 0x0000000800d07947 */ /* 0x000fea0003800000 */
.L_x_18340:
[----:B------:R0:W-:Y:S01]  /*7b80*/  STG.E.U16 desc[UR36][R8.64], R22 ;  /* 0x0000001608007986 */ /* 0x0001e2000c101524 */
[----:B------:R-:W-:Y:S05]  /*7b90*/  BRA `(.L_x_18339) ;  /* 0x0000000800c87947 */ /* 0x000fea0003800000 */
.L_x_18335:
        /* <DEDUP_REMOVED lines=9> */
.L_x_18343:
[----:B------:R-:W0:Y:S02]  /*7c30*/  I2F.S16 R0, R22 ;  /* 0x0000001600007306 */ /* 0x000e240000101400 */
[----:B0-----:R-:W-:-:S05]  /*7c40*/  F2FP.F16.F32.PACK_AB R0, RZ, R0 ;  /* 0x00000000ff00723e */ /* 0x001fca00000000ff */
[----:B------:R0:W-:Y:S01]  /*7c50*/  STG.E.U16 desc[UR36][R8.64], R0 ;  /* 0x0000000008007986 */ /* 0x0001e2000c101524 */
[----:B------:R-:W-:Y:S05]  /*7c60*/  BRA `(.L_x_18339) ;  /* 0x0000000800947947 */ /* 0x000fea0003800000 */
.L_x_18342:
        /* <DEDUP_REMOVED lines=10> */
.L_x_18345:
[----:B------:R-:W0:Y:S02]  /*7d10*/  I2F.S16 R22, R22 ;  /* 0x0000001600167306 */ /* 0x000e240000101400 */
[----:B0-----:R-:W-:-:S04]  /*7d20*/  F2FP.F16.F32.PACK_AB R3, RZ, R22 ;  /* 0x00000016ff03723e */ /* 0x001fc800000000ff */
[----:B------:R-:W-:-:S05]  /*7d30*/  PRMT R3, R3, 0x5410, RZ ;  /* 0x0000541003037816 */ /* 0x000fca00000000ff */
[----:B------:R0:W-:Y:S01]  /*7d40*/  STG.E desc[UR36][R8.64], R3 ;  /* 0x0000000308007986 */ /* 0x0001e2000c101924 */
[----:B------:R-:W-:Y:S05]  /*7d50*/  BRA `(.L_x_18339) ;  /* 0x0000000800587947 */ /* 0x000fea0003800000 */
.L_x_18344:
[----:B------:R-:W0:Y:S02]  /*7d60*/  I2F.F64.S16 R22, R22 ;  /* 0x0000001600167312 */ /* 0x000e240000101c00 */
[----:B0-----:R0:W-:Y:S01]  /*7d70*/  STG.E.64 desc[UR36][R8.64], R22 ;  /* 0x0000001608007986 */ /* 0x0011e2000c101b24 */
[----:B------:R-:W-:Y:S05]  /*7d80*/  BRA `(.L_x_18339) ;  /* 0x00000008004c7947 */ /* 0x000fea0003800000 */
.L_x_18334:
        /* <DEDUP_REMOVED lines=12> */
.L_x_18349:
        /* <DEDUP_REMOVED lines=16> */
.L_x_18352:
[----:B------:R-:W-:-:S07]  /*7f50*/  PRMT R4, R0, 0x7610, R4 ;  /* 0x0000761000047816 */ /* 0x000fce0000000004 */
.L_x_18351:
[----:B------:R-:W-:Y:S05]  /*7f60*/  BSYNC.RECONVERGENT B0 ;  /* 0x0000000000007941 */ /* 0x000fea0003800200 */
.L_x_18350:
[----:B------:R0:W-:Y:S01]  /*7f70*/  STG.E.U8 desc[UR36][R8.64], R4 ;  /* 0x0000000408007986 */ /* 0x0001e2000c101124 */
[----:B------:R-:W-:Y:S05]  /*7f80*/  BRA `(.L_x_18339) ;  /* 0x0000000400cc7947 */ /* 0x000fea0003800000 */
.L_x_18348:
        /* <DEDUP_REMOVED lines=16> */
.L_x_18355:
[----:B------:R-:W-:-:S07]  /*8090*/  PRMT R4, R0, 0x7610, R4 ;  /* 0x0000761000047816 */ /* 0x000fce0000000004 */
.L_x_18354:
[----:B------:R-:W-:Y:S05]  /*80a0*/  BSYNC.RECONVERGENT B0 ;  /* 0x0000000000007941 */ /* 0x000fea0003800200 */
.L_x_18353:
[----:B------:R0:W-:Y:S01]  /*80b0*/  STG.E.U8 desc[UR36][R8.64], R4 ;  /* 0x0000000408007986 */ /* 0x0001e2000c101124 */
[----:B------:R-:W-:Y:S05]  /*80c0*/  BRA `(.L_x_18339) ;  /* 0x00000004007c7947 */ /* 0x000fea0003800000 */
.L_x_18347:
        /* <DEDUP_REMOVED lines=21> */
.L_x_18357:
[----:B------:R-:W-:-:S05]  /*8220*/  IMAD.MOV.U32 R23, RZ, RZ, RZ ;  /* 0x000000ffff177224 */ /* 0x000fca00078e00ff */
[----:B------:R0:W-:Y:S01]  /*8230*/  STG.E.64 desc[UR36][R8.64], R22 ;  /* 0x0000001608007986 */ /* 0x0001e2000c101b24 */
[----:B------:R-:W-:Y:S05]  /*8240*/  BRA `(.L_x_18339) ;  /* 0x00000004001c7947 */ /* 0x000fea0003800000 */
.L_x_18356:
[----:B------:R0:W-:Y:S01]  /*8250*/  STG.E desc[UR36][R8.64], R22 ;  /* 0x0000001608007986 */ /* 0x0001e2000c101924 */
[----:B------:R-:W-:Y:S05]  /*8260*/  BRA `(.L_x_18339) ;  /* 0x0000000400147947 */ /* 0x000fea0003800000 */
.L_x_18346:
        /* <DEDUP_REMOVED lines=8> */
.L_x_18359:
[----:B------:R-:W-:Y:S01]  /*82f0*/  CS2R R6, SRZ ;  /* 0x0000000000067805 */ /* 0x000fe2000001ff00 */
[----:B------:R-:W0:Y:S04]  /*8300*/  I2F.F64.S16 R4, R22 ;  /* 0x0000001600047312 */ /* 0x000e280000101c00 */
[----:B0-----:R0:W-:Y:S01]  /*8310*/  STG.E.128 desc[UR36][R8.64], R4 ;  /* 0x0000000408007986 */ /* 0x0011e2000c101d24 */
[----:B------:R-:W-:Y:S05]  /*8320*/  BRA `(.L_x_18339) ;  /* 0x0000000000e47947 */ /* 0x000fea0003800000 */
.L_x_18358:
[----:B------:R-:W-:-:S13]  /*8330*/  ISETP.NE.AND P0, PT, R0, 0xf, PT ;  /* 0x0000000f0000780c */ /* 0x000fda0003f05270 */
[----:B------:R-:W-:Y:S05]  /*8340*/  @!P0 BRA `(.L_x_18360) ;  /* 0x0000000000d08947 */ /* 0x000fea0003800000 */
[----:B------:R-:W-:-:S13]  /*8350*/  ISETP.NE.AND P0, PT, R0, 0x17, PT ;  /* 0x000000170000780c */ /* 0x000fda0003f05270 */
[----:B------:R-:W-:Y:S05]  /*8360*/  @!P0 BRA `(.L_x_18361) ;  /* 0x0000000000848947 */ /* 0x000fea0003800000 */
[----:B------:R-:W-:-:S13]  /*8370*/  ISETP.NE.AND P0, PT, R0, 0x18, PT ;  /* 0x000000180000780c */ /* 0x000fda0003f05270 */
[----:B------:R-:W-:Y:S05]  /*8380*/  @!P0 BRA `(.L_x_18362) ;  /* 0x0000000000448947 */ /* 0x000fea0003800000 */
.L_x_18338:
        /* <DEDUP_REMOVED lines=16> */
.L_x_18363:
[----:B------:R-:W-:Y:S05]  /*8490*/  BRA `(.L_x_18339) ;  /* 0x0000000000887947 */ /* 0x000fea0003800000 */
.L_x_18362:
        /* <DEDUP_REMOVED lines=11> */
.L_x_18365:
[----:B------:R-:W-:Y:S05]  /*8550*/  BSYNC.RECONVERGENT B0 ;  /* 0x0000000000007941 */ /* 0x000fea0003800200 */
.L_x_18364:
[----:B------:R0:W-:Y:S01]  /*8560*/  STG.E.U8 desc[UR36][R8.64], R3 ;  /* 0x0000000308007986 */ /* 0x0001e2000c101124 */
[----:B------:R-:W-:Y:S05]  /*8570*/  BRA `(.L_x_18339) ;  /* 0x0000000000507947 */ /* 0x000fea0003800000 */
.L_x_18361:
        /* <DEDUP_REMOVED lines=12> */
.L_x_18366:
[----:B------:R-:W-:Y:S01]  /*8640*/  IMAD.MOV.U32 R3, RZ, RZ, 0x7f ;  /* 0x0000007fff037424 */ /* 0x000fe200078e00ff */
[----:B------:R-:W-:-:S04]  /*8650*/  ISETP.GT.U32.AND P0, PT, R5, 0x7f800000, PT ;  /* 0x7f8000000500780c */ /* 0x000fc80003f04070 */
[----:B------:R-:W-:-:S05]  /*8660*/  SEL R3, R3, 0x7c, P0 ;  /* 0x0000007c03037807 */ /* 0x000fca0000000000 */
[----:B------:R0:W-:Y:S01]  /*8670*/  STG.E.U8 desc[UR36][R8.64], R3 ;  /* 0x0000000308007986 */ /* 0x0001e2000c101124 */
[----:B------:R-:W-:Y:S05]  /*8680*/  BRA `(.L_x_18339) ;  /* 0x00000000000c7947 */ /* 0x000fea0003800000 */
.L_x_18360:
[----:B------:R-:W0:Y:S02]  /*8690*/  I2F.S16 R0, R22 ;  /* 0x0000001600007306 */ /* 0x000e240000101400 */
[----:B0-----:R-:W-:-:S05]  /*86a0*/  F2FP.BF16.F32.PACK_AB R0, RZ, R0 ;  /* 0x00000000ff00723e */ /* 0x001fca00000010ff */
[----:B------:R0:W-:Y:S02]  /*86b0*/  STG.E.U16 desc[UR36][R8.64], R0 ;  /* 0x0000000008007986 */ /* 0x0001e4000c101524 */
.L_x_18339:
[----:B------:R-:W-:Y:S05]  /*86c0*/  BSYNC.RECONVERGENT B6 ;  /* 0x0000000000067941 */ /* 0x000fea0003800200 */
.L_x_18333:
[----:B------:R-:W-:-:S07]  /*86d0*/  VIADD R19, R19, 0x80 ;  /* 0x0000008013137836 */ /* 0x000fce0000000000 */
.L_x_18298:
[----:B------:R-:W-:Y:S05]  /*86e0*/  BSYNC.RECONVERGENT B8 ;  /* 0x0000000000087941 */ /* 0x000fea0003800200 */
.L_x_18260:
        /* <DEDUP_REMOVED lines=21> */
.L_x_18370:
[----:B------:R-:W-:Y:S01]  /*8840*/  STG.E.U8 desc[UR36][R2.64], R18 ;  /* 0x0000001202007986 */ /* 0x000fe2000c101124 */
[----:B------:R-:W-:Y:S05]  /*8850*/  EXIT ;  /* 0x000000000000794d */ /* 0x000fea0003800000 */
.L_x_18369:
        /* <DEDUP_REMOVED lines=9> */
.L_x_18373:
[----:B------:R-:W-:Y:S01]  /*88f0*/  STG.E desc[UR36][R2.64], R18 ;  /* 0x0000001202007986 */ /* 0x000fe2000c101924 */
[----:B------:R-:W-:Y:S05]  /*8900*/  EXIT ;  /* 0x000000000000794d */ /* 0x000fea0003800000 */
.L_x_18372:
[----:B------:R-:W-:Y:S01]  /*8910*/  STG.E.U16 desc[UR36][R2.64], R18 ;  /* 0x0000001202007986 */ /* 0x000fe2000c101524 */
[----:B------:R-:W-:Y:S05]  /*8920*/  EXIT ;  /* 0x000000000000794d */ /* 0x000fea0003800000 */
.L_x_18368:
        /* <DEDUP_REMOVED lines=9> */
.L_x_18375:
[----:B------:R-:W0:Y:S02]  /*89c0*/  I2F.S16 R0, R18 ;  /* 0x0000001200007306 */ /* 0x000e240000101400 */
[----:B0-----:R-:W-:-:S05]  /*89d0*/  F2FP.F16.F32.PACK_AB R0, RZ, R0 ;  /* 0x00000000ff00723e */ /* 0x001fca00000000ff */
[----:B------:R-:W-:Y:S01]  /*89e0*/  STG.E.U16 desc[UR36][R2.64], R0 ;  /* 0x0000000002007986 */ /* 0x000fe2000c101524 */
[----:B------:R-:W-:Y:S05]  /*89f0*/  EXIT ;  /* 0x000000000000794d */ /* 0x000fea0003800000 */
.L_x_18374:
        /* <DEDUP_REMOVED lines=10> */
.L_x_18377:
[----:B------:R-:W0:Y:S02]  /*8aa0*/  I2F.S16 R18, R18 ;  /* 0x0000001200127306 */ /* 0x000e240000101400 */
[----:B0-----:R-:W-:-:S04]  /*8ab0*/  F2FP.F16.F32.PACK_AB R5, RZ, R18 ;  /* 0x00000012ff05723e */ /* 0x001fc800000000ff */
[----:B------:R-:W-:-:S05]  /*8ac0*/  PRMT R5, R5, 0x5410, RZ ;  /* 0x0000541005057816 */ /* 0x000fca00000000ff */
[----:B------:R-:W-:Y:S01]  /*8ad0*/  STG.E desc[UR36][R2.64], R5 ;  /* 0x0000000502007986 */ /* 0x000fe2000c101924 */
[----:B------:R-:W-:Y:S05]  /*8ae0*/  EXIT ;  /* 0x000000000000794d */ /* 0x000fea0003800000 */
.L_x_18376:
[----:B------:R-:W0:Y:S02]  /*8af0*/  I2F.F64.S16 R18, R18 ;  /* 0x0000001200127312 */ /* 0x000e240000101c00 */
[----:B0-----:R-:W-:Y:S01]  /*8b00*/  STG.E.64 desc[UR36][R2.64], R18 ;  /* 0x0000001202007986 */ /* 0x001fe2000c101b24 */
[----:B------:R-:W-:Y:S05]  /*8b10*/  EXIT ;  /* 0x000000000000794d */ /* 0x000fea0003800000 */
.L_x_18367:
        /* <DEDUP_REMOVED lines=12> */
.L_x_18381:
        /* <DEDUP_REMOVED lines=17> */
.L_x_18383:
[----:B------:R-:W-:Y:S05]  /*8cf0*/  BSYNC.RECONVERGENT B0 ;  /* 0x0000000000007941 */ /* 0x000fea0003800200 */
.L_x_18382:
[----:B------:R-:W-:Y:S01]  /*8d00*/  STG.E.U8 desc[UR36][R2.64], R0 ;  /* 0x0000000002007986 */ /* 0x000fe2000c101124 */
[----:B------:R-:W-:Y:S05]  /*8d10*/  EXIT ;  /* 0x000000000000794d */ /* 0x000fea0003800000 */
.L_x_18380:
        /* <DEDUP_REMOVED lines=17> */
.L_x_18385:
[----:B------:R-:W-:Y:S05]  /*8e30*/  BSYNC.RECONVERGENT B0 ;  /* 0x0000000000007941 */ /* 0x000fea0003800200 */
.L_x_18384:
[----:B------:R-:W-:Y:S01]  /*8e40*/  STG.E.U8 desc[UR36][R2.64], R0 ;  /* 0x0000000002007986 */ /* 0x000fe2000c101124 */
[----:B------:R-:W-:Y:S05]  /*8e50*/  EXIT ;  /* 0x000000000000794d */ /* 0x000fea0003800000 */
.L_x_18379:
        /* <DEDUP_REMOVED lines=21> */
.L_x_18387:
[----:B------:R-:W-:-:S05]  /*8fb0*/  IMAD.MOV.U32 R19, RZ, RZ, RZ ;  /* 0x000000ffff137224 */ /* 0x000fca00078e00ff */
[----:B------:R-:W-:Y:S01]  /*8fc0*/  STG.E.64 desc[UR36][R2.64], R18 ;  /* 0x0000001202007986 */ /* 0x000fe2000c101b24 */
[----:B------:R-:W-:Y:S05]  /*8fd0*/  EXIT ;  /* 0x000000000000794d */ /* 0x000fea0003800000 */
.L_x_18386:
[----:B------:R-:W-:Y:S01]  /*8fe0*/  STG.E desc[UR36][R2.64], R18 ;  /* 0x0000001202007986 */ /* 0x000fe2000c101924 */
[----:B------:R-:W-:Y:S05]  /*8ff0*/  EXIT ;  /* 0x000000000000794d */ /* 0x000fea0003800000 */
.L_x_18378:
        /* <DEDUP_REMOVED lines=8> */
.L_x_18389:
[----:B------:R-:W-:Y:S01]  /*9080*/  CS2R R6, SRZ ;  /* 0x0000000000067805 */ /* 0x000fe2000001ff00 */
[----:B------:R-:W0:Y:S04]  /*9090*/  I2F.F64.S16 R4, R18 ;  /* 0x0000001200047312 */ /* 0x000e280000101c00 */
[----:B0-----:R-:W-:Y:S01]  /*90a0*/  STG.E.128 desc[UR36][R2.64], R4 ;  /* 0x0000000402007986 */ /* 0x001fe2000c101d24 */
[----:B------:R-:W-:Y:S05]  /*90b0*/  EXIT ;  /* 0x000000000000794d */ /* 0x000fea0003800000 */
.L_x_18388:
[----:B------:R-:W-:-:S13]  /*90c0*/  ISETP.NE.AND P0, PT, R0, 0xf, PT ;  /* 0x0000000f0000780c */ /* 0x000fda0003f05270 */
[----:B------:R-:W-:Y:S05]  /*90d0*/  @!P0 BRA `(.L_x_18390) ;  /* 0x0000000000d48947 */ /* 0x000fea0003800000 */
[----:B------:R-:W-:-:S13]  /*90e0*/  ISETP.NE.AND P0, PT, R0, 0x17, PT ;  /* 0x000000170000780c */ /* 0x000fda0003f05270 */
[----:B------:R-:W-:Y:S05]  /*90f0*/  @!P0 BRA `(.L_x_18391) ;  /* 0x0000000000848947 */ /* 0x000fea0003800000 */
[----:B------:R-:W-:-:S13]  /*9100*/  ISETP.NE.AND P0, PT, R0, 0x18, PT ;  /* 0x000000180000780c */ /* 0x000fda0003f05270 */
[----:B------:R-:W-:Y:S05]  /*9110*/  @!P0 BRA `(.L_x_18392) ;  /* 0x0000000000448947 */ /* 0x000fea0003800000 */
.L_x_18371:
        /* <DEDUP_REMOVED lines=16> */
.L_x_18393:
[----:B------:R-:W-:Y:S05]  /*9220*/  EXIT ;  /* 0x000000000000794d */ /* 0x000fea0003800000 */
.L_x_18392:
        /* <DEDUP_REMOVED lines=11> */
.L_x_18395:
[----:B------:R-:W-:Y:S05]  /*92e0*/  BSYNC.RECONVERGENT B0 ;  /* 0x0000000000007941 */ /* 0x000fea0003800200 */
.L_x_18394:
[----:B------:R-:W-:Y:S01]  /*92f0*/  STG.E.U8 desc[UR36][R2.64], R5 ;  /* 0x0000000502007986 */ /* 0x000fe2000c101124 */
[----:B------:R-:W-:Y:S05]  /*9300*/  EXIT ;  /* 0x000000000000794d */ /* 0x000fea0003800000 */
.L_x_18391:
        /* <DEDUP_REMOVED lines=13> */
.L_x_18396:
[----:B------:R-:W-:Y:S01]  /*93e0*/  IMAD.MOV.U32 R5, RZ, RZ, 0x7f ;  /* 0x0000007fff057424 */ /* 0x000fe200078e00ff */
[----:B------:R-:W-:-:S04]  /*93f0*/  ISETP.GT.U32.AND P0, PT, R7, 0x7f800000, PT ;  /* 0x7f8000000700780c */ /* 0x000fc80003f04070 */
[----:B------:R-:W-:-:S05]  /*9400*/  SEL R5, R5, 0x7c, P0 ;  /* 0x0000007c05057807 */ /* 0x000fca0000000000 */
[----:B------:R-:W-:Y:S01]  /*9410*/  STG.E.U8 desc[UR36][R2.64], R5 ;  /* 0x0000000502007986 */ /* 0x000fe2000c101124 */
[----:B------:R-:W-:Y:S05]  /*9420*/  EXIT ;  /* 0x000000000000794d */ /* 0x000fea0003800000 */
.L_x_18390:
[----:B------:R-:W0:Y:S02]  /*9430*/  I2F.S16 R0, R18 ;  /* 0x0000001200007306 */ /* 0x000e240000101400 */
[----:B0-----:R-:W-:-:S05]  /*9440*/  F2FP.BF16.F32.PACK_AB R0, RZ, R0 ;  /* 0x00000000ff00723e */ /* 0x001fca00000010ff */
[----:B------:R-:W-:Y:S01]  /*9450*/  STG.E.U16 desc[UR36][R2.64], R0 ;  /* 0x0000000002007986 */ /* 0x000fe2000c101524 */
[----:B------:R-:W-:Y:S05]  /*9460*/  EXIT ;  /* 0x000000000000794d */ /* 0x000fea0003800000 */
.L_x_18397:
        /* <DEDUP_REMOVED lines=9> */
.L_x_25978:


//--------------------- .text._ZN2at6native18elementwise_kernelILi128ELi4EZNS0_22gpu_kernel_impl_nocastINS0_13BinaryFunctorIbbbNS0_17BitwiseAndFunctorIbEEEEEEvRNS_18TensorIteratorBaseERKT_EUliE_EEviT1_ --------------------------
	.section	.text._ZN2at6native18elementwise_kernelILi128ELi4EZNS0_22gpu_kernel_impl_nocastINS0_13BinaryFunctorIbbbNS0_17BitwiseAndFunctorIbEEEEEEvRNS_18TensorIteratorBaseERKT_EUliE_EEviT1_,"ax",@progbits
	.align	128
        .global         _ZN2at6native18elementwise_kernelILi128ELi4EZNS0_22gpu_kernel_impl_nocastINS0_13BinaryFunctorIbbbNS0_17BitwiseAndFunctorIbEEEEEEvRNS_18TensorIteratorBaseERKT_EUliE_EEviT1_
        .type           _ZN2at6native18elementwise_kernelILi128ELi4EZNS0_22gpu_kernel_impl_nocastINS0_13BinaryFunctorIbbbNS0_17BitwiseAndFunctorIbEEEEEEvRNS_18TensorIteratorBaseERKT_EUliE_EEviT1_,@function
        .size           _ZN2at6native18elementwise_kernelILi128ELi4EZNS0_22gpu_kernel_impl_nocastINS0_13BinaryFunctorIbbbNS0_17BitwiseAndFunctorIbEEEEEEvRNS_18TensorIteratorBaseERKT_EUliE_EEviT1_,(.L_x_25979 - _ZN2at6native18elementwise_kernelILi128ELi4EZNS0_22gpu_kernel_impl_nocastINS0_13BinaryFunctorIbbbNS0_17BitwiseAndFunctorIbEEEEEEvRNS_18TensorIteratorBaseERKT_EUliE_EEviT1_)
        .other          _ZN2at6native18elementwise_kernelILi128ELi4EZNS0_22gpu_kernel_impl_nocastINS0_13BinaryFunctorIbbbNS0_17BitwiseAndFunctorIbEEEEEEvRNS_18TensorIteratorBaseERKT_EUliE_EEviT1_,@"STO_CUDA_ENTRY STV_DEFAULT"
_ZN2at6native18elementwise_kernelILi128ELi4EZNS0_22gpu_kernel_impl_nocastINS0_13BinaryFunctorIbbbNS0_17BitwiseAndFunctorIbEEEEEEvRNS_18TensorIteratorBaseERKT_EUliE_EEviT1_:
.text._ZN2at6native18elementwise_kernelILi128ELi4EZNS0_22gpu_kernel_impl_nocastINS0_13BinaryFunctorIbbbNS0_17BitwiseAndFunctorIbEEEEEEvRNS_18TensorIteratorBaseERKT_EUliE_EEviT1_:
        /* <DEDUP_REMOVED lines=21> */
[----:B---3--:R-:W-:-:S04]  /*0150*/  ISETP.NE.AND P0, PT, R4, RZ, P0 ;  /* 0x000000ff0400720c */ /* 0x008fc80000705270 */
        /* <DEDUP_REMOVED lines=12> */
[----:B--2---:R-:W-:-:S04]  /*0220*/  ISETP.NE.AND P0, PT, R4, RZ, P0 ;  /* 0x000000ff0400720c */ /* 0x004fc80000705270 */
[----:B------:R-:W-:-:S05]  /*0230*/  SEL R11, RZ, 0x1, !P0 ;  /* 0x00000001ff0b7807 */ /* 0x000fca0004000000 */
[----:B0-----:R0:W-:Y:S04]  /*0240*/  STG.E.U8 desc[UR6][R8.64], R11 ;  /* 0x0000000b08007986 */ /* 0x0011e8000c101106 */
.L_x_18401:
[----:B------:R-:W-:-:S13]  /*0250*/  ISETP.GE.AND P0, PT, R3, UR4, PT ;  /* 0x0000000403007c0c */ /* 0x000fda000bf06270 */
[----:B------:R-:W-:Y:S05]  /*0260*/  @P0 BREAK.RELIABLE B1 ;  /* 0x0000000000010942 */ /* 0x000fea0003800100 */
[----:B------:R-:W-:Y:S05]  /*0270*/  @P0 BRA `(.L_x_18402) ;  /* 0x00000000002c0947 */ /* 0x000fea0003800000 */
[----:B------:R-:W-:Y:S05]  /*0280*/  BSYNC.RELIABLE B1 ;  /* 0x0000000000017941 */ /* 0x000fea0003800100 */
.L_x_18400:
        /* <DEDUP_REMOVED lines=10> */
.L_x_18402:
[----:B------:R-:W-:Y:S05]  /*0330*/  BSYNC.RECONVERGENT B0 ;  /* 0x0000000000007941 */ /* 0x000fea0003800200 */
.L_x_18399:
        /* <DEDUP_REMOVED lines=9> */
[----:B---3--:R-:W-:-:S04]  /*03d0*/  ISETP.NE.AND P0, PT, R2, RZ, P0 ;  /* 0x000000ff0200720c */ /* 0x008fc80000705270 */
[----:B01----:R-:W-:-:S05]  /*03e0*/  SEL R9, RZ, 0x1, !P0 ;  /* 0x00000001ff097807 */ /* 0x003fca0004000000 */
[----:B----4-:R-:W-:Y:S01]  /*03f0*/  STG.E.U8 desc[UR6][R6.64], R9 ;  /* 0x0000000906007986 */ /* 0x010fe2000c101106 */
[----:B------:R-:W-:Y:S05]  /*0400*/  EXIT ;  /* 0x000000000000794d */ /* 0x000fea0003800000 */
.L_x_18398:
        /* <DEDUP_REMOVED lines=356> */
.L_x_18406:
        /* <DEDUP_REMOVED lines=12> */
[----:B---3--:R-:W-:-:S04]  /*1b10*/  ISETP.NE.AND P0, PT, R6, RZ, P0 ;  /* 0x000000ff0600720c */ /* 0x008fc80000705270 */
        /* <DEDUP_REMOVED lines=353> */
.L_x_18408:
        /* <DEDUP_REMOVED lines=13> */
[----:B------:R-:W-:-:S05]  /*3200*/  SEL R11, RZ, 0x1, !P0 ;  /* 0x00000001ff0b7807 */ /* 0x000fca0004000000 */
[----:B------:R0:W-:Y:S04]  /*3210*/  STG.E.U8 desc[UR6][R4.64], R11 ;  /* 0x0000000b04007986 */ /* 0x0001e8000c101106 */
.L_x_18405:
[----:B------:R-:W-:-:S13]  /*3220*/  ISETP.GE.AND P0, PT, R3, UR4, PT ;  /* 0x0000000403007c0c */ /* 0x000fda000bf06270 */
[----:B------:R-:W-:Y:S05]  /*3230*/  @P0 BREAK.RELIABLE B1 ;  /* 0x0000000000010942 */ /* 0x000fea0003800100 */
[----:B------:R-:W-:Y:S05]  /*3240*/  @P0 BRA `(.L_x_18407) ;  /* 0x0000001400b00947 */ /* 0x000fea0003800000 */
[----:B------:R-:W-:Y:S05]  /*3250*/  BSYNC.RELIABLE B1 ;  /* 0x0000000000017941 */ /* 0x000fea0003800100 */
.L_x_18404:
        /* <DEDUP_REMOVED lines=348> */
.L_x_18409:
        /* <DEDUP_REMOVED lines=15> */
.L_x_18407:
[----:B------:R-:W-:Y:S05]  /*4910*/  BSYNC.RECONVERGENT B0 ;  /* 0x0000000000007941 */ /* 0x000fea0003800200 */
.L_x_18403:
        /* <DEDUP_REMOVED lines=351> */
.L_x_18410:
        /* <DEDUP_REMOVED lines=11> */
[----:B---3--:R-:W-:-:S04]  /*5fc0*/  ISETP.NE.AND P0, PT, R4, RZ, P0 ;  /* 0x000000ff0400720c */ /* 0x008fc80000705270 */
[----:B------:R-:W-:-:S05]  /*5fd0*/  SEL R9, RZ, 0x1, !P0 ;  /* 0x00000001ff097807 */ /* 0x000fca0004000000 */
[----:B------:R-:W-:Y:S01]  /*5fe0*/  STG.E.U8 desc[UR6][R2.64], R9 ;  /* 0x0000000902007986 */ /* 0x000fe2000c101106 */
[----:B------:R-:W-:Y:S05]  /*5ff0*/  EXIT ;  /* 0x000000000000794d */ /* 0x000fea0003800000 */
.L_x_18411:
        /* <DEDUP_REMOVED lines=16> */
.L_x_25979:


//--------------------- .text._ZN2at6native27unrolled_elementwise_kernelINS0_13BinaryFunctorIbbbNS0_17BitwiseAndFunctorIbEEEESt5arrayIPcLm3EELi4E23TrivialOffsetCalculatorILi2EjES9_ILi1EjENS0_6memory15LoadWithoutCastENSC_16StoreWithoutCastEEEviT_T0_T2_T3_T4_T5_ --------------------------
	.section	.text._ZN2at6native27unrolled_elementwise_kernelINS0_13BinaryFunctorIbbbNS0_17BitwiseAndFunctorIbEEEESt5arrayIPcLm3EELi4E23TrivialOffsetCalculatorILi2EjES9_ILi1EjENS0_6memory15LoadWithoutCastENSC_16StoreWithoutCastEEEviT_T0_T2_T3_T4_T5_,"ax",@progbits
	.align	128
        .global         _ZN2at6native27unrolled_elementwise_kernelINS0_13BinaryFunctorIbbbNS0_17BitwiseAndFunctorIbEEEESt5arrayIPcLm3EELi4E23TrivialOffsetCalculatorILi2EjES9_ILi1EjENS0_6memory15LoadWithoutCastENSC_16StoreWithoutCastEEEviT_T0_T2_T3_T4_T5_
        .type           _ZN2at6native27unrolled_elementwise_kernelINS0_13BinaryFunctorIbbbNS0_17BitwiseAndFunctorIbEEEESt5arrayIPcLm3EELi4E23TrivialOffsetCalculatorILi2EjES9_ILi1EjENS0_6memory15LoadWithoutCastENSC_16StoreWithoutCastEEEviT_T0_T2_T3_T4_T5_,@function
        .size           _ZN2at6native27unrolled_elementwise_kernelINS0_13BinaryFunctorIbbbNS0_17BitwiseAndFunctorIbEEEESt5arrayIPcLm3EELi4E23TrivialOffsetCalculatorILi2EjES9_ILi1EjENS0_6memory15LoadWithoutCastENSC_16StoreWithoutCastEEEviT_T0_T2_T3_T4_T5_,(.L_x_25980 - _ZN2at6native27unrolled_elementwise_kernelINS0_13BinaryFunctorIbbbNS0_17BitwiseAndFunctorIbEEEESt5arrayIPcLm3EELi4E23TrivialOffsetCalculatorILi2EjES9_ILi1EjENS0_6memory15LoadWithoutCastENSC_16StoreWithoutCastEEEviT_T0_T2_T3_T4_T5_)
        .other          _ZN2at6native27unrolled_elementwise_kernelINS0_13BinaryFunctorIbbbNS0_17BitwiseAndFunctorIbEEEESt5arrayIPcLm3EELi4E23TrivialOffsetCalculatorILi2EjES9_ILi1EjENS0_6memory15LoadWithoutCastENSC_16StoreWithoutCastEEEviT_T0_T2_T3_T4_T5_,@"STO_CUDA_ENTRY STV_DEFAULT"
_ZN2at6native27unrolled_elementwise_kernelINS0_13BinaryFunctorIbbbNS0_17BitwiseAndFunctorIbEEEESt5arrayIPcLm3EELi4E23TrivialOffsetCalculatorILi2EjES9_ILi1EjENS0_6memory15LoadWithoutCastENSC_16StoreWithoutCastEEEviT_T0_T2_T3_T4_T5_:
.text._ZN2at6native27unrolled_elementwise_kernelINS0_13BinaryFunctorIbbbNS0_17BitwiseAndFunctorIbEEEESt5arrayIPcLm3EELi4E23TrivialOffsetCalculatorILi2EjES9_ILi1EjENS0_6memory15LoadWithoutCastENSC_16StoreWithoutCastEEEviT_T0_T2_T3_T4_T5_:
        /* <DEDUP_REMOVED lines=37> */
[----:B---3--:R-:W-:-:S09]  /*0250*/  @!P1 IADD3 R8, P3, PT, R21, R8, RZ ;  /* 0x0000000815089210 */ /* 0x008fd20007f7e0ff */
[----:B------:R-:W-:Y:S01]  /*0260*/  @!P2 IMAD R23, R0, 0x200, R23 ;  /* 0x000002000017a824 */ /* 0x000fe200078e0217 */
[----:B------:R0:W3:Y:S01]  /*0270*/  @!P0 LDG.E.U8 R4, desc[UR4][R4.64] ;  /* 0x0000000404048981 */ /* 0x0000e2000c1e1100 */
[----:B------:R-:W-:-:S03]  /*0280*/  @!P1 IMAD.X R7, RZ, RZ, R7, P4 ;  /* 0x000000ffff079224 */ /* 0x000fc600020e0607 */
[C---:B------:R-:W-:Y:S02]  /*0290*/  @!P2 IADD3 R12, P6, PT, R23.reuse, R12, RZ ;  /* 0x0000000c170ca210 */ /* 0x040fe40007fde0ff */
[----:B----4-:R-:W-:Y:S01]  /*02a0*/  @!P2 IADD3 R10, P4, PT, R23, R10, RZ ;  /* 0x0000000a170aa210 */ /* 0x010fe20007f9e0ff */
[----:B------:R-:W-:Y:S01]  /*02b0*/  @!P1 IMAD.X R9, RZ, RZ, R9, P3 ;  /* 0x000000ffff099224 */ /* 0x000fe200018e0609 */
[----:B------:R-:W4:Y:S01]  /*02c0*/  @!P1 LDG.E.U8 R6, desc[UR4][R6.64] ;  /* 0x0000000406069981 */ /* 0x000f22000c1e1100 */
[----:B------:R-:W-:Y:S02]  /*02d0*/  @!P2 IMAD.X R13, RZ, RZ, R13, P6 ;  /* 0x000000ffff0da224 */ /* 0x000fe400030e060d */
[----:B------:R-:W-:Y:S01]  /*02e0*/  @!P2 IMAD.X R11, RZ, RZ, R11, P4 ;  /* 0x000000ffff0ba224 */ /* 0x000fe200020e060b */
[----:B------:R-:W5:Y:S04]  /*02f0*/  @!P1 LDG.E.U8 R8, desc[UR4][R8.64] ;  /* 0x0000000408089981 */ /* 0x000f68000c1e1100 */
[----:B------:R-:W5:Y:S04]  /*0300*/  @!P2 LDG.E.U8 R12, desc[UR4][R12.64] ;  /* 0x000000040c0ca981 */ /* 0x000f68000c1e1100 */
[----:B------:R-:W5:Y:S01]  /*0310*/  @!P2 LDG.E.U8 R10, desc[UR4][R10.64] ;  /* 0x000000040a0aa981 */ /* 0x000f62000c1e1100 */
[----:B------:R-:W-:Y:S01]  /*0320*/  PLOP3.LUT P4, PT, PT, PT, PT, 0x8, 0x80 ;  /* 0x000000000080781c */ /* 0x000fe20003f8e170 */
[----:B------:R-:W-:Y:S04]  /*0330*/  BSSY.RECONVERGENT B0, `(.L_x_18412) ;  /* 0x000002a000007945 */ /* 0x000fe80003800200 */
[----:B------:R-:W-:Y:S01]  /*0340*/  BSSY.RELIABLE B1, `(.L_x_18413) ;  /* 0x0000021000017945 */ /* 0x000fe20003800100 */
[----:B------:R-:W-:-:S04]  /*0350*/  @!P5 ISETP.NE.AND P6, PT, R16, RZ, PT ;  /* 0x000000ff1000d20c */ /* 0x000fc80003fc5270 */
[----:B------:R-:W-:Y:S02]  /*0360*/  @!P5 ISETP.NE.AND P4, PT, R14, RZ, P6 ;  /* 0x000000ff0e00d20c */ /* 0x000fe40003785270 */
[----:B------:R-:W-:Y:S02]  /*0370*/  PLOP3.LUT P5, PT, PT, PT, PT, 0x8, 0x80 ;  /* 0x000000000080781c */ /* 0x000fe40003fae170 */
[----:B0-----:R-:W-:Y:S02]  /*0380*/  SEL R5, RZ, 0x1, !P4 ;  /* 0x00000001ff057807 */ /* 0x001fe40006000000 */
[----:B---3--:R-:W-:-:S04]  /*0390*/  @!P0 ISETP.NE.AND P3, PT, R4, RZ, PT ;  /* 0x000000ff0400820c */ /* 0x008fc80003f65270 */
[----:B--2---:R-:W-:Y:S02]  /*03a0*/  @!P0 ISETP.NE.AND P5, PT, R2, RZ, P3 ;  /* 0x000000ff0200820c */ /* 0x004fe40001fa5270 */
[----:B----4-:R-:W-:Y:S02]  /*03b0*/  @!P1 ISETP.NE.AND P6, PT, R6, RZ, PT ;  /* 0x000000ff0600920c */ /* 0x010fe40003fc5270 */
[----:B------:R-:W-:Y:S02]  /*03c0*/  PLOP3.LUT P0, PT, PT, PT, PT, 0x8, 0x80 ;  /* 0x000000000080781c */ /* 0x000fe40003f0e170 */
[----:B-----5:R-:W-:Y:S02]  /*03d0*/  @!P1 ISETP.NE.AND P0, PT, R8, RZ, P6 ;  /* 0x000000ff0800920c */ /* 0x020fe40003705270 */
[----:B------:R-:W-:Y:S02]  /*03e0*/  @!P2 ISETP.NE.AND P3, PT, R12, RZ, PT ;  /* 0x000000ff0c00a20c */ /* 0x000fe40003f65270 */
[----:B------:R-:W-:-:S02]  /*03f0*/  PLOP3.LUT P1, PT, PT, PT, PT, 0x8, 0x80 ;  /* 0x000000000080781c */ /* 0x000fc40003f2e170 */
[----:B------:R-:W-:Y:S02]  /*0400*/  @!P2 ISETP.NE.AND P1, PT, R10, RZ, P3 ;  /* 0x000000ff0a00a20c */ /* 0x000fe40001f25270 */
[----:B------:R-:W-:Y:S02]  /*0410*/  ISETP.GE.AND P2, PT, R19, R18, PT ;  /* 0x000000121300720c */ /* 0x000fe40003f46270 */
[----:B------:R-:W-:Y:S02]  /*0420*/  SEL R7, RZ, 0x1, !P5 ;  /* 0x00000001ff077807 */ /* 0x000fe40006800000 */
[----:B------:R-:W-:Y:S02]  /*0430*/  SEL R9, RZ, 0x1, !P0 ;  /* 0x00000001ff097807 */ /* 0x000fe40004000000 */
[----:B------:R-:W-:-:S07]  /*0440*/  SEL R11, RZ, 0x1, !P1 ;  /* 0x00000001ff0b7807 */ /* 0x000fce0004800000 */
        /* <DEDUP_REMOVED lines=16> */
.L_x_18414:
[----:B------:R-:W-:Y:S05]  /*0550*/  BSYNC.RELIABLE B1 ;  /* 0x0000000000017941 */ /* 0x000fea0003800100 */
.L_x_18413:
[----:B------:R-:W-:-:S13]  /*0560*/  ISETP.GE.AND P0, PT, R19, R18, PT ;  /* 0x000000121300720c */ /* 0x000fda0003f06270 */
[----:B------:R-:W1:Y:S01]  /*0570*/  @!P0 LDC.64 R4, c[0x0][0x388] ;  /* 0x0000e200ff048b82 */ /* 0x000e620000000a00 */
[----:B0-----:R-:W-:Y:S02]  /*0580*/  @!P0 IMAD R3, R0, 0x200, R19 ;  /* 0x0000020000038824 */ /* 0x001fe400078e0213 */
[----:B------:R-:W-:-:S03]  /*0590*/  @!P0 VIADD R19, R19, 0x80 ;  /* 0x0000008013138836 */ /* 0x000fc60000000000 */
[----:B-1----:R-:W-:-:S05]  /*05a0*/  @!P0 IADD3 R2, P1, PT, R3, R4, RZ ;  /* 0x0000000403028210 */ /* 0x002fca0007f3e0ff */
[----:B------:R-:W-:-:S05]  /*05b0*/  @!P0 IMAD.X R3, RZ, RZ, R5, P1 ;  /* 0x000000ffff038224 */ /* 0x000fca00008e0605 */
[----:B------:R1:W-:Y:S03]  /*05c0*/  @!P0 STG.E.U8 desc[UR4][R2.64], R9 ;  /* 0x0000000902008986 */ /* 0x0003e6000c101104 */
.L_x_18415:
[----:B------:R-:W-:Y:S05]  /*05d0*/  BSYNC.RECONVERGENT B0 ;  /* 0x0000000000007941 */ /* 0x000fea0003800200 */
.L_x_18412:
        /* <DEDUP_REMOVED lines=9> */
.L_x_18416:
        /* <DEDUP_REMOVED lines=9> */
.L_x_25980:


//--------------------- .text._ZN2at6native29vectorized_elementwise_kernelILi2ENS0_13BinaryFunctorIbbbNS0_17BitwiseAndFunctorIbEEEESt5arrayIPcLm3EEEEviT0_T1_ --------------------------
	.section	.text._ZN2at6native29vectorized_elementwise_kernelILi2ENS0_13BinaryFunctorIbbbNS0_17BitwiseAndFunctorIbEEEESt5arrayIPcLm3EEEEviT0_T1_,"ax",@progbits
	.align	128
        .global         _ZN2at6native29vectorized_elementwise_kernelILi2ENS0_13BinaryFunctorIbbbNS0_17BitwiseAndFunctorIbEEEESt5arrayIPcLm3EEEEviT0_T1_
        .type           _ZN2at6native29vectorized_elementwise_kernelILi2ENS0_13BinaryFunctorIbbbNS0_17BitwiseAndFunctorIbEEEESt5arrayIPcLm3EEEEviT0_T1_,@function
        .size           _ZN2at6native29vectorized_elementwise_kernelILi2ENS0_13BinaryFunctorIbbbNS0_17BitwiseAndFunctorIbEEEESt5arrayIPcLm3EEEEviT0_T1_,(.L_x_25981 - _ZN2at6native29vectorized_elementwise_kernelILi2ENS0_13BinaryFunctorIbbbNS0_17BitwiseAndFunctorIbEEEESt5arrayIPcLm3EEEEviT0_T1_)
        .other          _ZN2at6native29vectorized_elementwise_kernelILi2ENS0_13BinaryFunctorIbbbNS0_17BitwiseAndFunctorIbEEEESt5arrayIPcLm3EEEEviT0_T1_,@"STO_CUDA_ENTRY STV_DEFAULT"
_ZN2at6native29vectorized_elementwise_kernelILi2ENS0_13BinaryFunctorIbbbNS0_17BitwiseAndFunctorIbEEEESt5arrayIPcLm3EEEEviT0_T1_:
.text._ZN2at6native29vectorized_elementwise_kernelILi2ENS0_13BinaryFunctorIbbbNS0_17BitwiseAndFunctorIbEEEESt5arrayIPcLm3EEEEviT0_T1_:
        /* <DEDUP_REMOVED lines=21> */
[----:B-1----:R-:W-:-:S05]  /*0150*/  @!P4 IADD3 R26, P1, PT, R3, R26, RZ ;  /* 0x0000001a031ac210 */ /* 0x002fca0007f3e0ff */
[----:B------:R-:W-:Y:S01]  /*0160*/  @!P4 IMAD.X R27, RZ, RZ, R27, P1 ;  /* 0x000000ffff1bc224 */ /* 0x000fe200008e061b */
[----:B----4-:R-:W-:Y:S01]  /*0170*/  @!P4 IADD3 R18, P1, PT, R3, R18, RZ ;  /* 0x000000120312c210 */ /* 0x010fe20007f3e0ff */
[----:B------:R-:W1:Y:S03]  /*0180*/  LDC.64 R8, c[0x0][0x390] ;  /* 0x0000e400ff087b82 */ /* 0x000e660000000a00 */
[----:B------:R-:W4:Y:S01]  /*0190*/  @!P4 LDG.E.U8 R21, desc[UR12][R26.64] ;  /* 0x0000000c1a15c981 */ /* 0x000f22000c1e1100 */
[C---:B------:R-:W-:Y:S02]  /*01a0*/  @!P0 VIADD R7, R20.reuse, UR4 ;  /* 0x0000000414078c36 */ /* 0x040fe40008000000 */
[----:B------:R-:W-:Y:S02]  /*01b0*/  @!P0 VIADD R20, R20, 0x80 ;  /* 0x0000008014148836 */ /* 0x000fe40000000000 */
[----:B------:R-:W1:Y:S03]  /*01c0*/  LDC.64 R2, c[0x0][0x390] ;  /* 0x0000e400ff027b82 */ /* 0x000e660000000a00 */
[----:B------:R-:W-:-:S13]  /*01d0*/  ISETP.GE.U32.AND P3, PT, R20, UR5, PT ;  /* 0x0000000514007c0c */ /* 0x000fda000bf66070 */
[C---:B------:R-:W-:Y:S02]  /*01e0*/  @!P3 VIADD R25, R20.reuse, UR4 ;  /* 0x000000041419bc36 */ /* 0x040fe40008000000 */
[----:B------:R-:W-:-:S05]  /*01f0*/  @!P3 VIADD R20, R20, 0x80 ;  /* 0x000000801414b836 */ /* 0x000fca0000000000 */
[----:B------:R-:W-:Y:S02]  /*0200*/  ISETP.GE.U32.AND P2, PT, R20, UR5, PT ;  /* 0x0000000514007c0c */ /* 0x000fe4000bf46070 */
[C---:B--2---:R-:W-:Y:S02]  /*0210*/  @!P0 IADD3 R16, P6, PT, R7.reuse, R16, RZ ;  /* 0x0000001007108210 */ /* 0x044fe40007fde0ff */
[----:B---3--:R-:W-:Y:S02]  /*0220*/  @!P0 IADD3 R10, P5, PT, R7, R10, RZ ;  /* 0x0000000a070a8210 */ /* 0x008fe40007fbe0ff */
[----:B------:R-:W2:Y:S01]  /*0230*/  LDC.64 R6, c[0x0][0x398] ;  /* 0x0000e600ff067b82 */ /* 0x000ea20000000a00 */
[----:B------:R-:W-:-:S06]  /*0240*/  @!P4 IMAD.X R19, RZ, RZ, R19, P1 ;  /* 0x000000ffff13c224 */ /* 0x000fcc00008e0613 */
[C---:B------:R-:W-:Y:S01]  /*0250*/  @!P2 VIADD R23, R20.reuse, UR4 ;  /* 0x000000041417ac36 */ /* 0x040fe20008000000 */
[----:B------:R3:W4:Y:S01]  /*0260*/  @!P4 LDG.E.U8 R18, desc[UR12][R18.64] ;  /* 0x0000000c1212c981 */ /* 0x000722000c1e1100 */
[----:B------:R-:W-:-:S05]  /*0270*/  @!P2 VIADD R20, R20, 0x80 ;  /* 0x000000801414a836 */ /* 0x000fca0000000000 */
[----:B------:R-:W-:Y:S01]  /*0280*/  ISETP.GE.U32.AND P1, PT, R20, UR5, PT ;  /* 0x0000000514007c0c */ /* 0x000fe2000bf26070 */
[----:B------:R-:W-:Y:S01]  /*0290*/  @!P0 IMAD.X R17, RZ, RZ, R17, P6 ;  /* 0x000000ffff118224 */ /* 0x000fe200030e0611 */
[C---:B0-----:R-:W-:Y:S01]  /*02a0*/  @!P3 IADD3 R14, P6, PT, R25.reuse, R14, RZ ;  /* 0x0000000e190eb210 */ /* 0x041fe20007fde0ff */
[----:B------:R-:W-:Y:S01]  /*02b0*/  @!P0 IMAD.X R11, RZ, RZ, R11, P5 ;  /* 0x000000ffff0b8224 */ /* 0x000fe200028e060b */
[----:B-----5:R-:W-:Y:S02]  /*02c0*/  @!P3 IADD3 R12, P5, PT, R25, R12, RZ ;  /* 0x0000000c190cb210 */ /* 0x020fe40007fbe0ff */
[----:B------:R-:W5:Y:S01]  /*02d0*/  @!P0 LDG.E.U8 R16, desc[UR12][R16.64] ;  /* 0x0000000c10108981 */ /* 0x000f62000c1e1100 */
[----:B------:R-:W-:Y:S01]  /*02e0*/  @!P3 IMAD.X R15, RZ, RZ, R15, P6 ;  /* 0x000000ffff0fb224 */ /* 0x000fe200030e060f */
[----:B------:R-:W-:Y:S02]  /*02f0*/  @!P2 IADD3 R4, P6, PT, R23, R4, RZ ;  /* 0x000000041704a210 */ /* 0x000fe40007fde0ff */
[----:B------:R-:W5:Y:S01]  /*0300*/  @!P0 LDG.E.U8 R10, desc[UR12][R10.64] ;  /* 0x0000000c0a0a8981 */ /* 0x000f62000c1e1100 */
[----:B------:R-:W-:-:S02]  /*0310*/  @!P3 IMAD.X R13, RZ, RZ, R13, P5 ;  /* 0x000000ffff0db224 */ /* 0x000fc400028e060d */
[----:B---3--:R-:W-:Y:S01]  /*0320*/  @!P1 VIADD R19, R20, UR4 ;  /* 0x0000000414139c36 */ /* 0x008fe20008000000 */
[----:B-1----:R-:W-:Y:S01]  /*0330*/  @!P2 IADD3 R8, P5, PT, R23, R8, RZ ;  /* 0x000000081708a210 */ /* 0x002fe20007fbe0ff */
[----:B------:R-:W-:Y:S01]  /*0340*/  @!P2 IMAD.X R5, RZ, RZ, R5, P6 ;  /* 0x000000ffff05a224 */ /* 0x000fe200030e0605 */
[----:B------:R-:W3:Y:S02]  /*0350*/  @!P3 LDG.E.U8 R14, desc[UR12][R14.64] ;  /* 0x0000000c0e0eb981 */ /* 0x000ee4000c1e1100 */
[C---:B--2---:R-:W-:Y:S01]  /*0360*/  @!P1 IADD3 R6, P6, PT, R19.reuse, R6, RZ ;  /* 0x0000000613069210 */ /* 0x044fe20007fde0ff */
[----:B------:R-:W-:Y:S01]  /*0370*/  @!P2 IMAD.X R9, RZ, RZ, R9, P5 ;  /* 0x000000ffff09a224 */ /* 0x000fe200028e0609 */
[----:B------:R-:W2:Y:S01]  /*0380*/  @!P3 LDG.E.U8 R12, desc[UR12][R12.64] ;  /* 0x0000000c0c0cb981 */ /* 0x000ea2000c1e1100 */
[----:B------:R-:W-:Y:S02]  /*0390*/  @!P1 IADD3 R2, P5, PT, R19, R2, RZ ;  /* 0x0000000213029210 */ /* 0x000fe40007fbe0ff */
[----:B------:R-:W-:Y:S01]  /*03a0*/  @!P1 IMAD.X R7, RZ, RZ, R7, P6 ;  /* 0x000000ffff079224 */ /* 0x000fe200030e0607 */
[----:B------:R-:W2:Y:S02]  /*03b0*/  @!P2 LDG.E.U8 R4, desc[UR12][R4.64] ;  /* 0x0000000c0404a981 */ /* 0x000ea4000c1e1100 */
[----:B------:R-:W-:-:S02]  /*03c0*/  @!P1 IMAD.X R3, RZ, RZ, R3, P5 ;  /* 0x000000ffff039224 */ /* 0x000fc400028e0603 */
[----:B------:R-:W2:Y:S04]  /*03d0*/  @!P2 LDG.E.U8 R8, desc[UR12][R8.64] ;  /* 0x0000000c0808a981 */ /* 0x000ea8000c1e1100 */
[----:B------:R-:W2:Y:S04]  /*03e0*/  @!P1 LDG.E.U8 R6, desc[UR12][R6.64] ;  /* 0x0000000c06069981 */ /* 0x000ea8000c1e1100 */
[----:B------:R0:W2:Y:S01]  /*03f0*/  @!P1 LDG.E.U8 R2, desc[UR12][R2.64] ;  /* 0x0000000c02029981 */ /* 0x0000a2000c1e1100 */
[----:B------:R-:W-:Y:S01]  /*0400*/  PLOP3.LUT P6, PT, PT, PT, PT, 0x8, 0x80 ;  /* 0x000000000080781c */ /* 0x000fe20003fce170 */
[----:B------:R-:W-:Y:S01]  /*0410*/  @!P1 VIADD R20, R20, 0x80 ;  /* 0x0000008014149836 */ /* 0x000fe20000000000 */
[----:B----4-:R-:W-:-:S04]  /*0420*/  @!P4 ISETP.NE.AND P5, PT, R18, RZ, PT ;  /* 0x000000ff1200c20c */ /* 0x010fc80003fa5270 */
[----:B------:R-:W-:-:S04]  /*0430*/  @!P4 ISETP.NE.AND P6, PT, R21, RZ, P5 ;  /* 0x000000ff1500c20c */ /* 0x000fc80002fc5270 */
[----:B0-----:R-:W-:Y:S02]  /*0440*/  P2R R3, PR, RZ, 0x40 ;  /* 0x00000040ff037803 */ /* 0x001fe40000000000 */
[----:B------:R-:W-:Y:S02]  /*0450*/  PLOP3.LUT P6, PT, PT, PT, PT, 0x8, 0x80 ;  /* 0x000000000080781c */ /* 0x000fe40003fce170 */
[----:B-----5:R-:W-:Y:S02]  /*0460*/  @!P0 ISETP.NE.AND P4, PT, R10, RZ, PT ;  /* 0x000000ff0a00820c */ /* 0x020fe40003f85270 */
[----:B------:R-:W-:Y:S01]  /*0470*/  PLOP3.LUT P5, PT, PT, PT, PT, 0x8, 0x80 ;  /* 0x000000000080781c */ /* 0x000fe20003fae170 */
[----:B------:R-:W0:Y:S01]  /*0480*/  LDC.64 R10, c[0x0][0x390] ;  /* 0x0000e400ff0a7b82 */ /* 0x000e220000000a00 */
[----:B------:R-:W-:Y:S02]  /*0490*/  @!P0 ISETP.NE.AND P6, PT, R16, RZ, P4 ;  /* 0x000000ff1000820c */ /* 0x000fe400027c5270 */
[----:B---3--:R-:W-:-:S02]  /*04a0*/  @!P3 ISETP.NE.AND P4, PT, R14, RZ, PT ;  /* 0x000000ff0e00b20c */ /* 0x008fc40003f85270 */
[----:B------:R-:W-:Y:S02]  /*04b0*/  PLOP3.LUT P0, PT, PT, PT, PT, 0x8, 0x80 ;  /* 0x000000000080781c */ /* 0x000fe40003f0e170 */
[----:B--2---:R-:W-:Y:S02]  /*04c0*/  @!P3 ISETP.NE.AND P0, PT, R12, RZ, P4 ;  /* 0x000000ff0c00b20c */ /* 0x004fe40002705270 */
[----:B------:R-:W-:-:S04]  /*04d0*/  @!P2 ISETP.NE.AND P3, PT, R4, RZ, PT ;  /* 0x000000ff0400a20c */ /* 0x000fc80003f65270 */
[----:B------:R-:W-:Y:S02]  /*04e0*/  @!P2 ISETP.NE.AND P5, PT, R8, RZ, P3 ;  /* 0x000000ff0800a20c */ /* 0x000fe40001fa5270 */
[----:B------:R-:W-:Y:S02]  /*04f0*/  @!P1 ISETP.NE.AND P2, PT, R6, RZ, PT ;  /* 0x000000ff0600920c */ /* 0x000fe40003f45270 */
[----:B------:R-:W-:Y:S01]  /*0500*/  PLOP3.LUT P4, PT, PT, PT, PT, 0x8, 0x80 ;  /* 0x000000000080781c */ /* 0x000fe20003f8e170 */
[----:B------:R-:W1:Y:S01]  /*0510*/  LDC.64 R6, c[0x0][0x398] ;  /* 0x0000e600ff067b82 */ /* 0x000e620000000a00 */
[----:B------:R-:W-:Y:S02]  /*0520*/  @!P1 ISETP.NE.AND P4, PT, R2, RZ, P2 ;  /* 0x000000ff0200920c */ /* 0x000fe40001785270 */
[----:B------:R-:W-:Y:S02]  /*0530*/  ISETP.GE.U32.AND P1, PT, R20, UR5, PT ;  /* 0x0000000514007c0c */ /* 0x000fe4000bf26070 */
[----:B------:R-:W-:-:S02]  /*0540*/  P2R R12, PR, RZ, 0x1 ;  /* 0x00000001ff0c7803 */ /* 0x000fc40000000000 */
[----:B------:R-:W-:-:S09]  /*0550*/  ISETP.NE.AND P0, PT, R3, RZ, PT ;  /* 0x000000ff0300720c */ /* 0x000fd20003f05270 */
[----:B------:R-:W-:-:S05]  /*0560*/  @!P1 VIADD R5, R20, UR4 ;  /* 0x0000000414059c36 */ /* 0x000fca0008000000 */
[----:B0-----:R-:W-:-:S05]  /*0570*/  @!P1 IADD3 R2, P2, PT, R5, R10, RZ ;  /* 0x0000000a05029210 */ /* 0x001fca0007f5e0ff */
[----:B------:R-:W-:Y:S01]  /*0580*/  @!P1 IMAD.X R3, RZ, RZ, R11, P2 ;  /* 0x000000ffff039224 */ /* 0x000fe200010e060b */
[----:B-1----:R-:W-:-:S04]  /*0590*/  @!P1 IADD3 R4, P2, PT, R5, R6, RZ ;  /* 0x0000000605049210 */ /* 0x002fc80007f5e0ff */
[----:B------:R-:W2:Y:S01]  /*05a0*/  @!P1 LDG.E.U8 R2, desc[UR12][R2.64] ;  /* 0x0000000c02029981 */ /* 0x000ea2000c1e1100 */
[----:B------:R-:W-:Y:S02]  /*05b0*/  @!P1 IMAD.X R5, RZ, RZ, R7, P2 ;  /* 0x000000ffff059224 */ /* 0x000fe400010e0607 */
[----:B------:R-:W0:Y:S03]  /*05c0*/  LDC.64 R6, c[0x0][0x398] ;  /* 0x0000e600ff067b82 */ /* 0x000e260000000a00 */
[----:B------:R-:W3:Y:S01]  /*05d0*/  @!P1 LDG.E.U8 R4, desc[UR12][R4.64] ;  /* 0x0000000c04049981 */ /* 0x000ee2000c1e1100 */
[----:B------:R-:W-:Y:S01]  /*05e0*/  @!P1 VIADD R20, R20, 0x80 ;  /* 0x0000008014149836 */ /* 0x000fe20000000000 */
[----:B------:R-:W-:Y:S02]  /*05f0*/  PLOP3.LUT P3, PT, PT, PT, PT, 0x8, 0x80 ;  /* 0x000000000080781c */ /* 0x000fe40003f6e170 */
[----:B---3--:R-:W-:-:S02]  /*0600*/  @!P1 ISETP.NE.AND P2, PT, R4, RZ, PT ;  /* 0x000000ff0400920c */ /* 0x008fc40003f45270 */
[----:B------:R-:W1:Y:S02]  /*0610*/  LDC.64 R4, c[0x0][0x390] ;  /* 0x0000e400ff047b82 */ /* 0x000e640000000a00 */
[----:B--2---:R-:W-:Y:S02]  /*0620*/  @!P1 ISETP.NE.AND P3, PT, R2, RZ, P2 ;  /* 0x000000ff0200920c */ /* 0x004fe40001765270 */
[----:B------:R-:W-:-:S13]  /*0630*/  ISETP.GE.U32.AND P1, PT, R20, UR5, PT ;  /* 0x0000000514007c0c */ /* 0x000fda000bf26070 */
[----:B------:R-:W-:-:S05]  /*0640*/  @!P1 VIADD R9, R20, UR4 ;  /* 0x0000000414099c36 */ /* 0x000fca0008000000 */
[----:B0-----:R-:W-:-:S05]  /*0650*/  @!P1 IADD3 R6, P2, PT, R9, R6, RZ ;  /* 0x0000000609069210 */ /* 0x001fca0007f5e0ff */
[----:B------:R-:W-:Y:S01]  /*0660*/  @!P1 IMAD.X R7, RZ, RZ, R7, P2 ;  /* 0x000000ffff079224 */ /* 0x000fe200010e0607 */
[----:B-1----:R-:W-:-:S04]  /*0670*/  @!P1 IADD3 R2, P2, PT, R9, R4, RZ ;  /* 0x0000000409029210 */ /* 0x002fc80007f5e0ff */
[----:B------:R-:W2:Y:S01]  /*0680*/  @!P1 LDG.E.U8 R6, desc[UR12][R6.64] ;  /* 0x0000000c06069981 */ /* 0x000ea2000c1e1100 */
[----:B------:R-:W-:Y:S01]  /*0690*/  @!P1 IMAD.X R3, RZ, RZ, R5, P2 ;  /* 0x000000ffff039224 */ /* 0x000fe200010e0605 */
[----:B------:R-:W-:Y:S01]  /*06a0*/  P2R R13, PR, RZ, 0x40 ;  /* 0x00000040ff0d7803 */ /* 0x000fe20000000000 */
[----:B------:R-:W0:Y:S03]  /*06b0*/  LDC.64 R4, c[0x0][0x398] ;  /* 0x0000e600ff047b82 */ /* 0x000e260000000a00 */
[----:B------:R-:W3:Y:S01]  /*06c0*/  @!P1 LDG.E.U8 R2, desc[UR12][R2.64] ;  /* 0x0000000c02029981 */ /* 0x000ee2000c1e1100 */
[----:B------:R-:W-:Y:S01]  /*06d0*/  @!P1 VIADD R20, R20, 0x80 ;  /* 0x0000008014149836 */ /* 0x000fe20000000000 */
[----:B------:R-:W-:Y:S02]  /*06e0*/  PLOP3.LUT P2, PT, PT, PT, PT, 0x8, 0x80 ;  /* 0x000000000080781c */ /* 0x000fe40003f4e170 */
[----:B--2---:R-:W-:-:S02]  /*06f0*/  @!P1 ISETP.NE.AND P6, PT, R6, RZ, PT ;  /* 0x000000ff0600920c */ /* 0x004fc40003fc5270 */
[----:B------:R-:W1:Y:S02]  /*0700*/  LDC.64 R6, c[0x0][0x390] ;  /* 0x0000e400ff067b82 */ /* 0x000e640000000a00 */
[----:B---3--:R-:W-:Y:S02]  /*0710*/  @!P1 ISETP.NE.AND P2, PT, R2, RZ, P6 ;  /* 0x000000ff0200920c */ /* 0x008fe40003745270 */
[----:B------:R-:W-:-:S13]  /*0720*/  ISETP.GE.U32.AND P1, PT, R20, UR5, PT ;  /* 0x0000000514007c0c */ /* 0x000fda000bf26070 */
[----:B------:R-:W-:-:S05]  /*0730*/  @!P1 VIADD R9, R20, UR4 ;  /* 0x0000000414099c36 */ /* 0x000fca0008000000 */
[----:B0-----:R-:W-:-:S05]  /*0740*/  @!P1 IADD3 R4, P6, PT, R9, R4, RZ ;  /* 0x0000000409049210 */ /* 0x001fca0007fde0ff */
[----:B------:R-:W-:Y:S01]  /*0750*/  @!P1 IMAD.X R5, RZ, RZ, R5, P6 ;  /* 0x000000ffff059224 */ /* 0x000fe200030e0605 */
[----:B-1----:R-:W-:-:S04]  /*0760*/  @!P1 IADD3 R2, P6, PT, R9, R6, RZ ;  /* 0x0000000609029210 */ /* 0x002fc80007fde0ff */
[----:B------:R-:W2:Y:S01]  /*0770*/  @!P1 LDG.E.U8 R4, desc[UR12][R4.64] ;  /* 0x0000000c04049981 */ /* 0x000ea2000c1e1100 */
[----:B------:R-:W-:-:S05]  /*0780*/  @!P1 IMAD.X R3, RZ, RZ, R7, P6 ;  /* 0x000000ffff039224 */ /* 0x000fca00030e0607 */
[----:B------:R0:W3:Y:S01]  /*0790*/  @!P1 LDG.E.U8 R2, desc[UR12][R2.64] ;  /* 0x0000000c02029981 */ /* 0x0000e2000c1e1100 */
[----:B------:R-:W-:Y:S02]  /*07a0*/  P2R R14, PR, RZ, 0x1 ;  /* 0x00000001ff0e7803 */ /* 0x000fe40000000000 */
[----:B------:R-:W-:Y:S01]  /*07b0*/  PLOP3.LUT P6, PT, PT, PT, PT, 0x8, 0x80 ;  /* 0x000000000080781c */ /* 0x000fe20003fce170 */
[----:B------:R-:W-:Y:S04]  /*07c0*/  BSSY.RECONVERGENT B0, `(.L_x_18418) ;  /* 0x0000048000007945 */ /* 0x000fe80003800200 */
[----:B------:R-:W-:Y:S01]  /*07d0*/  BSSY.RELIABLE B1, `(.L_x_18419) ;  /* 0x000003f000017945 */ /* 0x000fe20003800100 */
[----:B------:R-:W-:Y:S02]  /*07e0*/  SEL R15, RZ, 0x1, !P4 ;  /* 0x00000001ff0f7807 */ /* 0x000fe40006000000 */
[----:B------:R-:W-:-:S02]  /*07f0*/  SEL R17, RZ, 0x1, !P3 ;  /* 0x00000001ff117807 */ /* 0x000fc40005800000 */
[----:B0-----:R-:W-:Y:S02]  /*0800*/  SEL R3, RZ, 0x1, !P2 ;  /* 0x00000001ff037807 */ /* 0x001fe40005000000 */
[----:B--2---:R-:W-:-:S04]  /*0810*/  @!P1 ISETP.NE.AND P0, PT, R4, RZ, PT ;  /* 0x000000ff0400920c */ /* 0x004fc80003f05270 */
[----:B---3--:R-:W-:Y:S02]  /*0820*/  @!P1 ISETP.NE.AND P6, PT, R2, RZ, P0 ;  /* 0x000000ff0200920c */ /* 0x008fe400007c5270 */
[----:B------:R-:W-:-:S04]  /*0830*/  ISETP.NE.AND P1, PT, R13, RZ, PT ;  /* 0x000000ff0d00720c */ /* 0x000fc80003f25270 */
[----:B------:R-:W-:Y:S02]  /*0840*/  SEL R9, RZ, 0x1, !P1 ;  /* 0x00000001ff097807 */ /* 0x000fe40004800000 */
[----:B------:R-:W-:Y:S02]  /*0850*/  ISETP.GE.U32.AND P1, PT, R0, UR5, PT ;  /* 0x0000000500007c0c */ /* 0x000fe4000bf26070 */
[----:B------:R-:W-:-:S04]  /*0860*/  ISETP.NE.AND P0, PT, R14, RZ, PT ;  /* 0x000000ff0e00720c */ /* 0x000fc80003f05270 */
[----:B------:R-:W-:Y:S02]  /*0870*/  SEL R7, RZ, 0x1, !P0 ;  /* 0x00000001ff077807 */ /* 0x000fe40004000000 */
[----:B------:R-:W-:Y:S02]  /*0880*/  ISETP.NE.AND P0, PT, R12, RZ, PT ;  /* 0x000000ff0c00720c */ /* 0x000fe40003f05270 */
        /* <DEDUP_REMOVED lines=18> */
.L_x_18420:
        /* <DEDUP_REMOVED lines=8> */
.L_x_18421:
        /* <DEDUP_REMOVED lines=8> */
.L_x_18422:
        /* <DEDUP_REMOVED lines=8> */
.L_x_18423:
        /* <DEDUP_REMOVED lines=9> */
.L_x_18424:
[----:B------:R-:W-:Y:S05]  /*0bc0*/  BSYNC.RELIABLE B1 ;  /* 0x0000000000017941 */ /* 0x000fea0003800100 */
.L_x_18419:
[----:B------:R-:W-:-:S13]  /*0bd0*/  ISETP.GE.U32.AND P0, PT, R0, UR5, PT ;  /* 0x0000000500007c0c */ /* 0x000fda000bf06070 */
[----:B------:R-:W3:Y:S01]  /*0be0*/  @!P0 LDC.64 R6, c[0x0][0x388] ;  /* 0x0000e200ff068b82 */ /* 0x000ee20000000a00 */
[C---:B012---:R-:W-:Y:S02]  /*0bf0*/  @!P0 VIADD R5, R0.reuse, UR4 ;  /* 0x0000000400058c36 */ /* 0x047fe40008000000 */
[----:B------:R-:W-:-:S03]  /*0c00*/  @!P0 VIADD R0, R0, 0x80 ;  /* 0x0000008000008836 */ /* 0x000fc60000000000 */
[----:B---3--:R-:W-:-:S05]  /*0c10*/  @!P0 IADD3 R4, P1, PT, R5, R6, RZ ;  /* 0x0000000605048210 */ /* 0x008fca0007f3e0ff */
[----:B------:R-:W-:-:S05]  /*0c20*/  @!P0 IMAD.X R5, RZ, RZ, R7, P1 ;  /* 0x000000ffff058224 */ /* 0x000fca00008e0607 */
[----:B------:R3:W-:Y:S03]  /*0c30*/  @!P0 STG.E.U8 desc[UR12][R4.64], R3 ;  /* 0x0000000304008986 */ /* 0x0007e6000c10110c */
.L_x_18425:
[----:B------:R-:W-:Y:S05]  /*0c40*/  BSYNC.RECONVERGENT B0 ;  /* 0x0000000000007941 */ /* 0x000fea0003800200 */
.L_x_18418:
        /* <DEDUP_REMOVED lines=9> */
.L_x_18417:
        /* <DEDUP_REMOVED lines=34> */
[----:B------:R-:W-:Y:S02]  /*0f00*/  ISETP.NE.AND P5, PT, R0, RZ, P5 ;  /* 0x000000ff0000720c */ /* 0x000fe40002fa5270 */
[----:B------:R-:W-:Y:S02]  /*0f10*/  ISETP.NE.AND P2, PT, R4, RZ, PT ;  /* 0x000000ff0400720c */ /* 0x000fe40003f45270 */
[----:B------:R-:W-:-:S02]  /*0f20*/  ISETP.NE.AND P0, PT, R8, RZ, PT ;  /* 0x000000ff0800720c */ /* 0x000fc40003f05270 */
[----:B------:R-:W-:Y:S02]  /*0f30*/  PRMT R0, R9, 0x7771, RZ ;  /* 0x0000777109007816 */ /* 0x000fe400000000ff */
[----:B------:R-:W-:Y:S02]  /*0f40*/  PRMT R4, R10, 0x7771, RZ ;  /* 0x000077710a047816 */ /* 0x000fe400000000ff */
[----:B------:R-:W-:Y:S02]  /*0f50*/  ISETP.NE.AND P1, PT, R5, RZ, P1 ;  /* 0x000000ff0500720c */ /* 0x000fe40000f25270 */
[----:B------:R-:W-:Y:S02]  /*0f60*/  PRMT R5, R14, 0x7770, RZ ;  /* 0x000077700e057816 */ /* 0x000fe400000000ff */
[----:B------:R-:W-:Y:S02]  /*0f70*/  ISETP.NE.AND P0, PT, R0, RZ, P0 ;  /* 0x000000ff0000720c */ /* 0x000fe40000705270 */
[----:B------:R-:W-:-:S02]  /*0f80*/  ISETP.NE.AND P2, PT, R4, RZ, P2 ;  /* 0x000000ff0400720c */ /* 0x000fc40001745270 */
        /* <DEDUP_REMOVED lines=12> */
[----:B------:R-:W-:Y:S02]  /*1050*/  ISETP.NE.AND P6, PT, R6, RZ, P6 ;  /* 0x000000ff0600720c */ /* 0x000fe400037c5270 */
[----:B------:R-:W-:Y:S02]  /*1060*/  ISETP.NE.AND P3, PT, R0, RZ, P3 ;  /* 0x000000ff0000720c */ /* 0x000fe40001f65270 */
[----:B------:R-:W-:Y:S02]  /*1070*/  ISETP.NE.AND P4, PT, R7, RZ, P4 ;  /* 0x000000ff0700720c */ /* 0x000fe40002785270 */
[----:B------:R-:W-:Y:S02]  /*1080*/  ISETP.NE.AND P5, PT, R4, RZ, P5 ;  /* 0x000000ff0400720c */ /* 0x000fe40002fa5270 */
        /* <DEDUP_REMOVED lines=16> */
.L_x_18426:
        /* <DEDUP_REMOVED lines=15> */
.L_x_25981:


//--------------------- .text._ZN2at6native29vectorized_elementwise_kernelILi4ENS0_13BinaryFunctorIbbbNS0_17BitwiseAndFunctorIbEEEESt5arrayIPcLm3EEEEviT0_T1_ --------------------------
	.section	.text._ZN2at6native29vectorized_elementwise_kernelILi4ENS0_13BinaryFunctorIbbbNS0_17BitwiseAndFunctorIbEEEESt5arrayIPcLm3EEEEviT0_T1_,"ax",@progbits
	.align	128
        .global         _ZN2at6native29vectorized_elementwise_kernelILi4ENS0_13BinaryFunctorIbbbNS0_17BitwiseAndFunctorIbEEEESt5arrayIPcLm3EEEEviT0_T1_
        .type           _ZN2at6native29vectorized_elementwise_kernelILi4ENS0_13BinaryFunctorIbbbNS0_17BitwiseAndFunctorIbEEEESt5arrayIPcLm3EEEEviT0_T1_,@function
        .size           _ZN2at6native29vectorized_elementwise_kernelILi4ENS0_13BinaryFunctorIbbbNS0_17BitwiseAndFunctorIbEEEESt5arrayIPcLm3EEEEviT0_T1_,(.L_x_25982 - _ZN2at6native29vectorized_elementwise_kernelILi4ENS0_13BinaryFunctorIbbbNS0_17BitwiseAndFunctorIbEEEESt5arrayIPcLm3EEEEviT0_T1_)
        .other          _ZN2at6native29vectorized_elementwise_kernelILi4ENS0_13BinaryFunctorIbbbNS0_17BitwiseAndFunctorIbEEEESt5arrayIPcLm3EEEEviT0_T1_,@"STO_CUDA_ENTRY STV_DEFAULT"
_ZN2at6native29vectorized_elementwise_kernelILi4ENS0_13BinaryFunctorIbbbNS0_17BitwiseAndFunctorIbEEEESt5arrayIPcLm3EEEEviT0_T1_:
.text._ZN2at6native29vectorized_elementwise_kernelILi4ENS0_13BinaryFunctorIbbbNS0_17BitwiseAndFunctorIbEEEESt5arrayIPcLm3EEEEviT0_T1_:
        /* <DEDUP_REMOVED lines=155> */
.L_x_18430:
        /* <DEDUP_REMOVED lines=8> */
.L_x_18431:
        /* <DEDUP_REMOVED lines=8> */
.L_x_18432:
        /* <DEDUP_REMOVED lines=8> */
.L_x_18433:
        /* <DEDUP_REMOVED lines=9> */
.L_x_18434:
[----:B------:R-:W-:Y:S05]  /*0bc0*/  BSYNC.RELIABLE B1 ;  /* 0x0000000000017941 */ /* 0x000fea0003800100 */
.L_x_18429:
[----:B------:R-:W-:-:S13]  /*0bd0*/  ISETP.GE.U32.AND P0, PT, R0, UR5, PT ;  /* 0x0000000500007c0c */ /* 0x000fda000bf06070 */
[----:B------:R-:W3:Y:S01]  /*0be0*/  @!P0 LDC.64 R6, c[0x0][0x388] ;  /* 0x0000e200ff068b82 */ /* 0x000ee20000000a00 */
[C---:B012---:R-:W-:Y:S02]  /*0bf0*/  @!P0 VIADD R5, R0.reuse, UR4 ;  /* 0x0000000400058c36 */ /* 0x047fe40008000000 */
[----:B------:R-:W-:-:S03]  /*0c00*/  @!P0 VIADD R0, R0, 0x80 ;  /* 0x0000008000008836 */ /* 0x000fc60000000000 */
[----:B---3--:R-:W-:-:S05]  /*0c10*/  @!P0 IADD3 R4, P1, PT, R5, R6, RZ ;  /* 0x0000000605048210 */ /* 0x008fca0007f3e0ff */
[----:B------:R-:W-:-:S05]  /*0c20*/  @!P0 IMAD.X R5, RZ, RZ, R7, P1 ;  /* 0x000000ffff058224 */ /* 0x000fca00008e0607 */
[----:B------:R3:W-:Y:S03]  /*0c30*/  @!P0 STG.E.U8 desc[UR12][R4.64], R3 ;  /* 0x0000000304008986 */ /* 0x0007e6000c10110c */
.L_x_18435:
[----:B------:R-:W-:Y:S05]  /*0c40*/  BSYNC.RECONVERGENT B0 ;  /* 0x0000000000007941 */ /* 0x000fea0003800200 */
.L_x_18428:
        /* <DEDUP_REMOVED lines=9> */
.L_x_18427:
        /* <DEDUP_REMOVED lines=29> */
[----:B------:R-:W-:Y:S02]  /*0eb0*/  ISETP.NE.AND P2, PT, R2, RZ, P2 ;  /* 0x000000ff0200720c */ /* 0x000fe40001745270 */
[----:B------:R-:W-:-:S02]  /*0ec0*/  ISETP.NE.AND P6, PT, R3, RZ, PT ;  /* 0x000000ff0300720c */ /* 0x000fc40003fc5270 */
[----:B------:R-:W-:Y:S02]  /*0ed0*/  PRMT R4, R6, 0x7771, RZ ;  /* 0x0000777106047816 */ /* 0x000fe400000000ff */
[C---:B------:R-:W-:Y:S02]  /*0ee0*/  PRMT R2, R11.reuse, 0x7771, RZ ;  /* 0x000077710b027816 */ /* 0x040fe400000000ff */
[----:B------:R-:W-:Y:S02]  /*0ef0*/  PRMT R3, R11, 0x7772, RZ ;  /* 0x000077720b037816 */ /* 0x000fe400000000ff */
[----:B------:R-:W-:Y:S02]  /*0f00*/  ISETP.NE.AND P5, PT, R7, RZ, P5 ;  /* 0x000000ff0700720c */ /* 0x000fe40002fa5270 */
[----:B------:R-:W-:Y:S02]  /*0f10*/  PRMT R11, R11, 0x7773, RZ ;  /* 0x000077730b0b7816 */ /* 0x000fe400000000ff */
[----:B------:R-:W-:-:S02]  /*0f20*/  ISETP.NE.AND P0, PT, R4, RZ, P0 ;  /* 0x000000ff0400720c */ /* 0x000fc40000705270 */
        /* <DEDUP_REMOVED lines=10> */
[----:B------:R-:W-:Y:S02]  /*0fd0*/  ISETP.NE.AND P1, PT, R6, RZ, P1 ;  /* 0x000000ff0600720c */ /* 0x000fe40000f25270 */
[----:B------:R-:W-:-:S02]  /*0fe0*/  ISETP.NE.AND P6, PT, R2, RZ, P6 ;  /* 0x000000ff0200720c */ /* 0x000fc400037c5270 */
[----:B------:R-:W-:Y:S02]  /*0ff0*/  ISETP.NE.AND P3, PT, R3, RZ, P3 ;  /* 0x000000ff0300720c */ /* 0x000fe40001f65270 */
[----:B------:R-:W-:Y:S02]  /*1000*/  ISETP.NE.AND P4, PT, R4, RZ, P4 ;  /* 0x000000ff0400720c */ /* 0x000fe40002785270 */
[----:B------:R-:W-:Y:S02]  /*1010*/  ISETP.NE.AND P5, PT, R8, RZ, P5 ;  /* 0x000000ff0800720c */ /* 0x000fe40002fa5270 */
        /* <DEDUP_REMOVED lines=19> */
.L_x_18436:
        /* <DEDUP_REMOVED lines=11> */
.L_x_25982:


//--------------------- .text._ZN2at6native29vectorized_elementwise_kernelILi8ENS0_13BinaryFunctorIbbbNS0_17BitwiseAndFunctorIbEEEESt5arrayIPcLm3EEEEviT0_T1_ --------------------------
	.section	.text._ZN2at6native29vectorized_elementwise_kernelILi8ENS0_13BinaryFunctorIbbbNS0_17BitwiseAndFunctorIbEEEESt5arrayIPcLm3EEEEviT0_T1_,"ax",@progbits
	.align	128
        .global         _ZN2at6native29vectorized_elementwise_kernelILi8ENS0_13BinaryFunctorIbbbNS0_17BitwiseAndFunctorIbEEEESt5arrayIPcLm3EEEEviT0_T1_
        .type           _ZN2at6native29vectorized_elementwise_kernelILi8ENS0_13BinaryFunctorIbbbNS0_17BitwiseAndFunctorIbEEEESt5arrayIPcLm3EEEEviT0_T1_,@function
        .size           _ZN2at6native29vectorized_elementwise_kernelILi8ENS0_13BinaryFunctorIbbbNS0_17BitwiseAndFunctorIbEEEESt5arrayIPcLm3EEEEviT0_T1_,(.L_x_25983 - _ZN2at6native29vectorized_elementwise_kernelILi8ENS0_13BinaryFunctorIbbbNS0_17BitwiseAndFunctorIbEEEESt5arrayIPcLm3EEEEviT0_T1_)
        .other          _ZN2at6native29vectorized_elementwise_kernelILi8ENS0_13BinaryFunctorIbbbNS0_17BitwiseAndFunctorIbEEEESt5arrayIPcLm3EEEEviT0_T1_,@"STO_CUDA_ENTRY STV_DEFAULT"
_ZN2at6native29vectorized_elementwise_kernelILi8ENS0_13BinaryFunctorIbbbNS0_17BitwiseAndFunctorIbEEEESt5arrayIPcLm3EEEEviT0_T1_:
.text._ZN2at6native29vectorized_elementwise_kernelILi8ENS0_13BinaryFunctorIbbbNS0_17BitwiseAndFunctorIbEEEESt5arrayIPcLm3EEEEviT0_T1_:
[----:B------:R-:W-:Y:S01]  /*0000*/  LDC R1, c[0x0][0x37c] ;  /* 0x0000df00ff017b82 */ /* 0x000fe20000000800 */
[----:B------:R-:W-:Y:S05]  /*0010*/  EXIT ;  /* 0x000000000000794d */ /* 0x000fea0003800000 */
.L_x_18437:
        /* <DEDUP_REMOVED lines=14> */
.L_x_25983:


//--------------------- .text._ZN2at6native18elementwise_kernelILi128ELi4EZNS0_15gpu_kernel_implINS0_13AUnaryFunctorIsssNS0_17BitwiseAndFunctorIsEEEEEEvRNS_18TensorIteratorBaseERKT_EUliE_EEviT1_ --------------------------
	.section	.text._ZN2at6native18elementwise_kernelILi128ELi4EZNS0_15gpu_kernel_implINS0_13AUnaryFunctorIsssNS0_17BitwiseAndFunctorIsEEEEEEvRNS_18TensorIteratorBaseERKT_EUliE_EEviT1_,"ax",@progbits
	.align	128
        .global         _ZN2at6native18elementwise_kernelILi128ELi4EZNS0_15gpu_kernel_implINS0_13AUnaryFunctorIsssNS0_17BitwiseAndFunctorIsEEEEEEvRNS_18TensorIteratorBaseERKT_EUliE_EEviT1_
        .type           _ZN2at6native18elementwise_kernelILi128ELi4EZNS0_15gpu_kernel_implINS0_13AUnaryFunctorIsssNS0_17BitwiseAndFunctorIsEEEEEEvRNS_18TensorIteratorBaseERKT_EUliE_EEviT1_,@function
        .size           _ZN2at6native18elementwise_kernelILi128ELi4EZNS0_15gpu_kernel_implINS0_13AUnaryFunctorIsssNS0_17BitwiseAndFunctorIsEEEEEEvRNS_18TensorIteratorBaseERKT_EUliE_EEviT1_,(.L_x_25984 - _ZN2at6native18elementwise_kernelILi128ELi4EZNS0_15gpu_kernel_implINS0_13AUnaryFunctorIsssNS0_17BitwiseAndFunctorIsEEEEEEvRNS_18TensorIteratorBaseERKT_EUliE_EEviT1_)
        .other          _ZN2at6native18elementwise_kernelILi128ELi4EZNS0_15gpu_kernel_implINS0_13AUnaryFunctorIsssNS0_17BitwiseAndFunctorIsEEEEEEvRNS_18TensorIteratorBaseERKT_EUliE_EEviT1_,@"STO_CUDA_ENTRY STV_DEFAULT"
_ZN2at6native18elementwise_kernelILi128ELi4EZNS0_15gpu_kernel_implINS0_13AUnaryFunctorIsssNS0_17BitwiseAndFunctorIsEEEEEEvRNS_18TensorIteratorBaseERKT_EUliE_EEviT1_:
.text._ZN2at6native18elementwise_kernelILi128ELi4EZNS0_15gpu_kernel_implINS0_13AUnaryFunctorIsssNS0_17BitwiseAndFunctorIsEEEEEEvRNS_18TensorIteratorBaseERKT_EUliE_EEviT1_:
        /* <DEDUP_REMOVED lines=320> */
.L_x_18440:
        /* <DEDUP_REMOVED lines=16> */
.L_x_18444:
[----:B------:R0:W5:Y:S01]  /*1500*/  LDG.E.U8 R0, desc[UR36][R2.64] ;  /* 0x0000002402007981 */ /* 0x000162000c1e1100 */
[----:B------:R-:W-:Y:S05]  /*1510*/  BRA `(.L_x_18446) ;  /* 0x0000000c004c7947 */ /* 0x000fea0003800000 */
.L_x_18443:
        /* <DEDUP_REMOVED lines=8> */
.L_x_18448:
[----:B------:R0:W5:Y:S01]  /*15a0*/  LDG.E.U16 R0, desc[UR36][R2.64] ;  /* 0x0000002402007981 */ /* 0x000162000c1e1500 */
[----:B------:R-:W-:Y:S05]  /*15b0*/  BRA `(.L_x_18446) ;  /* 0x0000000c00247947 */ /* 0x000fea0003800000 */
.L_x_18447:
[----:B------:R0:W5:Y:S01]  /*15c0*/  LDG.E.U16 R0, desc[UR36][R2.64] ;  /* 0x0000002402007981 */ /* 0x000162000c1e1500 */
[----:B------:R-:W-:Y:S05]  /*15d0*/  BRA `(.L_x_18446) ;  /* 0x0000000c001c7947 */ /* 0x000fea0003800000 */
.L_x_18442:
        /* <DEDUP_REMOVED lines=9> */
.L_x_18450:
[----:B------:R-:W2:Y:S02]  /*1670*/  LDG.E.U16 R4, desc[UR36][R2.64] ;  /* 0x0000002402047981 */ /* 0x000ea4000c1e1500 */
[----:B--2---:R-:W-:-:S06]  /*1680*/  HADD2.F32 R4, -RZ, R4.H0_H0 ;  /* 0x20000004ff047230 */ /* 0x004fcc0000004100 */
[----:B------:R-:W0:Y:S02]  /*1690*/  F2I.FTZ.TRUNC.NTZ R4, R4 ;  /* 0x0000000400047305 */ /* 0x000e24000021f100 */
[----:B0-----:R-:W-:Y:S01]  /*16a0*/  PRMT R0, R4, 0x7610, R0 ;  /* 0x0000761004007816 */ /* 0x001fe20000000000 */
[----:B------:R-:W-:Y:S06]  /*16b0*/  BRA `(.L_x_18446) ;  /* 0x0000000800e47947 */ /* 0x000fec0003800000 */
.L_x_18449:
        /* <DEDUP_REMOVED lines=9> */
.L_x_18452:
[----:B------:R-:W2:Y:S02]  /*1750*/  LDG.E.U16 R2, desc[UR36][R2.64] ;  /* 0x0000002402027981 */ /* 0x000ea4000c1e1500 */
[----:B--2---:R-:W-:-:S06]  /*1760*/  HADD2.F32 R4, -RZ, R2.H0_H0 ;  /* 0x20000002ff047230 */ /* 0x004fcc0000004100 */
[----:B------:R-:W0:Y:S02]  /*1770*/  F2I.FTZ.TRUNC.NTZ R4, R4 ;  /* 0x0000000400047305 */ /* 0x000e24000021f100 */
[----:B0-----:R-:W-:Y:S01]  /*1780*/  PRMT R0, R4, 0x7610, R0 ;  /* 0x0000761004007816 */ /* 0x001fe20000000000 */
[----:B------:R-:W-:Y:S06]  /*1790*/  BRA `(.L_x_18446) ;  /* 0x0000000800ac7947 */ /* 0x000fec0003800000 */
.L_x_18451:
[----:B------:R-:W2:Y:S02]  /*17a0*/  LDG.E.64 R2, desc[UR36][R2.64] ;  /* 0x0000002402027981 */ /* 0x000ea4000c1e1b00 */
[----:B--2---:R0:W1:Y:S02]  /*17b0*/  F2I.F64.TRUNC R0, R2 ;  /* 0x0000000200007311 */ /* 0x004064000030d100 */
[----:B01----:R-:W-:Y:S05]  /*17c0*/  BRA `(.L_x_18446) ;  /* 0x0000000800a07947 */ /* 0x003fea0003800000 */
.L_x_18441:
        /* <DEDUP_REMOVED lines=12> */
.L_x_18455:
[----:B------:R-:W2:Y:S02]  /*1890*/  LDG.E.64 R2, desc[UR36][R2.64] ;  /* 0x0000002402027981 */ /* 0x000ea4000c1e1b00 */
[----:B--2---:R3:W4:Y:S02]  /*18a0*/  F2I.F64.TRUNC R0, R2 ;  /* 0x0000000200007311 */ /* 0x004724000030d100 */
[----:B---34-:R-:W-:Y:S05]  /*18b0*/  BRA `(.L_x_18446) ;  /* 0x0000000800647947 */ /* 0x018fea0003800000 */
.L_x_18454:
        /* <DEDUP_REMOVED lines=27> */
.L_x_18457:
        /* <DEDUP_REMOVED lines=14> */
.L_x_18456:
[----:B------:R-:W2:Y:S02]  /*1b50*/  LDG.E.U16 R4, desc[UR36][R2.64] ;  /* 0x0000002402047981 */ /* 0x000ea4000c1e1500 */
[----:B--2---:R-:W-:-:S06]  /*1b60*/  IMAD.U32 R4, R4, 0x10000, RZ ;  /* 0x0001000004047824 */ /* 0x004fcc00078e00ff */
[----:B------:R-:W0:Y:S02]  /*1b70*/  F2I.FTZ.TRUNC.NTZ R4, R4 ;  /* 0x0000000400047305 */ /* 0x000e24000021f100 */
[----:B0-----:R-:W-:Y:S01]  /*1b80*/  PRMT R0, R4, 0x7610, R0 ;  /* 0x0000761004007816 */ /* 0x001fe20000000000 */
[----:B------:R-:W-:Y:S06]  /*1b90*/  BRA `(.L_x_18446) ;  /* 0x0000000400ac7947 */ /* 0x000fec0003800000 */
.L_x_18453:
        /* <DEDUP_REMOVED lines=10> */
.L_x_18460:
        /* <DEDUP_REMOVED lines=21> */
.L_x_18464:
[----:B------:R-:W-:Y:S05]  /*1d90*/  BSYNC.RECONVERGENT B1 ;  /* 0x0000000000017941 */ /* 0x000fea0003800200 */
.L_x_18463:
[----:B------:R-:W-:Y:S02]  /*1da0*/  SHF.L.U32 R0, R0, 0x14, RZ ;  /* 0x0000001400007819 */ /* 0x000fe400000006ff */
[----:B------:R-:W-:-:S04]  /*1db0*/  LEA R2, R2, 0x3b800000, 0x17 ;  /* 0x3b80000002027811 */ /* 0x000fc800078eb8ff */
[----:B------:R-:W-:-:S07]  /*1dc0*/  LOP3.LUT R4, R2, R0, R7, 0xfe, !PT ;  /* 0x0000000002047212 */ /* 0x000fce00078efe07 */
.L_x_18462:
[----:B------:R-:W-:Y:S05]  /*1dd0*/  BSYNC.RECONVERGENT B0 ;  /* 0x0000000000007941 */ /* 0x000fea0003800200 */
.L_x_18461:
[----:B------:R-:W0:Y:S02]  /*1de0*/  F2I.FTZ.TRUNC.NTZ R4, R4 ;  /* 0x0000000400047305 */ /* 0x000e24000021f100 */
[----:B0-----:R-:W-:Y:S01]  /*1df0*/  PRMT R0, R4, 0x7610, R0 ;  /* 0x0000761004007816 */ /* 0x001fe20000000000 */
[----:B------:R-:W-:Y:S06]  /*1e00*/  BRA `(.L_x_18446) ;  /* 0x0000000400107947 */ /* 0x000fec0003800000 */
.L_x_18459:
        /* <DEDUP_REMOVED lines=21> */
.L_x_18468:
[----:B------:R-:W-:Y:S05]  /*1f60*/  BSYNC.RECONVERGENT B1 ;  /* 0x0000000000017941 */ /* 0x000fea0003800200 */
.L_x_18467:
[----:B------:R-:W-:Y:S01]  /*1f70*/  IMAD.SHL.U32 R0, R0, 0x200000, RZ ;  /* 0x0020000000007824 */ /* 0x000fe200078e00ff */
[----:B------:R-:W-:-:S04]  /*1f80*/  LEA R2, R2, 0x37800000, 0x17 ;  /* 0x3780000002027811 */ /* 0x000fc800078eb8ff */
[----:B------:R-:W-:-:S07]  /*1f90*/  LOP3.LUT R4, R2, R0, R7, 0xfe, !PT ;  /* 0x0000000002047212 */ /* 0x000fce00078efe07 */
.L_x_18466:
[----:B------:R-:W-:Y:S05]  /*1fa0*/  BSYNC.RECONVERGENT B0 ;  /* 0x0000000000007941 */ /* 0x000fea0003800200 */
.L_x_18465:
[----:B------:R-:W0:Y:S02]  /*1fb0*/  F2I.FTZ.TRUNC.NTZ R4, R4 ;  /* 0x0000000400047305 */ /* 0x000e24000021f100 */
[----:B0-----:R-:W-:Y:S01]  /*1fc0*/  PRMT R0, R4, 0x7610, R0 ;  /* 0x0000761004007816 */ /* 0x001fe20000000000 */
[----:B------:R-:W-:Y:S06]  /*1fd0*/  BRA `(.L_x_18446) ;  /* 0x00000000009c7947 */ /* 0x000fec0003800000 */
.L_x_18458:
[----:B------:R-:W-:-:S09]  /*1fe0*/  UISETP.NE.AND UP0, UPT, UR4, 0x1c, UPT ;  /* 0x0000001c0400788c */ /* 0x000fd2000bf05270 */
[----:B------:R-:W-:Y:S05]  /*1ff0*/  BRA.U !UP0, `(.L_x_18469) ;  /* 0x0000000108907547 */ /* 0x000fea000b800000 */
[----:B------:R-:W-:-:S09]  /*2000*/  UISETP.NE.AND UP0, UPT, UR4, 0x1d, UPT ;  /* 0x0000001d0400788c */ /* 0x000fd2000bf05270 */
[----:B------:R-:W-:Y:S05]  /*2010*/  BRA.U !UP0, `(.L_x_18470) ;  /* 0x0000000108807547 */ /* 0x000fea000b800000 */
[----:B------:R-:W-:-:S09]  /*2020*/  UISETP.NE.AND UP0, UPT, UR4, 0x2c, UPT ;  /* 0x0000002c0400788c */ /* 0x000fd2000bf05270 */
[----:B------:R-:W-:Y:S05]  /*2030*/  BRA.U !UP0, `(.L_x_18471) ;  /* 0x0000000108487547 */ /* 0x000fea000b800000 */
.L_x_18445:
        /* <DEDUP_REMOVED lines=16> */
.L_x_18472:
[----:B------:R-:W-:Y:S01]  /*2140*/  PRMT R0, RZ, 0x7610, R0 ;  /* 0x00007610ff007816 */ /* 0x000fe20000000000 */
[----:B------:R-:W-:Y:S06]  /*2150*/  BRA `(.L_x_18446) ;  /* 0x00000000003c7947 */ /* 0x000fec0003800000 */
.L_x_18471:
        /* <DEDUP_REMOVED lines=8> */
.L_x_18474:
[----:B------:R-:W-:Y:S05]  /*21e0*/  BSYNC.RECONVERGENT B0 ;  /* 0x0000000000007941 */ /* 0x000fea0003800200 */
.L_x_18473:
[----:B------:R-:W0:Y:S02]  /*21f0*/  F2I.FTZ.TRUNC.NTZ R4, R4 ;  /* 0x0000000400047305 */ /* 0x000e24000021f100 */
[----:B0-----:R-:W-:Y:S01]  /*2200*/  PRMT R0, R4, 0x7610, R0 ;  /* 0x0000761004007816 */ /* 0x001fe20000000000 */
[----:B------:R-:W-:Y:S06]  /*2210*/  BRA `(.L_x_18446) ;  /* 0x00000000000c7947 */ /* 0x000fec0003800000 */
.L_x_18470:
[----:B------:R2:W5:Y:S01]  /*2220*/  LDG.E.U16 R0, desc[UR36][R2.64] ;  /* 0x0000002402007981 */ /* 0x000562000c1e1500 */
[----:B------:R-:W-:Y:S05]  /*2230*/  BRA `(.L_x_18446) ;  /* 0x0000000000047947 */ /* 0x000fea0003800000 */
.L_x_18469:
[----:B------:R1:W5:Y:S02]  /*2240*/  LDG.E.U16 R0, desc[UR36][R2.64] ;  /* 0x0000002402007981 */ /* 0x000364000c1e1500 */
.L_x_18446:
        /* <DEDUP_REMOVED lines=17> */
.L_x_18478:
[----:B------:R3:W-:Y:S01]  /*2360*/  STG.E.U8 desc[UR36][R2.64], R9 ;  /* 0x0000000902007986 */ /* 0x0007e2000c101124 */
[----:B------:R-:W-:Y:S05]  /*2370*/  BRA `(.L_x_18480) ;  /* 0x0000000c00507947 */ /* 0x000fea0003800000 */
.L_x_18477:
        /* <DEDUP_REMOVED lines=10> */
.L_x_18482:
[----:B------:R-:W-:-:S05]  /*2420*/  PRMT R5, R9, 0x9910, RZ ;  /* 0x0000991009057816 */ /* 0x000fca00000000ff */
[----:B------:R1:W-:Y:S01]  /*2430*/  STG.E desc[UR36][R2.64], R5 ;  /* 0x0000000502007986 */ /* 0x0003e2000c101924 */
[----:B------:R-:W-:Y:S05]  /*2440*/  BRA `(.L_x_18480) ;  /* 0x0000000c001c7947 */ /* 0x000fea0003800000 */
.L_x_18481:
[----:B------:R2:W-:Y:S01]  /*2450*/  STG.E.U16 desc[UR36][R2.64], R9 ;  /* 0x0000000902007986 */ /* 0x0005e2000c101524 */
[----:B------:R-:W-:Y:S05]  /*2460*/  BRA `(.L_x_18480) ;  /* 0x0000000c00147947 */ /* 0x000fea0003800000 */
.L_x_18476:
        /* <DEDUP_REMOVED lines=9> */
.L_x_18484:
[----:B------:R-:W0:Y:S02]  /*2500*/  I2F.S16 R0, R9 ;  /* 0x0000000900007306 */ /* 0x000e240000101400 */
[----:B0-----:R-:W-:-:S05]  /*2510*/  F2FP.F16.F32.PACK_AB R0, RZ, R0 ;  /* 0x00000000ff00723e */ /* 0x001fca00000000ff */
[----:B------:R0:W-:Y:S01]  /*2520*/  STG.E.U16 desc[UR36][R2.64], R0 ;  /* 0x0000000002007986 */ /* 0x0001e2000c101524 */
[----:B------:R-:W-:Y:S05]  /*2530*/  BRA `(.L_x_18480) ;  /* 0x0000000800e07947 */ /* 0x000fea0003800000 */
.L_x_18483:
        /* <DEDUP_REMOVED lines=10> */
.L_x_18486:
[----:B------:R-:W0:Y:S02]  /*25e0*/  I2F.S16 R9, R9 ;  /* 0x0000000900097306 */ /* 0x000e240000101400 */
[----:B0-----:R-:W-:-:S04]  /*25f0*/  F2FP.F16.F32.PACK_AB R5, RZ, R9 ;  /* 0x00000009ff05723e */ /* 0x001fc800000000ff */
[----:B------:R-:W-:-:S05]  /*2600*/  PRMT R5, R5, 0x5410, RZ ;  /* 0x0000541005057816 */ /* 0x000fca00000000ff */
[----:B------:R0:W-:Y:S01]  /*2610*/  STG.E desc[UR36][R2.64], R5 ;  /* 0x0000000502007986 */ /* 0x0001e2000c101924 */
[----:B------:R-:W-:Y:S05]  /*2620*/  BRA `(.L_x_18480) ;  /* 0x0000000800a47947 */ /* 0x000fea0003800000 */
.L_x_18485:
[----:B------:R-:W0:Y:S02]  /*2630*/  I2F.F64.S16 R4, R9 ;  /* 0x0000000900047312 */ /* 0x000e240000101c00 */
[----:B0-----:R0:W-:Y:S01]  /*2640*/  STG.E.64 desc[UR36][R2.64], R4 ;  /* 0x0000000402007986 */ /* 0x0011e2000c101b24 */
[----:B------:R-:W-:Y:S05]  /*2650*/  BRA `(.L_x_18480) ;  /* 0x0000000800987947 */ /* 0x000fea0003800000 */
.L_x_18475:
        /* <DEDUP_REMOVED lines=13> */
.L_x_18489:
[----:B------:R-:W-:Y:S01]  /*2730*/  CS2R R6, SRZ ;  /* 0x0000000000067805 */ /* 0x000fe2000001ff00 */
[----:B------:R-:W0:Y:S04]  /*2740*/  I2F.F64.S16 R4, R9 ;  /* 0x0000000900047312 */ /* 0x000e280000101c00 */
[----:B0-----:R0:W-:Y:S01]  /*2750*/  STG.E.128 desc[UR36][R2.64], R4 ;  /* 0x0000000402007986 */ /* 0x0011e2000c101d24 */
[----:B------:R-:W-:Y:S05]  /*2760*/  BRA `(.L_x_18480) ;  /* 0x0000000800547947 */ /* 0x000fea0003800000 */
.L_x_18488:
        /* <DEDUP_REMOVED lines=19> */
.L_x_18493:
[----:B------:R-:W-:Y:S05]  /*28a0*/  BSYNC.RECONVERGENT B0 ;  /* 0x0000000000007941 */ /* 0x000fea0003800200 */
.L_x_18492:
[----:B------:R-:W-:-:S05]  /*28b0*/  LOP3.LUT R5, R0, 0x80, R5, 0xf8, !PT ;  /* 0x0000008000057812 */ /* 0x000fca00078ef805 */
[----:B------:R0:W-:Y:S01]  /*28c0*/  STG.E.U8 desc[UR36][R2.64], R5 ;  /* 0x0000000502007986 */ /* 0x0001e2000c101124 */
[----:B------:R-:W-:Y:S05]  /*28d0*/  BRA `(.L_x_18480) ;  /* 0x0000000400f87947 */ /* 0x000fea0003800000 */
.L_x_18491:
        /* <DEDUP_REMOVED lines=15> */
.L_x_18495:
[----:B------:R-:W-:Y:S05]  /*29d0*/  BSYNC.RECONVERGENT B0 ;  /* 0x0000000000007941 */ /* 0x000fea0003800200 */
.L_x_18494:
[----:B------:R-:W-:-:S05]  /*29e0*/  LOP3.LUT R5, R0, 0x80, R5, 0xf8, !PT ;  /* 0x0000008000057812 */ /* 0x000fca00078ef805 */
[----:B------:R0:W-:Y:S01]  /*29f0*/  STG.E.U8 desc[UR36][R2.64], R5 ;  /* 0x0000000502007986 */ /* 0x0001e2000c101124 */
[----:B------:R-:W-:Y:S05]  /*2a00*/  BRA `(.L_x_18480) ;  /* 0x0000000400ac7947 */ /* 0x000fea0003800000 */
.L_x_18490:
[----:B------:R-:W0:Y:S02]  /*2a10*/  I2F.S16 R0, R9 ;  /* 0x0000000900007306 */ /* 0x000e240000101400 */
[----:B0-----:R-:W-:-:S05]  /*2a20*/  F2FP.BF16.F32.PACK_AB R0, RZ, R0 ;  /* 0x00000000ff00723e */ /* 0x001fca00000010ff */
[----:B------:R0:W-:Y:S01]  /*2a30*/  STG.E.U16 desc[UR36][R2.64], R0 ;  /* 0x0000000002007986 */ /* 0x0001e2000c101524 */
[----:B------:R-:W-:Y:S05]  /*2a40*/  BRA `(.L_x_18480) ;  /* 0x00000004009c7947 */ /* 0x000fea0003800000 */
.L_x_18487:
        /* <DEDUP_REMOVED lines=10> */
.L_x_18498:
        /* <DEDUP_REMOVED lines=13> */
.L_x_18501:
[----:B------:R-:W-:-:S04]  /*2bc0*/  SHF.R.U32.HI R0, RZ, 0x14, R5 ;  /* 0x00000014ff007819 */ /* 0x000fc80000011605 */
[----:B------:R-:W-:-:S04]  /*2bd0*/  LOP3.LUT R0, R0, 0x1, RZ, 0xc0, !PT ;  /* 0x0000000100007812 */ /* 0x000fc800078ec0ff */
[----:B------:R-:W-:-:S04]  /*2be0*/  IADD3 R0, PT, PT, R5, 0x487ffff, R0 ;  /* 0x0487ffff05007810 */ /* 0x000fc80007ffe000 */
[----:B------:R-:W-:-:S04]  /*2bf0*/  SHF.R.U32.HI R0, RZ, 0x14, R0 ;  /* 0x00000014ff007819 */ /* 0x000fc80000011600 */
[----:B------:R-:W-:-:S07]  /*2c00*/  LOP3.LUT R4, R0, 0xff, RZ, 0xc0, !PT ;  /* 0x000000ff00047812 */ /* 0x000fce00078ec0ff */
.L_x_18502:
[----:B------:R-:W-:-:S04]  /*2c10*/  SHF.R.U32.HI R5, RZ, 0x18, R5 ;  /* 0x00000018ff057819 */ /* 0x000fc80000011605 */
[----:B------:R-:W-:-:S04]  /*2c20*/  LOP3.LUT R4, R4, 0x80, R5, 0xf8, !PT ;  /* 0x0000008004047812 */ /* 0x000fc800078ef805 */
[----:B------:R-:W-:-:S07]  /*2c30*/  PRMT R0, R4, 0x7610, R0 ;  /* 0x0000761004007816 */ /* 0x000fce0000000000 */
.L_x_18500:
[----:B------:R-:W-:Y:S05]  /*2c40*/  BSYNC.RECONVERGENT B0 ;  /* 0x0000000000007941 */ /* 0x000fea0003800200 */
.L_x_18499:
[----:B------:R0:W-:Y:S01]  /*2c50*/  STG.E.U8 desc[UR36][R2.64], R0 ;  /* 0x0000000002007986 */ /* 0x0001e2000c101124 */
[----:B------:R-:W-:Y:S05]  /*2c60*/  BRA `(.L_x_18480) ;  /* 0x0000000400147947 */ /* 0x000fea0003800000 */
.L_x_18497:
        /* <DEDUP_REMOVED lines=13> */
.L_x_18505:
[----:B------:R-:W-:-:S04]  /*2d40*/  SHF.R.U32.HI R0, RZ, 0x15, R5 ;  /* 0x00000015ff007819 */ /* 0x000fc80000011605 */
[----:B------:R-:W-:-:S04]  /*2d50*/  LOP3.LUT R0, R0, 0x1, RZ, 0xc0, !PT ;  /* 0x0000000100007812 */ /* 0x000fc800078ec0ff */
[----:B------:R-:W-:-:S04]  /*2d60*/  IADD3 R0, PT, PT, R5, 0x88fffff, R0 ;  /* 0x088fffff05007810 */ /* 0x000fc80007ffe000 */
[----:B------:R-:W-:-:S04]  /*2d70*/  SHF.R.U32.HI R0, RZ, 0x15, R0 ;  /* 0x00000015ff007819 */ /* 0x000fc80000011600 */
[----:B------:R-:W-:-:S07]  /*2d80*/  LOP3.LUT R4, R0, 0xff, RZ, 0xc0, !PT ;  /* 0x000000ff00047812 */ /* 0x000fce00078ec0ff */
.L_x_18506:
[----:B------:R-:W-:-:S04]  /*2d90*/  SHF.R.U32.HI R5, RZ, 0x18, R5 ;  /* 0x00000018ff057819 */ /* 0x000fc80000011605 */
[----:B------:R-:W-:-:S04]  /*2da0*/  LOP3.LUT R4, R4, 0x80, R5, 0xf8, !PT ;  /* 0x0000008004047812 */ /* 0x000fc800078ef805 */
[----:B------:R-:W-:-:S07]  /*2db0*/  PRMT R0, R4, 0x7610, R0 ;  /* 0x0000761004007816 */ /* 0x000fce0000000000 */
.L_x_18504:
[----:B------:R-:W-:Y:S05]  /*2dc0*/  BSYNC.RECONVERGENT B0 ;  /* 0x0000000000007941 */ /* 0x000fea0003800200 */
.L_x_18503:
[----:B------:R0:W-:Y:S01]  /*2dd0*/  STG.E.U8 desc[UR36][R2.64], R0 ;  /* 0x0000000002007986 */ /* 0x0001e2000c101124 */
[----:B------:R-:W-:Y:S05]  /*2de0*/  BRA `(.L_x_18480) ;  /* 0x0000000000b47947 */ /* 0x000fea0003800000 */
.L_x_18496:
[----:B------:R-:W-:-:S09]  /*2df0*/  UISETP.NE.AND UP0, UPT, UR4, 0x1c, UPT ;  /* 0x0000001c0400788c */ /* 0x000fd2000bf05270 */
[----:B------:R-:W-:Y:S05]  /*2e00*/  BRA.U !UP0, `(.L_x_18507) ;  /* 0x0000000108a47547 */ /* 0x000fea000b800000 */
[----:B------:R-:W-:-:S09]  /*2e10*/  UISETP.NE.AND UP0, UPT, UR4, 0x1d, UPT ;  /* 0x0000001d0400788c */ /* 0x000fd2000bf05270 */
[----:B------:R-:W-:Y:S05]  /*2e20*/  BRA.U !UP0, `(.L_x_18508) ;  /* 0x00000001088c7547 */ /* 0x000fea000b800000 */
[----:B------:R-:W-:-:S09]  /*2e30*/  UISETP.NE.AND UP0, UPT, UR4, 0x2c, UPT ;  /* 0x0000002c0400788c */ /* 0x000fd2000bf05270 */
[----:B------:R-:W-:Y:S05]  /*2e40*/  BRA.U !UP0, `(.L_x_18509) ;  /* 0x0000000108447547 */ /* 0x000fea000b800000 */
.L_x_18479:
        /* <DEDUP_REMOVED lines=16> */
.L_x_18510:
[----:B------:R-:W-:Y:S05]  /*2f50*/  BRA `(.L_x_18480) ;  /* 0x0000000000587947 */ /* 0x000fea0003800000 */
.L_x_18509:
        /* <DEDUP_REMOVED lines=16> */
.L_x_18508:
[----:B------:R-:W-:-:S04]  /*3060*/  PRMT R4, R9, 0x9910, RZ ;  /* 0x0000991009047816 */ /* 0x000fc800000000ff */
[----:B------:R-:W-:-:S05]  /*3070*/  SHF.R.S32.HI R5, RZ, 0x1f, R4 ;  /* 0x0000001fff057819 */ /* 0x000fca0000011404 */
[----:B------:R0:W-:Y:S01]  /*3080*/  STG.E.64 desc[UR36][R2.64], R4 ;  /* 0x0000000402007986 */ /* 0x0001e2000c101b24 */
[----:B------:R-:W-:Y:S05]  /*3090*/  BRA `(.L_x_18480) ;  /* 0x0000000000087947 */ /* 0x000fea0003800000 */
.L_x_18507:
[----:B------:R-:W-:-:S05]  /*30a0*/  PRMT R5, R9, 0x9910, RZ ;  /* 0x0000991009057816 */ /* 0x000fca00000000ff */
[----:B------:R0:W-:Y:S02]  /*30b0*/  STG.E desc[UR36][R2.64], R5 ;  /* 0x0000000502007986 */ /* 0x0001e4000c101924 */
.L_x_18480:
[----:B------:R-:W-:-:S07]  /*30c0*/  VIADD R17, R17, 0x80 ;  /* 0x0000008011117836 */ /* 0x000fce0000000000 */
.L_x_18439:
[----:B------:R-:W-:Y:S05]  /*30d0*/  BSYNC.RECONVERGENT B6 ;  /* 0x0000000000067941 */ /* 0x000fea0003800200 */
.L_x_18438:
        /* <DEDUP_REMOVED lines=307> */
.L_x_18513:
        /* <DEDUP_REMOVED lines=16> */
.L_x_18517:
[----:B------:R1:W5:Y:S01]  /*4510*/  LDG.E.U8 R0, desc[UR36][R2.64] ;  /* 0x0000002402007981 */ /* 0x000362000c1e1100 */
[----:B------:R-:W-:Y:S05]  /*4520*/  BRA `(.L_x_18519) ;  /* 0x0000000c004c7947 */ /* 0x000fea0003800000 */
.L_x_18516:
        /* <DEDUP_REMOVED lines=8> */
.L_x_18521:
[----:B------:R3:W5:Y:S01]  /*45b0*/  LDG.E.U16 R0, desc[UR36][R2.64] ;  /* 0x0000002402007981 */ /* 0x000762000c1e1500 */
[----:B------:R-:W-:Y:S05]  /*45c0*/  BRA `(.L_x_18519) ;  /* 0x0000000c00247947 */ /* 0x000fea0003800000 */
.L_x_18520:
[----:B------:R2:W5:Y:S01]  /*45d0*/  LDG.E.U16 R0, desc[UR36][R2.64] ;  /* 0x0000002402007981 */ /* 0x000562000c1e1500 */
[----:B------:R-:W-:Y:S05]  /*45e0*/  BRA `(.L_x_18519) ;  /* 0x0000000c001c7947 */ /* 0x000fea0003800000 */
.L_x_18515:
        /* <DEDUP_REMOVED lines=9> */
.L_x_18523:
[----:B------:R-:W2:Y:S02]  /*4680*/  LDG.E.U16 R4, desc[UR36][R2.64] ;  /* 0x0000002402047981 */ /* 0x000ea4000c1e1500 */
[----:B--2---:R-:W-:-:S06]  /*4690*/  HADD2.F32 R4, -RZ, R4.H0_H0 ;  /* 0x20000004ff047230 */ /* 0x004fcc0000004100 */
[----:B------:R-:W0:Y:S02]  /*46a0*/  F2I.FTZ.TRUNC.NTZ R4, R4 ;  /* 0x0000000400047305 */ /* 0x000e24000021f100 */
[----:B0-----:R-:W-:Y:S01]  /*46b0*/  PRMT R0, R4, 0x7610, R0 ;  /* 0x0000761004007816 */ /* 0x001fe20000000000 */
[----:B------:R-:W-:Y:S06]  /*46c0*/  BRA `(.L_x_18519) ;  /* 0x0000000800e47947 */ /* 0x000fec0003800000 */
.L_x_18522:
        /* <DEDUP_REMOVED lines=9> */
.L_x_18525:
[----:B------:R-:W2:Y:S02]  /*4760*/  LDG.E.U16 R2, desc[UR36][R2.64] ;  /* 0x0000002402027981 */ /* 0x000ea4000c1e1500 */
[----:B--2---:R-:W-:-:S06]  /*4770*/  HADD2.F32 R4, -RZ, R2.H0_H0 ;  /* 0x20000002ff047230 */ /* 0x004fcc0000004100 */
[----:B------:R-:W0:Y:S02]  /*4780*/  F2I.FTZ.TRUNC.NTZ R4, R4 ;  /* 0x0000000400047305 */ /* 0x000e24000021f100 */
[----:B0-----:R-:W-:Y:S01]  /*4790*/  PRMT R0, R4, 0x7610, R0 ;  /* 0x0000761004007816 */ /* 0x001fe20000000000 */
[----:B------:R-:W-:Y:S06]  /*47a0*/  BRA `(.L_x_18519) ;  /* 0x0000000800ac7947 */ /* 0x000fec0003800000 */
.L_x_18524:
[----:B------:R-:W2:Y:S02]  /*47b0*/  LDG.E.64 R2, desc[UR36][R2.64] ;  /* 0x0000002402027981 */ /* 0x000ea4000c1e1b00 */
[----:B--2---:R0:W1:Y:S02]  /*47c0*/  F2I.F64.TRUNC R0, R2 ;  /* 0x0000000200007311 */ /* 0x004064000030d100 */
[----:B01----:R-:W-:Y:S05]  /*47d0*/  BRA `(.L_x_18519) ;  /* 0x0000000800a07947 */ /* 0x003fea0003800000 */
.L_x_18514:
        /* <DEDUP_REMOVED lines=12> */
.L_x_18528:
[----:B------:R-:W2:Y:S02]  /*48a0*/  LDG.E.64 R2, desc[UR36][R2.64] ;  /* 0x0000002402027981 */ /* 0x000ea4000c1e1b00 */
[----:B--2---:R0:W1:Y:S02]  /*48b0*/  F2I.F64.TRUNC R0, R2 ;  /* 0x0000000200007311 */ /* 0x004064000030d100 */
[----:B01----:R-:W-:Y:S05]  /*48c0*/  BRA `(.L_x_18519) ;  /* 0x0000000800647947 */ /* 0x003fea0003800000 */
.L_x_18527:
        /* <DEDUP_REMOVED lines=27> */
.L_x_18530:
        /* <DEDUP_REMOVED lines=14> */
.L_x_18529:
[----:B------:R-:W2:Y:S02]  /*4b60*/  LDG.E.U16 R4, desc[UR36][R2.64] ;  /* 0x0000002402047981 */ /* 0x000ea4000c1e1500 */
[----:B--2---:R-:W-:-:S06]  /*4b70*/  SHF.L.U32 R4, R4, 0x10, RZ ;  /* 0x0000001004047819 */ /* 0x004fcc00000006ff */
[----:B------:R-:W0:Y:S02]  /*4b80*/  F2I.FTZ.TRUNC.NTZ R4, R4 ;  /* 0x0000000400047305 */ /* 0x000e24000021f100 */
[----:B0-----:R-:W-:Y:S01]  /*4b90*/  PRMT R0, R4, 0x7610, R0 ;  /* 0x0000761004007816 */ /* 0x001fe20000000000 */
[----:B------:R-:W-:Y:S06]  /*4ba0*/  BRA `(.L_x_18519) ;  /* 0x0000000400ac7947 */ /* 0x000fec0003800000 */
.L_x_18526:
        /* <DEDUP_REMOVED lines=10> */
.L_x_18533:
        /* <DEDUP_REMOVED lines=21> */
.L_x_18537:
[----:B------:R-:W-:Y:S05]  /*4da0*/  BSYNC.RECONVERGENT B1 ;  /* 0x0000000000017941 */ /* 0x000fea0003800200 */
.L_x_18536:
[----:B------:R-:W-:Y:S01]  /*4db0*/  IMAD.SHL.U32 R0, R0, 0x100000, RZ ;  /* 0x0010000000007824 */ /* 0x000fe200078e00ff */
[----:B------:R-:W-:-:S04]  /*4dc0*/  LEA R2, R2, 0x3b800000, 0x17 ;  /* 0x3b80000002027811 */ /* 0x000fc800078eb8ff */
[----:B------:R-:W-:-:S07]  /*4dd0*/  LOP3.LUT R4, R2, R0, R7, 0xfe, !PT ;  /* 0x0000000002047212 */ /* 0x000fce00078efe07 */
.L_x_18535:
[----:B------:R-:W-:Y:S05]  /*4de0*/  BSYNC.RECONVERGENT B0 ;  /* 0x0000000000007941 */ /* 0x000fea0003800200 */
.L_x_18534:
[----:B------:R-:W0:Y:S02]  /*4df0*/  F2I.FTZ.TRUNC.NTZ R4, R4 ;  /* 0x0000000400047305 */ /* 0x000e24000021f100 */
[----:B0-----:R-:W-:Y:S01]  /*4e00*/  PRMT R0, R4, 0x7610, R0 ;  /* 0x0000761004007816 */ /* 0x001fe20000000000 */
[----:B------:R-:W-:Y:S06]  /*4e10*/  BRA `(.L_x_18519) ;  /* 0x0000000400107947 */ /* 0x000fec0003800000 */
.L_x_18532:
        /* <DEDUP_REMOVED lines=21> */
.L_x_18541:
[----:B------:R-:W-:Y:S05]  /*4f70*/  BSYNC.RECONVERGENT B1 ;  /* 0x0000000000017941 */ /* 0x000fea0003800200 */
.L_x_18540:
[----:B------:R-:W-:Y:S01]  /*4f80*/  IMAD.SHL.U32 R0, R0, 0x200000, RZ ;  /* 0x0020000000007824 */ /* 0x000fe200078e00ff */
[----:B------:R-:W-:-:S04]  /*4f90*/  LEA R2, R2, 0x37800000, 0x17 ;  /* 0x3780000002027811 */ /* 0x000fc800078eb8ff */
[----:B------:R-:W-:-:S07]  /*4fa0*/  LOP3.LUT R4, R2, R0, R7, 0xfe, !PT ;  /* 0x0000000002047212 */ /* 0x000fce00078efe07 */
.L_x_18539:
[----:B------:R-:W-:Y:S05]  /*4fb0*/  BSYNC.RECONVERGENT B0 ;  /* 0x0000000000007941 */ /* 0x000fea0003800200 */
.L_x_18538:
[----:B------:R-:W0:Y:S02]  /*4fc0*/  F2I.FTZ.TRUNC.NTZ R4, R4 ;  /* 0x0000000400047305 */ /* 0x000e24000021f100 */
[----:B0-----:R-:W-:Y:S01]  /*4fd0*/  PRMT R0, R4, 0x7610, R0 ;  /* 0x0000761004007816 */ /* 0x001fe20000000000 */
[----:B------:R-:W-:Y:S06]  /*4fe0*/  BRA `(.L_x_18519) ;  /* 0x00000000009c7947 */ /* 0x000fec0003800000 */
.L_x_18531:
        /* <DEDUP_REMOVED lines=14> */
.L_x_18545:
[----:B------:R-:W-:Y:S05]  /*50d0*/  BSYNC.RECONVERGENT B0 ;  /* 0x0000000000007941 */ /* 0x000fea0003800200 */
.L_x_18544:
[----:B------:R-:W0:Y:S02]  /*50e0*/  F2I.FTZ.TRUNC.NTZ R4, R4 ;  /* 0x0000000400047305 */ /* 0x000e24000021f100 */
[----:B0-----:R-:W-:Y:S01]  /*50f0*/  PRMT R0, R4, 0x7610, R0 ;  /* 0x0000761004007816 */ /* 0x001fe20000000000 */
[----:B------:R-:W-:Y:S06]  /*5100*/  BRA `(.L_x_18519) ;  /* 0x0000000000547947 */ /* 0x000fec0003800000 */
.L_x_18518:
        /* <DEDUP_REMOVED lines=16> */
.L_x_18546:
[----:B------:R-:W-:Y:S01]  /*5210*/  PRMT R0, RZ, 0x7610, R0 ;  /* 0x00007610ff007816 */ /* 0x000fe20000000000 */
[----:B------:R-:W-:Y:S06]  /*5220*/  BRA `(.L_x_18519) ;  /* 0x00000000000c7947 */ /* 0x000fec0003800000 */
.L_x_18543:
[----:B------:R0:W5:Y:S01]  /*5230*/  LDG.E.U16 R0, desc[UR36][R2.64] ;  /* 0x0000002402007981 */ /* 0x000162000c1e1500 */
[----:B------:R-:W-:Y:S05]  /*5240*/  BRA `(.L_x_18519) ;  /* 0x0000000000047947 */ /* 0x000fea0003800000 */
.L_x_18542:
[----:B------:R0:W5:Y:S02]  /*5250*/  LDG.E.U16 R0, desc[UR36][R2.64] ;  /* 0x0000002402007981 */ /* 0x000164000c1e1500 */
.L_x_18519:
        /* <DEDUP_REMOVED lines=17> */
.L_x_18550:
[----:B------:R0:W-:Y:S01]  /*5370*/  STG.E.U8 desc[UR36][R2.64], R9 ;  /* 0x0000000902007986 */ /* 0x0001e2000c101124 */
[----:B------:R-:W-:Y:S05]  /*5380*/  BRA `(.L_x_18552) ;  /* 0x0000000c004c7947 */ /* 0x000fea0003800000 */
.L_x_18549:
        /* <DEDUP_REMOVED lines=10> */
.L_x_18554:
[----:B------:R-:W-:-:S05]  /*5430*/  PRMT R5, R9, 0x9910, RZ ;  /* 0x0000991009057816 */ /* 0x000fca00000000ff */
[----:B------:R0:W-:Y:S01]  /*5440*/  STG.E desc[UR36][R2.64], R5 ;  /* 0x0000000502007986 */ /* 0x0001e2000c101924 */
[----:B------:R-:W-:Y:S05]  /*5450*/  BRA `(.L_x_18552) ;  /* 0x0000000c00187947 */ /* 0x000fea0003800000 */
.L_x_18553:
[----:B------:R0:W-:Y:S01]  /*5460*/  STG.E.U16 desc[UR36][R2.64], R9 ;  /* 0x0000000902007986 */ /* 0x0001e2000c101524 */
[----:B------:R-:W-:Y:S05]  /*5470*/  BRA `(.L_x_18552) ;  /* 0x0000000c00107947 */ /* 0x000fea0003800000 */
.L_x_18548:
        /* <DEDUP_REMOVED lines=9> */
.L_x_18556:
[----:B------:R-:W0:Y:S02]  /*5510*/  I2F.S16 R0, R9 ;  /* 0x0000000900007306 */ /* 0x000e240000101400 */
[----:B0-----:R-:W-:-:S05]  /*5520*/  F2FP.F16.F32.PACK_AB R0, RZ, R0 ;  /* 0x00000000ff00723e */ /* 0x001fca00000000ff */
[----:B------:R0:W-:Y:S01]  /*5530*/  STG.E.U16 desc[UR36][R2.64], R0 ;  /* 0x0000000002007986 */ /* 0x0001e2000c101524 */
[----:B------:R-:W-:Y:S05]  /*5540*/  BRA `(.L_x_18552) ;  /* 0x0000000800dc7947 */ /* 0x000fea0003800000 */
.L_x_18555:
        /* <DEDUP_REMOVED lines=10> */
.L_x_18558:
[----:B------:R-:W0:Y:S02]  /*55f0*/  I2F.S16 R9, R9 ;  /* 0x0000000900097306 */ /* 0x000e240000101400 */
[----:B0-----:R-:W-:-:S04]  /*5600*/  F2FP.F16.F32.PACK_AB R5, RZ, R9 ;  /* 0x00000009ff05723e */ /* 0x001fc800000000ff */
[----:B------:R-:W-:-:S05]  /*5610*/  PRMT R5, R5, 0x5410, RZ ;  /* 0x0000541005057816 */ /* 0x000fca00000000ff */
[----:B------:R0:W-:Y:S01]  /*5620*/  STG.E desc[UR36][R2.64], R5 ;  /* 0x0000000502007986 */ /* 0x0001e2000c101924 */
[----:B------:R-:W-:Y:S05]  /*5630*/  BRA `(.L_x_18552) ;  /* 0x0000000800a07947 */ /* 0x000fea0003800000 */
.L_x_18557:
[----:B------:R-:W0:Y:S02]  /*5640*/  I2F.F64.S16 R4, R9 ;  /* 0x0000000900047312 */ /* 0x000e240000101c00 */
[----:B0-----:R0:W-:Y:S01]  /*5650*/  STG.E.64 desc[UR36][R2.64], R4 ;  /* 0x0000000402007986 */ /* 0x0011e2000c101b24 */
[----:B------:R-:W-:Y:S05]  /*5660*/  BRA `(.L_x_18552) ;  /* 0x0000000800947947 */ /* 0x000fea0003800000 */
.L_x_18547:
        /* <DEDUP_REMOVED lines=12> */
.L_x_18562:
        /* <DEDUP_REMOVED lines=18> */
.L_x_18565:
[----:B------:R-:W-:-:S04]  /*5850*/  SHF.R.U32.HI R5, RZ, 0x18, R5 ;  /* 0x00000018ff057819 */ /* 0x000fc80000011605 */
[----:B------:R-:W-:-:S07]  /*5860*/  LOP3.LUT R0, R0, 0x80, R5, 0xf8, !PT ;  /* 0x0000008000007812 */ /* 0x000fce00078ef805 */
.L_x_18564:
[----:B------:R-:W-:Y:S05]  /*5870*/  BSYNC.RECONVERGENT B0 ;  /* 0x0000000000007941 */ /* 0x000fea0003800200 */
.L_x_18563:
[----:B------:R0:W-:Y:S01]  /*5880*/  STG.E.U8 desc[UR36][R2.64], R0 ;  /* 0x0000000002007986 */ /* 0x0001e2000c101124 */
[----:B------:R-:W-:Y:S05]  /*5890*/  BRA `(.L_x_18552) ;  /* 0x0000000800087947 */ /* 0x000fea0003800000 */
.L_x_18561:
        /* <DEDUP_REMOVED lines=18> */
.L_x_18568:
[----:B------:R-:W-:-:S04]  /*59c0*/  SHF.R.U32.HI R5, RZ, 0x18, R5 ;  /* 0x00000018ff057819 */ /* 0x000fc80000011605 */
[----:B------:R-:W-:-:S07]  /*59d0*/  LOP3.LUT R0, R0, 0x80, R5, 0xf8, !PT ;  /* 0x0000008000007812 */ /* 0x000fce00078ef805 */
.L_x_18567:
[----:B------:R-:W-:Y:S05]  /*59e0*/  BSYNC.RECONVERGENT B0 ;  /* 0x0000000000007941 */ /* 0x000fea0003800200 */
.L_x_18566:
[----:B------:R0:W-:Y:S01]  /*59f0*/  STG.E.U8 desc[UR36][R2.64], R0 ;  /* 0x0000000002007986 */ /* 0x0001e2000c101124 */
[----:B------:R-:W-:Y:S05]  /*5a00*/  BRA `(.L_x_18552) ;  /* 0x0000000400ac7947 */ /* 0x000fea0003800000 */
.L_x_18560:
        /* <DEDUP_REMOVED lines=22> */
.L_x_18570:
[----:B------:R-:W-:-:S04]  /*5b70*/  PRMT R4, R9, 0x9910, RZ ;  /* 0x0000991009047816 */ /* 0x000fc800000000ff */
[----:B------:R-:W-:-:S05]  /*5b80*/  SHF.R.S32.HI R5, RZ, 0x1f, R4 ;  /* 0x0000001fff057819 */ /* 0x000fca0000011404 */
[----:B------:R0:W-:Y:S01]  /*5b90*/  STG.E.64 desc[UR36][R2.64], R4 ;  /* 0x0000000402007986 */ /* 0x0001e2000c101b24 */
[----:B------:R-:W-:Y:S05]  /*5ba0*/  BRA `(.L_x_18552) ;  /* 0x0000000400447947 */ /* 0x000fea0003800000 */
.L_x_18569:
[----:B------:R-:W-:-:S05]  /*5bb0*/  PRMT R5, R9, 0x9910, RZ ;  /* 0x0000991009057816 */ /* 0x000fca00000000ff */
[----:B------:R0:W-:Y:S01]  /*5bc0*/  STG.E desc[UR36][R2.64], R5 ;  /* 0x0000000502007986 */ /* 0x0001e2000c101924 */
[----:B------:R-:W-:Y:S05]  /*5bd0*/  BRA `(.L_x_18552) ;  /* 0x0000000400387947 */ /* 0x000fea0003800000 */
.L_x_18559:
        /* <DEDUP_REMOVED lines=11> */
.L_x_18572:
[----:B------:R-:W-:Y:S01]  /*5c90*/  CS2R R6, SRZ ;  /* 0x0000000000067805 */ /* 0x000fe2000001ff00 */
[----:B------:R-:W0:Y:S04]  /*5ca0*/  I2F.F64.S16 R4, R9 ;  /* 0x0000000900047312 */ /* 0x000e280000101c00 */
[----:B0-----:R4:W-:Y:S01]  /*5cb0*/  STG.E.128 desc[UR36][R2.64], R4 ;  /* 0x0000000402007986 */ /* 0x0019e2000c101d24 */
[----:B------:R-:W-:Y:S05]  /*5cc0*/  BRA `(.L_x_18552) ;  /* 0x0000000000fc7947 */ /* 0x000fea0003800000 */
.L_x_18571:
[----:B------:R-:W-:-:S09]  /*5cd0*/  UISETP.NE.AND UP0, UPT, UR4, 0xf, UPT ;  /* 0x0000000f0400788c */ /* 0x000fd2000bf05270 */
[----:B------:R-:W-:Y:S05]  /*5ce0*/  BRA.U !UP0, `(.L_x_18573) ;  /* 0x0000000108e87547 */ /* 0x000fea000b800000 */
[----:B------:R-:W-:-:S09]  /*5cf0*/  UISETP.NE.AND UP0, UPT, UR4, 0x17, UPT ;  /* 0x000000170400788c */ /* 0x000fd2000bf05270 */
[----:B------:R-:W-:Y:S05]  /*5d00*/  BRA.U !UP0, `(.L_x_18574) ;  /* 0x0000000108907547 */ /* 0x000fea000b800000 */
[----:B------:R-:W-:-:S09]  /*5d10*/  UISETP.NE.AND UP0, UPT, UR4, 0x18, UPT ;  /* 0x000000180400788c */ /* 0x000fd2000bf05270 */
[----:B------:R-:W-:Y:S05]  /*5d20*/  BRA.U !UP0, `(.L_x_18575) ;  /* 0x0000000108447547 */ /* 0x000fea000b800000 */
.L_x_18551:
        /* <DEDUP_REMOVED lines=16> */
.L_x_18576:
[----:B------:R-:W-:Y:S05]  /*5e30*/  BRA `(.L_x_18552) ;  /* 0x0000000000a07947 */ /* 0x000fea0003800000 */
.L_x_18575:
        /* <DEDUP_REMOVED lines=13> */
.L_x_18578:
[----:B------:R-:W-:Y:S05]  /*5f10*/  BSYNC.RECONVERGENT B0 ;  /* 0x0000000000007941 */ /* 0x000fea0003800200 */
.L_x_18577:
[----:B------:R-:W-:-:S05]  /*5f20*/  LOP3.LUT R5, R0, 0x80, R5, 0xf8, !PT ;  /* 0x0000008000057812 */ /* 0x000fca00078ef805 */
[----:B------:R2:W-:Y:S01]  /*5f30*/  STG.E.U8 desc[UR36][R2.64], R5 ;  /* 0x0000000502007986 */ /* 0x0005e2000c101124 */
[----:B------:R-:W-:Y:S05]  /*5f40*/  BRA `(.L_x_18552) ;  /* 0x00000000005c7947 */ /* 0x000fea0003800000 */
.L_x_18574:
        /* <DEDUP_REMOVED lines=12> */
.L_x_18580:
[----:B------:R-:W-:Y:S01]  /*6010*/  IMAD.MOV.U32 R0, RZ, RZ, 0x7f ;  /* 0x0000007fff007424 */ /* 0x000fe200078e00ff */
[----:B------:R-:W-:-:S04]  /*6020*/  ISETP.GT.U32.AND P0, PT, R4, 0x7f800000, PT ;  /* 0x7f8000000400780c */ /* 0x000fc80003f04070 */
[----:B------:R-:W-:-:S09]  /*6030*/  SEL R0, R0, 0x7c, P0 ;  /* 0x0000007c00007807 */ /* 0x000fd20000000000 */
.L_x_18581:
[----:B------:R-:W-:Y:S05]  /*6040*/  BSYNC.RECONVERGENT B0 ;  /* 0x0000000000007941 */ /* 0x000fea0003800200 */
.L_x_18579:
[----:B------:R-:W-:-:S04]  /*6050*/  SHF.R.U32.HI R5, RZ, 0x18, R5 ;  /* 0x00000018ff057819 */ /* 0x000fc80000011605 */
[----:B------:R-:W-:-:S05]  /*6060*/  LOP3.LUT R5, R0, 0x80, R5, 0xf8, !PT ;  /* 0x0000008000057812 */ /* 0x000fca00078ef805 */
[----:B------:R1:W-:Y:S01]  /*6070*/  STG.E.U8 desc[UR36][R2.64], R5 ;  /* 0x0000000502007986 */ /* 0x0003e2000c101124 */
[----:B------:R-:W-:Y:S05]  /*6080*/  BRA `(.L_x_18552) ;  /* 0x00000000000c7947 */ /* 0x000fea0003800000 */
.L_x_18573:
[----:B------:R-:W0:Y:S02]  /*6090*/  I2F.S16 R0, R9 ;  /* 0x0000000900007306 */ /* 0x000e240000101400 */
[----:B0-----:R-:W-:-:S05]  /*60a0*/  F2FP.BF16.F32.PACK_AB R0, RZ, R0 ;  /* 0x00000000ff00723e */ /* 0x001fca00000010ff */
[----:B------:R0:W-:Y:S02]  /*60b0*/  STG.E.U16 desc[UR36][R2.64], R0 ;  /* 0x0000000002007986 */ /* 0x0001e4000c101524 */
.L_x_18552:
[----:B------:R-:W-:-:S07]  /*60c0*/  IADD3 R17, PT, PT, R17, 0x80, RZ ;  /* 0x0000008011117810 */ /* 0x000fce0007ffe0ff */
.L_x_18512:
[----:B------:R-:W-:Y:S05]  /*60d0*/  BSYNC.RECONVERGENT B6 ;  /* 0x0000000000067941 */ /* 0x000fea0003800200 */
.L_x_18511:
        /* <DEDUP_REMOVED lines=307> */
.L_x_18584:
        /* <DEDUP_REMOVED lines=16> */
.L_x_18588:
[----:B------:R0:W5:Y:S01]  /*7510*/  LDG.E.U8 R0, desc[UR36][R2.64] ;  /* 0x0000002402007981 */ /* 0x000162000c1e1100 */
[----:B------:R-:W-:Y:S05]  /*7520*/  BRA `(.L_x_18590) ;  /* 0x0000000c004c7947 */ /* 0x000fea0003800000 */
.L_x_18587:
        /* <DEDUP_REMOVED lines=8> */
.L_x_18592:
[----:B------:R3:W5:Y:S01]  /*75b0*/  LDG.E.U16 R0, desc[UR36][R2.64] ;  /* 0x0000002402007981 */ /* 0x000762000c1e1500 */
[----:B------:R-:W-:Y:S05]  /*75c0*/  BRA `(.L_x_18590) ;  /* 0x0000000c00247947 */ /* 0x000fea0003800000 */
.L_x_18591:
[----:B------:R0:W5:Y:S01]  /*75d0*/  LDG.E.U16 R0, desc[UR36][R2.64] ;  /* 0x0000002402007981 */ /* 0x000162000c1e1500 */
[----:B------:R-:W-:Y:S05]  /*75e0*/  BRA `(.L_x_18590) ;  /* 0x0000000c001c7947 */ /* 0x000fea0003800000 */
.L_x_18586:
        /* <DEDUP_REMOVED lines=9> */
.L_x_18594:
[----:B------:R-:W2:Y:S02]  /*7680*/  LDG.E.U16 R4, desc[UR36][R2.64] ;  /* 0x0000002402047981 */ /* 0x000ea4000c1e1500 */
[----:B--2---:R-:W-:-:S06]  /*7690*/  HADD2.F32 R4, -RZ, R4.H0_H0 ;  /* 0x20000004ff047230 */ /* 0x004fcc0000004100 */
[----:B------:R-:W0:Y:S02]  /*76a0*/  F2I.FTZ.TRUNC.NTZ R4, R4 ;  /* 0x0000000400047305 */ /* 0x000e24000021f100 */
[----:B0-----:R-:W-:Y:S01]  /*76b0*/  PRMT R0, R4, 0x7610, R0 ;  /* 0x0000761004007816 */ /* 0x001fe20000000000 */
[----:B------:R-:W-:Y:S06]  /*76c0*/  BRA `(.L_x_18590) ;  /* 0x0000000800e47947 */ /* 0x000fec0003800000 */
.L_x_18593:
        /* <DEDUP_REMOVED lines=9> */
.L_x_18596:
[----:B------:R-:W2:Y:S02]  /*7760*/  LDG.E.U16 R2, desc[UR36][R2.64] ;  /* 0x0000002402027981 */ /* 0x000ea4000c1e1500 */
[----:B--2---:R-:W-:-:S06]  /*7770*/  HADD2.F32 R4, -RZ, R2.H0_H0 ;  /* 0x20000002ff047230 */ /* 0x004fcc0000004100 */
[----:B------:R-:W0:Y:S02]  /*7780*/  F2I.FTZ.TRUNC.NTZ R4, R4 ;  /* 0x0000000400047305 */ /* 0x000e24000021f100 */
[----:B0-----:R-:W-:Y:S01]  /*7790*/  PRMT R0, R4, 0x7610, R0 ;  /* 0x0000761004007816 */ /* 0x001fe20000000000 */
[----:B------:R-:W-:Y:S06]  /*77a0*/  BRA `(.L_x_18590) ;  /* 0x0000000800ac7947 */ /* 0x000fec0003800000 */
.L_x_18595:
[----:B------:R-:W2:Y:S02]  /*77b0*/  LDG.E.64 R2, desc[UR36][R2.64] ;  /* 0x0000002402027981 */ /* 0x000ea4000c1e1b00 */
[----:B--2---:R0:W1:Y:S02]  /*77c0*/  F2I.F64.TRUNC R0, R2 ;  /* 0x0000000200007311 */ /* 0x004064000030d100 */
[----:B01----:R-:W-:Y:S05]  /*77d0*/  BRA `(.L_x_18590) ;  /* 0x0000000800a07947 */ /* 0x003fea0003800000 */
.L_x_18585:
        /* <DEDUP_REMOVED lines=12> */
.L_x_18599:
[----:B------:R-:W2:Y:S02]  /*78a0*/  LDG.E.64 R2, desc[UR36][R2.64] ;  /* 0x0000002402027981 */ /* 0x000ea4000c1e1b00 */
[----:B--2---:R0:W1:Y:S02]  /*78b0*/  F2I.F64.TRUNC R0, R2 ;  /* 0x0000000200007311 */ /* 0x004064000030d100 */
[----:B01----:R-:W-:Y:S05]  /*78c0*/  BRA `(.L_x_18590) ;  /* 0x0000000800647947 */ /* 0x003fea0003800000 */
.L_x_18598:
        /* <DEDUP_REMOVED lines=27> */
.L_x_18601:
        /* <DEDUP_REMOVED lines=14> */
.L_x_18600:
[----:B------:R-:W2:Y:S02]  /*7b60*/  LDG.E.U16 R4, desc[UR36][R2.64] ;  /* 0x0000002402047981 */ /* 0x000ea4000c1e1500 */
[----:B--2---:R-:W-:-:S06]  /*7b70*/  SHF.L.U32 R4, R4, 0x10, RZ ;  /* 0x0000001004047819 */ /* 0x004fcc00000006ff */
[----:B------:R-:W0:Y:S02]  /*7b80*/  F2I.FTZ.TRUNC.NTZ R4, R4 ;  /* 0x0000000400047305 */ /* 0x000e24000021f100 */
[----:B0-----:R-:W-:Y:S01]  /*7b90*/  PRMT R0, R4, 0x7610, R0 ;  /* 0x0000761004007816 */ /* 0x001fe20000000000 */
[----:B------:R-:W-:Y:S06]  /*7ba0*/  BRA `(.L_x_18590) ;  /* 0x0000000400ac7947 */ /* 0x000fec0003800000 */
.L_x_18597:
        /* <DEDUP_REMOVED lines=10> */
.L_x_18604:
        /* <DEDUP_REMOVED lines=21> */
.L_x_18608:
[----:B------:R-:W-:Y:S05]  /*7da0*/  BSYNC.RECONVERGENT B1 ;  /* 0x0000000000017941 */ /* 0x000fea0003800200 */
.L_x_18607:
[----:B------:R-:W-:Y:S01]  /*7db0*/  IMAD.SHL.U32 R0, R0, 0x100000, RZ ;  /* 0x0010000000007824 */ /* 0x000fe200078e00ff */
[----:B------:R-:W-:-:S04]  /*7dc0*/  LEA R2, R2, 0x3b800000, 0x17 ;  /* 0x3b80000002027811 */ /* 0x000fc800078eb8ff */
[----:B------:R-:W-:-:S07]  /*7dd0*/  LOP3.LUT R4, R2, R0, R7, 0xfe, !PT ;  /* 0x0000000002047212 */ /* 0x000fce00078efe07 */
.L_x_18606:
[----:B------:R-:W-:Y:S05]  /*7de0*/  BSYNC.RECONVERGENT B0 ;  /* 0x0000000000007941 */ /* 0x000fea0003800200 */
.L_x_18605:
[----:B------:R-:W0:Y:S02]  /*7df0*/  F2I.FTZ.TRUNC.NTZ R4, R4 ;  /* 0x0000000400047305 */ /* 0x000e24000021f100 */
[----:B0-----:R-:W-:Y:S01]  /*7e00*/  PRMT R0, R4, 0x7610, R0 ;  /* 0x0000761004007816 */ /* 0x001fe20000000000 */
[----:B------:R-:W-:Y:S06]  /*7e10*/  BRA `(.L_x_18590) ;  /* 0x0000000400107947 */ /* 0x000fec0003800000 */
.L_x_18603:
        /* <DEDUP_REMOVED lines=21> */
.L_x_18612:
[----:B------:R-:W-:Y:S05]  /*7f70*/  BSYNC.RECONVERGENT B1 ;  /* 0x0000000000017941 */ /* 0x000fea0003800200 */
.L_x_18611:
[----:B------:R-:W-:Y:S01]  /*7f80*/  IMAD.SHL.U32 R0, R0, 0x200000, RZ ;  /* 0x0020000000007824 */ /* 0x000fe200078e00ff */
[----:B------:R-:W-:-:S04]  /*7f90*/  LEA R2, R2, 0x37800000, 0x17 ;  /* 0x3780000002027811 */ /* 0x000fc800078eb8ff */
[----:B------:R-:W-:-:S07]  /*7fa0*/  LOP3.LUT R4, R2, R0, R7, 0xfe, !PT ;  /* 0x0000000002047212 */ /* 0x000fce00078efe07 */
.L_x_18610:
[----:B------:R-:W-:Y:S05]  /*7fb0*/  BSYNC.RECONVERGENT B0 ;  /* 0x0000000000007941 */ /* 0x000fea0003800200 */
.L_x_18609:
[----:B------:R-:W0:Y:S02]  /*7fc0*/  F2I.FTZ.TRUNC.NTZ R4, R4 ;  /* 0x0000000400047305 */ /* 0x000e24000021f100 */
[----:B0-----:R-:W-:Y:S01]  /*7fd0*/  PRMT R0, R4, 0x7610, R0 ;  /* 0x0000761004007816 */ /* 0x001fe20000000000 */
[----:B------:R-:W-:Y:S06]  /*7fe0*/  BRA `(.L_x_18590) ;  /* 0x00000000009c7947 */ /* 0x000fec0003800000 */
.L_x_18602:
        /* <DEDUP_REMOVED lines=14> */
.L_x_18616:
[----:B------:R-:W-:Y:S05]  /*80d0*/  BSYNC.RECONVERGENT B0 ;  /* 0x0000000000007941 */ /* 0x000fea0003800200 */
.L_x_18615:
[----:B------:R-:W0:Y:S02]  /*80e0*/  F2I.FTZ.TRUNC.NTZ R4, R4 ;  /* 0x0000000400047305 */ /* 0x000e24000021f100 */
[----:B0-----:R-:W-:Y:S01]  /*80f0*/  PRMT R0, R4, 0x7610, R0 ;  /* 0x0000761004007816 */ /* 0x001fe20000000000 */
[----:B------:R-:W-:Y:S06]  /*8100*/  BRA `(.L_x_18590) ;  /* 0x0000000000547947 */ /* 0x000fec0003800000 */
.L_x_18589:
        /* <DEDUP_REMOVED lines=16> */
.L_x_18617:
[----:B------:R-:W-:Y:S01]  /*8210*/  PRMT R0, RZ, 0x7610, R0 ;  /* 0x00007610ff007816 */ /* 0x000fe20000000000 */
[----:B------:R-:W-:Y:S06]  /*8220*/  BRA `(.L_x_18590) ;  /* 0x00000000000c7947 */ /* 0x000fec0003800000 */
.L_x_18614:
[----:B------:R1:W5:Y:S01]  /*8230*/  LDG.E.U16 R0, desc[UR36][R2.64] ;  /* 0x0000002402007981 */ /* 0x000362000c1e1500 */
[----:B------:R-:W-:Y:S05]  /*8240*/  BRA `(.L_x_18590) ;  /* 0x0000000000047947 */ /* 0x000fea0003800000 */
.L_x_18613:
[----:B------:R2:W5:Y:S02]  /*8250*/  LDG.E.U16 R0, desc[UR36][R2.64] ;  /* 0x0000002402007981 */ /* 0x000564000c1e1500 */
.L_x_18590:
        /* <DEDUP_REMOVED lines=17> */
.L_x_18621:
[----:B------:R4:W-:Y:S01]  /*8370*/  STG.E.U8 desc[UR36][R2.64], R9 ;  /* 0x0000000902007986 */ /* 0x0009e2000c101124 */
[----:B------:R-:W-:Y:S05]  /*8380*/  BRA `(.L_x_18623) ;  /* 0x0000000c004c7947 */ /* 0x000fea0003800000 */
.L_x_18620:
        /* <DEDUP_REMOVED lines=10> */
.L_x_18625:
[----:B------:R-:W-:-:S05]  /*8430*/  PRMT R5, R9, 0x9910, RZ ;  /* 0x0000991009057816 */ /* 0x000fca00000000ff */
[----:B------:R2:W-:Y:S01]  /*8440*/  STG.E desc[UR36][R2.64], R5 ;  /* 0x0000000502007986 */ /* 0x0005e2000c101924 */
[----:B------:R-:W-:Y:S05]  /*8450*/  BRA `(.L_x_18623) ;  /* 0x0000000c00187947 */ /* 0x000fea0003800000 */
.L_x_18624:
[----:B------:R0:W-:Y:S01]  /*8460*/  STG.E.U16 desc[UR36][R2.64], R9 ;  /* 0x0000000902007986 */ /* 0x0001e2000c101524 */
[----:B------:R-:W-:Y:S05]  /*8470*/  BRA `(.L_x_18623) ;  /* 0x0000000c00107947 */ /* 0x000fea0003800000 */
.L_x_18619:
        /* <DEDUP_REMOVED lines=9> */
.L_x_18627:
[----:B------:R-:W0:Y:S02]  /*8510*/  I2F.S16 R0, R9 ;  /* 0x0000000900007306 */ /* 0x000e240000101400 */
[----:B0-----:R-:W-:-:S05]  /*8520*/  F2FP.F16.F32.PACK_AB R0, RZ, R0 ;  /* 0x00000000ff00723e */ /* 0x001fca00000000ff */
[----:B------:R0:W-:Y:S01]  /*8530*/  STG.E.U16 desc[UR36][R2.64], R0 ;  /* 0x0000000002007986 */ /* 0x0001e2000c101524 */
[----:B------:R-:W-:Y:S05]  /*8540*/  BRA `(.L_x_18623) ;  /* 0x0000000800dc7947 */ /* 0x000fea0003800000 */
.L_x_18626:
        /* <DEDUP_REMOVED lines=10> */
.L_x_18629:
[----:B------:R-:W0:Y:S02]  /*85f0*/  I2F.S16 R9, R9 ;  /* 0x0000000900097306 */ /* 0x000e240000101400 */
[----:B0-----:R-:W-:-:S04]  /*8600*/  F2FP.F16.F32.PACK_AB R5, RZ, R9 ;  /* 0x00000009ff05723e */ /* 0x001fc800000000ff */
[----:B------:R-:W-:-:S05]  /*8610*/  PRMT R5, R5, 0x5410, RZ ;  /* 0x0000541005057816 */ /* 0x000fca00000000ff */
[----:B------:R0:W-:Y:S01]  /*8620*/  STG.E desc[UR36][R2.64], R5 ;  /* 0x0000000502007986 */ /* 0x0001e2000c101924 */
[----:B------:R-:W-:Y:S05]  /*8630*/  BRA `(.L_x_18623) ;  /* 0x0000000800a07947 */ /* 0x000fea0003800000 */
.L_x_18628:
[----:B------:R-:W0:Y:S02]  /*8640*/  I2F.F64.S16 R4, R9 ;  /* 0x0000000900047312 */ /* 0x000e240000101c00 */
[----:B0-----:R0:W-:Y:S01]  /*8650*/  STG.E.64 desc[UR36][R2.64], R4 ;  /* 0x0000000402007986 */ /* 0x0011e2000c101b24 */
[----:B------:R-:W-:Y:S05]  /*8660*/  BRA `(.L_x_18623) ;  /* 0x0000000800947947 */ /* 0x000fea0003800000 */
.L_x_18618:
        /* <DEDUP_REMOVED lines=12> */
.L_x_18633:
        /* <DEDUP_REMOVED lines=18> */
.L_x_18636:
[----:B------:R-:W-:-:S04]  /*8850*/  SHF.R.U32.HI R5, RZ, 0x18, R5 ;  /* 0x00000018ff057819 */ /* 0x000fc80000011605 */
[----:B------:R-:W-:-:S07]  /*8860*/  LOP3.LUT R0, R0, 0x80, R5, 0xf8, !PT ;  /* 0x0000008000007812 */ /* 0x000fce00078ef805 */
.L_x_18635:
[----:B------:R-:W-:Y:S05]  /*8870*/  BSYNC.RECONVERGENT B0 ;  /* 0x0000000000007941 */ /* 0x000fea0003800200 */
.L_x_18634:
[----:B------:R0:W-:Y:S01]  /*8880*/  STG.E.U8 desc[UR36][R2.64], R0 ;  /* 0x0000000002007986 */ /* 0x0001e2000c101124 */
[----:B------:R-:W-:Y:S05]  /*8890*/  BRA `(.L_x_18623) ;  /* 0x0000000800087947 */ /* 0x000fea0003800000 */
.L_x_18632:
        /* <DEDUP_REMOVED lines=18> */
.L_x_18639:
[----:B------:R-:W-:-:S04]  /*89c0*/  SHF.R.U32.HI R5, RZ, 0x18, R5 ;  /* 0x00000018ff057819 */ /* 0x000fc80000011605 */
[----:B------:R-:W-:-:S07]  /*89d0*/  LOP3.LUT R0, R0, 0x80, R5, 0xf8, !PT ;  /* 0x0000008000007812 */ /* 0x000fce00078ef805 */
.L_x_18638:
[----:B------:R-:W-:Y:S05]  /*89e0*/  BSYNC.RECONVERGENT B0 ;  /* 0x0000000000007941 */ /* 0x000fea0003800200 */
.L_x_18637:
[----:B------:R0:W-:Y:S01]  /*89f0*/  STG.E.U8 desc[UR36][R2.64], R0 ;  /* 0x0000000002007986 */ /* 0x0001e2000c101124 */
[----:B------:R-:W-:Y:S05]  /*8a00*/  BRA `(.L_x_18623) ;  /* 0x0000000400ac7947 */ /* 0x000fea0003800000 */
.L_x_18631:
        /* <DEDUP_REMOVED lines=22> */
.L_x_18641:
[----:B------:R-:W-:-:S04]  /*8b70*/  PRMT R4, R9, 0x9910, RZ ;  /* 0x0000991009047816 */ /* 0x000fc800000000ff */
[----:B------:R-:W-:-:S05]  /*8b80*/  SHF.R.S32.HI R5, RZ, 0x1f, R4 ;  /* 0x0000001fff057819 */ /* 0x000fca0000011404 */
[----:B------:R0:W-:Y:S01]  /*8b90*/  STG.E.64 desc[UR36][R2.64], R4 ;  /* 0x0000000402007986 */ /* 0x0001e2000c101b24 */
[----:B------:R-:W-:Y:S05]  /*8ba0*/  BRA `(.L_x_18623) ;  /* 0x0000000400447947 */ /* 0x000fea0003800000 */
.L_x_18640:
[----:B------:R-:W-:-:S05]  /*8bb0*/  PRMT R5, R9, 0x9910, RZ ;  /* 0x0000991009057816 */ /* 0x000fca00000000ff */
[----:B------:R0:W-:Y:S01]  /*8bc0*/  STG.E desc[UR36][R2.64], R5 ;  /* 0x0000000502007986 */ /* 0x0001e2000c101924 */
[----:B------:R-:W-:Y:S05]  /*8bd0*/  BRA `(.L_x_18623) ;  /* 0x0000000400387947 */ /* 0x000fea0003800000 */
.L_x_18630:
        /* <DEDUP_REMOVED lines=11> */
.L_x_18643:
[----:B------:R-:W-:Y:S01]  /*8c90*/  CS2R R6, SRZ ;  /* 0x0000000000067805 */ /* 0x000fe2000001ff00 */
[----:B------:R-:W0:Y:S04]  /*8ca0*/  I2F.F64.S16 R4, R9 ;  /* 0x0000000900047312 */ /* 0x000e280000101c00 */
[----:B0-----:R0:W-:Y:S01]  /*8cb0*/  STG.E.128 desc[UR36][R2.64], R4 ;  /* 0x0000000402007986 */ /* 0x0011e2000c101d24 */
[----:B------:R-:W-:Y:S05]  /*8cc0*/  BRA `(.L_x_18623) ;  /* 0x0000000000fc7947 */ /* 0x000fea0003800000 */
.L_x_18642:
[----:B------:R-:W-:-:S09]  /*8cd0*/  UISETP.NE.AND UP0, UPT, UR4, 0xf, UPT ;  /* 0x0000000f0400788c */ /* 0x000fd2000bf05270 */
[----:B------:R-:W-:Y:S05]  /*8ce0*/  BRA.U !UP0, `(.L_x_18644) ;  /* 0x0000000108e87547 */ /* 0x000fea000b800000 */
[----:B------:R-:W-:-:S09]  /*8cf0*/  UISETP.NE.AND UP0, UPT, UR4, 0x17, UPT ;  /* 0x000000170400788c */ /* 0x000fd2000bf05270 */
[----:B------:R-:W-:Y:S05]  /*8d00*/  BRA.U !UP0, `(.L_x_18645) ;  /* 0x0000000108907547 */ /* 0x000fea000b800000 */
[----:B------:R-:W-:-:S09]  /*8d10*/  UISETP.NE.AND UP0, UPT, UR4, 0x18, UPT ;  /* 0x000000180400788c */ /* 0x000fd2000bf05270 */
[----:B------:R-:W-:Y:S05]  /*8d20*/  BRA.U !UP0, `(.L_x_18646) ;  /* 0x0000000108447547 */ /* 0x000fea000b800000 */
.L_x_18622:
        /* <DEDUP_REMOVED lines=16> */
.L_x_18647:
[----:B------:R-:W-:Y:S05]  /*8e30*/  BRA `(.L_x_18623) ;  /* 0x0000000000a07947 */ /* 0x000fea0003800000 */
.L_x_18646:
        /* <DEDUP_REMOVED lines=13> */
.L_x_18649:
[----:B------:R-:W-:Y:S05]  /*8f10*/  BSYNC.RECONVERGENT B0 ;  /* 0x0000000000007941 */ /* 0x000fea0003800200 */
.L_x_18648:
[----:B------:R-:W-:-:S05]  /*8f20*/  LOP3.LUT R5, R0, 0x80, R5, 0xf8, !PT ;  /* 0x0000008000057812 */ /* 0x000fca00078ef805 */
[----:B------:R0:W-:Y:S01]  /*8f30*/  STG.E.U8 desc[UR36][R2.64], R5 ;  /* 0x0000000502007986 */ /* 0x0001e2000c101124 */
[----:B------:R-:W-:Y:S05]  /*8f40*/  BRA `(.L_x_18623) ;  /* 0x00000000005c7947 */ /* 0x000fea0003800000 */
.L_x_18645:
        /* <DEDUP_REMOVED lines=12> */
.L_x_18651:
[----:B------:R-:W-:Y:S01]  /*9010*/  IMAD.MOV.U32 R0, RZ, RZ, 0x7f ;  /* 0x0000007fff007424 */ /* 0x000fe200078e00ff */
[----:B------:R-:W-:-:S04]  /*9020*/  ISETP.GT.U32.AND P0, PT, R4, 0x7f800000, PT ;  /* 0x7f8000000400780c */ /* 0x000fc80003f04070 */
[----:B------:R-:W-:-:S09]  /*9030*/  SEL R0, R0, 0x7c, P0 ;  /* 0x0000007c00007807 */ /* 0x000fd20000000000 */
.L_x_18652:
[----:B------:R-:W-:Y:S05]  /*9040*/  BSYNC.RECONVERGENT B0 ;  /* 0x0000000000007941 */ /* 0x000fea0003800200 */
.L_x_18650:
[----:B------:R-:W-:-:S04]  /*9050*/  SHF.R.U32.HI R5, RZ, 0x18, R5 ;  /* 0x00000018ff057819 */ /* 0x000fc80000011605 */
[----:B------:R-:W-:-:S05]  /*9060*/  LOP3.LUT R5, R0, 0x80, R5, 0xf8, !PT ;  /* 0x0000008000057812 */ /* 0x000fca00078ef805 */
[----:B------:R0:W-:Y:S01]  /*9070*/  STG.E.U8 desc[UR36][R2.64], R5 ;  /* 0x0000000502007986 */ /* 0x0001e2000c101124 */
[----:B------:R-:W-:Y:S05]  /*9080*/  BRA `(.L_x_18623) ;  /* 0x00000000000c7947 */ /* 0x000fea0003800000 */
.L_x_18644:
[----:B------:R-:W0:Y:S02]  /*9090*/  I2F.S16 R0, R9 ;  /* 0x0000000900007306 */ /* 0x000e240000101400 */
[----:B0-----:R-:W-:-:S05]  /*90a0*/  F2FP.BF16.F32.PACK_AB R0, RZ, R0 ;  /* 0x00000000ff00723e */ /* 0x001fca00000010ff */
[----:B------:R0:W-:Y:S02]  /*90b0*/  STG.E.U16 desc[UR36][R2.64], R0 ;  /* 0x0000000002007986 */ /* 0x0001e4000c101524 */
.L_x_18623:
[----:B------:R-:W-:-:S07]  /*90c0*/  VIADD R17, R17, 0x80 ;  /* 0x0000008011117836 */ /* 0x000fce0000000000 */
.L_x_18583:
[----:B------:R-:W-:Y:S05]  /*90d0*/  BSYNC.RECONVERGENT B6 ;  /* 0x0000000000067941 */ /* 0x000fea0003800200 */
.L_x_18582:
        /* <DEDUP_REMOVED lines=306> */
.L_x_18653:
        /* <DEDUP_REMOVED lines=18> */
.L_x_18657:
[----:B------:R0:W5:Y:S01]  /*a520*/  LDG.E.U8 R0, desc[UR36][R2.64] ;  /* 0x0000002402007981 */ /* 0x000162000c1e1100 */
[----:B------:R-:W-:Y:S05]  /*a530*/  BRA `(.L_x_18659) ;  /* 0x0000000c004c7947 */ /* 0x000fea0003800000 */
.L_x_18656:
        /* <DEDUP_REMOVED lines=8> */
.L_x_18661:
[----:B------:R0:W5:Y:S01]  /*a5c0*/  LDG.E.U16 R0, desc[UR36][R2.64] ;  /* 0x0000002402007981 */ /* 0x000162000c1e1500 */
[----:B------:R-:W-:Y:S05]  /*a5d0*/  BRA `(.L_x_18659) ;  /* 0x0000000c00247947 */ /* 0x000fea0003800000 */
.L_x_18660:
[----:B------:R0:W5:Y:S01]  /*a5e0*/  LDG.E.U16 R0, desc[UR36][R2.64] ;  /* 0x0000002402007981 */ /* 0x000162000c1e1500 */
[----:B------:R-:W-:Y:S05]  /*a5f0*/  BRA `(.L_x_18659) ;  /* 0x0000000c001c7947 */ /* 0x000fea0003800000 */
.L_x_18655:
        /* <DEDUP_REMOVED lines=9> */
.L_x_18663:
[----:B------:R-:W2:Y:S02]  /*a690*/  LDG.E.U16 R4, desc[UR36][R2.64] ;  /* 0x0000002402047981 */ /* 0x000ea4000c1e1500 */
[----:B--2---:R-:W-:-:S06]  /*a6a0*/  HADD2.F32 R4, -RZ, R4.H0_H0 ;  /* 0x20000004ff047230 */ /* 0x004fcc0000004100 */
[----:B------:R-:W0:Y:S02]  /*a6b0*/  F2I.FTZ.TRUNC.NTZ R4, R4 ;  /* 0x0000000400047305 */ /* 0x000e24000021f100 */
[----:B0-----:R-:W-:Y:S01]  /*a6c0*/  PRMT R0, R4, 0x7610, R0 ;  /* 0x0000761004007816 */ /* 0x001fe20000000000 */
[----:B------:R-:W-:Y:S06]  /*a6d0*/  BRA `(.L_x_18659) ;  /* 0x0000000800e47947 */ /* 0x000fec0003800000 */
.L_x_18662:
        /* <DEDUP_REMOVED lines=9> */
.L_x_18665:
[----:B------:R-:W2:Y:S02]  /*a770*/  LDG.E.U16 R2, desc[UR36][R2.64] ;  /* 0x0000002402027981 */ /* 0x000ea4000c1e1500 */
[----:B--2---:R-:W-:-:S06]  /*a780*/  HADD2.F32 R4, -RZ, R2.H0_H0 ;  /* 0x20000002ff047230 */ /* 0x004fcc0000004100 */
[----:B------:R-:W0:Y:S02]  /*a790*/  F2I.FTZ.TRUNC.NTZ R4, R4 ;  /* 0x0000000400047305 */ /* 0x000e24000021f100 */
[----:B0-----:R-:W-:Y:S01]  /*a7a0*/  PRMT R0, R4, 0x7610, R0 ;  /* 0x0000761004007816 */ /* 0x001fe20000000000 */
[----:B------:R-:W-:Y:S06]  /*a7b0*/  BRA `(.L_x_18659) ;  /* 0x0000000800ac7947 */ /* 0x000fec0003800000 */
.L_x_18664:
[----:B------:R-:W2:Y:S02]  /*a7c0*/  LDG.E.64 R2, desc[UR36][R2.64] ;  /* 0x0000002402027981 */ /* 0x000ea4000c1e1b00 */
[----:B--2---:R0:W1:Y:S02]  /*a7d0*/  F2I.F64.TRUNC R0, R2 ;  /* 0x0000000200007311 */ /* 0x004064000030d100 */
[----:B01----:R-:W-:Y:S05]  /*a7e0*/  BRA `(.L_x_18659) ;  /* 0x0000000800a07947 */ /* 0x003fea0003800000 */
.L_x_18654:
        /* <DEDUP_REMOVED lines=12> */
.L_x_18668:
[----:B------:R-:W2:Y:S02]  /*a8b0*/  LDG.E.64 R2, desc[UR36][R2.64] ;  /* 0x0000002402027981 */ /* 0x000ea4000c1e1b00 */
[----:B--2---:R3:W4:Y:S02]  /*a8c0*/  F2I.F64.TRUNC R0, R2 ;  /* 0x0000000200007311 */ /* 0x004724000030d100 */
[----:B---34-:R-:W-:Y:S05]  /*a8d0*/  BRA `(.L_x_18659) ;  /* 0x0000000800647947 */ /* 0x018fea0003800000 */
.L_x_18667:
        /* <DEDUP_REMOVED lines=27> */
.L_x_18670:
        /* <DEDUP_REMOVED lines=14> */
.L_x_18669:
[----:B------:R-:W2:Y:S02]  /*ab70*/  LDG.E.U16 R4, desc[UR36][R2.64] ;  /* 0x0000002402047981 */ /* 0x000ea4000c1e1500 */
[----:B--2---:R-:W-:-:S06]  /*ab80*/  SHF.L.U32 R4, R4, 0x10, RZ ;  /* 0x0000001004047819 */ /* 0x004fcc00000006ff */
[----:B------:R-:W0:Y:S02]  /*ab90*/  F2I.FTZ.TRUNC.NTZ R4, R4 ;  /* 0x0000000400047305 */ /* 0x000e24000021f100 */
[----:B0-----:R-:W-:Y:S01]  /*aba0*/  PRMT R0, R4, 0x7610, R0 ;  /* 0x0000761004007816 */ /* 0x001fe20000000000 */
[----:B------:R-:W-:Y:S06]  /*abb0*/  BRA `(.L_x_18659) ;  /* 0x0000000400ac7947 */ /* 0x000fec0003800000 */
.L_x_18666:
        /* <DEDUP_REMOVED lines=10> */
.L_x_18673:
        /* <DEDUP_REMOVED lines=21> */
.L_x_18677:
[----:B------:R-:W-:Y:S05]  /*adb0*/  BSYNC.RECONVERGENT B1 ;  /* 0x0000000000017941 */ /* 0x000fea0003800200 */
.L_x_18676:
[----:B------:R-:W-:Y:S01]  /*adc0*/  IMAD.SHL.U32 R0, R0, 0x100000, RZ ;  /* 0x0010000000007824 */ /* 0x000fe200078e00ff */
[----:B------:R-:W-:-:S04]  /*add0*/  LEA R2, R2, 0x3b800000, 0x17 ;  /* 0x3b80000002027811 */ /* 0x000fc800078eb8ff */
[----:B------:R-:W-:-:S07]  /*ade0*/  LOP3.LUT R4, R2, R0, R7, 0xfe, !PT ;  /* 0x0000000002047212 */ /* 0x000fce00078efe07 */
.L_x_18675:
[----:B------:R-:W-:Y:S05]  /*adf0*/  BSYNC.RECONVERGENT B0 ;  /* 0x0000000000007941 */ /* 0x000fea0003800200 */
.L_x_18674:
[----:B------:R-:W0:Y:S02]  /*ae00*/  F2I.FTZ.TRUNC.NTZ R4, R4 ;  /* 0x0000000400047305 */ /* 0x000e24000021f100 */
[----:B0-----:R-:W-:Y:S01]  /*ae10*/  PRMT R0, R4, 0x7610, R0 ;  /* 0x0000761004007816 */ /* 0x001fe20000000000 */
[----:B------:R-:W-:Y:S06]  /*ae20*/  BRA `(.L_x_18659) ;  /* 0x0000000400107947 */ /* 0x000fec0003800000 */
.L_x_18672:
        /* <DEDUP_REMOVED lines=21> */
.L_x_18681:
[----:B------:R-:W-:Y:S05]  /*af80*/  BSYNC.RECONVERGENT B1 ;  /* 0x0000000000017941 */ /* 0x000fea0003800200 */
.L_x_18680:
[----:B------:R-:W-:Y:S01]  /*af90*/  IMAD.SHL.U32 R0, R0, 0x200000, RZ ;  /* 0x0020000000007824 */ /* 0x000fe200078e00ff */
[----:B------:R-:W-:-:S04]  /*afa0*/  LEA R2, R2, 0x37800000, 0x17 ;  /* 0x3780000002027811 */ /* 0x000fc800078eb8ff */
[----:B------:R-:W-:-:S07]  /*afb0*/  LOP3.LUT R4, R2, R0, R7, 0xfe, !PT ;  /* 0x0000000002047212 */ /* 0x000fce00078efe07 */
.L_x_18679:
[----:B------:R-:W-:Y:S05]  /*afc0*/  BSYNC.RECONVERGENT B0 ;  /* 0x0000000000007941 */ /* 0x000fea0003800200 */
.L_x_18678:
[----:B------:R-:W0:Y:S02]  /*afd0*/  F2I.FTZ.TRUNC.NTZ R4, R4 ;  /* 0x0000000400047305 */ /* 0x000e24000021f100 */
[----:B0-----:R-:W-:Y:S01]  /*afe0*/  PRMT R0, R4, 0x7610, R0 ;  /* 0x0000761004007816 */ /* 0x001fe20000000000 */
[----:B------:R-:W-:Y:S06]  /*aff0*/  BRA `(.L_x_18659) ;  /* 0x00000000009c7947 */ /* 0x000fec0003800000 */
.L_x_18671:
        /* <DEDUP_REMOVED lines=14> */
.L_x_18685:
[----:B------:R-:W-:Y:S05]  /*b0e0*/  BSYNC.RECONVERGENT B0 ;  /* 0x0000000000007941 */ /* 0x000fea0003800200 */
.L_x_18684:
[----:B------:R-:W0:Y:S02]  /*b0f0*/  F2I.FTZ.TRUNC.NTZ R4, R4 ;  /* 0x0000000400047305 */ /* 0x000e24000021f100 */
[----:B0-----:R-:W-:Y:S01]  /*b100*/  PRMT R0, R4, 0x7610, R0 ;  /* 0x0000761004007816 */ /* 0x001fe20000000000 */
[----:B------:R-:W-:Y:S06]  /*b110*/  BRA `(.L_x_18659) ;  /* 0x0000000000547947 */ /* 0x000fec0003800000 */
.L_x_18658:
        /* <DEDUP_REMOVED lines=16> */
.L_x_18686:
[----:B------:R-:W-:Y:S01]  /*b220*/  PRMT R0, RZ, 0x7610, R0 ;  /* 0x00007610ff007816 */ /* 0x000fe20000000000 */
[----:B------:R-:W-:Y:S06]  /*b230*/  BRA `(.L_x_18659) ;  /* 0x00000000000c7947 */ /* 0x000fec0003800000 */
.L_x_18683:
[----:B------:R2:W5:Y:S01]  /*b240*/  LDG.E.U16 R0, desc[UR36][R2.64] ;  /* 0x0000002402007981 */ /* 0x000562000c1e1500 */
[----:B------:R-:W-:Y:S05]  /*b250*/  BRA `(.L_x_18659) ;  /* 0x0000000000047947 */ /* 0x000fea0003800000 */
.L_x_18682:
[----:B------:R1:W5:Y:S02]  /*b260*/  LDG.E.U16 R0, desc[UR36][R2.64] ;  /* 0x0000002402007981 */ /* 0x000364000c1e1500 */
.L_x_18659:
        /* <DEDUP_REMOVED lines=14> */
.L_x_18690:
[----:B------:R-:W-:Y:S01]  /*b350*/  STG.E.U8 desc[UR36][R16.64], R5 ;  /* 0x0000000510007986 */ /* 0x000fe2000c101124 */
[----:B------:R-:W-:Y:S05]  /*b360*/  EXIT ;  /* 0x000000000000794d */ /* 0x000fea0003800000 */
.L_x_18689:
        /* <DEDUP_REMOVED lines=10> */
.L_x_18693:
[----:B0-2---:R-:W-:-:S05]  /*b410*/  PRMT R3, R5, 0x9910, RZ ;  /* 0x0000991005037816 */ /* 0x005fca00000000ff */
[----:B------:R-:W-:Y:S01]  /*b420*/  STG.E desc[UR36][R16.64], R3 ;  /* 0x0000000310007986 */ /* 0x000fe2000c101924 */
[----:B------:R-:W-:Y:S05]  /*b430*/  EXIT ;  /* 0x000000000000794d */ /* 0x000fea0003800000 */
.L_x_18692:
[----:B------:R-:W-:Y:S01]  /*b440*/  STG.E.U16 desc[UR36][R16.64], R5 ;  /* 0x0000000510007986 */ /* 0x000fe2000c101524 */
[----:B------:R-:W-:Y:S05]  /*b450*/  EXIT ;  /* 0x000000000000794d */ /* 0x000fea0003800000 */
.L_x_18688:
        /* <DEDUP_REMOVED lines=9> */
.L_x_18695:
[----:B------:R-:W1:Y:S02]  /*b4f0*/  I2F.S16 R0, R5 ;  /* 0x0000000500007306 */ /* 0x000e640000101400 */
[----:B-1----:R-:W-:-:S05]  /*b500*/  F2FP.F16.F32.PACK_AB R0, RZ, R0 ;  /* 0x00000000ff00723e */ /* 0x002fca00000000ff */
[----:B------:R-:W-:Y:S01]  /*b510*/  STG.E.U16 desc[UR36][R16.64], R0 ;  /* 0x0000000010007986 */ /* 0x000fe2000c101524 */
[----:B------:R-:W-:Y:S05]  /*b520*/  EXIT ;  /* 0x000000000000794d */ /* 0x000fea0003800000 */
.L_x_18694:
        /* <DEDUP_REMOVED lines=10> */
.L_x_18697:
[----:B------:R-:W0:Y:S02]  /*b5d0*/  I2F.S16 R5, R5 ;  /* 0x0000000500057306 */ /* 0x000e240000101400 */
[----:B0-2---:R-:W-:-:S04]  /*b5e0*/  F2FP.F16.F32.PACK_AB R3, RZ, R5 ;  /* 0x00000005ff03723e */ /* 0x005fc800000000ff */
[----:B------:R-:W-:-:S05]  /*b5f0*/  PRMT R3, R3, 0x5410, RZ ;  /* 0x0000541003037816 */ /* 0x000fca00000000ff */
[----:B------:R-:W-:Y:S01]  /*b600*/  STG.E desc[UR36][R16.64], R3 ;  /* 0x0000000310007986 */ /* 0x000fe2000c101924 */
[----:B------:R-:W-:Y:S05]  /*b610*/  EXIT ;  /* 0x000000000000794d */ /* 0x000fea0003800000 */
.L_x_18696:
[----:B0-23--:R-:W0:Y:S02]  /*b620*/  I2F.F64.S16 R2, R5 ;  /* 0x0000000500027312 */ /* 0x00de240000101c00 */
[----:B0-----:R-:W-:Y:S01]  /*b630*/  STG.E.64 desc[UR36][R16.64], R2 ;  /* 0x0000000210007986 */ /* 0x001fe2000c101b24 */
[----:B------:R-:W-:Y:S05]  /*b640*/  EXIT ;  /* 0x000000000000794d */ /* 0x000fea0003800000 */
.L_x_18687:
        /* <DEDUP_REMOVED lines=12> */
.L_x_18701:
        /* <DEDUP_REMOVED lines=17> */
.L_x_18704:
[----:B------:R-:W-:-:S04]  /*b820*/  SHF.R.U32.HI R3, RZ, 0x18, R3 ;  /* 0x00000018ff037819 */ /* 0x000fc80000011603 */
[----:B------:R-:W-:-:S04]  /*b830*/  LOP3.LUT R0, R0, 0x80, R3, 0xf8, !PT ;  /* 0x0000008000007812 */ /* 0x000fc800078ef803 */
[----:B------:R-:W-:-:S07]  /*b840*/  PRMT R8, R0, 0x7610, R8 ;  /* 0x0000761000087816 */ /* 0x000fce0000000008 */
.L_x_18703:
[----:B------:R-:W-:Y:S05]  /*b850*/  BSYNC.RECONVERGENT B0 ;  /* 0x0000000000007941 */ /* 0x000fea0003800200 */
.L_x_18702:
[----:B------:R-:W-:Y:S01]  /*b860*/  STG.E.U8 desc[UR36][R16.64], R8 ;  /* 0x0000000810007986 */ /* 0x000fe2000c101124 */
[----:B------:R-:W-:Y:S05]  /*b870*/  EXIT ;  /* 0x000000000000794d */ /* 0x000fea0003800000 */
.L_x_18700:
        /* <DEDUP_REMOVED lines=17> */
.L_x_18707:
[----:B------:R-:W-:-:S04]  /*b990*/  SHF.R.U32.HI R3, RZ, 0x18, R3 ;  /* 0x00000018ff037819 */ /* 0x000fc80000011603 */
[----:B------:R-:W-:-:S04]  /*b9a0*/  LOP3.LUT R0, R0, 0x80, R3, 0xf8, !PT ;  /* 0x0000008000007812 */ /* 0x000fc800078ef803 */
[----:B------:R-:W-:-:S07]  /*b9b0*/  PRMT R8, R0, 0x7610, R8 ;  /* 0x0000761000087816 */ /* 0x000fce0000000008 */
.L_x_18706:
[----:B------:R-:W-:Y:S05]  /*b9c0*/  BSYNC.RECONVERGENT B0 ;  /* 0x0000000000007941 */ /* 0x000fea0003800200 */
.L_x_18705:
[----:B------:R-:W-:Y:S01]  /*b9d0*/  STG.E.U8 desc[UR36][R16.64], R8 ;  /* 0x0000000810007986 */ /* 0x000fe2000c101124 */
[----:B------:R-:W-:Y:S05]  /*b9e0*/  EXIT ;  /* 0x000000000000794d */ /* 0x000fea0003800000 */
.L_x_18699:
        /* <DEDUP_REMOVED lines=22> */
.L_x_18709:
[----:B0-23--:R-:W-:-:S04]  /*bb50*/  PRMT R2, R5, 0x9910, RZ ;  /* 0x0000991005027816 */ /* 0x00dfc800000000ff */
[----:B------:R-:W-:-:S05]  /*bb60*/  SHF.R.S32.HI R3, RZ, 0x1f, R2 ;  /* 0x0000001fff037819 */ /* 0x000fca0000011402 */
[----:B------:R-:W-:Y:S01]  /*bb70*/  STG.E.64 desc[UR36][R16.64], R2 ;  /* 0x0000000210007986 */ /* 0x000fe2000c101b24 */
[----:B------:R-:W-:Y:S05]  /*bb80*/  EXIT ;  /* 0x000000000000794d */ /* 0x000fea0003800000 */
.L_x_18708:
[----:B0-2---:R-:W-:-:S05]  /*bb90*/  PRMT R3, R5, 0x9910, RZ ;  /* 0x0000991005037816 */ /* 0x005fca00000000ff */
[----:B------:R-:W-:Y:S01]  /*bba0*/  STG.E desc[UR36][R16.64], R3 ;  /* 0x0000000310007986 */ /* 0x000fe2000c101924 */
[----:B------:R-:W-:Y:S05]  /*bbb0*/  EXIT ;  /* 0x000000000000794d */ /* 0x000fea0003800000 */
.L_x_18698:
        /* <DEDUP_REMOVED lines=11> */
.L_x_18711:
[----:B------:R-:W-:Y:S01]  /*bc70*/  CS2R R6, SRZ ;  /* 0x0000000000067805 */ /* 0x000fe2000001ff00 */
[----:B------:R-:W1:Y:S04]  /*bc80*/  I2F.F64.S16 R4, R5 ;  /* 0x0000000500047312 */ /* 0x000e680000101c00 */
[----:B-1----:R-:W-:Y:S01]  /*bc90*/  STG.E.128 desc[UR36][R16.64], R4 ;  /* 0x0000000410007986 */ /* 0x002fe2000c101d24 */
[----:B------:R-:W-:Y:S05]  /*bca0*/  EXIT ;  /* 0x000000000000794d */ /* 0x000fea0003800000 */
.L_x_18710:
[----:B------:R-:W-:-:S09]  /*bcb0*/  UISETP.NE.AND UP0, UPT, UR4, 0xf, UPT ;  /* 0x0000000f0400788c */ /* 0x000fd2000bf05270 */
[----:B------:R-:W-:Y:S05]  /*bcc0*/  BRA.U !UP0, `(.L_x_18712) ;  /* 0x0000000108e87547 */ /* 0x000fea000b800000 */
[----:B------:R-:W-:-:S09]  /*bcd0*/  UISETP.NE.AND UP0, UPT, UR4, 0x17, UPT ;  /* 0x000000170400788c */ /* 0x000fd2000bf05270 */
[----:B------:R-:W-:Y:S05]  /*bce0*/  BRA.U !UP0, `(.L_x_18713) ;  /* 0x0000000108907547 */ /* 0x000fea000b800000 */
[----:B------:R-:W-:-:S09]  /*bcf0*/  UISETP.NE.AND UP0, UPT, UR4, 0x18, UPT ;  /* 0x000000180400788c */ /* 0x000fd2000bf05270 */
[----:B------:R-:W-:Y:S05]  /*bd00*/  BRA.U !UP0, `(.L_x_18714) ;  /* 0x0000000108447547 */ /* 0x000fea000b800000 */
.L_x_18691:
        /* <DEDUP_REMOVED lines=16> */
.L_x_18715:
[----:B------:R-:W-:Y:S05]  /*be10*/  EXIT ;  /* 0x000000000000794d */ /* 0x000fea0003800000 */
.L_x_18714:
        /* <DEDUP_REMOVED lines=13> */
.L_x_18717:
[----:B------:R-:W-:Y:S05]  /*bef0*/  BSYNC.RECONVERGENT B0 ;  /* 0x0000000000007941 */ /* 0x000fea0003800200 */
.L_x_18716:
[----:B------:R-:W-:-:S05]  /*bf00*/  LOP3.LUT R3, R0, 0x80, R3, 0xf8, !PT ;  /* 0x0000008000037812 */ /* 0x000fca00078ef803 */
[----:B------:R-:W-:Y:S01]  /*bf10*/  STG.E.U8 desc[UR36][R16.64], R3 ;  /* 0x0000000310007986 */ /* 0x000fe2000c101124 */
[----:B------:R-:W-:Y:S05]  /*bf20*/  EXIT ;  /* 0x000000000000794d */ /* 0x000fea0003800000 */
.L_x_18713:
        /* <DEDUP_REMOVED lines=12> */
.L_x_18719:
[----:B------:R-:W-:Y:S01]  /*bff0*/  IMAD.MOV.U32 R0, RZ, RZ, 0x7f ;  /* 0x0000007fff007424 */ /* 0x000fe200078e00ff */
[----:B------:R-:W-:-:S04]  /*c000*/  ISETP.GT.U32.AND P0, PT, R2, 0x7f800000, PT ;  /* 0x7f8000000200780c */ /* 0x000fc80003f04070 */
[----:B------:R-:W-:-:S09]  /*c010*/  SEL R0, R0, 0x7c, P0 ;  /* 0x0000007c00007807 */ /* 0x000fd20000000000 */
.L_x_18720:
[----:B------:R-:W-:Y:S05]  /*c020*/  BSYNC.RECONVERGENT B0 ;  /* 0x0000000000007941 */ /* 0x000fea0003800200 */
.L_x_18718:
[----:B------:R-:W-:-:S04]  /*c030*/  SHF.R.U32.HI R3, RZ, 0x18, R3 ;  /* 0x00000018ff037819 */ /* 0x000fc80000011603 */
[----:B------:R-:W-:-:S05]  /*c040*/  LOP3.LUT R3, R0, 0x80, R3, 0xf8, !PT ;  /* 0x0000008000037812 */ /* 0x000fca00078ef803 */
[----:B------:R-:W-:Y:S01]  /*c050*/  STG.E.U8 desc[UR36][R16.64], R3 ;  /* 0x0000000310007986 */ /* 0x000fe2000c101124 */
[----:B------:R-:W-:Y:S05]  /*c060*/  EXIT ;  /* 0x000000000000794d */ /* 0x000fea0003800000 */
.L_x_18712:
[----:B------:R-:W1:Y:S02]  /*c070*/  I2F.S16 R0, R5 ;  /* 0x0000000500007306 */ /* 0x000e640000101400 */
[----:B-1----:R-:W-:-:S05]  /*c080*/  F2FP.BF16.F32.PACK_AB R0, RZ, R0 ;  /* 0x00000000ff00723e */ /* 0x002fca00000010ff */
[----:B------:R-:W-:Y:S01]  /*c090*/  STG.E.U16 desc[UR36][R16.64], R0 ;  /* 0x0000000010007986 */ /* 0x000fe2000c101524 */
[----:B------:R-:W-:Y:S05]  /*c0a0*/  EXIT ;  /* 0x000000000000794d */ /* 0x000fea0003800000 */
.L_x_18721:
        /* <DEDUP_REMOVED lines=13> */
.L_x_25984:


//--------------------- .text._ZN2at6native27unrolled_elementwise_kernelINS0_13AUnaryFunctorIsssNS0_17BitwiseAndFunctorIsEEEESt5arrayIPcLm2EELi4E23TrivialOffsetCalculatorILi1EjESA_NS0_6memory12LoadWithCastILi1EEENSB_13StoreWithCastILi1EEEEEviT_T0_T2_T3_T4_T5_ --------------------------
	.section	.text._ZN2at6native27unrolled_elementwise_kernelINS0_13AUnaryFunctorIsssNS0_17BitwiseAndFunctorIsEEEESt5arrayIPcLm2EELi4E23TrivialOffsetCalculatorILi1EjESA_NS0_6memory12LoadWithCastILi1EEENSB_13StoreWithCastILi1EEEEEviT_T0_T2_T3_T4_T5_,"ax",@progbits
	.align	128
        .global         _ZN2at6native27unrolled_elementwise_kernelINS0_13AUnaryFunctorIsssNS0_17BitwiseAndFunctorIsEEEESt5arrayIPcLm2EELi4E23TrivialOffsetCalculatorILi1EjESA_NS0_6memory12LoadWithCastILi1EEENSB_13StoreWithCastILi1EEEEEviT_T0_T2_T3_T4_T5_
        .type           _ZN2at6native27unrolled_elementwise_kernelINS0_13AUnaryFunctorIsssNS0_17BitwiseAndFunctorIsEEEESt5arrayIPcLm2EELi4E23TrivialOffsetCalculatorILi1EjESA_NS0_6memory12LoadWithCastILi1EEENSB_13StoreWithCastILi1EEEEEviT_T0_T2_T3_T4_T5_,@function
        .size           _ZN2at6native27unrolled_elementwise_kernelINS0_13AUnaryFunctorIsssNS0_17BitwiseAndFunctorIsEEEESt5arrayIPcLm2EELi4E23TrivialOffsetCalculatorILi1EjESA_NS0_6memory12LoadWithCastILi1EEENSB_13StoreWithCastILi1EEEEEviT_T0_T2_T3_T4_T5_,(.L_x_25985 - _ZN2at6native27unrolled_elementwise_kernelINS0_13AUnaryFunctorIsssNS0_17BitwiseAndFunctorIsEEEESt5arrayIPcLm2EELi4E23TrivialOffsetCalculatorILi1EjESA_NS0_6memory12LoadWithCastILi1EEENSB_13StoreWithCastILi1EEEEEviT_T0_T2_T3_T4_T5_)
        .other          _ZN2at6native27unrolled_elementwise_kernelINS0_13AUnaryFunctorIsssNS0_17BitwiseAndFunctorIsEEEESt5arrayIPcLm2EELi4E23TrivialOffsetCalculatorILi1EjESA_NS0_6memory12LoadWithCastILi1EEENSB_13StoreWithCastILi1EEEEEviT_T0_T2_T3_T4_T5_,@"STO_CUDA_ENTRY STV_DEFAULT"
_ZN2at6native27unrolled_elementwise_kernelINS0_13AUnaryFunctorIsssNS0_17BitwiseAndFunctorIsEEEESt5arrayIPcLm2EELi4E23TrivialOffsetCalculatorILi1EjESA_NS0_6memory12LoadWithCastILi1EEENSB_13StoreWithCastILi1EEEEEviT_T0_T2_T3_T4_T5_:
.text._ZN2at6native27unrolled_elementwise_kernelINS0_13AUnaryFunctorIsssNS0_17BitwiseAndFunctorIsEEEESt5arrayIPcLm2EELi4E23TrivialOffsetCalculatorILi1EjESA_NS0_6memory12LoadWithCastILi1EEENSB_13StoreWithCastILi1EEEEEviT_T0_T2_T3_T4_T5_:
        /* <DEDUP_REMOVED lines=31> */
.L_x_18727:
[----:B------:R3:W5:Y:S01]  /*01f0*/  LDG.E.U8 R23, desc[UR36][R4.64] ;  /* 0x0000002404177981 */ /* 0x000762000c1e1100 */
[----:B------:R-:W-:Y:S05]  /*0200*/  BRA `(.L_x_18729) ;  /* 0x0000000c00507947 */ /* 0x000fea0003800000 */
.L_x_18726:
        /* <DEDUP_REMOVED lines=8> */
.L_x_18731:
[----:B------:R1:W5:Y:S01]  /*0290*/  LDG.E.U16 R23, desc[UR36][R4.64] ;  /* 0x0000002404177981 */ /* 0x000362000c1e1500 */
[----:B------:R-:W-:Y:S05]  /*02a0*/  BRA `(.L_x_18729) ;  /* 0x0000000c00287947 */ /* 0x000fea0003800000 */
.L_x_18730:
[----:B------:R2:W5:Y:S01]  /*02b0*/  LDG.E.U16 R23, desc[UR36][R4.64] ;  /* 0x0000002404177981 */ /* 0x000562000c1e1500 */
[----:B------:R-:W-:Y:S05]  /*02c0*/  BRA `(.L_x_18729) ;  /* 0x0000000c00207947 */ /* 0x000fea0003800000 */
.L_x_18725:
        /* <DEDUP_REMOVED lines=9> */
.L_x_18733:
[----:B------:R-:W2:Y:S02]  /*0360*/  LDG.E.U16 R0, desc[UR36][R4.64] ;  /* 0x0000002404007981 */ /* 0x000ea4000c1e1500 */
[----:B--2---:R-:W-:-:S06]  /*0370*/  HADD2.F32 R0, -RZ, R0.H0_H0 ;  /* 0x20000000ff007230 */ /* 0x004fcc0000004100 */
[----:B------:R-:W0:Y:S02]  /*0380*/  F2I.FTZ.TRUNC.NTZ R0, R0 ;  /* 0x0000000000007305 */ /* 0x000e24000021f100 */
[----:B0-----:R-:W-:Y:S01]  /*0390*/  PRMT R23, R0, 0x7610, R23 ;  /* 0x0000761000177816 */ /* 0x001fe20000000017 */
[----:B------:R-:W-:Y:S06]  /*03a0*/  BRA `(.L_x_18729) ;  /* 0x0000000800e87947 */ /* 0x000fec0003800000 */
.L_x_18732:
        /* <DEDUP_REMOVED lines=9> */
.L_x_18735:
[----:B------:R-:W2:Y:S02]  /*0440*/  LDG.E.U16 R4, desc[UR36][R4.64] ;  /* 0x0000002404047981 */ /* 0x000ea4000c1e1500 */
[----:B--2---:R-:W-:-:S06]  /*0450*/  HADD2.F32 R0, -RZ, R4.H0_H0 ;  /* 0x20000004ff007230 */ /* 0x004fcc0000004100 */
[----:B------:R-:W0:Y:S02]  /*0460*/  F2I.FTZ.TRUNC.NTZ R0, R0 ;  /* 0x0000000000007305 */ /* 0x000e24000021f100 */
[----:B0-----:R-:W-:Y:S01]  /*0470*/  PRMT R23, R0, 0x7610, R23 ;  /* 0x0000761000177816 */ /* 0x001fe20000000017 */
[----:B------:R-:W-:Y:S06]  /*0480*/  BRA `(.L_x_18729) ;  /* 0x0000000800b07947 */ /* 0x000fec0003800000 */
.L_x_18734:
[----:B------:R-:W2:Y:S02]  /*0490*/  LDG.E.64 R4, desc[UR36][R4.64] ;  /* 0x0000002404047981 */ /* 0x000ea4000c1e1b00 */
[----:B--2---:R0:W1:Y:S02]  /*04a0*/  F2I.F64.TRUNC R23, R4 ;  /* 0x0000000400177311 */ /* 0x004064000030d100 */
[----:B01----:R-:W-:Y:S05]  /*04b0*/  BRA `(.L_x_18729) ;  /* 0x0000000800a47947 */ /* 0x003fea0003800000 */
.L_x_18724:
        /* <DEDUP_REMOVED lines=12> */
.L_x_18738:
[----:B------:R-:W2:Y:S02]  /*0580*/  LDG.E.64 R4, desc[UR36][R4.64] ;  /* 0x0000002404047981 */ /* 0x000ea4000c1e1b00 */
[----:B--2---:R0:W1:Y:S02]  /*0590*/  F2I.F64.TRUNC R23, R4 ;  /* 0x0000000400177311 */ /* 0x004064000030d100 */
[----:B01----:R-:W-:Y:S05]  /*05a0*/  BRA `(.L_x_18729) ;  /* 0x0000000800687947 */ /* 0x003fea0003800000 */
.L_x_18737:
        /* <DEDUP_REMOVED lines=27> */
.L_x_18740:
        /* <DEDUP_REMOVED lines=15> */
.L_x_18739:
[----:B------:R-:W2:Y:S02]  /*0850*/  LDG.E.U16 R0, desc[UR36][R4.64] ;  /* 0x0000002404007981 */ /* 0x000ea4000c1e1500 */
[----:B--2---:R-:W-:-:S06]  /*0860*/  IMAD.U32 R0, R0, 0x10000, RZ ;  /* 0x0001000000007824 */ /* 0x004fcc00078e00ff */
[----:B------:R-:W0:Y:S02]  /*0870*/  F2I.FTZ.TRUNC.NTZ R0, R0 ;  /* 0x0000000000007305 */ /* 0x000e24000021f100 */
[----:B0-----:R-:W-:Y:S01]  /*0880*/  PRMT R23, R0, 0x7610, R23 ;  /* 0x0000761000177816 */ /* 0x001fe20000000017 */
[----:B------:R-:W-:Y:S06]  /*0890*/  BRA `(.L_x_18729) ;  /* 0x0000000400ac7947 */ /* 0x000fec0003800000 */
.L_x_18736:
        /* <DEDUP_REMOVED lines=10> */
.L_x_18743:
        /* <DEDUP_REMOVED lines=21> */
.L_x_18747:
[----:B------:R-:W-:Y:S05]  /*0a90*/  BSYNC.RECONVERGENT B1 ;  /* 0x0000000000017941 */ /* 0x000fea0003800200 */
.L_x_18746:
[----:B------:R-:W-:Y:S01]  /*0aa0*/  IMAD.SHL.U32 R0, R0, 0x100000, RZ ;  /* 0x0010000000007824 */ /* 0x000fe200078e00ff */
[----:B------:R-:W-:-:S04]  /*0ab0*/  LEA R3, R3, 0x3b800000, 0x17 ;  /* 0x3b80000003037811 */ /* 0x000fc800078eb8ff */
[----:B------:R-:W-:-:S07]  /*0ac0*/  LOP3.LUT R0, R3, R0, R7, 0xfe, !PT ;  /* 0x0000000003007212 */ /* 0x000fce00078efe07 */
.L_x_18745:
[----:B------:R-:W-:Y:S05]  /*0ad0*/  BSYNC.RECONVERGENT B0 ;  /* 0x0000000000007941 */ /* 0x000fea0003800200 */
.L_x_18744:
[----:B------:R-:W0:Y:S02]  /*0ae0*/  F2I.FTZ.TRUNC.NTZ R0, R0 ;  /* 0x0000000000007305 */ /* 0x000e24000021f100 */
[----:B0-----:R-:W-:Y:S01]  /*0af0*/  PRMT R23, R0, 0x7610, R23 ;  /* 0x0000761000177816 */ /* 0x001fe20000000017 */
[----:B------:R-:W-:Y:S06]  /*0b00*/  BRA `(.L_x_18729) ;  /* 0x0000000400107947 */ /* 0x000fec0003800000 */
.L_x_18742:
        /* <DEDUP_REMOVED lines=21> */
.L_x_18751:
[----:B------:R-:W-:Y:S05]  /*0c60*/  BSYNC.RECONVERGENT B1 ;  /* 0x0000000000017941 */ /* 0x000fea0003800200 */
.L_x_18750:
[----:B------:R-:W-:Y:S01]  /*0c70*/  IMAD.SHL.U32 R0, R0, 0x200000, RZ ;  /* 0x0020000000007824 */ /* 0x000fe200078e00ff */
[----:B------:R-:W-:-:S04]  /*0c80*/  LEA R3, R3, 0x37800000, 0x17 ;  /* 0x3780000003037811 */ /* 0x000fc800078eb8ff */
[----:B------:R-:W-:-:S07]  /*0c90*/  LOP3.LUT R0, R3, R0, R7, 0xfe, !PT ;  /* 0x0000000003007212 */ /* 0x000fce00078efe07 */
.L_x_18749:
[----:B------:R-:W-:Y:S05]  /*0ca0*/  BSYNC.RECONVERGENT B0 ;  /* 0x0000000000007941 */ /* 0x000fea0003800200 */
.L_x_18748:
[----:B------:R-:W0:Y:S02]  /*0cb0*/  F2I.FTZ.TRUNC.NTZ R0, R0 ;  /* 0x0000000000007305 */ /* 0x000e24000021f100 */
[----:B0-----:R-:W-:Y:S01]  /*0cc0*/  PRMT R23, R0, 0x7610, R23 ;  /* 0x0000761000177816 */ /* 0x001fe20000000017 */
[----:B------:R-:W-:Y:S06]  /*0cd0*/  BRA `(.L_x_18729) ;  /* 0x00000000009c7947 */ /* 0x000fec0003800000 */
.L_x_18741:
[----:B------:R-:W-:-:S09]  /*0ce0*/  UISETP.NE.AND UP0, UPT, UR4, 0x1c, UPT ;  /* 0x0000001c0400788c */ /* 0x000fd2000bf05270 */
[----:B------:R-:W-:Y:S05]  /*0cf0*/  BRA.U !UP0, `(.L_x_18752) ;  /* 0x0000000108907547 */ /* 0x000fea000b800000 */
[----:B------:R-:W-:-:S09]  /*0d00*/  UISETP.NE.AND UP0, UPT, UR4, 0x1d, UPT ;  /* 0x0000001d0400788c */ /* 0x000fd2000bf05270 */
[----:B------:R-:W-:Y:S05]  /*0d10*/  BRA.U !UP0, `(.L_x_18753) ;  /* 0x0000000108807547 */ /* 0x000fea000b800000 */
[----:B------:R-:W-:-:S09]  /*0d20*/  UISETP.NE.AND UP0, UPT, UR4, 0x2c, UPT ;  /* 0x0000002c0400788c */ /* 0x000fd2000bf05270 */
[----:B------:R-:W-:Y:S05]  /*0d30*/  BRA.U !UP0, `(.L_x_18754) ;  /* 0x0000000108487547 */ /* 0x000fea000b800000 */
.L_x_18728:
        /* <DEDUP_REMOVED lines=16> */
.L_x_18755:
[----:B------:R-:W-:Y:S01]  /*0e40*/  PRMT R23, RZ, 0x7610, R23 ;  /* 0x00007610ff177816 */ /* 0x000fe20000000017 */
[----:B------:R-:W-:Y:S06]  /*0e50*/  BRA `(.L_x_18729) ;  /* 0x00000000003c7947 */ /* 0x000fec0003800000 */
.L_x_18754:
        /* <DEDUP_REMOVED lines=8> */
.L_x_18757:
[----:B------:R-:W-:Y:S05]  /*0ee0*/  BSYNC.RECONVERGENT B0 ;  /* 0x0000000000007941 */ /* 0x000fea0003800200 */
.L_x_18756:
[----:B------:R-:W0:Y:S02]  /*0ef0*/  F2I.FTZ.TRUNC.NTZ R0, R0 ;  /* 0x0000000000007305 */ /* 0x000e24000021f100 */
[----:B0-----:R-:W-:Y:S01]  /*0f00*/  PRMT R23, R0, 0x7610, R23 ;  /* 0x0000761000177816 */ /* 0x001fe20000000017 */
[----:B------:R-:W-:Y:S06]  /*0f10*/  BRA `(.L_x_18729) ;  /* 0x00000000000c7947 */ /* 0x000fec0003800000 */
.L_x_18753:
[----:B------:R0:W5:Y:S01]  /*0f20*/  LDG.E.U16 R23, desc[UR36][R4.64] ;  /* 0x0000002404177981 */ /* 0x000162000c1e1500 */
[----:B------:R-:W-:Y:S05]  /*0f30*/  BRA `(.L_x_18729) ;  /* 0x0000000000047947 */ /* 0x000fea0003800000 */
.L_x_18752:
[----:B------:R0:W5:Y:S02]  /*0f40*/  LDG.E.U16 R23, desc[UR36][R4.64] ;  /* 0x0000002404177981 */ /* 0x000164000c1e1500 */
.L_x_18729:
[----:B------:R-:W-:-:S07]  /*0f50*/  VIADD R25, R17, 0x80 ;  /* 0x0000008011197836 */ /* 0x000fce0000000000 */
.L_x_18723:
[----:B------:R-:W-:Y:S05]  /*0f60*/  BSYNC.RECONVERGENT B6 ;  /* 0x0000000000067941 */ /* 0x000fea0003800200 */
.L_x_18722:
        /* <DEDUP_REMOVED lines=23> */
.L_x_18763:
[----:B------:R0:W5:Y:S01]  /*10e0*/  LDG.E.U8 R24, desc[UR36][R4.64] ;  /* 0x0000002404187981 */ /* 0x000162000c1e1100 */
[----:B------:R-:W-:Y:S05]  /*10f0*/  BRA `(.L_x_18765) ;  /* 0x0000000c00507947 */ /* 0x000fea0003800000 */
.L_x_18762:
        /* <DEDUP_REMOVED lines=8> */
.L_x_18767:
[----:B------:R0:W5:Y:S01]  /*1180*/  LDG.E.U16 R24, desc[UR36][R4.64] ;  /* 0x0000002404187981 */ /* 0x000162000c1e1500 */
[----:B------:R-:W-:Y:S05]  /*1190*/  BRA `(.L_x_18765) ;  /* 0x0000000c00287947 */ /* 0x000fea0003800000 */
.L_x_18766:
[----:B------:R0:W5:Y:S01]  /*11a0*/  LDG.E.U16 R24, desc[UR36][R4.64] ;  /* 0x0000002404187981 */ /* 0x000162000c1e1500 */
[----:B------:R-:W-:Y:S05]  /*11b0*/  BRA `(.L_x_18765) ;  /* 0x0000000c00207947 */ /* 0x000fea0003800000 */
.L_x_18761:
        /* <DEDUP_REMOVED lines=9> */
.L_x_18769:
[----:B------:R-:W2:Y:S02]  /*1250*/  LDG.E.U16 R0, desc[UR36][R4.64] ;  /* 0x0000002404007981 */ /* 0x000ea4000c1e1500 */
[----:B--2---:R-:W-:-:S06]  /*1260*/  HADD2.F32 R0, -RZ, R0.H0_H0 ;  /* 0x20000000ff007230 */ /* 0x004fcc0000004100 */
[----:B------:R-:W0:Y:S02]  /*1270*/  F2I.FTZ.TRUNC.NTZ R0, R0 ;  /* 0x0000000000007305 */ /* 0x000e24000021f100 */
[----:B0-----:R-:W-:Y:S01]  /*1280*/  PRMT R24, R0, 0x7610, R24 ;  /* 0x0000761000187816 */ /* 0x001fe20000000018 */
[----:B------:R-:W-:Y:S06]  /*1290*/  BRA `(.L_x_18765) ;  /* 0x0000000800e87947 */ /* 0x000fec0003800000 */
.L_x_18768:
        /* <DEDUP_REMOVED lines=9> */
.L_x_18771:
[----:B------:R-:W2:Y:S02]  /*1330*/  LDG.E.U16 R4, desc[UR36][R4.64] ;  /* 0x0000002404047981 */ /* 0x000ea4000c1e1500 */
[----:B--2---:R-:W-:-:S06]  /*1340*/  HADD2.F32 R0, -RZ, R4.H0_H0 ;  /* 0x20000004ff007230 */ /* 0x004fcc0000004100 */
[----:B------:R-:W0:Y:S02]  /*1350*/  F2I.FTZ.TRUNC.NTZ R0, R0 ;  /* 0x0000000000007305 */ /* 0x000e24000021f100 */
[----:B0-----:R-:W-:Y:S01]  /*1360*/  PRMT R24, R0, 0x7610, R24 ;  /* 0x0000761000187816 */ /* 0x001fe20000000018 */
[----:B------:R-:W-:Y:S06]  /*1370*/  BRA `(.L_x_18765) ;  /* 0x0000000800b07947 */ /* 0x000fec0003800000 */
.L_x_18770:
[----:B------:R-:W2:Y:S02]  /*1380*/  LDG.E.64 R4, desc[UR36][R4.64] ;  /* 0x0000002404047981 */ /* 0x000ea4000c1e1b00 */
[----:B--2---:R0:W1:Y:S02]  /*1390*/  F2I.F64.TRUNC R24, R4 ;  /* 0x0000000400187311 */ /* 0x004064000030d100 */
[----:B01----:R-:W-:Y:S05]  /*13a0*/  BRA `(.L_x_18765) ;  /* 0x0000000800a47947 */ /* 0x003fea0003800000 */
.L_x_18760:
        /* <DEDUP_REMOVED lines=12> */
.L_x_18774:
[----:B------:R-:W2:Y:S02]  /*1470*/  LDG.E.64 R4, desc[UR36][R4.64] ;  /* 0x0000002404047981 */ /* 0x000ea4000c1e1b00 */
[----:B--2---:R0:W1:Y:S02]  /*1480*/  F2I.F64.TRUNC R24, R4 ;  /* 0x0000000400187311 */ /* 0x004064000030d100 */
[----:B01----:R-:W-:Y:S05]  /*1490*/  BRA `(.L_x_18765) ;  /* 0x0000000800687947 */ /* 0x003fea0003800000 */
.L_x_18773:
        /* <DEDUP_REMOVED lines=27> */
.L_x_18776:
        /* <DEDUP_REMOVED lines=15> */
.L_x_18775:
[----:B------:R-:W2:Y:S02]  /*1740*/  LDG.E.U16 R0, desc[UR36][R4.64] ;  /* 0x0000002404007981 */ /* 0x000ea4000c1e1500 */
[----:B--2---:R-:W-:-:S06]  /*1750*/  IMAD.U32 R0, R0, 0x10000, RZ ;  /* 0x0001000000007824 */ /* 0x004fcc00078e00ff */
[----:B------:R-:W0:Y:S02]  /*1760*/  F2I.FTZ.TRUNC.NTZ R0, R0 ;  /* 0x0000000000007305 */ /* 0x000e24000021f100 */
[----:B0-----:R-:W-:Y:S01]  /*1770*/  PRMT R24, R0, 0x7610, R24 ;  /* 0x0000761000187816 */ /* 0x001fe20000000018 */
[----:B------:R-:W-:Y:S06]  /*1780*/  BRA `(.L_x_18765) ;  /* 0x0000000400ac7947 */ /* 0x000fec0003800000 */
.L_x_18772:
        /* <DEDUP_REMOVED lines=10> */
.L_x_18779:
        /* <DEDUP_REMOVED lines=21> */
.L_x_18783:
[----:B------:R-:W-:Y:S05]  /*1980*/  BSYNC.RECONVERGENT B1 ;  /* 0x0000000000017941 */ /* 0x000fea0003800200 */
.L_x_18782:
[----:B------:R-:W-:Y:S01]  /*1990*/  IMAD.SHL.U32 R0, R0, 0x100000, RZ ;  /* 0x0010000000007824 */ /* 0x000fe200078e00ff */
[----:B------:R-:W-:-:S04]  /*19a0*/  LEA R3, R3, 0x3b800000, 0x17 ;  /* 0x3b80000003037811 */ /* 0x000fc800078eb8ff */
[----:B------:R-:W-:-:S07]  /*19b0*/  LOP3.LUT R0, R3, R0, R7, 0xfe, !PT ;  /* 0x0000000003007212 */ /* 0x000fce00078efe07 */
.L_x_18781:
[----:B------:R-:W-:Y:S05]  /*19c0*/  BSYNC.RECONVERGENT B0 ;  /* 0x0000000000007941 */ /* 0x000fea0003800200 */
.L_x_18780:
[----:B------:R-:W0:Y:S02]  /*19d0*/  F2I.FTZ.TRUNC.NTZ R0, R0 ;  /* 0x0000000000007305 */ /* 0x000e24000021f100 */
[----:B0-----:R-:W-:Y:S01]  /*19e0*/  PRMT R24, R0, 0x7610, R24 ;  /* 0x0000761000187816 */ /* 0x001fe20000000018 */
[----:B------:R-:W-:Y:S06]  /*19f0*/  BRA `(.L_x_18765) ;  /* 0x0000000400107947 */ /* 0x000fec0003800000 */
.L_x_18778:
        /* <DEDUP_REMOVED lines=21> */
.L_x_18787:
[----:B------:R-:W-:Y:S05]  /*1b50*/  BSYNC.RECONVERGENT B1 ;  /* 0x0000000000017941 */ /* 0x000fea0003800200 */
.L_x_18786:
[----:B------:R-:W-:Y:S01]  /*1b60*/  IMAD.SHL.U32 R0, R0, 0x200000, RZ ;  /* 0x0020000000007824 */ /* 0x000fe200078e00ff */
[----:B------:R-:W-:-:S04]  /*1b70*/  LEA R3, R3, 0x37800000, 0x17 ;  /* 0x3780000003037811 */ /* 0x000fc800078eb8ff */
[----:B------:R-:W-:-:S07]  /*1b80*/  LOP3.LUT R0, R3, R0, R7, 0xfe, !PT ;  /* 0x0000000003007212 */ /* 0x000fce00078efe07 */
.L_x_18785:
[----:B------:R-:W-:Y:S05]  /*1b90*/  BSYNC.RECONVERGENT B0 ;  /* 0x0000000000007941 */ /* 0x000fea0003800200 */
.L_x_18784:
[----:B------:R-:W0:Y:S02]  /*1ba0*/  F2I.FTZ.TRUNC.NTZ R0, R0 ;  /* 0x0000000000007305 */ /* 0x000e24000021f100 */
[----:B0-----:R-:W-:Y:S01]  /*1bb0*/  PRMT R24, R0, 0x7610, R24 ;  /* 0x0000761000187816 */ /* 0x001fe20000000018 */
[----:B------:R-:W-:Y:S06]  /*1bc0*/  BRA `(.L_x_18765) ;  /* 0x00000000009c7947 */ /* 0x000fec0003800000 */
.L_x_18777:
        /* <DEDUP_REMOVED lines=14> */
.L_x_18791:
[----:B------:R-:W-:Y:S05]  /*1cb0*/  BSYNC.RECONVERGENT B0 ;  /* 0x0000000000007941 */ /* 0x000fea0003800200 */
.L_x_18790:
[----:B------:R-:W0:Y:S02]  /*1cc0*/  F2I.FTZ.TRUNC.NTZ R0, R0 ;  /* 0x0000000000007305 */ /* 0x000e24000021f100 */
[----:B0-----:R-:W-:Y:S01]  /*1cd0*/  PRMT R24, R0, 0x7610, R24 ;  /* 0x0000761000187816 */ /* 0x001fe20000000018 */
[----:B------:R-:W-:Y:S06]  /*1ce0*/  BRA `(.L_x_18765) ;  /* 0x0000000000547947 */ /* 0x000fec0003800000 */
.L_x_18764:
        /* <DEDUP_REMOVED lines=16> */
.L_x_18792:
[----:B------:R-:W-:Y:S01]  /*1df0*/  PRMT R24, RZ, 0x7610, R24 ;  /* 0x00007610ff187816 */ /* 0x000fe20000000018 */
[----:B------:R-:W-:Y:S06]  /*1e00*/  BRA `(.L_x_18765) ;  /* 0x00000000000c7947 */ /* 0x000fec0003800000 */
.L_x_18789:
[----:B------:R1:W5:Y:S01]  /*1e10*/  LDG.E.U16 R24, desc[UR36][R4.64] ;  /* 0x0000002404187981 */ /* 0x000362000c1e1500 */
[----:B------:R-:W-:Y:S05]  /*1e20*/  BRA `(.L_x_18765) ;  /* 0x0000000000047947 */ /* 0x000fea0003800000 */
.L_x_18788:
[----:B------:R0:W5:Y:S02]  /*1e30*/  LDG.E.U16 R24, desc[UR36][R4.64] ;  /* 0x0000002404187981 */ /* 0x000164000c1e1500 */
.L_x_18765:
[----:B------:R-:W-:-:S07]  /*1e40*/  VIADD R25, R25, 0x80 ;  /* 0x0000008019197836 */ /* 0x000fce0000000000 */
.L_x_18759:
[----:B------:R-:W-:Y:S05]  /*1e50*/  BSYNC.RECONVERGENT B6 ;  /* 0x0000000000067941 */ /* 0x000fea0003800200 */
.L_x_18758:
        /* <DEDUP_REMOVED lines=23> */
.L_x_18798:
[----:B------:R0:W5:Y:S01]  /*1fd0*/  LDG.E.U8 R22, desc[UR36][R4.64] ;  /* 0x0000002404167981 */ /* 0x000162000c1e1100 */
[----:B------:R-:W-:Y:S05]  /*1fe0*/  BRA `(.L_x_18800) ;  /* 0x0000000c00507947 */ /* 0x000fea0003800000 */
.L_x_18797:
        /* <DEDUP_REMOVED lines=8> */
.L_x_18802:
[----:B------:R0:W5:Y:S01]  /*2070*/  LDG.E.U16 R22, desc[UR36][R4.64] ;  /* 0x0000002404167981 */ /* 0x000162000c1e1500 */
[----:B------:R-:W-:Y:S05]  /*2080*/  BRA `(.L_x_18800) ;  /* 0x0000000c00287947 */ /* 0x000fea0003800000 */
.L_x_18801:
[----:B------:R0:W5:Y:S01]  /*2090*/  LDG.E.U16 R22, desc[UR36][R4.64] ;  /* 0x0000002404167981 */ /* 0x000162000c1e1500 */
[----:B------:R-:W-:Y:S05]  /*20a0*/  BRA `(.L_x_18800) ;  /* 0x0000000c00207947 */ /* 0x000fea0003800000 */
.L_x_18796:
        /* <DEDUP_REMOVED lines=9> */
.L_x_18804:
[----:B------:R-:W2:Y:S02]  /*2140*/  LDG.E.U16 R0, desc[UR36][R4.64] ;  /* 0x0000002404007981 */ /* 0x000ea4000c1e1500 */
[----:B--2---:R-:W-:-:S06]  /*2150*/  HADD2.F32 R0, -RZ, R0.H0_H0 ;  /* 0x20000000ff007230 */ /* 0x004fcc0000004100 */
[----:B------:R-:W0:Y:S02]  /*2160*/  F2I.FTZ.TRUNC.NTZ R0, R0 ;  /* 0x0000000000007305 */ /* 0x000e24000021f100 */
[----:B0-----:R-:W-:Y:S01]  /*2170*/  PRMT R22, R0, 0x7610, R22 ;  /* 0x0000761000167816 */ /* 0x001fe20000000016 */
[----:B------:R-:W-:Y:S06]  /*2180*/  BRA `(.L_x_18800) ;  /* 0x0000000800e87947 */ /* 0x000fec0003800000 */
.L_x_18803:
        /* <DEDUP_REMOVED lines=9> */
.L_x_18806:
[----:B------:R-:W2:Y:S02]  /*2220*/  LDG.E.U16 R4, desc[UR36][R4.64] ;  /* 0x0000002404047981 */ /* 0x000ea4000c1e1500 */
[----:B--2---:R-:W-:-:S06]  /*2230*/  HADD2.F32 R0, -RZ, R4.H0_H0 ;  /* 0x20000004ff007230 */ /* 0x004fcc0000004100 */
[----:B------:R-:W0:Y:S02]  /*2240*/  F2I.FTZ.TRUNC.NTZ R0, R0 ;  /* 0x0000000000007305 */ /* 0x000e24000021f100 */
[----:B0-----:R-:W-:Y:S01]  /*2250*/  PRMT R22, R0, 0x7610, R22 ;  /* 0x0000761000167816 */ /* 0x001fe20000000016 */
[----:B------:R-:W-:Y:S06]  /*2260*/  BRA `(.L_x_18800) ;  /* 0x0000000800b07947 */ /* 0x000fec0003800000 */
.L_x_18805:
[----:B------:R-:W2:Y:S02]  /*2270*/  LDG.E.64 R4, desc[UR36][R4.64] ;  /* 0x0000002404047981 */ /* 0x000ea4000c1e1b00 */
[----:B--2---:R0:W1:Y:S02]  /*2280*/  F2I.F64.TRUNC R22, R4 ;  /* 0x0000000400167311 */ /* 0x004064000030d100 */
[----:B01----:R-:W-:Y:S05]  /*2290*/  BRA `(.L_x_18800) ;  /* 0x0000000800a47947 */ /* 0x003fea0003800000 */
.L_x_18795:
        /* <DEDUP_REMOVED lines=12> */
.L_x_18809:
[----:B------:R-:W2:Y:S02]  /*2360*/  LDG.E.64 R4, desc[UR36][R4.64] ;  /* 0x0000002404047981 */ /* 0x000ea4000c1e1b00 */
[----:B--2---:R3:W4:Y:S02]  /*2370*/  F2I.F64.TRUNC R22, R4 ;  /* 0x0000000400167311 */ /* 0x004724000030d100 */
[----:B---34-:R-:W-:Y:S05]  /*2380*/  BRA `(.L_x_18800) ;  /* 0x0000000800687947 */ /* 0x018fea0003800000 */
.L_x_18808:
        /* <DEDUP_REMOVED lines=27> */
.L_x_18811:
        /* <DEDUP_REMOVED lines=15> */
.L_x_18810:
[----:B------:R-:W2:Y:S02]  /*2630*/  LDG.E.U16 R0, desc[UR36][R4.64] ;  /* 0x0000002404007981 */ /* 0x000ea4000c1e1500 */
[----:B--2---:R-:W-:-:S06]  /*2640*/  IMAD.U32 R0, R0, 0x10000, RZ ;  /* 0x0001000000007824 */ /* 0x004fcc00078e00ff */
[----:B------:R-:W0:Y:S02]  /*2650*/  F2I.FTZ.TRUNC.NTZ R0, R0 ;  /* 0x0000000000007305 */ /* 0x000e24000021f100 */
[----:B0-----:R-:W-:Y:S01]  /*2660*/  PRMT R22, R0, 0x7610, R22 ;  /* 0x0000761000167816 */ /* 0x001fe20000000016 */
[----:B------:R-:W-:Y:S06]  /*2670*/  BRA `(.L_x_18800) ;  /* 0x0000000400ac7947 */ /* 0x000fec0003800000 */
.L_x_18807:
        /* <DEDUP_REMOVED lines=10> */
.L_x_18814:
        /* <DEDUP_REMOVED lines=21> */
.L_x_18818:
[----:B------:R-:W-:Y:S05]  /*2870*/  BSYNC.RECONVERGENT B1 ;  /* 0x0000000000017941 */ /* 0x000fea0003800200 */
.L_x_18817:
[----:B------:R-:W-:Y:S01]  /*2880*/  IMAD.SHL.U32 R0, R0, 0x100000, RZ ;  /* 0x0010000000007824 */ /* 0x000fe200078e00ff */
[----:B------:R-:W-:-:S04]  /*2890*/  LEA R3, R3, 0x3b800000, 0x17 ;  /* 0x3b80000003037811 */ /* 0x000fc800078eb8ff */
[----:B------:R-:W-:-:S07]  /*28a0*/  LOP3.LUT R0, R3, R0, R7, 0xfe, !PT ;  /* 0x0000000003007212 */ /* 0x000fce00078efe07 */
.L_x_18816:
[----:B------:R-:W-:Y:S05]  /*28b0*/  BSYNC.RECONVERGENT B0 ;  /* 0x0000000000007941 */ /* 0x000fea0003800200 */
.L_x_18815:
[----:B------:R-:W0:Y:S02]  /*28c0*/  F2I.FTZ.TRUNC.NTZ R0, R0 ;  /* 0x0000000000007305 */ /* 0x000e24000021f100 */
[----:B0-----:R-:W-:Y:S01]  /*28d0*/  PRMT R22, R0, 0x7610, R22 ;  /* 0x0000761000167816 */ /* 0x001fe20000000016 */
[----:B------:R-:W-:Y:S06]  /*28e0*/  BRA `(.L_x_18800) ;  /* 0x0000000400107947 */ /* 0x000fec0003800000 */
.L_x_18813:
        /* <DEDUP_REMOVED lines=21> */
.L_x_18822:
[----:B------:R-:W-:Y:S05]  /*2a40*/  BSYNC.RECONVERGENT B1 ;  /* 0x0000000000017941 */ /* 0x000fea0003800200 */
.L_x_18821:
[----:B------:R-:W-:Y:S01]  /*2a50*/  IMAD.SHL.U32 R0, R0, 0x200000, RZ ;  /* 0x0020000000007824 */ /* 0x000fe200078e00ff */
[----:B------:R-:W-:-:S04]  /*2a60*/  LEA R3, R3, 0x37800000, 0x17 ;  /* 0x3780000003037811 */ /* 0x000fc800078eb8ff */
[----:B------:R-:W-:-:S07]  /*2a70*/  LOP3.LUT R0, R3, R0, R7, 0xfe, !PT ;  /* 0x0000000003007212 */ /* 0x000fce00078efe07 */
.L_x_18820:
[----:B------:R-:W-:Y:S05]  /*2a80*/  BSYNC.RECONVERGENT B0 ;  /* 0x0000000000007941 */ /* 0x000fea0003800200 */
.L_x_18819:
[----:B------:R-:W0:Y:S02]  /*2a90*/  F2I.FTZ.TRUNC.NTZ R0, R0 ;  /* 0x0000000000007305 */ /* 0x000e24000021f100 */
[----:B0-----:R-:W-:Y:S01]  /*2aa0*/  PRMT R22, R0, 0x7610, R22 ;  /* 0x0000761000167816 */ /* 0x001fe20000000016 */
[----:B------:R-:W-:Y:S06]  /*2ab0*/  BRA `(.L_x_18800) ;  /* 0x00000000009c7947 */ /* 0x000fec0003800000 */
.L_x_18812:
        /* <DEDUP_REMOVED lines=14> */
.L_x_18826:
[----:B------:R-:W-:Y:S05]  /*2ba0*/  BSYNC.RECONVERGENT B0 ;  /* 0x0000000000007941 */ /* 0x000fea0003800200 */
.L_x_18825:
[----:B------:R-:W0:Y:S02]  /*2bb0*/  F2I.FTZ.TRUNC.NTZ R0, R0 ;  /* 0x0000000000007305 */ /* 0x000e24000021f100 */
[----:B0-----:R-:W-:Y:S01]  /*2bc0*/  PRMT R22, R0, 0x7610, R22 ;  /* 0x0000761000167816 */ /* 0x001fe20000000016 */
[----:B------:R-:W-:Y:S06]  /*2bd0*/  BRA `(.L_x_18800) ;  /* 0x0000000000547947 */ /* 0x000fec0003800000 */
.L_x_18799:
        /* <DEDUP_REMOVED lines=16> */
.L_x_18827:
[----:B------:R-:W-:Y:S01]  /*2ce0*/  PRMT R22, RZ, 0x7610, R22 ;  /* 0x00007610ff167816 */ /* 0x000fe20000000016 */
[----:B------:R-:W-:Y:S06]  /*2cf0*/  BRA `(.L_x_18800) ;  /* 0x00000000000c7947 */ /* 0x000fec0003800000 */
.L_x_18824:
[----:B------:R2:W5:Y:S01]  /*2d00*/  LDG.E.U16 R22, desc[UR36][R4.64] ;  /* 0x0000002404167981 */ /* 0x000562000c1e1500 */
[----:B------:R-:W-:Y:S05]  /*2d10*/  BRA `(.L_x_18800) ;  /* 0x0000000000047947 */ /* 0x000fea0003800000 */
.L_x_18823:
[----:B------:R1:W5:Y:S02]  /*2d20*/  LDG.E.U16 R22, desc[UR36][R4.64] ;  /* 0x0000002404167981 */ /* 0x000364000c1e1500 */
.L_x_18800:
[----:B------:R-:W-:-:S07]  /*2d30*/  VIADD R25, R25, 0x80 ;  /* 0x0000008019197836 */ /* 0x000fce0000000000 */
.L_x_18794:
[----:B------:R-:W-:Y:S05]  /*2d40*/  BSYNC.RECONVERGENT B6 ;  /* 0x0000000000067941 */ /* 0x000fea0003800200 */
.L_x_18793:
        /* <DEDUP_REMOVED lines=23> */
.L_x_18833:
[----:B------:R0:W5:Y:S01]  /*2ec0*/  LDG.E.U8 R19, desc[UR36][R4.64] ;  /* 0x0000002404137981 */ /* 0x000162000c1e1100 */
[----:B------:R-:W-:Y:S05]  /*2ed0*/  BRA `(.L_x_18829) ;  /* 0x0000000c004c7947 */ /* 0x000fea0003800000 */
.L_x_18832:
        /* <DEDUP_REMOVED lines=8> */
.L_x_18836:
[----:B------:R0:W5:Y:S01]  /*2f60*/  LDG.E.U16 R19, desc[UR36][R4.64] ;  /* 0x0000002404137981 */ /* 0x000162000c1e1500 */
[----:B------:R-:W-:Y:S05]  /*2f70*/  BRA `(.L_x_18829) ;  /* 0x0000000c00247947 */ /* 0x000fea0003800000 */
.L_x_18835:
[----:B------:R0:W5:Y:S01]  /*2f80*/  LDG.E.U16 R19, desc[UR36][R4.64] ;  /* 0x0000002404137981 */ /* 0x000162000c1e1500 */
[----:B------:R-:W-:Y:S05]  /*2f90*/  BRA `(.L_x_18829) ;  /* 0x0000000c001c7947 */ /* 0x000fea0003800000 */
.L_x_18831:
        /* <DEDUP_REMOVED lines=9> */
.L_x_18838:
[----:B------:R-:W2:Y:S02]  /*3030*/  LDG.E.U16 R0, desc[UR36][R4.64] ;  /* 0x0000002404007981 */ /* 0x000ea4000c1e1500 */
[----:B--2---:R-:W-:-:S06]  /*3040*/  HADD2.F32 R0, -RZ, R0.H0_H0 ;  /* 0x20000000ff007230 */ /* 0x004fcc0000004100 */
[----:B------:R-:W0:Y:S02]  /*3050*/  F2I.FTZ.TRUNC.NTZ R0, R0 ;  /* 0x0000000000007305 */ /* 0x000e24000021f100 */
[----:B0-----:R-:W-:Y:S01]  /*3060*/  PRMT R19, R0, 0x7610, R19 ;  /* 0x0000761000137816 */ /* 0x001fe20000000013 */
[----:B------:R-:W-:Y:S06]  /*3070*/  BRA `(.L_x_18829) ;  /* 0x0000000800e47947 */ /* 0x000fec0003800000 */
.L_x_18837:
        /* <DEDUP_REMOVED lines=9> */
.L_x_18840:
[----:B------:R-:W2:Y:S02]  /*3110*/  LDG.E.U16 R4, desc[UR36][R4.64] ;  /* 0x0000002404047981 */ /* 0x000ea4000c1e1500 */
[----:B--2---:R-:W-:-:S06]  /*3120*/  HADD2.F32 R0, -RZ, R4.H0_H0 ;  /* 0x20000004ff007230 */ /* 0x004fcc0000004100 */
[----:B------:R-:W0:Y:S02]  /*3130*/  F2I.FTZ.TRUNC.NTZ R0, R0 ;  /* 0x0000000000007305 */ /* 0x000e24000021f100 */
[----:B0-----:R-:W-:Y:S01]  /*3140*/  PRMT R19, R0, 0x7610, R19 ;  /* 0x0000761000137816 */ /* 0x001fe20000000013 */
[----:B------:R-:W-:Y:S06]  /*3150*/  BRA `(.L_x_18829) ;  /* 0x0000000800ac7947 */ /* 0x000fec0003800000 */
.L_x_18839:
[----:B------:R-:W2:Y:S02]  /*3160*/  LDG.E.64 R4, desc[UR36][R4.64] ;  /* 0x0000002404047981 */ /* 0x000ea4000c1e1b00 */
[----:B--2---:R0:W1:Y:S02]  /*3170*/  F2I.F64.TRUNC R19, R4 ;  /* 0x0000000400137311 */ /* 0x004064000030d100 */
[----:B01----:R-:W-:Y:S05]  /*3180*/  BRA `(.L_x_18829) ;  /* 0x0000000800a07947 */ /* 0x003fea0003800000 */
.L_x_18830:
        /* <DEDUP_REMOVED lines=12> */
.L_x_18843:
[----:B------:R-:W2:Y:S02]  /*3250*/  LDG.E.64 R4, desc[UR36][R4.64] ;  /* 0x0000002404047981 */ /* 0x000ea4000c1e1b00 */
[----:B--2---:R0:W1:Y:S02]  /*3260*/  F2I.F64.TRUNC R19, R4 ;  /* 0x0000000400137311 */ /* 0x004064000030d100 */
[----:B01----:R-:W-:Y:S05]  /*3270*/  BRA `(.L_x_18829) ;  /* 0x0000000800647947 */ /* 0x003fea0003800000 */
.L_x_18842:
        /* <DEDUP_REMOVED lines=27> */
.L_x_18845:
        /* <DEDUP_REMOVED lines=15> */
.L_x_18844:
[----:B------:R-:W2:Y:S02]  /*3520*/  LDG.E.U16 R0, desc[UR36][R4.64] ;  /* 0x0000002404007981 */ /* 0x000ea4000c1e1500 */
[----:B--2---:R-:W-:-:S06]  /*3530*/  IMAD.U32 R0, R0, 0x10000, RZ ;  /* 0x0001000000007824 */ /* 0x004fcc00078e00ff */
[----:B------:R-:W0:Y:S02]  /*3540*/  F2I.FTZ.TRUNC.NTZ R0, R0 ;  /* 0x0000000000007305 */ /* 0x000e24000021f100 */
[----:B0-----:R-:W-:Y:S01]  /*3550*/  PRMT R19, R0, 0x7610, R19 ;  /* 0x0000761000137816 */ /* 0x001fe20000000013 */
[----:B------:R-:W-:Y:S06]  /*3560*/  BRA `(.L_x_18829) ;  /* 0x0000000400a87947 */ /* 0x000fec0003800000 */
.L_x_18841:
        /* <DEDUP_REMOVED lines=10> */
.L_x_18848:
        /* <DEDUP_REMOVED lines=21> */
.L_x_18852:
[----:B------:R-:W-:Y:S05]  /*3760*/  BSYNC.RECONVERGENT B1 ;  /* 0x0000000000017941 */ /* 0x000fea0003800200 */
.L_x_18851:
[----:B------:R-:W-:Y:S01]  /*3770*/  IMAD.SHL.U32 R0, R0, 0x100000, RZ ;  /* 0x0010000000007824 */ /* 0x000fe200078e00ff */
[----:B------:R-:W-:-:S04]  /*3780*/  LEA R3, R3, 0x3b800000, 0x17 ;  /* 0x3b80000003037811 */ /* 0x000fc800078eb8ff */
[----:B------:R-:W-:-:S07]  /*3790*/  LOP3.LUT R0, R3, R0, R7, 0xfe, !PT ;  /* 0x0000000003007212 */ /* 0x000fce00078efe07 */
.L_x_18850:
[----:B------:R-:W-:Y:S05]  /*37a0*/  BSYNC.RECONVERGENT B0 ;  /* 0x0000000000007941 */ /* 0x000fea0003800200 */
.L_x_18849:
[----:B------:R-:W0:Y:S02]  /*37b0*/  F2I.FTZ.TRUNC.NTZ R0, R0 ;  /* 0x0000000000007305 */ /* 0x000e24000021f100 */
[----:B0-----:R-:W-:Y:S01]  /*37c0*/  PRMT R19, R0, 0x7610, R19 ;  /* 0x0000761000137816 */ /* 0x001fe20000000013 */
[----:B------:R-:W-:Y:S06]  /*37d0*/  BRA `(.L_x_18829) ;  /* 0x00000004000c7947 */ /* 0x000fec0003800000 */
.L_x_18847:
        /* <DEDUP_REMOVED lines=21> */
.L_x_18856:
[----:B------:R-:W-:Y:S05]  /*3930*/  BSYNC.RECONVERGENT B1 ;  /* 0x0000000000017941 */ /* 0x000fea0003800200 */
.L_x_18855:
[----:B------:R-:W-:Y:S01]  /*3940*/  IMAD.SHL.U32 R0, R0, 0x200000, RZ ;  /* 0x0020000000007824 */ /* 0x000fe200078e00ff */
[----:B------:R-:W-:-:S04]  /*3950*/  LEA R3, R3, 0x37800000, 0x17 ;  /* 0x3780000003037811 */ /* 0x000fc800078eb8ff */
[----:B------:R-:W-:-:S07]  /*3960*/  LOP3.LUT R0, R3, R0, R7, 0xfe, !PT ;  /* 0x0000000003007212 */ /* 0x000fce00078efe07 */
.L_x_18854:
[----:B------:R-:W-:Y:S05]  /*3970*/  BSYNC.RECONVERGENT B0 ;  /* 0x0000000000007941 */ /* 0x000fea0003800200 */
.L_x_18853:
[----:B------:R-:W0:Y:S02]  /*3980*/  F2I.FTZ.TRUNC.NTZ R0, R0 ;  /* 0x0000000000007305 */ /* 0x000e24000021f100 */
[----:B0-----:R-:W-:Y:S01]  /*3990*/  PRMT R19, R0, 0x7610, R19 ;  /* 0x0000761000137816 */ /* 0x001fe20000000013 */
[----:B------:R-:W-:Y:S06]  /*39a0*/  BRA `(.L_x_18829) ;  /* 0x0000000000987947 */ /* 0x000fec0003800000 */
.L_x_18846:
        /* <DEDUP_REMOVED lines=14> */
.L_x_18860:
[----:B------:R-:W-:Y:S05]  /*3a90*/  BSYNC.RECONVERGENT B0 ;  /* 0x0000000000007941 */ /* 0x000fea0003800200 */
.L_x_18859:
[----:B------:R-:W0:Y:S02]  /*3aa0*/  F2I.FTZ.TRUNC.NTZ R0, R0 ;  /* 0x0000000000007305 */ /* 0x000e24000021f100 */
[----:B0-----:R-:W-:Y:S01]  /*3ab0*/  PRMT R19, R0, 0x7610, R19 ;  /* 0x0000761000137816 */ /* 0x001fe20000000013 */
[----:B------:R-:W-:Y:S06]  /*3ac0*/  BRA `(.L_x_18829) ;  /* 0x0000000000507947 */ /* 0x000fec0003800000 */
.L_x_18834:
        /* <DEDUP_REMOVED lines=16> */
.L_x_18861:
[----:B------:R-:W-:Y:S05]  /*3bd0*/  BRA `(.L_x_18829) ;  /* 0x00000000000c7947 */ /* 0x000fea0003800000 */
.L_x_18858:
[----:B------:R0:W5:Y:S01]  /*3be0*/  LDG.E.U16 R19, desc[UR36][R4.64] ;  /* 0x0000002404137981 */ /* 0x000162000c1e1500 */
[----:B------:R-:W-:Y:S05]  /*3bf0*/  BRA `(.L_x_18829) ;  /* 0x0000000000047947 */ /* 0x000fea0003800000 */
.L_x_18857:
[----:B------:R0:W5:Y:S02]  /*3c00*/  LDG.E.U16 R19, desc[UR36][R4.64] ;  /* 0x0000002404137981 */ /* 0x000164000c1e1500 */
.L_x_18829:
[----:B------:R-:W-:Y:S05]  /*3c10*/  BSYNC.RECONVERGENT B6 ;  /* 0x0000000000067941 */ /* 0x000fea0003800200 */
.L_x_18828:
        /* <DEDUP_REMOVED lines=31> */
.L_x_18868:
[----:B------:R0:W-:Y:S01]  /*3e10*/  STG.E.U8 desc[UR36][R8.64], R3 ;  /* 0x0000000308007986 */ /* 0x0001e2000c101124 */
[----:B------:R-:W-:Y:S05]  /*3e20*/  BRA `(.L_x_18870) ;  /* 0x0000000c005c7947 */ /* 0x000fea0003800000 */
.L_x_18867:
        /* <DEDUP_REMOVED lines=11> */
.L_x_18872:
[----:B------:R-:W-:-:S05]  /*3ee0*/  PRMT R3, R3, 0x9910, RZ ;  /* 0x0000991003037816 */ /* 0x000fca00000000ff */
[----:B------:R0:W-:Y:S01]  /*3ef0*/  STG.E desc[UR36][R8.64], R3 ;  /* 0x0000000308007986 */ /* 0x0001e2000c101924 */
[----:B------:R-:W-:Y:S05]  /*3f00*/  BRA `(.L_x_18870) ;  /* 0x0000000c00247947 */ /* 0x000fea0003800000 */
.L_x_18871:
[----:B------:R0:W-:Y:S01]  /*3f10*/  STG.E.U16 desc[UR36][R8.64], R3 ;  /* 0x0000000308007986 */ /* 0x0001e2000c101524 */
[----:B------:R-:W-:Y:S05]  /*3f20*/  BRA `(.L_x_18870) ;  /* 0x0000000c001c7947 */ /* 0x000fea0003800000 */
.L_x_18866:
        /* <DEDUP_REMOVED lines=9> */
.L_x_18874:
[----:B------:R-:W0:Y:S02]  /*3fc0*/  I2F.S16 R0, R3 ;  /* 0x0000000300007306 */ /* 0x000e240000101400 */
[----:B0-----:R-:W-:-:S05]  /*3fd0*/  F2FP.F16.F32.PACK_AB R0, RZ, R0 ;  /* 0x00000000ff00723e */ /* 0x001fca00000000ff */
[----:B------:R0:W-:Y:S01]  /*3fe0*/  STG.E.U16 desc[UR36][R8.64], R0 ;  /* 0x0000000008007986 */ /* 0x0001e2000c101524 */
[----:B------:R-:W-:Y:S05]  /*3ff0*/  BRA `(.L_x_18870) ;  /* 0x0000000800e87947 */ /* 0x000fea0003800000 */
.L_x_18873:
        /* <DEDUP_REMOVED lines=10> */
.L_x_18876:
[----:B------:R-:W0:Y:S02]  /*40a0*/  I2F.S16 R3, R3 ;  /* 0x0000000300037306 */ /* 0x000e240000101400 */
[----:B0-----:R-:W-:-:S04]  /*40b0*/  F2FP.F16.F32.PACK_AB R3, RZ, R3 ;  /* 0x00000003ff03723e */ /* 0x001fc800000000ff */
[----:B------:R-:W-:-:S05]  /*40c0*/  PRMT R3, R3, 0x5410, RZ ;  /* 0x0000541003037816 */ /* 0x000fca00000000ff */
[----:B------:R0:W-:Y:S01]  /*40d0*/  STG.E desc[UR36][R8.64], R3 ;  /* 0x0000000308007986 */ /* 0x0001e2000c101924 */
[----:B------:R-:W-:Y:S05]  /*40e0*/  BRA `(.L_x_18870) ;  /* 0x0000000800ac7947 */ /* 0x000fea0003800000 */
.L_x_18875:
[----:B------:R-:W0:Y:S02]  /*40f0*/  I2F.F64.S16 R4, R3 ;  /* 0x0000000300047312 */ /* 0x000e240000101c00 */
[----:B0-----:R0:W-:Y:S01]  /*4100*/  STG.E.64 desc[UR36][R8.64], R4 ;  /* 0x0000000408007986 */ /* 0x0011e2000c101b24 */
[----:B------:R-:W-:Y:S05]  /*4110*/  BRA `(.L_x_18870) ;  /* 0x0000000800a07947 */ /* 0x000fea0003800000 */
.L_x_18865:
        /* <DEDUP_REMOVED lines=13> */
.L_x_18879:
[----:B------:R-:W-:Y:S01]  /*41f0*/  CS2R R6, SRZ ;  /* 0x0000000000067805 */ /* 0x000fe2000001ff00 */
[----:B------:R-:W0:Y:S04]  /*4200*/  I2F.F64.S16 R4, R3 ;  /* 0x0000000300047312 */ /* 0x000e280000101c00 */
[----:B0-----:R3:W-:Y:S01]  /*4210*/  STG.E.128 desc[UR36][R8.64], R4 ;  /* 0x0000000408007986 */ /* 0x0017e2000c101d24 */
[----:B------:R-:W-:Y:S05]  /*4220*/  BRA `(.L_x_18870) ;  /* 0x00000008005c7947 */ /* 0x000fea0003800000 */
.L_x_18878:
        /* <DEDUP_REMOVED lines=19> */
.L_x_18883:
[----:B------:R-:W-:Y:S05]  /*4360*/  BSYNC.RECONVERGENT B0 ;  /* 0x0000000000007941 */ /* 0x000fea0003800200 */
.L_x_18882:
[----:B------:R-:W-:-:S05]  /*4370*/  LOP3.LUT R5, R0, 0x80, R5, 0xf8, !PT ;  /* 0x0000008000057812 */ /* 0x000fca00078ef805 */
[----:B------:R2:W-:Y:S01]  /*4380*/  STG.E.U8 desc[UR36][R8.64], R5 ;  /* 0x0000000508007986 */ /* 0x0005e2000c101124 */
[----:B------:R-:W-:Y:S05]  /*4390*/  BRA `(.L_x_18870) ;  /* 0x0000000800007947 */ /* 0x000fea0003800000 */
.L_x_18881:
        /* <DEDUP_REMOVED lines=15> */
.L_x_18885:
[----:B------:R-:W-:Y:S05]  /*4490*/  BSYNC.RECONVERGENT B0 ;  /* 0x0000000000007941 */ /* 0x000fea0003800200 */
.L_x_18884:
[----:B------:R-:W-:-:S05]  /*44a0*/  LOP3.LUT R5, R0, 0x80, R5, 0xf8, !PT ;  /* 0x0000008000057812 */ /* 0x000fca00078ef805 */
[----:B------:R1:W-:Y:S01]  /*44b0*/  STG.E.U8 desc[UR36][R8.64], R5 ;  /* 0x0000000508007986 */ /* 0x0003e2000c101124 */
[----:B------:R-:W-:Y:S05]  /*44c0*/  BRA `(.L_x_18870) ;  /* 0x0000000400b47947 */ /* 0x000fea0003800000 */
.L_x_18880:
[----:B------:R-:W0:Y:S02]  /*44d0*/  I2F.S16 R0, R3 ;  /* 0x0000000300007306 */ /* 0x000e240000101400 */
[----:B0-----:R-:W-:-:S05]  /*44e0*/  F2FP.BF16.F32.PACK_AB R0, RZ, R0 ;  /* 0x00000000ff00723e */ /* 0x001fca00000010ff */
[----:B------:R0:W-:Y:S01]  /*44f0*/  STG.E.U16 desc[UR36][R8.64], R0 ;  /* 0x0000000008007986 */ /* 0x0001e2000c101524 */
[----:B------:R-:W-:Y:S05]  /*4500*/  BRA `(.L_x_18870) ;  /* 0x0000000400a47947 */ /* 0x000fea0003800000 */
.L_x_18877:
        /* <DEDUP_REMOVED lines=10> */
.L_x_18888:
        /* <DEDUP_REMOVED lines=13> */
.L_x_18891:
[----:B------:R-:W-:-:S04]  /*4680*/  SHF.R.U32.HI R0, RZ, 0x14, R3 ;  /* 0x00000014ff007819 */ /* 0x000fc80000011603 */
[----:B------:R-:W-:-:S04]  /*4690*/  LOP3.LUT R0, R0, 0x1, RZ, 0xc0, !PT ;  /* 0x0000000100007812 */ /* 0x000fc800078ec0ff */
[----:B------:R-:W-:-:S04]  /*46a0*/  IADD3 R0, PT, PT, R3, 0x487ffff, R0 ;  /* 0x0487ffff03007810 */ /* 0x000fc80007ffe000 */
[----:B------:R-:W-:-:S04]  /*46b0*/  SHF.R.U32.HI R0, RZ, 0x14, R0 ;  /* 0x00000014ff007819 */ /* 0x000fc80000011600 */
[----:B------:R-:W-:-:S07]  /*46c0*/  LOP3.LUT R0, R0, 0xff, RZ, 0xc0, !PT ;  /* 0x000000ff00007812 */ /* 0x000fce00078ec0ff */
.L_x_18892:
[----:B------:R-:W-:-:S04]  /*46d0*/  SHF.R.U32.HI R3, RZ, 0x18, R3 ;  /* 0x00000018ff037819 */ /* 0x000fc80000011603 */
[----:B------:R-:W-:-:S04]  /*46e0*/  LOP3.LUT R0, R0, 0x80, R3, 0xf8, !PT ;  /* 0x0000008000007812 */ /* 0x000fc800078ef803 */
[----:B------:R-:W-:-:S07]  /*46f0*/  PRMT R4, R0, 0x7610, R4 ;  /* 0x0000761000047816 */ /* 0x000fce0000000004 */
.L_x_18890:
[----:B------:R-:W-:Y:S05]  /*4700*/  BSYNC.RECONVERGENT B0 ;  /* 0x0000000000007941 */ /* 0x000fea0003800200 */
.L_x_18889:
[----:B------:R0:W-:Y:S01]  /*4710*/  STG.E.U8 desc[UR36][R8.64], R4 ;  /* 0x0000000408007986 */ /* 0x0001e2000c101124 */
[----:B------:R-:W-:Y:S05]  /*4720*/  BRA `(.L_x_18870) ;  /* 0x00000004001c7947 */ /* 0x000fea0003800000 */
.L_x_18887:
        /* <DEDUP_REMOVED lines=13> */
.L_x_18895:
[----:B------:R-:W-:-:S04]  /*4800*/  SHF.R.U32.HI R0, RZ, 0x15, R3 ;  /* 0x00000015ff007819 */ /* 0x000fc80000011603 */
[----:B------:R-:W-:-:S04]  /*4810*/  LOP3.LUT R0, R0, 0x1, RZ, 0xc0, !PT ;  /* 0x0000000100007812 */ /* 0x000fc800078ec0ff */
[----:B------:R-:W-:-:S04]  /*4820*/  IADD3 R0, PT, PT, R3, 0x88fffff, R0 ;  /* 0x088fffff03007810 */ /* 0x000fc80007ffe000 */
[----:B------:R-:W-:-:S04]  /*4830*/  SHF.R.U32.HI R0, RZ, 0x15, R0 ;  /* 0x00000015ff007819 */ /* 0x000fc80000011600 */
[----:B------:R-:W-:-:S07]  /*4840*/  LOP3.LUT R0, R0, 0xff, RZ, 0xc0, !PT ;  /* 0x000000ff00007812 */ /* 0x000fce00078ec0ff */
.L_x_18896:
[----:B------:R-:W-:-:S04]  /*4850*/  SHF.R.U32.HI R3, RZ, 0x18, R3 ;  /* 0x00000018ff037819 */ /* 0x000fc80000011603 */
[----:B------:R-:W-:-:S04]  /*4860*/  LOP3.LUT R0, R0, 0x80, R3, 0xf8, !PT ;  /* 0x0000008000007812 */ /* 0x000fc800078ef803 */
[----:B------:R-:W-:-:S07]  /*4870*/  PRMT R4, R0, 0x7610, R4 ;  /* 0x0000761000047816 */ /* 0x000fce0000000004 */
.L_x_18894:
[----:B------:R-:W-:Y:S05]  /*4880*/  BSYNC.RECONVERGENT B0 ;  /* 0x0000000000007941 */ /* 0x000fea0003800200 */
.L_x_18893:
[----:B------:R0:W-:Y:S01]  /*4890*/  STG.E.U8 desc[UR36][R8.64], R4 ;  /* 0x0000000408007986 */ /* 0x0001e2000c101124 */
[----:B------:R-:W-:Y:S05]  /*48a0*/  BRA `(.L_x_18870) ;  /* 0x0000000000bc7947 */ /* 0x000fea0003800000 */
.L_x_18886:
[----:B------:R-:W-:-:S13]  /*48b0*/  ISETP.NE.AND P0, PT, R0, 0x1c, PT ;  /* 0x0000001c0000780c */ /* 0x000fda0003f05270 */
[----:B------:R-:W-:Y:S05]  /*48c0*/  @!P0 BRA `(.L_x_18897) ;  /* 0x0000000000ac8947 */ /* 0x000fea0003800000 */
[----:B------:R-:W-:-:S13]  /*48d0*/  ISETP.NE.AND P0, PT, R0, 0x1d, PT ;  /* 0x0000001d0000780c */ /* 0x000fda0003f05270 */
[----:B------:R-:W-:Y:S05]  /*48e0*/  @!P0 BRA `(.L_x_18898) ;  /* 0x0000000000908947 */ /* 0x000fea0003800000 */
[----:B------:R-:W-:-:S13]  /*48f0*/  ISETP.NE.AND P0, PT, R0, 0x2c, PT ;  /* 0x0000002c0000780c */ /* 0x000fda0003f05270 */
[----:B------:R-:W-:Y:S05]  /*4900*/  @!P0 BRA `(.L_x_18899) ;  /* 0x0000000000448947 */ /* 0x000fea0003800000 */
.L_x_18869:
        /* <DEDUP_REMOVED lines=16> */
.L_x_18900:
[----:B------:R-:W-:Y:S05]  /*4a10*/  BRA `(.L_x_18870) ;  /* 0x0000000000607947 */ /* 0x000fea0003800000 */
.L_x_18899:
        /* <DEDUP_REMOVED lines=17> */
.L_x_18898:
[----:B------:R-:W-:-:S05]  /*4b30*/  PRMT R3, R3, 0x9910, RZ ;  /* 0x0000991003037816 */ /* 0x000fca00000000ff */
[----:B------:R-:W-:-:S05]  /*4b40*/  IMAD.MOV.U32 R4, RZ, RZ, R3 ;  /* 0x000000ffff047224 */ /* 0x000fca00078e0003 */
[----:B------:R-:W-:-:S05]  /*4b50*/  SHF.R.S32.HI R5, RZ, 0x1f, R4 ;  /* 0x0000001fff057819 */ /* 0x000fca0000011404 */
[----:B------:R0:W-:Y:S01]  /*4b60*/  STG.E.64 desc[UR36][R8.64], R4 ;  /* 0x0000000408007986 */ /* 0x0001e2000c101b24 */
[----:B------:R-:W-:Y:S05]  /*4b70*/  BRA `(.L_x_18870) ;  /* 0x0000000000087947 */ /* 0x000fea0003800000 */
.L_x_18897:
[----:B------:R-:W-:-:S05]  /*4b80*/  PRMT R3, R3, 0x9910, RZ ;  /* 0x0000991003037816 */ /* 0x000fca00000000ff */
[----:B------:R0:W-:Y:S02]  /*4b90*/  STG.E desc[UR36][R8.64], R3 ;  /* 0x0000000308007986 */ /* 0x0001e4000c101924 */
.L_x_18870:
        /* <DEDUP_REMOVED lines=23> */
.L_x_18905:
[----:B------:R0:W-:Y:S01]  /*4d10*/  STG.E.U8 desc[UR36][R8.64], R23 ;  /* 0x0000001708007986 */ /* 0x0001e2000c101124 */
[----:B------:R-:W-:Y:S05]  /*4d20*/  BRA `(.L_x_18907) ;  /* 0x0000000c004c7947 */ /* 0x000fea0003800000 */
.L_x_18904:
        /* <DEDUP_REMOVED lines=10> */
.L_x_18909:
[----:B------:R-:W-:-:S05]  /*4dd0*/  PRMT R3, R23, 0x9910, RZ ;  /* 0x0000991017037816 */ /* 0x000fca00000000ff */
[----:B------:R3:W-:Y:S01]  /*4de0*/  STG.E desc[UR36][R8.64], R3 ;  /* 0x0000000308007986 */ /* 0x0007e2000c101924 */
[----:B------:R-:W-:Y:S05]  /*4df0*/  BRA `(.L_x_18907) ;  /* 0x0000000c00187947 */ /* 0x000fea0003800000 */
.L_x_18908:
[----:B------:R2:W-:Y:S01]  /*4e00*/  STG.E.U16 desc[UR36][R8.64], R23 ;  /* 0x0000001708007986 */ /* 0x0005e2000c101524 */
[----:B------:R-:W-:Y:S05]  /*4e10*/  BRA `(.L_x_18907) ;  /* 0x0000000c00107947 */ /* 0x000fea0003800000 */
.L_x_18903:
        /* <DEDUP_REMOVED lines=9> */
.L_x_18911:
[----:B------:R-:W0:Y:S02]  /*4eb0*/  I2F.S16 R0, R23 ;  /* 0x0000001700007306 */ /* 0x000e240000101400 */
[----:B0-----:R-:W-:-:S05]  /*4ec0*/  F2FP.F16.F32.PACK_AB R0, RZ, R0 ;  /* 0x00000000ff00723e */ /* 0x001fca00000000ff */
[----:B------:R0:W-:Y:S01]  /*4ed0*/  STG.E.U16 desc[UR36][R8.64], R0 ;  /* 0x0000000008007986 */ /* 0x0001e2000c101524 */
[----:B------:R-:W-:Y:S05]  /*4ee0*/  BRA `(.L_x_18907) ;  /* 0x0000000800dc7947 */ /* 0x000fea0003800000 */
.L_x_18910:
        /* <DEDUP_REMOVED lines=10> */
.L_x_18913:
[----:B------:R-:W0:Y:S02]  /*4f90*/  I2F.S16 R23, R23 ;  /* 0x0000001700177306 */ /* 0x000e240000101400 */
[----:B0-----:R-:W-:-:S04]  /*4fa0*/  F2FP.F16.F32.PACK_AB R3, RZ, R23 ;  /* 0x00000017ff03723e */ /* 0x001fc800000000ff */
[----:B------:R-:W-:-:S05]  /*4fb0*/  PRMT R3, R3, 0x5410, RZ ;  /* 0x0000541003037816 */ /* 0x000fca00000000ff */
[----:B------:R0:W-:Y:S01]  /*4fc0*/  STG.E desc[UR36][R8.64], R3 ;  /* 0x0000000308007986 */ /* 0x0001e2000c101924 */
[----:B------:R-:W-:Y:S05]  /*4fd0*/  BRA `(.L_x_18907) ;  /* 0x0000000800a07947 */ /* 0x000fea0003800000 */
.L_x_18912:
[----:B------:R-:W0:Y:S02]  /*4fe0*/  I2F.F64.S16 R4, R23 ;  /* 0x0000001700047312 */ /* 0x000e240000101c00 */
[----:B0-----:R0:W-:Y:S01]  /*4ff0*/  STG.E.64 desc[UR36][R8.64], R4 ;  /* 0x0000000408007986 */ /* 0x0011e2000c101b24 */
[----:B------:R-:W-:Y:S05]  /*5000*/  BRA `(.L_x_18907) ;  /* 0x0000000800947947 */ /* 0x000fea0003800000 */
.L_x_18902:
        /* <DEDUP_REMOVED lines=12> */
.L_x_18917:
        /* <DEDUP_REMOVED lines=17> */
.L_x_18920:
[----:B------:R-:W-:-:S04]  /*51e0*/  SHF.R.U32.HI R3, RZ, 0x18, R23 ;  /* 0x00000018ff037819 */ /* 0x000fc80000011617 */
[----:B------:R-:W-:-:S04]  /*51f0*/  LOP3.LUT R0, R0, 0x80, R3, 0xf8, !PT ;  /* 0x0000008000007812 */ /* 0x000fc800078ef803 */
[----:B------:R-:W-:-:S07]  /*5200*/  PRMT R4, R0, 0x7610, R4 ;  /* 0x0000761000047816 */ /* 0x000fce0000000004 */
.L_x_18919:
[----:B------:R-:W-:Y:S05]  /*5210*/  BSYNC.RECONVERGENT B0 ;  /* 0x0000000000007941 */ /* 0x000fea0003800200 */
.L_x_18918:
[----:B------:R0:W-:Y:S01]  /*5220*/  STG.E.U8 desc[UR36][R8.64], R4 ;  /* 0x0000000408007986 */ /* 0x0001e2000c101124 */
[----:B------:R-:W-:Y:S05]  /*5230*/  BRA `(.L_x_18907) ;  /* 0x0000000800087947 */ /* 0x000fea0003800000 */
.L_x_18916:
        /* <DEDUP_REMOVED lines=17> */
.L_x_18923:
[----:B------:R-:W-:-:S04]  /*5350*/  SHF.R.U32.HI R3, RZ, 0x18, R23 ;  /* 0x00000018ff037819 */ /* 0x000fc80000011617 */
[----:B------:R-:W-:-:S04]  /*5360*/  LOP3.LUT R0, R0, 0x80, R3, 0xf8, !PT ;  /* 0x0000008000007812 */ /* 0x000fc800078ef803 */
[----:B------:R-:W-:-:S07]  /*5370*/  PRMT R4, R0, 0x7610, R4 ;  /* 0x0000761000047816 */ /* 0x000fce0000000004 */
.L_x_18922:
[----:B------:R-:W-:Y:S05]  /*5380*/  BSYNC.RECONVERGENT B0 ;  /* 0x0000000000007941 */ /* 0x000fea0003800200 */
.L_x_18921:
[----:B------:R0:W-:Y:S01]  /*5390*/  STG.E.U8 desc[UR36][R8.64], R4 ;  /* 0x0000000408007986 */ /* 0x0001e2000c101124 */
[----:B------:R-:W-:Y:S05]  /*53a0*/  BRA `(.L_x_18907) ;  /* 0x0000000400ac7947 */ /* 0x000fea0003800000 */
.L_x_18915:
        /* <DEDUP_REMOVED lines=22> */
.L_x_18925:
[----:B------:R-:W-:-:S04]  /*5510*/  PRMT R4, R23, 0x9910, RZ ;  /* 0x0000991017047816 */ /* 0x000fc800000000ff */
[----:B------:R-:W-:-:S05]  /*5520*/  SHF.R.S32.HI R5, RZ, 0x1f, R4 ;  /* 0x0000001fff057819 */ /* 0x000fca0000011404 */
[----:B------:R0:W-:Y:S01]  /*5530*/  STG.E.64 desc[UR36][R8.64], R4 ;  /* 0x0000000408007986 */ /* 0x0001e2000c101b24 */
[----:B------:R-:W-:Y:S05]  /*5540*/  BRA `(.L_x_18907) ;  /* 0x0000000400447947 */ /* 0x000fea0003800000 */
.L_x_18924:
[----:B------:R-:W-:-:S05]  /*5550*/  PRMT R3, R23, 0x9910, RZ ;  /* 0x0000991017037816 */ /* 0x000fca00000000ff */
[----:B------:R0:W-:Y:S01]  /*5560*/  STG.E desc[UR36][R8.64], R3 ;  /* 0x0000000308007986 */ /* 0x0001e2000c101924 */
[----:B------:R-:W-:Y:S05]  /*5570*/  BRA `(.L_x_18907) ;  /* 0x0000000400387947 */ /* 0x000fea0003800000 */
.L_x_18914:
        /* <DEDUP_REMOVED lines=11> */
.L_x_18927:
[----:B------:R-:W-:Y:S01]  /*5630*/  CS2R R6, SRZ ;  /* 0x0000000000067805 */ /* 0x000fe2000001ff00 */
[----:B------:R-:W0:Y:S04]  /*5640*/  I2F.F64.S16 R4, R23 ;  /* 0x0000001700047312 */ /* 0x000e280000101c00 */
[----:B0-----:R0:W-:Y:S01]  /*5650*/  STG.E.128 desc[UR36][R8.64], R4 ;  /* 0x0000000408007986 */ /* 0x0011e2000c101d24 */
[----:B------:R-:W-:Y:S05]  /*5660*/  BRA `(.L_x_18907) ;  /* 0x0000000000fc7947 */ /* 0x000fea0003800000 */
.L_x_18926:
[----:B------:R-:W-:-:S13]  /*5670*/  ISETP.NE.AND P0, PT, R0, 0xf, PT ;  /* 0x0000000f0000780c */ /* 0x000fda0003f05270 */
[----:B------:R-:W-:Y:S05]  /*5680*/  @!P0 BRA `(.L_x_18928) ;  /* 0x0000000000e88947 */ /* 0x000fea0003800000 */
[----:B------:R-:W-:-:S13]  /*5690*/  ISETP.NE.AND P0, PT, R0, 0x17, PT ;  /* 0x000000170000780c */ /* 0x000fda0003f05270 */
[----:B------:R-:W-:Y:S05]  /*56a0*/  @!P0 BRA `(.L_x_18929) ;  /* 0x0000000000908947 */ /* 0x000fea0003800000 */
[----:B------:R-:W-:-:S13]  /*56b0*/  ISETP.NE.AND P0, PT, R0, 0x18, PT ;  /* 0x000000180000780c */ /* 0x000fda0003f05270 */
[----:B------:R-:W-:Y:S05]  /*56c0*/  @!P0 BRA `(.L_x_18930) ;  /* 0x0000000000448947 */ /* 0x000fea0003800000 */
.L_x_18906:
        /* <DEDUP_REMOVED lines=16> */
.L_x_18931:
[----:B------:R-:W-:Y:S05]  /*57d0*/  BRA `(.L_x_18907) ;  /* 0x0000000000a07947 */ /* 0x000fea0003800000 */
.L_x_18930:
        /* <DEDUP_REMOVED lines=13> */
.L_x_18933:
[----:B------:R-:W-:Y:S05]  /*58b0*/  BSYNC.RECONVERGENT B0 ;  /* 0x0000000000007941 */ /* 0x000fea0003800200 */
.L_x_18932:
[----:B------:R-:W-:-:S05]  /*58c0*/  LOP3.LUT R3, R0, 0x80, R3, 0xf8, !PT ;  /* 0x0000008000037812 */ /* 0x000fca00078ef803 */
[----:B------:R0:W-:Y:S01]  /*58d0*/  STG.E.U8 desc[UR36][R8.64], R3 ;  /* 0x0000000308007986 */ /* 0x0001e2000c101124 */
[----:B------:R-:W-:Y:S05]  /*58e0*/  BRA `(.L_x_18907) ;  /* 0x00000000005c7947 */ /* 0x000fea0003800000 */
.L_x_18929:
        /* <DEDUP_REMOVED lines=12> */
.L_x_18935:
[----:B------:R-:W-:Y:S01]  /*59b0*/  IMAD.MOV.U32 R0, RZ, RZ, 0x7f ;  /* 0x0000007fff007424 */ /* 0x000fe200078e00ff */
[----:B------:R-:W-:-:S04]  /*59c0*/  ISETP.GT.U32.AND P0, PT, R3, 0x7f800000, PT ;  /* 0x7f8000000300780c */ /* 0x000fc80003f04070 */
[----:B------:R-:W-:-:S09]  /*59d0*/  SEL R0, R0, 0x7c, P0 ;  /* 0x0000007c00007807 */ /* 0x000fd20000000000 */
.L_x_18936:
[----:B------:R-:W-:Y:S05]  /*59e0*/  BSYNC.RECONVERGENT B0 ;  /* 0x0000000000007941 */ /* 0x000fea0003800200 */
.L_x_18934:
[----:B------:R-:W-:-:S04]  /*59f0*/  SHF.R.U32.HI R3, RZ, 0x18, R23 ;  /* 0x00000018ff037819 */ /* 0x000fc80000011617 */
[----:B------:R-:W-:-:S05]  /*5a00*/  LOP3.LUT R3, R0, 0x80, R3, 0xf8, !PT ;  /* 0x0000008000037812 */ /* 0x000fca00078ef803 */
[----:B------:R0:W-:Y:S01]  /*5a10*/  STG.E.U8 desc[UR36][R8.64], R3 ;  /* 0x0000000308007986 */ /* 0x0001e2000c101124 */
[----:B------:R-:W-:Y:S05]  /*5a20*/  BRA `(.L_x_18907) ;  /* 0x00000000000c7947 */ /* 0x000fea0003800000 */
.L_x_18928:
[----:B------:R-:W0:Y:S02]  /*5a30*/  I2F.S16 R0, R23 ;  /* 0x0000001700007306 */ /* 0x000e240000101400 */
[----:B0-----:R-:W-:-:S05]  /*5a40*/  F2FP.BF16.F32.PACK_AB R0, RZ, R0 ;  /* 0x00000000ff00723e */ /* 0x001fca00000010ff */
[----:B------:R0:W-:Y:S02]  /*5a50*/  STG.E.U16 desc[UR36][R8.64], R0 ;  /* 0x0000000008007986 */ /* 0x0001e4000c101524 */
.L_x_18907:
[----:B------:R-:W-:-:S07]  /*5a60*/  VIADD R17, R17, 0x80 ;  /* 0x0000008011117836 */ /* 0x000fce0000000000 */
.L_x_18864:
[----:B------:R-:W-:-:S13]  /*5a70*/  ISETP.GE.AND P0, PT, R17, R16, PT ;  /* 0x000000101100720c */ /* 0x000fda0003f06270 */
[----:B------:R-:W-:Y:S05]  /*5a80*/  @P0 BREAK.RELIABLE B6 ;  /* 0x0000000000060942 */ /* 0x000fea0003800100 */
[----:B------:R-:W-:Y:S05]  /*5a90*/  @P0 BRA `(.L_x_18901) ;  /* 0x0000000c00ac0947 */ /* 0x000fea0003800000 */
[----:B------:R-:W-:Y:S05]  /*5aa0*/  BSYNC.RELIABLE B6 ;  /* 0x0000000000067941 */ /* 0x000fea0003800100 */
.L_x_18863:
        /* <DEDUP_REMOVED lines=20> */
.L_x_18940:
[----:B------:R0:W-:Y:S01]  /*5bf0*/  STG.E.U8 desc[UR36][R8.64], R22 ;  /* 0x0000001608007986 */ /* 0x0001e2000c101124 */
[----:B------:R-:W-:Y:S05]  /*5c00*/  BRA `(.L_x_18942) ;  /* 0x0000000c004c7947 */ /* 0x000fea0003800000 */
.L_x_18939:
        /* <DEDUP_REMOVED lines=10> */
.L_x_18944:
[----:B------:R-:W-:-:S05]  /*5cb0*/  PRMT R3, R22, 0x9910, RZ ;  /* 0x0000991016037816 */ /* 0x000fca00000000ff */
[----:B------:R0:W-:Y:S01]  /*5cc0*/  STG.E desc[UR36][R8.64], R3 ;  /* 0x0000000308007986 */ /* 0x0001e2000c101924 */
[----:B------:R-:W-:Y:S05]  /*5cd0*/  BRA `(.L_x_18942) ;  /* 0x0000000c00187947 */ /* 0x000fea0003800000 */
.L_x_18943:
[----:B------:R0:W-:Y:S01]  /*5ce0*/  STG.E.U16 desc[UR36][R8.64], R22 ;  /* 0x0000001608007986 */ /* 0x0001e2000c101524 */
[----:B------:R-:W-:Y:S05]  /*5cf0*/  BRA `(.L_x_18942) ;  /* 0x0000000c00107947 */ /* 0x000fea0003800000 */
.L_x_18938:
        /* <DEDUP_REMOVED lines=9> */
.L_x_18946:
[----:B------:R-:W0:Y:S02]  /*5d90*/  I2F.S16 R0, R22 ;  /* 0x0000001600007306 */ /* 0x000e240000101400 */
[----:B0-----:R-:W-:-:S05]  /*5da0*/  F2FP.F16.F32.PACK_AB R0, RZ, R0 ;  /* 0x00000000ff00723e */ /* 0x001fca00000000ff */
[----:B------:R0:W-:Y:S01]  /*5db0*/  STG.E.U16 desc[UR36][R8.64], R0 ;  /* 0x0000000008007986 */ /* 0x0001e2000c101524 */
[----:B------:R-:W-:Y:S05]  /*5dc0*/  BRA `(.L_x_18942) ;  /* 0x0000000800dc7947 */ /* 0x000fea0003800000 */
.L_x_18945:
        /* <DEDUP_REMOVED lines=10> */
.L_x_18948:
[----:B------:R-:W0:Y:S02]  /*5e70*/  I2F.S16 R22, R22 ;  /* 0x0000001600167306 */ /* 0x000e240000101400 */
[----:B0-----:R-:W-:-:S04]  /*5e80*/  F2FP.F16.F32.PACK_AB R3, RZ, R22 ;  /* 0x00000016ff03723e */ /* 0x001fc800000000ff */
[----:B------:R-:W-:-:S05]  /*5e90*/  PRMT R3, R3, 0x5410, RZ ;  /* 0x0000541003037816 */ /* 0x000fca00000000ff */
[----:B------:R0:W-:Y:S01]  /*5ea0*/  STG.E desc[UR36][R8.64], R3 ;  /* 0x0000000308007986 */ /* 0x0001e2000c101924 */
[----:B------:R-:W-:Y:S05]  /*5eb0*/  BRA `(.L_x_18942) ;  /* 0x0000000800a07947 */ /* 0x000fea0003800000 */
.L_x_18947:
[----:B------:R-:W0:Y:S02]  /*5ec0*/  I2F.F64.S16 R22, R22 ;  /* 0x0000001600167312 */ /* 0x000e240000101c00 */
[----:B0-----:R0:W-:Y:S01]  /*5ed0*/  STG.E.64 desc[UR36][R8.64], R22 ;  /* 0x0000001608007986 */ /* 0x0011e2000c101b24 */
[----:B------:R-:W-:Y:S05]  /*5ee0*/  BRA `(.L_x_18942) ;  /* 0x0000000800947947 */ /* 0x000fea0003800000 */
.L_x_18937:
        /* <DEDUP_REMOVED lines=12> */
.L_x_18952:
        /* <DEDUP_REMOVED lines=17> */
.L_x_18955:
[----:B------:R-:W-:-:S04]  /*60c0*/  SHF.R.U32.HI R3, RZ, 0x18, R5 ;  /* 0x00000018ff037819 */ /* 0x000fc80000011605 */
[----:B------:R-:W-:-:S04]  /*60d0*/  LOP3.LUT R0, R0, 0x80, R3, 0xf8, !PT ;  /* 0x0000008000007812 */ /* 0x000fc800078ef803 */
[----:B------:R-:W-:-:S07]  /*60e0*/  PRMT R4, R0, 0x7610, R4 ;  /* 0x0000761000047816 */ /* 0x000fce0000000004 */
.L_x_18954:
[----:B------:R-:W-:Y:S05]  /*60f0*/  BSYNC.RECONVERGENT B0 ;  /* 0x0000000000007941 */ /* 0x000fea0003800200 */
.L_x_18953:
[----:B------:R0:W-:Y:S01]  /*6100*/  STG.E.U8 desc[UR36][R8.64], R4 ;  /* 0x0000000408007986 */ /* 0x0001e2000c101124 */
[----:B------:R-:W-:Y:S05]  /*6110*/  BRA `(.L_x_18942) ;  /* 0x0000000800087947 */ /* 0x000fea0003800000 */
.L_x_18951:
        /* <DEDUP_REMOVED lines=17> */
.L_x_18958:
[----:B------:R-:W-:-:S04]  /*6230*/  SHF.R.U32.HI R3, RZ, 0x18, R5 ;  /* 0x00000018ff037819 */ /* 0x000fc80000011605 */
[----:B------:R-:W-:-:S04]  /*6240*/  LOP3.LUT R0, R0, 0x80, R3, 0xf8, !PT ;  /* 0x0000008000007812 */ /* 0x000fc800078ef803 */
[----:B------:R-:W-:-:S07]  /*6250*/  PRMT R4, R0, 0x7610, R4 ;  /* 0x0000761000047816 */ /* 0x000fce0000000004 */
.L_x_18957:
[----:B------:R-:W-:Y:S05]  /*6260*/  BSYNC.RECONVERGENT B0 ;  /* 0x0000000000007941 */ /* 0x000fea0003800200 */
.L_x_18956:
[----:B------:R0:W-:Y:S01]  /*6270*/  STG.E.U8 desc[UR36][R8.64], R4 ;  /* 0x0000000408007986 */ /* 0x0001e2000c101124 */
[----:B------:R-:W-:Y:S05]  /*6280*/  BRA `(.L_x_18942) ;  /* 0x0000000400ac7947 */ /* 0x000fea0003800000 */
.L_x_18950:
        /* <DEDUP_REMOVED lines=22> */
.L_x_18960:
[----:B------:R-:W-:-:S04]  /*63f0*/  PRMT R4, R22, 0x9910, RZ ;  /* 0x0000991016047816 */ /* 0x000fc800000000ff */
[----:B------:R-:W-:-:S05]  /*6400*/  SHF.R.S32.HI R5, RZ, 0x1f, R4 ;  /* 0x0000001fff057819 */ /* 0x000fca0000011404 */
[----:B------:R0:W-:Y:S01]  /*6410*/  STG.E.64 desc[UR36][R8.64], R4 ;  /* 0x0000000408007986 */ /* 0x0001e2000c101b24 */
[----:B------:R-:W-:Y:S05]  /*6420*/  BRA `(.L_x_18942) ;  /* 0x0000000400447947 */ /* 0x000fea0003800000 */
.L_x_18959:
[----:B------:R-:W-:-:S05]  /*6430*/  PRMT R3, R22, 0x9910, RZ ;  /* 0x0000991016037816 */ /* 0x000fca00000000ff */
[----:B------:R0:W-:Y:S01]  /*6440*/  STG.E desc[UR36][R8.64], R3 ;  /* 0x0000000308007986 */ /* 0x0001e2000c101924 */
[----:B------:R-:W-:Y:S05]  /*6450*/  BRA `(.L_x_18942) ;  /* 0x0000000400387947 */ /* 0x000fea0003800000 */
.L_x_18949:
        /* <DEDUP_REMOVED lines=11> */
.L_x_18962:
[----:B------:R-:W-:Y:S01]  /*6510*/  CS2R R6, SRZ ;  /* 0x0000000000067805 */ /* 0x000fe2000001ff00 */
[----:B------:R-:W0:Y:S04]  /*6520*/  I2F.F64.S16 R4, R22 ;  /* 0x0000001600047312 */ /* 0x000e280000101c00 */
[----:B0-----:R4:W-:Y:S01]  /*6530*/  STG.E.128 desc[UR36][R8.64], R4 ;  /* 0x0000000408007986 */ /* 0x0019e2000c101d24 */
[----:B------:R-:W-:Y:S05]  /*6540*/  BRA `(.L_x_18942) ;  /* 0x0000000000fc7947 */ /* 0x000fea0003800000 */
.L_x_18961:
[----:B------:R-:W-:-:S13]  /*6550*/  ISETP.NE.AND P0, PT, R0, 0xf, PT ;  /* 0x0000000f0000780c */ /* 0x000fda0003f05270 */
[----:B------:R-:W-:Y:S05]  /*6560*/  @!P0 BRA `(.L_x_18963) ;  /* 0x0000000000e88947 */ /* 0x000fea0003800000 */
[----:B------:R-:W-:-:S13]  /*6570*/  ISETP.NE.AND P0, PT, R0, 0x17, PT ;  /* 0x000000170000780c */ /* 0x000fda0003f05270 */
[----:B------:R-:W-:Y:S05]  /*6580*/  @!P0 BRA `(.L_x_18964) ;  /* 0x0000000000908947 */ /* 0x000fea0003800000 */
[----:B------:R-:W-:-:S13]  /*6590*/  ISETP.NE.AND P0, PT, R0, 0x18, PT ;  /* 0x000000180000780c */ /* 0x000fda0003f05270 */
[----:B------:R-:W-:Y:S05]  /*65a0*/  @!P0 BRA `(.L_x_18965) ;  /* 0x0000000000448947 */ /* 0x000fea0003800000 */
.L_x_18941:
        /* <DEDUP_REMOVED lines=16> */
.L_x_18966:
[----:B------:R-:W-:Y:S05]  /*66b0*/  BRA `(.L_x_18942) ;  /* 0x0000000000a07947 */ /* 0x000fea0003800000 */
.L_x_18965:
        /* <DEDUP_REMOVED lines=13> */
.L_x_18968:
[----:B------:R-:W-:Y:S05]  /*6790*/  BSYNC.RECONVERGENT B0 ;  /* 0x0000000000007941 */ /* 0x000fea0003800200 */
.L_x_18967:
[----:B------:R-:W-:-:S05]  /*67a0*/  LOP3.LUT R3, R0, 0x80, R3, 0xf8, !PT ;  /* 0x0000008000037812 */ /* 0x000fca00078ef803 */
[----:B------:R2:W-:Y:S01]  /*67b0*/  STG.E.U8 desc[UR36][R8.64], R3 ;  /* 0x0000000308007986 */ /* 0x0005e2000c101124 */
[----:B------:R-:W-:Y:S05]  /*67c0*/  BRA `(.L_x_18942) ;  /* 0x00000000005c7947 */ /* 0x000fea0003800000 */
.L_x_18964:
        /* <DEDUP_REMOVED lines=12> */
.L_x_18970:
[----:B------:R-:W-:Y:S01]  /*6890*/  IMAD.MOV.U32 R0, RZ, RZ, 0x7f ;  /* 0x0000007fff007424 */ /* 0x000fe200078e00ff */
[----:B------:R-:W-:-:S04]  /*68a0*/  ISETP.GT.U32.AND P0, PT, R3, 0x7f800000, PT ;  /* 0x7f8000000300780c */ /* 0x000fc80003f04070 */
[----:B------:R-:W-:-:S09]  /*68b0*/  SEL R0, R0, 0x7c, P0 ;  /* 0x0000007c00007807 */ /* 0x000fd20000000000 */
.L_x_18971:
[----:B------:R-:W-:Y:S05]  /*68c0*/  BSYNC.RECONVERGENT B0 ;  /* 0x0000000000007941 */ /* 0x000fea0003800200 */
.L_x_18969:
[----:B------:R-:W-:-:S04]  /*68d0*/  SHF.R.U32.HI R3, RZ, 0x18, R5 ;  /* 0x00000018ff037819 */ /* 0x000fc80000011605 */
[----:B------:R-:W-:-:S05]  /*68e0*/  LOP3.LUT R3, R0, 0x80, R3, 0xf8, !PT ;  /* 0x0000008000037812 */ /* 0x000fca00078ef803 */
[----:B------:R1:W-:Y:S01]  /*68f0*/  STG.E.U8 desc[UR36][R8.64], R3 ;  /* 0x0000000308007986 */ /* 0x0003e2000c101124 */
[----:B------:R-:W-:Y:S05]  /*6900*/  BRA `(.L_x_18942) ;  /* 0x00000000000c7947 */ /* 0x000fea0003800000 */
.L_x_18963:
[----:B------:R-:W0:Y:S02]  /*6910*/  I2F.S16 R0, R22 ;  /* 0x0000001600007306 */ /* 0x000e240000101400 */
[----:B0-----:R-:W-:-:S05]  /*6920*/  F2FP.BF16.F32.PACK_AB R0, RZ, R0 ;  /* 0x00000000ff00723e */ /* 0x001fca00000010ff */
[----:B------:R0:W-:Y:S02]  /*6930*/  STG.E.U16 desc[UR36][R8.64], R0 ;  /* 0x0000000008007986 */ /* 0x0001e4000c101524 */
.L_x_18942:
[----:B------:R-:W-:-:S07]  /*6940*/  VIADD R17, R17, 0x80 ;  /* 0x0000008011117836 */ /* 0x000fce0000000000 */
.L_x_18901:
[----:B------:R-:W-:Y:S05]  /*6950*/  BSYNC.RECONVERGENT B7 ;  /* 0x0000000000077941 */ /* 0x000fea0003800200 */
.L_x_18862:
        /* <DEDUP_REMOVED lines=21> */
.L_x_18975:
[----:B------:R-:W-:Y:S01]  /*6ab0*/  STG.E.U8 desc[UR36][R2.64], R19 ;  /* 0x0000001302007986 */ /* 0x000fe2000c101124 */
[----:B------:R-:W-:Y:S05]  /*6ac0*/  EXIT ;  /* 0x000000000000794d */ /* 0x000fea0003800000 */
.L_x_18974:
        /* <DEDUP_REMOVED lines=10> */
.L_x_18978:
[----:B------:R-:W-:-:S05]  /*6b70*/  PRMT R5, R19, 0x9910, RZ ;  /* 0x0000991013057816 */ /* 0x000fca00000000ff */
[----:B------:R-:W-:Y:S01]  /*6b80*/  STG.E desc[UR36][R2.64], R5 ;  /* 0x0000000502007986 */ /* 0x000fe2000c101924 */
[----:B------:R-:W-:Y:S05]  /*6b90*/  EXIT ;  /* 0x000000000000794d */ /* 0x000fea0003800000 */
.L_x_18977:
[----:B------:R-:W-:Y:S01]  /*6ba0*/  STG.E.U16 desc[UR36][R2.64], R19 ;  /* 0x0000001302007986 */ /* 0x000fe2000c101524 */
[----:B------:R-:W-:Y:S05]  /*6bb0*/  EXIT ;  /* 0x000000000000794d */ /* 0x000fea0003800000 */
.L_x_18973:
        /* <DEDUP_REMOVED lines=9> */
.L_x_18980:
[----:B------:R-:W0:Y:S02]  /*6c50*/  I2F.S16 R0, R19 ;  /* 0x0000001300007306 */ /* 0x000e240000101400 */
[----:B0-----:R-:W-:-:S05]  /*6c60*/  F2FP.F16.F32.PACK_AB R0, RZ, R0 ;  /* 0x00000000ff00723e */ /* 0x001fca00000000ff */
[----:B------:R-:W-:Y:S01]  /*6c70*/  STG.E.U16 desc[UR36][R2.64], R0 ;  /* 0x0000000002007986 */ /* 0x000fe2000c101524 */
[----:B------:R-:W-:Y:S05]  /*6c80*/  EXIT ;  /* 0x000000000000794d */ /* 0x000fea0003800000 */
.L_x_18979:
        /* <DEDUP_REMOVED lines=10> */
.L_x_18982:
[----:B------:R-:W0:Y:S02]  /*6d30*/  I2F.S16 R19, R19 ;  /* 0x0000001300137306 */ /* 0x000e240000101400 */
[----:B0-----:R-:W-:-:S04]  /*6d40*/  F2FP.F16.F32.PACK_AB R5, RZ, R19 ;  /* 0x00000013ff05723e */ /* 0x001fc800000000ff */
[----:B------:R-:W-:-:S05]  /*6d50*/  PRMT R5, R5, 0x5410, RZ ;  /* 0x0000541005057816 */ /* 0x000fca00000000ff */
[----:B------:R-:W-:Y:S01]  /*6d60*/  STG.E desc[UR36][R2.64], R5 ;  /* 0x0000000502007986 */ /* 0x000fe2000c101924 */
[----:B------:R-:W-:Y:S05]  /*6d70*/  EXIT ;  /* 0x000000000000794d */ /* 0x000fea0003800000 */
.L_x_18981:
[----:B------:R-:W0:Y:S02]  /*6d80*/  I2F.F64.S16 R4, R19 ;  /* 0x0000001300047312 */ /* 0x000e240000101c00 */
[----:B0-----:R-:W-:Y:S01]  /*6d90*/  STG.E.64 desc[UR36][R2.64], R4 ;  /* 0x0000000402007986 */ /* 0x001fe2000c101b24 */
[----:B------:R-:W-:Y:S05]  /*6da0*/  EXIT ;  /* 0x000000000000794d */ /* 0x000fea0003800000 */
.L_x_18972:
        /* <DEDUP_REMOVED lines=12> */
.L_x_18986:
        /* <DEDUP_REMOVED lines=18> */
.L_x_18989:
[----:B------:R-:W-:-:S04]  /*6f90*/  SHF.R.U32.HI R5, RZ, 0x18, R5 ;  /* 0x00000018ff057819 */ /* 0x000fc80000011605 */
[----:B------:R-:W-:-:S07]  /*6fa0*/  LOP3.LUT R0, R0, 0x80, R5, 0xf8, !PT ;  /* 0x0000008000007812 */ /* 0x000fce00078ef805 */
.L_x_18988:
[----:B------:R-:W-:Y:S05]  /*6fb0*/  BSYNC.RECONVERGENT B0 ;  /* 0x0000000000007941 */ /* 0x000fea0003800200 */
.L_x_18987:
[----:B------:R-:W-:Y:S01]  /*6fc0*/  STG.E.U8 desc[UR36][R2.64], R0 ;  /* 0x0000000002007986 */ /* 0x000fe2000c101124 */
[----:B------:R-:W-:Y:S05]  /*6fd0*/  EXIT ;  /* 0x000000000000794d */ /* 0x000fea0003800000 */
.L_x_18985:
        /* <DEDUP_REMOVED lines=18> */
.L_x_18992:
[----:B------:R-:W-:-:S04]  /*7100*/  SHF.R.U32.HI R5, RZ, 0x18, R5 ;  /* 0x00000018ff057819 */ /* 0x000fc80000011605 */
[----:B------:R-:W-:-:S07]  /*7110*/  LOP3.LUT R0, R0, 0x80, R5, 0xf8, !PT ;  /* 0x0000008000007812 */ /* 0x000fce00078ef805 */
.L_x_18991:
[----:B------:R-:W-:Y:S05]  /*7120*/  BSYNC.RECONVERGENT B0 ;  /* 0x0000000000007941 */ /* 0x000fea0003800200 */
.L_x_18990:
[----:B------:R-:W-:Y:S01]  /*7130*/  STG.E.U8 desc[UR36][R2.64], R0 ;  /* 0x0000000002007986 */ /* 0x000fe2000c101124 */
[----:B------:R-:W-:Y:S05]  /*7140*/  EXIT ;  /* 0x000000000000794d */ /* 0x000fea0003800000 */
.L_x_18984:
        /* <DEDUP_REMOVED lines=22> */
.L_x_18994:
[----:B------:R-:W-:-:S04]  /*72b0*/  PRMT R4, R19, 0x9910, RZ ;  /* 0x0000991013047816 */ /* 0x000fc800000000ff */
[----:B------:R-:W-:-:S05]  /*72c0*/  SHF.R.S32.HI R5, RZ, 0x1f, R4 ;  /* 0x0000001fff057819 */ /* 0x000fca0000011404 */
[----:B------:R-:W-:Y:S01]  /*72d0*/  STG.E.64 desc[UR36][R2.64], R4 ;  /* 0x0000000402007986 */ /* 0x000fe2000c101b24 */
[----:B------:R-:W-:Y:S05]  /*72e0*/  EXIT ;  /* 0x000000000000794d */ /* 0x000fea0003800000 */
.L_x_18993:
[----:B------:R-:W-:-:S05]  /*72f0*/  PRMT R5, R19, 0x9910, RZ ;  /* 0x0000991013057816 */ /* 0x000fca00000000ff */
[----:B------:R-:W-:Y:S01]  /*7300*/  STG.E desc[UR36][R2.64], R5 ;  /* 0x0000000502007986 */ /* 0x000fe2000c101924 */
[----:B------:R-:W-:Y:S05]  /*7310*/  EXIT ;  /* 0x000000000000794d */ /* 0x000fea0003800000 */
.L_x_18983:
        /* <DEDUP_REMOVED lines=11> */
.L_x_18996:
[----:B------:R-:W-:Y:S01]  /*73d0*/  CS2R R6, SRZ ;  /* 0x0000000000067805 */ /* 0x000fe2000001ff00 */
[----:B------:R-:W0:Y:S04]  /*73e0*/  I2F.F64.S16 R4, R19 ;  /* 0x0000001300047312 */ /* 0x000e280000101c00 */
[----:B0-----:R-:W-:Y:S01]  /*73f0*/  STG.E.128 desc[UR36][R2.64], R4 ;  /* 0x0000000402007986 */ /* 0x001fe2000c101d24 */
[----:B------:R-:W-:Y:S05]  /*7400*/  EXIT ;  /* 0x000000000000794d */ /* 0x000fea0003800000 */
.L_x_18995:
[----:B------:R-:W-:-:S13]  /*7410*/  ISETP.NE.AND P0, PT, R0, 0xf, PT ;  /* 0x0000000f0000780c */ /* 0x000fda0003f05270 */
[----:B------:R-:W-:Y:S05]  /*7420*/  @!P0 BRA `(.L_x_18997) ;  /* 0x0000000000e88947 */ /* 0x000fea0003800000 */
[----:B------:R-:W-:-:S13]  /*7430*/  ISETP.NE.AND P0, PT, R0, 0x17, PT ;  /* 0x000000170000780c */ /* 0x000fda0003f05270 */
[----:B------:R-:W-:Y:S05]  /*7440*/  @!P0 BRA `(.L_x_18998) ;  /* 0x0000000000908947 */ /* 0x000fea0003800000 */
[----:B------:R-:W-:-:S13]  /*7450*/  ISETP.NE.AND P0, PT, R0, 0x18, PT ;  /* 0x000000180000780c */ /* 0x000fda0003f05270 */
[----:B------:R-:W-:Y:S05]  /*7460*/  @!P0 BRA `(.L_x_18999) ;  /* 0x0000000000448947 */ /* 0x000fea0003800000 */
.L_x_18976:
        /* <DEDUP_REMOVED lines=16> */
.L_x_19000:
[----:B------:R-:W-:Y:S05]  /*7570*/  EXIT ;  /* 0x000000000000794d */ /* 0x000fea0003800000 */
.L_x_18999:
        /* <DEDUP_REMOVED lines=13> */
.L_x_19002:
[----:B------:R-:W-:Y:S05]  /*7650*/  BSYNC.RECONVERGENT B0 ;  /* 0x0000000000007941 */ /* 0x000fea0003800200 */
.L_x_19001:
[----:B------:R-:W-:-:S05]  /*7660*/  LOP3.LUT R5, R0, 0x80, R5, 0xf8, !PT ;  /* 0x0000008000057812 */ /* 0x000fca00078ef805 */
[----:B------:R-:W-:Y:S01]  /*7670*/  STG.E.U8 desc[UR36][R2.64], R5 ;  /* 0x0000000502007986 */ /* 0x000fe2000c101124 */
[----:B------:R-:W-:Y:S05]  /*7680*/  EXIT ;  /* 0x000000000000794d */ /* 0x000fea0003800000 */
.L_x_18998:
        /* <DEDUP_REMOVED lines=12> */
.L_x_19004:
[----:B------:R-:W-:Y:S01]  /*7750*/  IMAD.MOV.U32 R0, RZ, RZ, 0x7f ;  /* 0x0000007fff007424 */ /* 0x000fe200078e00ff */
[----:B------:R-:W-:-:S04]  /*7760*/  ISETP.GT.U32.AND P0, PT, R4, 0x7f800000, PT ;  /* 0x7f8000000400780c */ /* 0x000fc80003f04070 */
[----:B------:R-:W-:-:S09]  /*7770*/  SEL R0, R0, 0x7c, P0 ;  /* 0x0000007c00007807 */ /* 0x000fd20000000000 */
.L_x_19005:
[----:B------:R-:W-:Y:S05]  /*7780*/  BSYNC.RECONVERGENT B0 ;  /* 0x0000000000007941 */ /* 0x000fea0003800200 */
.L_x_19003:
[----:B------:R-:W-:-:S04]  /*7790*/  SHF.R.U32.HI R5, RZ, 0x18, R5 ;  /* 0x00000018ff057819 */ /* 0x000fc80000011605 */
[----:B------:R-:W-:-:S05]  /*77a0*/  LOP3.LUT R5, R0, 0x80, R5, 0xf8, !PT ;  /* 0x0000008000057812 */ /* 0x000fca00078ef805 */
[----:B------:R-:W-:Y:S01]  /*77b0*/  STG.E.U8 desc[UR36][R2.64], R5 ;  /* 0x0000000502007986 */ /* 0x000fe2000c101124 */
[----:B------:R-:W-:Y:S05]  /*77c0*/  EXIT ;  /* 0x000000000000794d */ /* 0x000fea0003800000 */
.L_x_18997:
[----:B------:R-:W0:Y:S02]  /*77d0*/  I2F.S16 R0, R19 ;  /* 0x0000001300007306 */ /* 0x000e240000101400 */
[----:B0-----:R-:W-:-:S05]  /*77e0*/  F2FP.BF16.F32.PACK_AB R0, RZ, R0 ;  /* 0x00000000ff00723e */ /* 0x001fca00000010ff */
[----:B------:R-:W-:Y:S01]  /*77f0*/  STG.E.U16 desc[UR36][R2.64], R0 ;  /* 0x0000000002007986 */ /* 0x000fe2000c101524 */
[----:B------:R-:W-:Y:S05]  /*7800*/  EXIT ;  /* 0x000000000000794d */ /* 0x000fea0003800000 */
.L_x_19006:
        /* <DEDUP_REMOVED lines=15> */
.L_x_25985:


//--------------------- .text._ZN2at6native18elementwise_kernelILi128ELi4EZNS0_22gpu_kernel_impl_nocastINS0_13AUnaryFunctorIsssNS0_17BitwiseAndFunctorIsEEEEEEvRNS_18TensorIteratorBaseERKT_EUliE_EEviT1_ --------------------------
	.section	.text._ZN2at6native18elementwise_kernelILi128ELi4EZNS0_22gpu_kernel_impl_nocastINS0_13AUnaryFunctorIsssNS0_17BitwiseAndFunctorIsEEEEEEvRNS_18TensorIteratorBaseERKT_EUliE_EEviT1_,"ax",@progbits
	.align	128
        .global         _ZN2at6native18elementwise_kernelILi128ELi4EZNS0_22gpu_kernel_impl_nocastINS0_13AUnaryFunctorIsssNS0_17BitwiseAndFunctorIsEEEEEEvRNS_18TensorIteratorBaseERKT_EUliE_EEviT1_
        .type           _ZN2at6native18elementwise_kernelILi128ELi4EZNS0_22gpu_kernel_impl_nocastINS0_13AUnaryFunctorIsssNS0_17BitwiseAndFunctorIsEEEEEEvRNS_18TensorIteratorBaseERKT_EUliE_EEviT1_,@function
        .size           _ZN2at6native18elementwise_kernelILi128ELi4EZNS0_22gpu_kernel_impl_nocastINS0_13AUnaryFunctorIsssNS0_17BitwiseAndFunctorIsEEEEEEvRNS_18TensorIteratorBaseERKT_EUliE_EEviT1_,(.L_x_25986 - _ZN2at6native18elementwise_kernelILi128ELi4EZNS0_22gpu_kernel_impl_nocastINS0_13AUnaryFunctorIsssNS0_17BitwiseAndFunctorIsEEEEEEvRNS_18TensorIteratorBaseERKT_EUliE_EEviT1_)
        .other          _ZN2at6native18elementwise_kernelILi128ELi4EZNS0_22gpu_kernel_impl_nocastINS0_13AUnaryFunctorIsssNS0_17BitwiseAndFunctorIsEEEEEEvRNS_18TensorIteratorBaseERKT_EUliE_EEviT1_,@"STO_CUDA_ENTRY STV_DEFAULT"
_ZN2at6native18elementwise_kernelILi128ELi4EZNS0_22gpu_kernel_impl_nocastINS0_13AUnaryFunctorIsssNS0_17BitwiseAndFunctorIsEEEEEEvRNS_18TensorIteratorBaseERKT_EUliE_EEviT1_:
.text._ZN2at6native18elementwise_kernelILi128ELi4EZNS0_22gpu_kernel_impl_nocastINS0_13AUnaryFunctorIsssNS0_17BitwiseAndFunctorIsEEEEEEvRNS_18TensorIteratorBaseERKT_EUliE_EEviT1_:
        /* <DEDUP_REMOVED lines=30> */
.L_x_19010:
[----:B------:R-:W-:-:S13]  /*01e0*/  ISETP.GE.AND P0, PT, R3, UR4, PT ;  /* 0x0000000403007c0c */ /* 0x000fda000bf06270 */
[----:B------:R-:W-:Y:S05]  /*01f0*/  @P0 BREAK.RELIABLE B1 ;  /* 0x0000000000010942 */ /* 0x000fea0003800100 */
[----:B------:R-:W-:Y:S05]  /*0200*/  @P0 BRA `(.L_x_19011) ;  /* 0x00000000001c0947 */ /* 0x000fea0003800000 */
[----:B------:R-:W-:Y:S05]  /*0210*/  BSYNC.RELIABLE B1 ;  /* 0x0000000000017941 */ /* 0x000fea0003800100 */
.L_x_19009:
[----:B------:R-:W1:Y:S02]  /*0220*/  LDC.64 R4, c[0x0][0x588] ;  /* 0x00016200ff047b82 */ /* 0x000e640000000a00 */
[----:B-1----:R-:W2:Y:S06]  /*0230*/  LDG.E.U16 R4, desc[UR6][R4.64] ;  /* 0x0000000604047981 */ /* 0x002eac000c1e1500 */
[----:B0-----:R-:W0:Y:S01]  /*0240*/  LDC.64 R6, c[0x0][0x580] ;  /* 0x00016000ff067b82 */ /* 0x001e220000000a00 */
[----:B------:R-:W-:Y:S02]  /*0250*/  IADD3 R3, PT, PT, R3, 0x80, RZ ;  /* 0x0000008003037810 */ /* 0x000fe40007ffe0ff */
[----:B--2---:R-:W-:-:S05]  /*0260*/  LOP3.LUT R9, R4, UR5, RZ, 0xc0, !PT ;  /* 0x0000000504097c12 */ /* 0x004fca000f8ec0ff */
[----:B0-----:R1:W-:Y:S02]  /*0270*/  STG.E.U16 desc[UR6][R6.64], R9 ;  /* 0x0000000906007986 */ /* 0x0013e4000c101506 */
.L_x_19011:
[----:B------:R-:W-:Y:S05]  /*0280*/  BSYNC.RECONVERGENT B0 ;  /* 0x0000000000007941 */ /* 0x000fea0003800200 */
.L_x_19008:
        /* <DEDUP_REMOVED lines=9> */
.L_x_19007:
        /* <DEDUP_REMOVED lines=306> */
.L_x_19015:
        /* <DEDUP_REMOVED lines=310> */
.L_x_19017:
        /* <DEDUP_REMOVED lines=9> */
.L_x_19014:
[----:B------:R-:W-:-:S13]  /*2a30*/  ISETP.GE.AND P0, PT, R3, UR4, PT ;  /* 0x0000000403007c0c */ /* 0x000fda000bf06270 */
[----:B------:R-:W-:Y:S05]  /*2a40*/  @P0 BREAK.RELIABLE B1 ;  /* 0x0000000000010942 */ /* 0x000fea0003800100 */
[----:B------:R-:W-:Y:S05]  /*2a50*/  @P0 BRA `(.L_x_19016) ;  /* 0x0000001000d00947 */ /* 0x000fea0003800000 */
[----:B------:R-:W-:Y:S05]  /*2a60*/  BSYNC.RELIABLE B1 ;  /* 0x0000000000017941 */ /* 0x000fea0003800100 */
.L_x_19013:
        /* <DEDUP_REMOVED lines=298> */
.L_x_19018:
        /* <DEDUP_REMOVED lines=9> */
.L_x_19016:
[----:B------:R-:W-:Y:S05]  /*3da0*/  BSYNC.RECONVERGENT B0 ;  /* 0x0000000000007941 */ /* 0x000fea0003800200 */
.L_x_19012:
        /* <DEDUP_REMOVED lines=301> */
.L_x_19019:
        /* <DEDUP_REMOVED lines=9> */
.L_x_19020:
        /* <DEDUP_REMOVED lines=15> */
.L_x_25986:


//--------------------- .text._ZN2at6native27unrolled_elementwise_kernelINS0_13AUnaryFunctorIsssNS0_17BitwiseAndFunctorIsEEEESt5arrayIPcLm2EELi4E23TrivialOffsetCalculatorILi1EjESA_NS0_6memory15LoadWithoutCastENSB_16StoreWithoutCastEEEviT_T0_T2_T3_T4_T5_ --------------------------
	.section	.text._ZN2at6native27unrolled_elementwise_kernelINS0_13AUnaryFunctorIsssNS0_17BitwiseAndFunctorIsEEEESt5arrayIPcLm2EELi4E23TrivialOffsetCalculatorILi1EjESA_NS0_6memory15LoadWithoutCastENSB_16StoreWithoutCastEEEviT_T0_T2_T3_T4_T5_,"ax",@progbits
	.align	128
        .global         _ZN2at6native27unrolled_elementwise_kernelINS0_13AUnaryFunctorIsssNS0_17BitwiseAndFunctorIsEEEESt5arrayIPcLm2EELi4E23TrivialOffsetCalculatorILi1EjESA_NS0_6memory15LoadWithoutCastENSB_16StoreWithoutCastEEEviT_T0_T2_T3_T4_T5_
        .type           _ZN2at6native27unrolled_elementwise_kernelINS0_13AUnaryFunctorIsssNS0_17BitwiseAndFunctorIsEEEESt5arrayIPcLm2EELi4E23TrivialOffsetCalculatorILi1EjESA_NS0_6memory15LoadWithoutCastENSB_16StoreWithoutCastEEEviT_T0_T2_T3_T4_T5_,@function
        .size           _ZN2at6native27unrolled_elementwise_kernelINS0_13AUnaryFunctorIsssNS0_17BitwiseAndFunctorIsEEEESt5arrayIPcLm2EELi4E23TrivialOffsetCalculatorILi1EjESA_NS0_6memory15LoadWithoutCastENSB_16StoreWithoutCastEEEviT_T0_T2_T3_T4_T5_,(.L_x_25987 - _ZN2at6native27unrolled_elementwise_kernelINS0_13AUnaryFunctorIsssNS0_17BitwiseAndFunctorIsEEEESt5arrayIPcLm2EELi4E23TrivialOffsetCalculatorILi1EjESA_NS0_6memory15LoadWithoutCastENSB_16StoreWithoutCastEEEviT_T0_T2_T3_T4_T5_)
        .other          _ZN2at6native27unrolled_elementwise_kernelINS0_13AUnaryFunctorIsssNS0_17BitwiseAndFunctorIsEEEESt5arrayIPcLm2EELi4E23TrivialOffsetCalculatorILi1EjESA_NS0_6memory15LoadWithoutCastENSB_16StoreWithoutCastEEEviT_T0_T2_T3_T4_T5_,@"STO_CUDA_ENTRY STV_DEFAULT"
_ZN2at6native27unrolled_elementwise_kernelINS0_13AUnaryFunctorIsssNS0_17BitwiseAndFunctorIsEEEESt5arrayIPcLm2EELi4E23TrivialOffsetCalculatorILi1EjESA_NS0_6memory15LoadWithoutCastENSB_16StoreWithoutCastEEEviT_T0_T2_T3_T4_T5_:
.text._ZN2at6native27unrolled_elementwise_kernelINS0_13AUnaryFunctorIsssNS0_17BitwiseAndFunctorIsEEEESt5arrayIPcLm2EELi4E23TrivialOffsetCalculatorILi1EjESA_NS0_6memory15LoadWithoutCastENSB_16StoreWithoutCastEEEviT_T0_T2_T3_T4_T5_:
        /* <DEDUP_REMOVED lines=56> */
.L_x_19023:
[----:B------:R-:W-:Y:S05]  /*0380*/  BSYNC.RELIABLE B1 ;  /* 0x0000000000017941 */ /* 0x000fea0003800100 */
.L_x_19022:
[----:B------:R-:W-:-:S13]  /*0390*/  ISETP.GE.AND P0, PT, R3, R2, PT ;  /* 0x000000020300720c */ /* 0x000fda0003f06270 */
[----:B0-----:R-:W0:Y:S01]  /*03a0*/  @!P0 LDC.64 R4, c[0x0][0x388] ;  /* 0x0000e200ff048b82 */ /* 0x001e220000000a00 */
[----:B------:R-:W-:Y:S01]  /*03b0*/  @!P0 LEA R7, R0, R3, 0x9 ;  /* 0x0000000300078211 */ /* 0x000fe200078e48ff */
[----:B------:R-:W-:-:S04]  /*03c0*/  @!P0 VIADD R3, R3, 0x80 ;  /* 0x0000008003038836 */ /* 0x000fc80000000000 */
[----:B0-----:R-:W-:-:S05]  /*03d0*/  @!P0 IMAD.WIDE.U32 R4, R7, 0x2, R4 ;  /* 0x0000000207048825 */ /* 0x001fca00078e0004 */
[----:B------:R1:W-:Y:S02]  /*03e0*/  @!P0 STG.E.U16 desc[UR4][R4.64], R19 ;  /* 0x0000001304008986 */ /* 0x0003e4000c101504 */
.L_x_19024:
[----:B------:R-:W-:Y:S05]  /*03f0*/  BSYNC.RECONVERGENT B0 ;  /* 0x0000000000007941 */ /* 0x000fea0003800200 */
.L_x_19021:
        /* <DEDUP_REMOVED lines=8> */
.L_x_19025:
        /* <DEDUP_REMOVED lines=16> */
.L_x_25987:


//--------------------- .text._ZN2at6native29vectorized_elementwise_kernelILi2ENS0_13AUnaryFunctorIsssNS0_17BitwiseAndFunctorIsEEEESt5arrayIPcLm2EEEEviT0_T1_ --------------------------
	.section	.text._ZN2at6native29vectorized_elementwise_kernelILi2ENS0_13AUnaryFunctorIsssNS0_17BitwiseAndFunctorIsEEEESt5arrayIPcLm2EEEEviT0_T1_,"ax",@progbits
	.align	128
        .global         _ZN2at6native29vectorized_elementwise_kernelILi2ENS0_13AUnaryFunctorIsssNS0_17BitwiseAndFunctorIsEEEESt5arrayIPcLm2EEEEviT0_T1_
        .type           _ZN2at6native29vectorized_elementwise_kernelILi2ENS0_13AUnaryFunctorIsssNS0_17BitwiseAndFunctorIsEEEESt5arrayIPcLm2EEEEviT0_T1_,@function
        .size           _ZN2at6native29vectorized_elementwise_kernelILi2ENS0_13AUnaryFunctorIsssNS0_17BitwiseAndFunctorIsEEEESt5arrayIPcLm2EEEEviT0_T1_,(.L_x_25988 - _ZN2at6native29vectorized_elementwise_kernelILi2ENS0_13AUnaryFunctorIsssNS0_17BitwiseAndFunctorIsEEEESt5arrayIPcLm2EEEEviT0_T1_)
        .other          _ZN2at6native29vectorized_elementwise_kernelILi2ENS0_13AUnaryFunctorIsssNS0_17BitwiseAndFunctorIsEEEESt5arrayIPcLm2EEEEviT0_T1_,@"STO_CUDA_ENTRY STV_DEFAULT"
_ZN2at6native29vectorized_elementwise_kernelILi2ENS0_13AUnaryFunctorIsssNS0_17BitwiseAndFunctorIsEEEESt5arrayIPcLm2EEEEviT0_T1_:
.text._ZN2at6native29vectorized_elementwise_kernelILi2ENS0_13AUnaryFunctorIsssNS0_17BitwiseAndFunctorIsEEEESt5arrayIPcLm2EEEEviT0_T1_:
        /* <DEDUP_REMOVED lines=90> */
.L_x_19029:
[----:B------:R-:W-:-:S13]  /*05a0*/  ISETP.GE.U32.AND P0, PT, R17, R16, PT ;  /* 0x000000101100720c */ /* 0x000fda0003f06070 */
[----:B------:R-:W-:Y:S05]  /*05b0*/  @P0 BRA `(.L_x_19031) ;  /* 0x0000000000300947 */ /* 0x000fea0003800000 */
[----:B0-----:R-:W0:Y:S01]  /*05c0*/  LDC.64 R4, c[0x0][0x388] ;  /* 0x0000e200ff047b82 */ /* 0x001e220000000a00 */
[----:B------:R-:W-:Y:S02]  /*05d0*/  IMAD.IADD R9, R0, 0x1, R17 ;  /* 0x0000000100097824 */ /* 0x000fe400078e0211 */
[----:B------:R-:W-:Y:S02]  /*05e0*/  VIADD R17, R17, 0x80 ;  /* 0x0000008011117836 */ /* 0x000fe40000000000 */
[----:B0-----:R-:W-:-:S05]  /*05f0*/  IMAD.WIDE.U32 R4, R9, 0x2, R4 ;  /* 0x0000000209047825 */ /* 0x001fca00078e0004 */
[----:B------:R1:W-:Y:S02]  /*0600*/  STG.E.U16 desc[UR6][R4.64], R22 ;  /* 0x0000001604007986 */ /* 0x0003e4000c101506 */
.L_x_19030:
[----:B------:R-:W-:-:S13]  /*0610*/  ISETP.GE.U32.AND P0, PT, R17, R16, PT ;  /* 0x000000101100720c */ /* 0x000fda0003f06070 */
[----:B------:R-:W-:Y:S05]  /*0620*/  @P0 BRA `(.L_x_19032) ;  /* 0x0000000000300947 */ /* 0x000fea0003800000 */
[----:B01----:R-:W0:Y:S01]  /*0630*/  LDC.64 R4, c[0x0][0x388] ;  /* 0x0000e200ff047b82 */ /* 0x003e220000000a00 */
[----:B------:R-:W-:Y:S02]  /*0640*/  IMAD.IADD R9, R0, 0x1, R17 ;  /* 0x0000000100097824 */ /* 0x000fe400078e0211 */
[----:B------:R-:W-:Y:S02]  /*0650*/  VIADD R17, R17, 0x80 ;  /* 0x0000008011117836 */ /* 0x000fe40000000000 */
[----:B0-----:R-:W-:-:S05]  /*0660*/  IMAD.WIDE.U32 R4, R9, 0x2, R4 ;  /* 0x0000000209047825 */ /* 0x001fca00078e0004 */
[----:B------:R1:W-:Y:S02]  /*0670*/  STG.E.U16 desc[UR6][R4.64], R12 ;  /* 0x0000000c04007986 */ /* 0x0003e4000c101506 */
.L_x_19031:
[----:B------:R-:W-:-:S13]  /*0680*/  ISETP.GE.U32.AND P0, PT, R17, R16, PT ;  /* 0x000000101100720c */ /* 0x000fda0003f06070 */
[----:B------:R-:W-:Y:S05]  /*0690*/  @P0 BRA `(.L_x_19033) ;  /* 0x0000000000340947 */ /* 0x000fea0003800000 */
[----:B01----:R-:W0:Y:S01]  /*06a0*/  LDC.64 R4, c[0x0][0x388] ;  /* 0x0000e200ff047b82 */ /* 0x003e220000000a00 */
[----:B------:R-:W-:Y:S01]  /*06b0*/  IADD3 R9, PT, PT, R0, R17, RZ ;  /* 0x0000001100097210 */ /* 0x000fe20007ffe0ff */
[----:B------:R-:W-:-:S04]  /*06c0*/  VIADD R17, R17, 0x80 ;  /* 0x0000008011117836 */ /* 0x000fc80000000000 */
[----:B0-----:R-:W-:-:S05]  /*06d0*/  IMAD.WIDE.U32 R4, R9, 0x2, R4 ;  /* 0x0000000209047825 */ /* 0x001fca00078e0004 */
[----:B------:R2:W-:Y:S02]  /*06e0*/  STG.E.U16 desc[UR6][R4.64], R7 ;  /* 0x0000000704007986 */ /* 0x0005e4000c101506 */
.L_x_19032:
        /* <DEDUP_REMOVED lines=8> */
.L_x_19033:
[----:B------:R-:W-:Y:S05]  /*0770*/  BSYNC.RELIABLE B1 ;  /* 0x0000000000017941 */ /* 0x000fea0003800100 */
.L_x_19028:
[----:B------:R-:W-:-:S13]  /*0780*/  ISETP.GE.U32.AND P0, PT, R17, R16, PT ;  /* 0x000000101100720c */ /* 0x000fda0003f06070 */
[----:B012---:R-:W0:Y:S01]  /*0790*/  @!P0 LDC.64 R4, c[0x0][0x388] ;  /* 0x0000e200ff048b82 */ /* 0x007e220000000a00 */
[----:B------:R-:W-:Y:S02]  /*07a0*/  @!P0 IMAD.IADD R7, R0, 0x1, R17 ;  /* 0x0000000100078824 */ /* 0x000fe400078e0211 */
[----:B------:R-:W-:Y:S02]  /*07b0*/  @!P0 VIADD R17, R17, 0x80 ;  /* 0x0000008011118836 */ /* 0x000fe40000000000 */
[----:B0-----:R-:W-:-:S05]  /*07c0*/  @!P0 IMAD.WIDE.U32 R4, R7, 0x2, R4 ;  /* 0x0000000207048825 */ /* 0x001fca00078e0004 */
[----:B------:R3:W-:Y:S02]  /*07d0*/  @!P0 STG.E.U16 desc[UR6][R4.64], R3 ;  /* 0x0000000304008986 */ /* 0x0007e4000c101506 */
.L_x_19034:
[----:B------:R-:W-:Y:S05]  /*07e0*/  BSYNC.RECONVERGENT B0 ;  /* 0x0000000000007941 */ /* 0x000fea0003800200 */
.L_x_19027:
        /* <DEDUP_REMOVED lines=8> */
.L_x_19026:
        /* <DEDUP_REMOVED lines=32> */
.L_x_19035:
        /* <DEDUP_REMOVED lines=9> */
.L_x_25988:


//--------------------- .text._ZN2at6native29vectorized_elementwise_kernelILi4ENS0_13AUnaryFunctorIsssNS0_17BitwiseAndFunctorIsEEEESt5arrayIPcLm2EEEEviT0_T1_ --------------------------
	.section	.text._ZN2at6native29vectorized_elementwise_kernelILi4ENS0_13AUnaryFunctorIsssNS0_17BitwiseAndFunctorIsEEEESt5arrayIPcLm2EEEEviT0_T1_,"ax",@progbits
	.align	128
        .global         _ZN2at6native29vectorized_elementwise_kernelILi4ENS0_13AUnaryFunctorIsssNS0_17BitwiseAndFunctorIsEEEESt5arrayIPcLm2EEEEviT0_T1_
        .type           _ZN2at6native29vectorized_elementwise_kernelILi4ENS0_13AUnaryFunctorIsssNS0_17BitwiseAndFunctorIsEEEESt5arrayIPcLm2EEEEviT0_T1_,@function
        .size           _ZN2at6native29vectorized_elementwise_kernelILi4ENS0_13AUnaryFunctorIsssNS0_17BitwiseAndFunctorIsEEEESt5arrayIPcLm2EEEEviT0_T1_,(.L_x_25989 - _ZN2at6native29vectorized_elementwise_kernelILi4ENS0_13AUnaryFunctorIsssNS0_17BitwiseAndFunctorIsEEEESt5arrayIPcLm2EEEEviT0_T1_)
        .other          _ZN2at6native29vectorized_elementwise_kernelILi4ENS0_13AUnaryFunctorIsssNS0_17BitwiseAndFunctorIsEEEESt5arrayIPcLm2EEEEviT0_T1_,@"STO_CUDA_ENTRY STV_DEFAULT"
_ZN2at6native29vectorized_elementwise_kernelILi4ENS0_13AUnaryFunctorIsssNS0_17BitwiseAndFunctorIsEEEESt5arrayIPcLm2EEEEviT0_T1_:
.text._ZN2at6native29vectorized_elementwise_kernelILi4ENS0_13AUnaryFunctorIsssNS0_17BitwiseAndFunctorIsEEEESt5arrayIPcLm2EEEEviT0_T1_:
        /* <DEDUP_REMOVED lines=90> */
.L_x_19039:
[----:B------:R-:W-:-:S13]  /*05a0*/  ISETP.GE.U32.AND P0, PT, R17, R16, PT ;  /* 0x000000101100720c */ /* 0x000fda0003f06070 */
[----:B------:R-:W-:Y:S05]  /*05b0*/  @P0 BRA `(.L_x_19041) ;  /* 0x0000000000300947 */ /* 0x000fea0003800000 */
[----:B0-----:R-:W0:Y:S01]  /*05c0*/  LDC.64 R4, c[0x0][0x388] ;  /* 0x0000e200ff047b82 */ /* 0x001e220000000a00 */
[----:B------:R-:W-:Y:S02]  /*05d0*/  IMAD.IADD R9, R0, 0x1, R17 ;  /* 0x0000000100097824 */ /* 0x000fe400078e0211 */
[----:B------:R-:W-:Y:S02]  /*05e0*/  VIADD R17, R17, 0x80 ;  /* 0x0000008011117836 */ /* 0x000fe40000000000 */
[----:B0-----:R-:W-:-:S05]  /*05f0*/  IMAD.WIDE.U32 R4, R9, 0x2, R4 ;  /* 0x0000000209047825 */ /* 0x001fca00078e0004 */
[----:B------:R1:W-:Y:S02]  /*0600*/  STG.E.U16 desc[UR6][R4.64], R22 ;  /* 0x0000001604007986 */ /* 0x0003e4000c101506 */
.L_x_19040:
[----:B------:R-:W-:-:S13]  /*0610*/  ISETP.GE.U32.AND P0, PT, R17, R16, PT ;  /* 0x000000101100720c */ /* 0x000fda0003f06070 */
[----:B------:R-:W-:Y:S05]  /*0620*/  @P0 BRA `(.L_x_19042) ;  /* 0x0000000000300947 */ /* 0x000fea0003800000 */
[----:B01----:R-:W0:Y:S01]  /*0630*/  LDC.64 R4, c[0x0][0x388] ;  /* 0x0000e200ff047b82 */ /* 0x003e220000000a00 */
[----:B------:R-:W-:Y:S02]  /*0640*/  IMAD.IADD R9, R0, 0x1, R17 ;  /* 0x0000000100097824 */ /* 0x000fe400078e0211 */
[----:B------:R-:W-:Y:S02]  /*0650*/  VIADD R17, R17, 0x80 ;  /* 0x0000008011117836 */ /* 0x000fe40000000000 */
[----:B0-----:R-:W-:-:S05]  /*0660*/  IMAD.WIDE.U32 R4, R9, 0x2, R4 ;  /* 0x0000000209047825 */ /* 0x001fca00078e0004 */
[----:B------:R1:W-:Y:S02]  /*0670*/  STG.E.U16 desc[UR6][R4.64], R12 ;  /* 0x0000000c04007986 */ /* 0x0003e4000c101506 */
.L_x_19041:
[----:B------:R-:W-:-:S13]  /*0680*/  ISETP.GE.U32.AND P0, PT, R17, R16, PT ;  /* 0x000000101100720c */ /* 0x000fda0003f06070 */
[----:B------:R-:W-:Y:S05]  /*0690*/  @P0 BRA `(.L_x_19043) ;  /* 0x0000000000340947 */ /* 0x000fea0003800000 */
[----:B01----:R-:W0:Y:S01]  /*06a0*/  LDC.64 R4, c[0x0][0x388] ;  /* 0x0000e200ff047b82 */ /* 0x003e220000000a00 */
[----:B------:R-:W-:Y:S01]  /*06b0*/  IADD3 R9, PT, PT, R0, R17, RZ ;  /* 0x0000001100097210 */ /* 0x000fe20007ffe0ff */
[----:B------:R-:W-:-:S04]  /*06c0*/  VIADD R17, R17, 0x80 ;  /* 0x0000008011117836 */ /* 0x000fc80000000000 */
[----:B0-----:R-:W-:-:S05]  /*06d0*/  IMAD.WIDE.U32 R4, R9, 0x2, R4 ;  /* 0x0000000209047825 */ /* 0x001fca00078e0004 */
[----:B------:R2:W-:Y:S02]  /*06e0*/  STG.E.U16 desc[UR6][R4.64], R7 ;  /* 0x0000000704007986 */ /* 0x0005e4000c101506 */
.L_x_19042:
        /* <DEDUP_REMOVED lines=8> */
.L_x_19043:
[----:B------:R-:W-:Y:S05]  /*0770*/  BSYNC.RELIABLE B1 ;  /* 0x0000000000017941 */ /* 0x000fea0003800100 */
.L_x_19038:
[----:B------:R-:W-:-:S13]  /*0780*/  ISETP.GE.U32.AND P0, PT, R17, R16, PT ;  /* 0x000000101100720c */ /* 0x000fda0003f06070 */
[----:B012---:R-:W0:Y:S01]  /*0790*/  @!P0 LDC.64 R4, c[0x0][0x388] ;  /* 0x0000e200ff048b82 */ /* 0x007e220000000a00 */
[----:B------:R-:W-:Y:S02]  /*07a0*/  @!P0 IMAD.IADD R7, R0, 0x1, R17 ;  /* 0x0000000100078824 */ /* 0x000fe400078e0211 */
[----:B------:R-:W-:Y:S02]  /*07b0*/  @!P0 VIADD R17, R17, 0x80 ;  /* 0x0000008011118836 */ /* 0x000fe40000000000 */
[----:B0-----:R-:W-:-:S05]  /*07c0*/  @!P0 IMAD.WIDE.U32 R4, R7, 0x2, R4 ;  /* 0x0000000207048825 */ /* 0x001fca00078e0004 */
[----:B------:R3:W-:Y:S02]  /*07d0*/  @!P0 STG.E.U16 desc[UR6][R4.64], R3 ;  /* 0x0000000304008986 */ /* 0x0007e4000c101506 */
.L_x_19044:
[----:B------:R-:W-:Y:S05]  /*07e0*/  BSYNC.RECONVERGENT B0 ;  /* 0x0000000000007941 */ /* 0x000fea0003800200 */
.L_x_19037:
        /* <DEDUP_REMOVED lines=8> */
.L_x_19036:
        /* <DEDUP_REMOVED lines=28> */
.L_x_19045:
        /* <DEDUP_REMOVED lines=13> */
.L_x_25989:


//--------------------- .text._ZN2at6native29vectorized_elementwise_kernelILi8ENS0_13AUnaryFunctorIsssNS0_17BitwiseAndFunctorIsEEEESt5arrayIPcLm2EEEEviT0_T1_ --------------------------
	.section	.text._ZN2at6native29vectorized_elementwise_kernelILi8ENS0_13AUnaryFunctorIsssNS0_17BitwiseAndFunctorIsEEEESt5arrayIPcLm2EEEEviT0_T1_,"ax",@progbits
	.align	128
        .global         _ZN2at6native29vectorized_elementwise_kernelILi8ENS0_13AUnaryFunctorIsssNS0_17BitwiseAndFunctorIsEEEESt5arrayIPcLm2EEEEviT0_T1_
        .type           _ZN2at6native29vectorized_elementwise_kernelILi8ENS0_13AUnaryFunctorIsssNS0_17BitwiseAndFunctorIsEEEESt5arrayIPcLm2EEEEviT0_T1_,@function
        .size           _ZN2at6native29vectorized_elementwise_kernelILi8ENS0_13AUnaryFunctorIsssNS0_17BitwiseAndFunctorIsEEEESt5arrayIPcLm2EEEEviT0_T1_,(.L_x_25990 - _ZN2at6native29vectorized_elementwise_kernelILi8ENS0_13AUnaryFunctorIsssNS0_17BitwiseAndFunctorIsEEEESt5arrayIPcLm2EEEEviT0_T1_)
        .other          _ZN2at6native29vectorized_elementwise_kernelILi8ENS0_13AUnaryFunctorIsssNS0_17BitwiseAndFunctorIsEEEESt5arrayIPcLm2EEEEviT0_T1_,@"STO_CUDA_ENTRY STV_DEFAULT"
_ZN2at6native29vectorized_elementwise_kernelILi8ENS0_13AUnaryFunctorIsssNS0_17BitwiseAndFunctorIsEEEESt5arrayIPcLm2EEEEviT0_T1_:
.text._ZN2at6native29vectorized_elementwise_kernelILi8ENS0_13AUnaryFunctorIsssNS0_17BitwiseAndFunctorIsEEEESt5arrayIPcLm2EEEEviT0_T1_:
[----:B------:R-:W-:Y:S01]  /*0000*/  LDC R1, c[0x0][0x37c] ;  /* 0x0000df00ff017b82 */ /* 0x000fe20000000800 */
[----:B------:R-:W-:Y:S05]  /*0010*/  EXIT ;  /* 0x000000000000794d */ /* 0x000fea0003800000 */
.L_x_19046:
        /* <DEDUP_REMOVED lines=14> */
.L_x_25990:


//--------------------- .text._ZN2at6native18elementwise_kernelILi128ELi4EZNS0_15gpu_kernel_implINS0_13BinaryFunctorIsssNS0_17BitwiseAndFunctorIsEEEEEEvRNS_18TensorIteratorBaseERKT_EUliE_EEviT1_ --------------------------
	.section	.text._ZN2at6native18elementwise_kernelILi128ELi4EZNS0_15gpu_kernel_implINS0_13BinaryFunctorIsssNS0_17BitwiseAndFunctorIsEEEEEEvRNS_18TensorIteratorBaseERKT_EUliE_EEviT1_,"ax",@progbits
	.align	128
        .global         _ZN2at6native18elementwise_kernelILi128ELi4EZNS0_15gpu_kernel_implINS0_13BinaryFunctorIsssNS0_17BitwiseAndFunctorIsEEEEEEvRNS_18TensorIteratorBaseERKT_EUliE_EEviT1_
        .type           _ZN2at6native18elementwise_kernelILi128ELi4EZNS0_15gpu_kernel_implINS0_13BinaryFunctorIsssNS0_17BitwiseAndFunctorIsEEEEEEvRNS_18TensorIteratorBaseERKT_EUliE_EEviT1_,@function
        .size           _ZN2at6native18elementwise_kernelILi128ELi4EZNS0_15gpu_kernel_implINS0_13BinaryFunctorIsssNS0_17BitwiseAndFunctorIsEEEEEEvRNS_18TensorIteratorBaseERKT_EUliE_EEviT1_,(.L_x_25991 - _ZN2at6native18elementwise_kernelILi128ELi4EZNS0_15gpu_kernel_implINS0_13BinaryFunctorIsssNS0_17BitwiseAndFunctorIsEEEEEEvRNS_18TensorIteratorBaseERKT_EUliE_EEviT1_)
        .other          _ZN2at6native18elementwise_kernelILi128ELi4EZNS0_15gpu_kernel_implINS0_13BinaryFunctorIsssNS0_17BitwiseAndFunctorIsEEEEEEvRNS_18TensorIteratorBaseERKT_EUliE_EEviT1_,@"STO_CUDA_ENTRY STV_DEFAULT"
_ZN2at6native18elementwise_kernelILi128ELi4EZNS0_15gpu_kernel_implINS0_13BinaryFunctorIsssNS0_17BitwiseAndFunctorIsEEEEEEvRNS_18TensorIteratorBaseERKT_EUliE_EEviT1_:
.text._ZN2at6native18elementwise_kernelILi128ELi4EZNS0_15gpu_kernel_implINS0_13BinaryFunctorIsssNS0_17BitwiseAndFunctorIsEEEEEEvRNS_18TensorIteratorBaseERKT_EUliE_EEviT1_:
        /* <DEDUP_REMOVED lines=371> */
.L_x_19049:
        /* <DEDUP_REMOVED lines=16> */
.L_x_19053:
[----:B------:R0:W5:Y:S01]  /*1830*/  LDG.E.U8 R19, desc[UR36][R2.64] ;  /* 0x0000002402137981 */ /* 0x000162000c1e1100 */
[----:B------:R-:W-:Y:S05]  /*1840*/  BRA `(.L_x_19055) ;  /* 0x0000000c004c7947 */ /* 0x000fea0003800000 */
.L_x_19052:
        /* <DEDUP_REMOVED lines=8> */
.L_x_19057:
[----:B------:R0:W5:Y:S01]  /*18d0*/  LDG.E.U16 R19, desc[UR36][R2.64] ;  /* 0x0000002402137981 */ /* 0x000162000c1e1500 */
[----:B------:R-:W-:Y:S05]  /*18e0*/  BRA `(.L_x_19055) ;  /* 0x0000000c00247947 */ /* 0x000fea0003800000 */
.L_x_19056:
[----:B------:R0:W5:Y:S01]  /*18f0*/  LDG.E.U16 R19, desc[UR36][R2.64] ;  /* 0x0000002402137981 */ /* 0x000162000c1e1500 */
[----:B------:R-:W-:Y:S05]  /*1900*/  BRA `(.L_x_19055) ;  /* 0x0000000c001c7947 */ /* 0x000fea0003800000 */
.L_x_19051:
        /* <DEDUP_REMOVED lines=9> */
.L_x_19059:
[----:B------:R-:W2:Y:S02]  /*19a0*/  LDG.E.U16 R0, desc[UR36][R2.64] ;  /* 0x0000002402007981 */ /* 0x000ea4000c1e1500 */
[----:B--2---:R-:W-:-:S06]  /*19b0*/  HADD2.F32 R0, -RZ, R0.H0_H0 ;  /* 0x20000000ff007230 */ /* 0x004fcc0000004100 */
[----:B------:R-:W0:Y:S02]  /*19c0*/  F2I.FTZ.TRUNC.NTZ R0, R0 ;  /* 0x0000000000007305 */ /* 0x000e24000021f100 */
[----:B0-----:R-:W-:Y:S01]  /*19d0*/  PRMT R19, R0, 0x7610, R19 ;  /* 0x0000761000137816 */ /* 0x001fe20000000013 */
[----:B------:R-:W-:Y:S06]  /*19e0*/  BRA `(.L_x_19055) ;  /* 0x0000000800e47947 */ /* 0x000fec0003800000 */
.L_x_19058:
        /* <DEDUP_REMOVED lines=9> */
.L_x_19061:
[----:B------:R-:W2:Y:S02]  /*1a80*/  LDG.E.U16 R2, desc[UR36][R2.64] ;  /* 0x0000002402027981 */ /* 0x000ea4000c1e1500 */
[----:B--2---:R-:W-:-:S06]  /*1a90*/  HADD2.F32 R0, -RZ, R2.H0_H0 ;  /* 0x20000002ff007230 */ /* 0x004fcc0000004100 */
[----:B------:R-:W0:Y:S02]  /*1aa0*/  F2I.FTZ.TRUNC.NTZ R0, R0 ;  /* 0x0000000000007305 */ /* 0x000e24000021f100 */
[----:B0-----:R-:W-:Y:S01]  /*1ab0*/  PRMT R19, R0, 0x7610, R19 ;  /* 0x0000761000137816 */ /* 0x001fe20000000013 */
[----:B------:R-:W-:Y:S06]  /*1ac0*/  BRA `(.L_x_19055) ;  /* 0x0000000800ac7947 */ /* 0x000fec0003800000 */
.L_x_19060:
[----:B------:R-:W2:Y:S02]  /*1ad0*/  LDG.E.64 R2, desc[UR36][R2.64] ;  /* 0x0000002402027981 */ /* 0x000ea4000c1e1b00 */
[----:B--2---:R0:W1:Y:S02]  /*1ae0*/  F2I.F64.TRUNC R19, R2 ;  /* 0x0000000200137311 */ /* 0x004064000030d100 */
[----:B01----:R-:W-:Y:S05]  /*1af0*/  BRA `(.L_x_19055) ;  /* 0x0000000800a07947 */ /* 0x003fea0003800000 */
.L_x_19050:
        /* <DEDUP_REMOVED lines=12> */
.L_x_19064:
[----:B------:R-:W2:Y:S02]  /*1bc0*/  LDG.E.64 R2, desc[UR36][R2.64] ;  /* 0x0000002402027981 */ /* 0x000ea4000c1e1b00 */
[----:B--2---:R3:W4:Y:S02]  /*1bd0*/  F2I.F64.TRUNC R19, R2 ;  /* 0x0000000200137311 */ /* 0x004724000030d100 */
[----:B---34-:R-:W-:Y:S05]  /*1be0*/  BRA `(.L_x_19055) ;  /* 0x0000000800647947 */ /* 0x018fea0003800000 */
.L_x_19063:
        /* <DEDUP_REMOVED lines=27> */
.L_x_19066:
        /* <DEDUP_REMOVED lines=14> */
.L_x_19065:
[----:B------:R-:W2:Y:S02]  /*1e80*/  LDG.E.U16 R0, desc[UR36][R2.64] ;  /* 0x0000002402007981 */ /* 0x000ea4000c1e1500 */
[----:B--2---:R-:W-:-:S06]  /*1e90*/  IMAD.U32 R0, R0, 0x10000, RZ ;  /* 0x0001000000007824 */ /* 0x004fcc00078e00ff */
[----:B------:R-:W0:Y:S02]  /*1ea0*/  F2I.FTZ.TRUNC.NTZ R0, R0 ;  /* 0x0000000000007305 */ /* 0x000e24000021f100 */
[----:B0-----:R-:W-:Y:S01]  /*1eb0*/  PRMT R19, R0, 0x7610, R19 ;  /* 0x0000761000137816 */ /* 0x001fe20000000013 */
[----:B------:R-:W-:Y:S06]  /*1ec0*/  BRA `(.L_x_19055) ;  /* 0x0000000400ac7947 */ /* 0x000fec0003800000 */
.L_x_19062:
        /* <DEDUP_REMOVED lines=10> */
.L_x_19069:
        /* <DEDUP_REMOVED lines=21> */
.L_x_19073:
[----:B------:R-:W-:Y:S05]  /*20c0*/  BSYNC.RECONVERGENT B1 ;  /* 0x0000000000017941 */ /* 0x000fea0003800200 */
.L_x_19072:
[----:B------:R-:W-:Y:S02]  /*20d0*/  SHF.L.U32 R0, R0, 0x14, RZ ;  /* 0x0000001400007819 */ /* 0x000fe400000006ff */
[----:B------:R-:W-:-:S04]  /*20e0*/  LEA R2, R2, 0x3b800000, 0x17 ;  /* 0x3b80000002027811 */ /* 0x000fc800078eb8ff */
[----:B------:R-:W-:-:S07]  /*20f0*/  LOP3.LUT R0, R2, R0, R7, 0xfe, !PT ;  /* 0x0000000002007212 */ /* 0x000fce00078efe07 */
.L_x_19071:
[----:B------:R-:W-:Y:S05]  /*2100*/  BSYNC.RECONVERGENT B0 ;  /* 0x0000000000007941 */ /* 0x000fea0003800200 */
.L_x_19070:
[----:B------:R-:W0:Y:S02]  /*2110*/  F2I.FTZ.TRUNC.NTZ R0, R0 ;  /* 0x0000000000007305 */ /* 0x000e24000021f100 */
[----:B0-----:R-:W-:Y:S01]  /*2120*/  PRMT R19, R0, 0x7610, R19 ;  /* 0x0000761000137816 */ /* 0x001fe20000000013 */
[----:B------:R-:W-:Y:S06]  /*2130*/  BRA `(.L_x_19055) ;  /* 0x0000000400107947 */ /* 0x000fec0003800000 */
.L_x_19068:
        /* <DEDUP_REMOVED lines=21> */
.L_x_19077:
[----:B------:R-:W-:Y:S05]  /*2290*/  BSYNC.RECONVERGENT B1 ;  /* 0x0000000000017941 */ /* 0x000fea0003800200 */
.L_x_19076:
[----:B------:R-:W-:Y:S01]  /*22a0*/  IMAD.SHL.U32 R0, R0, 0x200000, RZ ;  /* 0x0020000000007824 */ /* 0x000fe200078e00ff */
[----:B------:R-:W-:-:S04]  /*22b0*/  LEA R2, R2, 0x37800000, 0x17 ;  /* 0x3780000002027811 */ /* 0x000fc800078eb8ff */
[----:B------:R-:W-:-:S07]  /*22c0*/  LOP3.LUT R0, R2, R0, R7, 0xfe, !PT ;  /* 0x0000000002007212 */ /* 0x000fce00078efe07 */
.L_x_19075:
[----:B------:R-:W-:Y:S05]  /*22d0*/  BSYNC.RECONVERGENT B0 ;  /* 0x0000000000007941 */ /* 0x000fea0003800200 */
.L_x_19074:
[----:B------:R-:W0:Y:S02]  /*22e0*/  F2I.FTZ.TRUNC.NTZ R0, R0 ;  /* 0x0000000000007305 */ /* 0x000e24000021f100 */
[----:B0-----:R-:W-:Y:S01]  /*22f0*/  PRMT R19, R0, 0x7610, R19 ;  /* 0x0000761000137816 */ /* 0x001fe20000000013 */
[----:B------:R-:W-:Y:S06]  /*2300*/  BRA `(.L_x_19055) ;  /* 0x00000000009c7947 */ /* 0x000fec0003800000 */
.L_x_19067:
[----:B------:R-:W-:-:S09]  /*2310*/  UISETP.NE.AND UP0, UPT, UR4, 0x1c, UPT ;  /* 0x0000001c0400788c */ /* 0x000fd2000bf05270 */
[----:B------:R-:W-:Y:S05]  /*2320*/  BRA.U !UP0, `(.L_x_19078) ;  /* 0x0000000108907547 */ /* 0x000fea000b800000 */
[----:B------:R-:W-:-:S09]  /*2330*/  UISETP.NE.AND UP0, UPT, UR4, 0x1d, UPT ;  /* 0x0000001d0400788c */ /* 0x000fd2000bf05270 */
[----:B------:R-:W-:Y:S05]  /*2340*/  BRA.U !UP0, `(.L_x_19079) ;  /* 0x0000000108807547 */ /* 0x000fea000b800000 */
[----:B------:R-:W-:-:S09]  /*2350*/  UISETP.NE.AND UP0, UPT, UR4, 0x2c, UPT ;  /* 0x0000002c0400788c */ /* 0x000fd2000bf05270 */
[----:B------:R-:W-:Y:S05]  /*2360*/  BRA.U !UP0, `(.L_x_19080) ;  /* 0x0000000108487547 */ /* 0x000fea000b800000 */
.L_x_19054:
        /* <DEDUP_REMOVED lines=16> */
.L_x_19081:
[----:B------:R-:W-:Y:S01]  /*2470*/  PRMT R19, RZ, 0x7610, R19 ;  /* 0x00007610ff137816 */ /* 0x000fe20000000013 */
[----:B------:R-:W-:Y:S06]  /*2480*/  BRA `(.L_x_19055) ;  /* 0x00000000003c7947 */ /* 0x000fec0003800000 */
.L_x_19080:
        /* <DEDUP_REMOVED lines=8> */
.L_x_19083:
[----:B------:R-:W-:Y:S05]  /*2510*/  BSYNC.RECONVERGENT B0 ;  /* 0x0000000000007941 */ /* 0x000fea0003800200 */
.L_x_19082:
[----:B------:R-:W0:Y:S02]  /*2520*/  F2I.FTZ.TRUNC.NTZ R0, R0 ;  /* 0x0000000000007305 */ /* 0x000e24000021f100 */
[----:B0-----:R-:W-:Y:S01]  /*2530*/  PRMT R19, R0, 0x7610, R19 ;  /* 0x0000761000137816 */ /* 0x001fe20000000013 */
[----:B------:R-:W-:Y:S06]  /*2540*/  BRA `(.L_x_19055) ;  /* 0x00000000000c7947 */ /* 0x000fec0003800000 */
.L_x_19079:
[----:B------:R2:W5:Y:S01]  /*2550*/  LDG.E.U16 R19, desc[UR36][R2.64] ;  /* 0x0000002402137981 */ /* 0x000562000c1e1500 */
[----:B------:R-:W-:Y:S05]  /*2560*/  BRA `(.L_x_19055) ;  /* 0x0000000000047947 */ /* 0x000fea0003800000 */
.L_x_19078:
[----:B------:R1:W5:Y:S02]  /*2570*/  LDG.E.U16 R19, desc[UR36][R2.64] ;  /* 0x0000002402137981 */ /* 0x000364000c1e1500 */
.L_x_19055:
        /* <DEDUP_REMOVED lines=16> */
.L_x_19087:
[----:B------:R3:W5:Y:S01]  /*2680*/  LDG.E.U8 R0, desc[UR36][R2.64] ;  /* 0x0000002402007981 */ /* 0x000762000c1e1100 */
[----:B------:R-:W-:Y:S05]  /*2690*/  BRA `(.L_x_19089) ;  /* 0x0000000c004c7947 */ /* 0x000fea0003800000 */
.L_x_19086:
        /* <DEDUP_REMOVED lines=8> */
.L_x_19091:
[----:B------:R1:W5:Y:S01]  /*2720*/  LDG.E.U16 R0, desc[UR36][R2.64] ;  /* 0x0000002402007981 */ /* 0x000362000c1e1500 */
[----:B------:R-:W-:Y:S05]  /*2730*/  BRA `(.L_x_19089) ;  /* 0x0000000c00247947 */ /* 0x000fea0003800000 */
.L_x_19090:
[----:B------:R2:W5:Y:S01]  /*2740*/  LDG.E.U16 R0, desc[UR36][R2.64] ;  /* 0x0000002402007981 */ /* 0x000562000c1e1500 */
[----:B------:R-:W-:Y:S05]  /*2750*/  BRA `(.L_x_19089) ;  /* 0x0000000c001c7947 */ /* 0x000fea0003800000 */
.L_x_19085:
        /* <DEDUP_REMOVED lines=9> */
.L_x_19093:
[----:B------:R-:W2:Y:S02]  /*27f0*/  LDG.E.U16 R4, desc[UR36][R2.64] ;  /* 0x0000002402047981 */ /* 0x000ea4000c1e1500 */
[----:B--2---:R-:W-:-:S06]  /*2800*/  HADD2.F32 R4, -RZ, R4.H0_H0 ;  /* 0x20000004ff047230 */ /* 0x004fcc0000004100 */
[----:B------:R-:W0:Y:S02]  /*2810*/  F2I.FTZ.TRUNC.NTZ R4, R4 ;  /* 0x0000000400047305 */ /* 0x000e24000021f100 */
[----:B0-----:R-:W-:Y:S01]  /*2820*/  PRMT R0, R4, 0x7610, R0 ;  /* 0x0000761004007816 */ /* 0x001fe20000000000 */
[----:B------:R-:W-:Y:S06]  /*2830*/  BRA `(.L_x_19089) ;  /* 0x0000000800e47947 */ /* 0x000fec0003800000 */
.L_x_19092:
        /* <DEDUP_REMOVED lines=9> */
.L_x_19095:
[----:B------:R-:W2:Y:S02]  /*28d0*/  LDG.E.U16 R2, desc[UR36][R2.64] ;  /* 0x0000002402027981 */ /* 0x000ea4000c1e1500 */
[----:B--2---:R-:W-:-:S06]  /*28e0*/  HADD2.F32 R4, -RZ, R2.H0_H0 ;  /* 0x20000002ff047230 */ /* 0x004fcc0000004100 */
[----:B------:R-:W0:Y:S02]  /*28f0*/  F2I.FTZ.TRUNC.NTZ R4, R4 ;  /* 0x0000000400047305 */ /* 0x000e24000021f100 */
[----:B0-----:R-:W-:Y:S01]  /*2900*/  PRMT R0, R4, 0x7610, R0 ;  /* 0x0000761004007816 */ /* 0x001fe20000000000 */
[----:B------:R-:W-:Y:S06]  /*2910*/  BRA `(.L_x_19089) ;  /* 0x0000000800ac7947 */ /* 0x000fec0003800000 */
.L_x_19094:
[----:B------:R-:W2:Y:S02]  /*2920*/  LDG.E.64 R2, desc[UR36][R2.64] ;  /* 0x0000002402027981 */ /* 0x000ea4000c1e1b00 */
[----:B--2---:R0:W1:Y:S02]  /*2930*/  F2I.F64.TRUNC R0, R2 ;  /* 0x0000000200007311 */ /* 0x004064000030d100 */
[----:B01----:R-:W-:Y:S05]  /*2940*/  BRA `(.L_x_19089) ;  /* 0x0000000800a07947 */ /* 0x003fea0003800000 */
.L_x_19084:
        /* <DEDUP_REMOVED lines=12> */
.L_x_19098:
[----:B------:R-:W2:Y:S02]  /*2a10*/  LDG.E.64 R2, desc[UR36][R2.64] ;  /* 0x0000002402027981 */ /* 0x000ea4000c1e1b00 */
[----:B--2---:R0:W1:Y:S02]  /*2a20*/  F2I.F64.TRUNC R0, R2 ;  /* 0x0000000200007311 */ /* 0x004064000030d100 */
[----:B01----:R-:W-:Y:S05]  /*2a30*/  BRA `(.L_x_19089) ;  /* 0x0000000800647947 */ /* 0x003fea0003800000 */
.L_x_19097:
        /* <DEDUP_REMOVED lines=27> */
.L_x_19100:
        /* <DEDUP_REMOVED lines=14> */
.L_x_19099:
[----:B------:R-:W2:Y:S02]  /*2cd0*/  LDG.E.U16 R4, desc[UR36][R2.64] ;  /* 0x0000002402047981 */ /* 0x000ea4000c1e1500 */
[----:B--2---:R-:W-:-:S06]  /*2ce0*/  SHF.L.U32 R4, R4, 0x10, RZ ;  /* 0x0000001004047819 */ /* 0x004fcc00000006ff */
[----:B------:R-:W0:Y:S02]  /*2cf0*/  F2I.FTZ.TRUNC.NTZ R4, R4 ;  /* 0x0000000400047305 */ /* 0x000e24000021f100 */
[----:B0-----:R-:W-:Y:S01]  /*2d00*/  PRMT R0, R4, 0x7610, R0 ;  /* 0x0000761004007816 */ /* 0x001fe20000000000 */
[----:B------:R-:W-:Y:S06]  /*2d10*/  BRA `(.L_x_19089) ;  /* 0x0000000400ac7947 */ /* 0x000fec0003800000 */
.L_x_19096:
        /* <DEDUP_REMOVED lines=10> */
.L_x_19103:
        /* <DEDUP_REMOVED lines=21> */
.L_x_19107:
[----:B------:R-:W-:Y:S05]  /*2f10*/  BSYNC.RECONVERGENT B1 ;  /* 0x0000000000017941 */ /* 0x000fea0003800200 */
.L_x_19106:
[----:B------:R-:W-:Y:S01]  /*2f20*/  IMAD.SHL.U32 R0, R0, 0x100000, RZ ;  /* 0x0010000000007824 */ /* 0x000fe200078e00ff */
[----:B------:R-:W-:-:S04]  /*2f30*/  LEA R2, R2, 0x3b800000, 0x17 ;  /* 0x3b80000002027811 */ /* 0x000fc800078eb8ff */
[----:B------:R-:W-:-:S07]  /*2f40*/  LOP3.LUT R4, R2, R0, R7, 0xfe, !PT ;  /* 0x0000000002047212 */ /* 0x000fce00078efe07 */
.L_x_19105:
[----:B------:R-:W-:Y:S05]  /*2f50*/  BSYNC.RECONVERGENT B0 ;  /* 0x0000000000007941 */ /* 0x000fea0003800200 */
.L_x_19104:
[----:B------:R-:W0:Y:S02]  /*2f60*/  F2I.FTZ.TRUNC.NTZ R4, R4 ;  /* 0x0000000400047305 */ /* 0x000e24000021f100 */
[----:B0-----:R-:W-:Y:S01]  /*2f70*/  PRMT R0, R4, 0x7610, R0 ;  /* 0x0000761004007816 */ /* 0x001fe20000000000 */
[----:B------:R-:W-:Y:S06]  /*2f80*/  BRA `(.L_x_19089) ;  /* 0x0000000400107947 */ /* 0x000fec0003800000 */
.L_x_19102:
        /* <DEDUP_REMOVED lines=21> */
.L_x_19111:
[----:B------:R-:W-:Y:S05]  /*30e0*/  BSYNC.RECONVERGENT B1 ;  /* 0x0000000000017941 */ /* 0x000fea0003800200 */
.L_x_19110:
[----:B------:R-:W-:Y:S01]  /*30f0*/  IMAD.SHL.U32 R0, R0, 0x200000, RZ ;  /* 0x0020000000007824 */ /* 0x000fe200078e00ff */
[----:B------:R-:W-:-:S04]  /*3100*/  LEA R2, R2, 0x37800000, 0x17 ;  /* 0x3780000002027811 */ /* 0x000fc800078eb8ff */
[----:B------:R-:W-:-:S07]  /*3110*/  LOP3.LUT R4, R2, R0, R7, 0xfe, !PT ;  /* 0x0000000002047212 */ /* 0x000fce00078efe07 */
.L_x_19109:
[----:B------:R-:W-:Y:S05]  /*3120*/  BSYNC.RECONVERGENT B0 ;  /* 0x0000000000007941 */ /* 0x000fea0003800200 */
.L_x_19108:
[----:B------:R-:W0:Y:S02]  /*3130*/  F2I.FTZ.TRUNC.NTZ R4, R4 ;  /* 0x0000000400047305 */ /* 0x000e24000021f100 */
[----:B0-----:R-:W-:Y:S01]  /*3140*/  PRMT R0, R4, 0x7610, R0 ;  /* 0x0000761004007816 */ /* 0x001fe20000000000 */
[----:B------:R-:W-:Y:S06]  /*3150*/  BRA `(.L_x_19089) ;  /* 0x00000000009c7947 */ /* 0x000fec0003800000 */
.L_x_19101:
[----:B------:R-:W-:-:S09]  /*3160*/  UISETP.NE.AND UP0, UPT, UR4, 0x1c, UPT ;  /* 0x0000001c0400788c */ /* 0x000fd2000bf05270 */
[----:B------:R-:W-:Y:S05]  /*3170*/  BRA.U !UP0, `(.L_x_19112) ;  /* 0x0000000108907547 */ /* 0x000fea000b800000 */
[----:B------:R-:W-:-:S09]  /*3180*/  UISETP.NE.AND UP0, UPT, UR4, 0x1d, UPT ;  /* 0x0000001d0400788c */ /* 0x000fd2000bf05270 */
[----:B------:R-:W-:Y:S05]  /*3190*/  BRA.U !UP0, `(.L_x_19113) ;  /* 0x0000000108807547 */ /* 0x000fea000b800000 */
[----:B------:R-:W-:-:S09]  /*31a0*/  UISETP.NE.AND UP0, UPT, UR4, 0x2c, UPT ;  /* 0x0000002c0400788c */ /* 0x000fd2000bf05270 */
[----:B------:R-:W-:Y:S05]  /*31b0*/  BRA.U !UP0, `(.L_x_19114) ;  /* 0x0000000108487547 */ /* 0x000fea000b800000 */
.L_x_19088:
        /* <DEDUP_REMOVED lines=16> */
.L_x_19115:
[----:B------:R-:W-:Y:S01]  /*32c0*/  PRMT R0, RZ, 0x7610, R0 ;  /* 0x00007610ff007816 */ /* 0x000fe20000000000 */
[----:B------:R-:W-:Y:S06]  /*32d0*/  BRA `(.L_x_19089) ;  /* 0x00000000003c7947 */ /* 0x000fec0003800000 */
.L_x_19114:
        /* <DEDUP_REMOVED lines=8> */
.L_x_19117:
[----:B------:R-:W-:Y:S05]  /*3360*/  BSYNC.RECONVERGENT B0 ;  /* 0x0000000000007941 */ /* 0x000fea0003800200 */
.L_x_19116:
[----:B------:R-:W0:Y:S02]  /*3370*/  F2I.FTZ.TRUNC.NTZ R4, R4 ;  /* 0x0000000400047305 */ /* 0x000e24000021f100 */
[----:B0-----:R-:W-:Y:S01]  /*3380*/  PRMT R0, R4, 0x7610, R0 ;  /* 0x0000761004007816 */ /* 0x001fe20000000000 */
[----:B------:R-:W-:Y:S06]  /*3390*/  BRA `(.L_x_19089) ;  /* 0x00000000000c7947 */ /* 0x000fec0003800000 */
.L_x_19113:
[----:B------:R0:W5:Y:S01]  /*33a0*/  LDG.E.U16 R0, desc[UR36][R2.64] ;  /* 0x0000002402007981 */ /* 0x000162000c1e1500 */
[----:B------:R-:W-:Y:S05]  /*33b0*/  BRA `(.L_x_19089) ;  /* 0x0000000000047947 */ /* 0x000fea0003800000 */
.L_x_19112:
[----:B------:R0:W5:Y:S02]  /*33c0*/  LDG.E.U16 R0, desc[UR36][R2.64] ;  /* 0x0000002402007981 */ /* 0x000164000c1e1500 */
.L_x_19089:
        /* <DEDUP_REMOVED lines=17> */
.L_x_19121:
[----:B------:R1:W-:Y:S01]  /*34e0*/  STG.E.U8 desc[UR36][R2.64], R19 ;  /* 0x0000001302007986 */ /* 0x0003e2000c101124 */
[----:B------:R-:W-:Y:S05]  /*34f0*/  BRA `(.L_x_19123) ;  /* 0x0000000c00507947 */ /* 0x000fea0003800000 */
.L_x_19120:
        /* <DEDUP_REMOVED lines=10> */
.L_x_19125:
[----:B------:R-:W-:-:S05]  /*35a0*/  PRMT R5, R19, 0x9910, RZ ;  /* 0x0000991013057816 */ /* 0x000fca00000000ff */
[----:B------:R3:W-:Y:S01]  /*35b0*/  STG.E desc[UR36][R2.64], R5 ;  /* 0x0000000502007986 */ /* 0x0007e2000c101924 */
[----:B------:R-:W-:Y:S05]  /*35c0*/  BRA `(.L_x_19123) ;  /* 0x0000000c001c7947 */ /* 0x000fea0003800000 */
.L_x_19124:
[----:B------:R2:W-:Y:S01]  /*35d0*/  STG.E.U16 desc[UR36][R2.64], R19 ;  /* 0x0000001302007986 */ /* 0x0005e2000c101524 */
[----:B------:R-:W-:Y:S05]  /*35e0*/  BRA `(.L_x_19123) ;  /* 0x0000000c00147947 */ /* 0x000fea0003800000 */
.L_x_19119:
        /* <DEDUP_REMOVED lines=9> */
.L_x_19127:
[----:B------:R-:W0:Y:S02]  /*3680*/  I2F.S16 R0, R19 ;  /* 0x0000001300007306 */ /* 0x000e240000101400 */
[----:B0-----:R-:W-:-:S05]  /*3690*/  F2FP.F16.F32.PACK_AB R0, RZ, R0 ;  /* 0x00000000ff00723e */ /* 0x001fca00000000ff */
[----:B------:R0:W-:Y:S01]  /*36a0*/  STG.E.U16 desc[UR36][R2.64], R0 ;  /* 0x0000000002007986 */ /* 0x0001e2000c101524 */
[----:B------:R-:W-:Y:S05]  /*36b0*/  BRA `(.L_x_19123) ;  /* 0x0000000800e07947 */ /* 0x000fea0003800000 */
.L_x_19126:
        /* <DEDUP_REMOVED lines=10> */
.L_x_19129:
[----:B------:R-:W0:Y:S02]  /*3760*/  I2F.S16 R19, R19 ;  /* 0x0000001300137306 */ /* 0x000e240000101400 */
[----:B0-----:R-:W-:-:S04]  /*3770*/  F2FP.F16.F32.PACK_AB R5, RZ, R19 ;  /* 0x00000013ff05723e */ /* 0x001fc800000000ff */
[----:B------:R-:W-:-:S05]  /*3780*/  PRMT R5, R5, 0x5410, RZ ;  /* 0x0000541005057816 */ /* 0x000fca00000000ff */
[----:B------:R0:W-:Y:S01]  /*3790*/  STG.E desc[UR36][R2.64], R5 ;  /* 0x0000000502007986 */ /* 0x0001e2000c101924 */
[----:B------:R-:W-:Y:S05]  /*37a0*/  BRA `(.L_x_19123) ;  /* 0x0000000800a47947 */ /* 0x000fea0003800000 */
.L_x_19128:
[----:B------:R-:W0:Y:S02]  /*37b0*/  I2F.F64.S16 R4, R19 ;  /* 0x0000001300047312 */ /* 0x000e240000101c00 */
[----:B0-----:R0:W-:Y:S01]  /*37c0*/  STG.E.64 desc[UR36][R2.64], R4 ;  /* 0x0000000402007986 */ /* 0x0011e2000c101b24 */
[----:B------:R-:W-:Y:S05]  /*37d0*/  BRA `(.L_x_19123) ;  /* 0x0000000800987947 */ /* 0x000fea0003800000 */
.L_x_19118:
        /* <DEDUP_REMOVED lines=13> */
.L_x_19132:
[----:B------:R-:W-:Y:S01]  /*38b0*/  CS2R R6, SRZ ;  /* 0x0000000000067805 */ /* 0x000fe2000001ff00 */
[----:B------:R-:W0:Y:S04]  /*38c0*/  I2F.F64.S16 R4, R19 ;  /* 0x0000001300047312 */ /* 0x000e280000101c00 */
[----:B0-----:R0:W-:Y:S01]  /*38d0*/  STG.E.128 desc[UR36][R2.64], R4 ;  /* 0x0000000402007986 */ /* 0x0011e2000c101d24 */
[----:B------:R-:W-:Y:S05]  /*38e0*/  BRA `(.L_x_19123) ;  /* 0x0000000800547947 */ /* 0x000fea0003800000 */
.L_x_19131:
        /* <DEDUP_REMOVED lines=19> */
.L_x_19136:
[----:B------:R-:W-:Y:S05]  /*3a20*/  BSYNC.RECONVERGENT B0 ;  /* 0x0000000000007941 */ /* 0x000fea0003800200 */
.L_x_19135:
[----:B------:R-:W-:-:S05]  /*3a30*/  LOP3.LUT R5, R0, 0x80, R5, 0xf8, !PT ;  /* 0x0000008000057812 */ /* 0x000fca00078ef805 */
[----:B------:R0:W-:Y:S01]  /*3a40*/  STG.E.U8 desc[UR36][R2.64], R5 ;  /* 0x0000000502007986 */ /* 0x0001e2000c101124 */
[----:B------:R-:W-:Y:S05]  /*3a50*/  BRA `(.L_x_19123) ;  /* 0x0000000400f87947 */ /* 0x000fea0003800000 */
.L_x_19134:
        /* <DEDUP_REMOVED lines=15> */
.L_x_19138:
[----:B------:R-:W-:Y:S05]  /*3b50*/  BSYNC.RECONVERGENT B0 ;  /* 0x0000000000007941 */ /* 0x000fea0003800200 */
.L_x_19137:
[----:B------:R-:W-:-:S05]  /*3b60*/  LOP3.LUT R5, R0, 0x80, R5, 0xf8, !PT ;  /* 0x0000008000057812 */ /* 0x000fca00078ef805 */
[----:B------:R0:W-:Y:S01]  /*3b70*/  STG.E.U8 desc[UR36][R2.64], R5 ;  /* 0x0000000502007986 */ /* 0x0001e2000c101124 */
[----:B------:R-:W-:Y:S05]  /*3b80*/  BRA `(.L_x_19123) ;  /* 0x0000000400ac7947 */ /* 0x000fea0003800000 */
.L_x_19133:
[----:B------:R-:W0:Y:S02]  /*3b90*/  I2F.S16 R0, R19 ;  /* 0x0000001300007306 */ /* 0x000e240000101400 */
[----:B0-----:R-:W-:-:S05]  /*3ba0*/  F2FP.BF16.F32.PACK_AB R0, RZ, R0 ;  /* 0x00000000ff00723e */ /* 0x001fca00000010ff */
[----:B------:R0:W-:Y:S01]  /*3bb0*/  STG.E.U16 desc[UR36][R2.64], R0 ;  /* 0x0000000002007986 */ /* 0x0001e2000c101524 */
[----:B------:R-:W-:Y:S05]  /*3bc0*/  BRA `(.L_x_19123) ;  /* 0x00000004009c7947 */ /* 0x000fea0003800000 */
.L_x_19130:
        /* <DEDUP_REMOVED lines=10> */
.L_x_19141:
        /* <DEDUP_REMOVED lines=13> */
.L_x_19144:
[----:B------:R-:W-:-:S04]  /*3d40*/  SHF.R.U32.HI R0, RZ, 0x14, R5 ;  /* 0x00000014ff007819 */ /* 0x000fc80000011605 */
[----:B------:R-:W-:-:S04]  /*3d50*/  LOP3.LUT R0, R0, 0x1, RZ, 0xc0, !PT ;  /* 0x0000000100007812 */ /* 0x000fc800078ec0ff */
[----:B------:R-:W-:-:S04]  /*3d60*/  IADD3 R0, PT, PT, R5, 0x487ffff, R0 ;  /* 0x0487ffff05007810 */ /* 0x000fc80007ffe000 */
[----:B------:R-:W-:-:S04]  /*3d70*/  SHF.R.U32.HI R0, RZ, 0x14, R0 ;  /* 0x00000014ff007819 */ /* 0x000fc80000011600 */
[----:B------:R-:W-:-:S07]  /*3d80*/  LOP3.LUT R4, R0, 0xff, RZ, 0xc0, !PT ;  /* 0x000000ff00047812 */ /* 0x000fce00078ec0ff */
.L_x_19145:
[----:B------:R-:W-:-:S04]  /*3d90*/  SHF.R.U32.HI R5, RZ, 0x18, R5 ;  /* 0x00000018ff057819 */ /* 0x000fc80000011605 */
[----:B------:R-:W-:-:S04]  /*3da0*/  LOP3.LUT R4, R4, 0x80, R5, 0xf8, !PT ;  /* 0x0000008004047812 */ /* 0x000fc800078ef805 */
[----:B------:R-:W-:-:S07]  /*3db0*/  PRMT R0, R4, 0x7610, R0 ;  /* 0x0000761004007816 */ /* 0x000fce0000000000 */
.L_x_19143:
[----:B------:R-:W-:Y:S05]  /*3dc0*/  BSYNC.RECONVERGENT B0 ;  /* 0x0000000000007941 */ /* 0x000fea0003800200 */
.L_x_19142:
[----:B------:R0:W-:Y:S01]  /*3dd0*/  STG.E.U8 desc[UR36][R2.64], R0 ;  /* 0x0000000002007986 */ /* 0x0001e2000c101124 */
[----:B------:R-:W-:Y:S05]  /*3de0*/  BRA `(.L_x_19123) ;  /* 0x0000000400147947 */ /* 0x000fea0003800000 */
.L_x_19140:
        /* <DEDUP_REMOVED lines=13> */
.L_x_19148:
[----:B------:R-:W-:-:S04]  /*3ec0*/  SHF.R.U32.HI R0, RZ, 0x15, R5 ;  /* 0x00000015ff007819 */ /* 0x000fc80000011605 */
[----:B------:R-:W-:-:S04]  /*3ed0*/  LOP3.LUT R0, R0, 0x1, RZ, 0xc0, !PT ;  /* 0x0000000100007812 */ /* 0x000fc800078ec0ff */
[----:B------:R-:W-:-:S04]  /*3ee0*/  IADD3 R0, PT, PT, R5, 0x88fffff, R0 ;  /* 0x088fffff05007810 */ /* 0x000fc80007ffe000 */
[----:B------:R-:W-:-:S04]  /*3ef0*/  SHF.R.U32.HI R0, RZ, 0x15, R0 ;  /* 0x00000015ff007819 */ /* 0x000fc80000011600 */
[----:B------:R-:W-:-:S07]  /*3f00*/  LOP3.LUT R4, R0, 0xff, RZ, 0xc0, !PT ;  /* 0x000000ff00047812 */ /* 0x000fce00078ec0ff */
.L_x_19149:
[----:B------:R-:W-:-:S04]  /*3f10*/  SHF.R.U32.HI R5, RZ, 0x18, R5 ;  /* 0x00000018ff057819 */ /* 0x000fc80000011605 */
[----:B------:R-:W-:-:S04]  /*3f20*/  LOP3.LUT R4, R4, 0x80, R5, 0xf8, !PT ;  /* 0x0000008004047812 */ /* 0x000fc800078ef805 */
[----:B------:R-:W-:-:S07]  /*3f30*/  PRMT R0, R4, 0x7610, R0 ;  /* 0x0000761004007816 */ /* 0x000fce0000000000 */
.L_x_19147:
[----:B------:R-:W-:Y:S05]  /*3f40*/  BSYNC.RECONVERGENT B0 ;  /* 0x0000000000007941 */ /* 0x000fea0003800200 */
.L_x_19146:
[----:B------:R0:W-:Y:S01]  /*3f50*/  STG.E.U8 desc[UR36][R2.64], R0 ;  /* 0x0000000002007986 */ /* 0x0001e2000c101124 */
[----:B------:R-:W-:Y:S05]  /*3f60*/  BRA `(.L_x_19123) ;  /* 0x0000000000b47947 */ /* 0x000fea0003800000 */
.L_x_19139:
[----:B------:R-:W-:-:S09]  /*3f70*/  UISETP.NE.AND UP0, UPT, UR4, 0x1c, UPT ;  /* 0x0000001c0400788c */ /* 0x000fd2000bf05270 */
[----:B------:R-:W-:Y:S05]  /*3f80*/  BRA.U !UP0, `(.L_x_19150) ;  /* 0x0000000108a47547 */ /* 0x000fea000b800000 */
[----:B------:R-:W-:-:S09]  /*3f90*/  UISETP.NE.AND UP0, UPT, UR4, 0x1d, UPT ;  /* 0x0000001d0400788c */ /* 0x000fd2000bf05270 */
[----:B------:R-:W-:Y:S05]  /*3fa0*/  BRA.U !UP0, `(.L_x_19151) ;  /* 0x00000001088c7547 */ /* 0x000fea000b800000 */
[----:B------:R-:W-:-:S09]  /*3fb0*/  UISETP.NE.AND UP0, UPT, UR4, 0x2c, UPT ;  /* 0x0000002c0400788c */ /* 0x000fd2000bf05270 */
[----:B------:R-:W-:Y:S05]  /*3fc0*/  BRA.U !UP0, `(.L_x_19152) ;  /* 0x0000000108447547 */ /* 0x000fea000b800000 */
.L_x_19122:
        /* <DEDUP_REMOVED lines=16> */
.L_x_19153:
[----:B------:R-:W-:Y:S05]  /*40d0*/  BRA `(.L_x_19123) ;  /* 0x0000000000587947 */ /* 0x000fea0003800000 */
.L_x_19152:
        /* <DEDUP_REMOVED lines=16> */
.L_x_19151:
[----:B------:R-:W-:-:S04]  /*41e0*/  PRMT R4, R19, 0x9910, RZ ;  /* 0x0000991013047816 */ /* 0x000fc800000000ff */
[----:B------:R-:W-:-:S05]  /*41f0*/  SHF.R.S32.HI R5, RZ, 0x1f, R4 ;  /* 0x0000001fff057819 */ /* 0x000fca0000011404 */
[----:B------:R0:W-:Y:S01]  /*4200*/  STG.E.64 desc[UR36][R2.64], R4 ;  /* 0x0000000402007986 */ /* 0x0001e2000c101b24 */
[----:B------:R-:W-:Y:S05]  /*4210*/  BRA `(.L_x_19123) ;  /* 0x0000000000087947 */ /* 0x000fea0003800000 */
.L_x_19150:
[----:B------:R-:W-:-:S05]  /*4220*/  PRMT R5, R19, 0x9910, RZ ;  /* 0x0000991013057816 */ /* 0x000fca00000000ff */
[----:B------:R0:W-:Y:S02]  /*4230*/  STG.E desc[UR36][R2.64], R5 ;  /* 0x0000000502007986 */ /* 0x0001e4000c101924 */
.L_x_19123:
[----:B------:R-:W-:-:S07]  /*4240*/  VIADD R17, R17, 0x80 ;  /* 0x0000008011117836 */ /* 0x000fce0000000000 */
.L_x_19048:
[----:B------:R-:W-:Y:S05]  /*4250*/  BSYNC.RECONVERGENT B6 ;  /* 0x0000000000067941 */ /* 0x000fea0003800200 */
.L_x_19047:
        /* <DEDUP_REMOVED lines=358> */
.L_x_19156:
        /* <DEDUP_REMOVED lines=16> */
.L_x_19160:
[----:B------:R0:W5:Y:S01]  /*59c0*/  LDG.E.U8 R19, desc[UR36][R2.64] ;  /* 0x0000002402137981 */ /* 0x000162000c1e1100 */
[----:B------:R-:W-:Y:S05]  /*59d0*/  BRA `(.L_x_19162) ;  /* 0x0000000c004c7947 */ /* 0x000fea0003800000 */
.L_x_19159:
        /* <DEDUP_REMOVED lines=8> */
.L_x_19164:
[----:B------:R4:W5:Y:S01]  /*5a60*/  LDG.E.U16 R19, desc[UR36][R2.64] ;  /* 0x0000002402137981 */ /* 0x000962000c1e1500 */
[----:B------:R-:W-:Y:S05]  /*5a70*/  BRA `(.L_x_19162) ;  /* 0x0000000c00247947 */ /* 0x000fea0003800000 */
.L_x_19163:
[----:B------:R3:W5:Y:S01]  /*5a80*/  LDG.E.U16 R19, desc[UR36][R2.64] ;  /* 0x0000002402137981 */ /* 0x000762000c1e1500 */
[----:B------:R-:W-:Y:S05]  /*5a90*/  BRA `(.L_x_19162) ;  /* 0x0000000c001c7947 */ /* 0x000fea0003800000 */
.L_x_19158:
        /* <DEDUP_REMOVED lines=9> */
.L_x_19166:
[----:B------:R-:W2:Y:S02]  /*5b30*/  LDG.E.U16 R0, desc[UR36][R2.64] ;  /* 0x0000002402007981 */ /* 0x000ea4000c1e1500 */
[----:B--2---:R-:W-:-:S06]  /*5b40*/  HADD2.F32 R0, -RZ, R0.H0_H0 ;  /* 0x20000000ff007230 */ /* 0x004fcc0000004100 */
[----:B------:R-:W0:Y:S02]  /*5b50*/  F2I.FTZ.TRUNC.NTZ R0, R0 ;  /* 0x0000000000007305 */ /* 0x000e24000021f100 */
[----:B0-----:R-:W-:Y:S01]  /*5b60*/  PRMT R19, R0, 0x7610, R19 ;  /* 0x0000761000137816 */ /* 0x001fe20000000013 */
[----:B------:R-:W-:Y:S06]  /*5b70*/  BRA `(.L_x_19162) ;  /* 0x0000000800e47947 */ /* 0x000fec0003800000 */
.L_x_19165:
        /* <DEDUP_REMOVED lines=9> */
.L_x_19168:
[----:B------:R-:W2:Y:S02]  /*5c10*/  LDG.E.U16 R2, desc[UR36][R2.64] ;  /* 0x0000002402027981 */ /* 0x000ea4000c1e1500 */
[----:B--2---:R-:W-:-:S06]  /*5c20*/  HADD2.F32 R0, -RZ, R2.H0_H0 ;  /* 0x20000002ff007230 */ /* 0x004fcc0000004100 */
[----:B------:R-:W0:Y:S02]  /*5c30*/  F2I.FTZ.TRUNC.NTZ R0, R0 ;  /* 0x0000000000007305 */ /* 0x000e24000021f100 */
[----:B0-----:R-:W-:Y:S01]  /*5c40*/  PRMT R19, R0, 0x7610, R19 ;  /* 0x0000761000137816 */ /* 0x001fe20000000013 */
[----:B------:R-:W-:Y:S06]  /*5c50*/  BRA `(.L_x_19162) ;  /* 0x0000000800ac7947 */ /* 0x000fec0003800000 */
.L_x_19167:
[----:B------:R-:W2:Y:S02]  /*5c60*/  LDG.E.64 R2, desc[UR36][R2.64] ;  /* 0x0000002402027981 */ /* 0x000ea4000c1e1b00 */
[----:B--2---:R0:W1:Y:S02]  /*5c70*/  F2I.F64.TRUNC R19, R2 ;  /* 0x0000000200137311 */ /* 0x004064000030d100 */
[----:B01----:R-:W-:Y:S05]  /*5c80*/  BRA `(.L_x_19162) ;  /* 0x0000000800a07947 */ /* 0x003fea0003800000 */
.L_x_19157:
        /* <DEDUP_REMOVED lines=12> */
.L_x_19171:
[----:B------:R-:W2:Y:S02]  /*5d50*/  LDG.E.64 R2, desc[UR36][R2.64] ;  /* 0x0000002402027981 */ /* 0x000ea4000c1e1b00 */
[----:B--2---:R3:W4:Y:S02]  /*5d60*/  F2I.F64.TRUNC R19, R2 ;  /* 0x0000000200137311 */ /* 0x004724000030d100 */
[----:B---34-:R-:W-:Y:S05]  /*5d70*/  BRA `(.L_x_19162) ;  /* 0x0000000800647947 */ /* 0x018fea0003800000 */
.L_x_19170:
        /* <DEDUP_REMOVED lines=27> */
.L_x_19173:
        /* <DEDUP_REMOVED lines=14> */
.L_x_19172:
[----:B------:R-:W2:Y:S02]  /*6010*/  LDG.E.U16 R0, desc[UR36][R2.64] ;  /* 0x0000002402007981 */ /* 0x000ea4000c1e1500 */
[----:B--2---:R-:W-:-:S06]  /*6020*/  IMAD.U32 R0, R0, 0x10000, RZ ;  /* 0x0001000000007824 */ /* 0x004fcc00078e00ff */
[----:B------:R-:W0:Y:S02]  /*6030*/  F2I.FTZ.TRUNC.NTZ R0, R0 ;  /* 0x0000000000007305 */ /* 0x000e24000021f100 */
[----:B0-----:R-:W-:Y:S01]  /*6040*/  PRMT R19, R0, 0x7610, R19 ;  /* 0x0000761000137816 */ /* 0x001fe20000000013 */
[----:B------:R-:W-:Y:S06]  /*6050*/  BRA `(.L_x_19162) ;  /* 0x0000000400ac7947 */ /* 0x000fec0003800000 */
.L_x_19169:
        /* <DEDUP_REMOVED lines=10> */
.L_x_19176:
        /* <DEDUP_REMOVED lines=21> */
.L_x_19180:
[----:B------:R-:W-:Y:S05]  /*6250*/  BSYNC.RECONVERGENT B1 ;  /* 0x0000000000017941 */ /* 0x000fea0003800200 */
.L_x_19179:
[----:B------:R-:W-:Y:S01]  /*6260*/  IMAD.SHL.U32 R0, R0, 0x100000, RZ ;  /* 0x0010000000007824 */ /* 0x000fe200078e00ff */
[----:B------:R-:W-:-:S04]  /*6270*/  LEA R2, R2, 0x3b800000, 0x17 ;  /* 0x3b80000002027811 */ /* 0x000fc800078eb8ff */
[----:B------:R-:W-:-:S07]  /*6280*/  LOP3.LUT R0, R2, R0, R7, 0xfe, !PT ;  /* 0x0000000002007212 */ /* 0x000fce00078efe07 */
.L_x_19178:
[----:B------:R-:W-:Y:S05]  /*6290*/  BSYNC.RECONVERGENT B0 ;  /* 0x0000000000007941 */ /* 0x000fea0003800200 */
.L_x_19177:
[----:B------:R-:W0:Y:S02]  /*62a0*/  F2I.FTZ.TRUNC.NTZ R0, R0 ;  /* 0x0000000000007305 */ /* 0x000e24000021f100 */
[----:B0-----:R-:W-:Y:S01]  /*62b0*/  PRMT R19, R0, 0x7610, R19 ;  /* 0x0000761000137816 */ /* 0x001fe20000000013 */
[----:B------:R-:W-:Y:S06]  /*62c0*/  BRA `(.L_x_19162) ;  /* 0x0000000400107947 */ /* 0x000fec0003800000 */
.L_x_19175:
        /* <DEDUP_REMOVED lines=21> */
.L_x_19184:
[----:B------:R-:W-:Y:S05]  /*6420*/  BSYNC.RECONVERGENT B1 ;  /* 0x0000000000017941 */ /* 0x000fea0003800200 */
.L_x_19183:
[----:B------:R-:W-:Y:S02]  /*6430*/  SHF.L.U32 R0, R0, 0x15, RZ ;  /* 0x0000001500007819 */ /* 0x000fe400000006ff */
[----:B------:R-:W-:-:S04]  /*6440*/  LEA R2, R2, 0x37800000, 0x17 ;  /* 0x3780000002027811 */ /* 0x000fc800078eb8ff */
[----:B------:R-:W-:-:S07]  /*6450*/  LOP3.LUT R0, R2, R0, R7, 0xfe, !PT ;  /* 0x0000000002007212 */ /* 0x000fce00078efe07 */
.L_x_19182:
[----:B------:R-:W-:Y:S05]  /*6460*/  BSYNC.RECONVERGENT B0 ;  /* 0x0000000000007941 */ /* 0x000fea0003800200 */
.L_x_19181:
[----:B------:R-:W0:Y:S02]  /*6470*/  F2I.FTZ.TRUNC.NTZ R0, R0 ;  /* 0x0000000000007305 */ /* 0x000e24000021f100 */
[----:B0-----:R-:W-:Y:S01]  /*6480*/  PRMT R19, R0, 0x7610, R19 ;  /* 0x0000761000137816 */ /* 0x001fe20000000013 */
[----:B------:R-:W-:Y:S06]  /*6490*/  BRA `(.L_x_19162) ;  /* 0x00000000009c7947 */ /* 0x000fec0003800000 */
.L_x_19174:
        /* <DEDUP_REMOVED lines=14> */
.L_x_19188:
[----:B------:R-:W-:Y:S05]  /*6580*/  BSYNC.RECONVERGENT B0 ;  /* 0x0000000000007941 */ /* 0x000fea0003800200 */
.L_x_19187:
[----:B------:R-:W0:Y:S02]  /*6590*/  F2I.FTZ.TRUNC.NTZ R0, R0 ;  /* 0x0000000000007305 */ /* 0x000e24000021f100 */
[----:B0-----:R-:W-:Y:S01]  /*65a0*/  PRMT R19, R0, 0x7610, R19 ;  /* 0x0000761000137816 */ /* 0x001fe20000000013 */
[----:B------:R-:W-:Y:S06]  /*65b0*/  BRA `(.L_x_19162) ;  /* 0x0000000000547947 */ /* 0x000fec0003800000 */
.L_x_19161:
        /* <DEDUP_REMOVED lines=16> */
.L_x_19189:
[----:B------:R-:W-:Y:S01]  /*66c0*/  PRMT R19, RZ, 0x7610, R19 ;  /* 0x00007610ff137816 */ /* 0x000fe20000000013 */
[----:B------:R-:W-:Y:S06]  /*66d0*/  BRA `(.L_x_19162) ;  /* 0x00000000000c7947 */ /* 0x000fec0003800000 */
.L_x_19186:
[----:B------:R1:W5:Y:S01]  /*66e0*/  LDG.E.U16 R19, desc[UR36][R2.64] ;  /* 0x0000002402137981 */ /* 0x000362000c1e1500 */
[----:B------:R-:W-:Y:S05]  /*66f0*/  BRA `(.L_x_19162) ;  /* 0x0000000000047947 */ /* 0x000fea0003800000 */
.L_x_19185:
[----:B------:R2:W5:Y:S02]  /*6700*/  LDG.E.U16 R19, desc[UR36][R2.64] ;  /* 0x0000002402137981 */ /* 0x000564000c1e1500 */
.L_x_19162:
        /* <DEDUP_REMOVED lines=16> */
.L_x_19193:
[----:B------:R3:W5:Y:S01]  /*6810*/  LDG.E.U8 R0, desc[UR36][R2.64] ;  /* 0x0000002402007981 */ /* 0x000762000c1e1100 */
[----:B------:R-:W-:Y:S05]  /*6820*/  BRA `(.L_x_19195) ;  /* 0x0000000c004c7947 */ /* 0x000fea0003800000 */
.L_x_19192:
        /* <DEDUP_REMOVED lines=8> */
.L_x_19197:
[----:B------:R2:W5:Y:S01]  /*68b0*/  LDG.E.U16 R0, desc[UR36][R2.64] ;  /* 0x0000002402007981 */ /* 0x000562000c1e1500 */
[----:B------:R-:W-:Y:S05]  /*68c0*/  BRA `(.L_x_19195) ;  /* 0x0000000c00247947 */ /* 0x000fea0003800000 */
.L_x_19196:
[----:B------:R0:W5:Y:S01]  /*68d0*/  LDG.E.U16 R0, desc[UR36][R2.64] ;  /* 0x0000002402007981 */ /* 0x000162000c1e1500 */
[----:B------:R-:W-:Y:S05]  /*68e0*/  BRA `(.L_x_19195) ;  /* 0x0000000c001c7947 */ /* 0x000fea0003800000 */
.L_x_19191:
        /* <DEDUP_REMOVED lines=9> */
.L_x_19199:
[----:B------:R-:W2:Y:S02]  /*6980*/  LDG.E.U16 R4, desc[UR36][R2.64] ;  /* 0x0000002402047981 */ /* 0x000ea4000c1e1500 */
[----:B--2---:R-:W-:-:S06]  /*6990*/  HADD2.F32 R4, -RZ, R4.H0_H0 ;  /* 0x20000004ff047230 */ /* 0x004fcc0000004100 */
[----:B------:R-:W0:Y:S02]  /*69a0*/  F2I.FTZ.TRUNC.NTZ R4, R4 ;  /* 0x0000000400047305 */ /* 0x000e24000021f100 */
[----:B0-----:R-:W-:Y:S01]  /*69b0*/  PRMT R0, R4, 0x7610, R0 ;  /* 0x0000761004007816 */ /* 0x001fe20000000000 */
[----:B------:R-:W-:Y:S06]  /*69c0*/  BRA `(.L_x_19195) ;  /* 0x0000000800e47947 */ /* 0x000fec0003800000 */
.L_x_19198:
        /* <DEDUP_REMOVED lines=9> */
.L_x_19201:
[----:B------:R-:W2:Y:S02]  /*6a60*/  LDG.E.U16 R2, desc[UR36][R2.64] ;  /* 0x0000002402027981 */ /* 0x000ea4000c1e1500 */
[----:B--2---:R-:W-:-:S06]  /*6a70*/  HADD2.F32 R4, -RZ, R2.H0_H0 ;  /* 0x20000002ff047230 */ /* 0x004fcc0000004100 */
[----:B------:R-:W0:Y:S02]  /*6a80*/  F2I.FTZ.TRUNC.NTZ R4, R4 ;  /* 0x0000000400047305 */ /* 0x000e24000021f100 */
[----:B0-----:R-:W-:Y:S01]  /*6a90*/  PRMT R0, R4, 0x7610, R0 ;  /* 0x0000761004007816 */ /* 0x001fe20000000000 */
[----:B------:R-:W-:Y:S06]  /*6aa0*/  BRA `(.L_x_19195) ;  /* 0x0000000800ac7947 */ /* 0x000fec0003800000 */
.L_x_19200:
[----:B------:R-:W2:Y:S02]  /*6ab0*/  LDG.E.64 R2, desc[UR36][R2.64] ;  /* 0x0000002402027981 */ /* 0x000ea4000c1e1b00 */
[----:B--2---:R0:W1:Y:S02]  /*6ac0*/  F2I.F64.TRUNC R0, R2 ;  /* 0x0000000200007311 */ /* 0x004064000030d100 */
[----:B01----:R-:W-:Y:S05]  /*6ad0*/  BRA `(.L_x_19195) ;  /* 0x0000000800a07947 */ /* 0x003fea0003800000 */
.L_x_19190:
        /* <DEDUP_REMOVED lines=12> */
.L_x_19204:
[----:B------:R-:W2:Y:S02]  /*6ba0*/  LDG.E.64 R2, desc[UR36][R2.64] ;  /* 0x0000002402027981 */ /* 0x000ea4000c1e1b00 */
[----:B--2---:R0:W1:Y:S02]  /*6bb0*/  F2I.F64.TRUNC R0, R2 ;  /* 0x0000000200007311 */ /* 0x004064000030d100 */
[----:B01----:R-:W-:Y:S05]  /*6bc0*/  BRA `(.L_x_19195) ;  /* 0x0000000800647947 */ /* 0x003fea0003800000 */
.L_x_19203:
        /* <DEDUP_REMOVED lines=27> */
.L_x_19206:
        /* <DEDUP_REMOVED lines=14> */
.L_x_19205:
[----:B------:R-:W2:Y:S02]  /*6e60*/  LDG.E.U16 R4, desc[UR36][R2.64] ;  /* 0x0000002402047981 */ /* 0x000ea4000c1e1500 */
[----:B--2---:R-:W-:-:S06]  /*6e70*/  IMAD.U32 R4, R4, 0x10000, RZ ;  /* 0x0001000004047824 */ /* 0x004fcc00078e00ff */
[----:B------:R-:W0:Y:S02]  /*6e80*/  F2I.FTZ.TRUNC.NTZ R4, R4 ;  /* 0x0000000400047305 */ /* 0x000e24000021f100 */
[----:B0-----:R-:W-:Y:S01]  /*6e90*/  PRMT R0, R4, 0x7610, R0 ;  /* 0x0000761004007816 */ /* 0x001fe20000000000 */
[----:B------:R-:W-:Y:S06]  /*6ea0*/  BRA `(.L_x_19195) ;  /* 0x0000000400ac7947 */ /* 0x000fec0003800000 */
.L_x_19202:
        /* <DEDUP_REMOVED lines=10> */
.L_x_19209:
        /* <DEDUP_REMOVED lines=21> */
.L_x_19213:
[----:B------:R-:W-:Y:S05]  /*70a0*/  BSYNC.RECONVERGENT B1 ;  /* 0x0000000000017941 */ /* 0x000fea0003800200 */
.L_x_19212:
[----:B------:R-:W-:Y:S02]  /*70b0*/  SHF.L.U32 R0, R0, 0x14, RZ ;  /* 0x0000001400007819 */ /* 0x000fe400000006ff */
[----:B------:R-:W-:-:S04]  /*70c0*/  LEA R2, R2, 0x3b800000, 0x17 ;  /* 0x3b80000002027811 */ /* 0x000fc800078eb8ff */
[----:B------:R-:W-:-:S07]  /*70d0*/  LOP3.LUT R4, R2, R0, R7, 0xfe, !PT ;  /* 0x0000000002047212 */ /* 0x000fce00078efe07 */
.L_x_19211:
[----:B------:R-:W-:Y:S05]  /*70e0*/  BSYNC.RECONVERGENT B0 ;  /* 0x0000000000007941 */ /* 0x000fea0003800200 */
.L_x_19210:
[----:B------:R-:W0:Y:S02]  /*70f0*/  F2I.FTZ.TRUNC.NTZ R4, R4 ;  /* 0x0000000400047305 */ /* 0x000e24000021f100 */
[----:B0-----:R-:W-:Y:S01]  /*7100*/  PRMT R0, R4, 0x7610, R0 ;  /* 0x0000761004007816 */ /* 0x001fe20000000000 */
[----:B------:R-:W-:Y:S06]  /*7110*/  BRA `(.L_x_19195) ;  /* 0x0000000400107947 */ /* 0x000fec0003800000 */
.L_x_19208:
        /* <DEDUP_REMOVED lines=21> */
.L_x_19217:
[----:B------:R-:W-:Y:S05]  /*7270*/  BSYNC.RECONVERGENT B1 ;  /* 0x0000000000017941 */ /* 0x000fea0003800200 */
.L_x_19216:
[----:B------:R-:W-:Y:S01]  /*7280*/  IMAD.SHL.U32 R0, R0, 0x200000, RZ ;  /* 0x0020000000007824 */ /* 0x000fe200078e00ff */
[----:B------:R-:W-:-:S04]  /*7290*/  LEA R2, R2, 0x37800000, 0x17 ;  /* 0x3780000002027811 */ /* 0x000fc800078eb8ff */
[----:B------:R-:W-:-:S07]  /*72a0*/  LOP3.LUT R4, R2, R0, R7, 0xfe, !PT ;  /* 0x0000000002047212 */ /* 0x000fce00078efe07 */
.L_x_19215:
[----:B------:R-:W-:Y:S05]  /*72b0*/  BSYNC.RECONVERGENT B0 ;  /* 0x0000000000007941 */ /* 0x000fea0003800200 */
.L_x_19214:
[----:B------:R-:W0:Y:S02]  /*72c0*/  F2I.FTZ.TRUNC.NTZ R4, R4 ;  /* 0x0000000400047305 */ /* 0x000e24000021f100 */
[----:B0-----:R-:W-:Y:S01]  /*72d0*/  PRMT R0, R4, 0x7610, R0 ;  /* 0x0000761004007816 */ /* 0x001fe20000000000 */
[----:B------:R-:W-:Y:S06]  /*72e0*/  BRA `(.L_x_19195) ;  /* 0x00000000009c7947 */ /* 0x000fec0003800000 */
.L_x_19207:
        /* <DEDUP_REMOVED lines=14> */
.L_x_19221:
[----:B------:R-:W-:Y:S05]  /*73d0*/  BSYNC.RECONVERGENT B0 ;  /* 0x0000000000007941 */ /* 0x000fea0003800200 */
.L_x_19220:
[----:B------:R-:W0:Y:S02]  /*73e0*/  F2I.FTZ.TRUNC.NTZ R4, R4 ;  /* 0x0000000400047305 */ /* 0x000e24000021f100 */
[----:B0-----:R-:W-:Y:S01]  /*73f0*/  PRMT R0, R4, 0x7610, R0 ;  /* 0x0000761004007816 */ /* 0x001fe20000000000 */
[----:B------:R-:W-:Y:S06]  /*7400*/  BRA `(.L_x_19195) ;  /* 0x0000000000547947 */ /* 0x000fec0003800000 */
.L_x_19194:
        /* <DEDUP_REMOVED lines=16> */
.L_x_19222:
[----:B------:R-:W-:Y:S01]  /*7510*/  PRMT R0, RZ, 0x7610, R0 ;  /* 0x00007610ff007816 */ /* 0x000fe20000000000 */
[----:B------:R-:W-:Y:S06]  /*7520*/  BRA `(.L_x_19195) ;  /* 0x00000000000c7947 */ /* 0x000fec0003800000 */
.L_x_19219:
[----:B------:R0:W5:Y:S01]  /*7530*/  LDG.E.U16 R0, desc[UR36][R2.64] ;  /* 0x0000002402007981 */ /* 0x000162000c1e1500 */
[----:B------:R-:W-:Y:S05]  /*7540*/  BRA `(.L_x_19195) ;  /* 0x0000000000047947 */ /* 0x000fea0003800000 */
.L_x_19218:
[----:B------:R0:W5:Y:S02]  /*7550*/  LDG.E.U16 R0, desc[UR36][R2.64] ;  /* 0x0000002402007981 */ /* 0x000164000c1e1500 */
.L_x_19195:
        /* <DEDUP_REMOVED lines=17> */
.L_x_19226:
[----:B------:R0:W-:Y:S01]  /*7670*/  STG.E.U8 desc[UR36][R2.64], R19 ;  /* 0x0000001302007986 */ /* 0x0001e2000c101124 */
[----:B------:R-:W-:Y:S05]  /*7680*/  BRA `(.L_x_19228) ;  /* 0x0000000c004c7947 */ /* 0x000fea0003800000 */
.L_x_19225:
        /* <DEDUP_REMOVED lines=10> */
.L_x_19230:
[----:B------:R-:W-:-:S05]  /*7730*/  PRMT R5, R19, 0x9910, RZ ;  /* 0x0000991013057816 */ /* 0x000fca00000000ff */
[----:B------:R0:W-:Y:S01]  /*7740*/  STG.E desc[UR36][R2.64], R5 ;  /* 0x0000000502007986 */ /* 0x0001e2000c101924 */
[----:B------:R-:W-:Y:S05]  /*7750*/  BRA `(.L_x_19228) ;  /* 0x0000000c00187947 */ /* 0x000fea0003800000 */
.L_x_19229:
[----:B------:R0:W-:Y:S01]  /*7760*/  STG.E.U16 desc[UR36][R2.64], R19 ;  /* 0x0000001302007986 */ /* 0x0001e2000c101524 */
[----:B------:R-:W-:Y:S05]  /*7770*/  BRA `(.L_x_19228) ;  /* 0x0000000c00107947 */ /* 0x000fea0003800000 */
.L_x_19224:
        /* <DEDUP_REMOVED lines=9> */
.L_x_19232:
[----:B------:R-:W0:Y:S02]  /*7810*/  I2F.S16 R0, R19 ;  /* 0x0000001300007306 */ /* 0x000e240000101400 */
[----:B0-----:R-:W-:-:S05]  /*7820*/  F2FP.F16.F32.PACK_AB R0, RZ, R0 ;  /* 0x00000000ff00723e */ /* 0x001fca00000000ff */
[----:B------:R0:W-:Y:S01]  /*7830*/  STG.E.U16 desc[UR36][R2.64], R0 ;  /* 0x0000000002007986 */ /* 0x0001e2000c101524 */
[----:B------:R-:W-:Y:S05]  /*7840*/  BRA `(.L_x_19228) ;  /* 0x0000000800dc7947 */ /* 0x000fea0003800000 */
.L_x_19231:
        /* <DEDUP_REMOVED lines=10> */
.L_x_19234:
[----:B------:R-:W0:Y:S02]  /*78f0*/  I2F.S16 R19, R19 ;  /* 0x0000001300137306 */ /* 0x000e240000101400 */
[----:B0-----:R-:W-:-:S04]  /*7900*/  F2FP.F16.F32.PACK_AB R5, RZ, R19 ;  /* 0x00000013ff05723e */ /* 0x001fc800000000ff */
[----:B------:R-:W-:-:S05]  /*7910*/  PRMT R5, R5, 0x5410, RZ ;  /* 0x0000541005057816 */ /* 0x000fca00000000ff */
[----:B------:R0:W-:Y:S01]  /*7920*/  STG.E desc[UR36][R2.64], R5 ;  /* 0x0000000502007986 */ /* 0x0001e2000c101924 */
[----:B------:R-:W-:Y:S05]  /*7930*/  BRA `(.L_x_19228) ;  /* 0x0000000800a07947 */ /* 0x000fea0003800000 */
.L_x_19233:
[----:B------:R-:W0:Y:S02]  /*7940*/  I2F.F64.S16 R4, R19 ;  /* 0x0000001300047312 */ /* 0x000e240000101c00 */
[----:B0-----:R0:W-:Y:S01]  /*7950*/  STG.E.64 desc[UR36][R2.64], R4 ;  /* 0x0000000402007986 */ /* 0x0011e2000c101b24 */
[----:B------:R-:W-:Y:S05]  /*7960*/  BRA `(.L_x_19228) ;  /* 0x0000000800947947 */ /* 0x000fea0003800000 */
.L_x_19223:
        /* <DEDUP_REMOVED lines=12> */
.L_x_19238:
        /* <DEDUP_REMOVED lines=18> */
.L_x_19241:
[----:B------:R-:W-:-:S04]  /*7b50*/  SHF.R.U32.HI R5, RZ, 0x18, R5 ;  /* 0x00000018ff057819 */ /* 0x000fc80000011605 */
[----:B------:R-:W-:-:S07]  /*7b60*/  LOP3.LUT R0, R0, 0x80, R5, 0xf8, !PT ;  /* 0x0000008000007812 */ /* 0x000fce00078ef805 */
.L_x_19240:
[----:B------:R-:W-:Y:S05]  /*7b70*/  BSYNC.RECONVERGENT B0 ;  /* 0x0000000000007941 */ /* 0x000fea0003800200 */
.L_x_19239:
[----:B------:R3:W-:Y:S01]  /*7b80*/  STG.E.U8 desc[UR36][R2.64], R0 ;  /* 0x0000000002007986 */ /* 0x0007e2000c101124 */
[----:B------:R-:W-:Y:S05]  /*7b90*/  BRA `(.L_x_19228) ;  /* 0x0000000800087947 */ /* 0x000fea0003800000 */
.L_x_19237:
        /* <DEDUP_REMOVED lines=18> */
.L_x_19244:
[----:B------:R-:W-:-:S04]  /*7cc0*/  SHF.R.U32.HI R5, RZ, 0x18, R5 ;  /* 0x00000018ff057819 */ /* 0x000fc80000011605 */
[----:B------:R-:W-:-:S07]  /*7cd0*/  LOP3.LUT R0, R0, 0x80, R5, 0xf8, !PT ;  /* 0x0000008000007812 */ /* 0x000fce00078ef805 */
.L_x_19243:
[----:B------:R-:W-:Y:S05]  /*7ce0*/  BSYNC.RECONVERGENT B0 ;  /* 0x0000000000007941 */ /* 0x000fea0003800200 */
.L_x_19242:
[----:B------:R0:W-:Y:S01]  /*7cf0*/  STG.E.U8 desc[UR36][R2.64], R0 ;  /* 0x0000000002007986 */ /* 0x0001e2000c101124 */
[----:B------:R-:W-:Y:S05]  /*7d00*/  BRA `(.L_x_19228) ;  /* 0x0000000400ac7947 */ /* 0x000fea0003800000 */
.L_x_19236:
        /* <DEDUP_REMOVED lines=22> */
.L_x_19246:
[----:B------:R-:W-:-:S04]  /*7e70*/  PRMT R4, R19, 0x9910, RZ ;  /* 0x0000991013047816 */ /* 0x000fc800000000ff */
[----:B------:R-:W-:-:S05]  /*7e80*/  SHF.R.S32.HI R5, RZ, 0x1f, R4 ;  /* 0x0000001fff057819 */ /* 0x000fca0000011404 */
[----:B------:R1:W-:Y:S01]  /*7e90*/  STG.E.64 desc[UR36][R2.64], R4 ;  /* 0x0000000402007986 */ /* 0x0003e2000c101b24 */
[----:B------:R-:W-:Y:S05]  /*7ea0*/  BRA `(.L_x_19228) ;  /* 0x0000000400447947 */ /* 0x000fea0003800000 */
.L_x_19245:
[----:B------:R-:W-:-:S05]  /*7eb0*/  PRMT R5, R19, 0x9910, RZ ;  /* 0x0000991013057816 */ /* 0x000fca00000000ff */
[----:B------:R0:W-:Y:S01]  /*7ec0*/  STG.E desc[UR36][R2.64], R5 ;  /* 0x0000000502007986 */ /* 0x0001e2000c101924 */
[----:B------:R-:W-:Y:S05]  /*7ed0*/  BRA `(.L_x_19228) ;  /* 0x0000000400387947 */ /* 0x000fea0003800000 */
.L_x_19235:
        /* <DEDUP_REMOVED lines=11> */
.L_x_19248:
[----:B------:R-:W-:Y:S01]  /*7f90*/  CS2R R6, SRZ ;  /* 0x0000000000067805 */ /* 0x000fe2000001ff00 */
[----:B------:R-:W0:Y:S04]  /*7fa0*/  I2F.F64.S16 R4, R19 ;  /* 0x0000001300047312 */ /* 0x000e280000101c00 */
[----:B0-----:R0:W-:Y:S01]  /*7fb0*/  STG.E.128 desc[UR36][R2.64], R4 ;  /* 0x0000000402007986 */ /* 0x0011e2000c101d24 */
[----:B------:R-:W-:Y:S05]  /*7fc0*/  BRA `(.L_x_19228) ;  /* 0x0000000000fc7947 */ /* 0x000fea0003800000 */
.L_x_19247:
[----:B------:R-:W-:-:S09]  /*7fd0*/  UISETP.NE.AND UP0, UPT, UR4, 0xf, UPT ;  /* 0x0000000f0400788c */ /* 0x000fd2000bf05270 */
[----:B------:R-:W-:Y:S05]  /*7fe0*/  BRA.U !UP0, `(.L_x_19249) ;  /* 0x0000000108e87547 */ /* 0x000fea000b800000 */
[----:B------:R-:W-:-:S09]  /*7ff0*/  UISETP.NE.AND UP0, UPT, UR4, 0x17, UPT ;  /* 0x000000170400788c */ /* 0x000fd2000bf05270 */
[----:B------:R-:W-:Y:S05]  /*8000*/  BRA.U !UP0, `(.L_x_19250) ;  /* 0x0000000108907547 */ /* 0x000fea000b800000 */
[----:B------:R-:W-:-:S09]  /*8010*/  UISETP.NE.AND UP0, UPT, UR4, 0x18, UPT ;  /* 0x000000180400788c */ /* 0x000fd2000bf05270 */
[----:B------:R-:W-:Y:S05]  /*8020*/  BRA.U !UP0, `(.L_x_19251) ;  /* 0x0000000108447547 */ /* 0x000fea000b800000 */
.L_x_19227:
        /* <DEDUP_REMOVED lines=16> */
.L_x_19252:
[----:B------:R-:W-:Y:S05]  /*8130*/  BRA `(.L_x_19228) ;  /* 0x0000000000a07947 */ /* 0x000fea0003800000 */
.L_x_19251:
        /* <DEDUP_REMOVED lines=13> */
.L_x_19254:
[----:B------:R-:W-:Y:S05]  /*8210*/  BSYNC.RECONVERGENT B0 ;  /* 0x0000000000007941 */ /* 0x000fea0003800200 */
.L_x_19253:
[----:B------:R-:W-:-:S05]  /*8220*/  LOP3.LUT R5, R0, 0x80, R5, 0xf8, !PT ;  /* 0x0000008000057812 */ /* 0x000fca00078ef805 */
[----:B------:R0:W-:Y:S01]  /*8230*/  STG.E.U8 desc[UR36][R2.64], R5 ;  /* 0x0000000502007986 */ /* 0x0001e2000c101124 */
[----:B------:R-:W-:Y:S05]  /*8240*/  BRA `(.L_x_19228) ;  /* 0x00000000005c7947 */ /* 0x000fea0003800000 */
.L_x_19250:
        /* <DEDUP_REMOVED lines=12> */
.L_x_19256:
[----:B------:R-:W-:Y:S01]  /*8310*/  IMAD.MOV.U32 R0, RZ, RZ, 0x7f ;  /* 0x0000007fff007424 */ /* 0x000fe200078e00ff */
[----:B------:R-:W-:-:S04]  /*8320*/  ISETP.GT.U32.AND P0, PT, R4, 0x7f800000, PT ;  /* 0x7f8000000400780c */ /* 0x000fc80003f04070 */
[----:B------:R-:W-:-:S09]  /*8330*/  SEL R0, R0, 0x7c, P0 ;  /* 0x0000007c00007807 */ /* 0x000fd20000000000 */
.L_x_19257:
[----:B------:R-:W-:Y:S05]  /*8340*/  BSYNC.RECONVERGENT B0 ;  /* 0x0000000000007941 */ /* 0x000fea0003800200 */
.L_x_19255:
[----:B------:R-:W-:-:S04]  /*8350*/  SHF.R.U32.HI R5, RZ, 0x18, R5 ;  /* 0x00000018ff057819 */ /* 0x000fc80000011605 */
[----:B------:R-:W-:-:S05]  /*8360*/  LOP3.LUT R5, R0, 0x80, R5, 0xf8, !PT ;  /* 0x0000008000057812 */ /* 0x000fca00078ef805 */
[----:B------:R0:W-:Y:S01]  /*8370*/  STG.E.U8 desc[UR36][R2.64], R5 ;  /* 0x0000000502007986 */ /* 0x0001e2000c101124 */
[----:B------:R-:W-:Y:S05]  /*8380*/  BRA `(.L_x_19228) ;  /* 0x00000000000c7947 */ /* 0x000fea0003800000 */
.L_x_19249:
[----:B------:R-:W0:Y:S02]  /*8390*/  I2F.S16 R0, R19 ;  /* 0x0000001300007306 */ /* 0x000e240000101400 */
[----:B0-----:R-:W-:-:S05]  /*83a0*/  F2FP.BF16.F32.PACK_AB R0, RZ, R0 ;  /* 0x00000000ff00723e */ /* 0x001fca00000010ff */
[----:B------:R0:W-:Y:S02]  /*83b0*/  STG.E.U16 desc[UR36][R2.64], R0 ;  /* 0x0000000002007986 */ /* 0x0001e4000c101524 */
.L_x_19228:
[----:B------:R-:W-:-:S07]  /*83c0*/  VIADD R17, R17, 0x80 ;  /* 0x0000008011117836 */ /* 0x000fce0000000000 */
.L_x_19155:
[----:B------:R-:W-:Y:S05]  /*83d0*/  BSYNC.RECONVERGENT B6 ;  /* 0x0000000000067941 */ /* 0x000fea0003800200 */
.L_x_19154:
        /* <DEDUP_REMOVED lines=358> */
.L_x_19260:
        /* <DEDUP_REMOVED lines=16> */
.L_x_19264:
[----:B------:R4:W5:Y:S01]  /*9b40*/  LDG.E.U8 R19, desc[UR36][R2.64] ;  /* 0x0000002402137981 */ /* 0x000962000c1e1100 */
[----:B------:R-:W-:Y:S05]  /*9b50*/  BRA `(.L_x_19266) ;  /* 0x0000000c004c7947 */ /* 0x000fea0003800000 */
.L_x_19263:
        /* <DEDUP_REMOVED lines=8> */
.L_x_19268:
[----:B------:R2:W5:Y:S01]  /*9be0*/  LDG.E.U16 R19, desc[UR36][R2.64] ;  /* 0x0000002402137981 */ /* 0x000562000c1e1500 */
[----:B------:R-:W-:Y:S05]  /*9bf0*/  BRA `(.L_x_19266) ;  /* 0x0000000c00247947 */ /* 0x000fea0003800000 */
.L_x_19267:
[----:B------:R0:W5:Y:S01]  /*9c00*/  LDG.E.U16 R19, desc[UR36][R2.64] ;  /* 0x0000002402137981 */ /* 0x000162000c1e1500 */
[----:B------:R-:W-:Y:S05]  /*9c10*/  BRA `(.L_x_19266) ;  /* 0x0000000c001c7947 */ /* 0x000fea0003800000 */
.L_x_19262:
        /* <DEDUP_REMOVED lines=9> */
.L_x_19270:
[----:B------:R-:W2:Y:S02]  /*9cb0*/  LDG.E.U16 R0, desc[UR36][R2.64] ;  /* 0x0000002402007981 */ /* 0x000ea4000c1e1500 */
[----:B--2---:R-:W-:-:S06]  /*9cc0*/  HADD2.F32 R0, -RZ, R0.H0_H0 ;  /* 0x20000000ff007230 */ /* 0x004fcc0000004100 */
[----:B------:R-:W0:Y:S02]  /*9cd0*/  F2I.FTZ.TRUNC.NTZ R0, R0 ;  /* 0x0000000000007305 */ /* 0x000e24000021f100 */
[----:B0-----:R-:W-:Y:S01]  /*9ce0*/  PRMT R19, R0, 0x7610, R19 ;  /* 0x0000761000137816 */ /* 0x001fe20000000013 */
[----:B------:R-:W-:Y:S06]  /*9cf0*/  BRA `(.L_x_19266) ;  /* 0x0000000800e47947 */ /* 0x000fec0003800000 */
.L_x_19269:
        /* <DEDUP_REMOVED lines=9> */
.L_x_19272:
[----:B------:R-:W2:Y:S02]  /*9d90*/  LDG.E.U16 R2, desc[UR36][R2.64] ;  /* 0x0000002402027981 */ /* 0x000ea4000c1e1500 */
[----:B--2---:R-:W-:-:S06]  /*9da0*/  HADD2.F32 R0, -RZ, R2.H0_H0 ;  /* 0x20000002ff007230 */ /* 0x004fcc0000004100 */
[----:B------:R-:W0:Y:S02]  /*9db0*/  F2I.FTZ.TRUNC.NTZ R0, R0 ;  /* 0x0000000000007305 */ /* 0x000e24000021f100 */
[----:B0-----:R-:W-:Y:S01]  /*9dc0*/  PRMT R19, R0, 0x7610, R19 ;  /* 0x0000761000137816 */ /* 0x001fe20000000013 */
[----:B------:R-:W-:Y:S06]  /*9dd0*/  BRA `(.L_x_19266) ;  /* 0x0000000800ac7947 */ /* 0x000fec0003800000 */
.L_x_19271:
[----:B------:R-:W2:Y:S02]  /*9de0*/  LDG.E.64 R2, desc[UR36][R2.64] ;  /* 0x0000002402027981 */ /* 0x000ea4000c1e1b00 */
[----:B--2---:R0:W1:Y:S02]  /*9df0*/  F2I.F64.TRUNC R19, R2 ;  /* 0x0000000200137311 */ /* 0x004064000030d100 */
[----:B01----:R-:W-:Y:S05]  /*9e00*/  BRA `(.L_x_19266) ;  /* 0x0000000800a07947 */ /* 0x003fea0003800000 */
.L_x_19261:
        /* <DEDUP_REMOVED lines=12> */
.L_x_19275:
[----:B------:R-:W2:Y:S02]  /*9ed0*/  LDG.E.64 R2, desc[UR36][R2.64] ;  /* 0x0000002402027981 */ /* 0x000ea4000c1e1b00 */
[----:B--2---:R0:W1:Y:S02]  /*9ee0*/  F2I.F64.TRUNC R19, R2 ;  /* 0x0000000200137311 */ /* 0x004064000030d100 */
[----:B01----:R-:W-:Y:S05]  /*9ef0*/  BRA `(.L_x_19266) ;  /* 0x0000000800647947 */ /* 0x003fea0003800000 */
.L_x_19274:
        /* <DEDUP_REMOVED lines=27> */
.L_x_19277:
        /* <DEDUP_REMOVED lines=14> */
.L_x_19276:
[----:B------:R-:W2:Y:S02]  /*a190*/  LDG.E.U16 R0, desc[UR36][R2.64] ;  /* 0x0000002402007981 */ /* 0x000ea4000c1e1500 */
[----:B--2---:R-:W-:-:S06]  /*a1a0*/  IMAD.U32 R0, R0, 0x10000, RZ ;  /* 0x0001000000007824 */ /* 0x004fcc00078e00ff */
[----:B------:R-:W0:Y:S02]  /*a1b0*/  F2I.FTZ.TRUNC.NTZ R0, R0 ;  /* 0x0000000000007305 */ /* 0x000e24000021f100 */
[----:B0-----:R-:W-:Y:S01]  /*a1c0*/  PRMT R19, R0, 0x7610, R19 ;  /* 0x0000761000137816 */ /* 0x001fe20000000013 */
[----:B------:R-:W-:Y:S06]  /*a1d0*/  BRA `(.L_x_19266) ;  /* 0x0000000400ac7947 */ /* 0x000fec0003800000 */
.L_x_19273:
        /* <DEDUP_REMOVED lines=10> */
.L_x_19280:
        /* <DEDUP_REMOVED lines=21> */
.L_x_19284:
[----:B------:R-:W-:Y:S05]  /*a3d0*/  BSYNC.RECONVERGENT B1 ;  /* 0x0000000000017941 */ /* 0x000fea0003800200 */
.L_x_19283:
[----:B------:R-:W-:Y:S02]  /*a3e0*/  SHF.L.U32 R0, R0, 0x14, RZ ;  /* 0x0000001400007819 */ /* 0x000fe400000006ff */
[----:B------:R-:W-:-:S04]  /*a3f0*/  LEA R2, R2, 0x3b800000, 0x17 ;  /* 0x3b80000002027811 */ /* 0x000fc800078eb8ff */
[----:B------:R-:W-:-:S07]  /*a400*/  LOP3.LUT R0, R2, R0, R7, 0xfe, !PT ;  /* 0x0000000002007212 */ /* 0x000fce00078efe07 */
.L_x_19282:
[----:B------:R-:W-:Y:S05]  /*a410*/  BSYNC.RECONVERGENT B0 ;  /* 0x0000000000007941 */ /* 0x000fea0003800200 */
.L_x_19281:
[----:B------:R-:W0:Y:S02]  /*a420*/  F2I.FTZ.TRUNC.NTZ R0, R0 ;  /* 0x0000000000007305 */ /* 0x000e24000021f100 */
[----:B0-----:R-:W-:Y:S01]  /*a430*/  PRMT R19, R0, 0x7610, R19 ;  /* 0x0000761000137816 */ /* 0x001fe20000000013 */
[----:B------:R-:W-:Y:S06]  /*a440*/  BRA `(.L_x_19266) ;  /* 0x0000000400107947 */ /* 0x000fec0003800000 */
.L_x_19279:
        /* <DEDUP_REMOVED lines=21> */
.L_x_19288:
[----:B------:R-:W-:Y:S05]  /*a5a0*/  BSYNC.RECONVERGENT B1 ;  /* 0x0000000000017941 */ /* 0x000fea0003800200 */
.L_x_19287:
[----:B------:R-:W-:Y:S01]  /*a5b0*/  IMAD.SHL.U32 R0, R0, 0x200000, RZ ;  /* 0x0020000000007824 */ /* 0x000fe200078e00ff */
[----:B------:R-:W-:-:S04]  /*a5c0*/  LEA R2, R2, 0x37800000, 0x17 ;  /* 0x3780000002027811 */ /* 0x000fc800078eb8ff */
[----:B------:R-:W-:-:S07]  /*a5d0*/  LOP3.LUT R0, R2, R0, R7, 0xfe, !PT ;  /* 0x0000000002007212 */ /* 0x000fce00078efe07 */
.L_x_19286:
[----:B------:R-:W-:Y:S05]  /*a5e0*/  BSYNC.RECONVERGENT B0 ;  /* 0x0000000000007941 */ /* 0x000fea0003800200 */
.L_x_19285:
[----:B------:R-:W0:Y:S02]  /*a5f0*/  F2I.FTZ.TRUNC.NTZ R0, R0 ;  /* 0x0000000000007305 */ /* 0x000e24000021f100 */
[----:B0-----:R-:W-:Y:S01]  /*a600*/  PRMT R19, R0, 0x7610, R19 ;  /* 0x0000761000137816 */ /* 0x001fe20000000013 */
[----:B------:R-:W-:Y:S06]  /*a610*/  BRA `(.L_x_19266) ;  /* 0x00000000009c7947 */ /* 0x000fec0003800000 */
.L_x_19278:
        /* <DEDUP_REMOVED lines=14> */
.L_x_19292:
[----:B------:R-:W-:Y:S05]  /*a700*/  BSYNC.RECONVERGENT B0 ;  /* 0x0000000000007941 */ /* 0x000fea0003800200 */
.L_x_19291:
[----:B------:R-:W0:Y:S02]  /*a710*/  F2I.FTZ.TRUNC.NTZ R0, R0 ;  /* 0x0000000000007305 */ /* 0x000e24000021f100 */
[----:B0-----:R-:W-:Y:S01]  /*a720*/  PRMT R19, R0, 0x7610, R19 ;  /* 0x0000761000137816 */ /* 0x001fe20000000013 */
[----:B------:R-:W-:Y:S06]  /*a730*/  BRA `(.L_x_19266) ;  /* 0x0000000000547947 */ /* 0x000fec0003800000 */
.L_x_19265:
        /* <DEDUP_REMOVED lines=16> */
.L_x_19293:
[----:B------:R-:W-:Y:S01]  /*a840*/  PRMT R19, RZ, 0x7610, R19 ;  /* 0x00007610ff137816 */ /* 0x000fe20000000013 */
[----:B------:R-:W-:Y:S06]  /*a850*/  BRA `(.L_x_19266) ;  /* 0x00000000000c7947 */ /* 0x000fec0003800000 */
.L_x_19290:
[----:B------:R0:W5:Y:S01]  /*a860*/  LDG.E.U16 R19, desc[UR36][R2.64] ;  /* 0x0000002402137981 */ /* 0x000162000c1e1500 */
[----:B------:R-:W-:Y:S05]  /*a870*/  BRA `(.L_x_19266) ;  /* 0x0000000000047947 */ /* 0x000fea0003800000 */
.L_x_19289:
[----:B------:R0:W5:Y:S02]  /*a880*/  LDG.E.U16 R19, desc[UR36][R2.64] ;  /* 0x0000002402137981 */ /* 0x000164000c1e1500 */
.L_x_19266:
        /* <DEDUP_REMOVED lines=16> */
.L_x_19297:
[----:B------:R0:W5:Y:S01]  /*a990*/  LDG.E.U8 R0, desc[UR36][R2.64] ;  /* 0x0000002402007981 */ /* 0x000162000c1e1100 */
[----:B------:R-:W-:Y:S05]  /*a9a0*/  BRA `(.L_x_19299) ;  /* 0x0000000c004c7947 */ /* 0x000fea0003800000 */
.L_x_19296:
        /* <DEDUP_REMOVED lines=8> */
.L_x_19301:
[----:B------:R0:W5:Y:S01]  /*aa30*/  LDG.E.U16 R0, desc[UR36][R2.64] ;  /* 0x0000002402007981 */ /* 0x000162000c1e1500 */
[----:B------:R-:W-:Y:S05]  /*aa40*/  BRA `(.L_x_19299) ;  /* 0x0000000c00247947 */ /* 0x000fea0003800000 */
.L_x_19300:
[----:B------:R0:W5:Y:S01]  /*aa50*/  LDG.E.U16 R0, desc[UR36][R2.64] ;  /* 0x0000002402007981 */ /* 0x000162000c1e1500 */
[----:B------:R-:W-:Y:S05]  /*aa60*/  BRA `(.L_x_19299) ;  /* 0x0000000c001c7947 */ /* 0x000fea0003800000 */
.L_x_19295:
        /* <DEDUP_REMOVED lines=9> */
.L_x_19303:
[----:B------:R-:W2:Y:S02]  /*ab00*/  LDG.E.U16 R4, desc[UR36][R2.64] ;  /* 0x0000002402047981 */ /* 0x000ea4000c1e1500 */
[----:B--2---:R-:W-:-:S06]  /*ab10*/  HADD2.F32 R4, -RZ, R4.H0_H0 ;  /* 0x20000004ff047230 */ /* 0x004fcc0000004100 */
[----:B------:R-:W0:Y:S02]  /*ab20*/  F2I.FTZ.TRUNC.NTZ R4, R4 ;  /* 0x0000000400047305 */ /* 0x000e24000021f100 */
[----:B0-----:R-:W-:Y:S01]  /*ab30*/  PRMT R0, R4, 0x7610, R0 ;  /* 0x0000761004007816 */ /* 0x001fe20000000000 */
[----:B------:R-:W-:Y:S06]  /*ab40*/  BRA `(.L_x_19299) ;  /* 0x0000000800e47947 */ /* 0x000fec0003800000 */
.L_x_19302:
        /* <DEDUP_REMOVED lines=9> */
.L_x_19305:
[----:B------:R-:W2:Y:S02]  /*abe0*/  LDG.E.U16 R2, desc[UR36][R2.64] ;  /* 0x0000002402027981 */ /* 0x000ea4000c1e1500 */
[----:B--2---:R-:W-:-:S06]  /*abf0*/  HADD2.F32 R4, -RZ, R2.H0_H0 ;  /* 0x20000002ff047230 */ /* 0x004fcc0000004100 */
[----:B------:R-:W0:Y:S02]  /*ac00*/  F2I.FTZ.TRUNC.NTZ R4, R4 ;  /* 0x0000000400047305 */ /* 0x000e24000021f100 */
[----:B0-----:R-:W-:Y:S01]  /*ac10*/  PRMT R0, R4, 0x7610, R0 ;  /* 0x0000761004007816 */ /* 0x001fe20000000000 */
[----:B------:R-:W-:Y:S06]  /*ac20*/  BRA `(.L_x_19299) ;  /* 0x0000000800ac7947 */ /* 0x000fec0003800000 */
.L_x_19304:
[----:B------:R-:W2:Y:S02]  /*ac30*/  LDG.E.64 R2, desc[UR36][R2.64] ;  /* 0x0000002402027981 */ /* 0x000ea4000c1e1b00 */
[----:B--2---:R4:W0:Y:S02]  /*ac40*/  F2I.F64.TRUNC R0, R2 ;  /* 0x0000000200007311 */ /* 0x004824000030d100 */
[----:B0---4-:R-:W-:Y:S05]  /*ac50*/  BRA `(.L_x_19299) ;  /* 0x0000000800a07947 */ /* 0x011fea0003800000 */
.L_x_19294:
        /* <DEDUP_REMOVED lines=12> */
.L_x_19308:
[----:B------:R-:W2:Y:S02]  /*ad20*/  LDG.E.64 R2, desc[UR36][R2.64] ;  /* 0x0000002402027981 */ /* 0x000ea4000c1e1b00 */
[----:B--2---:R0:W1:Y:S02]  /*ad30*/  F2I.F64.TRUNC R0, R2 ;  /* 0x0000000200007311 */ /* 0x004064000030d100 */
[----:B01----:R-:W-:Y:S05]  /*ad40*/  BRA `(.L_x_19299) ;  /* 0x0000000800647947 */ /* 0x003fea0003800000 */
.L_x_19307:
        /* <DEDUP_REMOVED lines=27> */
.L_x_19310:
        /* <DEDUP_REMOVED lines=14> */
.L_x_19309:
[----:B------:R-:W2:Y:S02]  /*afe0*/  LDG.E.U16 R4, desc[UR36][R2.64] ;  /* 0x0000002402047981 */ /* 0x000ea4000c1e1500 */
[----:B--2---:R-:W-:-:S06]  /*aff0*/  SHF.L.U32 R4, R4, 0x10, RZ ;  /* 0x0000001004047819 */ /* 0x004fcc00000006ff */
[----:B------:R-:W0:Y:S02]  /*b000*/  F2I.FTZ.TRUNC.NTZ R4, R4 ;  /* 0x0000000400047305 */ /* 0x000e24000021f100 */
[----:B0-----:R-:W-:Y:S01]  /*b010*/  PRMT R0, R4, 0x7610, R0 ;  /* 0x0000761004007816 */ /* 0x001fe20000000000 */
[----:B------:R-:W-:Y:S06]  /*b020*/  BRA `(.L_x_19299) ;  /* 0x0000000400ac7947 */ /* 0x000fec0003800000 */
.L_x_19306:
        /* <DEDUP_REMOVED lines=10> */
.L_x_19313:
        /* <DEDUP_REMOVED lines=21> */
.L_x_19317:
[----:B------:R-:W-:Y:S05]  /*b220*/  BSYNC.RECONVERGENT B1 ;  /* 0x0000000000017941 */ /* 0x000fea0003800200 */
.L_x_19316:
[----:B------:R-:W-:Y:S01]  /*b230*/  IMAD.SHL.U32 R0, R0, 0x100000, RZ ;  /* 0x0010000000007824 */ /* 0x000fe200078e00ff */
[----:B------:R-:W-:-:S04]  /*b240*/  LEA R2, R2, 0x3b800000, 0x17 ;  /* 0x3b80000002027811 */ /* 0x000fc800078eb8ff */
[----:B------:R-:W-:-:S07]  /*b250*/  LOP3.LUT R4, R2, R0, R7, 0xfe, !PT ;  /* 0x0000000002047212 */ /* 0x000fce00078efe07 */
.L_x_19315:
[----:B------:R-:W-:Y:S05]  /*b260*/  BSYNC.RECONVERGENT B0 ;  /* 0x0000000000007941 */ /* 0x000fea0003800200 */
.L_x_19314:
[----:B------:R-:W0:Y:S02]  /*b270*/  F2I.FTZ.TRUNC.NTZ R4, R4 ;  /* 0x0000000400047305 */ /* 0x000e24000021f100 */
[----:B0-----:R-:W-:Y:S01]  /*b280*/  PRMT R0, R4, 0x7610, R0 ;  /* 0x0000761004007816 */ /* 0x001fe20000000000 */
[----:B------:R-:W-:Y:S06]  /*b290*/  BRA `(.L_x_19299) ;  /* 0x0000000400107947 */ /* 0x000fec0003800000 */
.L_x_19312:
        /* <DEDUP_REMOVED lines=21> */
.L_x_19321:
[----:B------:R-:W-:Y:S05]  /*b3f0*/  BSYNC.RECONVERGENT B1 ;  /* 0x0000000000017941 */ /* 0x000fea0003800200 */
.L_x_19320:
[----:B------:R-:W-:Y:S01]  /*b400*/  IMAD.SHL.U32 R0, R0, 0x200000, RZ ;  /* 0x0020000000007824 */ /* 0x000fe200078e00ff */
[----:B------:R-:W-:-:S04]  /*b410*/  LEA R2, R2, 0x37800000, 0x17 ;  /* 0x3780000002027811 */ /* 0x000fc800078eb8ff */
[----:B------:R-:W-:-:S07]  /*b420*/  LOP3.LUT R4, R2, R0, R7, 0xfe, !PT ;  /* 0x0000000002047212 */ /* 0x000fce00078efe07 */
.L_x_19319:
[----:B------:R-:W-:Y:S05]  /*b430*/  BSYNC.RECONVERGENT B0 ;  /* 0x0000000000007941 */ /* 0x000fea0003800200 */
.L_x_19318:
[----:B------:R-:W0:Y:S02]  /*b440*/  F2I.FTZ.TRUNC.NTZ R4, R4 ;  /* 0x0000000400047305 */ /* 0x000e24000021f100 */
[----:B0-----:R-:W-:Y:S01]  /*b450*/  PRMT R0, R4, 0x7610, R0 ;  /* 0x0000761004007816 */ /* 0x001fe20000000000 */
[----:B------:R-:W-:Y:S06]  /*b460*/  BRA `(.L_x_19299) ;  /* 0x00000000009c7947 */ /* 0x000fec0003800000 */
.L_x_19311:
        /* <DEDUP_REMOVED lines=14> */
.L_x_19325:
[----:B------:R-:W-:Y:S05]  /*b550*/  BSYNC.RECONVERGENT B0 ;  /* 0x0000000000007941 */ /* 0x000fea0003800200 */
.L_x_19324:
[----:B------:R-:W0:Y:S02]  /*b560*/  F2I.FTZ.TRUNC.NTZ R4, R4 ;  /* 0x0000000400047305 */ /* 0x000e24000021f100 */
[----:B0-----:R-:W-:Y:S01]  /*b570*/  PRMT R0, R4, 0x7610, R0 ;  /* 0x0000761004007816 */ /* 0x001fe20000000000 */
[----:B------:R-:W-:Y:S06]  /*b580*/  BRA `(.L_x_19299) ;  /* 0x0000000000547947 */ /* 0x000fec0003800000 */
.L_x_19298:
        /* <DEDUP_REMOVED lines=16> */
.L_x_19326:
[----:B------:R-:W-:Y:S01]  /*b690*/  PRMT R0, RZ, 0x7610, R0 ;  /* 0x00007610ff007816 */ /* 0x000fe20000000000 */
[----:B------:R-:W-:Y:S06]  /*b6a0*/  BRA `(.L_x_19299) ;  /* 0x00000000000c7947 */ /* 0x000fec0003800000 */
.L_x_19323:
[----:B------:R0:W5:Y:S01]  /*b6b0*/  LDG.E.U16 R0, desc[UR36][R2.64] ;  /* 0x0000002402007981 */ /* 0x000162000c1e1500 */
[----:B------:R-:W-:Y:S05]  /*b6c0*/  BRA `(.L_x_19299) ;  /* 0x0000000000047947 */ /* 0x000fea0003800000 */
.L_x_19322:
[----:B------:R0:W5:Y:S02]  /*b6d0*/  LDG.E.U16 R0, desc[UR36][R2.64] ;  /* 0x0000002402007981 */ /* 0x000164000c1e1500 */
.L_x_19299:
        /* <DEDUP_REMOVED lines=17> */
.L_x_19330:
[----:B------:R0:W-:Y:S01]  /*b7f0*/  STG.E.U8 desc[UR36][R2.64], R19 ;  /* 0x0000001302007986 */ /* 0x0001e2000c101124 */
[----:B------:R-:W-:Y:S05]  /*b800*/  BRA `(.L_x_19332) ;  /* 0x0000000c004c7947 */ /* 0x000fea0003800000 */
.L_x_19329:
        /* <DEDUP_REMOVED lines=10> */
.L_x_19334:
[----:B------:R-:W-:-:S05]  /*b8b0*/  PRMT R5, R19, 0x9910, RZ ;  /* 0x0000991013057816 */ /* 0x000fca00000000ff */
[----:B------:R0:W-:Y:S01]  /*b8c0*/  STG.E desc[UR36][R2.64], R5 ;  /* 0x0000000502007986 */ /* 0x0001e2000c101924 */
[----:B------:R-:W-:Y:S05]  /*b8d0*/  BRA `(.L_x_19332) ;  /* 0x0000000c00187947 */ /* 0x000fea0003800000 */
.L_x_19333:
[----:B------:R0:W-:Y:S01]  /*b8e0*/  STG.E.U16 desc[UR36][R2.64], R19 ;  /* 0x0000001302007986 */ /* 0x0001e2000c101524 */
[----:B------:R-:W-:Y:S05]  /*b8f0*/  BRA `(.L_x_19332) ;  /* 0x0000000c00107947 */ /* 0x000fea0003800000 */
.L_x_19328:
        /* <DEDUP_REMOVED lines=9> */
.L_x_19336:
[----:B------:R-:W0:Y:S02]  /*b990*/  I2F.S16 R0, R19 ;  /* 0x0000001300007306 */ /* 0x000e240000101400 */
[----:B0-----:R-:W-:-:S05]  /*b9a0*/  F2FP.F16.F32.PACK_AB R0, RZ, R0 ;  /* 0x00000000ff00723e */ /* 0x001fca00000000ff */
[----:B------:R0:W-:Y:S01]  /*b9b0*/  STG.E.U16 desc[UR36][R2.64], R0 ;  /* 0x0000000002007986 */ /* 0x0001e2000c101524 */
[----:B------:R-:W-:Y:S05]  /*b9c0*/  BRA `(.L_x_19332) ;  /* 0x0000000800dc7947 */ /* 0x000fea0003800000 */
.L_x_19335:
        /* <DEDUP_REMOVED lines=10> */
.L_x_19338:
[----:B------:R-:W0:Y:S02]  /*ba70*/  I2F.S16 R19, R19 ;  /* 0x0000001300137306 */ /* 0x000e240000101400 */
[----:B0-----:R-:W-:-:S04]  /*ba80*/  F2FP.F16.F32.PACK_AB R5, RZ, R19 ;  /* 0x00000013ff05723e */ /* 0x001fc800000000ff */
[----:B------:R-:W-:-:S05]  /*ba90*/  PRMT R5, R5, 0x5410, RZ ;  /* 0x0000541005057816 */ /* 0x000fca00000000ff */
[----:B------:R0:W-:Y:S01]  /*baa0*/  STG.E desc[UR36][R2.64], R5 ;  /* 0x0000000502007986 */ /* 0x0001e2000c101924 */
[----:B------:R-:W-:Y:S05]  /*bab0*/  BRA `(.L_x_19332) ;  /* 0x0000000800a07947 */ /* 0x000fea0003800000 */
.L_x_19337:
[----:B------:R-:W0:Y:S02]  /*bac0*/  I2F.F64.S16 R4, R19 ;  /* 0x0000001300047312 */ /* 0x000e240000101c00 */
[----:B0-----:R0:W-:Y:S01]  /*bad0*/  STG.E.64 desc[UR36][R2.64], R4 ;  /* 0x0000000402007986 */ /* 0x0011e2000c101b24 */
[----:B------:R-:W-:Y:S05]  /*bae0*/  BRA `(.L_x_19332) ;  /* 0x0000000800947947 */ /* 0x000fea0003800000 */
.L_x_19327:
        /* <DEDUP_REMOVED lines=12> */
.L_x_19342:
        /* <DEDUP_REMOVED lines=18> */
.L_x_19345:
[----:B------:R-:W-:-:S04]  /*bcd0*/  SHF.R.U32.HI R5, RZ, 0x18, R5 ;  /* 0x00000018ff057819 */ /* 0x000fc80000011605 */
[----:B------:R-:W-:-:S07]  /*bce0*/  LOP3.LUT R0, R0, 0x80, R5, 0xf8, !PT ;  /* 0x0000008000007812 */ /* 0x000fce00078ef805 */
.L_x_19344:
[----:B------:R-:W-:Y:S05]  /*bcf0*/  BSYNC.RECONVERGENT B0 ;  /* 0x0000000000007941 */ /* 0x000fea0003800200 */
.L_x_19343:
[----:B------:R0:W-:Y:S01]  /*bd00*/  STG.E.U8 desc[UR36][R2.64], R0 ;  /* 0x0000000002007986 */ /* 0x0001e2000c101124 */
[----:B------:R-:W-:Y:S05]  /*bd10*/  BRA `(.L_x_19332) ;  /* 0x0000000800087947 */ /* 0x000fea0003800000 */
.L_x_19341:
        /* <DEDUP_REMOVED lines=18> */
.L_x_19348:
[----:B------:R-:W-:-:S04]  /*be40*/  SHF.R.U32.HI R5, RZ, 0x18, R5 ;  /* 0x00000018ff057819 */ /* 0x000fc80000011605 */
[----:B------:R-:W-:-:S07]  /*be50*/  LOP3.LUT R0, R0, 0x80, R5, 0xf8, !PT ;  /* 0x0000008000007812 */ /* 0x000fce00078ef805 */
.L_x_19347:
[----:B------:R-:W-:Y:S05]  /*be60*/  BSYNC.RECONVERGENT B0 ;  /* 0x0000000000007941 */ /* 0x000fea0003800200 */
.L_x_19346:
[----:B------:R0:W-:Y:S01]  /*be70*/  STG.E.U8 desc[UR36][R2.64], R0 ;  /* 0x0000000002007986 */ /* 0x0001e2000c101124 */
[----:B------:R-:W-:Y:S05]  /*be80*/  BRA `(.L_x_19332) ;  /* 0x0000000400ac7947 */ /* 0x000fea0003800000 */
.L_x_19340:
        /* <DEDUP_REMOVED lines=22> */
.L_x_19350:
[----:B------:R-:W-:-:S04]  /*bff0*/  PRMT R4, R19, 0x9910, RZ ;  /* 0x0000991013047816 */ /* 0x000fc800000000ff */
[----:B------:R-:W-:-:S05]  /*c000*/  SHF.R.S32.HI R5, RZ, 0x1f, R4 ;  /* 0x0000001fff057819 */ /* 0x000fca0000011404 */
[----:B------:R0:W-:Y:S01]  /*c010*/  STG.E.64 desc[UR36][R2.64], R4 ;  /* 0x0000000402007986 */ /* 0x0001e2000c101b24 */
[----:B------:R-:W-:Y:S05]  /*c020*/  BRA `(.L_x_19332) ;  /* 0x0000000400447947 */ /* 0x000fea0003800000 */
.L_x_19349:
[----:B------:R-:W-:-:S05]  /*c030*/  PRMT R5, R19, 0x9910, RZ ;  /* 0x0000991013057816 */ /* 0x000fca00000000ff */
[----:B------:R0:W-:Y:S01]  /*c040*/  STG.E desc[UR36][R2.64], R5 ;  /* 0x0000000502007986 */ /* 0x0001e2000c101924 */
[----:B------:R-:W-:Y:S05]  /*c050*/  BRA `(.L_x_19332) ;  /* 0x0000000400387947 */ /* 0x000fea0003800000 */
.L_x_19339:
        /* <DEDUP_REMOVED lines=11> */
.L_x_19352:
[----:B------:R-:W-:Y:S01]  /*c110*/  CS2R R6, SRZ ;  /* 0x0000000000067805 */ /* 0x000fe2000001ff00 */
[----:B------:R-:W0:Y:S04]  /*c120*/  I2F.F64.S16 R4, R19 ;  /* 0x0000001300047312 */ /* 0x000e280000101c00 */
[----:B0-----:R0:W-:Y:S01]  /*c130*/  STG.E.128 desc[UR36][R2.64], R4 ;  /* 0x0000000402007986 */ /* 0x0011e2000c101d24 */
[----:B------:R-:W-:Y:S05]  /*c140*/  BRA `(.L_x_19332) ;  /* 0x0000000000fc7947 */ /* 0x000fea0003800000 */
.L_x_19351:
[----:B------:R-:W-:-:S09]  /*c150*/  UISETP.NE.AND UP0, UPT, UR4, 0xf, UPT ;  /* 0x0000000f0400788c */ /* 0x000fd2000bf05270 */
[----:B------:R-:W-:Y:S05]  /*c160*/  BRA.U !UP0, `(.L_x_19353) ;  /* 0x0000000108e87547 */ /* 0x000fea000b800000 */
[----:B------:R-:W-:-:S09]  /*c170*/  UISETP.NE.AND UP0, UPT, UR4, 0x17, UPT ;  /* 0x000000170400788c */ /* 0x000fd2000bf05270 */
[----:B------:R-:W-:Y:S05]  /*c180*/  BRA.U !UP0, `(.L_x_19354) ;  /* 0x0000000108907547 */ /* 0x000fea000b800000 */
[----:B------:R-:W-:-:S09]  /*c190*/  UISETP.NE.AND UP0, UPT, UR4, 0x18, UPT ;  /* 0x000000180400788c */ /* 0x000fd2000bf05270 */
[----:B------:R-:W-:Y:S05]  /*c1a0*/  BRA.U !UP0, `(.L_x_19355) ;  /* 0x0000000108447547 */ /* 0x000fea000b800000 */
.L_x_19331:
        /* <DEDUP_REMOVED lines=16> */
.L_x_19356:
[----:B------:R-:W-:Y:S05]  /*c2b0*/  BRA `(.L_x_19332) ;  /* 0x0000000000a07947 */ /* 0x000fea0003800000 */
.L_x_19355:
        /* <DEDUP_REMOVED lines=13> */
.L_x_19358:
[----:B------:R-:W-:Y:S05]  /*c390*/  BSYNC.RECONVERGENT B0 ;  /* 0x0000000000007941 */ /* 0x000fea0003800200 */
.L_x_19357:
[----:B------:R-:W-:-:S05]  /*c3a0*/  LOP3.LUT R5, R0, 0x80, R5, 0xf8, !PT ;  /* 0x0000008000057812 */ /* 0x000fca00078ef805 */
[----:B------:R3:W-:Y:S01]  /*c3b0*/  STG.E.U8 desc[UR36][R2.64], R5 ;  /* 0x0000000502007986 */ /* 0x0007e2000c101124 */
[----:B------:R-:W-:Y:S05]  /*c3c0*/  BRA `(.L_x_19332) ;  /* 0x00000000005c7947 */ /* 0x000fea0003800000 */
.L_x_19354:
        /* <DEDUP_REMOVED lines=12> */
.L_x_19360:
[----:B------:R-:W-:Y:S01]  /*c490*/  IMAD.MOV.U32 R0, RZ, RZ, 0x7f ;  /* 0x0000007fff007424 */ /* 0x000fe200078e00ff */
[----:B------:R-:W-:-:S04]  /*c4a0*/  ISETP.GT.U32.AND P0, PT, R4, 0x7f800000, PT ;  /* 0x7f8000000400780c */ /* 0x000fc80003f04070 */
[----:B------:R-:W-:-:S09]  /*c4b0*/  SEL R0, R0, 0x7c, P0 ;  /* 0x0000007c00007807 */ /* 0x000fd20000000000 */
.L_x_19361:
[----:B------:R-:W-:Y:S05]  /*c4c0*/  BSYNC.RECONVERGENT B0 ;  /* 0x0000000000007941 */ /* 0x000fea0003800200 */
.L_x_19359:
[----:B------:R-:W-:-:S04]  /*c4d0*/  SHF.R.U32.HI R5, RZ, 0x18, R5 ;  /* 0x00000018ff057819 */ /* 0x000fc80000011605 */
[----:B------:R-:W-:-:S05]  /*c4e0*/  LOP3.LUT R5, R0, 0x80, R5, 0xf8, !PT ;  /* 0x0000008000057812 */ /* 0x000fca00078ef805 */
[----:B------:R2:W-:Y:S01]  /*c4f0*/  STG.E.U8 desc[UR36][R2.64], R5 ;  /* 0x0000000502007986 */ /* 0x0005e2000c101124 */
[----:B------:R-:W-:Y:S05]  /*c500*/  BRA `(.L_x_19332) ;  /* 0x00000000000c7947 */ /* 0x000fea0003800000 */
.L_x_19353:
[----:B------:R-:W0:Y:S02]  /*c510*/  I2F.S16 R0, R19 ;  /* 0x0000001300007306 */ /* 0x000e240000101400 */
[----:B0-----:R-:W-:-:S05]  /*c520*/  F2FP.BF16.F32.PACK_AB R0, RZ, R0 ;  /* 0x00000000ff00723e */ /* 0x001fca00000010ff */
[----:B------:R4:W-:Y:S02]  /*c530*/  STG.E.U16 desc[UR36][R2.64], R0 ;  /* 0x0000000002007986 */ /* 0x0009e4000c101524 */
.L_x_19332:
[----:B------:R-:W-:-:S07]  /*c540*/  IADD3 R17, PT, PT, R17, 0x80, RZ ;  /* 0x0000008011117810 */ /* 0x000fce0007ffe0ff */
.L_x_19259:
[----:B------:R-:W-:Y:S05]  /*c550*/  BSYNC.RECONVERGENT B6 ;  /* 0x0000000000067941 */ /* 0x000fea0003800200 */
.L_x_19258:
        /* <DEDUP_REMOVED lines=357> */
.L_x_19362:
        /* <DEDUP_REMOVED lines=19> */
.L_x_19366:
[----:B------:R0:W5:Y:S01]  /*dce0*/  LDG.E.U8 R19, desc[UR36][R2.64] ;  /* 0x0000002402137981 */ /* 0x000162000c1e1100 */
[----:B------:R-:W-:Y:S05]  /*dcf0*/  BRA `(.L_x_19368) ;  /* 0x0000000c004c7947 */ /* 0x000fea0003800000 */
.L_x_19365:
        /* <DEDUP_REMOVED lines=8> */
.L_x_19370:
[----:B------:R0:W5:Y:S01]  /*dd80*/  LDG.E.U16 R19, desc[UR36][R2.64] ;  /* 0x0000002402137981 */ /* 0x000162000c1e1500 */
[----:B------:R-:W-:Y:S05]  /*dd90*/  BRA `(.L_x_19368) ;  /* 0x0000000c00247947 */ /* 0x000fea0003800000 */
.L_x_19369:
[----:B------:R0:W5:Y:S01]  /*dda0*/  LDG.E.U16 R19, desc[UR36][R2.64] ;  /* 0x0000002402137981 */ /* 0x000162000c1e1500 */
[----:B------:R-:W-:Y:S05]  /*ddb0*/  BRA `(.L_x_19368) ;  /* 0x0000000c001c7947 */ /* 0x000fea0003800000 */
.L_x_19364:
        /* <DEDUP_REMOVED lines=9> */
.L_x_19372:
[----:B------:R-:W2:Y:S02]  /*de50*/  LDG.E.U16 R0, desc[UR36][R2.64] ;  /* 0x0000002402007981 */ /* 0x000ea4000c1e1500 */
[----:B--2---:R-:W-:-:S06]  /*de60*/  HADD2.F32 R0, -RZ, R0.H0_H0 ;  /* 0x20000000ff007230 */ /* 0x004fcc0000004100 */
[----:B------:R-:W0:Y:S02]  /*de70*/  F2I.FTZ.TRUNC.NTZ R0, R0 ;  /* 0x0000000000007305 */ /* 0x000e24000021f100 */
[----:B0-----:R-:W-:Y:S01]  /*de80*/  PRMT R19, R0, 0x7610, R19 ;  /* 0x0000761000137816 */ /* 0x001fe20000000013 */
[----:B------:R-:W-:Y:S06]  /*de90*/  BRA `(.L_x_19368) ;  /* 0x0000000800e47947 */ /* 0x000fec0003800000 */
.L_x_19371:
        /* <DEDUP_REMOVED lines=9> */
.L_x_19374:
[----:B------:R-:W2:Y:S02]  /*df30*/  LDG.E.U16 R2, desc[UR36][R2.64] ;  /* 0x0000002402027981 */ /* 0x000ea4000c1e1500 */
[----:B--2---:R-:W-:-:S06]  /*df40*/  HADD2.F32 R0, -RZ, R2.H0_H0 ;  /* 0x20000002ff007230 */ /* 0x004fcc0000004100 */
[----:B------:R-:W0:Y:S02]  /*df50*/  F2I.FTZ.TRUNC.NTZ R0, R0 ;  /* 0x0000000000007305 */ /* 0x000e24000021f100 */
[----:B0-----:R-:W-:Y:S01]  /*df60*/  PRMT R19, R0, 0x7610, R19 ;  /* 0x0000761000137816 */ /* 0x001fe20000000013 */
[----:B------:R-:W-:Y:S06]  /*df70*/  BRA `(.L_x_19368) ;  /* 0x0000000800ac7947 */ /* 0x000fec0003800000 */
.L_x_19373:
[----:B------:R-:W2:Y:S02]  /*df80*/  LDG.E.64 R2, desc[UR36][R2.64] ;  /* 0x0000002402027981 */ /* 0x000ea4000c1e1b00 */
[----:B--2---:R0:W1:Y:S02]  /*df90*/  F2I.F64.TRUNC R19, R2 ;  /* 0x0000000200137311 */ /* 0x004064000030d100 */
[----:B01----:R-:W-:Y:S05]  /*dfa0*/  BRA `(.L_x_19368) ;  /* 0x0000000800a07947 */ /* 0x003fea0003800000 */
.L_x_19363:
        /* <DEDUP_REMOVED lines=12> */
.L_x_19377:
[----:B------:R-:W2:Y:S02]  /*e070*/  LDG.E.64 R2, desc[UR36][R2.64] ;  /* 0x0000002402027981 */ /* 0x000ea4000c1e1b00 */
[----:B--2---:R0:W1:Y:S02]  /*e080*/  F2I.F64.TRUNC R19, R2 ;  /* 0x0000000200137311 */ /* 0x004064000030d100 */
[----:B01----:R-:W-:Y:S05]  /*e090*/  BRA `(.L_x_19368) ;  /* 0x0000000800647947 */ /* 0x003fea0003800000 */
.L_x_19376:
        /* <DEDUP_REMOVED lines=27> */
.L_x_19379:
        /* <DEDUP_REMOVED lines=14> */
.L_x_19378:
[----:B------:R-:W2:Y:S02]  /*e330*/  LDG.E.U16 R0, desc[UR36][R2.64] ;  /* 0x0000002402007981 */ /* 0x000ea4000c1e1500 */
[----:B--2---:R-:W-:-:S06]  /*e340*/  IMAD.U32 R0, R0, 0x10000, RZ ;  /* 0x0001000000007824 */ /* 0x004fcc00078e00ff */
[----:B------:R-:W0:Y:S02]  /*e350*/  F2I.FTZ.TRUNC.NTZ R0, R0 ;  /* 0x0000000000007305 */ /* 0x000e24000021f100 */
[----:B0-----:R-:W-:Y:S01]  /*e360*/  PRMT R19, R0, 0x7610, R19 ;  /* 0x0000761000137816 */ /* 0x001fe20000000013 */
[----:B------:R-:W-:Y:S06]  /*e370*/  BRA `(.L_x_19368) ;  /* 0x0000000400ac7947 */ /* 0x000fec0003800000 */
.L_x_19375:
        /* <DEDUP_REMOVED lines=10> */
.L_x_19382:
        /* <DEDUP_REMOVED lines=21> */
.L_x_19386:
[----:B------:R-:W-:Y:S05]  /*e570*/  BSYNC.RECONVERGENT B1 ;  /* 0x0000000000017941 */ /* 0x000fea0003800200 */
.L_x_19385:
[----:B------:R-:W-:Y:S01]  /*e580*/  IMAD.SHL.U32 R0, R0, 0x100000, RZ ;  /* 0x0010000000007824 */ /* 0x000fe200078e00ff */
[----:B------:R-:W-:-:S04]  /*e590*/  LEA R2, R2, 0x3b800000, 0x17 ;  /* 0x3b80000002027811 */ /* 0x000fc800078eb8ff */
[----:B------:R-:W-:-:S07]  /*e5a0*/  LOP3.LUT R0, R2, R0, R7, 0xfe, !PT ;  /* 0x0000000002007212 */ /* 0x000fce00078efe07 */
.L_x_19384:
[----:B------:R-:W-:Y:S05]  /*e5b0*/  BSYNC.RECONVERGENT B0 ;  /* 0x0000000000007941 */ /* 0x000fea0003800200 */
.L_x_19383:
[----:B------:R-:W0:Y:S02]  /*e5c0*/  F2I.FTZ.TRUNC.NTZ R0, R0 ;  /* 0x0000000000007305 */ /* 0x000e24000021f100 */
[----:B0-----:R-:W-:Y:S01]  /*e5d0*/  PRMT R19, R0, 0x7610, R19 ;  /* 0x0000761000137816 */ /* 0x001fe20000000013 */
[----:B------:R-:W-:Y:S06]  /*e5e0*/  BRA `(.L_x_19368) ;  /* 0x0000000400107947 */ /* 0x000fec0003800000 */
.L_x_19381:
        /* <DEDUP_REMOVED lines=21> */
.L_x_19390:
[----:B------:R-:W-:Y:S05]  /*e740*/  BSYNC.RECONVERGENT B1 ;  /* 0x0000000000017941 */ /* 0x000fea0003800200 */
.L_x_19389:
[----:B------:R-:W-:Y:S01]  /*e750*/  IMAD.SHL.U32 R0, R0, 0x200000, RZ ;  /* 0x0020000000007824 */ /* 0x000fe200078e00ff */
[----:B------:R-:W-:-:S04]  /*e760*/  LEA R2, R2, 0x37800000, 0x17 ;  /* 0x3780000002027811 */ /* 0x000fc800078eb8ff */
[----:B------:R-:W-:-:S07]  /*e770*/  LOP3.LUT R0, R2, R0, R7, 0xfe, !PT ;  /* 0x0000000002007212 */ /* 0x000fce00078efe07 */
.L_x_19388:
[----:B------:R-:W-:Y:S05]  /*e780*/  BSYNC.RECONVERGENT B0 ;  /* 0x0000000000007941 */ /* 0x000fea0003800200 */
.L_x_19387:
[----:B------:R-:W0:Y:S02]  /*e790*/  F2I.FTZ.TRUNC.NTZ R0, R0 ;  /* 0x0000000000007305 */ /* 0x000e24000021f100 */
[----:B0-----:R-:W-:Y:S01]  /*e7a0*/  PRMT R19, R0, 0x7610, R19 ;  /* 0x0000761000137816 */ /* 0x001fe20000000013 */
[----:B------:R-:W-:Y:S06]  /*e7b0*/  BRA `(.L_x_19368) ;  /* 0x00000000009c7947 */ /* 0x000fec0003800000 */
.L_x_19380:
        /* <DEDUP_REMOVED lines=14> */
.L_x_19394:
[----:B------:R-:W-:Y:S05]  /*e8a0*/  BSYNC.RECONVERGENT B0 ;  /* 0x0000000000007941 */ /* 0x000fea0003800200 */
.L_x_19393:
[----:B------:R-:W0:Y:S02]  /*e8b0*/  F2I.FTZ.TRUNC.NTZ R0, R0 ;  /* 0x0000000000007305 */ /* 0x000e24000021f100 */
[----:B0-----:R-:W-:Y:S01]  /*e8c0*/  PRMT R19, R0, 0x7610, R19 ;  /* 0x0000761000137816 */ /* 0x001fe20000000013 */
[----:B------:R-:W-:Y:S06]  /*e8d0*/  BRA `(.L_x_19368) ;  /* 0x0000000000547947 */ /* 0x000fec0003800000 */
.L_x_19367:
        /* <DEDUP_REMOVED lines=16> */
.L_x_19395:
[----:B------:R-:W-:Y:S01]  /*e9e0*/  PRMT R19, RZ, 0x7610, R19 ;  /* 0x00007610ff137816 */ /* 0x000fe20000000013 */
[----:B------:R-:W-:Y:S06]  /*e9f0*/  BRA `(.L_x_19368) ;  /* 0x00000000000c7947 */ /* 0x000fec0003800000 */
.L_x_19392:
[----:B------:R0:W5:Y:S01]  /*ea00*/  LDG.E.U16 R19, desc[UR36][R2.64] ;  /* 0x0000002402137981 */ /* 0x000162000c1e1500 */
[----:B------:R-:W-:Y:S05]  /*ea10*/  BRA `(.L_x_19368) ;  /* 0x0000000000047947 */ /* 0x000fea0003800000 */
.L_x_19391:
[----:B------:R1:W5:Y:S02]  /*ea20*/  LDG.E.U16 R19, desc[UR36][R2.64] ;  /* 0x0000002402137981 */ /* 0x000364000c1e1500 */
.L_x_19368:
        /* <DEDUP_REMOVED lines=16> */
.L_x_19399:
[----:B------:R1:W5:Y:S01]  /*eb30*/  LDG.E.U8 R0, desc[UR36][R2.64] ;  /* 0x0000002402007981 */ /* 0x000362000c1e1100 */
[----:B------:R-:W-:Y:S05]  /*eb40*/  BRA `(.L_x_19401) ;  /* 0x0000000c004c7947 */ /* 0x000fea0003800000 */
.L_x_19398:
        /* <DEDUP_REMOVED lines=8> */
.L_x_19403:
[----:B------:R0:W5:Y:S01]  /*ebd0*/  LDG.E.U16 R0, desc[UR36][R2.64] ;  /* 0x0000002402007981 */ /* 0x000162000c1e1500 */
[----:B------:R-:W-:Y:S05]  /*ebe0*/  BRA `(.L_x_19401) ;  /* 0x0000000c00247947 */ /* 0x000fea0003800000 */
.L_x_19402:
[----:B------:R2:W5:Y:S01]  /*ebf0*/  LDG.E.U16 R0, desc[UR36][R2.64] ;  /* 0x0000002402007981 */ /* 0x000562000c1e1500 */
[----:B------:R-:W-:Y:S05]  /*ec00*/  BRA `(.L_x_19401) ;  /* 0x0000000c001c7947 */ /* 0x000fea0003800000 */
.L_x_19397:
        /* <DEDUP_REMOVED lines=9> */
.L_x_19405:
[----:B------:R-:W2:Y:S02]  /*eca0*/  LDG.E.U16 R4, desc[UR36][R2.64] ;  /* 0x0000002402047981 */ /* 0x000ea4000c1e1500 */
[----:B--2---:R-:W-:-:S06]  /*ecb0*/  HADD2.F32 R4, -RZ, R4.H0_H0 ;  /* 0x20000004ff047230 */ /* 0x004fcc0000004100 */
[----:B------:R-:W0:Y:S02]  /*ecc0*/  F2I.FTZ.TRUNC.NTZ R4, R4 ;  /* 0x0000000400047305 */ /* 0x000e24000021f100 */
[----:B0-----:R-:W-:Y:S01]  /*ecd0*/  PRMT R0, R4, 0x7610, R0 ;  /* 0x0000761004007816 */ /* 0x001fe20000000000 */
[----:B------:R-:W-:Y:S06]  /*ece0*/  BRA `(.L_x_19401) ;  /* 0x0000000800e47947 */ /* 0x000fec0003800000 */
.L_x_19404:
        /* <DEDUP_REMOVED lines=9> */
.L_x_19407:
[----:B------:R-:W2:Y:S02]  /*ed80*/  LDG.E.U16 R2, desc[UR36][R2.64] ;  /* 0x0000002402027981 */ /* 0x000ea4000c1e1500 */
[----:B--2---:R-:W-:-:S06]  /*ed90*/  HADD2.F32 R4, -RZ, R2.H0_H0 ;  /* 0x20000002ff047230 */ /* 0x004fcc0000004100 */
[----:B------:R-:W0:Y:S02]  /*eda0*/  F2I.FTZ.TRUNC.NTZ R4, R4 ;  /* 0x0000000400047305 */ /* 0x000e24000021f100 */
[----:B0-----:R-:W-:Y:S01]  /*edb0*/  PRMT R0, R4, 0x7610, R0 ;  /* 0x0000761004007816 */ /* 0x001fe20000000000 */
[----:B------:R-:W-:Y:S06]  /*edc0*/  BRA `(.L_x_19401) ;  /* 0x0000000800ac7947 */ /* 0x000fec0003800000 */
.L_x_19406:
[----:B------:R-:W2:Y:S02]  /*edd0*/  LDG.E.64 R2, desc[UR36][R2.64] ;  /* 0x0000002402027981 */ /* 0x000ea4000c1e1b00 */
[----:B--2---:R0:W1:Y:S02]  /*ede0*/  F2I.F64.TRUNC R0, R2 ;  /* 0x0000000200007311 */ /* 0x004064000030d100 */
[----:B01----:R-:W-:Y:S05]  /*edf0*/  BRA `(.L_x_19401) ;  /* 0x0000000800a07947 */ /* 0x003fea0003800000 */
.L_x_19396:
        /* <DEDUP_REMOVED lines=12> */
.L_x_19410:
[----:B------:R-:W2:Y:S02]  /*eec0*/  LDG.E.64 R2, desc[UR36][R2.64] ;  /* 0x0000002402027981 */ /* 0x000ea4000c1e1b00 */
[----:B--2---:R0:W1:Y:S02]  /*eed0*/  F2I.F64.TRUNC R0, R2 ;  /* 0x0000000200007311 */ /* 0x004064000030d100 */
[----:B01----:R-:W-:Y:S05]  /*eee0*/  BRA `(.L_x_19401) ;  /* 0x0000000800647947 */ /* 0x003fea0003800000 */
.L_x_19409:
        /* <DEDUP_REMOVED lines=27> */
.L_x_19412:
        /* <DEDUP_REMOVED lines=14> */
.L_x_19411:
[----:B------:R-:W2:Y:S02]  /*f180*/  LDG.E.U16 R4, desc[UR36][R2.64] ;  /* 0x0000002402047981 */ /* 0x000ea4000c1e1500 */
[----:B--2---:R-:W-:-:S06]  /*f190*/  IMAD.U32 R4, R4, 0x10000, RZ ;  /* 0x0001000004047824 */ /* 0x004fcc00078e00ff */
[----:B------:R-:W0:Y:S02]  /*f1a0*/  F2I.FTZ.TRUNC.NTZ R4, R4 ;  /* 0x0000000400047305 */ /* 0x000e24000021f100 */
[----:B0-----:R-:W-:Y:S01]  /*f1b0*/  PRMT R0, R4, 0x7610, R0 ;  /* 0x0000761004007816 */ /* 0x001fe20000000000 */
[----:B------:R-:W-:Y:S06]  /*f1c0*/  BRA `(.L_x_19401) ;  /* 0x0000000400ac7947 */ /* 0x000fec0003800000 */
.L_x_19408:
        /* <DEDUP_REMOVED lines=10> */
.L_x_19415:
        /* <DEDUP_REMOVED lines=21> */
.L_x_19419:
[----:B------:R-:W-:Y:S05]  /*f3c0*/  BSYNC.RECONVERGENT B1 ;  /* 0x0000000000017941 */ /* 0x000fea0003800200 */
.L_x_19418:
[----:B------:R-:W-:Y:S01]  /*f3d0*/  IMAD.SHL.U32 R0, R0, 0x100000, RZ ;  /* 0x0010000000007824 */ /* 0x000fe200078e00ff */
[----:B------:R-:W-:-:S04]  /*f3e0*/  LEA R2, R2, 0x3b800000, 0x17 ;  /* 0x3b80000002027811 */ /* 0x000fc800078eb8ff */
[----:B------:R-:W-:-:S07]  /*f3f0*/  LOP3.LUT R4, R2, R0, R7, 0xfe, !PT ;  /* 0x0000000002047212 */ /* 0x000fce00078efe07 */
.L_x_19417:
[----:B------:R-:W-:Y:S05]  /*f400*/  BSYNC.RECONVERGENT B0 ;  /* 0x0000000000007941 */ /* 0x000fea0003800200 */
.L_x_19416:
[----:B------:R-:W0:Y:S02]  /*f410*/  F2I.FTZ.TRUNC.NTZ R4, R4 ;  /* 0x0000000400047305 */ /* 0x000e24000021f100 */
[----:B0-----:R-:W-:Y:S01]  /*f420*/  PRMT R0, R4, 0x7610, R0 ;  /* 0x0000761004007816 */ /* 0x001fe20000000000 */
[----:B------:R-:W-:Y:S06]  /*f430*/  BRA `(.L_x_19401) ;  /* 0x0000000400107947 */ /* 0x000fec0003800000 */
.L_x_19414:
        /* <DEDUP_REMOVED lines=21> */
.L_x_19423:
[----:B------:R-:W-:Y:S05]  /*f590*/  BSYNC.RECONVERGENT B1 ;  /* 0x0000000000017941 */ /* 0x000fea0003800200 */
.L_x_19422:
[----:B------:R-:W-:Y:S02]  /*f5a0*/  SHF.L.U32 R0, R0, 0x15, RZ ;  /* 0x0000001500007819 */ /* 0x000fe400000006ff */
[----:B------:R-:W-:-:S04]  /*f5b0*/  LEA R2, R2, 0x37800000, 0x17 ;  /* 0x3780000002027811 */ /* 0x000fc800078eb8ff */
[----:B------:R-:W-:-:S07]  /*f5c0*/  LOP3.LUT R4, R2, R0, R7, 0xfe, !PT ;  /* 0x0000000002047212 */ /* 0x000fce00078efe07 */
.L_x_19421:
[----:B------:R-:W-:Y:S05]  /*f5d0*/  BSYNC.RECONVERGENT B0 ;  /* 0x0000000000007941 */ /* 0x000fea0003800200 */
.L_x_19420:
[----:B------:R-:W0:Y:S02]  /*f5e0*/  F2I.FTZ.TRUNC.NTZ R4, R4 ;  /* 0x0000000400047305 */ /* 0x000e24000021f100 */
[----:B0-----:R-:W-:Y:S01]  /*f5f0*/  PRMT R0, R4, 0x7610, R0 ;  /* 0x0000761004007816 */ /* 0x001fe20000000000 */
[----:B------:R-:W-:Y:S06]  /*f600*/  BRA `(.L_x_19401) ;  /* 0x00000000009c7947 */ /* 0x000fec0003800000 */
.L_x_19413:
        /* <DEDUP_REMOVED lines=14> */
.L_x_19427:
[----:B------:R-:W-:Y:S05]  /*f6f0*/  BSYNC.RECONVERGENT B0 ;  /* 0x0000000000007941 */ /* 0x000fea0003800200 */
.L_x_19426:
[----:B------:R-:W0:Y:S02]  /*f700*/  F2I.FTZ.TRUNC.NTZ R4, R4 ;  /* 0x0000000400047305 */ /* 0x000e24000021f100 */
[----:B0-----:R-:W-:Y:S01]  /*f710*/  PRMT R0, R4, 0x7610, R0 ;  /* 0x0000761004007816 */ /* 0x001fe20000000000 */
[----:B------:R-:W-:Y:S06]  /*f720*/  BRA `(.L_x_19401) ;  /* 0x0000000000547947 */ /* 0x000fec0003800000 */
.L_x_19400:
        /* <DEDUP_REMOVED lines=16> */
.L_x_19428:
[----:B------:R-:W-:Y:S01]  /*f830*/  PRMT R0, RZ, 0x7610, R0 ;  /* 0x00007610ff007816 */ /* 0x000fe20000000000 */
[----:B------:R-:W-:Y:S06]  /*f840*/  BRA `(.L_x_19401) ;  /* 0x00000000000c7947 */ /* 0x000fec0003800000 */
.L_x_19425:
[----:B------:R0:W5:Y:S01]  /*f850*/  LDG.E.U16 R0, desc[UR36][R2.64] ;  /* 0x0000002402007981 */ /* 0x000162000c1e1500 */
[----:B------:R-:W-:Y:S05]  /*f860*/  BRA `(.L_x_19401) ;  /* 0x0000000000047947 */ /* 0x000fea0003800000 */
.L_x_19424:
[----:B------:R0:W5:Y:S02]  /*f870*/  LDG.E.U16 R0, desc[UR36][R2.64] ;  /* 0x0000002402007981 */ /* 0x000164000c1e1500 */
.L_x_19401:
        /* <DEDUP_REMOVED lines=14> */
.L_x_19432:
[----:B------:R-:W-:Y:S01]  /*f960*/  STG.E.U8 desc[UR36][R16.64], R19 ;  /* 0x0000001310007986 */ /* 0x000fe2000c101124 */
[----:B------:R-:W-:Y:S05]  /*f970*/  EXIT ;  /* 0x000000000000794d */ /* 0x000fea0003800000 */
.L_x_19431:
        /* <DEDUP_REMOVED lines=10> */
.L_x_19435:
[----:B0-23--:R-:W-:-:S05]  /*fa20*/  PRMT R3, R19, 0x9910, RZ ;  /* 0x0000991013037816 */ /* 0x00dfca00000000ff */
[----:B------:R-:W-:Y:S01]  /*fa30*/  STG.E desc[UR36][R16.64], R3 ;  /* 0x0000000310007986 */ /* 0x000fe2000c101924 */
[----:B------:R-:W-:Y:S05]  /*fa40*/  EXIT ;  /* 0x000000000000794d */ /* 0x000fea0003800000 */
.L_x_19434:
[----:B------:R-:W-:Y:S01]  /*fa50*/  STG.E.U16 desc[UR36][R16.64], R19 ;  /* 0x0000001310007986 */ /* 0x000fe2000c101524 */
[----:B------:R-:W-:Y:S05]  /*fa60*/  EXIT ;  /* 0x000000000000794d */ /* 0x000fea0003800000 */
.L_x_19430:
        /* <DEDUP_REMOVED lines=9> */
.L_x_19437:
[----:B------:R-:W1:Y:S02]  /*fb00*/  I2F.S16 R0, R19 ;  /* 0x0000001300007306 */ /* 0x000e640000101400 */
[----:B-1----:R-:W-:-:S05]  /*fb10*/  F2FP.F16.F32.PACK_AB R0, RZ, R0 ;  /* 0x00000000ff00723e */ /* 0x002fca00000000ff */
[----:B------:R-:W-:Y:S01]  /*fb20*/  STG.E.U16 desc[UR36][R16.64], R0 ;  /* 0x0000000010007986 */ /* 0x000fe2000c101524 */
[----:B------:R-:W-:Y:S05]  /*fb30*/  EXIT ;  /* 0x000000000000794d */ /* 0x000fea0003800000 */
.L_x_19436:
        /* <DEDUP_REMOVED lines=10> */
.L_x_19439:
[----:B------:R-:W0:Y:S02]  /*fbe0*/  I2F.S16 R19, R19 ;  /* 0x0000001300137306 */ /* 0x000e240000101400 */
[----:B0-23--:R-:W-:-:S04]  /*fbf0*/  F2FP.F16.F32.PACK_AB R3, RZ, R19 ;  /* 0x00000013ff03723e */ /* 0x00dfc800000000ff */
[----:B------:R-:W-:-:S05]  /*fc00*/  PRMT R3, R3, 0x5410, RZ ;  /* 0x0000541003037816 */ /* 0x000fca00000000ff */
[----:B------:R-:W-:Y:S01]  /*fc10*/  STG.E desc[UR36][R16.64], R3 ;  /* 0x0000000310007986 */ /* 0x000fe2000c101924 */
[----:B------:R-:W-:Y:S05]  /*fc20*/  EXIT ;  /* 0x000000000000794d */ /* 0x000fea0003800000 */
.L_x_19438:
[----:B0-23--:R-:W0:Y:S02]  /*fc30*/  I2F.F64.S16 R2, R19 ;  /* 0x0000001300027312 */ /* 0x00de240000101c00 */
[----:B0-----:R-:W-:Y:S01]  /*fc40*/  STG.E.64 desc[UR36][R16.64], R2 ;  /* 0x0000000210007986 */ /* 0x001fe2000c101b24 */
[----:B------:R-:W-:Y:S05]  /*fc50*/  EXIT ;  /* 0x000000000000794d */ /* 0x000fea0003800000 */
.L_x_19429:
        /* <DEDUP_REMOVED lines=12> */
.L_x_19443:
        /* <DEDUP_REMOVED lines=17> */
.L_x_19446:
[----:B------:R-:W-:-:S04]  /*fe30*/  SHF.R.U32.HI R3, RZ, 0x18, R3 ;  /* 0x00000018ff037819 */ /* 0x000fc80000011603 */
[----:B------:R-:W-:-:S04]  /*fe40*/  LOP3.LUT R0, R0, 0x80, R3, 0xf8, !PT ;  /* 0x0000008000007812 */ /* 0x000fc800078ef803 */
[----:B------:R-:W-:-:S07]  /*fe50*/  PRMT R8, R0, 0x7610, R8 ;  /* 0x0000761000087816 */ /* 0x000fce0000000008 */
.L_x_19445:
[----:B------:R-:W-:Y:S05]  /*fe60*/  BSYNC.RECONVERGENT B0 ;  /* 0x0000000000007941 */ /* 0x000fea0003800200 */
.L_x_19444:
[----:B------:R-:W-:Y:S01]  /*fe70*/  STG.E.U8 desc[UR36][R16.64], R8 ;  /* 0x0000000810007986 */ /* 0x000fe2000c101124 */
[----:B------:R-:W-:Y:S05]  /*fe80*/  EXIT ;  /* 0x000000000000794d */ /* 0x000fea0003800000 */
.L_x_19442:
        /* <DEDUP_REMOVED lines=17> */
.L_x_19449:
[----:B------:R-:W-:-:S04]  /*ffa0*/  SHF.R.U32.HI R3, RZ, 0x18, R3 ;  /* 0x00000018ff037819 */ /* 0x000fc80000011603 */
[----:B------:R-:W-:-:S04]  /*ffb0*/  LOP3.LUT R0, R0, 0x80, R3, 0xf8, !PT ;  /* 0x0000008000007812 */ /* 0x000fc800078ef803 */
[----:B------:R-:W-:-:S07]  /*ffc0*/  PRMT R8, R0, 0x7610, R8 ;  /* 0x0000761000087816 */ /* 0x000fce0000000008 */
.L_x_19448:
[----:B------:R-:W-:Y:S05]  /*ffd0*/  BSYNC.RECONVERGENT B0 ;  /* 0x0000000000007941 */ /* 0x000fea0003800200 */
.L_x_19447:
[----:B------:R-:W-:Y:S01]  /*ffe0*/  STG.E.U8 desc[UR36][R16.64], R8 ;  /* 0x0000000810007986 */ /* 0x000fe2000c101124 */
[----:B------:R-:W-:Y:S05]  /*fff0*/  EXIT ;  /* 0x000000000000794d */ /* 0x000fea0003800000 */
.L_x_19441:
        /* <DEDUP_REMOVED lines=22> */
.L_x_19451:
[----:B0-23--:R-:W-:-:S04]  /*10160*/  PRMT R2, R19, 0x9910, RZ ;  /* 0x0000991013027816 */ /* 0x00dfc800000000ff */
[----:B------:R-:W-:-:S05]  /*10170*/  SHF.R.S32.HI R3, RZ, 0x1f, R2 ;  /* 0x0000001fff037819 */ /* 0x000fca0000011402 */
[----:B------:R-:W-:Y:S01]  /*10180*/  STG.E.64 desc[UR36][R16.64], R2 ;  /* 0x0000000210007986 */ /* 0x000fe2000c101b24 */
[----:B------:R-:W-:Y:S05]  /*10190*/  EXIT ;  /* 0x000000000000794d */ /* 0x000fea0003800000 */
.L_x_19450:
[----:B0-23--:R-:W-:-:S05]  /*101a0*/  PRMT R3, R19, 0x9910, RZ ;  /* 0x0000991013037816 */ /* 0x00dfca00000000ff */
[----:B------:R-:W-:Y:S01]  /*101b0*/  STG.E desc[UR36][R16.64], R3 ;  /* 0x0000000310007986 */ /* 0x000fe2000c101924 */
[----:B------:R-:W-:Y:S05]  /*101c0*/  EXIT ;  /* 0x000000000000794d */ /* 0x000fea0003800000 */
.L_x_19440:
        /* <DEDUP_REMOVED lines=11> */
.L_x_19453:
[----:B------:R-:W-:Y:S01]  /*10280*/  CS2R R6, SRZ ;  /* 0x0000000000067805 */ /* 0x000fe2000001ff00 */
[----:B------:R-:W1:Y:S04]  /*10290*/  I2F.F64.S16 R4, R19 ;  /* 0x0000001300047312 */ /* 0x000e680000101c00 */
[----:B-1----:R-:W-:Y:S01]  /*102a0*/  STG.E.128 desc[UR36][R16.64], R4 ;  /* 0x0000000410007986 */ /* 0x002fe2000c101d24 */
[----:B------:R-:W-:Y:S05]  /*102b0*/  EXIT ;  /* 0x000000000000794d */ /* 0x000fea0003800000 */
.L_x_19452:
[----:B------:R-:W-:-:S09]  /*102c0*/  UISETP.NE.AND UP0, UPT, UR4, 0xf, UPT ;  /* 0x0000000f0400788c */ /* 0x000fd2000bf05270 */
[----:B------:R-:W-:Y:S05]  /*102d0*/  BRA.U !UP0, `(.L_x_19454) ;  /* 0x0000000108e87547 */ /* 0x000fea000b800000 */
[----:B------:R-:W-:-:S09]  /*102e0*/  UISETP.NE.AND UP0, UPT, UR4, 0x17, UPT ;  /* 0x000000170400788c */ /* 0x000fd2000bf05270 */
[----:B------:R-:W-:Y:S05]  /*102f0*/  BRA.U !UP0, `(.L_x_19455) ;  /* 0x0000000108907547 */ /* 0x000fea000b800000 */
[----:B------:R-:W-:-:S09]  /*10300*/  UISETP.NE.AND UP0, UPT, UR4, 0x18, UPT ;  /* 0x000000180400788c */ /* 0x000fd2000bf05270 */
[----:B------:R-:W-:Y:S05]  /*10310*/  BRA.U !UP0, `(.L_x_19456) ;  /* 0x0000000108447547 */ /* 0x000fea000b800000 */
.L_x_19433:
        /* <DEDUP_REMOVED lines=16> */
.L_x_19457:
[----:B------:R-:W-:Y:S05]  /*10420*/  EXIT ;  /* 0x000000000000794d */ /* 0x000fea0003800000 */
.L_x_19456:
        /* <DEDUP_REMOVED lines=13> */
.L_x_19459:
[----:B------:R-:W-:Y:S05]  /*10500*/  BSYNC.RECONVERGENT B0 ;  /* 0x0000000000007941 */ /* 0x000fea0003800200 */
.L_x_19458:
[----:B------:R-:W-:-:S05]  /*10510*/  LOP3.LUT R3, R0, 0x80, R3, 0xf8, !PT ;  /* 0x0000008000037812 */ /* 0x000fca00078ef803 */
[----:B------:R-:W-:Y:S01]  /*10520*/  STG.E.U8 desc[UR36][R16.64], R3 ;  /* 0x0000000310007986 */ /* 0x000fe2000c101124 */
[----:B------:R-:W-:Y:S05]  /*10530*/  EXIT ;  /* 0x000000000000794d */ /* 0x000fea0003800000 */
.L_x_19455:
        /* <DEDUP_REMOVED lines=12> */
.L_x_19461:
[----:B------:R-:W-:Y:S01]  /*10600*/  IMAD.MOV.U32 R0, RZ, RZ, 0x7f ;  /* 0x0000007fff007424 */ /* 0x000fe200078e00ff */
[----:B------:R-:W-:-:S04]  /*10610*/  ISETP.GT.U32.AND P0, PT, R2, 0x7f800000, PT ;  /* 0x7f8000000200780c */ /* 0x000fc80003f04070 */
[----:B------:R-:W-:-:S09]  /*10620*/  SEL R0, R0, 0x7c, P0 ;  /* 0x0000007c00007807 */ /* 0x000fd20000000000 */
.L_x_19462:
[----:B------:R-:W-:Y:S05]  /*10630*/  BSYNC.RECONVERGENT B0 ;  /* 0x0000000000007941 */ /* 0x000fea0003800200 */
.L_x_19460:
[----:B------:R-:W-:-:S04]  /*10640*/  SHF.R.U32.HI R3, RZ, 0x18, R3 ;  /* 0x00000018ff037819 */ /* 0x000fc80000011603 */
[----:B------:R-:W-:-:S05]  /*10650*/  LOP3.LUT R3, R0, 0x80, R3, 0xf8, !PT ;  /* 0x0000008000037812 */ /* 0x000fca00078ef803 */
[----:B------:R-:W-:Y:S01]  /*10660*/  STG.E.U8 desc[UR36][R16.64], R3 ;  /* 0x0000000310007986 */ /* 0x000fe2000c101124 */
[----:B------:R-:W-:Y:S05]  /*10670*/  EXIT ;  /* 0x000000000000794d */ /* 0x000fea0003800000 */
.L_x_19454:
[----:B------:R-:W1:Y:S02]  /*10680*/  I2F.S16 R0, R19 ;  /* 0x0000001300007306 */ /* 0x000e640000101400 */
[----:B-1----:R-:W-:-:S05]  /*10690*/  F2FP.BF16.F32.PACK_AB R0, RZ, R0 ;  /* 0x00000000ff00723e */ /* 0x002fca00000010ff */
[----:B------:R-:W-:Y:S01]  /*106a0*/  STG.E.U16 desc[UR36][R16.64], R0 ;  /* 0x0000000010007986 */ /* 0x000fe2000c101524 */
[----:B------:R-:W-:Y:S05]  /*106b0*/  EXIT ;  /* 0x000000000000794d */ /* 0x000fea0003800000 */
.L_x_19463:
        /* <DEDUP_REMOVED lines=12> */
.L_x_25991:


//--------------------- .text._ZN2at6native27unrolled_elementwise_kernelINS0_13BinaryFunctorIsssNS0_17BitwiseAndFunctorIsEEEESt5arrayIPcLm3EELi4E23TrivialOffsetCalculatorILi2EjES9_ILi1EjENS0_6memory12LoadWithCastILi2EEENSC_13StoreWithCastILi1EEEEEviT_T0_T2_T3_T4_T5_ --------------------------
	.section	.text._ZN2at6native27unrolled_elementwise_kernelINS0_13BinaryFunctorIsssNS0_17BitwiseAndFunctorIsEEEESt5arrayIPcLm3EELi4E23TrivialOffsetCalculatorILi2EjES9_ILi1EjENS0_6memory12LoadWithCastILi2EEENSC_13StoreWithCastILi1EEEEEviT_T0_T2_T3_T4_T5_,"ax",@progbits
	.align	128
        .global         _ZN2at6native27unrolled_elementwise_kernelINS0_13BinaryFunctorIsssNS0_17BitwiseAndFunctorIsEEEESt5arrayIPcLm3EELi4E23TrivialOffsetCalculatorILi2EjES9_ILi1EjENS0_6memory12LoadWithCastILi2EEENSC_13StoreWithCastILi1EEEEEviT_T0_T2_T3_T4_T5_
        .type           _ZN2at6native27unrolled_elementwise_kernelINS0_13BinaryFunctorIsssNS0_17BitwiseAndFunctorIsEEEESt5arrayIPcLm3EELi4E23TrivialOffsetCalculatorILi2EjES9_ILi1EjENS0_6memory12LoadWithCastILi2EEENSC_13StoreWithCastILi1EEEEEviT_T0_T2_T3_T4_T5_,@function
        .size           _ZN2at6native27unrolled_elementwise_kernelINS0_13BinaryFunctorIsssNS0_17BitwiseAndFunctorIsEEEESt5arrayIPcLm3EELi4E23TrivialOffsetCalculatorILi2EjES9_ILi1EjENS0_6memory12LoadWithCastILi2EEENSC_13StoreWithCastILi1EEEEEviT_T0_T2_T3_T4_T5_,(.L_x_25992 - _ZN2at6native27unrolled_elementwise_kernelINS0_13BinaryFunctorIsssNS0_17BitwiseAndFunctorIsEEEESt5arrayIPcLm3EELi4E23TrivialOffsetCalculatorILi2EjES9_ILi1EjENS0_6memory12LoadWithCastILi2EEENSC_13StoreWithCastILi1EEEEEviT_T0_T2_T3_T4_T5_)
        .other          _ZN2at6native27unrolled_elementwise_kernelINS0_13BinaryFunctorIsssNS0_17BitwiseAndFunctorIsEEEESt5arrayIPcLm3EELi4E23TrivialOffsetCalculatorILi2EjES9_ILi1EjENS0_6memory12LoadWithCastILi2EEENSC_13StoreWithCastILi1EEEEEviT_T0_T2_T3_T4_T5_,@"STO_CUDA_ENTRY STV_DEFAULT"
_ZN2at6native27unrolled_elementwise_kernelINS0_13BinaryFunctorIsssNS0_17BitwiseAndFunctorIsEEEESt5arrayIPcLm3EELi4E23TrivialOffsetCalculatorILi2EjES9_ILi1EjENS0_6memory12LoadWithCastILi2EEENSC_13StoreWithCastILi1EEEEEviT_T0_T2_T3_T4_T5_:
.text._ZN2at6native27unrolled_elementwise_kernelINS0_13BinaryFunctorIsssNS0_17BitwiseAndFunctorIsEEEESt5arrayIPcLm3EELi4E23TrivialOffsetCalculatorILi2EjES9_ILi1EjENS0_6memory12LoadWithCastILi2EEENSC_13StoreWithCastILi1EEEEEviT_T0_T2_T3_T4_T5_:
        /* <DEDUP_REMOVED lines=33> */
.L_x_19469:
[----:B------:R3:W5:Y:S01]  /*0210*/  LDG.E.U8 R28, desc[UR36][R4.64] ;  /* 0x00000024041c7981 */ /* 0x000762000c1e1100 */
[----:B------:R-:W-:Y:S05]  /*0220*/  BRA `(.L_x_19471) ;  /* 0x0000000c00507947 */ /* 0x000fea0003800000 */
.L_x_19468:
        /* <DEDUP_REMOVED lines=8> */
.L_x_19473:
[----:B------:R1:W5:Y:S01]  /*02b0*/  LDG.E.U16 R28, desc[UR36][R4.64] ;  /* 0x00000024041c7981 */ /* 0x000362000c1e1500 */
[----:B------:R-:W-:Y:S05]  /*02c0*/  BRA `(.L_x_19471) ;  /* 0x0000000c00287947 */ /* 0x000fea0003800000 */
.L_x_19472:
[----:B------:R2:W5:Y:S01]  /*02d0*/  LDG.E.U16 R28, desc[UR36][R4.64] ;  /* 0x00000024041c7981 */ /* 0x000562000c1e1500 */
[----:B------:R-:W-:Y:S05]  /*02e0*/  BRA `(.L_x_19471) ;  /* 0x0000000c00207947 */ /* 0x000fea0003800000 */
.L_x_19467:
        /* <DEDUP_REMOVED lines=9> */
.L_x_19475:
[----:B------:R-:W2:Y:S02]  /*0380*/  LDG.E.U16 R0, desc[UR36][R4.64] ;  /* 0x0000002404007981 */ /* 0x000ea4000c1e1500 */
[----:B--2---:R-:W-:-:S06]  /*0390*/  HADD2.F32 R0, -RZ, R0.H0_H0 ;  /* 0x20000000ff007230 */ /* 0x004fcc0000004100 */
[----:B------:R-:W0:Y:S02]  /*03a0*/  F2I.FTZ.TRUNC.NTZ R0, R0 ;  /* 0x0000000000007305 */ /* 0x000e24000021f100 */
[----:B0-----:R-:W-:Y:S01]  /*03b0*/  PRMT R28, R0, 0x7610, R28 ;  /* 0x00007610001c7816 */ /* 0x001fe2000000001c */
[----:B------:R-:W-:Y:S06]  /*03c0*/  BRA `(.L_x_19471) ;  /* 0x0000000800e87947 */ /* 0x000fec0003800000 */
.L_x_19474:
        /* <DEDUP_REMOVED lines=9> */
.L_x_19477:
[----:B------:R-:W2:Y:S02]  /*0460*/  LDG.E.U16 R4, desc[UR36][R4.64] ;  /* 0x0000002404047981 */ /* 0x000ea4000c1e1500 */
[----:B--2---:R-:W-:-:S06]  /*0470*/  HADD2.F32 R0, -RZ, R4.H0_H0 ;  /* 0x20000004ff007230 */ /* 0x004fcc0000004100 */
[----:B------:R-:W0:Y:S02]  /*0480*/  F2I.FTZ.TRUNC.NTZ R0, R0 ;  /* 0x0000000000007305 */ /* 0x000e24000021f100 */
[----:B0-----:R-:W-:Y:S01]  /*0490*/  PRMT R28, R0, 0x7610, R28 ;  /* 0x00007610001c7816 */ /* 0x001fe2000000001c */
[----:B------:R-:W-:Y:S06]  /*04a0*/  BRA `(.L_x_19471) ;  /* 0x0000000800b07947 */ /* 0x000fec0003800000 */
.L_x_19476:
[----:B------:R-:W2:Y:S02]  /*04b0*/  LDG.E.64 R4, desc[UR36][R4.64] ;  /* 0x0000002404047981 */ /* 0x000ea4000c1e1b00 */
[----:B--2---:R0:W1:Y:S02]  /*04c0*/  F2I.F64.TRUNC R28, R4 ;  /* 0x00000004001c7311 */ /* 0x004064000030d100 */
[----:B01----:R-:W-:Y:S05]  /*04d0*/  BRA `(.L_x_19471) ;  /* 0x0000000800a47947 */ /* 0x003fea0003800000 */
.L_x_19466:
        /* <DEDUP_REMOVED lines=12> */
.L_x_19480:
[----:B------:R-:W2:Y:S02]  /*05a0*/  LDG.E.64 R4, desc[UR36][R4.64] ;  /* 0x0000002404047981 */ /* 0x000ea4000c1e1b00 */
[----:B--2---:R0:W1:Y:S02]  /*05b0*/  F2I.F64.TRUNC R28, R4 ;  /* 0x00000004001c7311 */ /* 0x004064000030d100 */
[----:B01----:R-:W-:Y:S05]  /*05c0*/  BRA `(.L_x_19471) ;  /* 0x0000000800687947 */ /* 0x003fea0003800000 */
.L_x_19479:
        /* <DEDUP_REMOVED lines=27> */
.L_x_19482:
        /* <DEDUP_REMOVED lines=15> */
.L_x_19481:
[----:B------:R-:W2:Y:S02]  /*0870*/  LDG.E.U16 R0, desc[UR36][R4.64] ;  /* 0x0000002404007981 */ /* 0x000ea4000c1e1500 */
[----:B--2---:R-:W-:-:S06]  /*0880*/  IMAD.U32 R0, R0, 0x10000, RZ ;  /* 0x0001000000007824 */ /* 0x004fcc00078e00ff */
[----:B------:R-:W0:Y:S02]  /*0890*/  F2I.FTZ.TRUNC.NTZ R0, R0 ;  /* 0x0000000000007305 */ /* 0x000e24000021f100 */
[----:B0-----:R-:W-:Y:S01]  /*08a0*/  PRMT R28, R0, 0x7610, R28 ;  /* 0x00007610001c7816 */ /* 0x001fe2000000001c */
[----:B------:R-:W-:Y:S06]  /*08b0*/  BRA `(.L_x_19471) ;  /* 0x0000000400ac7947 */ /* 0x000fec0003800000 */
.L_x_19478:
        /* <DEDUP_REMOVED lines=10> */
.L_x_19485:
        /* <DEDUP_REMOVED lines=21> */
.L_x_19489:
[----:B------:R-:W-:Y:S05]  /*0ab0*/  BSYNC.RECONVERGENT B1 ;  /* 0x0000000000017941 */ /* 0x000fea0003800200 */
.L_x_19488:
[----:B------:R-:W-:Y:S01]  /*0ac0*/  IMAD.SHL.U32 R0, R0, 0x100000, RZ ;  /* 0x0010000000007824 */ /* 0x000fe200078e00ff */
[----:B------:R-:W-:-:S04]  /*0ad0*/  LEA R3, R3, 0x3b800000, 0x17 ;  /* 0x3b80000003037811 */ /* 0x000fc800078eb8ff */
[----:B------:R-:W-:-:S07]  /*0ae0*/  LOP3.LUT R0, R3, R0, R7, 0xfe, !PT ;  /* 0x0000000003007212 */ /* 0x000fce00078efe07 */
.L_x_19487:
[----:B------:R-:W-:Y:S05]  /*0af0*/  BSYNC.RECONVERGENT B0 ;  /* 0x0000000000007941 */ /* 0x000fea0003800200 */
.L_x_19486:
[----:B------:R-:W0:Y:S02]  /*0b00*/  F2I.FTZ.TRUNC.NTZ R0, R0 ;  /* 0x0000000000007305 */ /* 0x000e24000021f100 */
[----:B0-----:R-:W-:Y:S01]  /*0b10*/  PRMT R28, R0, 0x7610, R28 ;  /* 0x00007610001c7816 */ /* 0x001fe2000000001c */
[----:B------:R-:W-:Y:S06]  /*0b20*/  BRA `(.L_x_19471) ;  /* 0x0000000400107947 */ /* 0x000fec0003800000 */
.L_x_19484:
        /* <DEDUP_REMOVED lines=21> */
.L_x_19493:
[----:B------:R-:W-:Y:S05]  /*0c80*/  BSYNC.RECONVERGENT B1 ;  /* 0x0000000000017941 */ /* 0x000fea0003800200 */
.L_x_19492:
[----:B------:R-:W-:Y:S01]  /*0c90*/  IMAD.SHL.U32 R0, R0, 0x200000, RZ ;  /* 0x0020000000007824 */ /* 0x000fe200078e00ff */
[----:B------:R-:W-:-:S04]  /*0ca0*/  LEA R3, R3, 0x37800000, 0x17 ;  /* 0x3780000003037811 */ /* 0x000fc800078eb8ff */
[----:B------:R-:W-:-:S07]  /*0cb0*/  LOP3.LUT R0, R3, R0, R7, 0xfe, !PT ;  /* 0x0000000003007212 */ /* 0x000fce00078efe07 */
.L_x_19491:
[----:B------:R-:W-:Y:S05]  /*0cc0*/  BSYNC.RECONVERGENT B0 ;  /* 0x0000000000007941 */ /* 0x000fea0003800200 */
.L_x_19490:
[----:B------:R-:W0:Y:S02]  /*0cd0*/  F2I.FTZ.TRUNC.NTZ R0, R0 ;  /* 0x0000000000007305 */ /* 0x000e24000021f100 */
[----:B0-----:R-:W-:Y:S01]  /*0ce0*/  PRMT R28, R0, 0x7610, R28 ;  /* 0x00007610001c7816 */ /* 0x001fe2000000001c */
[----:B------:R-:W-:Y:S06]  /*0cf0*/  BRA `(.L_x_19471) ;  /* 0x00000000009c7947 */ /* 0x000fec0003800000 */
.L_x_19483:
[----:B------:R-:W-:-:S09]  /*0d00*/  UISETP.NE.AND UP0, UPT, UR4, 0x1c, UPT ;  /* 0x0000001c0400788c */ /* 0x000fd2000bf05270 */
[----:B------:R-:W-:Y:S05]  /*0d10*/  BRA.U !UP0, `(.L_x_19494) ;  /* 0x0000000108907547 */ /* 0x000fea000b800000 */
[----:B------:R-:W-:-:S09]  /*0d20*/  UISETP.NE.AND UP0, UPT, UR4, 0x1d, UPT ;  /* 0x0000001d0400788c */ /* 0x000fd2000bf05270 */
[----:B------:R-:W-:Y:S05]  /*0d30*/  BRA.U !UP0, `(.L_x_19495) ;  /* 0x0000000108807547 */ /* 0x000fea000b800000 */
[----:B------:R-:W-:-:S09]  /*0d40*/  UISETP.NE.AND UP0, UPT, UR4, 0x2c, UPT ;  /* 0x0000002c0400788c */ /* 0x000fd2000bf05270 */
[----:B------:R-:W-:Y:S05]  /*0d50*/  BRA.U !UP0, `(.L_x_19496) ;  /* 0x0000000108487547 */ /* 0x000fea000b800000 */
.L_x_19470:
        /* <DEDUP_REMOVED lines=16> */
.L_x_19497:
[----:B------:R-:W-:Y:S01]  /*0e60*/  PRMT R28, RZ, 0x7610, R28 ;  /* 0x00007610ff1c7816 */ /* 0x000fe2000000001c */
[----:B------:R-:W-:Y:S06]  /*0e70*/  BRA `(.L_x_19471) ;  /* 0x00000000003c7947 */ /* 0x000fec0003800000 */
.L_x_19496:
        /* <DEDUP_REMOVED lines=8> */
.L_x_19499:
[----:B------:R-:W-:Y:S05]  /*0f00*/  BSYNC.RECONVERGENT B0 ;  /* 0x0000000000007941 */ /* 0x000fea0003800200 */
.L_x_19498:
[----:B------:R-:W0:Y:S02]  /*0f10*/  F2I.FTZ.TRUNC.NTZ R0, R0 ;  /* 0x0000000000007305 */ /* 0x000e24000021f100 */
[----:B0-----:R-:W-:Y:S01]  /*0f20*/  PRMT R28, R0, 0x7610, R28 ;  /* 0x00007610001c7816 */ /* 0x001fe2000000001c */
[----:B------:R-:W-:Y:S06]  /*0f30*/  BRA `(.L_x_19471) ;  /* 0x00000000000c7947 */ /* 0x000fec0003800000 */
.L_x_19495:
[----:B------:R0:W5:Y:S01]  /*0f40*/  LDG.E.U16 R28, desc[UR36][R4.64] ;  /* 0x00000024041c7981 */ /* 0x000162000c1e1500 */
[----:B------:R-:W-:Y:S05]  /*0f50*/  BRA `(.L_x_19471) ;  /* 0x0000000000047947 */ /* 0x000fea0003800000 */
.L_x_19494:
[----:B------:R0:W5:Y:S02]  /*0f60*/  LDG.E.U16 R28, desc[UR36][R4.64] ;  /* 0x00000024041c7981 */ /* 0x000164000c1e1500 */
.L_x_19471:
        /* <DEDUP_REMOVED lines=18> */
.L_x_19503:
[----:B------:R1:W5:Y:S01]  /*1090*/  LDG.E.U8 R23, desc[UR36][R4.64] ;  /* 0x0000002404177981 */ /* 0x000362000c1e1100 */
[----:B------:R-:W-:Y:S05]  /*10a0*/  BRA `(.L_x_19505) ;  /* 0x0000000c00507947 */ /* 0x000fea0003800000 */
.L_x_19502:
        /* <DEDUP_REMOVED lines=8> */
.L_x_19507:
[----:B------:R3:W5:Y:S01]  /*1130*/  LDG.E.U16 R23, desc[UR36][R4.64] ;  /* 0x0000002404177981 */ /* 0x000762000c1e1500 */
[----:B------:R-:W-:Y:S05]  /*1140*/  BRA `(.L_x_19505) ;  /* 0x0000000c00287947 */ /* 0x000fea0003800000 */
.L_x_19506:
[----:B------:R2:W5:Y:S01]  /*1150*/  LDG.E.U16 R23, desc[UR36][R4.64] ;  /* 0x0000002404177981 */ /* 0x000562000c1e1500 */
[----:B------:R-:W-:Y:S05]  /*1160*/  BRA `(.L_x_19505) ;  /* 0x0000000c00207947 */ /* 0x000fea0003800000 */
.L_x_19501:
        /* <DEDUP_REMOVED lines=9> */
.L_x_19509:
[----:B------:R-:W2:Y:S02]  /*1200*/  LDG.E.U16 R0, desc[UR36][R4.64] ;  /* 0x0000002404007981 */ /* 0x000ea4000c1e1500 */
[----:B--2---:R-:W-:-:S06]  /*1210*/  HADD2.F32 R0, -RZ, R0.H0_H0 ;  /* 0x20000000ff007230 */ /* 0x004fcc0000004100 */
[----:B------:R-:W0:Y:S02]  /*1220*/  F2I.FTZ.TRUNC.NTZ R0, R0 ;  /* 0x0000000000007305 */ /* 0x000e24000021f100 */
[----:B0-----:R-:W-:Y:S01]  /*1230*/  PRMT R23, R0, 0x7610, R23 ;  /* 0x0000761000177816 */ /* 0x001fe20000000017 */
[----:B------:R-:W-:Y:S06]  /*1240*/  BRA `(.L_x_19505) ;  /* 0x0000000800e87947 */ /* 0x000fec0003800000 */
.L_x_19508:
        /* <DEDUP_REMOVED lines=9> */
.L_x_19511:
[----:B------:R-:W2:Y:S02]  /*12e0*/  LDG.E.U16 R4, desc[UR36][R4.64] ;  /* 0x0000002404047981 */ /* 0x000ea4000c1e1500 */
[----:B--2---:R-:W-:-:S06]  /*12f0*/  HADD2.F32 R0, -RZ, R4.H0_H0 ;  /* 0x20000004ff007230 */ /* 0x004fcc0000004100 */
[----:B------:R-:W0:Y:S02]  /*1300*/  F2I.FTZ.TRUNC.NTZ R0, R0 ;  /* 0x0000000000007305 */ /* 0x000e24000021f100 */
[----:B0-----:R-:W-:Y:S01]  /*1310*/  PRMT R23, R0, 0x7610, R23 ;  /* 0x0000761000177816 */ /* 0x001fe20000000017 */
[----:B------:R-:W-:Y:S06]  /*1320*/  BRA `(.L_x_19505) ;  /* 0x0000000800b07947 */ /* 0x000fec0003800000 */
.L_x_19510:
[----:B------:R-:W2:Y:S02]  /*1330*/  LDG.E.64 R4, desc[UR36][R4.64] ;  /* 0x0000002404047981 */ /* 0x000ea4000c1e1b00 */
[----:B--2---:R0:W1:Y:S02]  /*1340*/  F2I.F64.TRUNC R23, R4 ;  /* 0x0000000400177311 */ /* 0x004064000030d100 */
[----:B01----:R-:W-:Y:S05]  /*1350*/  BRA `(.L_x_19505) ;  /* 0x0000000800a47947 */ /* 0x003fea0003800000 */
.L_x_19500:
        /* <DEDUP_REMOVED lines=12> */
.L_x_19514:
[----:B------:R-:W2:Y:S02]  /*1420*/  LDG.E.64 R4, desc[UR36][R4.64] ;  /* 0x0000002404047981 */ /* 0x000ea4000c1e1b00 */
[----:B--2---:R0:W1:Y:S02]  /*1430*/  F2I.F64.TRUNC R23, R4 ;  /* 0x0000000400177311 */ /* 0x004064000030d100 */
[----:B01----:R-:W-:Y:S05]  /*1440*/  BRA `(.L_x_19505) ;  /* 0x0000000800687947 */ /* 0x003fea0003800000 */
.L_x_19513:
        /* <DEDUP_REMOVED lines=27> */
.L_x_19516:
        /* <DEDUP_REMOVED lines=15> */
.L_x_19515:
[----:B------:R-:W2:Y:S02]  /*16f0*/  LDG.E.U16 R0, desc[UR36][R4.64] ;  /* 0x0000002404007981 */ /* 0x000ea4000c1e1500 */
[----:B--2---:R-:W-:-:S06]  /*1700*/  IMAD.U32 R0, R0, 0x10000, RZ ;  /* 0x0001000000007824 */ /* 0x004fcc00078e00ff */
[----:B------:R-:W0:Y:S02]  /*1710*/  F2I.FTZ.TRUNC.NTZ R0, R0 ;  /* 0x0000000000007305 */ /* 0x000e24000021f100 */
[----:B0-----:R-:W-:Y:S01]  /*1720*/  PRMT R23, R0, 0x7610, R23 ;  /* 0x0000761000177816 */ /* 0x001fe20000000017 */
[----:B------:R-:W-:Y:S06]  /*1730*/  BRA `(.L_x_19505) ;  /* 0x0000000400ac7947 */ /* 0x000fec0003800000 */
.L_x_19512:
        /* <DEDUP_REMOVED lines=10> */
.L_x_19519:
        /* <DEDUP_REMOVED lines=21> */
.L_x_19523:
[----:B------:R-:W-:Y:S05]  /*1930*/  BSYNC.RECONVERGENT B1 ;  /* 0x0000000000017941 */ /* 0x000fea0003800200 */
.L_x_19522:
[----:B------:R-:W-:Y:S01]  /*1940*/  IMAD.SHL.U32 R0, R0, 0x100000, RZ ;  /* 0x0010000000007824 */ /* 0x000fe200078e00ff */
[----:B------:R-:W-:-:S04]  /*1950*/  LEA R3, R3, 0x3b800000, 0x17 ;  /* 0x3b80000003037811 */ /* 0x000fc800078eb8ff */
[----:B------:R-:W-:-:S07]  /*1960*/  LOP3.LUT R0, R3, R0, R7, 0xfe, !PT ;  /* 0x0000000003007212 */ /* 0x000fce00078efe07 */
.L_x_19521:
[----:B------:R-:W-:Y:S05]  /*1970*/  BSYNC.RECONVERGENT B0 ;  /* 0x0000000000007941 */ /* 0x000fea0003800200 */
.L_x_19520:
[----:B------:R-:W0:Y:S02]  /*1980*/  F2I.FTZ.TRUNC.NTZ R0, R0 ;  /* 0x0000000000007305 */ /* 0x000e24000021f100 */
[----:B0-----:R-:W-:Y:S01]  /*1990*/  PRMT R23, R0, 0x7610, R23 ;  /* 0x0000761000177816 */ /* 0x001fe20000000017 */
[----:B------:R-:W-:Y:S06]  /*19a0*/  BRA `(.L_x_19505) ;  /* 0x0000000400107947 */ /* 0x000fec0003800000 */
.L_x_19518:
        /* <DEDUP_REMOVED lines=21> */
.L_x_19527:
[----:B------:R-:W-:Y:S05]  /*1b00*/  BSYNC.RECONVERGENT B1 ;  /* 0x0000000000017941 */ /* 0x000fea0003800200 */
.L_x_19526:
[----:B------:R-:W-:Y:S01]  /*1b10*/  IMAD.SHL.U32 R0, R0, 0x200000, RZ ;  /* 0x0020000000007824 */ /* 0x000fe200078e00ff */
[----:B------:R-:W-:-:S04]  /*1b20*/  LEA R3, R3, 0x37800000, 0x17 ;  /* 0x3780000003037811 */ /* 0x000fc800078eb8ff */
[----:B------:R-:W-:-:S07]  /*1b30*/  LOP3.LUT R0, R3, R0, R7, 0xfe, !PT ;  /* 0x0000000003007212 */ /* 0x000fce00078efe07 */
.L_x_19525:
[----:B------:R-:W-:Y:S05]  /*1b40*/  BSYNC.RECONVERGENT B0 ;  /* 0x0000000000007941 */ /* 0x000fea0003800200 */
.L_x_19524:
[----:B------:R-:W0:Y:S02]  /*1b50*/  F2I.FTZ.TRUNC.NTZ R0, R0 ;  /* 0x0000000000007305 */ /* 0x000e24000021f100 */
[----:B0-----:R-:W-:Y:S01]  /*1b60*/  PRMT R23, R0, 0x7610, R23 ;  /* 0x0000761000177816 */ /* 0x001fe20000000017 */
[----:B------:R-:W-:Y:S06]  /*1b70*/  BRA `(.L_x_19505) ;  /* 0x00000000009c7947 */ /* 0x000fec0003800000 */
.L_x_19517:
[----:B------:R-:W-:-:S09]  /*1b80*/  UISETP.NE.AND UP0, UPT, UR4, 0x1c, UPT ;  /* 0x0000001c0400788c */ /* 0x000fd2000bf05270 */
[----:B------:R-:W-:Y:S05]  /*1b90*/  BRA.U !UP0, `(.L_x_19528) ;  /* 0x0000000108907547 */ /* 0x000fea000b800000 */
[----:B------:R-:W-:-:S09]  /*1ba0*/  UISETP.NE.AND UP0, UPT, UR4, 0x1d, UPT ;  /* 0x0000001d0400788c */ /* 0x000fd2000bf05270 */
[----:B------:R-:W-:Y:S05]  /*1bb0*/  BRA.U !UP0, `(.L_x_19529) ;  /* 0x0000000108807547 */ /* 0x000fea000b800000 */
[----:B------:R-:W-:-:S09]  /*1bc0*/  UISETP.NE.AND UP0, UPT, UR4, 0x2c, UPT ;  /* 0x0000002c0400788c */ /* 0x000fd2000bf05270 */
[----:B------:R-:W-:Y:S05]  /*1bd0*/  BRA.U !UP0, `(.L_x_19530) ;  /* 0x0000000108487547 */ /* 0x000fea000b800000 */
.L_x_19504:
        /* <DEDUP_REMOVED lines=16> */
.L_x_19531:
[----:B------:R-:W-:Y:S01]  /*1ce0*/  PRMT R23, RZ, 0x7610, R23 ;  /* 0x00007610ff177816 */ /* 0x000fe20000000017 */
[----:B------:R-:W-:Y:S06]  /*1cf0*/  BRA `(.L_x_19505) ;  /* 0x00000000003c7947 */ /* 0x000fec0003800000 */
.L_x_19530:
        /* <DEDUP_REMOVED lines=8> */
.L_x_19533:
[----:B------:R-:W-:Y:S05]  /*1d80*/  BSYNC.RECONVERGENT B0 ;  /* 0x0000000000007941 */ /* 0x000fea0003800200 */
.L_x_19532:
[----:B------:R-:W0:Y:S02]  /*1d90*/  F2I.FTZ.TRUNC.NTZ R0, R0 ;  /* 0x0000000000007305 */ /* 0x000e24000021f100 */
[----:B0-----:R-:W-:Y:S01]  /*1da0*/  PRMT R23, R0, 0x7610, R23 ;  /* 0x0000761000177816 */ /* 0x001fe20000000017 */
[----:B------:R-:W-:Y:S06]  /*1db0*/  BRA `(.L_x_19505) ;  /* 0x00000000000c7947 */ /* 0x000fec0003800000 */
.L_x_19529:
[----:B------:R0:W5:Y:S01]  /*1dc0*/  LDG.E.U16 R23, desc[UR36][R4.64] ;  /* 0x0000002404177981 */ /* 0x000162000c1e1500 */
[----:B------:R-:W-:Y:S05]  /*1dd0*/  BRA `(.L_x_19505) ;  /* 0x0000000000047947 */ /* 0x000fea0003800000 */
.L_x_19528:
[----:B------:R0:W5:Y:S02]  /*1de0*/  LDG.E.U16 R23, desc[UR36][R4.64] ;  /* 0x0000002404177981 */ /* 0x000164000c1e1500 */
.L_x_19505:
[----:B------:R-:W-:-:S07]  /*1df0*/  VIADD R29, R17, 0x80 ;  /* 0x00000080111d7836 */ /* 0x000fce0000000000 */
.L_x_19465:
[----:B------:R-:W-:Y:S05]  /*1e00*/  BSYNC.RECONVERGENT B6 ;  /* 0x0000000000067941 */ /* 0x000fea0003800200 */
.L_x_19464:
        /* <DEDUP_REMOVED lines=24> */
.L_x_19539:
[----:B------:R3:W5:Y:S01]  /*1f90*/  LDG.E.U8 R26, desc[UR36][R4.64] ;  /* 0x00000024041a7981 */ /* 0x000762000c1e1100 */
[----:B------:R-:W-:Y:S05]  /*1fa0*/  BRA `(.L_x_19541) ;  /* 0x0000000c00507947 */ /* 0x000fea0003800000 */
.L_x_19538:
        /* <DEDUP_REMOVED lines=8> */
.L_x_19543:
[----:B------:R0:W5:Y:S01]  /*2030*/  LDG.E.U16 R26, desc[UR36][R4.64] ;  /* 0x00000024041a7981 */ /* 0x000162000c1e1500 */
[----:B------:R-:W-:Y:S05]  /*2040*/  BRA `(.L_x_19541) ;  /* 0x0000000c00287947 */ /* 0x000fea0003800000 */
.L_x_19542:
[----:B------:R0:W5:Y:S01]  /*2050*/  LDG.E.U16 R26, desc[UR36][R4.64] ;  /* 0x00000024041a7981 */ /* 0x000162000c1e1500 */
[----:B------:R-:W-:Y:S05]  /*2060*/  BRA `(.L_x_19541) ;  /* 0x0000000c00207947 */ /* 0x000fea0003800000 */
.L_x_19537:
        /* <DEDUP_REMOVED lines=9> */
.L_x_19545:
[----:B------:R-:W2:Y:S02]  /*2100*/  LDG.E.U16 R0, desc[UR36][R4.64] ;  /* 0x0000002404007981 */ /* 0x000ea4000c1e1500 */
[----:B--2---:R-:W-:-:S06]  /*2110*/  HADD2.F32 R0, -RZ, R0.H0_H0 ;  /* 0x20000000ff007230 */ /* 0x004fcc0000004100 */
[----:B------:R-:W0:Y:S02]  /*2120*/  F2I.FTZ.TRUNC.NTZ R0, R0 ;  /* 0x0000000000007305 */ /* 0x000e24000021f100 */
[----:B0-----:R-:W-:Y:S01]  /*2130*/  PRMT R26, R0, 0x7610, R26 ;  /* 0x00007610001a7816 */ /* 0x001fe2000000001a */
[----:B------:R-:W-:Y:S06]  /*2140*/  BRA `(.L_x_19541) ;  /* 0x0000000800e87947 */ /* 0x000fec0003800000 */
.L_x_19544:
        /* <DEDUP_REMOVED lines=9> */
.L_x_19547:
[----:B------:R-:W2:Y:S02]  /*21e0*/  LDG.E.U16 R4, desc[UR36][R4.64] ;  /* 0x0000002404047981 */ /* 0x000ea4000c1e1500 */
[----:B--2---:R-:W-:-:S06]  /*21f0*/  HADD2.F32 R0, -RZ, R4.H0_H0 ;  /* 0x20000004ff007230 */ /* 0x004fcc0000004100 */
[----:B------:R-:W0:Y:S02]  /*2200*/  F2I.FTZ.TRUNC.NTZ R0, R0 ;  /* 0x0000000000007305 */ /* 0x000e24000021f100 */
[----:B0-----:R-:W-:Y:S01]  /*2210*/  PRMT R26, R0, 0x7610, R26 ;  /* 0x00007610001a7816 */ /* 0x001fe2000000001a */
[----:B------:R-:W-:Y:S06]  /*2220*/  BRA `(.L_x_19541) ;  /* 0x0000000800b07947 */ /* 0x000fec0003800000 */
.L_x_19546:
[----:B------:R-:W2:Y:S02]  /*2230*/  LDG.E.64 R4, desc[UR36][R4.64] ;  /* 0x0000002404047981 */ /* 0x000ea4000c1e1b00 */
[----:B--2---:R0:W1:Y:S02]  /*2240*/  F2I.F64.TRUNC R26, R4 ;  /* 0x00000004001a7311 */ /* 0x004064000030d100 */
[----:B01----:R-:W-:Y:S05]  /*2250*/  BRA `(.L_x_19541) ;  /* 0x0000000800a47947 */ /* 0x003fea0003800000 */
.L_x_19536:
        /* <DEDUP_REMOVED lines=12> */
.L_x_19550:
[----:B------:R-:W2:Y:S02]  /*2320*/  LDG.E.64 R4, desc[UR36][R4.64] ;  /* 0x0000002404047981 */ /* 0x000ea4000c1e1b00 */
[----:B--2---:R0:W1:Y:S02]  /*2330*/  F2I.F64.TRUNC R26, R4 ;  /* 0x00000004001a7311 */ /* 0x004064000030d100 */
[----:B01----:R-:W-:Y:S05]  /*2340*/  BRA `(.L_x_19541) ;  /* 0x0000000800687947 */ /* 0x003fea0003800000 */
.L_x_19549:
        /* <DEDUP_REMOVED lines=27> */
.L_x_19552:
        /* <DEDUP_REMOVED lines=15> */
.L_x_19551:
[----:B------:R-:W2:Y:S02]  /*25f0*/  LDG.E.U16 R0, desc[UR36][R4.64] ;  /* 0x0000002404007981 */ /* 0x000ea4000c1e1500 */
[----:B--2---:R-:W-:-:S06]  /*2600*/  IMAD.U32 R0, R0, 0x10000, RZ ;  /* 0x0001000000007824 */ /* 0x004fcc00078e00ff */
[----:B------:R-:W0:Y:S02]  /*2610*/  F2I.FTZ.TRUNC.NTZ R0, R0 ;  /* 0x0000000000007305 */ /* 0x000e24000021f100 */
[----:B0-----:R-:W-:Y:S01]  /*2620*/  PRMT R26, R0, 0x7610, R26 ;  /* 0x00007610001a7816 */ /* 0x001fe2000000001a */
[----:B------:R-:W-:Y:S06]  /*2630*/  BRA `(.L_x_19541) ;  /* 0x0000000400ac7947 */ /* 0x000fec0003800000 */
.L_x_19548:
        /* <DEDUP_REMOVED lines=10> */
.L_x_19555:
        /* <DEDUP_REMOVED lines=21> */
.L_x_19559:
[----:B------:R-:W-:Y:S05]  /*2830*/  BSYNC.RECONVERGENT B1 ;  /* 0x0000000000017941 */ /* 0x000fea0003800200 */
.L_x_19558:
[----:B------:R-:W-:Y:S01]  /*2840*/  IMAD.SHL.U32 R0, R0, 0x100000, RZ ;  /* 0x0010000000007824 */ /* 0x000fe200078e00ff */
[----:B------:R-:W-:-:S04]  /*2850*/  LEA R3, R3, 0x3b800000, 0x17 ;  /* 0x3b80000003037811 */ /* 0x000fc800078eb8ff */
[----:B------:R-:W-:-:S07]  /*2860*/  LOP3.LUT R0, R3, R0, R7, 0xfe, !PT ;  /* 0x0000000003007212 */ /* 0x000fce00078efe07 */
.L_x_19557:
[----:B------:R-:W-:Y:S05]  /*2870*/  BSYNC.RECONVERGENT B0 ;  /* 0x0000000000007941 */ /* 0x000fea0003800200 */
.L_x_19556:
[----:B------:R-:W0:Y:S02]  /*2880*/  F2I.FTZ.TRUNC.NTZ R0, R0 ;  /* 0x0000000000007305 */ /* 0x000e24000021f100 */
[----:B0-----:R-:W-:Y:S01]  /*2890*/  PRMT R26, R0, 0x7610, R26 ;  /* 0x00007610001a7816 */ /* 0x001fe2000000001a */
[----:B------:R-:W-:Y:S06]  /*28a0*/  BRA `(.L_x_19541) ;  /* 0x0000000400107947 */ /* 0x000fec0003800000 */
.L_x_19554:
        /* <DEDUP_REMOVED lines=21> */
.L_x_19563:
[----:B------:R-:W-:Y:S05]  /*2a00*/  BSYNC.RECONVERGENT B1 ;  /* 0x0000000000017941 */ /* 0x000fea0003800200 */
.L_x_19562:
[----:B------:R-:W-:Y:S01]  /*2a10*/  IMAD.SHL.U32 R0, R0, 0x200000, RZ ;  /* 0x0020000000007824 */ /* 0x000fe200078e00ff */
[----:B------:R-:W-:-:S04]  /*2a20*/  LEA R3, R3, 0x37800000, 0x17 ;  /* 0x3780000003037811 */ /* 0x000fc800078eb8ff */
[----:B------:R-:W-:-:S07]  /*2a30*/  LOP3.LUT R0, R3, R0, R7, 0xfe, !PT ;  /* 0x0000000003007212 */ /* 0x000fce00078efe07 */
.L_x_19561:
[----:B------:R-:W-:Y:S05]  /*2a40*/  BSYNC.RECONVERGENT B0 ;  /* 0x0000000000007941 */ /* 0x000fea0003800200 */
.L_x_19560:
[----:B------:R-:W0:Y:S02]  /*2a50*/  F2I.FTZ.TRUNC.NTZ R0, R0 ;  /* 0x0000000000007305 */ /* 0x000e24000021f100 */
[----:B0-----:R-:W-:Y:S01]  /*2a60*/  PRMT R26, R0, 0x7610, R26 ;  /* 0x00007610001a7816 */ /* 0x001fe2000000001a */
[----:B------:R-:W-:Y:S06]  /*2a70*/  BRA `(.L_x_19541) ;  /* 0x00000000009c7947 */ /* 0x000fec0003800000 */
.L_x_19553:
        /* <DEDUP_REMOVED lines=14> */
.L_x_19567:
[----:B------:R-:W-:Y:S05]  /*2b60*/  BSYNC.RECONVERGENT B0 ;  /* 0x0000000000007941 */ /* 0x000fea0003800200 */
.L_x_19566:
[----:B------:R-:W0:Y:S02]  /*2b70*/  F2I.FTZ.TRUNC.NTZ R0, R0 ;  /* 0x0000000000007305 */ /* 0x000e24000021f100 */
[----:B0-----:R-:W-:Y:S01]  /*2b80*/  PRMT R26, R0, 0x7610, R26 ;  /* 0x00007610001a7816 */ /* 0x001fe2000000001a */
[----:B------:R-:W-:Y:S06]  /*2b90*/  BRA `(.L_x_19541) ;  /* 0x0000000000547947 */ /* 0x000fec0003800000 */
.L_x_19540:
        /* <DEDUP_REMOVED lines=16> */
.L_x_19568:
[----:B------:R-:W-:Y:S01]  /*2ca0*/  PRMT R26, RZ, 0x7610, R26 ;  /* 0x00007610ff1a7816 */ /* 0x000fe2000000001a */
[----:B------:R-:W-:Y:S06]  /*2cb0*/  BRA `(.L_x_19541) ;  /* 0x00000000000c7947 */ /* 0x000fec0003800000 */
.L_x_19565:
[----:B------:R0:W5:Y:S01]  /*2cc0*/  LDG.E.U16 R26, desc[UR36][R4.64] ;  /* 0x00000024041a7981 */ /* 0x000162000c1e1500 */
[----:B------:R-:W-:Y:S05]  /*2cd0*/  BRA `(.L_x_19541) ;  /* 0x0000000000047947 */ /* 0x000fea0003800000 */
.L_x_19564:
[----:B------:R1:W5:Y:S02]  /*2ce0*/  LDG.E.U16 R26, desc[UR36][R4.64] ;  /* 0x00000024041a7981 */ /* 0x000364000c1e1500 */
.L_x_19541:
        /* <DEDUP_REMOVED lines=18> */
.L_x_19572:
[----:B------:R0:W5:Y:S01]  /*2e10*/  LDG.E.U8 R27, desc[UR36][R4.64] ;  /* 0x00000024041b7981 */ /* 0x000162000c1e1100 */
[----:B------:R-:W-:Y:S05]  /*2e20*/  BRA `(.L_x_19574) ;  /* 0x0000000c00507947 */ /* 0x000fea0003800000 */
.L_x_19571:
        /* <DEDUP_REMOVED lines=8> */
.L_x_19576:
[----:B------:R0:W5:Y:S01]  /*2eb0*/  LDG.E.U16 R27, desc[UR36][R4.64] ;  /* 0x00000024041b7981 */ /* 0x000162000c1e1500 */
[----:B------:R-:W-:Y:S05]  /*2ec0*/  BRA `(.L_x_19574) ;  /* 0x0000000c00287947 */ /* 0x000fea0003800000 */
.L_x_19575:
[----:B------:R0:W5:Y:S01]  /*2ed0*/  LDG.E.U16 R27, desc[UR36][R4.64] ;  /* 0x00000024041b7981 */ /* 0x000162000c1e1500 */
[----:B------:R-:W-:Y:S05]  /*2ee0*/  BRA `(.L_x_19574) ;  /* 0x0000000c00207947 */ /* 0x000fea0003800000 */
.L_x_19570:
        /* <DEDUP_REMOVED lines=9> */
.L_x_19578:
[----:B------:R-:W2:Y:S02]  /*2f80*/  LDG.E.U16 R0, desc[UR36][R4.64] ;  /* 0x0000002404007981 */ /* 0x000ea4000c1e1500 */
[----:B--2---:R-:W-:-:S06]  /*2f90*/  HADD2.F32 R0, -RZ, R0.H0_H0 ;  /* 0x20000000ff007230 */ /* 0x004fcc0000004100 */
[----:B------:R-:W0:Y:S02]  /*2fa0*/  F2I.FTZ.TRUNC.NTZ R0, R0 ;  /* 0x0000000000007305 */ /* 0x000e24000021f100 */
[----:B0-----:R-:W-:Y:S01]  /*2fb0*/  PRMT R27, R0, 0x7610, R27 ;  /* 0x00007610001b7816 */ /* 0x001fe2000000001b */
[----:B------:R-:W-:Y:S06]  /*2fc0*/  BRA `(.L_x_19574) ;  /* 0x0000000800e87947 */ /* 0x000fec0003800000 */
.L_x_19577:
        /* <DEDUP_REMOVED lines=9> */
.L_x_19580:
[----:B------:R-:W2:Y:S02]  /*3060*/  LDG.E.U16 R4, desc[UR36][R4.64] ;  /* 0x0000002404047981 */ /* 0x000ea4000c1e1500 */
[----:B--2---:R-:W-:-:S06]  /*3070*/  HADD2.F32 R0, -RZ, R4.H0_H0 ;  /* 0x20000004ff007230 */ /* 0x004fcc0000004100 */
[----:B------:R-:W0:Y:S02]  /*3080*/  F2I.FTZ.TRUNC.NTZ R0, R0 ;  /* 0x0000000000007305 */ /* 0x000e24000021f100 */
[----:B0-----:R-:W-:Y:S01]  /*3090*/  PRMT R27, R0, 0x7610, R27 ;  /* 0x00007610001b7816 */ /* 0x001fe2000000001b */
[----:B------:R-:W-:Y:S06]  /*30a0*/  BRA `(.L_x_19574) ;  /* 0x0000000800b07947 */ /* 0x000fec0003800000 */
.L_x_19579:
[----:B------:R-:W2:Y:S02]  /*30b0*/  LDG.E.64 R4, desc[UR36][R4.64] ;  /* 0x0000002404047981 */ /* 0x000ea4000c1e1b00 */
[----:B--2---:R0:W1:Y:S02]  /*30c0*/  F2I.F64.TRUNC R27, R4 ;  /* 0x00000004001b7311 */ /* 0x004064000030d100 */
[----:B01----:R-:W-:Y:S05]  /*30d0*/  BRA `(.L_x_19574) ;  /* 0x0000000800a47947 */ /* 0x003fea0003800000 */
.L_x_19569:
        /* <DEDUP_REMOVED lines=12> */
.L_x_19583:
[----:B------:R-:W2:Y:S02]  /*31a0*/  LDG.E.64 R4, desc[UR36][R4.64] ;  /* 0x0000002404047981 */ /* 0x000ea4000c1e1b00 */
[----:B--2---:R3:W4:Y:S02]  /*31b0*/  F2I.F64.TRUNC R27, R4 ;  /* 0x00000004001b7311 */ /* 0x004724000030d100 */
[----:B---34-:R-:W-:Y:S05]  /*31c0*/  BRA `(.L_x_19574) ;  /* 0x0000000800687947 */ /* 0x018fea0003800000 */
.L_x_19582:
        /* <DEDUP_REMOVED lines=27> */
.L_x_19585:
        /* <DEDUP_REMOVED lines=15> */
.L_x_19584:
[----:B------:R-:W2:Y:S02]  /*3470*/  LDG.E.U16 R0, desc[UR36][R4.64] ;  /* 0x0000002404007981 */ /* 0x000ea4000c1e1500 */
[----:B--2---:R-:W-:-:S06]  /*3480*/  IMAD.U32 R0, R0, 0x10000, RZ ;  /* 0x0001000000007824 */ /* 0x004fcc00078e00ff */
[----:B------:R-:W0:Y:S02]  /*3490*/  F2I.FTZ.TRUNC.NTZ R0, R0 ;  /* 0x0000000000007305 */ /* 0x000e24000021f100 */
[----:B0-----:R-:W-:Y:S01]  /*34a0*/  PRMT R27, R0, 0x7610, R27 ;  /* 0x00007610001b7816 */ /* 0x001fe2000000001b */
[----:B------:R-:W-:Y:S06]  /*34b0*/  BRA `(.L_x_19574) ;  /* 0x0000000400ac7947 */ /* 0x000fec0003800000 */
.L_x_19581:
        /* <DEDUP_REMOVED lines=10> */
.L_x_19588:
        /* <DEDUP_REMOVED lines=21> */
.L_x_19592:
[----:B------:R-:W-:Y:S05]  /*36b0*/  BSYNC.RECONVERGENT B1 ;  /* 0x0000000000017941 */ /* 0x000fea0003800200 */
.L_x_19591:
[----:B------:R-:W-:Y:S01]  /*36c0*/  IMAD.SHL.U32 R0, R0, 0x100000, RZ ;  /* 0x0010000000007824 */ /* 0x000fe200078e00ff */
[----:B------:R-:W-:-:S04]  /*36d0*/  LEA R3, R3, 0x3b800000, 0x17 ;  /* 0x3b80000003037811 */ /* 0x000fc800078eb8ff */
[----:B------:R-:W-:-:S07]  /*36e0*/  LOP3.LUT R0, R3, R0, R7, 0xfe, !PT ;  /* 0x0000000003007212 */ /* 0x000fce00078efe07 */
.L_x_19590:
[----:B------:R-:W-:Y:S05]  /*36f0*/  BSYNC.RECONVERGENT B0 ;  /* 0x0000000000007941 */ /* 0x000fea0003800200 */
.L_x_19589:
[----:B------:R-:W0:Y:S02]  /*3700*/  F2I.FTZ.TRUNC.NTZ R0, R0 ;  /* 0x0000000000007305 */ /* 0x000e24000021f100 */
[----:B0-----:R-:W-:Y:S01]  /*3710*/  PRMT R27, R0, 0x7610, R27 ;  /* 0x00007610001b7816 */ /* 0x001fe2000000001b */
[----:B------:R-:W-:Y:S06]  /*3720*/  BRA `(.L_x_19574) ;  /* 0x0000000400107947 */ /* 0x000fec0003800000 */
.L_x_19587:
        /* <DEDUP_REMOVED lines=21> */
.L_x_19596:
[----:B------:R-:W-:Y:S05]  /*3880*/  BSYNC.RECONVERGENT B1 ;  /* 0x0000000000017941 */ /* 0x000fea0003800200 */
.L_x_19595:
[----:B------:R-:W-:Y:S01]  /*3890*/  IMAD.SHL.U32 R0, R0, 0x200000, RZ ;  /* 0x0020000000007824 */ /* 0x000fe200078e00ff */
[----:B------:R-:W-:-:S04]  /*38a0*/  LEA R3, R3, 0x37800000, 0x17 ;  /* 0x3780000003037811 */ /* 0x000fc800078eb8ff */
[----:B------:R-:W-:-:S07]  /*38b0*/  LOP3.LUT R0, R3, R0, R7, 0xfe, !PT ;  /* 0x0000000003007212 */ /* 0x000fce00078efe07 */
.L_x_19594:
[----:B------:R-:W-:Y:S05]  /*38c0*/  BSYNC.RECONVERGENT B0 ;  /* 0x0000000000007941 */ /* 0x000fea0003800200 */
.L_x_19593:
[----:B------:R-:W0:Y:S02]  /*38d0*/  F2I.FTZ.TRUNC.NTZ R0, R0 ;  /* 0x0000000000007305 */ /* 0x000e24000021f100 */
[----:B0-----:R-:W-:Y:S01]  /*38e0*/  PRMT R27, R0, 0x7610, R27 ;  /* 0x00007610001b7816 */ /* 0x001fe2000000001b */
[----:B------:R-:W-:Y:S06]  /*38f0*/  BRA `(.L_x_19574) ;  /* 0x00000000009c7947 */ /* 0x000fec0003800000 */
.L_x_19586:
        /* <DEDUP_REMOVED lines=14> */
.L_x_19600:
[----:B------:R-:W-:Y:S05]  /*39e0*/  BSYNC.RECONVERGENT B0 ;  /* 0x0000000000007941 */ /* 0x000fea0003800200 */
.L_x_19599:
[----:B------:R-:W0:Y:S02]  /*39f0*/  F2I.FTZ.TRUNC.NTZ R0, R0 ;  /* 0x0000000000007305 */ /* 0x000e24000021f100 */
[----:B0-----:R-:W-:Y:S01]  /*3a00*/  PRMT R27, R0, 0x7610, R27 ;  /* 0x00007610001b7816 */ /* 0x001fe2000000001b */
[----:B------:R-:W-:Y:S06]  /*3a10*/  BRA `(.L_x_19574) ;  /* 0x0000000000547947 */ /* 0x000fec0003800000 */
.L_x_19573:
        /* <DEDUP_REMOVED lines=16> */
.L_x_19601:
[----:B------:R-:W-:Y:S01]  /*3b20*/  PRMT R27, RZ, 0x7610, R27 ;  /* 0x00007610ff1b7816 */ /* 0x000fe2000000001b */
[----:B------:R-:W-:Y:S06]  /*3b30*/  BRA `(.L_x_19574) ;  /* 0x00000000000c7947 */ /* 0x000fec0003800000 */
.L_x_19598:
[----:B------:R1:W5:Y:S01]  /*3b40*/  LDG.E.U16 R27, desc[UR36][R4.64] ;  /* 0x00000024041b7981 */ /* 0x000362000c1e1500 */
[----:B------:R-:W-:Y:S05]  /*3b50*/  BRA `(.L_x_19574) ;  /* 0x0000000000047947 */ /* 0x000fea0003800000 */
.L_x_19597:
[----:B------:R2:W5:Y:S02]  /*3b60*/  LDG.E.U16 R27, desc[UR36][R4.64] ;  /* 0x00000024041b7981 */ /* 0x000564000c1e1500 */
.L_x_19574:
[----:B------:R-:W-:-:S07]  /*3b70*/  VIADD R29, R29, 0x80 ;  /* 0x000000801d1d7836 */ /* 0x000fce0000000000 */
.L_x_19535:
[----:B------:R-:W-:Y:S05]  /*3b80*/  BSYNC.RECONVERGENT B6 ;  /* 0x0000000000067941 */ /* 0x000fea0003800200 */
.L_x_19534:
        /* <DEDUP_REMOVED lines=24> */
.L_x_19607:
[----:B------:R3:W5:Y:S01]  /*3d10*/  LDG.E.U8 R22, desc[UR36][R4.64] ;  /* 0x0000002404167981 */ /* 0x000762000c1e1100 */
[----:B------:R-:W-:Y:S05]  /*3d20*/  BRA `(.L_x_19609) ;  /* 0x0000000c00507947 */ /* 0x000fea0003800000 */
.L_x_19606:
        /* <DEDUP_REMOVED lines=8> */
.L_x_19611:
[----:B------:R0:W5:Y:S01]  /*3db0*/  LDG.E.U16 R22, desc[UR36][R4.64] ;  /* 0x0000002404167981 */ /* 0x000162000c1e1500 */
[----:B------:R-:W-:Y:S05]  /*3dc0*/  BRA `(.L_x_19609) ;  /* 0x0000000c00287947 */ /* 0x000fea0003800000 */
.L_x_19610:
[----:B------:R0:W5:Y:S01]  /*3dd0*/  LDG.E.U16 R22, desc[UR36][R4.64] ;  /* 0x0000002404167981 */ /* 0x000162000c1e1500 */
[----:B------:R-:W-:Y:S05]  /*3de0*/  BRA `(.L_x_19609) ;  /* 0x0000000c00207947 */ /* 0x000fea0003800000 */
.L_x_19605:
        /* <DEDUP_REMOVED lines=9> */
.L_x_19613:
[----:B------:R-:W2:Y:S02]  /*3e80*/  LDG.E.U16 R0, desc[UR36][R4.64] ;  /* 0x0000002404007981 */ /* 0x000ea4000c1e1500 */
[----:B--2---:R-:W-:-:S06]  /*3e90*/  HADD2.F32 R0, -RZ, R0.H0_H0 ;  /* 0x20000000ff007230 */ /* 0x004fcc0000004100 */
[----:B------:R-:W0:Y:S02]  /*3ea0*/  F2I.FTZ.TRUNC.NTZ R0, R0 ;  /* 0x0000000000007305 */ /* 0x000e24000021f100 */
[----:B0-----:R-:W-:Y:S01]  /*3eb0*/  PRMT R22, R0, 0x7610, R22 ;  /* 0x0000761000167816 */ /* 0x001fe20000000016 */
[----:B------:R-:W-:Y:S06]  /*3ec0*/  BRA `(.L_x_19609) ;  /* 0x0000000800e87947 */ /* 0x000fec0003800000 */
.L_x_19612:
        /* <DEDUP_REMOVED lines=9> */
.L_x_19615:
[----:B------:R-:W2:Y:S02]  /*3f60*/  LDG.E.U16 R4, desc[UR36][R4.64] ;  /* 0x0000002404047981 */ /* 0x000ea4000c1e1500 */
[----:B--2---:R-:W-:-:S06]  /*3f70*/  HADD2.F32 R0, -RZ, R4.H0_H0 ;  /* 0x20000004ff007230 */ /* 0x004fcc0000004100 */
[----:B------:R-:W0:Y:S02]  /*3f80*/  F2I.FTZ.TRUNC.NTZ R0, R0 ;  /* 0x0000000000007305 */ /* 0x000e24000021f100 */
[----:B0-----:R-:W-:Y:S01]  /*3f90*/  PRMT R22, R0, 0x7610, R22 ;  /* 0x0000761000167816 */ /* 0x001fe20000000016 */
[----:B------:R-:W-:Y:S06]  /*3fa0*/  BRA `(.L_x_19609) ;  /* 0x0000000800b07947 */ /* 0x000fec0003800000 */
.L_x_19614:
[----:B------:R-:W2:Y:S02]  /*3fb0*/  LDG.E.64 R4, desc[UR36][R4.64] ;  /* 0x0000002404047981 */ /* 0x000ea4000c1e1b00 */
[----:B--2---:R0:W1:Y:S02]  /*3fc0*/  F2I.F64.TRUNC R22, R4 ;  /* 0x0000000400167311 */ /* 0x004064000030d100 */
[----:B01----:R-:W-:Y:S05]  /*3fd0*/  BRA `(.L_x_19609) ;  /* 0x0000000800a47947 */ /* 0x003fea0003800000 */
.L_x_19604:
        /* <DEDUP_REMOVED lines=12> */
.L_x_19618:
[----:B------:R-:W2:Y:S02]  /*40a0*/  LDG.E.64 R4, desc[UR36][R4.64] ;  /* 0x0000002404047981 */ /* 0x000ea4000c1e1b00 */
[----:B--2---:R0:W1:Y:S02]  /*40b0*/  F2I.F64.TRUNC R22, R4 ;  /* 0x0000000400167311 */ /* 0x004064000030d100 */
[----:B01----:R-:W-:Y:S05]  /*40c0*/  BRA `(.L_x_19609) ;  /* 0x0000000800687947 */ /* 0x003fea0003800000 */
.L_x_19617:
        /* <DEDUP_REMOVED lines=27> */
.L_x_19620:
        /* <DEDUP_REMOVED lines=15> */
.L_x_19619:
[----:B------:R-:W2:Y:S02]  /*4370*/  LDG.E.U16 R0, desc[UR36][R4.64] ;  /* 0x0000002404007981 */ /* 0x000ea4000c1e1500 */
[----:B--2---:R-:W-:-:S06]  /*4380*/  IMAD.U32 R0, R0, 0x10000, RZ ;  /* 0x0001000000007824 */ /* 0x004fcc00078e00ff */
[----:B------:R-:W0:Y:S02]  /*4390*/  F2I.FTZ.TRUNC.NTZ R0, R0 ;  /* 0x0000000000007305 */ /* 0x000e24000021f100 */
[----:B0-----:R-:W-:Y:S01]  /*43a0*/  PRMT R22, R0, 0x7610, R22 ;  /* 0x0000761000167816 */ /* 0x001fe20000000016 */
[----:B------:R-:W-:Y:S06]  /*43b0*/  BRA `(.L_x_19609) ;  /* 0x0000000400ac7947 */ /* 0x000fec0003800000 */
.L_x_19616:
        /* <DEDUP_REMOVED lines=10> */
.L_x_19623:
        /* <DEDUP_REMOVED lines=21> */
.L_x_19627:
[----:B------:R-:W-:Y:S05]  /*45b0*/  BSYNC.RECONVERGENT B1 ;  /* 0x0000000000017941 */ /* 0x000fea0003800200 */
.L_x_19626:
[----:B------:R-:W-:Y:S01]  /*45c0*/  IMAD.SHL.U32 R0, R0, 0x100000, RZ ;  /* 0x0010000000007824 */ /* 0x000fe200078e00ff */
[----:B------:R-:W-:-:S04]  /*45d0*/  LEA R3, R3, 0x3b800000, 0x17 ;  /* 0x3b80000003037811 */ /* 0x000fc800078eb8ff */
[----:B------:R-:W-:-:S07]  /*45e0*/  LOP3.LUT R0, R3, R0, R7, 0xfe, !PT ;  /* 0x0000000003007212 */ /* 0x000fce00078efe07 */
.L_x_19625:
[----:B------:R-:W-:Y:S05]  /*45f0*/  BSYNC.RECONVERGENT B0 ;  /* 0x0000000000007941 */ /* 0x000fea0003800200 */
.L_x_19624:
[----:B------:R-:W0:Y:S02]  /*4600*/  F2I.FTZ.TRUNC.NTZ R0, R0 ;  /* 0x0000000000007305 */ /* 0x000e24000021f100 */
[----:B0-----:R-:W-:Y:S01]  /*4610*/  PRMT R22, R0, 0x7610, R22 ;  /* 0x0000761000167816 */ /* 0x001fe20000000016 */
[----:B------:R-:W-:Y:S06]  /*4620*/  BRA `(.L_x_19609) ;  /* 0x0000000400107947 */ /* 0x000fec0003800000 */
.L_x_19622:
        /* <DEDUP_REMOVED lines=21> */
.L_x_19631:
[----:B------:R-:W-:Y:S05]  /*4780*/  BSYNC.RECONVERGENT B1 ;  /* 0x0000000000017941 */ /* 0x000fea0003800200 */
.L_x_19630:
[----:B------:R-:W-:Y:S01]  /*4790*/  IMAD.SHL.U32 R0, R0, 0x200000, RZ ;  /* 0x0020000000007824 */ /* 0x000fe200078e00ff */
[----:B------:R-:W-:-:S04]  /*47a0*/  LEA R3, R3, 0x37800000, 0x17 ;  /* 0x3780000003037811 */ /* 0x000fc800078eb8ff */
[----:B------:R-:W-:-:S07]  /*47b0*/  LOP3.LUT R0, R3, R0, R7, 0xfe, !PT ;  /* 0x0000000003007212 */ /* 0x000fce00078efe07 */
.L_x_19629:
[----:B------:R-:W-:Y:S05]  /*47c0*/  BSYNC.RECONVERGENT B0 ;  /* 0x0000000000007941 */ /* 0x000fea0003800200 */
.L_x_19628:
[----:B------:R-:W0:Y:S02]  /*47d0*/  F2I.FTZ.TRUNC.NTZ R0, R0 ;  /* 0x0000000000007305 */ /* 0x000e24000021f100 */
[----:B0-----:R-:W-:Y:S01]  /*47e0*/  PRMT R22, R0, 0x7610, R22 ;  /* 0x0000761000167816 */ /* 0x001fe20000000016 */
[----:B------:R-:W-:Y:S06]  /*47f0*/  BRA `(.L_x_19609) ;  /* 0x00000000009c7947 */ /* 0x000fec0003800000 */
.L_x_19621:
        /* <DEDUP_REMOVED lines=14> */
.L_x_19635:
[----:B------:R-:W-:Y:S05]  /*48e0*/  BSYNC.RECONVERGENT B0 ;  /* 0x0000000000007941 */ /* 0x000fea0003800200 */
.L_x_19634:
[----:B------:R-:W0:Y:S02]  /*48f0*/  F2I.FTZ.TRUNC.NTZ R0, R0 ;  /* 0x0000000000007305 */ /* 0x000e24000021f100 */
[----:B0-----:R-:W-:Y:S01]  /*4900*/  PRMT R22, R0, 0x7610, R22 ;  /* 0x0000761000167816 */ /* 0x001fe20000000016 */
[----:B------:R-:W-:Y:S06]  /*4910*/  BRA `(.L_x_19609) ;  /* 0x0000000000547947 */ /* 0x000fec0003800000 */
.L_x_19608:
        /* <DEDUP_REMOVED lines=16> */
.L_x_19636:
[----:B------:R-:W-:Y:S01]  /*4a20*/  PRMT R22, RZ, 0x7610, R22 ;  /* 0x00007610ff167816 */ /* 0x000fe20000000016 */
[----:B------:R-:W-:Y:S06]  /*4a30*/  BRA `(.L_x_19609) ;  /* 0x00000000000c7947 */ /* 0x000fec0003800000 */
.L_x_19633:
[----:B------:R1:W5:Y:S01]  /*4a40*/  LDG.E.U16 R22, desc[UR36][R4.64] ;  /* 0x0000002404167981 */ /* 0x000362000c1e1500 */
[----:B------:R-:W-:Y:S05]  /*4a50*/  BRA `(.L_x_19609) ;  /* 0x0000000000047947 */ /* 0x000fea0003800000 */
.L_x_19632:
[----:B------:R2:W5:Y:S02]  /*4a60*/  LDG.E.U16 R22, desc[UR36][R4.64] ;  /* 0x0000002404167981 */ /* 0x000564000c1e1500 */
.L_x_19609:
        /* <DEDUP_REMOVED lines=18> */
.L_x_19640:
[----:B------:R0:W5:Y:S01]  /*4b90*/  LDG.E.U8 R25, desc[UR36][R4.64] ;  /* 0x0000002404197981 */ /* 0x000162000c1e1100 */
[----:B------:R-:W-:Y:S05]  /*4ba0*/  BRA `(.L_x_19642) ;  /* 0x0000000c00507947 */ /* 0x000fea0003800000 */
.L_x_19639:
        /* <DEDUP_REMOVED lines=8> */
.L_x_19644:
[----:B------:R4:W5:Y:S01]  /*4c30*/  LDG.E.U16 R25, desc[UR36][R4.64] ;  /* 0x0000002404197981 */ /* 0x000962000c1e1500 */
[----:B------:R-:W-:Y:S05]  /*4c40*/  BRA `(.L_x_19642) ;  /* 0x0000000c00287947 */ /* 0x000fea0003800000 */
.L_x_19643:
[----:B------:R3:W5:Y:S01]  /*4c50*/  LDG.E.U16 R25, desc[UR36][R4.64] ;  /* 0x0000002404197981 */ /* 0x000762000c1e1500 */
[----:B------:R-:W-:Y:S05]  /*4c60*/  BRA `(.L_x_19642) ;  /* 0x0000000c00207947 */ /* 0x000fea0003800000 */
.L_x_19638:
        /* <DEDUP_REMOVED lines=9> */
.L_x_19646:
[----:B------:R-:W2:Y:S02]  /*4d00*/  LDG.E.U16 R0, desc[UR36][R4.64] ;  /* 0x0000002404007981 */ /* 0x000ea4000c1e1500 */
[----:B--2---:R-:W-:-:S06]  /*4d10*/  HADD2.F32 R0, -RZ, R0.H0_H0 ;  /* 0x20000000ff007230 */ /* 0x004fcc0000004100 */
[----:B------:R-:W0:Y:S02]  /*4d20*/  F2I.FTZ.TRUNC.NTZ R0, R0 ;  /* 0x0000000000007305 */ /* 0x000e24000021f100 */
[----:B0-----:R-:W-:Y:S01]  /*4d30*/  PRMT R25, R0, 0x7610, R25 ;  /* 0x0000761000197816 */ /* 0x001fe20000000019 */
[----:B------:R-:W-:Y:S06]  /*4d40*/  BRA `(.L_x_19642) ;  /* 0x0000000800e87947 */ /* 0x000fec0003800000 */
.L_x_19645:
        /* <DEDUP_REMOVED lines=9> */
.L_x_19648:
[----:B------:R-:W2:Y:S02]  /*4de0*/  LDG.E.U16 R4, desc[UR36][R4.64] ;  /* 0x0000002404047981 */ /* 0x000ea4000c1e1500 */
[----:B--2---:R-:W-:-:S06]  /*4df0*/  HADD2.F32 R0, -RZ, R4.H0_H0 ;  /* 0x20000004ff007230 */ /* 0x004fcc0000004100 */
[----:B------:R-:W0:Y:S02]  /*4e00*/  F2I.FTZ.TRUNC.NTZ R0, R0 ;  /* 0x0000000000007305 */ /* 0x000e24000021f100 */
[----:B0-----:R-:W-:Y:S01]  /*4e10*/  PRMT R25, R0, 0x7610, R25 ;  /* 0x0000761000197816 */ /* 0x001fe20000000019 */
[----:B------:R-:W-:Y:S06]  /*4e20*/  BRA `(.L_x_19642) ;  /* 0x0000000800b07947 */ /* 0x000fec0003800000 */
.L_x_19647:
[----:B------:R-:W2:Y:S02]  /*4e30*/  LDG.E.64 R4, desc[UR36][R4.64] ;  /* 0x0000002404047981 */ /* 0x000ea4000c1e1b00 */
[----:B--2---:R0:W1:Y:S02]  /*4e40*/  F2I.F64.TRUNC R25, R4 ;  /* 0x0000000400197311 */ /* 0x004064000030d100 */
[----:B01----:R-:W-:Y:S05]  /*4e50*/  BRA `(.L_x_19642) ;  /* 0x0000000800a47947 */ /* 0x003fea0003800000 */
.L_x_19637:
        /* <DEDUP_REMOVED lines=12> */
.L_x_19651:
[----:B------:R-:W2:Y:S02]  /*4f20*/  LDG.E.64 R4, desc[UR36][R4.64] ;  /* 0x0000002404047981 */ /* 0x000ea4000c1e1b00 */
[----:B--2---:R3:W4:Y:S02]  /*4f30*/  F2I.F64.TRUNC R25, R4 ;  /* 0x0000000400197311 */ /* 0x004724000030d100 */
[----:B---34-:R-:W-:Y:S05]  /*4f40*/  BRA `(.L_x_19642) ;  /* 0x0000000800687947 */ /* 0x018fea0003800000 */
.L_x_19650:
        /* <DEDUP_REMOVED lines=27> */
.L_x_19653:
        /* <DEDUP_REMOVED lines=15> */
.L_x_19652:
[----:B------:R-:W2:Y:S02]  /*51f0*/  LDG.E.U16 R0, desc[UR36][R4.64] ;  /* 0x0000002404007981 */ /* 0x000ea4000c1e1500 */
[----:B--2---:R-:W-:-:S06]  /*5200*/  IMAD.U32 R0, R0, 0x10000, RZ ;  /* 0x0001000000007824 */ /* 0x004fcc00078e00ff */
[----:B------:R-:W0:Y:S02]  /*5210*/  F2I.FTZ.TRUNC.NTZ R0, R0 ;  /* 0x0000000000007305 */ /* 0x000e24000021f100 */
[----:B0-----:R-:W-:Y:S01]  /*5220*/  PRMT R25, R0, 0x7610, R25 ;  /* 0x0000761000197816 */ /* 0x001fe20000000019 */
[----:B------:R-:W-:Y:S06]  /*5230*/  BRA `(.L_x_19642) ;  /* 0x0000000400ac7947 */ /* 0x000fec0003800000 */
.L_x_19649:
        /* <DEDUP_REMOVED lines=10> */
.L_x_19656:
        /* <DEDUP_REMOVED lines=21> */
.L_x_19660:
[----:B------:R-:W-:Y:S05]  /*5430*/  BSYNC.RECONVERGENT B1 ;  /* 0x0000000000017941 */ /* 0x000fea0003800200 */
.L_x_19659:
[----:B------:R-:W-:Y:S01]  /*5440*/  IMAD.SHL.U32 R0, R0, 0x100000, RZ ;  /* 0x0010000000007824 */ /* 0x000fe200078e00ff */
[----:B------:R-:W-:-:S04]  /*5450*/  LEA R3, R3, 0x3b800000, 0x17 ;  /* 0x3b80000003037811 */ /* 0x000fc800078eb8ff */
[----:B------:R-:W-:-:S07]  /*5460*/  LOP3.LUT R0, R3, R0, R7, 0xfe, !PT ;  /* 0x0000000003007212 */ /* 0x000fce00078efe07 */
.L_x_19658:
[----:B------:R-:W-:Y:S05]  /*5470*/  BSYNC.RECONVERGENT B0 ;  /* 0x0000000000007941 */ /* 0x000fea0003800200 */
.L_x_19657:
[----:B------:R-:W0:Y:S02]  /*5480*/  F2I.FTZ.TRUNC.NTZ R0, R0 ;  /* 0x0000000000007305 */ /* 0x000e24000021f100 */
[----:B0-----:R-:W-:Y:S01]  /*5490*/  PRMT R25, R0, 0x7610, R25 ;  /* 0x0000761000197816 */ /* 0x001fe20000000019 */
[----:B------:R-:W-:Y:S06]  /*54a0*/  BRA `(.L_x_19642) ;  /* 0x0000000400107947 */ /* 0x000fec0003800000 */
.L_x_19655:
        /* <DEDUP_REMOVED lines=21> */
.L_x_19664:
[----:B------:R-:W-:Y:S05]  /*5600*/  BSYNC.RECONVERGENT B1 ;  /* 0x0000000000017941 */ /* 0x000fea0003800200 */
.L_x_19663:
[----:B------:R-:W-:Y:S01]  /*5610*/  IMAD.SHL.U32 R0, R0, 0x200000, RZ ;  /* 0x0020000000007824 */ /* 0x000fe200078e00ff */
[----:B------:R-:W-:-:S04]  /*5620*/  LEA R3, R3, 0x37800000, 0x17 ;  /* 0x3780000003037811 */ /* 0x000fc800078eb8ff */
[----:B------:R-:W-:-:S07]  /*5630*/  LOP3.LUT R0, R3, R0, R7, 0xfe, !PT ;  /* 0x0000000003007212 */ /* 0x000fce00078efe07 */
.L_x_19662:
[----:B------:R-:W-:Y:S05]  /*5640*/  BSYNC.RECONVERGENT B0 ;  /* 0x0000000000007941 */ /* 0x000fea0003800200 */
.L_x_19661:
[----:B------:R-:W0:Y:S02]  /*5650*/  F2I.FTZ.TRUNC.NTZ R0, R0 ;  /* 0x0000000000007305 */ /* 0x000e24000021f100 */
[----:B0-----:R-:W-:Y:S01]  /*5660*/  PRMT R25, R0, 0x7610, R25 ;  /* 0x0000761000197816 */ /* 0x001fe20000000019 */
[----:B------:R-:W-:Y:S06]  /*5670*/  BRA `(.L_x_19642) ;  /* 0x00000000009c7947 */ /* 0x000fec0003800000 */
.L_x_19654:
        /* <DEDUP_REMOVED lines=14> */
.L_x_19668:
[----:B------:R-:W-:Y:S05]  /*5760*/  BSYNC.RECONVERGENT B0 ;  /* 0x0000000000007941 */ /* 0x000fea0003800200 */
.L_x_19667:
[----:B------:R-:W0:Y:S02]  /*5770*/  F2I.FTZ.TRUNC.NTZ R0, R0 ;  /* 0x0000000000007305 */ /* 0x000e24000021f100 */
[----:B0-----:R-:W-:Y:S01]  /*5780*/  PRMT R25, R0, 0x7610, R25 ;  /* 0x0000761000197816 */ /* 0x001fe20000000019 */
[----:B------:R-:W-:Y:S06]  /*5790*/  BRA `(.L_x_19642) ;  /* 0x0000000000547947 */ /* 0x000fec0003800000 */
.L_x_19641:
        /* <DEDUP_REMOVED lines=16> */
.L_x_19669:
[----:B------:R-:W-:Y:S01]  /*58a0*/  PRMT R25, RZ, 0x7610, R25 ;  /* 0x00007610ff197816 */ /* 0x000fe20000000019 */
[----:B------:R-:W-:Y:S06]  /*58b0*/  BRA `(.L_x_19642) ;  /* 0x00000000000c7947 */ /* 0x000fec0003800000 */
.L_x_19666:
[----:B------:R1:W5:Y:S01]  /*58c0*/  LDG.E.U16 R25, desc[UR36][R4.64] ;  /* 0x0000002404197981 */ /* 0x000362000c1e1500 */
[----:B------:R-:W-:Y:S05]  /*58d0*/  BRA `(.L_x_19642) ;  /* 0x0000000000047947 */ /* 0x000fea0003800000 */
.L_x_19665:
[----:B------:R2:W5:Y:S02]  /*58e0*/  LDG.E.U16 R25, desc[UR36][R4.64] ;  /* 0x0000002404197981 */ /* 0x000564000c1e1500 */
.L_x_19642:
[----:B------:R-:W-:-:S07]  /*58f0*/  VIADD R29, R29, 0x80 ;  /* 0x000000801d1d7836 */ /* 0x000fce0000000000 */
.L_x_19603:
[----:B------:R-:W-:Y:S05]  /*5900*/  BSYNC.RECONVERGENT B6 ;  /* 0x0000000000067941 */ /* 0x000fea0003800200 */
.L_x_19602:
        /* <DEDUP_REMOVED lines=24> */
.L_x_19675:
[----:B------:R0:W5:Y:S01]  /*5a90*/  LDG.E.U8 R24, desc[UR36][R4.64] ;  /* 0x0000002404187981 */ /* 0x000162000c1e1100 */
[----:B------:R-:W-:Y:S05]  /*5aa0*/  BRA `(.L_x_19677) ;  /* 0x0000000c00507947 */ /* 0x000fea0003800000 */
.L_x_19674:
        /* <DEDUP_REMOVED lines=8> */
.L_x_19679:
[----:B------:R3:W5:Y:S01]  /*5b30*/  LDG.E.U16 R24, desc[UR36][R4.64] ;  /* 0x0000002404187981 */ /* 0x000762000c1e1500 */
[----:B------:R-:W-:Y:S05]  /*5b40*/  BRA `(.L_x_19677) ;  /* 0x0000000c00287947 */ /* 0x000fea0003800000 */
.L_x_19678:
[----:B------:R2:W5:Y:S01]  /*5b50*/  LDG.E.U16 R24, desc[UR36][R4.64] ;  /* 0x0000002404187981 */ /* 0x000562000c1e1500 */
[----:B------:R-:W-:Y:S05]  /*5b60*/  BRA `(.L_x_19677) ;  /* 0x0000000c00207947 */ /* 0x000fea0003800000 */
.L_x_19673:
        /* <DEDUP_REMOVED lines=9> */
.L_x_19681:
[----:B------:R-:W2:Y:S02]  /*5c00*/  LDG.E.U16 R0, desc[UR36][R4.64] ;  /* 0x0000002404007981 */ /* 0x000ea4000c1e1500 */
[----:B--2---:R-:W-:-:S06]  /*5c10*/  HADD2.F32 R0, -RZ, R0.H0_H0 ;  /* 0x20000000ff007230 */ /* 0x004fcc0000004100 */
[----:B------:R-:W0:Y:S02]  /*5c20*/  F2I.FTZ.TRUNC.NTZ R0, R0 ;  /* 0x0000000000007305 */ /* 0x000e24000021f100 */
[----:B0-----:R-:W-:Y:S01]  /*5c30*/  PRMT R24, R0, 0x7610, R24 ;  /* 0x0000761000187816 */ /* 0x001fe20000000018 */
[----:B------:R-:W-:Y:S06]  /*5c40*/  BRA `(.L_x_19677) ;  /* 0x0000000800e87947 */ /* 0x000fec0003800000 */
.L_x_19680:
        /* <DEDUP_REMOVED lines=9> */
.L_x_19683:
[----:B------:R-:W2:Y:S02]  /*5ce0*/  LDG.E.U16 R4, desc[UR36][R4.64] ;  /* 0x0000002404047981 */ /* 0x000ea4000c1e1500 */
[----:B--2---:R-:W-:-:S06]  /*5cf0*/  HADD2.F32 R0, -RZ, R4.H0_H0 ;  /* 0x20000004ff007230 */ /* 0x004fcc0000004100 */
[----:B------:R-:W0:Y:S02]  /*5d00*/  F2I.FTZ.TRUNC.NTZ R0, R0 ;  /* 0x0000000000007305 */ /* 0x000e24000021f100 */
[----:B0-----:R-:W-:Y:S01]  /*5d10*/  PRMT R24, R0, 0x7610, R24 ;  /* 0x0000761000187816 */ /* 0x001fe20000000018 */
[----:B------:R-:W-:Y:S06]  /*5d20*/  BRA `(.L_x_19677) ;  /* 0x0000000800b07947 */ /* 0x000fec0003800000 */
.L_x_19682:
[----:B------:R-:W2:Y:S02]  /*5d30*/  LDG.E.64 R4, desc[UR36][R4.64] ;  /* 0x0000002404047981 */ /* 0x000ea4000c1e1b00 */
[----:B--2---:R0:W1:Y:S02]  /*5d40*/  F2I.F64.TRUNC R24, R4 ;  /* 0x0000000400187311 */ /* 0x004064000030d100 */
[----:B01----:R-:W-:Y:S05]  /*5d50*/  BRA `(.L_x_19677) ;  /* 0x0000000800a47947 */ /* 0x003fea0003800000 */
.L_x_19672:
        /* <DEDUP_REMOVED lines=12> */
.L_x_19686:
[----:B------:R-:W2:Y:S02]  /*5e20*/  LDG.E.64 R4, desc[UR36][R4.64] ;  /* 0x0000002404047981 */ /* 0x000ea4000c1e1b00 */
[----:B--2---:R0:W1:Y:S02]  /*5e30*/  F2I.F64.TRUNC R24, R4 ;  /* 0x0000000400187311 */ /* 0x004064000030d100 */
[----:B01----:R-:W-:Y:S05]  /*5e40*/  BRA `(.L_x_19677) ;  /* 0x0000000800687947 */ /* 0x003fea0003800000 */
.L_x_19685:
        /* <DEDUP_REMOVED lines=27> */
.L_x_19688:
        /* <DEDUP_REMOVED lines=15> */
.L_x_19687:
[----:B------:R-:W2:Y:S02]  /*60f0*/  LDG.E.U16 R0, desc[UR36][R4.64] ;  /* 0x0000002404007981 */ /* 0x000ea4000c1e1500 */
[----:B--2---:R-:W-:-:S06]  /*6100*/  IMAD.U32 R0, R0, 0x10000, RZ ;  /* 0x0001000000007824 */ /* 0x004fcc00078e00ff */
[----:B------:R-:W0:Y:S02]  /*6110*/  F2I.FTZ.TRUNC.NTZ R0, R0 ;  /* 0x0000000000007305 */ /* 0x000e24000021f100 */
[----:B0-----:R-:W-:Y:S01]  /*6120*/  PRMT R24, R0, 0x7610, R24 ;  /* 0x0000761000187816 */ /* 0x001fe20000000018 */
[----:B------:R-:W-:Y:S06]  /*6130*/  BRA `(.L_x_19677) ;  /* 0x0000000400ac7947 */ /* 0x000fec0003800000 */
.L_x_19684:
        /* <DEDUP_REMOVED lines=10> */
.L_x_19691:
        /* <DEDUP_REMOVED lines=21> */
.L_x_19695:
[----:B------:R-:W-:Y:S05]  /*6330*/  BSYNC.RECONVERGENT B1 ;  /* 0x0000000000017941 */ /* 0x000fea0003800200 */
.L_x_19694:
[----:B------:R-:W-:Y:S01]  /*6340*/  IMAD.SHL.U32 R0, R0, 0x100000, RZ ;  /* 0x0010000000007824 */ /* 0x000fe200078e00ff */
[----:B------:R-:W-:-:S04]  /*6350*/  LEA R3, R3, 0x3b800000, 0x17 ;  /* 0x3b80000003037811 */ /* 0x000fc800078eb8ff */
[----:B------:R-:W-:-:S07]  /*6360*/  LOP3.LUT R0, R3, R0, R7, 0xfe, !PT ;  /* 0x0000000003007212 */ /* 0x000fce00078efe07 */
.L_x_19693:
[----:B------:R-:W-:Y:S05]  /*6370*/  BSYNC.RECONVERGENT B0 ;  /* 0x0000000000007941 */ /* 0x000fea0003800200 */
.L_x_19692:
[----:B------:R-:W0:Y:S02]  /*6380*/  F2I.FTZ.TRUNC.NTZ R0, R0 ;  /* 0x0000000000007305 */ /* 0x000e24000021f100 */
[----:B0-----:R-:W-:Y:S01]  /*6390*/  PRMT R24, R0, 0x7610, R24 ;  /* 0x0000761000187816 */ /* 0x001fe20000000018 */
[----:B------:R-:W-:Y:S06]  /*63a0*/  BRA `(.L_x_19677) ;  /* 0x0000000400107947 */ /* 0x000fec0003800000 */
.L_x_19690:
        /* <DEDUP_REMOVED lines=21> */
.L_x_19699:
[----:B------:R-:W-:Y:S05]  /*6500*/  BSYNC.RECONVERGENT B1 ;  /* 0x0000000000017941 */ /* 0x000fea0003800200 */
.L_x_19698:
[----:B------:R-:W-:Y:S01]  /*6510*/  IMAD.SHL.U32 R0, R0, 0x200000, RZ ;  /* 0x0020000000007824 */ /* 0x000fe200078e00ff */
[----:B------:R-:W-:-:S04]  /*6520*/  LEA R3, R3, 0x37800000, 0x17 ;  /* 0x3780000003037811 */ /* 0x000fc800078eb8ff */
[----:B------:R-:W-:-:S07]  /*6530*/  LOP3.LUT R0, R3, R0, R7, 0xfe, !PT ;  /* 0x0000000003007212 */ /* 0x000fce00078efe07 */
.L_x_19697:
[----:B------:R-:W-:Y:S05]  /*6540*/  BSYNC.RECONVERGENT B0 ;  /* 0x0000000000007941 */ /* 0x000fea0003800200 */
.L_x_19696:
[----:B------:R-:W0:Y:S02]  /*6550*/  F2I.FTZ.TRUNC.NTZ R0, R0 ;  /* 0x0000000000007305 */ /* 0x000e24000021f100 */
[----:B0-----:R-:W-:Y:S01]  /*6560*/  PRMT R24, R0, 0x7610, R24 ;  /* 0x0000761000187816 */ /* 0x001fe20000000018 */
[----:B------:R-:W-:Y:S06]  /*6570*/  BRA `(.L_x_19677) ;  /* 0x00000000009c7947 */ /* 0x000fec0003800000 */
.L_x_19689:
        /* <DEDUP_REMOVED lines=14> */
.L_x_19703:
[----:B------:R-:W-:Y:S05]  /*6660*/  BSYNC.RECONVERGENT B0 ;  /* 0x0000000000007941 */ /* 0x000fea0003800200 */
.L_x_19702:
[----:B------:R-:W0:Y:S02]  /*6670*/  F2I.FTZ.TRUNC.NTZ R0, R0 ;  /* 0x0000000000007305 */ /* 0x000e24000021f100 */
[----:B0-----:R-:W-:Y:S01]  /*6680*/  PRMT R24, R0, 0x7610, R24 ;  /* 0x0000761000187816 */ /* 0x001fe20000000018 */
[----:B------:R-:W-:Y:S06]  /*6690*/  BRA `(.L_x_19677) ;  /* 0x0000000000547947 */ /* 0x000fec0003800000 */
.L_x_19676:
        /* <DEDUP_REMOVED lines=16> */
.L_x_19704:
[----:B------:R-:W-:Y:S01]  /*67a0*/  PRMT R24, RZ, 0x7610, R24 ;  /* 0x00007610ff187816 */ /* 0x000fe20000000018 */
[----:B------:R-:W-:Y:S06]  /*67b0*/  BRA `(.L_x_19677) ;  /* 0x00000000000c7947 */ /* 0x000fec0003800000 */
.L_x_19701:
[----:B------:R0:W5:Y:S01]  /*67c0*/  LDG.E.U16 R24, desc[UR36][R4.64] ;  /* 0x0000002404187981 */ /* 0x000162000c1e1500 */
[----:B------:R-:W-:Y:S05]  /*67d0*/  BRA `(.L_x_19677) ;  /* 0x0000000000047947 */ /* 0x000fea0003800000 */
.L_x_19700:
[----:B------:R0:W5:Y:S02]  /*67e0*/  LDG.E.U16 R24, desc[UR36][R4.64] ;  /* 0x0000002404187981 */ /* 0x000164000c1e1500 */
.L_x_19677:
        /* <DEDUP_REMOVED lines=19> */
.L_x_19708:
[----:B------:R0:W5:Y:S01]  /*6920*/  LDG.E.U8 R19, desc[UR36][R4.64] ;  /* 0x0000002404137981 */ /* 0x000162000c1e1100 */
[----:B------:R-:W-:Y:S05]  /*6930*/  BRA `(.L_x_19671) ;  /* 0x0000000c004c7947 */ /* 0x000fea0003800000 */
.L_x_19707:
        /* <DEDUP_REMOVED lines=8> */
.L_x_19711:
[----:B------:R0:W5:Y:S01]  /*69c0*/  LDG.E.U16 R19, desc[UR36][R4.64] ;  /* 0x0000002404137981 */ /* 0x000162000c1e1500 */
[----:B------:R-:W-:Y:S05]  /*69d0*/  BRA `(.L_x_19671) ;  /* 0x0000000c00247947 */ /* 0x000fea0003800000 */
.L_x_19710:
[----:B------:R0:W5:Y:S01]  /*69e0*/  LDG.E.U16 R19, desc[UR36][R4.64] ;  /* 0x0000002404137981 */ /* 0x000162000c1e1500 */
[----:B------:R-:W-:Y:S05]  /*69f0*/  BRA `(.L_x_19671) ;  /* 0x0000000c001c7947 */ /* 0x000fea0003800000 */
.L_x_19706:
        /* <DEDUP_REMOVED lines=9> */
.L_x_19713:
[----:B------:R-:W2:Y:S02]  /*6a90*/  LDG.E.U16 R0, desc[UR36][R4.64] ;  /* 0x0000002404007981 */ /* 0x000ea4000c1e1500 */
[----:B--2---:R-:W-:-:S06]  /*6aa0*/  HADD2.F32 R0, -RZ, R0.H0_H0 ;  /* 0x20000000ff007230 */ /* 0x004fcc0000004100 */
[----:B------:R-:W0:Y:S02]  /*6ab0*/  F2I.FTZ.TRUNC.NTZ R0, R0 ;  /* 0x0000000000007305 */ /* 0x000e24000021f100 */
[----:B0-----:R-:W-:Y:S01]  /*6ac0*/  PRMT R19, R0, 0x7610, R19 ;  /* 0x0000761000137816 */ /* 0x001fe20000000013 */
[----:B------:R-:W-:Y:S06]  /*6ad0*/  BRA `(.L_x_19671) ;  /* 0x0000000800e47947 */ /* 0x000fec0003800000 */
.L_x_19712:
        /* <DEDUP_REMOVED lines=9> */
.L_x_19715:
[----:B------:R-:W2:Y:S02]  /*6b70*/  LDG.E.U16 R4, desc[UR36][R4.64] ;  /* 0x0000002404047981 */ /* 0x000ea4000c1e1500 */
[----:B--2---:R-:W-:-:S06]  /*6b80*/  HADD2.F32 R0, -RZ, R4.H0_H0 ;  /* 0x20000004ff007230 */ /* 0x004fcc0000004100 */
[----:B------:R-:W0:Y:S02]  /*6b90*/  F2I.FTZ.TRUNC.NTZ R0, R0 ;  /* 0x0000000000007305 */ /* 0x000e24000021f100 */
[----:B0-----:R-:W-:Y:S01]  /*6ba0*/  PRMT R19, R0, 0x7610, R19 ;  /* 0x0000761000137816 */ /* 0x001fe20000000013 */
[----:B------:R-:W-:Y:S06]  /*6bb0*/  BRA `(.L_x_19671) ;  /* 0x0000000800ac7947 */ /* 0x000fec0003800000 */
.L_x_19714:
[----:B------:R-:W2:Y:S02]  /*6bc0*/  LDG.E.64 R4, desc[UR36][R4.64] ;  /* 0x0000002404047981 */ /* 0x000ea4000c1e1b00 */
[----:B--2---:R0:W1:Y:S02]  /*6bd0*/  F2I.F64.TRUNC R19, R4 ;  /* 0x0000000400137311 */ /* 0x004064000030d100 */
[----:B01----:R-:W-:Y:S05]  /*6be0*/  BRA `(.L_x_19671) ;  /* 0x0000000800a07947 */ /* 0x003fea0003800000 */
.L_x_19705:
        /* <DEDUP_REMOVED lines=12> */
.L_x_19718:
[----:B------:R-:W2:Y:S02]  /*6cb0*/  LDG.E.64 R4, desc[UR36][R4.64] ;  /* 0x0000002404047981 */ /* 0x000ea4000c1e1b00 */
[----:B--2---:R0:W1:Y:S02]  /*6cc0*/  F2I.F64.TRUNC R19, R4 ;  /* 0x0000000400137311 */ /* 0x004064000030d100 */
[----:B01----:R-:W-:Y:S05]  /*6cd0*/  BRA `(.L_x_19671) ;  /* 0x0000000800647947 */ /* 0x003fea0003800000 */
.L_x_19717:
        /* <DEDUP_REMOVED lines=27> */
.L_x_19720:
        /* <DEDUP_REMOVED lines=15> */
.L_x_19719:
[----:B------:R-:W2:Y:S02]  /*6f80*/  LDG.E.U16 R0, desc[UR36][R4.64] ;  /* 0x0000002404007981 */ /* 0x000ea4000c1e1500 */
[----:B--2---:R-:W-:-:S06]  /*6f90*/  IMAD.U32 R0, R0, 0x10000, RZ ;  /* 0x0001000000007824 */ /* 0x004fcc00078e00ff */
[----:B------:R-:W0:Y:S02]  /*6fa0*/  F2I.FTZ.TRUNC.NTZ R0, R0 ;  /* 0x0000000000007305 */ /* 0x000e24000021f100 */
[----:B0-----:R-:W-:Y:S01]  /*6fb0*/  PRMT R19, R0, 0x7610, R19 ;  /* 0x0000761000137816 */ /* 0x001fe20000000013 */
[----:B------:R-:W-:Y:S06]  /*6fc0*/  BRA `(.L_x_19671) ;  /* 0x0000000400a87947 */ /* 0x000fec0003800000 */
.L_x_19716:
        /* <DEDUP_REMOVED lines=10> */
.L_x_19723:
        /* <DEDUP_REMOVED lines=21> */
.L_x_19727:
[----:B------:R-:W-:Y:S05]  /*71c0*/  BSYNC.RECONVERGENT B1 ;  /* 0x0000000000017941 */ /* 0x000fea0003800200 */
.L_x_19726:
[----:B------:R-:W-:Y:S01]  /*71d0*/  IMAD.SHL.U32 R0, R0, 0x100000, RZ ;  /* 0x0010000000007824 */ /* 0x000fe200078e00ff */
[----:B------:R-:W-:-:S04]  /*71e0*/  LEA R3, R3, 0x3b800000, 0x17 ;  /* 0x3b80000003037811 */ /* 0x000fc800078eb8ff */
[----:B------:R-:W-:-:S07]  /*71f0*/  LOP3.LUT R0, R3, R0, R7, 0xfe, !PT ;  /* 0x0000000003007212 */ /* 0x000fce00078efe07 */
.L_x_19725:
[----:B------:R-:W-:Y:S05]  /*7200*/  BSYNC.RECONVERGENT B0 ;  /* 0x0000000000007941 */ /* 0x000fea0003800200 */
.L_x_19724:
[----:B------:R-:W0:Y:S02]  /*7210*/  F2I.FTZ.TRUNC.NTZ R0, R0 ;  /* 0x0000000000007305 */ /* 0x000e24000021f100 */
[----:B0-----:R-:W-:Y:S01]  /*7220*/  PRMT R19, R0, 0x7610, R19 ;  /* 0x0000761000137816 */ /* 0x001fe20000000013 */
[----:B------:R-:W-:Y:S06]  /*7230*/  BRA `(.L_x_19671) ;  /* 0x00000004000c7947 */ /* 0x000fec0003800000 */
.L_x_19722:
        /* <DEDUP_REMOVED lines=21> */
.L_x_19731:
[----:B------:R-:W-:Y:S05]  /*7390*/  BSYNC.RECONVERGENT B1 ;  /* 0x0000000000017941 */ /* 0x000fea0003800200 */
.L_x_19730:
[----:B------:R-:W-:Y:S01]  /*73a0*/  IMAD.SHL.U32 R0, R0, 0x200000, RZ ;  /* 0x0020000000007824 */ /* 0x000fe200078e00ff */
[----:B------:R-:W-:-:S04]  /*73b0*/  LEA R3, R3, 0x37800000, 0x17 ;  /* 0x3780000003037811 */ /* 0x000fc800078eb8ff */
[----:B------:R-:W-:-:S07]  /*73c0*/  LOP3.LUT R0, R3, R0, R7, 0xfe, !PT ;  /* 0x0000000003007212 */ /* 0x000fce00078efe07 */
.L_x_19729:
[----:B------:R-:W-:Y:S05]  /*73d0*/  BSYNC.RECONVERGENT B0 ;  /* 0x0000000000007941 */ /* 0x000fea0003800200 */
.L_x_19728:
[----:B------:R-:W0:Y:S02]  /*73e0*/  F2I.FTZ.TRUNC.NTZ R0, R0 ;  /* 0x0000000000007305 */ /* 0x000e24000021f100 */
[----:B0-----:R-:W-:Y:S01]  /*73f0*/  PRMT R19, R0, 0x7610, R19 ;  /* 0x0000761000137816 */ /* 0x001fe20000000013 */
[----:B------:R-:W-:Y:S06]  /*7400*/  BRA `(.L_x_19671) ;  /* 0x0000000000987947 */ /* 0x000fec0003800000 */
.L_x_19721:
        /* <DEDUP_REMOVED lines=14> */
.L_x_19735:
[----:B------:R-:W-:Y:S05]  /*74f0*/  BSYNC.RECONVERGENT B0 ;  /* 0x0000000000007941 */ /* 0x000fea0003800200 */
.L_x_19734:
[----:B------:R-:W0:Y:S02]  /*7500*/  F2I.FTZ.TRUNC.NTZ R0, R0 ;  /* 0x0000000000007305 */ /* 0x000e24000021f100 */
[----:B0-----:R-:W-:Y:S01]  /*7510*/  PRMT R19, R0, 0x7610, R19 ;  /* 0x0000761000137816 */ /* 0x001fe20000000013 */
[----:B------:R-:W-:Y:S06]  /*7520*/  BRA `(.L_x_19671) ;  /* 0x0000000000507947 */ /* 0x000fec0003800000 */
.L_x_19709:
        /* <DEDUP_REMOVED lines=16> */
.L_x_19736:
[----:B------:R-:W-:Y:S05]  /*7630*/  BRA `(.L_x_19671) ;  /* 0x00000000000c7947 */ /* 0x000fea0003800000 */
.L_x_19733:
[----:B------:R0:W5:Y:S01]  /*7640*/  LDG.E.U16 R19, desc[UR36][R4.64] ;  /* 0x0000002404137981 */ /* 0x000162000c1e1500 */
[----:B------:R-:W-:Y:S05]  /*7650*/  BRA `(.L_x_19671) ;  /* 0x0000000000047947 */ /* 0x000fea0003800000 */
.L_x_19732:
[----:B------:R0:W5:Y:S02]  /*7660*/  LDG.E.U16 R19, desc[UR36][R4.64] ;  /* 0x0000002404137981 */ /* 0x000164000c1e1500 */
.L_x_19671:
[----:B------:R-:W-:Y:S05]  /*7670*/  BSYNC.RECONVERGENT B6 ;  /* 0x0000000000067941 */ /* 0x000fea0003800200 */
.L_x_19670:
        /* <DEDUP_REMOVED lines=30> */
.L_x_19743:
[----:B------:R0:W-:Y:S01]  /*7860*/  STG.E.U8 desc[UR36][R8.64], R3 ;  /* 0x0000000308007986 */ /* 0x0001e2000c101124 */
[----:B------:R-:W-:Y:S05]  /*7870*/  BRA `(.L_x_19745) ;  /* 0x0000000c005c7947 */ /* 0x000fea0003800000 */
.L_x_19742:
        /* <DEDUP_REMOVED lines=11> */
.L_x_19747:
[----:B------:R-:W-:-:S05]  /*7930*/  PRMT R3, R3, 0x9910, RZ ;  /* 0x0000991003037816 */ /* 0x000fca00000000ff */
[----:B------:R0:W-:Y:S01]  /*7940*/  STG.E desc[UR36][R8.64], R3 ;  /* 0x0000000308007986 */ /* 0x0001e2000c101924 */
[----:B------:R-:W-:Y:S05]  /*7950*/  BRA `(.L_x_19745) ;  /* 0x0000000c00247947 */ /* 0x000fea0003800000 */
.L_x_19746:
[----:B------:R0:W-:Y:S01]  /*7960*/  STG.E.U16 desc[UR36][R8.64], R3 ;  /* 0x0000000308007986 */ /* 0x0001e2000c101524 */
[----:B------:R-:W-:Y:S05]  /*7970*/  BRA `(.L_x_19745) ;  /* 0x0000000c001c7947 */ /* 0x000fea0003800000 */
.L_x_19741:
        /* <DEDUP_REMOVED lines=9> */
.L_x_19749:
[----:B------:R-:W0:Y:S02]  /*7a10*/  I2F.S16 R0, R3 ;  /* 0x0000000300007306 */ /* 0x000e240000101400 */
[----:B0-----:R-:W-:-:S05]  /*7a20*/  F2FP.F16.F32.PACK_AB R0, RZ, R0 ;  /* 0x00000000ff00723e */ /* 0x001fca00000000ff */
[----:B------:R0:W-:Y:S01]  /*7a30*/  STG.E.U16 desc[UR36][R8.64], R0 ;  /* 0x0000000008007986 */ /* 0x0001e2000c101524 */
[----:B------:R-:W-:Y:S05]  /*7a40*/  BRA `(.L_x_19745) ;  /* 0x0000000800e87947 */ /* 0x000fea0003800000 */
.L_x_19748:
        /* <DEDUP_REMOVED lines=10> */
.L_x_19751:
[----:B------:R-:W0:Y:S02]  /*7af0*/  I2F.S16 R3, R3 ;  /* 0x0000000300037306 */ /* 0x000e240000101400 */
[----:B0-----:R-:W-:-:S04]  /*7b00*/  F2FP.F16.F32.PACK_AB R3, RZ, R3 ;  /* 0x00000003ff03723e */ /* 0x001fc800000000ff */
[----:B------:R-:W-:-:S05]  /*7b10*/  PRMT R3, R3, 0x5410, RZ ;  /* 0x0000541003037816 */ /* 0x000fca00000000ff */
[----:B------:R3:W-:Y:S01]  /*7b20*/  STG.E desc[UR36][R8.64], R3 ;  /* 0x0000000308007986 */ /* 0x0007e2000c101924 */
[----:B------:R-:W-:Y:S05]  /*7b30*/  BRA `(.L_x_19745) ;  /* 0x0000000800ac7947 */ /* 0x000fea0003800000 */
.L_x_19750:
[----:B------:R-:W0:Y:S02]  /*7b40*/  I2F.F64.S16 R4, R3 ;  /* 0x0000000300047312 */ /* 0x000e240000101c00 */
[----:B0-----:R4:W-:Y:S01]  /*7b50*/  STG.E.64 desc[UR36][R8.64], R4 ;  /* 0x0000000408007986 */ /* 0x0019e2000c101b24 */
[----:B------:R-:W-:Y:S05]  /*7b60*/  BRA `(.L_x_19745) ;  /* 0x0000000800a07947 */ /* 0x000fea0003800000 */
.L_x_19740:
        /* <DEDUP_REMOVED lines=13> */
.L_x_19754:
[----:B------:R-:W-:Y:S01]  /*7c40*/  CS2R R6, SRZ ;  /* 0x0000000000067805 */ /* 0x000fe2000001ff00 */
[----:B------:R-:W0:Y:S04]  /*7c50*/  I2F.F64.S16 R4, R3 ;  /* 0x0000000300047312 */ /* 0x000e280000101c00 */
[----:B0-----:R0:W-:Y:S01]  /*7c60*/  STG.E.128 desc[UR36][R8.64], R4 ;  /* 0x0000000408007986 */ /* 0x0011e2000c101d24 */
[----:B------:R-:W-:Y:S05]  /*7c70*/  BRA `(.L_x_19745) ;  /* 0x00000008005c7947 */ /* 0x000fea0003800000 */
.L_x_19753:
        /* <DEDUP_REMOVED lines=19> */
.L_x_19758:
[----:B------:R-:W-:Y:S05]  /*7db0*/  BSYNC.RECONVERGENT B0 ;  /* 0x0000000000007941 */ /* 0x000fea0003800200 */
.L_x_19757:
[----:B------:R-:W-:-:S05]  /*7dc0*/  LOP3.LUT R5, R0, 0x80, R5, 0xf8, !PT ;  /* 0x0000008000057812 */ /* 0x000fca00078ef805 */
[----:B------:R0:W-:Y:S01]  /*7dd0*/  STG.E.U8 desc[UR36][R8.64], R5 ;  /* 0x0000000508007986 */ /* 0x0001e2000c101124 */
[----:B------:R-:W-:Y:S05]  /*7de0*/  BRA `(.L_x_19745) ;  /* 0x0000000800007947 */ /* 0x000fea0003800000 */
.L_x_19756:
        /* <DEDUP_REMOVED lines=15> */
.L_x_19760:
[----:B------:R-:W-:Y:S05]  /*7ee0*/  BSYNC.RECONVERGENT B0 ;  /* 0x0000000000007941 */ /* 0x000fea0003800200 */
.L_x_19759:
[----:B------:R-:W-:-:S05]  /*7ef0*/  LOP3.LUT R5, R0, 0x80, R5, 0xf8, !PT ;  /* 0x0000008000057812 */ /* 0x000fca00078ef805 */
[----:B------:R0:W-:Y:S01]  /*7f00*/  STG.E.U8 desc[UR36][R8.64], R5 ;  /* 0x0000000508007986 */ /* 0x0001e2000c101124 */
[----:B------:R-:W-:Y:S05]  /*7f10*/  BRA `(.L_x_19745) ;  /* 0x0000000400b47947 */ /* 0x000fea0003800000 */
.L_x_19755:
[----:B------:R-:W0:Y:S02]  /*7f20*/  I2F.S16 R0, R3 ;  /* 0x0000000300007306 */ /* 0x000e240000101400 */
[----:B0-----:R-:W-:-:S05]  /*7f30*/  F2FP.BF16.F32.PACK_AB R0, RZ, R0 ;  /* 0x00000000ff00723e */ /* 0x001fca00000010ff */
[----:B------:R0:W-:Y:S01]  /*7f40*/  STG.E.U16 desc[UR36][R8.64], R0 ;  /* 0x0000000008007986 */ /* 0x0001e2000c101524 */
[----:B------:R-:W-:Y:S05]  /*7f50*/  BRA `(.L_x_19745) ;  /* 0x0000000400a47947 */ /* 0x000fea0003800000 */
.L_x_19752:
        /* <DEDUP_REMOVED lines=10> */
.L_x_19763:
        /* <DEDUP_REMOVED lines=13> */
.L_x_19766:
[----:B------:R-:W-:-:S04]  /*80d0*/  SHF.R.U32.HI R0, RZ, 0x14, R3 ;  /* 0x00000014ff007819 */ /* 0x000fc80000011603 */
[----:B------:R-:W-:-:S04]  /*80e0*/  LOP3.LUT R0, R0, 0x1, RZ, 0xc0, !PT ;  /* 0x0000000100007812 */ /* 0x000fc800078ec0ff */
[----:B------:R-:W-:-:S04]  /*80f0*/  IADD3 R0, PT, PT, R3, 0x487ffff, R0 ;  /* 0x0487ffff03007810 */ /* 0x000fc80007ffe000 */
[----:B------:R-:W-:-:S04]  /*8100*/  SHF.R.U32.HI R0, RZ, 0x14, R0 ;  /* 0x00000014ff007819 */ /* 0x000fc80000011600 */
[----:B------:R-:W-:-:S07]  /*8110*/  LOP3.LUT R0, R0, 0xff, RZ, 0xc0, !PT ;  /* 0x000000ff00007812 */ /* 0x000fce00078ec0ff */
.L_x_19767:
[----:B------:R-:W-:-:S04]  /*8120*/  SHF.R.U32.HI R3, RZ, 0x18, R3 ;  /* 0x00000018ff037819 */ /* 0x000fc80000011603 */
[----:B------:R-:W-:-:S04]  /*8130*/  LOP3.LUT R0, R0, 0x80, R3, 0xf8, !PT ;  /* 0x0000008000007812 */ /* 0x000fc800078ef803 */
[----:B------:R-:W-:-:S07]  /*8140*/  PRMT R4, R0, 0x7610, R4 ;  /* 0x0000761000047816 */ /* 0x000fce0000000004 */
.L_x_19765:
[----:B------:R-:W-:Y:S05]  /*8150*/  BSYNC.RECONVERGENT B0 ;  /* 0x0000000000007941 */ /* 0x000fea0003800200 */
.L_x_19764:
[----:B------:R0:W-:Y:S01]  /*8160*/  STG.E.U8 desc[UR36][R8.64], R4 ;  /* 0x0000000408007986 */ /* 0x0001e2000c101124 */
[----:B------:R-:W-:Y:S05]  /*8170*/  BRA `(.L_x_19745) ;  /* 0x00000004001c7947 */ /* 0x000fea0003800000 */
.L_x_19762:
        /* <DEDUP_REMOVED lines=13> */
.L_x_19770:
[----:B------:R-:W-:-:S04]  /*8250*/  SHF.R.U32.HI R0, RZ, 0x15, R3 ;  /* 0x00000015ff007819 */ /* 0x000fc80000011603 */
[----:B------:R-:W-:-:S04]  /*8260*/  LOP3.LUT R0, R0, 0x1, RZ, 0xc0, !PT ;  /* 0x0000000100007812 */ /* 0x000fc800078ec0ff */
[----:B------:R-:W-:-:S04]  /*8270*/  IADD3 R0, PT, PT, R3, 0x88fffff, R0 ;  /* 0x088fffff03007810 */ /* 0x000fc80007ffe000 */
[----:B------:R-:W-:-:S04]  /*8280*/  SHF.R.U32.HI R0, RZ, 0x15, R0 ;  /* 0x00000015ff007819 */ /* 0x000fc80000011600 */
[----:B------:R-:W-:-:S07]  /*8290*/  LOP3.LUT R0, R0, 0xff, RZ, 0xc0, !PT ;  /* 0x000000ff00007812 */ /* 0x000fce00078ec0ff */
.L_x_19771:
[----:B------:R-:W-:-:S04]  /*82a0*/  SHF.R.U32.HI R3, RZ, 0x18, R3 ;  /* 0x00000018ff037819 */ /* 0x000fc80000011603 */
[----:B------:R-:W-:-:S04]  /*82b0*/  LOP3.LUT R0, R0, 0x80, R3, 0xf8, !PT ;  /* 0x0000008000007812 */ /* 0x000fc800078ef803 */
[----:B------:R-:W-:-:S07]  /*82c0*/  PRMT R4, R0, 0x7610, R4 ;  /* 0x0000761000047816 */ /* 0x000fce0000000004 */
.L_x_19769:
[----:B------:R-:W-:Y:S05]  /*82d0*/  BSYNC.RECONVERGENT B0 ;  /* 0x0000000000007941 */ /* 0x000fea0003800200 */
.L_x_19768:
[----:B------:R0:W-:Y:S01]  /*82e0*/  STG.E.U8 desc[UR36][R8.64], R4 ;  /* 0x0000000408007986 */ /* 0x0001e2000c101124 */
[----:B------:R-:W-:Y:S05]  /*82f0*/  BRA `(.L_x_19745) ;  /* 0x0000000000bc7947 */ /* 0x000fea0003800000 */
.L_x_19761:
[----:B------:R-:W-:-:S13]  /*8300*/  ISETP.NE.AND P0, PT, R0, 0x1c, PT ;  /* 0x0000001c0000780c */ /* 0x000fda0003f05270 */
[----:B------:R-:W-:Y:S05]  /*8310*/  @!P0 BRA `(.L_x_19772) ;  /* 0x0000000000ac8947 */ /* 0x000fea0003800000 */
[----:B------:R-:W-:-:S13]  /*8320*/  ISETP.NE.AND P0, PT, R0, 0x1d, PT ;  /* 0x0000001d0000780c */ /* 0x000fda0003f05270 */
[----:B------:R-:W-:Y:S05]  /*8330*/  @!P0 BRA `(.L_x_19773) ;  /* 0x0000000000908947 */ /* 0x000fea0003800000 */
[----:B------:R-:W-:-:S13]  /*8340*/  ISETP.NE.AND P0, PT, R0, 0x2c, PT ;  /* 0x0000002c0000780c */ /* 0x000fda0003f05270 */
[----:B------:R-:W-:Y:S05]  /*8350*/  @!P0 BRA `(.L_x_19774) ;  /* 0x0000000000448947 */ /* 0x000fea0003800000 */
.L_x_19744:
        /* <DEDUP_REMOVED lines=16> */
.L_x_19775:
[----:B------:R-:W-:Y:S05]  /*8460*/  BRA `(.L_x_19745) ;  /* 0x0000000000607947 */ /* 0x000fea0003800000 */
.L_x_19774:
        /* <DEDUP_REMOVED lines=17> */
.L_x_19773:
[----:B------:R-:W-:-:S05]  /*8580*/  PRMT R3, R3, 0x9910, RZ ;  /* 0x0000991003037816 */ /* 0x000fca00000000ff */
[----:B------:R-:W-:-:S05]  /*8590*/  IMAD.MOV.U32 R4, RZ, RZ, R3 ;  /* 0x000000ffff047224 */ /* 0x000fca00078e0003 */
[----:B------:R-:W-:-:S05]  /*85a0*/  SHF.R.S32.HI R5, RZ, 0x1f, R4 ;  /* 0x0000001fff057819 */ /* 0x000fca0000011404 */
[----:B------:R0:W-:Y:S01]  /*85b0*/  STG.E.64 desc[UR36][R8.64], R4 ;  /* 0x0000000408007986 */ /* 0x0001e2000c101b24 */
[----:B------:R-:W-:Y:S05]  /*85c0*/  BRA `(.L_x_19745) ;  /* 0x0000000000087947 */ /* 0x000fea0003800000 */
.L_x_19772:
[----:B------:R-:W-:-:S05]  /*85d0*/  PRMT R3, R3, 0x9910, RZ ;  /* 0x0000991003037816 */ /* 0x000fca00000000ff */
[----:B------:R0:W-:Y:S02]  /*85e0*/  STG.E desc[UR36][R8.64], R3 ;  /* 0x0000000308007986 */ /* 0x0001e4000c101924 */
.L_x_19745:
        /* <DEDUP_REMOVED lines=23> */
.L_x_19780:
[----:B------:R4:W-:Y:S01]  /*8760*/  STG.E.U8 desc[UR36][R8.64], R23 ;  /* 0x0000001708007986 */ /* 0x0009e2000c101124 */
[----:B------:R-:W-:Y:S05]  /*8770*/  BRA `(.L_x_19782) ;  /* 0x0000000c004c7947 */ /* 0x000fea0003800000 */
.L_x_19779:
        /* <DEDUP_REMOVED lines=10> */
.L_x_19784:
[----:B------:R-:W-:-:S05]  /*8820*/  PRMT R3, R23, 0x9910, RZ ;  /* 0x0000991017037816 */ /* 0x000fca00000000ff */
[----:B------:R2:W-:Y:S01]  /*8830*/  STG.E desc[UR36][R8.64], R3 ;  /* 0x0000000308007986 */ /* 0x0005e2000c101924 */
[----:B------:R-:W-:Y:S05]  /*8840*/  BRA `(.L_x_19782) ;  /* 0x0000000c00187947 */ /* 0x000fea0003800000 */
.L_x_19783:
[----:B------:R0:W-:Y:S01]  /*8850*/  STG.E.U16 desc[UR36][R8.64], R23 ;  /* 0x0000001708007986 */ /* 0x0001e2000c101524 */
[----:B------:R-:W-:Y:S05]  /*8860*/  BRA `(.L_x_19782) ;  /* 0x0000000c00107947 */ /* 0x000fea0003800000 */
.L_x_19778:
        /* <DEDUP_REMOVED lines=9> */
.L_x_19786:
[----:B------:R-:W0:Y:S02]  /*8900*/  I2F.S16 R0, R23 ;  /* 0x0000001700007306 */ /* 0x000e240000101400 */
[----:B0-----:R-:W-:-:S05]  /*8910*/  F2FP.F16.F32.PACK_AB R0, RZ, R0 ;  /* 0x00000000ff00723e */ /* 0x001fca00000000ff */
[----:B------:R0:W-:Y:S01]  /*8920*/  STG.E.U16 desc[UR36][R8.64], R0 ;  /* 0x0000000008007986 */ /* 0x0001e2000c101524 */
[----:B------:R-:W-:Y:S05]  /*8930*/  BRA `(.L_x_19782) ;  /* 0x0000000800dc7947 */ /* 0x000fea0003800000 */
.L_x_19785:
        /* <DEDUP_REMOVED lines=10> */
.L_x_19788:
[----:B------:R-:W0:Y:S02]  /*89e0*/  I2F.S16 R23, R23 ;  /* 0x0000001700177306 */ /* 0x000e240000101400 */
[----:B0-----:R-:W-:-:S04]  /*89f0*/  F2FP.F16.F32.PACK_AB R3, RZ, R23 ;  /* 0x00000017ff03723e */ /* 0x001fc800000000ff */
[----:B------:R-:W-:-:S05]  /*8a00*/  PRMT R3, R3, 0x5410, RZ ;  /* 0x0000541003037816 */ /* 0x000fca00000000ff */
[----:B------:R0:W-:Y:S01]  /*8a10*/  STG.E desc[UR36][R8.64], R3 ;  /* 0x0000000308007986 */ /* 0x0001e2000c101924 */
[----:B------:R-:W-:Y:S05]  /*8a20*/  BRA `(.L_x_19782) ;  /* 0x0000000800a07947 */ /* 0x000fea0003800000 */
.L_x_19787:
[----:B------:R-:W0:Y:S02]  /*8a30*/  I2F.F64.S16 R4, R23 ;  /* 0x0000001700047312 */ /* 0x000e240000101c00 */
[----:B0-----:R0:W-:Y:S01]  /*8a40*/  STG.E.64 desc[UR36][R8.64], R4 ;  /* 0x0000000408007986 */ /* 0x0011e2000c101b24 */
[----:B------:R-:W-:Y:S05]  /*8a50*/  BRA `(.L_x_19782) ;  /* 0x0000000800947947 */ /* 0x000fea0003800000 */
.L_x_19777:
        /* <DEDUP_REMOVED lines=12> */
.L_x_19792:
        /* <DEDUP_REMOVED lines=17> */
.L_x_19795:
[----:B------:R-:W-:-:S04]  /*8c30*/  SHF.R.U32.HI R3, RZ, 0x18, R23 ;  /* 0x00000018ff037819 */ /* 0x000fc80000011617 */
[----:B------:R-:W-:-:S04]  /*8c40*/  LOP3.LUT R0, R0, 0x80, R3, 0xf8, !PT ;  /* 0x0000008000007812 */ /* 0x000fc800078ef803 */
[----:B------:R-:W-:-:S07]  /*8c50*/  PRMT R4, R0, 0x7610, R4 ;  /* 0x0000761000047816 */ /* 0x000fce0000000004 */
.L_x_19794:
[----:B------:R-:W-:Y:S05]  /*8c60*/  BSYNC.RECONVERGENT B0 ;  /* 0x0000000000007941 */ /* 0x000fea0003800200 */
.L_x_19793:
[----:B------:R0:W-:Y:S01]  /*8c70*/  STG.E.U8 desc[UR36][R8.64], R4 ;  /* 0x0000000408007986 */ /* 0x0001e2000c101124 */
[----:B------:R-:W-:Y:S05]  /*8c80*/  BRA `(.L_x_19782) ;  /* 0x0000000800087947 */ /* 0x000fea0003800000 */
.L_x_19791:
        /* <DEDUP_REMOVED lines=17> */
.L_x_19798:
[----:B------:R-:W-:-:S04]  /*8da0*/  SHF.R.U32.HI R3, RZ, 0x18, R23 ;  /* 0x00000018ff037819 */ /* 0x000fc80000011617 */
[----:B------:R-:W-:-:S04]  /*8db0*/  LOP3.LUT R0, R0, 0x80, R3, 0xf8, !PT ;  /* 0x0000008000007812 */ /* 0x000fc800078ef803 */
[----:B------:R-:W-:-:S07]  /*8dc0*/  PRMT R4, R0, 0x7610, R4 ;  /* 0x0000761000047816 */ /* 0x000fce0000000004 */
.L_x_19797:
[----:B------:R-:W-:Y:S05]  /*8dd0*/  BSYNC.RECONVERGENT B0 ;  /* 0x0000000000007941 */ /* 0x000fea0003800200 */
.L_x_19796:
[----:B------:R0:W-:Y:S01]  /*8de0*/  STG.E.U8 desc[UR36][R8.64], R4 ;  /* 0x0000000408007986 */ /* 0x0001e2000c101124 */
[----:B------:R-:W-:Y:S05]  /*8df0*/  BRA `(.L_x_19782) ;  /* 0x0000000400ac7947 */ /* 0x000fea0003800000 */
.L_x_19790:
        /* <DEDUP_REMOVED lines=22> */
.L_x_19800:
[----:B------:R-:W-:-:S04]  /*8f60*/  PRMT R4, R23, 0x9910, RZ ;  /* 0x0000991017047816 */ /* 0x000fc800000000ff */
[----:B------:R-:W-:-:S05]  /*8f70*/  SHF.R.S32.HI R5, RZ, 0x1f, R4 ;  /* 0x0000001fff057819 */ /* 0x000fca0000011404 */
[----:B------:R0:W-:Y:S01]  /*8f80*/  STG.E.64 desc[UR36][R8.64], R4 ;  /* 0x0000000408007986 */ /* 0x0001e2000c101b24 */
[----:B------:R-:W-:Y:S05]  /*8f90*/  BRA `(.L_x_19782) ;  /* 0x0000000400447947 */ /* 0x000fea0003800000 */
.L_x_19799:
[----:B------:R-:W-:-:S05]  /*8fa0*/  PRMT R3, R23, 0x9910, RZ ;  /* 0x0000991017037816 */ /* 0x000fca00000000ff */
[----:B------:R0:W-:Y:S01]  /*8fb0*/  STG.E desc[UR36][R8.64], R3 ;  /* 0x0000000308007986 */ /* 0x0001e2000c101924 */
[----:B------:R-:W-:Y:S05]  /*8fc0*/  BRA `(.L_x_19782) ;  /* 0x0000000400387947 */ /* 0x000fea0003800000 */
.L_x_19789:
        /* <DEDUP_REMOVED lines=11> */
.L_x_19802:
[----:B------:R-:W-:Y:S01]  /*9080*/  CS2R R6, SRZ ;  /* 0x0000000000067805 */ /* 0x000fe2000001ff00 */
[----:B------:R-:W0:Y:S04]  /*9090*/  I2F.F64.S16 R4, R23 ;  /* 0x0000001700047312 */ /* 0x000e280000101c00 */
[----:B0-----:R0:W-:Y:S01]  /*90a0*/  STG.E.128 desc[UR36][R8.64], R4 ;  /* 0x0000000408007986 */ /* 0x0011e2000c101d24 */
[----:B------:R-:W-:Y:S05]  /*90b0*/  BRA `(.L_x_19782) ;  /* 0x0000000000fc7947 */ /* 0x000fea0003800000 */
.L_x_19801:
[----:B------:R-:W-:-:S13]  /*90c0*/  ISETP.NE.AND P0, PT, R0, 0xf, PT ;  /* 0x0000000f0000780c */ /* 0x000fda0003f05270 */
[----:B------:R-:W-:Y:S05]  /*90d0*/  @!P0 BRA `(.L_x_19803) ;  /* 0x0000000000e88947 */ /* 0x000fea0003800000 */
[----:B------:R-:W-:-:S13]  /*90e0*/  ISETP.NE.AND P0, PT, R0, 0x17, PT ;  /* 0x000000170000780c */ /* 0x000fda0003f05270 */
[----:B------:R-:W-:Y:S05]  /*90f0*/  @!P0 BRA `(.L_x_19804) ;  /* 0x0000000000908947 */ /* 0x000fea0003800000 */
[----:B------:R-:W-:-:S13]  /*9100*/  ISETP.NE.AND P0, PT, R0, 0x18, PT ;  /* 0x000000180000780c */ /* 0x000fda0003f05270 */
[----:B------:R-:W-:Y:S05]  /*9110*/  @!P0 BRA `(.L_x_19805) ;  /* 0x0000000000448947 */ /* 0x000fea0003800000 */
.L_x_19781:
        /* <DEDUP_REMOVED lines=16> */
.L_x_19806:
[----:B------:R-:W-:Y:S05]  /*9220*/  BRA `(.L_x_19782) ;  /* 0x0000000000a07947 */ /* 0x000fea0003800000 */
.L_x_19805:
        /* <DEDUP_REMOVED lines=13> */
.L_x_19808:
[----:B------:R-:W-:Y:S05]  /*9300*/  BSYNC.RECONVERGENT B0 ;  /* 0x0000000000007941 */ /* 0x000fea0003800200 */
.L_x_19807:
[----:B------:R-:W-:-:S05]  /*9310*/  LOP3.LUT R3, R0, 0x80, R3, 0xf8, !PT ;  /* 0x0000008000037812 */ /* 0x000fca00078ef803 */
[----:B------:R0:W-:Y:S01]  /*9320*/  STG.E.U8 desc[UR36][R8.64], R3 ;  /* 0x0000000308007986 */ /* 0x0001e2000c101124 */
[----:B------:R-:W-:Y:S05]  /*9330*/  BRA `(.L_x_19782) ;  /* 0x00000000005c7947 */ /* 0x000fea0003800000 */
.L_x_19804:
        /* <DEDUP_REMOVED lines=12> */
.L_x_19810:
[----:B------:R-:W-:Y:S01]  /*9400*/  IMAD.MOV.U32 R0, RZ, RZ, 0x7f ;  /* 0x0000007fff007424 */ /* 0x000fe200078e00ff */
[----:B------:R-:W-:-:S04]  /*9410*/  ISETP.GT.U32.AND P0, PT, R3, 0x7f800000, PT ;  /* 0x7f8000000300780c */ /* 0x000fc80003f04070 */
[----:B------:R-:W-:-:S09]  /*9420*/  SEL R0, R0, 0x7c, P0 ;  /* 0x0000007c00007807 */ /* 0x000fd20000000000 */
.L_x_19811:
[----:B------:R-:W-:Y:S05]  /*9430*/  BSYNC.RECONVERGENT B0 ;  /* 0x0000000000007941 */ /* 0x000fea0003800200 */
.L_x_19809:
[----:B------:R-:W-:-:S04]  /*9440*/  SHF.R.U32.HI R3, RZ, 0x18, R23 ;  /* 0x00000018ff037819 */ /* 0x000fc80000011617 */
[----:B------:R-:W-:-:S05]  /*9450*/  LOP3.LUT R3, R0, 0x80, R3, 0xf8, !PT ;  /* 0x0000008000037812 */ /* 0x000fca00078ef803 */
[----:B------:R0:W-:Y:S01]  /*9460*/  STG.E.U8 desc[UR36][R8.64], R3 ;  /* 0x0000000308007986 */ /* 0x0001e2000c101124 */
[----:B------:R-:W-:Y:S05]  /*9470*/  BRA `(.L_x_19782) ;  /* 0x00000000000c7947 */ /* 0x000fea0003800000 */
.L_x_19803:
[----:B------:R-:W0:Y:S02]  /*9480*/  I2F.S16 R0, R23 ;  /* 0x0000001700007306 */ /* 0x000e240000101400 */
[----:B0-----:R-:W-:-:S05]  /*9490*/  F2FP.BF16.F32.PACK_AB R0, RZ, R0 ;  /* 0x00000000ff00723e */ /* 0x001fca00000010ff */
[----:B------:R0:W-:Y:S02]  /*94a0*/  STG.E.U16 desc[UR36][R8.64], R0 ;  /* 0x0000000008007986 */ /* 0x0001e4000c101524 */
.L_x_19782:
[----:B------:R-:W-:-:S07]  /*94b0*/  VIADD R17, R17, 0x80 ;  /* 0x0000008011117836 */ /* 0x000fce0000000000 */
.L_x_19739:
[----:B------:R-:W-:-:S13]  /*94c0*/  ISETP.GE.AND P0, PT, R17, R16, PT ;  /* 0x000000101100720c */ /* 0x000fda0003f06270 */
[----:B------:R-:W-:Y:S05]  /*94d0*/  @P0 BREAK.RELIABLE B6 ;  /* 0x0000000000060942 */ /* 0x000fea0003800100 */
[----:B------:R-:W-:Y:S05]  /*94e0*/  @P0 BRA `(.L_x_19776) ;  /* 0x0000000c00ac0947 */ /* 0x000fea0003800000 */
[----:B------:R-:W-:Y:S05]  /*94f0*/  BSYNC.RELIABLE B6 ;  /* 0x0000000000067941 */ /* 0x000fea0003800100 */
.L_x_19738:
        /* <DEDUP_REMOVED lines=20> */
.L_x_19815:
[----:B------:R0:W-:Y:S01]  /*9640*/  STG.E.U8 desc[UR36][R8.64], R22 ;  /* 0x0000001608007986 */ /* 0x0001e2000c101124 */
[----:B------:R-:W-:Y:S05]  /*9650*/  BRA `(.L_x_19817) ;  /* 0x0000000c004c7947 */ /* 0x000fea0003800000 */
.L_x_19814:
        /* <DEDUP_REMOVED lines=10> */
.L_x_19819:
[----:B------:R-:W-:-:S05]  /*9700*/  PRMT R3, R22, 0x9910, RZ ;  /* 0x0000991016037816 */ /* 0x000fca00000000ff */
[----:B------:R0:W-:Y:S01]  /*9710*/  STG.E desc[UR36][R8.64], R3 ;  /* 0x0000000308007986 */ /* 0x0001e2000c101924 */
[----:B------:R-:W-:Y:S05]  /*9720*/  BRA `(.L_x_19817) ;  /* 0x0000000c00187947 */ /* 0x000fea0003800000 */
.L_x_19818:
[----:B------:R0:W-:Y:S01]  /*9730*/  STG.E.U16 desc[UR36][R8.64], R22 ;  /* 0x0000001608007986 */ /* 0x0001e2000c101524 */
[----:B------:R-:W-:Y:S05]  /*9740*/  BRA `(.L_x_19817) ;  /* 0x0000000c00107947 */ /* 0x000fea0003800000 */
.L_x_19813:
        /* <DEDUP_REMOVED lines=9> */
.L_x_19821:
[----:B------:R-:W0:Y:S02]  /*97e0*/  I2F.S16 R0, R22 ;  /* 0x0000001600007306 */ /* 0x000e240000101400 */
[----:B0-----:R-:W-:-:S05]  /*97f0*/  F2FP.F16.F32.PACK_AB R0, RZ, R0 ;  /* 0x00000000ff00723e */ /* 0x001fca00000000ff */
[----:B------:R0:W-:Y:S01]  /*9800*/  STG.E.U16 desc[UR36][R8.64], R0 ;  /* 0x0000000008007986 */ /* 0x0001e2000c101524 */
[----:B------:R-:W-:Y:S05]  /*9810*/  BRA `(.L_x_19817) ;  /* 0x0000000800dc7947 */ /* 0x000fea0003800000 */
.L_x_19820:
        /* <DEDUP_REMOVED lines=10> */
.L_x_19823:
[----:B------:R-:W0:Y:S02]  /*98c0*/  I2F.S16 R22, R22 ;  /* 0x0000001600167306 */ /* 0x000e240000101400 */
[----:B0-----:R-:W-:-:S04]  /*98d0*/  F2FP.F16.F32.PACK_AB R3, RZ, R22 ;  /* 0x00000016ff03723e */ /* 0x001fc800000000ff */
[----:B------:R-:W-:-:S05]  /*98e0*/  PRMT R3, R3, 0x5410, RZ ;  /* 0x0000541003037816 */ /* 0x000fca00000000ff */
[----:B------:R2:W-:Y:S01]  /*98f0*/  STG.E desc[UR36][R8.64], R3 ;  /* 0x0000000308007986 */ /* 0x0005e2000c101924 */
[----:B------:R-:W-:Y:S05]  /*9900*/  BRA `(.L_x_19817) ;  /* 0x0000000800a07947 */ /* 0x000fea0003800000 */
.L_x_19822:
[----:B------:R-:W0:Y:S02]  /*9910*/  I2F.F64.S16 R22, R22 ;  /* 0x0000001600167312 */ /* 0x000e240000101c00 */
[----:B0-----:R4:W-:Y:S01]  /*9920*/  STG.E.64 desc[UR36][R8.64], R22 ;  /* 0x0000001608007986 */ /* 0x0019e2000c101b24 */
[----:B------:R-:W-:Y:S05]  /*9930*/  BRA `(.L_x_19817) ;  /* 0x0000000800947947 */ /* 0x000fea0003800000 */
.L_x_19812:
        /* <DEDUP_REMOVED lines=12> */
.L_x_19827:
        /* <DEDUP_REMOVED lines=17> */
.L_x_19830:
[----:B------:R-:W-:-:S04]  /*9b10*/  SHF.R.U32.HI R3, RZ, 0x18, R5 ;  /* 0x00000018ff037819 */ /* 0x000fc80000011605 */
[----:B------:R-:W-:-:S04]  /*9b20*/  LOP3.LUT R0, R0, 0x80, R3, 0xf8, !PT ;  /* 0x0000008000007812 */ /* 0x000fc800078ef803 */
[----:B------:R-:W-:-:S07]  /*9b30*/  PRMT R4, R0, 0x7610, R4 ;  /* 0x0000761000047816 */ /* 0x000fce0000000004 */
.L_x_19829:
[----:B------:R-:W-:Y:S05]  /*9b40*/  BSYNC.RECONVERGENT B0 ;  /* 0x0000000000007941 */ /* 0x000fea0003800200 */
.L_x_19828:
[----:B------:R0:W-:Y:S01]  /*9b50*/  STG.E.U8 desc[UR36][R8.64], R4 ;  /* 0x0000000408007986 */ /* 0x0001e2000c101124 */
[----:B------:R-:W-:Y:S05]  /*9b60*/  BRA `(.L_x_19817) ;  /* 0x0000000800087947 */ /* 0x000fea0003800000 */
.L_x_19826:
        /* <DEDUP_REMOVED lines=17> */
.L_x_19833:
[----:B------:R-:W-:-:S04]  /*9c80*/  SHF.R.U32.HI R3, RZ, 0x18, R5 ;  /* 0x00000018ff037819 */ /* 0x000fc80000011605 */
[----:B------:R-:W-:-:S04]  /*9c90*/  LOP3.LUT R0, R0, 0x80, R3, 0xf8, !PT ;  /* 0x0000008000007812 */ /* 0x000fc800078ef803 */
[----:B------:R-:W-:-:S07]  /*9ca0*/  PRMT R4, R0, 0x7610, R4 ;  /* 0x0000761000047816 */ /* 0x000fce0000000004 */
.L_x_19832:
[----:B------:R-:W-:Y:S05]  /*9cb0*/  BSYNC.RECONVERGENT B0 ;  /* 0x0000000000007941 */ /* 0x000fea0003800200 */
.L_x_19831:
[----:B------:R0:W-:Y:S01]  /*9cc0*/  STG.E.U8 desc[UR36][R8.64], R4 ;  /* 0x0000000408007986 */ /* 0x0001e2000c101124 */
[----:B------:R-:W-:Y:S05]  /*9cd0*/  BRA `(.L_x_19817) ;  /* 0x0000000400ac7947 */ /* 0x000fea0003800000 */
.L_x_19825:
        /* <DEDUP_REMOVED lines=22> */
.L_x_19835:
[----:B------:R-:W-:-:S04]  /*9e40*/  PRMT R4, R22, 0x9910, RZ ;  /* 0x0000991016047816 */ /* 0x000fc800000000ff */
[----:B------:R-:W-:-:S05]  /*9e50*/  SHF.R.S32.HI R5, RZ, 0x1f, R4 ;  /* 0x0000001fff057819 */ /* 0x000fca0000011404 */
[----:B------:R0:W-:Y:S01]  /*9e60*/  STG.E.64 desc[UR36][R8.64], R4 ;  /* 0x0000000408007986 */ /* 0x0001e2000c101b24 */
[----:B------:R-:W-:Y:S05]  /*9e70*/  BRA `(.L_x_19817) ;  /* 0x0000000400447947 */ /* 0x000fea0003800000 */
.L_x_19834:
[----:B------:R-:W-:-:S05]  /*9e80*/  PRMT R3, R22, 0x9910, RZ ;  /* 0x0000991016037816 */ /* 0x000fca00000000ff */
[----:B------:R0:W-:Y:S01]  /*9e90*/  STG.E desc[UR36][R8.64], R3 ;  /* 0x0000000308007986 */ /* 0x0001e2000c101924 */
[----:B------:R-:W-:Y:S05]  /*9ea0*/  BRA `(.L_x_19817) ;  /* 0x0000000400387947 */ /* 0x000fea0003800000 */
.L_x_19824:
        /* <DEDUP_REMOVED lines=11> */
.L_x_19837:
[----:B------:R-:W-:Y:S01]  /*9f60*/  CS2R R6, SRZ ;  /* 0x0000000000067805 */ /* 0x000fe2000001ff00 */
[----:B------:R-:W0:Y:S04]  /*9f70*/  I2F.F64.S16 R4, R22 ;  /* 0x0000001600047312 */ /* 0x000e280000101c00 */
[----:B0-----:R0:W-:Y:S01]  /*9f80*/  STG.E.128 desc[UR36][R8.64], R4 ;  /* 0x0000000408007986 */ /* 0x0011e2000c101d24 */
[----:B------:R-:W-:Y:S05]  /*9f90*/  BRA `(.L_x_19817) ;  /* 0x0000000000fc7947 */ /* 0x000fea0003800000 */
.L_x_19836:
[----:B------:R-:W-:-:S13]  /*9fa0*/  ISETP.NE.AND P0, PT, R0, 0xf, PT ;  /* 0x0000000f0000780c */ /* 0x000fda0003f05270 */
[----:B------:R-:W-:Y:S05]  /*9fb0*/  @!P0 BRA `(.L_x_19838) ;  /* 0x0000000000e88947 */ /* 0x000fea0003800000 */
[----:B------:R-:W-:-:S13]  /*9fc0*/  ISETP.NE.AND P0, PT, R0, 0x17, PT ;  /* 0x000000170000780c */ /* 0x000fda0003f05270 */
[----:B------:R-:W-:Y:S05]  /*9fd0*/  @!P0 BRA `(.L_x_19839) ;  /* 0x0000000000908947 */ /* 0x000fea0003800000 */
[----:B------:R-:W-:-:S13]  /*9fe0*/  ISETP.NE.AND P0, PT, R0, 0x18, PT ;  /* 0x000000180000780c */ /* 0x000fda0003f05270 */
[----:B------:R-:W-:Y:S05]  /*9ff0*/  @!P0 BRA `(.L_x_19840) ;  /* 0x0000000000448947 */ /* 0x000fea0003800000 */
.L_x_19816:
        /* <DEDUP_REMOVED lines=16> */
.L_x_19841:
[----:B------:R-:W-:Y:S05]  /*a100*/  BRA `(.L_x_19817) ;  /* 0x0000000000a07947 */ /* 0x000fea0003800000 */
.L_x_19840:
        /* <DEDUP_REMOVED lines=13> */
.L_x_19843:
[----:B------:R-:W-:Y:S05]  /*a1e0*/  BSYNC.RECONVERGENT B0 ;  /* 0x0000000000007941 */ /* 0x000fea0003800200 */
.L_x_19842:
[----:B------:R-:W-:-:S05]  /*a1f0*/  LOP3.LUT R3, R0, 0x80, R3, 0xf8, !PT ;  /* 0x0000008000037812 */ /* 0x000fca00078ef803 */
[----:B------:R0:W-:Y:S01]  /*a200*/  STG.E.U8 desc[UR36][R8.64], R3 ;  /* 0x0000000308007986 */ /* 0x0001e2000c101124 */
[----:B------:R-:W-:Y:S05]  /*a210*/  BRA `(.L_x_19817) ;  /* 0x00000000005c7947 */ /* 0x000fea0003800000 */
.L_x_19839:
        /* <DEDUP_REMOVED lines=12> */
.L_x_19845:
[----:B------:R-:W-:Y:S01]  /*a2e0*/  IMAD.MOV.U32 R0, RZ, RZ, 0x7f ;  /* 0x0000007fff007424 */ /* 0x000fe200078e00ff */
[----:B------:R-:W-:-:S04]  /*a2f0*/  ISETP.GT.U32.AND P0, PT, R3, 0x7f800000, PT ;  /* 0x7f8000000300780c */ /* 0x000fc80003f04070 */
[----:B------:R-:W-:-:S09]  /*a300*/  SEL R0, R0, 0x7c, P0 ;  /* 0x0000007c00007807 */ /* 0x000fd20000000000 */
.L_x_19846:
[----:B------:R-:W-:Y:S05]  /*a310*/  BSYNC.RECONVERGENT B0 ;  /* 0x0000000000007941 */ /* 0x000fea0003800200 */
.L_x_19844:
[----:B------:R-:W-:-:S04]  /*a320*/  SHF.R.U32.HI R3, RZ, 0x18, R5 ;  /* 0x00000018ff037819 */ /* 0x000fc80000011605 */
[----:B------:R-:W-:-:S05]  /*a330*/  LOP3.LUT R3, R0, 0x80, R3, 0xf8, !PT ;  /* 0x0000008000037812 */ /* 0x000fca00078ef803 */
[----:B------:R0:W-:Y:S01]  /*a340*/  STG.E.U8 desc[UR36][R8.64], R3 ;  /* 0x0000000308007986 */ /* 0x0001e2000c101124 */
[----:B------:R-:W-:Y:S05]  /*a350*/  BRA `(.L_x_19817) ;  /* 0x00000000000c7947 */ /* 0x000fea0003800000 */
.L_x_19838:
[----:B------:R-:W0:Y:S02]  /*a360*/  I2F.S16 R0, R22 ;  /* 0x0000001600007306 */ /* 0x000e240000101400 */
[----:B0-----:R-:W-:-:S05]  /*a370*/  F2FP.BF16.F32.PACK_AB R0, RZ, R0 ;  /* 0x00000000ff00723e */ /* 0x001fca00000010ff */
[----:B------:R0:W-:Y:S02]  /*a380*/  STG.E.U16 desc[UR36][R8.64], R0 ;  /* 0x0000000008007986 */ /* 0x0001e4000c101524 */
.L_x_19817:
[----:B------:R-:W-:-:S07]  /*a390*/  VIADD R17, R17, 0x80 ;  /* 0x0000008011117836 */ /* 0x000fce0000000000 */
.L_x_19776:
[----:B------:R-:W-:Y:S05]  /*a3a0*/  BSYNC.RECONVERGENT B7 ;  /* 0x0000000000077941 */ /* 0x000fea0003800200 */
.L_x_19737:
        /* <DEDUP_REMOVED lines=21> */
.L_x_19850:
[----:B------:R-:W-:Y:S01]  /*a500*/  STG.E.U8 desc[UR36][R2.64], R19 ;  /* 0x0000001302007986 */ /* 0x000fe2000c101124 */
[----:B------:R-:W-:Y:S05]  /*a510*/  EXIT ;  /* 0x000000000000794d */ /* 0x000fea0003800000 */
.L_x_19849:
        /* <DEDUP_REMOVED lines=10> */
.L_x_19853:
[----:B------:R-:W-:-:S05]  /*a5c0*/  PRMT R5, R19, 0x9910, RZ ;  /* 0x0000991013057816 */ /* 0x000fca00000000ff */
[----:B------:R-:W-:Y:S01]  /*a5d0*/  STG.E desc[UR36][R2.64], R5 ;  /* 0x0000000502007986 */ /* 0x000fe2000c101924 */
[----:B------:R-:W-:Y:S05]  /*a5e0*/  EXIT ;  /* 0x000000000000794d */ /* 0x000fea0003800000 */
.L_x_19852:
[----:B------:R-:W-:Y:S01]  /*a5f0*/  STG.E.U16 desc[UR36][R2.64], R19 ;  /* 0x0000001302007986 */ /* 0x000fe2000c101524 */
[----:B------:R-:W-:Y:S05]  /*a600*/  EXIT ;  /* 0x000000000000794d */ /* 0x000fea0003800000 */
.L_x_19848:
        /* <DEDUP_REMOVED lines=9> */
.L_x_19855:
[----:B------:R-:W0:Y:S02]  /*a6a0*/  I2F.S16 R0, R19 ;  /* 0x0000001300007306 */ /* 0x000e240000101400 */
[----:B0-----:R-:W-:-:S05]  /*a6b0*/  F2FP.F16.F32.PACK_AB R0, RZ, R0 ;  /* 0x00000000ff00723e */ /* 0x001fca00000000ff */
[----:B------:R-:W-:Y:S01]  /*a6c0*/  STG.E.U16 desc[UR36][R2.64], R0 ;  /* 0x0000000002007986 */ /* 0x000fe2000c101524 */
[----:B------:R-:W-:Y:S05]  /*a6d0*/  EXIT ;  /* 0x000000000000794d */ /* 0x000fea0003800000 */
.L_x_19854:
        /* <DEDUP_REMOVED lines=10> */
.L_x_19857:
[----:B------:R-:W0:Y:S02]  /*a780*/  I2F.S16 R19, R19 ;  /* 0x0000001300137306 */ /* 0x000e240000101400 */
[----:B0-----:R-:W-:-:S04]  /*a790*/  F2FP.F16.F32.PACK_AB R5, RZ, R19 ;  /* 0x00000013ff05723e */ /* 0x001fc800000000ff */
[----:B------:R-:W-:-:S05]  /*a7a0*/  PRMT R5, R5, 0x5410, RZ ;  /* 0x0000541005057816 */ /* 0x000fca00000000ff */
[----:B------:R-:W-:Y:S01]  /*a7b0*/  STG.E desc[UR36][R2.64], R5 ;  /* 0x0000000502007986 */ /* 0x000fe2000c101924 */
[----:B------:R-:W-:Y:S05]  /*a7c0*/  EXIT ;  /* 0x000000000000794d */ /* 0x000fea0003800000 */
.L_x_19856:
[----:B------:R-:W0:Y:S02]  /*a7d0*/  I2F.F64.S16 R4, R19 ;  /* 0x0000001300047312 */ /* 0x000e240000101c00 */
[----:B0-----:R-:W-:Y:S01]  /*a7e0*/  STG.E.64 desc[UR36][R2.64], R4 ;  /* 0x0000000402007986 */ /* 0x001fe2000c101b24 */
[----:B------:R-:W-:Y:S05]  /*a7f0*/  EXIT ;  /* 0x000000000000794d */ /* 0x000fea0003800000 */
.L_x_19847:
        /* <DEDUP_REMOVED lines=12> */
.L_x_19861:
        /* <DEDUP_REMOVED lines=18> */
.L_x_19864:
[----:B------:R-:W-:-:S04]  /*a9e0*/  SHF.R.U32.HI R5, RZ, 0x18, R5 ;  /* 0x00000018ff057819 */ /* 0x000fc80000011605 */
[----:B------:R-:W-:-:S07]  /*a9f0*/  LOP3.LUT R0, R0, 0x80, R5, 0xf8, !PT ;  /* 0x0000008000007812 */ /* 0x000fce00078ef805 */
.L_x_19863:
[----:B------:R-:W-:Y:S05]  /*aa00*/  BSYNC.RECONVERGENT B0 ;  /* 0x0000000000007941 */ /* 0x000fea0003800200 */
.L_x_19862:
[----:B------:R-:W-:Y:S01]  /*aa10*/  STG.E.U8 desc[UR36][R2.64], R0 ;  /* 0x0000000002007986 */ /* 0x000fe2000c101124 */
[----:B------:R-:W-:Y:S05]  /*aa20*/  EXIT ;  /* 0x000000000000794d */ /* 0x000fea0003800000 */
.L_x_19860:
        /* <DEDUP_REMOVED lines=18> */
.L_x_19867:
[----:B------:R-:W-:-:S04]  /*ab50*/  SHF.R.U32.HI R5, RZ, 0x18, R5 ;  /* 0x00000018ff057819 */ /* 0x000fc80000011605 */
[----:B------:R-:W-:-:S07]  /*ab60*/  LOP3.LUT R0, R0, 0x80, R5, 0xf8, !PT ;  /* 0x0000008000007812 */ /* 0x000fce00078ef805 */
.L_x_19866:
[----:B------:R-:W-:Y:S05]  /*ab70*/  BSYNC.RECONVERGENT B0 ;  /* 0x0000000000007941 */ /* 0x000fea0003800200 */
.L_x_19865:
[----:B------:R-:W-:Y:S01]  /*ab80*/  STG.E.U8 desc[UR36][R2.64], R0 ;  /* 0x0000000002007986 */ /* 0x000fe2000c101124 */
[----:B------:R-:W-:Y:S05]  /*ab90*/  EXIT ;  /* 0x000000000000794d */ /* 0x000fea0003800000 */
.L_x_19859:
        /* <DEDUP_REMOVED lines=22> */
.L_x_19869:
[----:B------:R-:W-:-:S04]  /*ad00*/  PRMT R4, R19, 0x9910, RZ ;  /* 0x0000991013047816 */ /* 0x000fc800000000ff */
[----:B------:R-:W-:-:S05]  /*ad10*/  SHF.R.S32.HI R5, RZ, 0x1f, R4 ;  /* 0x0000001fff057819 */ /* 0x000fca0000011404 */
[----:B------:R-:W-:Y:S01]  /*ad20*/  STG.E.64 desc[UR36][R2.64], R4 ;  /* 0x0000000402007986 */ /* 0x000fe2000c101b24 */
[----:B------:R-:W-:Y:S05]  /*ad30*/  EXIT ;  /* 0x000000000000794d */ /* 0x000fea0003800000 */
.L_x_19868:
[----:B------:R-:W-:-:S05]  /*ad40*/  PRMT R5, R19, 0x9910, RZ ;  /* 0x0000991013057816 */ /* 0x000fca00000000ff */
[----:B------:R-:W-:Y:S01]  /*ad50*/  STG.E desc[UR36][R2.64], R5 ;  /* 0x0000000502007986 */ /* 0x000fe2000c101924 */
[----:B------:R-:W-:Y:S05]  /*ad60*/  EXIT ;  /* 0x000000000000794d */ /* 0x000fea0003800000 */
.L_x_19858:
        /* <DEDUP_REMOVED lines=11> */
.L_x_19871:
[----:B------:R-:W-:Y:S01]  /*ae20*/  CS2R R6, SRZ ;  /* 0x0000000000067805 */ /* 0x000fe2000001ff00 */
[----:B------:R-:W0:Y:S04]  /*ae30*/  I2F.F64.S16 R4, R19 ;  /* 0x0000001300047312 */ /* 0x000e280000101c00 */
[----:B0-----:R-:W-:Y:S01]  /*ae40*/  STG.E.128 desc[UR36][R2.64], R4 ;  /* 0x0000000402007986 */ /* 0x001fe2000c101d24 */
[----:B------:R-:W-:Y:S05]  /*ae50*/  EXIT ;  /* 0x000000000000794d */ /* 0x000fea0003800000 */
.L_x_19870:
[----:B------:R-:W-:-:S13]  /*ae60*/  ISETP.NE.AND P0, PT, R0, 0xf, PT ;  /* 0x0000000f0000780c */ /* 0x000fda0003f05270 */
[----:B------:R-:W-:Y:S05]  /*ae70*/  @!P0 BRA `(.L_x_19872) ;  /* 0x0000000000e88947 */ /* 0x000fea0003800000 */
[----:B------:R-:W-:-:S13]  /*ae80*/  ISETP.NE.AND P0, PT, R0, 0x17, PT ;  /* 0x000000170000780c */ /* 0x000fda0003f05270 */
[----:B------:R-:W-:Y:S05]  /*ae90*/  @!P0 BRA `(.L_x_19873) ;  /* 0x0000000000908947 */ /* 0x000fea0003800000 */
[----:B------:R-:W-:-:S13]  /*aea0*/  ISETP.NE.AND P0, PT, R0, 0x18, PT ;  /* 0x000000180000780c */ /* 0x000fda0003f05270 */
[----:B------:R-:W-:Y:S05]  /*aeb0*/  @!P0 BRA `(.L_x_19874) ;  /* 0x0000000000448947 */ /* 0x000fea0003800000 */
.L_x_19851:
        /* <DEDUP_REMOVED lines=16> */
.L_x_19875:
[----:B------:R-:W-:Y:S05]  /*afc0*/  EXIT ;  /* 0x000000000000794d */ /* 0x000fea0003800000 */
.L_x_19874:
        /* <DEDUP_REMOVED lines=13> */
.L_x_19877:
[----:B------:R-:W-:Y:S05]  /*b0a0*/  BSYNC.RECONVERGENT B0 ;  /* 0x0000000000007941 */ /* 0x000fea0003800200 */
.L_x_19876:
[----:B------:R-:W-:-:S05]  /*b0b0*/  LOP3.LUT R5, R0, 0x80, R5, 0xf8, !PT ;  /* 0x0000008000057812 */ /* 0x000fca00078ef805 */
[----:B------:R-:W-:Y:S01]  /*b0c0*/  STG.E.U8 desc[UR36][R2.64], R5 ;  /* 0x0000000502007986 */ /* 0x000fe2000c101124 */
[----:B------:R-:W-:Y:S05]  /*b0d0*/  EXIT ;  /* 0x000000000000794d */ /* 0x000fea0003800000 */
.L_x_19873:
        /* <DEDUP_REMOVED lines=12> */
.L_x_19879:
[----:B------:R-:W-:Y:S01]  /*b1a0*/  IMAD.MOV.U32 R0, RZ, RZ, 0x7f ;  /* 0x0000007fff007424 */ /* 0x000fe200078e00ff */
[----:B------:R-:W-:-:S04]  /*b1b0*/  ISETP.GT.U32.AND P0, PT, R4, 0x7f800000, PT ;  /* 0x7f8000000400780c */ /* 0x000fc80003f04070 */
[----:B------:R-:W-:-:S09]  /*b1c0*/  SEL R0, R0, 0x7c, P0 ;  /* 0x0000007c00007807 */ /* 0x000fd20000000000 */
.L_x_19880:
[----:B------:R-:W-:Y:S05]  /*b1d0*/  BSYNC.RECONVERGENT B0 ;  /* 0x0000000000007941 */ /* 0x000fea0003800200 */
.L_x_19878:
[----:B------:R-:W-:-:S04]  /*b1e0*/  SHF.R.U32.HI R5, RZ, 0x18, R5 ;  /* 0x00000018ff057819 */ /* 0x000fc80000011605 */
[----:B------:R-:W-:-:S05]  /*b1f0*/  LOP3.LUT R5, R0, 0x80, R5, 0xf8, !PT ;  /* 0x0000008000057812 */ /* 0x000fca00078ef805 */
[----:B------:R-:W-:Y:S01]  /*b200*/  STG.E.U8 desc[UR36][R2.64], R5 ;  /* 0x0000000502007986 */ /* 0x000fe2000c101124 */
[----:B------:R-:W-:Y:S05]  /*b210*/  EXIT ;  /* 0x000000000000794d */ /* 0x000fea0003800000 */
.L_x_19872:
[----:B------:R-:W0:Y:S02]  /*b220*/  I2F.S16 R0, R19 ;  /* 0x0000001300007306 */ /* 0x000e240000101400 */
[----:B0-----:R-:W-:-:S05]  /*b230*/  F2FP.BF16.F32.PACK_AB R0, RZ, R0 ;  /* 0x00000000ff00723e */ /* 0x001fca00000010ff */
[----:B------:R-:W-:Y:S01]  /*b240*/  STG.E.U16 desc[UR36][R2.64], R0 ;  /* 0x0000000002007986 */ /* 0x000fe2000c101524 */
[----:B------:R-:W-:Y:S05]  /*b250*/  EXIT ;  /* 0x000000000000794d */ /* 0x000fea0003800000 */
.L_x_19881:
        /* <DEDUP_REMOVED lines=10> */
.L_x_25992:


//--------------------- .text._ZN2at6native18elementwise_kernelILi128ELi4EZNS0_22gpu_kernel_impl_nocastINS0_13BinaryFunctorIsssNS0_17BitwiseAndFunctorIsEEEEEEvRNS_18TensorIteratorBaseERKT_EUliE_EEviT1_ --------------------------
	.section	.text._ZN2at6native18elementwise_kernelILi128ELi4EZNS0_22gpu_kernel_impl_nocastINS0_13BinaryFunctorIsssNS0_17BitwiseAndFunctorIsEEEEEEvRNS_18TensorIteratorBaseERKT_EUliE_EEviT1_,"ax",@progbits
	.align	128
        .global         _ZN2at6native18elementwise_kernelILi128ELi4EZNS0_22gpu_kernel_impl_nocastINS0_13BinaryFunctorIsssNS0_17BitwiseAndFunctorIsEEEEEEvRNS_18TensorIteratorBaseERKT_EUliE_EEviT1_
        .type           _ZN2at6native18elementwise_kernelILi128ELi4EZNS0_22gpu_kernel_impl_nocastINS0_13BinaryFunctorIsssNS0_17BitwiseAndFunctorIsEEEEEEvRNS_18TensorIteratorBaseERKT_EUliE_EEviT1_,@function
        .size           _ZN2at6native18elementwise_kernelILi128ELi4EZNS0_22gpu_kernel_impl_nocastINS0_13BinaryFunctorIsssNS0_17BitwiseAndFunctorIsEEEEEEvRNS_18TensorIteratorBaseERKT_EUliE_EEviT1_,(.L_x_25993 - _ZN2at6native18elementwise_kernelILi128ELi4EZNS0_22gpu_kernel_impl_nocastINS0_13BinaryFunctorIsssNS0_17BitwiseAndFunctorIsEEEEEEvRNS_18TensorIteratorBaseERKT_EUliE_EEviT1_)
        .other          _ZN2at6native18elementwise_kernelILi128ELi4EZNS0_22gpu_kernel_impl_nocastINS0_13BinaryFunctorIsssNS0_17BitwiseAndFunctorIsEEEEEEvRNS_18TensorIteratorBaseERKT_EUliE_EEviT1_,@"STO_CUDA_ENTRY STV_DEFAULT"
_ZN2at6native18elementwise_kernelILi128ELi4EZNS0_22gpu_kernel_impl_nocastINS0_13BinaryFunctorIsssNS0_17BitwiseAndFunctorIsEEEEEEvRNS_18TensorIteratorBaseERKT_EUliE_EEviT1_:
.text._ZN2at6native18elementwise_kernelILi128ELi4EZNS0_22gpu_kernel_impl_nocastINS0_13BinaryFunctorIsssNS0_17BitwiseAndFunctorIsEEEEEEvRNS_18TensorIteratorBaseERKT_EUliE_EEviT1_:
        /* <DEDUP_REMOVED lines=33> */
.L_x_19885:
[----:B------:R-:W-:-:S13]  /*0210*/  ISETP.GE.AND P0, PT, R3, UR4, PT ;  /* 0x0000000403007c0c */ /* 0x000fda000bf06270 */
[----:B------:R-:W-:Y:S05]  /*0220*/  @P0 BREAK.RELIABLE B1 ;  /* 0x0000000000010942 */ /* 0x000fea0003800100 */
[----:B------:R-:W-:Y:S05]  /*0230*/  @P0 BRA `(.L_x_19886) ;  /* 0x0000000000240947 */ /* 0x000fea0003800000 */
[----:B------:R-:W-:Y:S05]  /*0240*/  BSYNC.RELIABLE B1 ;  /* 0x0000000000017941 */ /* 0x000fea0003800100 */
.L_x_19884:
        /* <DEDUP_REMOVED lines=8> */
.L_x_19886:
[----:B------:R-:W-:Y:S05]  /*02d0*/  BSYNC.RECONVERGENT B0 ;  /* 0x0000000000007941 */ /* 0x000fea0003800200 */
.L_x_19883:
        /* <DEDUP_REMOVED lines=11> */
.L_x_19882:
        /* <DEDUP_REMOVED lines=356> */
.L_x_19890:
        /* <DEDUP_REMOVED lines=364> */
.L_x_19892:
        /* <DEDUP_REMOVED lines=13> */
.L_x_19889:
[----:B------:R-:W-:-:S13]  /*3160*/  ISETP.GE.AND P0, PT, R3, UR4, PT ;  /* 0x0000000403007c0c */ /* 0x000fda000bf06270 */
[----:B------:R-:W-:Y:S05]  /*3170*/  @P0 BREAK.RELIABLE B1 ;  /* 0x0000000000010942 */ /* 0x000fea0003800100 */
[----:B------:R-:W-:Y:S05]  /*3180*/  @P0 BRA `(.L_x_19891) ;  /* 0x0000001400a80947 */ /* 0x000fea0003800000 */
[----:B------:R-:W-:Y:S05]  /*3190*/  BSYNC.RELIABLE B1 ;  /* 0x0000000000017941 */ /* 0x000fea0003800100 */
.L_x_19888:
        /* <DEDUP_REMOVED lines=348> */
.L_x_19893:
        /* <DEDUP_REMOVED lines=13> */
.L_x_19891:
[----:B------:R-:W-:Y:S05]  /*4830*/  BSYNC.RECONVERGENT B0 ;  /* 0x0000000000007941 */ /* 0x000fea0003800200 */
.L_x_19887:
        /* <DEDUP_REMOVED lines=351> */
.L_x_19894:
        /* <DEDUP_REMOVED lines=13> */
.L_x_19895:
        /* <DEDUP_REMOVED lines=16> */
.L_x_25993:


//--------------------- .text._ZN2at6native27unrolled_elementwise_kernelINS0_13BinaryFunctorIsssNS0_17BitwiseAndFunctorIsEEEESt5arrayIPcLm3EELi4E23TrivialOffsetCalculatorILi2EjES9_ILi1EjENS0_6memory15LoadWithoutCastENSC_16StoreWithoutCastEEEviT_T0_T2_T3_T4_T5_ --------------------------
	.section	.text._ZN2at6native27unrolled_elementwise_kernelINS0_13BinaryFunctorIsssNS0_17BitwiseAndFunctorIsEEEESt5arrayIPcLm3EELi4E23TrivialOffsetCalculatorILi2EjES9_ILi1EjENS0_6memory15LoadWithoutCastENSC_16StoreWithoutCastEEEviT_T0_T2_T3_T4_T5_,"ax",@progbits
	.align	128
        .global         _ZN2at6native27unrolled_elementwise_kernelINS0_13BinaryFunctorIsssNS0_17BitwiseAndFunctorIsEEEESt5arrayIPcLm3EELi4E23TrivialOffsetCalculatorILi2EjES9_ILi1EjENS0_6memory15LoadWithoutCastENSC_16StoreWithoutCastEEEviT_T0_T2_T3_T4_T5_
        .type           _ZN2at6native27unrolled_elementwise_kernelINS0_13BinaryFunctorIsssNS0_17BitwiseAndFunctorIsEEEESt5arrayIPcLm3EELi4E23TrivialOffsetCalculatorILi2EjES9_ILi1EjENS0_6memory15LoadWithoutCastENSC_16StoreWithoutCastEEEviT_T0_T2_T3_T4_T5_,@function
        .size           _ZN2at6native27unrolled_elementwise_kernelINS0_13BinaryFunctorIsssNS0_17BitwiseAndFunctorIsEEEESt5arrayIPcLm3EELi4E23TrivialOffsetCalculatorILi2EjES9_ILi1EjENS0_6memory15LoadWithoutCastENSC_16StoreWithoutCastEEEviT_T0_T2_T3_T4_T5_,(.L_x_25994 - _ZN2at6native27unrolled_elementwise_kernelINS0_13BinaryFunctorIsssNS0_17BitwiseAndFunctorIsEEEESt5arrayIPcLm3EELi4E23TrivialOffsetCalculatorILi2EjES9_ILi1EjENS0_6memory15LoadWithoutCastENSC_16StoreWithoutCastEEEviT_T0_T2_T3_T4_T5_)
        .other          _ZN2at6native27unrolled_elementwise_kernelINS0_13BinaryFunctorIsssNS0_17BitwiseAndFunctorIsEEEESt5arrayIPcLm3EELi4E23TrivialOffsetCalculatorILi2EjES9_ILi1EjENS0_6memory15LoadWithoutCastENSC_16StoreWithoutCastEEEviT_T0_T2_T3_T4_T5_,@"STO_CUDA_ENTRY STV_DEFAULT"
_ZN2at6native27unrolled_elementwise_kernelINS0_13BinaryFunctorIsssNS0_17BitwiseAndFunctorIsEEEESt5arrayIPcLm3EELi4E23TrivialOffsetCalculatorILi2EjES9_ILi1EjENS0_6memory15LoadWithoutCastENSC_16StoreWithoutCastEEEviT_T0_T2_T3_T4_T5_:
.text._ZN2at6native27unrolled_elementwise_kernelINS0_13BinaryFunctorIsssNS0_17BitwiseAndFunctorIsEEEESt5arrayIPcLm3EELi4E23TrivialOffsetCalculatorILi2EjES9_ILi1EjENS0_6memory15LoadWithoutCastENSC_16StoreWithoutCastEEEviT_T0_T2_T3_T4_T5_:
        /* <DEDUP_REMOVED lines=71> */
.L_x_19898:
[----:B------:R-:W-:Y:S05]  /*0470*/  BSYNC.RELIABLE B1 ;  /* 0x0000000000017941 */ /* 0x000fea0003800100 */
.L_x_19897:
[----:B------:R-:W-:-:S13]  /*0480*/  ISETP.GE.AND P0, PT, R19, R18, PT ;  /* 0x000000121300720c */ /* 0x000fda0003f06270 */
[----:B0-----:R-:W0:Y:S01]  /*0490*/  @!P0 LDC.64 R4, c[0x0][0x388] ;  /* 0x0000e200ff048b82 */ /* 0x001e220000000a00 */
[----:B------:R-:W-:Y:S01]  /*04a0*/  @!P0 LEA R7, R0, R19, 0x9 ;  /* 0x0000001300078211 */ /* 0x000fe200078e48ff */
[----:B------:R-:W-:-:S04]  /*04b0*/  @!P0 VIADD R19, R19, 0x80 ;  /* 0x0000008013138836 */ /* 0x000fc80000000000 */
[----:B0-----:R-:W-:-:S05]  /*04c0*/  @!P0 IMAD.WIDE.U32 R4, R7, 0x2, R4 ;  /* 0x0000000207048825 */ /* 0x001fca00078e0004 */
[----:B------:R1:W-:Y:S02]  /*04d0*/  @!P0 STG.E.U16 desc[UR4][R4.64], R15 ;  /* 0x0000000f04008986 */ /* 0x0003e4000c101504 */
.L_x_19899:
[----:B------:R-:W-:Y:S05]  /*04e0*/  BSYNC.RECONVERGENT B0 ;  /* 0x0000000000007941 */ /* 0x000fea0003800200 */
.L_x_19896:
        /* <DEDUP_REMOVED lines=8> */
.L_x_19900:
        /* <DEDUP_REMOVED lines=9> */
.L_x_25994:


//--------------------- .text._ZN2at6native29vectorized_elementwise_kernelILi2ENS0_13BinaryFunctorIsssNS0_17BitwiseAndFunctorIsEEEESt5arrayIPcLm3EEEEviT0_T1_ --------------------------
	.section	.text._ZN2at6native29vectorized_elementwise_kernelILi2ENS0_13BinaryFunctorIsssNS0_17BitwiseAndFunctorIsEEEESt5arrayIPcLm3EEEEviT0_T1_,"ax",@progbits
	.align	128
        .global         _ZN2at6native29vectorized_elementwise_kernelILi2ENS0_13BinaryFunctorIsssNS0_17BitwiseAndFunctorIsEEEESt5arrayIPcLm3EEEEviT0_T1_
        .type           _ZN2at6native29vectorized_elementwise_kernelILi2ENS0_13BinaryFunctorIsssNS0_17BitwiseAndFunctorIsEEEESt5arrayIPcLm3EEEEviT0_T1_,@function
        .size           _ZN2at6native29vectorized_elementwise_kernelILi2ENS0_13BinaryFunctorIsssNS0_17BitwiseAndFunctorIsEEEESt5arrayIPcLm3EEEEviT0_T1_,(.L_x_25995 - _ZN2at6native29vectorized_elementwise_kernelILi2ENS0_13BinaryFunctorIsssNS0_17BitwiseAndFunctorIsEEEESt5arrayIPcLm3EEEEviT0_T1_)
        .other          _ZN2at6native29vectorized_elementwise_kernelILi2ENS0_13BinaryFunctorIsssNS0_17BitwiseAndFunctorIsEEEESt5arrayIPcLm3EEEEviT0_T1_,@"STO_CUDA_ENTRY STV_DEFAULT"
_ZN2at6native29vectorized_elementwise_kernelILi2ENS0_13BinaryFunctorIsssNS0_17BitwiseAndFunctorIsEEEESt5arrayIPcLm3EEEEviT0_T1_:
.text._ZN2at6native29vectorized_elementwise_kernelILi2ENS0_13BinaryFunctorIsssNS0_17BitwiseAndFunctorIsEEEESt5arrayIPcLm3EEEEviT0_T1_:
        /* <DEDUP_REMOVED lines=121> */
.L_x_19904:
[----:B------:R-:W-:-:S13]  /*0790*/  ISETP.GE.U32.AND P0, PT, R3, R2, PT ;  /* 0x000000020300720c */ /* 0x000fda0003f06070 */
[----:B------:R-:W-:Y:S05]  /*07a0*/  @P0 BRA `(.L_x_19906) ;  /* 0x0000000000300947 */ /* 0x000fea0003800000 */
[----:B0-----:R-:W0:Y:S01]  /*07b0*/  LDC.64 R10, c[0x0][0x388] ;  /* 0x0000e200ff0a7b82 */ /* 0x001e220000000a00 */
[----:B------:R-:W-:Y:S02]  /*07c0*/  IMAD.IADD R7, R0, 0x1, R3 ;  /* 0x0000000100077824 */ /* 0x000fe400078e0203 */
[----:B------:R-:W-:Y:S02]  /*07d0*/  VIADD R3, R3, 0x80 ;  /* 0x0000008003037836 */ /* 0x000fe40000000000 */
[----:B0-----:R-:W-:-:S05]  /*07e0*/  IMAD.WIDE.U32 R10, R7, 0x2, R10 ;  /* 0x00000002070a7825 */ /* 0x001fca00078e000a */
[----:B------:R1:W-:Y:S02]  /*07f0*/  STG.E.U16 desc[UR4][R10.64], R5 ;  /* 0x000000050a007986 */ /* 0x0003e4000c101504 */
.L_x_19905:
[----:B------:R-:W-:-:S13]  /*0800*/  ISETP.GE.U32.AND P0, PT, R3, R2, PT ;  /* 0x000000020300720c */ /* 0x000fda0003f06070 */
[----:B------:R-:W-:Y:S05]  /*0810*/  @P0 BRA `(.L_x_19907) ;  /* 0x0000000000300947 */ /* 0x000fea0003800000 */
[----:B01----:R-:W0:Y:S01]  /*0820*/  LDC.64 R10, c[0x0][0x388] ;  /* 0x0000e200ff0a7b82 */ /* 0x003e220000000a00 */
[----:B------:R-:W-:Y:S02]  /*0830*/  IMAD.IADD R5, R0, 0x1, R3 ;  /* 0x0000000100057824 */ /* 0x000fe400078e0203 */
[----:B------:R-:W-:Y:S02]  /*0840*/  VIADD R3, R3, 0x80 ;  /* 0x0000008003037836 */ /* 0x000fe40000000000 */
[----:B0-----:R-:W-:-:S05]  /*0850*/  IMAD.WIDE.U32 R10, R5, 0x2, R10 ;  /* 0x00000002050a7825 */ /* 0x001fca00078e000a */
[----:B------:R1:W-:Y:S02]  /*0860*/  STG.E.U16 desc[UR4][R10.64], R6 ;  /* 0x000000060a007986 */ /* 0x0003e4000c101504 */
.L_x_19906:
[----:B------:R-:W-:-:S13]  /*0870*/  ISETP.GE.U32.AND P0, PT, R3, R2, PT ;  /* 0x000000020300720c */ /* 0x000fda0003f06070 */
[----:B------:R-:W-:Y:S05]  /*0880*/  @P0 BRA `(.L_x_19908) ;  /* 0x0000000000340947 */ /* 0x000fea0003800000 */
[----:B-1----:R-:W1:Y:S01]  /*0890*/  LDC.64 R6, c[0x0][0x388] ;  /* 0x0000e200ff067b82 */ /* 0x002e620000000a00 */
[----:B------:R-:W-:Y:S02]  /*08a0*/  IMAD.IADD R5, R0, 0x1, R3 ;  /* 0x0000000100057824 */ /* 0x000fe400078e0203 */
[----:B------:R-:W-:Y:S02]  /*08b0*/  VIADD R3, R3, 0x80 ;  /* 0x0000008003037836 */ /* 0x000fe40000000000 */
[----:B-1----:R-:W-:-:S05]  /*08c0*/  IMAD.WIDE.U32 R6, R5, 0x2, R6 ;  /* 0x0000000205067825 */ /* 0x002fca00078e0006 */
[----:B------:R2:W-:Y:S02]  /*08d0*/  STG.E.U16 desc[UR4][R6.64], R8 ;  /* 0x0000000806007986 */ /* 0x0005e4000c101504 */
.L_x_19907:
        /* <DEDUP_REMOVED lines=8> */
.L_x_19908:
[----:B------:R-:W-:Y:S05]  /*0960*/  BSYNC.RELIABLE B1 ;  /* 0x0000000000017941 */ /* 0x000fea0003800100 */
.L_x_19903:
[----:B------:R-:W-:-:S13]  /*0970*/  ISETP.GE.U32.AND P0, PT, R3, R2, PT ;  /* 0x000000020300720c */ /* 0x000fda0003f06070 */
[----:B-12---:R-:W1:Y:S01]  /*0980*/  @!P0 LDC.64 R6, c[0x0][0x388] ;  /* 0x0000e200ff068b82 */ /* 0x006e620000000a00 */
[----:B------:R-:W-:Y:S02]  /*0990*/  @!P0 IMAD.IADD R5, R0, 0x1, R3 ;  /* 0x0000000100058824 */ /* 0x000fe400078e0203 */
[----:B------:R-:W-:Y:S02]  /*09a0*/  @!P0 VIADD R3, R3, 0x80 ;  /* 0x0000008003038836 */ /* 0x000fe40000000000 */
[----:B-1----:R-:W-:-:S05]  /*09b0*/  @!P0 IMAD.WIDE.U32 R6, R5, 0x2, R6 ;  /* 0x0000000205068825 */ /* 0x002fca00078e0006 */
[----:B------:R3:W-:Y:S02]  /*09c0*/  @!P0 STG.E.U16 desc[UR4][R6.64], R24 ;  /* 0x0000001806008986 */ /* 0x0007e4000c101504 */
.L_x_19909:
[----:B------:R-:W-:Y:S05]  /*09d0*/  BSYNC.RECONVERGENT B0 ;  /* 0x0000000000007941 */ /* 0x000fea0003800200 */
.L_x_19902:
        /* <DEDUP_REMOVED lines=8> */
.L_x_19901:
        /* <DEDUP_REMOVED lines=43> */
.L_x_19910:
        /* <DEDUP_REMOVED lines=15> */
.L_x_25995:


//--------------------- .text._ZN2at6native29vectorized_elementwise_kernelILi4ENS0_13BinaryFunctorIsssNS0_17BitwiseAndFunctorIsEEEESt5arrayIPcLm3EEEEviT0_T1_ --------------------------
	.section	.text._ZN2at6native29vectorized_elementwise_kernelILi4ENS0_13BinaryFunctorIsssNS0_17BitwiseAndFunctorIsEEEESt5arrayIPcLm3EEEEviT0_T1_,"ax",@progbits
	.align	128
        .global         _ZN2at6native29vectorized_elementwise_kernelILi4ENS0_13BinaryFunctorIsssNS0_17BitwiseAndFunctorIsEEEESt5arrayIPcLm3EEEEviT0_T1_
        .type           _ZN2at6native29vectorized_elementwise_kernelILi4ENS0_13BinaryFunctorIsssNS0_17BitwiseAndFunctorIsEEEESt5arrayIPcLm3EEEEviT0_T1_,@function
        .size           _ZN2at6native29vectorized_elementwise_kernelILi4ENS0_13BinaryFunctorIsssNS0_17BitwiseAndFunctorIsEEEESt5arrayIPcLm3EEEEviT0_T1_,(.L_x_25996 - _ZN2at6native29vectorized_elementwise_kernelILi4ENS0_13BinaryFunctorIsssNS0_17BitwiseAndFunctorIsEEEESt5arrayIPcLm3EEEEviT0_T1_)
        .other          _ZN2at6native29vectorized_elementwise_kernelILi4ENS0_13BinaryFunctorIsssNS0_17BitwiseAndFunctorIsEEEESt5arrayIPcLm3EEEEviT0_T1_,@"STO_CUDA_ENTRY STV_DEFAULT"
_ZN2at6native29vectorized_elementwise_kernelILi4ENS0_13BinaryFunctorIsssNS0_17BitwiseAndFunctorIsEEEESt5arrayIPcLm3EEEEviT0_T1_:
.text._ZN2at6native29vectorized_elementwise_kernelILi4ENS0_13BinaryFunctorIsssNS0_17BitwiseAndFunctorIsEEEESt5arrayIPcLm3EEEEviT0_T1_:
        /* <DEDUP_REMOVED lines=121> */
.L_x_19914:
[----:B------:R-:W-:-:S13]  /*0790*/  ISETP.GE.U32.AND P0, PT, R3, R2, PT ;  /* 0x000000020300720c */ /* 0x000fda0003f06070 */
[----:B------:R-:W-:Y:S05]  /*07a0*/  @P0 BRA `(.L_x_19916) ;  /* 0x0000000000300947 */ /* 0x000fea0003800000 */
[----:B0-----:R-:W0:Y:S01]  /*07b0*/  LDC.64 R10, c[0x0][0x388] ;  /* 0x0000e200ff0a7b82 */ /* 0x001e220000000a00 */
[----:B------:R-:W-:Y:S02]  /*07c0*/  IMAD.IADD R7, R0, 0x1, R3 ;  /* 0x0000000100077824 */ /* 0x000fe400078e0203 */
[----:B------:R-:W-:Y:S02]  /*07d0*/  VIADD R3, R3, 0x80 ;  /* 0x0000008003037836 */ /* 0x000fe40000000000 */
[----:B0-----:R-:W-:-:S05]  /*07e0*/  IMAD.WIDE.U32 R10, R7, 0x2, R10 ;  /* 0x00000002070a7825 */ /* 0x001fca00078e000a */
[----:B------:R1:W-:Y:S02]  /*07f0*/  STG.E.U16 desc[UR4][R10.64], R5 ;  /* 0x000000050a007986 */ /* 0x0003e4000c101504 */
.L_x_19915:
[----:B------:R-:W-:-:S13]  /*0800*/  ISETP.GE.U32.AND P0, PT, R3, R2, PT ;  /* 0x000000020300720c */ /* 0x000fda0003f06070 */
[----:B------:R-:W-:Y:S05]  /*0810*/  @P0 BRA `(.L_x_19917) ;  /* 0x0000000000300947 */ /* 0x000fea0003800000 */
[----:B01----:R-:W0:Y:S01]  /*0820*/  LDC.64 R10, c[0x0][0x388] ;  /* 0x0000e200ff0a7b82 */ /* 0x003e220000000a00 */
[----:B------:R-:W-:Y:S02]  /*0830*/  IMAD.IADD R5, R0, 0x1, R3 ;  /* 0x0000000100057824 */ /* 0x000fe400078e0203 */
[----:B------:R-:W-:Y:S02]  /*0840*/  VIADD R3, R3, 0x80 ;  /* 0x0000008003037836 */ /* 0x000fe40000000000 */
[----:B0-----:R-:W-:-:S05]  /*0850*/  IMAD.WIDE.U32 R10, R5, 0x2, R10 ;  /* 0x00000002050a7825 */ /* 0x001fca00078e000a */
[----:B------:R1:W-:Y:S02]  /*0860*/  STG.E.U16 desc[UR4][R10.64], R6 ;  /* 0x000000060a007986 */ /* 0x0003e4000c101504 */
.L_x_19916:
[----:B------:R-:W-:-:S13]  /*0870*/  ISETP.GE.U32.AND P0, PT, R3, R2, PT ;  /* 0x000000020300720c */ /* 0x000fda0003f06070 */
[----:B------:R-:W-:Y:S05]  /*0880*/  @P0 BRA `(.L_x_19918) ;  /* 0x0000000000340947 */ /* 0x000fea0003800000 */
[----:B-1----:R-:W1:Y:S01]  /*0890*/  LDC.64 R6, c[0x0][0x388] ;  /* 0x0000e200ff067b82 */ /* 0x002e620000000a00 */
[----:B------:R-:W-:Y:S02]  /*08a0*/  IMAD.IADD R5, R0, 0x1, R3 ;  /* 0x0000000100057824 */ /* 0x000fe400078e0203 */
[----:B------:R-:W-:Y:S02]  /*08b0*/  VIADD R3, R3, 0x80 ;  /* 0x0000008003037836 */ /* 0x000fe40000000000 */
[----:B-1----:R-:W-:-:S05]  /*08c0*/  IMAD.WIDE.U32 R6, R5, 0x2, R6 ;  /* 0x0000000205067825 */ /* 0x002fca00078e0006 */
[----:B------:R2:W-:Y:S02]  /*08d0*/  STG.E.U16 desc[UR4][R6.64], R8 ;  /* 0x0000000806007986 */ /* 0x0005e4000c101504 */
.L_x_19917:
        /* <DEDUP_REMOVED lines=8> */
.L_x_19918:
[----:B------:R-:W-:Y:S05]  /*0960*/  BSYNC.RELIABLE B1 ;  /* 0x0000000000017941 */ /* 0x000fea0003800100 */
.L_x_19913:
[----:B------:R-:W-:-:S13]  /*0970*/  ISETP.GE.U32.AND P0, PT, R3, R2, PT ;  /* 0x000000020300720c */ /* 0x000fda0003f06070 */
[----:B-12---:R-:W1:Y:S01]  /*0980*/  @!P0 LDC.64 R6, c[0x0][0x388] ;  /* 0x0000e200ff068b82 */ /* 0x006e620000000a00 */
[----:B------:R-:W-:Y:S02]  /*0990*/  @!P0 IMAD.IADD R5, R0, 0x1, R3 ;  /* 0x0000000100058824 */ /* 0x000fe400078e0203 */
[----:B------:R-:W-:Y:S02]  /*09a0*/  @!P0 VIADD R3, R3, 0x80 ;  /* 0x0000008003038836 */ /* 0x000fe40000000000 */
[----:B-1----:R-:W-:-:S05]  /*09b0*/  @!P0 IMAD.WIDE.U32 R6, R5, 0x2, R6 ;  /* 0x0000000205068825 */ /* 0x002fca00078e0006 */
[----:B------:R3:W-:Y:S02]  /*09c0*/  @!P0 STG.E.U16 desc[UR4][R6.64], R24 ;  /* 0x0000001806008986 */ /* 0x0007e4000c101504 */
.L_x_19919:
[----:B------:R-:W-:Y:S05]  /*09d0*/  BSYNC.RECONVERGENT B0 ;  /* 0x0000000000007941 */ /* 0x000fea0003800200 */
.L_x_19912:
        /* <DEDUP_REMOVED lines=8> */
.L_x_19911:
        /* <DEDUP_REMOVED lines=37> */
.L_x_19920:
        /* <DEDUP_REMOVED lines=13> */
.L_x_25996:


//--------------------- .text._ZN2at6native29vectorized_elementwise_kernelILi8ENS0_13BinaryFunctorIsssNS0_17BitwiseAndFunctorIsEEEESt5arrayIPcLm3EEEEviT0_T1_ --------------------------
	.section	.text._ZN2at6native29vectorized_elementwise_kernelILi8ENS0_13BinaryFunctorIsssNS0_17BitwiseAndFunctorIsEEEESt5arrayIPcLm3EEEEviT0_T1_,"ax",@progbits
	.align	128
        .global         _ZN2at6native29vectorized_elementwise_kernelILi8ENS0_13BinaryFunctorIsssNS0_17BitwiseAndFunctorIsEEEESt5arrayIPcLm3EEEEviT0_T1_
        .type           _ZN2at6native29vectorized_elementwise_kernelILi8ENS0_13BinaryFunctorIsssNS0_17BitwiseAndFunctorIsEEEESt5arrayIPcLm3EEEEviT0_T1_,@function
        .size           _ZN2at6native29vectorized_elementwise_kernelILi8ENS0_13BinaryFunctorIsssNS0_17BitwiseAndFunctorIsEEEESt5arrayIPcLm3EEEEviT0_T1_,(.L_x_25997 - _ZN2at6native29vectorized_elementwise_kernelILi8ENS0_13BinaryFunctorIsssNS0_17BitwiseAndFunctorIsEEEESt5arrayIPcLm3EEEEviT0_T1_)
        .other          _ZN2at6native29vectorized_elementwise_kernelILi8ENS0_13BinaryFunctorIsssNS0_17BitwiseAndFunctorIsEEEESt5arrayIPcLm3EEEEviT0_T1_,@"STO_CUDA_ENTRY STV_DEFAULT"
_ZN2at6native29vectorized_elementwise_kernelILi8ENS0_13BinaryFunctorIsssNS0_17BitwiseAndFunctorIsEEEESt5arrayIPcLm3EEEEviT0_T1_:
.text._ZN2at6native29vectorized_elementwise_kernelILi8ENS0_13BinaryFunctorIsssNS0_17BitwiseAndFunctorIsEEEESt5arrayIPcLm3EEEEviT0_T1_:
[----:B------:R-:W-:Y:S01]  /*0000*/  LDC R1, c[0x0][0x37c] ;  /* 0x0000df00ff017b82 */ /* 0x000fe20000000800 */
[----:B------:R-:W-:Y:S05]  /*0010*/  EXIT ;  /* 0x000000000000794d */ /* 0x000fea0003800000 */
.L_x_19921:
        /* <DEDUP_REMOVED lines=14> */
.L_x_25997:


//--------------------- .text._ZN2at6native18elementwise_kernelILi128ELi4EZNS0_15gpu_kernel_implINS0_13AUnaryFunctorIlllNS0_17BitwiseAndFunctorIlEEEEEEvRNS_18TensorIteratorBaseERKT_EUliE_EEviT1_ --------------------------
	.section	.text._ZN2at6native18elementwise_kernelILi128ELi4EZNS0_15gpu_kernel_implINS0_13AUnaryFunctorIlllNS0_17BitwiseAndFunctorIlEEEEEEvRNS_18TensorIteratorBaseERKT_EUliE_EEviT1_,"ax",@progbits
	.align	128
        .global         _ZN2at6native18elementwise_kernelILi128ELi4EZNS0_15gpu_kernel_implINS0_13AUnaryFunctorIlllNS0_17BitwiseAndFunctorIlEEEEEEvRNS_18TensorIteratorBaseERKT_EUliE_EEviT1_
        .type           _ZN2at6native18elementwise_kernelILi128ELi4EZNS0_15gpu_kernel_implINS0_13AUnaryFunctorIlllNS0_17BitwiseAndFunctorIlEEEEEEvRNS_18TensorIteratorBaseERKT_EUliE_EEviT1_,@function
        .size           _ZN2at6native18elementwise_kernelILi128ELi4EZNS0_15gpu_kernel_implINS0_13AUnaryFunctorIlllNS0_17BitwiseAndFunctorIlEEEEEEvRNS_18TensorIteratorBaseERKT_EUliE_EEviT1_,(.L_x_25998 - _ZN2at6native18elementwise_kernelILi128ELi4EZNS0_15gpu_kernel_implINS0_13AUnaryFunctorIlllNS0_17BitwiseAndFunctorIlEEEEEEvRNS_18TensorIteratorBaseERKT_EUliE_EEviT1_)
        .other          _ZN2at6native18elementwise_kernelILi128ELi4EZNS0_15gpu_kernel_implINS0_13AUnaryFunctorIlllNS0_17BitwiseAndFunctorIlEEEEEEvRNS_18TensorIteratorBaseERKT_EUliE_EEviT1_,@"STO_CUDA_ENTRY STV_DEFAULT"
_ZN2at6native18elementwise_kernelILi128ELi4EZNS0_15gpu_kernel_implINS0_13AUnaryFunctorIlllNS0_17BitwiseAndFunctorIlEEEEEEvRNS_18TensorIteratorBaseERKT_EUliE_EEviT1_:
.text._ZN2at6native18elementwise_kernelILi128ELi4EZNS0_15gpu_kernel_implINS0_13AUnaryFunctorIlllNS0_17BitwiseAndFunctorIlEEEEEEvRNS_18TensorIteratorBaseERKT_EUliE_EEviT1_:
        /* <DEDUP_REMOVED lines=319> */
.L_x_19924:
        /* <DEDUP_REMOVED lines=17> */
.L_x_19928:
[----:B------:R4:W5:Y:S01]  /*1500*/  LDG.E.U8 R4, desc[UR36][R2.64] ;  /* 0x0000002402047981 */ /* 0x000962000c1e1100 */
[----:B------:R-:W-:Y:S01]  /*1510*/  MOV R5, RZ ;  /* 0x000000ff00057202 */ /* 0x000fe20000000f00 */
[----:B------:R-:W-:Y:S06]  /*1520*/  BRA `(.L_x_19930) ;  /* 0x0000000c00407947 */ /* 0x000fec0003800000 */
.L_x_19927:
        /* <DEDUP_REMOVED lines=8> */
.L_x_19932:
[----:B------:R-:W2:Y:S02]  /*15b0*/  LDG.E R4, desc[UR36][R2.64] ;  /* 0x0000002402047981 */ /* 0x000ea4000c1e1900 */
[----:B--2---:R-:W-:Y:S01]  /*15c0*/  SHF.R.S32.HI R5, RZ, 0x1f, R4 ;  /* 0x0000001fff057819 */ /* 0x004fe20000011404 */
[----:B------:R-:W-:Y:S06]  /*15d0*/  BRA `(.L_x_19930) ;  /* 0x0000000c00147947 */ /* 0x000fec0003800000 */
.L_x_19931:
[----:B------:R-:W2:Y:S02]  /*15e0*/  LDG.E.S16 R4, desc[UR36][R2.64] ;  /* 0x0000002402047981 */ /* 0x000ea4000c1e1700 */
[----:B--2---:R-:W-:Y:S01]  /*15f0*/  SHF.R.S32.HI R5, RZ, 0x1f, R4 ;  /* 0x0000001fff057819 */ /* 0x004fe20000011404 */
[----:B------:R-:W-:Y:S06]  /*1600*/  BRA `(.L_x_19930) ;  /* 0x0000000c00087947 */ /* 0x000fec0003800000 */
.L_x_19926:
        /* <DEDUP_REMOVED lines=9> */
.L_x_19934:
[----:B------:R-:W2:Y:S02]  /*16a0*/  LDG.E.U16 R2, desc[UR36][R2.64] ;  /* 0x0000002402027981 */ /* 0x000ea4000c1e1500 */
[----:B--2---:R-:W-:-:S06]  /*16b0*/  HADD2.F32 R4, -RZ, R2.H0_H0 ;  /* 0x20000002ff047230 */ /* 0x004fcc0000004100 */
[----:B------:R-:W3:Y:S02]  /*16c0*/  F2I.S64.TRUNC R4, R4 ;  /* 0x0000000400047311 */ /* 0x000ee4000020d900 */
[----:B---3--:R-:W-:Y:S05]  /*16d0*/  BRA `(.L_x_19930) ;  /* 0x0000000800d47947 */ /* 0x008fea0003800000 */
.L_x_19933:
        /* <DEDUP_REMOVED lines=9> */
.L_x_19936:
[----:B------:R-:W2:Y:S02]  /*1770*/  LDG.E.U16 R2, desc[UR36][R2.64] ;  /* 0x0000002402027981 */ /* 0x000ea4000c1e1500 */
[----:B--2---:R-:W-:-:S06]  /*1780*/  HADD2.F32 R4, -RZ, R2.H0_H0 ;  /* 0x20000002ff047230 */ /* 0x004fcc0000004100 */
[----:B------:R-:W3:Y:S02]  /*1790*/  F2I.S64.TRUNC R4, R4 ;  /* 0x0000000400047311 */ /* 0x000ee4000020d900 */
[----:B---3--:R-:W-:Y:S05]  /*17a0*/  BRA `(.L_x_19930) ;  /* 0x0000000800a07947 */ /* 0x008fea0003800000 */
.L_x_19935:
[----:B------:R-:W2:Y:S02]  /*17b0*/  LDG.E.64 R2, desc[UR36][R2.64] ;  /* 0x0000002402027981 */ /* 0x000ea4000c1e1b00 */
[----:B--2---:R3:W4:Y:S02]  /*17c0*/  F2I.S64.F64.TRUNC R4, R2 ;  /* 0x0000000200047311 */ /* 0x004724000030d900 */
[----:B---34-:R-:W-:Y:S05]  /*17d0*/  BRA `(.L_x_19930) ;  /* 0x0000000800947947 */ /* 0x018fea0003800000 */
.L_x_19925:
        /* <DEDUP_REMOVED lines=13> */
.L_x_19939:
[----:B------:R-:W2:Y:S02]  /*18b0*/  LDG.E.64 R2, desc[UR36][R2.64] ;  /* 0x0000002402027981 */ /* 0x000ea4000c1e1b00 */
[----:B--2---:R3:W4:Y:S02]  /*18c0*/  F2I.S64.F64.TRUNC R4, R2 ;  /* 0x0000000200047311 */ /* 0x004724000030d900 */
[----:B---34-:R-:W-:Y:S05]  /*18d0*/  BRA `(.L_x_19930) ;  /* 0x0000000800547947 */ /* 0x018fea0003800000 */
.L_x_19938:
        /* <DEDUP_REMOVED lines=26> */
.L_x_19941:
        /* <DEDUP_REMOVED lines=13> */
.L_x_19940:
[----:B------:R-:W2:Y:S02]  /*1b50*/  LDG.E.U16 R4, desc[UR36][R2.64] ;  /* 0x0000002402047981 */ /* 0x000ea4000c1e1500 */
[----:B--2---:R-:W-:-:S06]  /*1b60*/  IMAD.U32 R4, R4, 0x10000, RZ ;  /* 0x0001000004047824 */ /* 0x004fcc00078e00ff */
[----:B------:R-:W3:Y:S02]  /*1b70*/  F2I.S64.TRUNC R4, R4 ;  /* 0x0000000400047311 */ /* 0x000ee4000020d900 */
[----:B---3--:R-:W-:Y:S05]  /*1b80*/  BRA `(.L_x_19930) ;  /* 0x0000000400a87947 */ /* 0x008fea0003800000 */
.L_x_19937:
        /* <DEDUP_REMOVED lines=11> */
.L_x_19944:
        /* <DEDUP_REMOVED lines=21> */
.L_x_19948:
[----:B------:R-:W-:Y:S05]  /*1d90*/  BSYNC.RECONVERGENT B1 ;  /* 0x0000000000017941 */ /* 0x000fea0003800200 */
.L_x_19947:
[----:B------:R-:W-:Y:S01]  /*1da0*/  IMAD.SHL.U32 R0, R0, 0x100000, RZ ;  /* 0x0010000000007824 */ /* 0x000fe200078e00ff */
[----:B------:R-:W-:-:S04]  /*1db0*/  LEA R2, R2, 0x3b800000, 0x17 ;  /* 0x3b80000002027811 */ /* 0x000fc800078eb8ff */
[----:B------:R-:W-:-:S07]  /*1dc0*/  LOP3.LUT R4, R2, R0, R7, 0xfe, !PT ;  /* 0x0000000002047212 */ /* 0x000fce00078efe07 */
.L_x_19946:
[----:B------:R-:W-:Y:S05]  /*1dd0*/  BSYNC.RECONVERGENT B0 ;  /* 0x0000000000007941 */ /* 0x000fea0003800200 */
.L_x_19945:
[----:B------:R-:W1:Y:S02]  /*1de0*/  F2I.S64.TRUNC R4, R4 ;  /* 0x0000000400047311 */ /* 0x000e64000020d900 */
[----:B-1----:R-:W-:Y:S05]  /*1df0*/  BRA `(.L_x_19930) ;  /* 0x00000004000c7947 */ /* 0x002fea0003800000 */
.L_x_19943:
        /* <DEDUP_REMOVED lines=21> */
.L_x_19952:
[----:B------:R-:W-:Y:S05]  /*1f50*/  BSYNC.RECONVERGENT B1 ;  /* 0x0000000000017941 */ /* 0x000fea0003800200 */
.L_x_19951:
[----:B------:R-:W-:Y:S01]  /*1f60*/  IMAD.SHL.U32 R0, R0, 0x200000, RZ ;  /* 0x0020000000007824 */ /* 0x000fe200078e00ff */
[----:B------:R-:W-:-:S04]  /*1f70*/  LEA R2, R2, 0x37800000, 0x17 ;  /* 0x3780000002027811 */ /* 0x000fc800078eb8ff */
[----:B------:R-:W-:-:S07]  /*1f80*/  LOP3.LUT R4, R2, R0, R7, 0xfe, !PT ;  /* 0x0000000002047212 */ /* 0x000fce00078efe07 */
.L_x_19950:
[----:B------:R-:W-:Y:S05]  /*1f90*/  BSYNC.RECONVERGENT B0 ;  /* 0x0000000000007941 */ /* 0x000fea0003800200 */
.L_x_19949:
[----:B------:R-:W1:Y:S02]  /*1fa0*/  F2I.S64.TRUNC R4, R4 ;  /* 0x0000000400047311 */ /* 0x000e64000020d900 */
[----:B-1----:R-:W-:Y:S05]  /*1fb0*/  BRA `(.L_x_19930) ;  /* 0x00000000009c7947 */ /* 0x002fea0003800000 */
.L_x_19942:
[----:B------:R-:W-:-:S09]  /*1fc0*/  UISETP.NE.AND UP0, UPT, UR4, 0x1c, UPT ;  /* 0x0000001c0400788c */ /* 0x000fd2000bf05270 */
[----:B------:R-:W-:Y:S05]  /*1fd0*/  BRA.U !UP0, `(.L_x_19953) ;  /* 0x00000001088c7547 */ /* 0x000fea000b800000 */
[----:B------:R-:W-:-:S09]  /*1fe0*/  UISETP.NE.AND UP0, UPT, UR4, 0x1d, UPT ;  /* 0x0000001d0400788c */ /* 0x000fd2000bf05270 */
[----:B------:R-:W-:Y:S05]  /*1ff0*/  BRA.U !UP0, `(.L_x_19954) ;  /* 0x00000001087c7547 */ /* 0x000fea000b800000 */
[----:B------:R-:W-:-:S09]  /*2000*/  UISETP.NE.AND UP0, UPT, UR4, 0x2c, UPT ;  /* 0x0000002c0400788c */ /* 0x000fd2000bf05270 */
[----:B------:R-:W-:Y:S05]  /*2010*/  BRA.U !UP0, `(.L_x_19955) ;  /* 0x0000000108487547 */ /* 0x000fea000b800000 */
.L_x_19929:
        /* <DEDUP_REMOVED lines=16> */
.L_x_19956:
[----:B------:R-:W-:Y:S01]  /*2120*/  CS2R R4, SRZ ;  /* 0x0000000000047805 */ /* 0x000fe2000001ff00 */
[----:B------:R-:W-:Y:S06]  /*2130*/  BRA `(.L_x_19930) ;  /* 0x00000000003c7947 */ /* 0x000fec0003800000 */
.L_x_19955:
        /* <DEDUP_REMOVED lines=8> */
.L_x_19958:
[----:B------:R-:W-:Y:S05]  /*21c0*/  BSYNC.RECONVERGENT B0 ;  /* 0x0000000000007941 */ /* 0x000fea0003800200 */
.L_x_19957:
[----:B------:R-:W2:Y:S02]  /*21d0*/  F2I.S64.TRUNC R4, R4 ;  /* 0x0000000400047311 */ /* 0x000ea4000020d900 */
[----:B--2---:R-:W-:Y:S05]  /*21e0*/  BRA `(.L_x_19930) ;  /* 0x0000000000107947 */ /* 0x004fea0003800000 */
.L_x_19954:
[----:B------:R2:W5:Y:S01]  /*21f0*/  LDG.E.64 R4, desc[UR36][R2.64] ;  /* 0x0000002402047981 */ /* 0x000562000c1e1b00 */
[----:B------:R-:W-:Y:S05]  /*2200*/  BRA `(.L_x_19930) ;  /* 0x0000000000087947 */ /* 0x000fea0003800000 */
.L_x_19953:
[----:B------:R1:W5:Y:S01]  /*2210*/  LDG.E R4, desc[UR36][R2.64] ;  /* 0x0000002402047981 */ /* 0x000362000c1e1900 */
[----:B------:R-:W-:-:S07]  /*2220*/  IMAD.MOV.U32 R5, RZ, RZ, RZ ;  /* 0x000000ffff057224 */ /* 0x000fce00078e00ff */
.L_x_19930:
        /* <DEDUP_REMOVED lines=20> */
.L_x_19962:
[----:B------:R3:W-:Y:S01]  /*2370*/  STG.E.U8 desc[UR36][R2.64], R7 ;  /* 0x0000000702007986 */ /* 0x0007e2000c101124 */
[----:B------:R-:W-:Y:S05]  /*2380*/  BRA `(.L_x_19964) ;  /* 0x0000000c003c7947 */ /* 0x000fea0003800000 */
.L_x_19961:
        /* <DEDUP_REMOVED lines=8> */
.L_x_19966:
[----:B------:R1:W-:Y:S01]  /*2410*/  STG.E desc[UR36][R2.64], R7 ;  /* 0x0000000702007986 */ /* 0x0003e2000c101924 */
[----:B------:R-:W-:Y:S05]  /*2420*/  BRA `(.L_x_19964) ;  /* 0x0000000c00147947 */ /* 0x000fea0003800000 */
.L_x_19965:
[----:B------:R2:W-:Y:S01]  /*2430*/  STG.E.U16 desc[UR36][R2.64], R7 ;  /* 0x0000000702007986 */ /* 0x0005e2000c101524 */
[----:B------:R-:W-:Y:S05]  /*2440*/  BRA `(.L_x_19964) ;  /* 0x0000000c000c7947 */ /* 0x000fea0003800000 */
.L_x_19960:
        /* <DEDUP_REMOVED lines=9> */
.L_x_19968:
[----:B------:R-:W0:Y:S02]  /*24e0*/  I2F.S64 R0, R4 ;  /* 0x0000000400007312 */ /* 0x000e240000301400 */
[----:B0-----:R-:W-:-:S05]  /*24f0*/  F2FP.F16.F32.PACK_AB R0, RZ, R0 ;  /* 0x00000000ff00723e */ /* 0x001fca00000000ff */
[----:B------:R0:W-:Y:S01]  /*2500*/  STG.E.U16 desc[UR36][R2.64], R0 ;  /* 0x0000000002007986 */ /* 0x0001e2000c101524 */
[----:B------:R-:W-:Y:S05]  /*2510*/  BRA `(.L_x_19964) ;  /* 0x0000000800d87947 */ /* 0x000fea0003800000 */
.L_x_19967:
        /* <DEDUP_REMOVED lines=10> */
.L_x_19970:
[----:B------:R-:W0:Y:S02]  /*25c0*/  I2F.S64 R4, R4 ;  /* 0x0000000400047312 */ /* 0x000e240000301400 */
[----:B0-----:R-:W-:-:S04]  /*25d0*/  F2FP.F16.F32.PACK_AB R5, RZ, R4 ;  /* 0x00000004ff05723e */ /* 0x001fc800000000ff */
[----:B------:R-:W-:-:S05]  /*25e0*/  PRMT R5, R5, 0x5410, RZ ;  /* 0x0000541005057816 */ /* 0x000fca00000000ff */
[----:B------:R0:W-:Y:S01]  /*25f0*/  STG.E desc[UR36][R2.64], R5 ;  /* 0x0000000502007986 */ /* 0x0001e2000c101924 */
[----:B------:R-:W-:Y:S05]  /*2600*/  BRA `(.L_x_19964) ;  /* 0x00000008009c7947 */ /* 0x000fea0003800000 */
.L_x_19969:
[----:B------:R-:W0:Y:S02]  /*2610*/  I2F.F64.S64 R4, R4 ;  /* 0x0000000400047312 */ /* 0x000e240000301c00 */
[----:B0-----:R0:W-:Y:S01]  /*2620*/  STG.E.64 desc[UR36][R2.64], R4 ;  /* 0x0000000402007986 */ /* 0x0011e2000c101b24 */
[----:B------:R-:W-:Y:S05]  /*2630*/  BRA `(.L_x_19964) ;  /* 0x0000000800907947 */ /* 0x000fea0003800000 */
.L_x_19959:
        /* <DEDUP_REMOVED lines=13> */
.L_x_19973:
[----:B------:R-:W-:Y:S01]  /*2710*/  CS2R R6, SRZ ;  /* 0x0000000000067805 */ /* 0x000fe2000001ff00 */
[----:B------:R-:W0:Y:S04]  /*2720*/  I2F.F64.S64 R4, R4 ;  /* 0x0000000400047312 */ /* 0x000e280000301c00 */
[----:B0-----:R0:W-:Y:S01]  /*2730*/  STG.E.128 desc[UR36][R2.64], R4 ;  /* 0x0000000402007986 */ /* 0x0011e2000c101d24 */
[----:B------:R-:W-:Y:S05]  /*2740*/  BRA `(.L_x_19964) ;  /* 0x00000008004c7947 */ /* 0x000fea0003800000 */
.L_x_19972:
        /* <DEDUP_REMOVED lines=19> */
.L_x_19977:
[----:B------:R-:W-:Y:S05]  /*2880*/  BSYNC.RECONVERGENT B0 ;  /* 0x0000000000007941 */ /* 0x000fea0003800200 */
.L_x_19976:
[----:B------:R-:W-:-:S05]  /*2890*/  LOP3.LUT R7, R0, 0x80, R7, 0xf8, !PT ;  /* 0x0000008000077812 */ /* 0x000fca00078ef807 */
[----:B------:R0:W-:Y:S01]  /*28a0*/  STG.E.U8 desc[UR36][R2.64], R7 ;  /* 0x0000000702007986 */ /* 0x0001e2000c101124 */
[----:B------:R-:W-:Y:S05]  /*28b0*/  BRA `(.L_x_19964) ;  /* 0x0000000400f07947 */ /* 0x000fea0003800000 */
.L_x_19975:
        /* <DEDUP_REMOVED lines=15> */
.L_x_19979:
[----:B------:R-:W-:Y:S05]  /*29b0*/  BSYNC.RECONVERGENT B0 ;  /* 0x0000000000007941 */ /* 0x000fea0003800200 */
.L_x_19978:
[----:B------:R-:W-:-:S05]  /*29c0*/  LOP3.LUT R7, R0, 0x80, R7, 0xf8, !PT ;  /* 0x0000008000077812 */ /* 0x000fca00078ef807 */
[----:B------:R0:W-:Y:S01]  /*29d0*/  STG.E.U8 desc[UR36][R2.64], R7 ;  /* 0x0000000702007986 */ /* 0x0001e2000c101124 */
[----:B------:R-:W-:Y:S05]  /*29e0*/  BRA `(.L_x_19964) ;  /* 0x0000000400a47947 */ /* 0x000fea0003800000 */
.L_x_19974:
[----:B------:R-:W0:Y:S02]  /*29f0*/  I2F.S64 R0, R4 ;  /* 0x0000000400007312 */ /* 0x000e240000301400 */
[----:B0-----:R-:W-:-:S05]  /*2a00*/  F2FP.BF16.F32.PACK_AB R0, RZ, R0 ;  /* 0x00000000ff00723e */ /* 0x001fca00000010ff */
[----:B------:R0:W-:Y:S01]  /*2a10*/  STG.E.U16 desc[UR36][R2.64], R0 ;  /* 0x0000000002007986 */ /* 0x0001e2000c101524 */
[----:B------:R-:W-:Y:S05]  /*2a20*/  BRA `(.L_x_19964) ;  /* 0x0000000400947947 */ /* 0x000fea0003800000 */
.L_x_19971:
        /* <DEDUP_REMOVED lines=10> */
.L_x_19982:
        /* <DEDUP_REMOVED lines=13> */
.L_x_19985:
[----:B------:R-:W-:-:S04]  /*2ba0*/  SHF.R.U32.HI R0, RZ, 0x14, R5 ;  /* 0x00000014ff007819 */ /* 0x000fc80000011605 */
[----:B------:R-:W-:-:S04]  /*2bb0*/  LOP3.LUT R0, R0, 0x1, RZ, 0xc0, !PT ;  /* 0x0000000100007812 */ /* 0x000fc800078ec0ff */
[----:B------:R-:W-:-:S04]  /*2bc0*/  IADD3 R0, PT, PT, R5, 0x487ffff, R0 ;  /* 0x0487ffff05007810 */ /* 0x000fc80007ffe000 */
[----:B------:R-:W-:-:S04]  /*2bd0*/  SHF.R.U32.HI R0, RZ, 0x14, R0 ;  /* 0x00000014ff007819 */ /* 0x000fc80000011600 */
[----:B------:R-:W-:-:S07]  /*2be0*/  LOP3.LUT R4, R0, 0xff, RZ, 0xc0, !PT ;  /* 0x000000ff00047812 */ /* 0x000fce00078ec0ff */
.L_x_19986:
[----:B------:R-:W-:-:S04]  /*2bf0*/  SHF.R.U32.HI R5, RZ, 0x18, R5 ;  /* 0x00000018ff057819 */ /* 0x000fc80000011605 */
[----:B------:R-:W-:-:S04]  /*2c00*/  LOP3.LUT R4, R4, 0x80, R5, 0xf8, !PT ;  /* 0x0000008004047812 */ /* 0x000fc800078ef805 */
[----:B------:R-:W-:-:S07]  /*2c10*/  PRMT R0, R4, 0x7610, R0 ;  /* 0x0000761004007816 */ /* 0x000fce0000000000 */
.L_x_19984:
[----:B------:R-:W-:Y:S05]  /*2c20*/  BSYNC.RECONVERGENT B0 ;  /* 0x0000000000007941 */ /* 0x000fea0003800200 */
.L_x_19983:
[----:B------:R0:W-:Y:S01]  /*2c30*/  STG.E.U8 desc[UR36][R2.64], R0 ;  /* 0x0000000002007986 */ /* 0x0001e2000c101124 */
[----:B------:R-:W-:Y:S05]  /*2c40*/  BRA `(.L_x_19964) ;  /* 0x00000004000c7947 */ /* 0x000fea0003800000 */
.L_x_19981:
        /* <DEDUP_REMOVED lines=13> */
.L_x_19989:
[----:B------:R-:W-:-:S04]  /*2d20*/  SHF.R.U32.HI R0, RZ, 0x15, R5 ;  /* 0x00000015ff007819 */ /* 0x000fc80000011605 */
[----:B------:R-:W-:-:S04]  /*2d30*/  LOP3.LUT R0, R0, 0x1, RZ, 0xc0, !PT ;  /* 0x0000000100007812 */ /* 0x000fc800078ec0ff */
[----:B------:R-:W-:-:S04]  /*2d40*/  IADD3 R0, PT, PT, R5, 0x88fffff, R0 ;  /* 0x088fffff05007810 */ /* 0x000fc80007ffe000 */
[----:B------:R-:W-:-:S04]  /*2d50*/  SHF.R.U32.HI R0, RZ, 0x15, R0 ;  /* 0x00000015ff007819 */ /* 0x000fc80000011600 */
[----:B------:R-:W-:-:S07]  /*2d60*/  LOP3.LUT R4, R0, 0xff, RZ, 0xc0, !PT ;  /* 0x000000ff00047812 */ /* 0x000fce00078ec0ff */
.L_x_19990:
[----:B------:R-:W-:-:S04]  /*2d70*/  SHF.R.U32.HI R5, RZ, 0x18, R5 ;  /* 0x00000018ff057819 */ /* 0x000fc80000011605 */
[----:B------:R-:W-:-:S04]  /*2d80*/  LOP3.LUT R4, R4, 0x80, R5, 0xf8, !PT ;  /* 0x0000008004047812 */ /* 0x000fc800078ef805 */
[----:B------:R-:W-:-:S07]  /*2d90*/  PRMT R0, R4, 0x7610, R0 ;  /* 0x0000761004007816 */ /* 0x000fce0000000000 */
.L_x_19988:
[----:B------:R-:W-:Y:S05]  /*2da0*/  BSYNC.RECONVERGENT B0 ;  /* 0x0000000000007941 */ /* 0x000fea0003800200 */
.L_x_19987:
[----:B------:R0:W-:Y:S01]  /*2db0*/  STG.E.U8 desc[UR36][R2.64], R0 ;  /* 0x0000000002007986 */ /* 0x0001e2000c101124 */
[----:B------:R-:W-:Y:S05]  /*2dc0*/  BRA `(.L_x_19964) ;  /* 0x0000000000ac7947 */ /* 0x000fea0003800000 */
.L_x_19980:
[----:B------:R-:W-:-:S09]  /*2dd0*/  UISETP.NE.AND UP0, UPT, UR4, 0x1c, UPT ;  /* 0x0000001c0400788c */ /* 0x000fd2000bf05270 */
[----:B------:R-:W-:Y:S05]  /*2de0*/  BRA.U !UP0, `(.L_x_19991) ;  /* 0x0000000108a07547 */ /* 0x000fea000b800000 */
[----:B------:R-:W-:-:S09]  /*2df0*/  UISETP.NE.AND UP0, UPT, UR4, 0x1d, UPT ;  /* 0x0000001d0400788c */ /* 0x000fd2000bf05270 */
[----:B------:R-:W-:Y:S05]  /*2e00*/  BRA.U !UP0, `(.L_x_19992) ;  /* 0x0000000108907547 */ /* 0x000fea000b800000 */
[----:B------:R-:W-:-:S09]  /*2e10*/  UISETP.NE.AND UP0, UPT, UR4, 0x2c, UPT ;  /* 0x0000002c0400788c */ /* 0x000fd2000bf05270 */
[----:B------:R-:W-:Y:S05]  /*2e20*/  BRA.U !UP0, `(.L_x_19993) ;  /* 0x0000000108447547 */ /* 0x000fea000b800000 */
.L_x_19963:
        /* <DEDUP_REMOVED lines=16> */
.L_x_19994:
[----:B------:R-:W-:Y:S05]  /*2f30*/  BRA `(.L_x_19964) ;  /* 0x0000000000507947 */ /* 0x000fea0003800000 */
.L_x_19993:
        /* <DEDUP_REMOVED lines=17> */
.L_x_19992:
[----:B------:R0:W-:Y:S01]  /*3050*/  STG.E.64 desc[UR36][R2.64], R4 ;  /* 0x0000000402007986 */ /* 0x0001e2000c101b24 */
[----:B------:R-:W-:Y:S05]  /*3060*/  BRA `(.L_x_19964) ;  /* 0x0000000000047947 */ /* 0x000fea0003800000 */
.L_x_19991:
[----:B------:R0:W-:Y:S02]  /*3070*/  STG.E desc[UR36][R2.64], R7 ;  /* 0x0000000702007986 */ /* 0x0001e4000c101924 */
.L_x_19964:
[----:B------:R-:W-:-:S07]  /*3080*/  VIADD R17, R17, 0x80 ;  /* 0x0000008011117836 */ /* 0x000fce0000000000 */
.L_x_19923:
[----:B------:R-:W-:Y:S05]  /*3090*/  BSYNC.RECONVERGENT B6 ;  /* 0x0000000000067941 */ /* 0x000fea0003800200 */
.L_x_19922:
        /* <DEDUP_REMOVED lines=307> */
.L_x_19997:
        /* <DEDUP_REMOVED lines=17> */
.L_x_20001:
[----:B------:R0:W5:Y:S01]  /*44e0*/  LDG.E.U8 R4, desc[UR36][R2.64] ;  /* 0x0000002402047981 */ /* 0x000162000c1e1100 */
[----:B------:R-:W-:Y:S01]  /*44f0*/  IMAD.MOV.U32 R5, RZ, RZ, RZ ;  /* 0x000000ffff057224 */ /* 0x000fe200078e00ff */
[----:B------:R-:W-:Y:S06]  /*4500*/  BRA `(.L_x_20003) ;  /* 0x0000000c00407947 */ /* 0x000fec0003800000 */
.L_x_20000:
        /* <DEDUP_REMOVED lines=8> */
.L_x_20005:
[----:B------:R-:W2:Y:S02]  /*4590*/  LDG.E R4, desc[UR36][R2.64] ;  /* 0x0000002402047981 */ /* 0x000ea4000c1e1900 */
[----:B--2---:R-:W-:Y:S01]  /*45a0*/  SHF.R.S32.HI R5, RZ, 0x1f, R4 ;  /* 0x0000001fff057819 */ /* 0x004fe20000011404 */
[----:B------:R-:W-:Y:S06]  /*45b0*/  BRA `(.L_x_20003) ;  /* 0x0000000c00147947 */ /* 0x000fec0003800000 */
.L_x_20004:
[----:B------:R-:W2:Y:S02]  /*45c0*/  LDG.E.S16 R4, desc[UR36][R2.64] ;  /* 0x0000002402047981 */ /* 0x000ea4000c1e1700 */
[----:B--2---:R-:W-:Y:S01]  /*45d0*/  SHF.R.S32.HI R5, RZ, 0x1f, R4 ;  /* 0x0000001fff057819 */ /* 0x004fe20000011404 */
[----:B------:R-:W-:Y:S06]  /*45e0*/  BRA `(.L_x_20003) ;  /* 0x0000000c00087947 */ /* 0x000fec0003800000 */
.L_x_19999:
        /* <DEDUP_REMOVED lines=9> */
.L_x_20007:
[----:B------:R-:W2:Y:S02]  /*4680*/  LDG.E.U16 R2, desc[UR36][R2.64] ;  /* 0x0000002402027981 */ /* 0x000ea4000c1e1500 */
[----:B--2---:R-:W-:-:S06]  /*4690*/  HADD2.F32 R4, -RZ, R2.H0_H0 ;  /* 0x20000002ff047230 */ /* 0x004fcc0000004100 */
[----:B------:R-:W2:Y:S02]  /*46a0*/  F2I.S64.TRUNC R4, R4 ;  /* 0x0000000400047311 */ /* 0x000ea4000020d900 */
[----:B--2---:R-:W-:Y:S05]  /*46b0*/  BRA `(.L_x_20003) ;  /* 0x0000000800d47947 */ /* 0x004fea0003800000 */
.L_x_20006:
        /* <DEDUP_REMOVED lines=9> */
.L_x_20009:
[----:B------:R-:W2:Y:S02]  /*4750*/  LDG.E.U16 R2, desc[UR36][R2.64] ;  /* 0x0000002402027981 */ /* 0x000ea4000c1e1500 */
[----:B--2---:R-:W-:-:S06]  /*4760*/  HADD2.F32 R4, -RZ, R2.H0_H0 ;  /* 0x20000002ff047230 */ /* 0x004fcc0000004100 */
[----:B------:R-:W2:Y:S02]  /*4770*/  F2I.S64.TRUNC R4, R4 ;  /* 0x0000000400047311 */ /* 0x000ea4000020d900 */
[----:B--2---:R-:W-:Y:S05]  /*4780*/  BRA `(.L_x_20003) ;  /* 0x0000000800a07947 */ /* 0x004fea0003800000 */
.L_x_20008:
[----:B------:R-:W2:Y:S02]  /*4790*/  LDG.E.64 R2, desc[UR36][R2.64] ;  /* 0x0000002402027981 */ /* 0x000ea4000c1e1b00 */
[----:B--2---:R2:W3:Y:S02]  /*47a0*/  F2I.S64.F64.TRUNC R4, R2 ;  /* 0x0000000200047311 */ /* 0x0044e4000030d900 */
[----:B--23--:R-:W-:Y:S05]  /*47b0*/  BRA `(.L_x_20003) ;  /* 0x0000000800947947 */ /* 0x00cfea0003800000 */
.L_x_19998:
        /* <DEDUP_REMOVED lines=13> */
.L_x_20012:
[----:B------:R-:W2:Y:S02]  /*4890*/  LDG.E.64 R2, desc[UR36][R2.64] ;  /* 0x0000002402027981 */ /* 0x000ea4000c1e1b00 */
[----:B--2---:R0:W1:Y:S02]  /*48a0*/  F2I.S64.F64.TRUNC R4, R2 ;  /* 0x0000000200047311 */ /* 0x004064000030d900 */
[----:B01----:R-:W-:Y:S05]  /*48b0*/  BRA `(.L_x_20003) ;  /* 0x0000000800547947 */ /* 0x003fea0003800000 */
.L_x_20011:
        /* <DEDUP_REMOVED lines=26> */
.L_x_20014:
        /* <DEDUP_REMOVED lines=13> */
.L_x_20013:
[----:B------:R-:W2:Y:S02]  /*4b30*/  LDG.E.U16 R4, desc[UR36][R2.64] ;  /* 0x0000002402047981 */ /* 0x000ea4000c1e1500 */
[----:B--2---:R-:W-:-:S06]  /*4b40*/  IMAD.U32 R4, R4, 0x10000, RZ ;  /* 0x0001000004047824 */ /* 0x004fcc00078e00ff */
[----:B------:R-:W0:Y:S02]  /*4b50*/  F2I.S64.TRUNC R4, R4 ;  /* 0x0000000400047311 */ /* 0x000e24000020d900 */
[----:B0-----:R-:W-:Y:S05]  /*4b60*/  BRA `(.L_x_20003) ;  /* 0x0000000400a87947 */ /* 0x001fea0003800000 */
.L_x_20010:
        /* <DEDUP_REMOVED lines=11> */
.L_x_20017:
        /* <DEDUP_REMOVED lines=21> */
.L_x_20021:
[----:B------:R-:W-:Y:S05]  /*4d70*/  BSYNC.RECONVERGENT B1 ;  /* 0x0000000000017941 */ /* 0x000fea0003800200 */
.L_x_20020:
[----:B------:R-:W-:Y:S01]  /*4d80*/  IMAD.SHL.U32 R0, R0, 0x100000, RZ ;  /* 0x0010000000007824 */ /* 0x000fe200078e00ff */
[----:B------:R-:W-:-:S04]  /*4d90*/  LEA R2, R2, 0x3b800000, 0x17 ;  /* 0x3b80000002027811 */ /* 0x000fc800078eb8ff */
[----:B------:R-:W-:-:S07]  /*4da0*/  LOP3.LUT R4, R2, R0, R7, 0xfe, !PT ;  /* 0x0000000002047212 */ /* 0x000fce00078efe07 */
.L_x_20019:
[----:B------:R-:W-:Y:S05]  /*4db0*/  BSYNC.RECONVERGENT B0 ;  /* 0x0000000000007941 */ /* 0x000fea0003800200 */
.L_x_20018:
[----:B------:R-:W4:Y:S02]  /*4dc0*/  F2I.S64.TRUNC R4, R4 ;  /* 0x0000000400047311 */ /* 0x000f24000020d900 */
[----:B----4-:R-:W-:Y:S05]  /*4dd0*/  BRA `(.L_x_20003) ;  /* 0x00000004000c7947 */ /* 0x010fea0003800000 */
.L_x_20016:
        /* <DEDUP_REMOVED lines=21> */
.L_x_20025:
[----:B------:R-:W-:Y:S05]  /*4f30*/  BSYNC.RECONVERGENT B1 ;  /* 0x0000000000017941 */ /* 0x000fea0003800200 */
.L_x_20024:
[----:B------:R-:W-:Y:S02]  /*4f40*/  SHF.L.U32 R0, R0, 0x15, RZ ;  /* 0x0000001500007819 */ /* 0x000fe400000006ff */
[----:B------:R-:W-:-:S04]  /*4f50*/  LEA R2, R2, 0x37800000, 0x17 ;  /* 0x3780000002027811 */ /* 0x000fc800078eb8ff */
[----:B------:R-:W-:-:S07]  /*4f60*/  LOP3.LUT R4, R2, R0, R7, 0xfe, !PT ;  /* 0x0000000002047212 */ /* 0x000fce00078efe07 */
.L_x_20023:
[----:B------:R-:W-:Y:S05]  /*4f70*/  BSYNC.RECONVERGENT B0 ;  /* 0x0000000000007941 */ /* 0x000fea0003800200 */
.L_x_20022:
[----:B------:R-:W4:Y:S02]  /*4f80*/  F2I.S64.TRUNC R4, R4 ;  /* 0x0000000400047311 */ /* 0x000f24000020d900 */
[----:B----4-:R-:W-:Y:S05]  /*4f90*/  BRA `(.L_x_20003) ;  /* 0x00000000009c7947 */ /* 0x010fea0003800000 */
.L_x_20015:
        /* <DEDUP_REMOVED lines=14> */
.L_x_20029:
[----:B------:R-:W-:Y:S05]  /*5080*/  BSYNC.RECONVERGENT B0 ;  /* 0x0000000000007941 */ /* 0x000fea0003800200 */
.L_x_20028:
[----:B------:R-:W2:Y:S02]  /*5090*/  F2I.S64.TRUNC R4, R4 ;  /* 0x0000000400047311 */ /* 0x000ea4000020d900 */
[----:B--2---:R-:W-:Y:S05]  /*50a0*/  BRA `(.L_x_20003) ;  /* 0x0000000000587947 */ /* 0x004fea0003800000 */
.L_x_20002:
        /* <DEDUP_REMOVED lines=16> */
.L_x_20030:
[----:B------:R-:W-:Y:S01]  /*51b0*/  CS2R R4, SRZ ;  /* 0x0000000000047805 */ /* 0x000fe2000001ff00 */
[----:B------:R-:W-:Y:S06]  /*51c0*/  BRA `(.L_x_20003) ;  /* 0x0000000000107947 */ /* 0x000fec0003800000 */
.L_x_20027:
[----:B------:R2:W5:Y:S01]  /*51d0*/  LDG.E.64 R4, desc[UR36][R2.64] ;  /* 0x0000002402047981 */ /* 0x000562000c1e1b00 */
[----:B------:R-:W-:Y:S05]  /*51e0*/  BRA `(.L_x_20003) ;  /* 0x0000000000087947 */ /* 0x000fea0003800000 */
.L_x_20026:
[----:B------:R3:W5:Y:S01]  /*51f0*/  LDG.E R4, desc[UR36][R2.64] ;  /* 0x0000002402047981 */ /* 0x000762000c1e1900 */
[----:B------:R-:W-:-:S07]  /*5200*/  IMAD.MOV.U32 R5, RZ, RZ, RZ ;  /* 0x000000ffff057224 */ /* 0x000fce00078e00ff */
.L_x_20003:
        /* <DEDUP_REMOVED lines=20> */
.L_x_20034:
[----:B------:R0:W-:Y:S01]  /*5350*/  STG.E.U8 desc[UR36][R2.64], R7 ;  /* 0x0000000702007986 */ /* 0x0001e2000c101124 */
[----:B------:R-:W-:Y:S05]  /*5360*/  BRA `(.L_x_20036) ;  /* 0x0000000c00387947 */ /* 0x000fea0003800000 */
.L_x_20033:
        /* <DEDUP_REMOVED lines=8> */
.L_x_20038:
[----:B------:R0:W-:Y:S01]  /*53f0*/  STG.E desc[UR36][R2.64], R7 ;  /* 0x0000000702007986 */ /* 0x0001e2000c101924 */
[----:B------:R-:W-:Y:S05]  /*5400*/  BRA `(.L_x_20036) ;  /* 0x0000000c00107947 */ /* 0x000fea0003800000 */
.L_x_20037:
[----:B------:R0:W-:Y:S01]  /*5410*/  STG.E.U16 desc[UR36][R2.64], R7 ;  /* 0x0000000702007986 */ /* 0x0001e2000c101524 */
[----:B------:R-:W-:Y:S05]  /*5420*/  BRA `(.L_x_20036) ;  /* 0x0000000c00087947 */ /* 0x000fea0003800000 */
.L_x_20032:
        /* <DEDUP_REMOVED lines=9> */
.L_x_20040:
[----:B------:R-:W0:Y:S02]  /*54c0*/  I2F.S64 R0, R4 ;  /* 0x0000000400007312 */ /* 0x000e240000301400 */
[----:B0-----:R-:W-:-:S05]  /*54d0*/  F2FP.F16.F32.PACK_AB R0, RZ, R0 ;  /* 0x00000000ff00723e */ /* 0x001fca00000000ff */
[----:B------:R0:W-:Y:S01]  /*54e0*/  STG.E.U16 desc[UR36][R2.64], R0 ;  /* 0x0000000002007986 */ /* 0x0001e2000c101524 */
[----:B------:R-:W-:Y:S05]  /*54f0*/  BRA `(.L_x_20036) ;  /* 0x0000000800d47947 */ /* 0x000fea0003800000 */
.L_x_20039:
        /* <DEDUP_REMOVED lines=10> */
.L_x_20042:
[----:B------:R-:W0:Y:S02]  /*55a0*/  I2F.S64 R4, R4 ;  /* 0x0000000400047312 */ /* 0x000e240000301400 */
[----:B0-----:R-:W-:-:S04]  /*55b0*/  F2FP.F16.F32.PACK_AB R5, RZ, R4 ;  /* 0x00000004ff05723e */ /* 0x001fc800000000ff */
[----:B------:R-:W-:-:S05]  /*55c0*/  PRMT R5, R5, 0x5410, RZ ;  /* 0x0000541005057816 */ /* 0x000fca00000000ff */
[----:B------:R0:W-:Y:S01]  /*55d0*/  STG.E desc[UR36][R2.64], R5 ;  /* 0x0000000502007986 */ /* 0x0001e2000c101924 */
[----:B------:R-:W-:Y:S05]  /*55e0*/  BRA `(.L_x_20036) ;  /* 0x0000000800987947 */ /* 0x000fea0003800000 */
.L_x_20041:
[----:B------:R-:W0:Y:S02]  /*55f0*/  I2F.F64.S64 R4, R4 ;  /* 0x0000000400047312 */ /* 0x000e240000301c00 */
[----:B0-----:R0:W-:Y:S01]  /*5600*/  STG.E.64 desc[UR36][R2.64], R4 ;  /* 0x0000000402007986 */ /* 0x0011e2000c101b24 */
[----:B------:R-:W-:Y:S05]  /*5610*/  BRA `(.L_x_20036) ;  /* 0x00000008008c7947 */ /* 0x000fea0003800000 */
.L_x_20031:
        /* <DEDUP_REMOVED lines=12> */
.L_x_20046:
        /* <DEDUP_REMOVED lines=18> */
.L_x_20049:
[----:B------:R-:W-:-:S04]  /*5800*/  SHF.R.U32.HI R5, RZ, 0x18, R5 ;  /* 0x00000018ff057819 */ /* 0x000fc80000011605 */
[----:B------:R-:W-:-:S07]  /*5810*/  LOP3.LUT R0, R0, 0x80, R5, 0xf8, !PT ;  /* 0x0000008000007812 */ /* 0x000fce00078ef805 */
.L_x_20048:
[----:B------:R-:W-:Y:S05]  /*5820*/  BSYNC.RECONVERGENT B0 ;  /* 0x0000000000007941 */ /* 0x000fea0003800200 */
.L_x_20047:
[----:B------:R0:W-:Y:S01]  /*5830*/  STG.E.U8 desc[UR36][R2.64], R0 ;  /* 0x0000000002007986 */ /* 0x0001e2000c101124 */
[----:B------:R-:W-:Y:S05]  /*5840*/  BRA `(.L_x_20036) ;  /* 0x0000000800007947 */ /* 0x000fea0003800000 */
.L_x_20045:
        /* <DEDUP_REMOVED lines=18> */
.L_x_20052:
[----:B------:R-:W-:-:S04]  /*5970*/  SHF.R.U32.HI R5, RZ, 0x18, R5 ;  /* 0x00000018ff057819 */ /* 0x000fc80000011605 */
[----:B------:R-:W-:-:S07]  /*5980*/  LOP3.LUT R0, R0, 0x80, R5, 0xf8, !PT ;  /* 0x0000008000007812 */ /* 0x000fce00078ef805 */
.L_x_20051:
[----:B------:R-:W-:Y:S05]  /*5990*/  BSYNC.RECONVERGENT B0 ;  /* 0x0000000000007941 */ /* 0x000fea0003800200 */
.L_x_20050:
[----:B------:R0:W-:Y:S01]  /*59a0*/  STG.E.U8 desc[UR36][R2.64], R0 ;  /* 0x0000000002007986 */ /* 0x0001e2000c101124 */
[----:B------:R-:W-:Y:S05]  /*59b0*/  BRA `(.L_x_20036) ;  /* 0x0000000400a47947 */ /* 0x000fea0003800000 */
.L_x_20044:
        /* <DEDUP_REMOVED lines=23> */
.L_x_20054:
[----:B------:R0:W-:Y:S01]  /*5b30*/  STG.E.64 desc[UR36][R2.64], R4 ;  /* 0x0000000402007986 */ /* 0x0001e2000c101b24 */
[----:B------:R-:W-:Y:S05]  /*5b40*/  BRA `(.L_x_20036) ;  /* 0x0000000400407947 */ /* 0x000fea0003800000 */
.L_x_20053:
[----:B------:R0:W-:Y:S01]  /*5b50*/  STG.E desc[UR36][R2.64], R7 ;  /* 0x0000000702007986 */ /* 0x0001e2000c101924 */
[----:B------:R-:W-:Y:S05]  /*5b60*/  BRA `(.L_x_20036) ;  /* 0x0000000400387947 */ /* 0x000fea0003800000 */
.L_x_20043:
        /* <DEDUP_REMOVED lines=11> */
.L_x_20056:
[----:B------:R-:W-:Y:S01]  /*5c20*/  CS2R R6, SRZ ;  /* 0x0000000000067805 */ /* 0x000fe2000001ff00 */
[----:B------:R-:W0:Y:S04]  /*5c30*/  I2F.F64.S64 R4, R4 ;  /* 0x0000000400047312 */ /* 0x000e280000301c00 */
[----:B0-----:R4:W-:Y:S01]  /*5c40*/  STG.E.128 desc[UR36][R2.64], R4 ;  /* 0x0000000402007986 */ /* 0x0019e2000c101d24 */
[----:B------:R-:W-:Y:S05]  /*5c50*/  BRA `(.L_x_20036) ;  /* 0x0000000000fc7947 */ /* 0x000fea0003800000 */
.L_x_20055:
[----:B------:R-:W-:-:S09]  /*5c60*/  UISETP.NE.AND UP0, UPT, UR4, 0xf, UPT ;  /* 0x0000000f0400788c */ /* 0x000fd2000bf05270 */
[----:B------:R-:W-:Y:S05]  /*5c70*/  BRA.U !UP0, `(.L_x_20057) ;  /* 0x0000000108e87547 */ /* 0x000fea000b800000 */
[----:B------:R-:W-:-:S09]  /*5c80*/  UISETP.NE.AND UP0, UPT, UR4, 0x17, UPT ;  /* 0x000000170400788c */ /* 0x000fd2000bf05270 */
[----:B------:R-:W-:Y:S05]  /*5c90*/  BRA.U !UP0, `(.L_x_20058) ;  /* 0x0000000108907547 */ /* 0x000fea000b800000 */
[----:B------:R-:W-:-:S09]  /*5ca0*/  UISETP.NE.AND UP0, UPT, UR4, 0x18, UPT ;  /* 0x000000180400788c */ /* 0x000fd2000bf05270 */
[----:B------:R-:W-:Y:S05]  /*5cb0*/  BRA.U !UP0, `(.L_x_20059) ;  /* 0x0000000108447547 */ /* 0x000fea000b800000 */
.L_x_20035:
        /* <DEDUP_REMOVED lines=16> */
.L_x_20060:
[----:B------:R-:W-:Y:S05]  /*5dc0*/  BRA `(.L_x_20036) ;  /* 0x0000000000a07947 */ /* 0x000fea0003800000 */
.L_x_20059:
        /* <DEDUP_REMOVED lines=13> */
.L_x_20062:
[----:B------:R-:W-:Y:S05]  /*5ea0*/  BSYNC.RECONVERGENT B0 ;  /* 0x0000000000007941 */ /* 0x000fea0003800200 */
.L_x_20061:
[----:B------:R-:W-:-:S05]  /*5eb0*/  LOP3.LUT R7, R0, 0x80, R7, 0xf8, !PT ;  /* 0x0000008000077812 */ /* 0x000fca00078ef807 */
[----:B------:R2:W-:Y:S01]  /*5ec0*/  STG.E.U8 desc[UR36][R2.64], R7 ;  /* 0x0000000702007986 */ /* 0x0005e2000c101124 */
[----:B------:R-:W-:Y:S05]  /*5ed0*/  BRA `(.L_x_20036) ;  /* 0x00000000005c7947 */ /* 0x000fea0003800000 */
.L_x_20058:
        /* <DEDUP_REMOVED lines=12> */
.L_x_20064:
[----:B------:R-:W-:Y:S01]  /*5fa0*/  IMAD.MOV.U32 R0, RZ, RZ, 0x7f ;  /* 0x0000007fff007424 */ /* 0x000fe200078e00ff */
[----:B------:R-:W-:-:S04]  /*5fb0*/  ISETP.GT.U32.AND P0, PT, R6, 0x7f800000, PT ;  /* 0x7f8000000600780c */ /* 0x000fc80003f04070 */
[----:B------:R-:W-:-:S09]  /*5fc0*/  SEL R0, R0, 0x7c, P0 ;  /* 0x0000007c00007807 */ /* 0x000fd20000000000 */
.L_x_20065:
[----:B------:R-:W-:Y:S05]  /*5fd0*/  BSYNC.RECONVERGENT B0 ;  /* 0x0000000000007941 */ /* 0x000fea0003800200 */
.L_x_20063:
[----:B------:R-:W-:-:S04]  /*5fe0*/  SHF.R.U32.HI R5, RZ, 0x18, R5 ;  /* 0x00000018ff057819 */ /* 0x000fc80000011605 */
[----:B------:R-:W-:-:S05]  /*5ff0*/  LOP3.LUT R5, R0, 0x80, R5, 0xf8, !PT ;  /* 0x0000008000057812 */ /* 0x000fca00078ef805 */
[----:B------:R1:W-:Y:S01]  /*6000*/  STG.E.U8 desc[UR36][R2.64], R5 ;  /* 0x0000000502007986 */ /* 0x0003e2000c101124 */
[----:B------:R-:W-:Y:S05]  /*6010*/  BRA `(.L_x_20036) ;  /* 0x00000000000c7947 */ /* 0x000fea0003800000 */
.L_x_20057:
[----:B------:R-:W0:Y:S02]  /*6020*/  I2F.S64 R0, R4 ;  /* 0x0000000400007312 */ /* 0x000e240000301400 */
[----:B0-----:R-:W-:-:S05]  /*6030*/  F2FP.BF16.F32.PACK_AB R0, RZ, R0 ;  /* 0x00000000ff00723e */ /* 0x001fca00000010ff */
[----:B------:R0:W-:Y:S02]  /*6040*/  STG.E.U16 desc[UR36][R2.64], R0 ;  /* 0x0000000002007986 */ /* 0x0001e4000c101524 */
.L_x_20036:
[----:B------:R-:W-:-:S07]  /*6050*/  IADD3 R17, PT, PT, R17, 0x80, RZ ;  /* 0x0000008011117810 */ /* 0x000fce0007ffe0ff */
.L_x_19996:
[----:B------:R-:W-:Y:S05]  /*6060*/  BSYNC.RECONVERGENT B6 ;  /* 0x0000000000067941 */ /* 0x000fea0003800200 */
.L_x_19995:
        /* <DEDUP_REMOVED lines=307> */
.L_x_20068:
        /* <DEDUP_REMOVED lines=17> */
.L_x_20072:
[----:B------:R4:W5:Y:S01]  /*74b0*/  LDG.E.U8 R4, desc[UR36][R2.64] ;  /* 0x0000002402047981 */ /* 0x000962000c1e1100 */
[----:B------:R-:W-:Y:S01]  /*74c0*/  HFMA2 R5, -RZ, RZ, 0, 0 ;  /* 0x00000000ff057431 */ /* 0x000fe200000001ff */
[----:B------:R-:W-:Y:S06]  /*74d0*/  BRA `(.L_x_20074) ;  /* 0x0000000c00407947 */ /* 0x000fec0003800000 */
.L_x_20071:
        /* <DEDUP_REMOVED lines=8> */
.L_x_20076:
[----:B------:R-:W2:Y:S02]  /*7560*/  LDG.E R4, desc[UR36][R2.64] ;  /* 0x0000002402047981 */ /* 0x000ea4000c1e1900 */
[----:B--2---:R-:W-:Y:S01]  /*7570*/  SHF.R.S32.HI R5, RZ, 0x1f, R4 ;  /* 0x0000001fff057819 */ /* 0x004fe20000011404 */
[----:B------:R-:W-:Y:S06]  /*7580*/  BRA `(.L_x_20074) ;  /* 0x0000000c00147947 */ /* 0x000fec0003800000 */
.L_x_20075:
[----:B------:R-:W2:Y:S02]  /*7590*/  LDG.E.S16 R4, desc[UR36][R2.64] ;  /* 0x0000002402047981 */ /* 0x000ea4000c1e1700 */
[----:B--2---:R-:W-:Y:S01]  /*75a0*/  SHF.R.S32.HI R5, RZ, 0x1f, R4 ;  /* 0x0000001fff057819 */ /* 0x004fe20000011404 */
[----:B------:R-:W-:Y:S06]  /*75b0*/  BRA `(.L_x_20074) ;  /* 0x0000000c00087947 */ /* 0x000fec0003800000 */
.L_x_20070:
        /* <DEDUP_REMOVED lines=9> */
.L_x_20078:
[----:B------:R-:W2:Y:S02]  /*7650*/  LDG.E.U16 R2, desc[UR36][R2.64] ;  /* 0x0000002402027981 */ /* 0x000ea4000c1e1500 */
[----:B--2---:R-:W-:-:S06]  /*7660*/  HADD2.F32 R4, -RZ, R2.H0_H0 ;  /* 0x20000002ff047230 */ /* 0x004fcc0000004100 */
[----:B------:R-:W0:Y:S02]  /*7670*/  F2I.S64.TRUNC R4, R4 ;  /* 0x0000000400047311 */ /* 0x000e24000020d900 */
[----:B0-----:R-:W-:Y:S05]  /*7680*/  BRA `(.L_x_20074) ;  /* 0x0000000800d47947 */ /* 0x001fea0003800000 */
.L_x_20077:
        /* <DEDUP_REMOVED lines=9> */
.L_x_20080:
[----:B------:R-:W2:Y:S02]  /*7720*/  LDG.E.U16 R2, desc[UR36][R2.64] ;  /* 0x0000002402027981 */ /* 0x000ea4000c1e1500 */
[----:B--2---:R-:W-:-:S06]  /*7730*/  HADD2.F32 R4, -RZ, R2.H0_H0 ;  /* 0x20000002ff047230 */ /* 0x004fcc0000004100 */
[----:B------:R-:W0:Y:S02]  /*7740*/  F2I.S64.TRUNC R4, R4 ;  /* 0x0000000400047311 */ /* 0x000e24000020d900 */
[----:B0-----:R-:W-:Y:S05]  /*7750*/  BRA `(.L_x_20074) ;  /* 0x0000000800a07947 */ /* 0x001fea0003800000 */
.L_x_20079:
[----:B------:R-:W2:Y:S02]  /*7760*/  LDG.E.64 R2, desc[UR36][R2.64] ;  /* 0x0000002402027981 */ /* 0x000ea4000c1e1b00 */
[----:B--2---:R0:W1:Y:S02]  /*7770*/  F2I.S64.F64.TRUNC R4, R2 ;  /* 0x0000000200047311 */ /* 0x004064000030d900 */
[----:B01----:R-:W-:Y:S05]  /*7780*/  BRA `(.L_x_20074) ;  /* 0x0000000800947947 */ /* 0x003fea0003800000 */
.L_x_20069:
        /* <DEDUP_REMOVED lines=13> */
.L_x_20083:
[----:B------:R-:W2:Y:S02]  /*7860*/  LDG.E.64 R2, desc[UR36][R2.64] ;  /* 0x0000002402027981 */ /* 0x000ea4000c1e1b00 */
[----:B--2---:R0:W1:Y:S02]  /*7870*/  F2I.S64.F64.TRUNC R4, R2 ;  /* 0x0000000200047311 */ /* 0x004064000030d900 */
[----:B01----:R-:W-:Y:S05]  /*7880*/  BRA `(.L_x_20074) ;  /* 0x0000000800547947 */ /* 0x003fea0003800000 */
.L_x_20082:
        /* <DEDUP_REMOVED lines=26> */
.L_x_20085:
        /* <DEDUP_REMOVED lines=13> */
.L_x_20084:
[----:B------:R-:W2:Y:S02]  /*7b00*/  LDG.E.U16 R4, desc[UR36][R2.64] ;  /* 0x0000002402047981 */ /* 0x000ea4000c1e1500 */
[----:B--2---:R-:W-:-:S06]  /*7b10*/  IMAD.U32 R4, R4, 0x10000, RZ ;  /* 0x0001000004047824 */ /* 0x004fcc00078e00ff */
[----:B------:R-:W0:Y:S02]  /*7b20*/  F2I.S64.TRUNC R4, R4 ;  /* 0x0000000400047311 */ /* 0x000e24000020d900 */
[----:B0-----:R-:W-:Y:S05]  /*7b30*/  BRA `(.L_x_20074) ;  /* 0x0000000400a87947 */ /* 0x001fea0003800000 */
.L_x_20081:
        /* <DEDUP_REMOVED lines=11> */
.L_x_20088:
        /* <DEDUP_REMOVED lines=21> */
.L_x_20092:
[----:B------:R-:W-:Y:S05]  /*7d40*/  BSYNC.RECONVERGENT B1 ;  /* 0x0000000000017941 */ /* 0x000fea0003800200 */
.L_x_20091:
[----:B------:R-:W-:Y:S01]  /*7d50*/  IMAD.SHL.U32 R0, R0, 0x100000, RZ ;  /* 0x0010000000007824 */ /* 0x000fe200078e00ff */
[----:B------:R-:W-:-:S04]  /*7d60*/  LEA R2, R2, 0x3b800000, 0x17 ;  /* 0x3b80000002027811 */ /* 0x000fc800078eb8ff */
[----:B------:R-:W-:-:S07]  /*7d70*/  LOP3.LUT R4, R2, R0, R7, 0xfe, !PT ;  /* 0x0000000002047212 */ /* 0x000fce00078efe07 */
.L_x_20090:
[----:B------:R-:W-:Y:S05]  /*7d80*/  BSYNC.RECONVERGENT B0 ;  /* 0x0000000000007941 */ /* 0x000fea0003800200 */
.L_x_20089:
[----:B------:R-:W1:Y:S02]  /*7d90*/  F2I.S64.TRUNC R4, R4 ;  /* 0x0000000400047311 */ /* 0x000e64000020d900 */
[----:B-1----:R-:W-:Y:S05]  /*7da0*/  BRA `(.L_x_20074) ;  /* 0x00000004000c7947 */ /* 0x002fea0003800000 */
.L_x_20087:
        /* <DEDUP_REMOVED lines=21> */
.L_x_20096:
[----:B------:R-:W-:Y:S05]  /*7f00*/  BSYNC.RECONVERGENT B1 ;  /* 0x0000000000017941 */ /* 0x000fea0003800200 */
.L_x_20095:
[----:B------:R-:W-:Y:S01]  /*7f10*/  IMAD.SHL.U32 R0, R0, 0x200000, RZ ;  /* 0x0020000000007824 */ /* 0x000fe200078e00ff */
[----:B------:R-:W-:-:S04]  /*7f20*/  LEA R2, R2, 0x37800000, 0x17 ;  /* 0x3780000002027811 */ /* 0x000fc800078eb8ff */
[----:B------:R-:W-:-:S07]  /*7f30*/  LOP3.LUT R4, R2, R0, R7, 0xfe, !PT ;  /* 0x0000000002047212 */ /* 0x000fce00078efe07 */
.L_x_20094:
[----:B------:R-:W-:Y:S05]  /*7f40*/  BSYNC.RECONVERGENT B0 ;  /* 0x0000000000007941 */ /* 0x000fea0003800200 */
.L_x_20093:
[----:B------:R-:W1:Y:S02]  /*7f50*/  F2I.S64.TRUNC R4, R4 ;  /* 0x0000000400047311 */ /* 0x000e64000020d900 */
[----:B-1----:R-:W-:Y:S05]  /*7f60*/  BRA `(.L_x_20074) ;  /* 0x00000000009c7947 */ /* 0x002fea0003800000 */
.L_x_20086:
        /* <DEDUP_REMOVED lines=14> */
.L_x_20100:
[----:B------:R-:W-:Y:S05]  /*8050*/  BSYNC.RECONVERGENT B0 ;  /* 0x0000000000007941 */ /* 0x000fea0003800200 */
.L_x_20099:
[----:B------:R-:W1:Y:S02]  /*8060*/  F2I.S64.TRUNC R4, R4 ;  /* 0x0000000400047311 */ /* 0x000e64000020d900 */
[----:B-1----:R-:W-:Y:S05]  /*8070*/  BRA `(.L_x_20074) ;  /* 0x0000000000587947 */ /* 0x002fea0003800000 */
.L_x_20073:
        /* <DEDUP_REMOVED lines=16> */
.L_x_20101:
[----:B------:R-:W-:Y:S01]  /*8180*/  CS2R R4, SRZ ;  /* 0x0000000000047805 */ /* 0x000fe2000001ff00 */
[----:B------:R-:W-:Y:S06]  /*8190*/  BRA `(.L_x_20074) ;  /* 0x0000000000107947 */ /* 0x000fec0003800000 */
.L_x_20098:
[----:B------:R1:W5:Y:S01]  /*81a0*/  LDG.E.64 R4, desc[UR36][R2.64] ;  /* 0x0000002402047981 */ /* 0x000362000c1e1b00 */
[----:B------:R-:W-:Y:S05]  /*81b0*/  BRA `(.L_x_20074) ;  /* 0x0000000000087947 */ /* 0x000fea0003800000 */
.L_x_20097:
[----:B------:R2:W5:Y:S01]  /*81c0*/  LDG.E R4, desc[UR36][R2.64] ;  /* 0x0000002402047981 */ /* 0x000562000c1e1900 */
[----:B------:R-:W-:-:S07]  /*81d0*/  IMAD.MOV.U32 R5, RZ, RZ, RZ ;  /* 0x000000ffff057224 */ /* 0x000fce00078e00ff */
.L_x_20074:
        /* <DEDUP_REMOVED lines=20> */
.L_x_20105:
[----:B------:R4:W-:Y:S01]  /*8320*/  STG.E.U8 desc[UR36][R2.64], R7 ;  /* 0x0000000702007986 */ /* 0x0009e2000c101124 */
[----:B------:R-:W-:Y:S05]  /*8330*/  BRA `(.L_x_20107) ;  /* 0x0000000c00387947 */ /* 0x000fea0003800000 */
.L_x_20104:
        /* <DEDUP_REMOVED lines=8> */
.L_x_20109:
[----:B------:R2:W-:Y:S01]  /*83c0*/  STG.E desc[UR36][R2.64], R7 ;  /* 0x0000000702007986 */ /* 0x0005e2000c101924 */
[----:B------:R-:W-:Y:S05]  /*83d0*/  BRA `(.L_x_20107) ;  /* 0x0000000c00107947 */ /* 0x000fea0003800000 */
.L_x_20108:
[----:B------:R0:W-:Y:S01]  /*83e0*/  STG.E.U16 desc[UR36][R2.64], R7 ;  /* 0x0000000702007986 */ /* 0x0001e2000c101524 */
[----:B------:R-:W-:Y:S05]  /*83f0*/  BRA `(.L_x_20107) ;  /* 0x0000000c00087947 */ /* 0x000fea0003800000 */
.L_x_20103:
        /* <DEDUP_REMOVED lines=9> */
.L_x_20111:
[----:B------:R-:W0:Y:S02]  /*8490*/  I2F.S64 R0, R4 ;  /* 0x0000000400007312 */ /* 0x000e240000301400 */
[----:B0-----:R-:W-:-:S05]  /*84a0*/  F2FP.F16.F32.PACK_AB R0, RZ, R0 ;  /* 0x00000000ff00723e */ /* 0x001fca00000000ff */
[----:B------:R0:W-:Y:S01]  /*84b0*/  STG.E.U16 desc[UR36][R2.64], R0 ;  /* 0x0000000002007986 */ /* 0x0001e2000c101524 */
[----:B------:R-:W-:Y:S05]  /*84c0*/  BRA `(.L_x_20107) ;  /* 0x0000000800d47947 */ /* 0x000fea0003800000 */
.L_x_20110:
        /* <DEDUP_REMOVED lines=10> */
.L_x_20113:
[----:B------:R-:W0:Y:S02]  /*8570*/  I2F.S64 R4, R4 ;  /* 0x0000000400047312 */ /* 0x000e240000301400 */
[----:B0-----:R-:W-:-:S04]  /*8580*/  F2FP.F16.F32.PACK_AB R5, RZ, R4 ;  /* 0x00000004ff05723e */ /* 0x001fc800000000ff */
[----:B------:R-:W-:-:S05]  /*8590*/  PRMT R5, R5, 0x5410, RZ ;  /* 0x0000541005057816 */ /* 0x000fca00000000ff */
[----:B------:R0:W-:Y:S01]  /*85a0*/  STG.E desc[UR36][R2.64], R5 ;  /* 0x0000000502007986 */ /* 0x0001e2000c101924 */
[----:B------:R-:W-:Y:S05]  /*85b0*/  BRA `(.L_x_20107) ;  /* 0x0000000800987947 */ /* 0x000fea0003800000 */
.L_x_20112:
[----:B------:R-:W0:Y:S02]  /*85c0*/  I2F.F64.S64 R4, R4 ;  /* 0x0000000400047312 */ /* 0x000e240000301c00 */
[----:B0-----:R0:W-:Y:S01]  /*85d0*/  STG.E.64 desc[UR36][R2.64], R4 ;  /* 0x0000000402007986 */ /* 0x0011e2000c101b24 */
[----:B------:R-:W-:Y:S05]  /*85e0*/  BRA `(.L_x_20107) ;  /* 0x00000008008c7947 */ /* 0x000fea0003800000 */
.L_x_20102:
        /* <DEDUP_REMOVED lines=12> */
.L_x_20117:
        /* <DEDUP_REMOVED lines=18> */
.L_x_20120:
[----:B------:R-:W-:-:S04]  /*87d0*/  SHF.R.U32.HI R5, RZ, 0x18, R5 ;  /* 0x00000018ff057819 */ /* 0x000fc80000011605 */
[----:B------:R-:W-:-:S07]  /*87e0*/  LOP3.LUT R0, R0, 0x80, R5, 0xf8, !PT ;  /* 0x0000008000007812 */ /* 0x000fce00078ef805 */
.L_x_20119:
[----:B------:R-:W-:Y:S05]  /*87f0*/  BSYNC.RECONVERGENT B0 ;  /* 0x0000000000007941 */ /* 0x000fea0003800200 */
.L_x_20118:
[----:B------:R0:W-:Y:S01]  /*8800*/  STG.E.U8 desc[UR36][R2.64], R0 ;  /* 0x0000000002007986 */ /* 0x0001e2000c101124 */
[----:B------:R-:W-:Y:S05]  /*8810*/  BRA `(.L_x_20107) ;  /* 0x0000000800007947 */ /* 0x000fea0003800000 */
.L_x_20116:
        /* <DEDUP_REMOVED lines=18> */
.L_x_20123:
[----:B------:R-:W-:-:S04]  /*8940*/  SHF.R.U32.HI R5, RZ, 0x18, R5 ;  /* 0x00000018ff057819 */ /* 0x000fc80000011605 */
[----:B------:R-:W-:-:S07]  /*8950*/  LOP3.LUT R0, R0, 0x80, R5, 0xf8, !PT ;  /* 0x0000008000007812 */ /* 0x000fce00078ef805 */
.L_x_20122:
[----:B------:R-:W-:Y:S05]  /*8960*/  BSYNC.RECONVERGENT B0 ;  /* 0x0000000000007941 */ /* 0x000fea0003800200 */
.L_x_20121:
[----:B------:R0:W-:Y:S01]  /*8970*/  STG.E.U8 desc[UR36][R2.64], R0 ;  /* 0x0000000002007986 */ /* 0x0001e2000c101124 */
[----:B------:R-:W-:Y:S05]  /*8980*/  BRA `(.L_x_20107) ;  /* 0x0000000400a47947 */ /* 0x000fea0003800000 */
.L_x_20115:
        /* <DEDUP_REMOVED lines=23> */
.L_x_20125:
[----:B------:R0:W-:Y:S01]  /*8b00*/  STG.E.64 desc[UR36][R2.64], R4 ;  /* 0x0000000402007986 */ /* 0x0001e2000c101b24 */
[----:B------:R-:W-:Y:S05]  /*8b10*/  BRA `(.L_x_20107) ;  /* 0x0000000400407947 */ /* 0x000fea0003800000 */
.L_x_20124:
[----:B------:R0:W-:Y:S01]  /*8b20*/  STG.E desc[UR36][R2.64], R7 ;  /* 0x0000000702007986 */ /* 0x0001e2000c101924 */
[----:B------:R-:W-:Y:S05]  /*8b30*/  BRA `(.L_x_20107) ;  /* 0x0000000400387947 */ /* 0x000fea0003800000 */
.L_x_20114:
        /* <DEDUP_REMOVED lines=11> */
.L_x_20127:
[----:B------:R-:W-:Y:S01]  /*8bf0*/  CS2R R6, SRZ ;  /* 0x0000000000067805 */ /* 0x000fe2000001ff00 */
[----:B------:R-:W0:Y:S04]  /*8c00*/  I2F.F64.S64 R4, R4 ;  /* 0x0000000400047312 */ /* 0x000e280000301c00 */
[----:B0-----:R0:W-:Y:S01]  /*8c10*/  STG.E.128 desc[UR36][R2.64], R4 ;  /* 0x0000000402007986 */ /* 0x0011e2000c101d24 */
[----:B------:R-:W-:Y:S05]  /*8c20*/  BRA `(.L_x_20107) ;  /* 0x0000000000fc7947 */ /* 0x000fea0003800000 */
.L_x_20126:
[----:B------:R-:W-:-:S09]  /*8c30*/  UISETP.NE.AND UP0, UPT, UR4, 0xf, UPT ;  /* 0x0000000f0400788c */ /* 0x000fd2000bf05270 */
[----:B------:R-:W-:Y:S05]  /*8c40*/  BRA.U !UP0, `(.L_x_20128) ;  /* 0x0000000108e87547 */ /* 0x000fea000b800000 */
[----:B------:R-:W-:-:S09]  /*8c50*/  UISETP.NE.AND UP0, UPT, UR4, 0x17, UPT ;  /* 0x000000170400788c */ /* 0x000fd2000bf05270 */
[----:B------:R-:W-:Y:S05]  /*8c60*/  BRA.U !UP0, `(.L_x_20129) ;  /* 0x0000000108907547 */ /* 0x000fea000b800000 */
[----:B------:R-:W-:-:S09]  /*8c70*/  UISETP.NE.AND UP0, UPT, UR4, 0x18, UPT ;  /* 0x000000180400788c */ /* 0x000fd2000bf05270 */
[----:B------:R-:W-:Y:S05]  /*8c80*/  BRA.U !UP0, `(.L_x_20130) ;  /* 0x0000000108447547 */ /* 0x000fea000b800000 */
.L_x_20106:
        /* <DEDUP_REMOVED lines=16> */
.L_x_20131:
[----:B------:R-:W-:Y:S05]  /*8d90*/  BRA `(.L_x_20107) ;  /* 0x0000000000a07947 */ /* 0x000fea0003800000 */
.L_x_20130:
        /* <DEDUP_REMOVED lines=13> */
.L_x_20133:
[----:B------:R-:W-:Y:S05]  /*8e70*/  BSYNC.RECONVERGENT B0 ;  /* 0x0000000000007941 */ /* 0x000fea0003800200 */
.L_x_20132:
[----:B------:R-:W-:-:S05]  /*8e80*/  LOP3.LUT R7, R0, 0x80, R7, 0xf8, !PT ;  /* 0x0000008000077812 */ /* 0x000fca00078ef807 */
[----:B------:R0:W-:Y:S01]  /*8e90*/  STG.E.U8 desc[UR36][R2.64], R7 ;  /* 0x0000000702007986 */ /* 0x0001e2000c101124 */
[----:B------:R-:W-:Y:S05]  /*8ea0*/  BRA `(.L_x_20107) ;  /* 0x00000000005c7947 */ /* 0x000fea0003800000 */
.L_x_20129:
        /* <DEDUP_REMOVED lines=12> */
.L_x_20135:
[----:B------:R-:W-:Y:S02]  /*8f70*/  ISETP.GT.U32.AND P0, PT, R6, 0x7f800000, PT ;  /* 0x7f8000000600780c */ /* 0x000fe40003f04070 */
[----:B------:R-:W-:-:S04]  /*8f80*/  MOV R0, 0x7f ;  /* 0x0000007f00007802 */ /* 0x000fc80000000f00 */
[----:B------:R-:W-:-:S07]  /*8f90*/  SEL R0, R0, 0x7c, P0 ;  /* 0x0000007c00007807 */ /* 0x000fce0000000000 */
.L_x_20136:
[----:B------:R-:W-:Y:S05]  /*8fa0*/  BSYNC.RECONVERGENT B0 ;  /* 0x0000000000007941 */ /* 0x000fea0003800200 */
.L_x_20134:
[----:B------:R-:W-:-:S04]  /*8fb0*/  SHF.R.U32.HI R5, RZ, 0x18, R5 ;  /* 0x00000018ff057819 */ /* 0x000fc80000011605 */
[----:B------:R-:W-:-:S05]  /*8fc0*/  LOP3.LUT R5, R0, 0x80, R5, 0xf8, !PT ;  /* 0x0000008000057812 */ /* 0x000fca00078ef805 */
[----:B------:R0:W-:Y:S01]  /*8fd0*/  STG.E.U8 desc[UR36][R2.64], R5 ;  /* 0x0000000502007986 */ /* 0x0001e2000c101124 */
[----:B------:R-:W-:Y:S05]  /*8fe0*/  BRA `(.L_x_20107) ;  /* 0x00000000000c7947 */ /* 0x000fea0003800000 */
.L_x_20128:
[----:B------:R-:W0:Y:S02]  /*8ff0*/  I2F.S64 R0, R4 ;  /* 0x0000000400007312 */ /* 0x000e240000301400 */
[----:B0-----:R-:W-:-:S05]  /*9000*/  F2FP.BF16.F32.PACK_AB R0, RZ, R0 ;  /* 0x00000000ff00723e */ /* 0x001fca00000010ff */
[----:B------:R0:W-:Y:S02]  /*9010*/  STG.E.U16 desc[UR36][R2.64], R0 ;  /* 0x0000000002007986 */ /* 0x0001e4000c101524 */
.L_x_20107:
[----:B------:R-:W-:-:S07]  /*9020*/  VIADD R17, R17, 0x80 ;  /* 0x0000008011117836 */ /* 0x000fce0000000000 */
.L_x_20067:
[----:B------:R-:W-:Y:S05]  /*9030*/  BSYNC.RECONVERGENT B6 ;  /* 0x0000000000067941 */ /* 0x000fea0003800200 */
.L_x_20066:
        /* <DEDUP_REMOVED lines=306> */
.L_x_20137:
        /* <DEDUP_REMOVED lines=19> */
.L_x_20141:
[----:B--2---:R3:W5:Y:S01]  /*a490*/  LDG.E.U8 R2, desc[UR36][R4.64] ;  /* 0x0000002404027981 */ /* 0x004762000c1e1100 */
[----:B------:R-:W-:Y:S01]  /*a4a0*/  IMAD.MOV.U32 R3, RZ, RZ, RZ ;  /* 0x000000ffff037224 */ /* 0x000fe200078e00ff */
[----:B------:R-:W-:Y:S06]  /*a4b0*/  BRA `(.L_x_20143) ;  /* 0x0000000c00407947 */ /* 0x000fec0003800000 */
.L_x_20140:
        /* <DEDUP_REMOVED lines=8> */
.L_x_20145:
[----:B--2---:R-:W2:Y:S02]  /*a540*/  LDG.E R2, desc[UR36][R4.64] ;  /* 0x0000002404027981 */ /* 0x004ea4000c1e1900 */
[----:B--2---:R-:W-:Y:S01]  /*a550*/  SHF.R.S32.HI R3, RZ, 0x1f, R2 ;  /* 0x0000001fff037819 */ /* 0x004fe20000011402 */
[----:B------:R-:W-:Y:S06]  /*a560*/  BRA `(.L_x_20143) ;  /* 0x0000000c00147947 */ /* 0x000fec0003800000 */
.L_x_20144:
[----:B--2---:R-:W2:Y:S02]  /*a570*/  LDG.E.S16 R2, desc[UR36][R4.64] ;  /* 0x0000002404027981 */ /* 0x004ea4000c1e1700 */
[----:B--2---:R-:W-:Y:S01]  /*a580*/  SHF.R.S32.HI R3, RZ, 0x1f, R2 ;  /* 0x0000001fff037819 */ /* 0x004fe20000011402 */
[----:B------:R-:W-:Y:S06]  /*a590*/  BRA `(.L_x_20143) ;  /* 0x0000000c00087947 */ /* 0x000fec0003800000 */
.L_x_20139:
        /* <DEDUP_REMOVED lines=9> */
.L_x_20147:
[----:B------:R-:W2:Y:S02]  /*a630*/  LDG.E.U16 R4, desc[UR36][R4.64] ;  /* 0x0000002404047981 */ /* 0x000ea4000c1e1500 */
[----:B--2---:R-:W-:-:S06]  /*a640*/  HADD2.F32 R2, -RZ, R4.H0_H0 ;  /* 0x20000004ff027230 */ /* 0x004fcc0000004100 */
[----:B------:R-:W3:Y:S02]  /*a650*/  F2I.S64.TRUNC R2, R2 ;  /* 0x0000000200027311 */ /* 0x000ee4000020d900 */
[----:B---3--:R-:W-:Y:S05]  /*a660*/  BRA `(.L_x_20143) ;  /* 0x0000000800d47947 */ /* 0x008fea0003800000 */
.L_x_20146:
        /* <DEDUP_REMOVED lines=9> */
.L_x_20149:
[----:B------:R-:W2:Y:S02]  /*a700*/  LDG.E.U16 R4, desc[UR36][R4.64] ;  /* 0x0000002404047981 */ /* 0x000ea4000c1e1500 */
[----:B--2---:R-:W-:-:S06]  /*a710*/  HADD2.F32 R2, -RZ, R4.H0_H0 ;  /* 0x20000004ff027230 */ /* 0x004fcc0000004100 */
[----:B------:R-:W3:Y:S02]  /*a720*/  F2I.S64.TRUNC R2, R2 ;  /* 0x0000000200027311 */ /* 0x000ee4000020d900 */
[----:B---3--:R-:W-:Y:S05]  /*a730*/  BRA `(.L_x_20143) ;  /* 0x0000000800a07947 */ /* 0x008fea0003800000 */
.L_x_20148:
[----:B--2---:R-:W2:Y:S02]  /*a740*/  LDG.E.64 R2, desc[UR36][R4.64] ;  /* 0x0000002404027981 */ /* 0x004ea4000c1e1b00 */
[----:B--2---:R-:W3:Y:S02]  /*a750*/  F2I.S64.F64.TRUNC R2, R2 ;  /* 0x0000000200027311 */ /* 0x004ee4000030d900 */
[----:B---3--:R-:W-:Y:S05]  /*a760*/  BRA `(.L_x_20143) ;  /* 0x0000000800947947 */ /* 0x008fea0003800000 */
.L_x_20138:
        /* <DEDUP_REMOVED lines=13> */
.L_x_20152:
[----:B--2---:R-:W2:Y:S02]  /*a840*/  LDG.E.64 R2, desc[UR36][R4.64] ;  /* 0x0000002404027981 */ /* 0x004ea4000c1e1b00 */
[----:B--2---:R-:W3:Y:S02]  /*a850*/  F2I.S64.F64.TRUNC R2, R2 ;  /* 0x0000000200027311 */ /* 0x004ee4000030d900 */
[----:B---3--:R-:W-:Y:S05]  /*a860*/  BRA `(.L_x_20143) ;  /* 0x0000000800547947 */ /* 0x008fea0003800000 */
.L_x_20151:
        /* <DEDUP_REMOVED lines=26> */
.L_x_20154:
        /* <DEDUP_REMOVED lines=13> */
.L_x_20153:
[----:B--2---:R-:W2:Y:S02]  /*aae0*/  LDG.E.U16 R2, desc[UR36][R4.64] ;  /* 0x0000002404027981 */ /* 0x004ea4000c1e1500 */
[----:B--2---:R-:W-:-:S06]  /*aaf0*/  IMAD.U32 R2, R2, 0x10000, RZ ;  /* 0x0001000002027824 */ /* 0x004fcc00078e00ff */
[----:B------:R-:W3:Y:S02]  /*ab00*/  F2I.S64.TRUNC R2, R2 ;  /* 0x0000000200027311 */ /* 0x000ee4000020d900 */
[----:B---3--:R-:W-:Y:S05]  /*ab10*/  BRA `(.L_x_20143) ;  /* 0x0000000400a87947 */ /* 0x008fea0003800000 */
.L_x_20150:
        /* <DEDUP_REMOVED lines=11> */
.L_x_20157:
        /* <DEDUP_REMOVED lines=21> */
.L_x_20161:
[----:B------:R-:W-:Y:S05]  /*ad20*/  BSYNC.RECONVERGENT B1 ;  /* 0x0000000000017941 */ /* 0x000fea0003800200 */
.L_x_20160:
[----:B------:R-:W-:Y:S01]  /*ad30*/  IMAD.SHL.U32 R0, R0, 0x100000, RZ ;  /* 0x0010000000007824 */ /* 0x000fe200078e00ff */
[----:B------:R-:W-:-:S04]  /*ad40*/  LEA R2, R2, 0x3b800000, 0x17 ;  /* 0x3b80000002027811 */ /* 0x000fc800078eb8ff */
[----:B------:R-:W-:-:S07]  /*ad50*/  LOP3.LUT R2, R2, R0, R7, 0xfe, !PT ;  /* 0x0000000002027212 */ /* 0x000fce00078efe07 */
.L_x_20159:
[----:B------:R-:W-:Y:S05]  /*ad60*/  BSYNC.RECONVERGENT B0 ;  /* 0x0000000000007941 */ /* 0x000fea0003800200 */
.L_x_20158:
[----:B------:R-:W1:Y:S02]  /*ad70*/  F2I.S64.TRUNC R2, R2 ;  /* 0x0000000200027311 */ /* 0x000e64000020d900 */
[----:B-1----:R-:W-:Y:S05]  /*ad80*/  BRA `(.L_x_20143) ;  /* 0x00000004000c7947 */ /* 0x002fea0003800000 */
.L_x_20156:
        /* <DEDUP_REMOVED lines=21> */
.L_x_20165:
[----:B------:R-:W-:Y:S05]  /*aee0*/  BSYNC.RECONVERGENT B1 ;  /* 0x0000000000017941 */ /* 0x000fea0003800200 */
.L_x_20164:
[----:B------:R-:W-:Y:S02]  /*aef0*/  SHF.L.U32 R0, R0, 0x15, RZ ;  /* 0x0000001500007819 */ /* 0x000fe400000006ff */
[----:B------:R-:W-:-:S04]  /*af00*/  LEA R2, R2, 0x37800000, 0x17 ;  /* 0x3780000002027811 */ /* 0x000fc800078eb8ff */
[----:B------:R-:W-:-:S07]  /*af10*/  LOP3.LUT R2, R2, R0, R7, 0xfe, !PT ;  /* 0x0000000002027212 */ /* 0x000fce00078efe07 */
.L_x_20163:
[----:B------:R-:W-:Y:S05]  /*af20*/  BSYNC.RECONVERGENT B0 ;  /* 0x0000000000007941 */ /* 0x000fea0003800200 */
.L_x_20162:
[----:B------:R-:W0:Y:S02]  /*af30*/  F2I.S64.TRUNC R2, R2 ;  /* 0x0000000200027311 */ /* 0x000e24000020d900 */
[----:B0-----:R-:W-:Y:S05]  /*af40*/  BRA `(.L_x_20143) ;  /* 0x00000000009c7947 */ /* 0x001fea0003800000 */
.L_x_20155:
        /* <DEDUP_REMOVED lines=14> */
.L_x_20169:
[----:B------:R-:W-:Y:S05]  /*b030*/  BSYNC.RECONVERGENT B0 ;  /* 0x0000000000007941 */ /* 0x000fea0003800200 */
.L_x_20168:
[----:B------:R-:W2:Y:S02]  /*b040*/  F2I.S64.TRUNC R2, R2 ;  /* 0x0000000200027311 */ /* 0x000ea4000020d900 */
[----:B--2---:R-:W-:Y:S05]  /*b050*/  BRA `(.L_x_20143) ;  /* 0x0000000000587947 */ /* 0x004fea0003800000 */
.L_x_20142:
        /* <DEDUP_REMOVED lines=16> */
.L_x_20170:
[----:B------:R-:W-:Y:S01]  /*b160*/  CS2R R2, SRZ ;  /* 0x0000000000027805 */ /* 0x000fe2000001ff00 */
[----:B------:R-:W-:Y:S06]  /*b170*/  BRA `(.L_x_20143) ;  /* 0x0000000000107947 */ /* 0x000fec0003800000 */
.L_x_20167:
[----:B--2---:R2:W5:Y:S01]  /*b180*/  LDG.E.64 R2, desc[UR36][R4.64] ;  /* 0x0000002404027981 */ /* 0x004562000c1e1b00 */
[----:B------:R-:W-:Y:S05]  /*b190*/  BRA `(.L_x_20143) ;  /* 0x0000000000087947 */ /* 0x000fea0003800000 */
.L_x_20166:
[----:B--2---:R1:W5:Y:S01]  /*b1a0*/  LDG.E R2, desc[UR36][R4.64] ;  /* 0x0000002404027981 */ /* 0x004362000c1e1900 */
[----:B------:R-:W-:-:S07]  /*b1b0*/  IMAD.MOV.U32 R3, RZ, RZ, RZ ;  /* 0x000000ffff037224 */ /* 0x000fce00078e00ff */
.L_x_20143:
        /* <DEDUP_REMOVED lines=17> */
.L_x_20174:
[----:B------:R-:W-:Y:S01]  /*b2d0*/  STG.E.U8 desc[UR36][R16.64], R5 ;  /* 0x0000000510007986 */ /* 0x000fe2000c101124 */
[----:B------:R-:W-:Y:S05]  /*b2e0*/  EXIT ;  /* 0x000000000000794d */ /* 0x000fea0003800000 */
.L_x_20173:
        /* <DEDUP_REMOVED lines=8> */
.L_x_20177:
[----:B------:R-:W-:Y:S01]  /*b370*/  STG.E desc[UR36][R16.64], R5 ;  /* 0x0000000510007986 */ /* 0x000fe2000c101924 */
[----:B------:R-:W-:Y:S05]  /*b380*/  EXIT ;  /* 0x000000000000794d */ /* 0x000fea0003800000 */
.L_x_20176:
[----:B------:R-:W-:Y:S01]  /*b390*/  STG.E.U16 desc[UR36][R16.64], R5 ;  /* 0x0000000510007986 */ /* 0x000fe2000c101524 */
[----:B------:R-:W-:Y:S05]  /*b3a0*/  EXIT ;  /* 0x000000000000794d */ /* 0x000fea0003800000 */
.L_x_20172:
        /* <DEDUP_REMOVED lines=9> */
.L_x_20179:
[----:B------:R-:W0:Y:S02]  /*b440*/  I2F.S64 R0, R2 ;  /* 0x0000000200007312 */ /* 0x000e240000301400 */
[----:B0-----:R-:W-:-:S05]  /*b450*/  F2FP.F16.F32.PACK_AB R0, RZ, R0 ;  /* 0x00000000ff00723e */ /* 0x001fca00000000ff */
[----:B------:R-:W-:Y:S01]  /*b460*/  STG.E.U16 desc[UR36][R16.64], R0 ;  /* 0x0000000010007986 */ /* 0x000fe2000c101524 */
[----:B------:R-:W-:Y:S05]  /*b470*/  EXIT ;  /* 0x000000000000794d */ /* 0x000fea0003800000 */
.L_x_20178:
        /* <DEDUP_REMOVED lines=10> */
.L_x_20181:
[----:B------:R-:W0:Y:S02]  /*b520*/  I2F.S64 R2, R2 ;  /* 0x0000000200027312 */ /* 0x000e240000301400 */
[----:B0-----:R-:W-:-:S04]  /*b530*/  F2FP.F16.F32.PACK_AB R3, RZ, R2 ;  /* 0x00000002ff03723e */ /* 0x001fc800000000ff */
[----:B------:R-:W-:-:S05]  /*b540*/  PRMT R3, R3, 0x5410, RZ ;  /* 0x0000541003037816 */ /* 0x000fca00000000ff */
[----:B------:R-:W-:Y:S01]  /*b550*/  STG.E desc[UR36][R16.64], R3 ;  /* 0x0000000310007986 */ /* 0x000fe2000c101924 */
[----:B------:R-:W-:Y:S05]  /*b560*/  EXIT ;  /* 0x000000000000794d */ /* 0x000fea0003800000 */
.L_x_20180:
[----:B------:R-:W0:Y:S02]  /*b570*/  I2F.F64.S64 R2, R2 ;  /* 0x0000000200027312 */ /* 0x000e240000301c00 */
[----:B0-----:R-:W-:Y:S01]  /*b580*/  STG.E.64 desc[UR36][R16.64], R2 ;  /* 0x0000000210007986 */ /* 0x001fe2000c101b24 */
[----:B------:R-:W-:Y:S05]  /*b590*/  EXIT ;  /* 0x000000000000794d */ /* 0x000fea0003800000 */
.L_x_20171:
        /* <DEDUP_REMOVED lines=12> */
.L_x_20185:
        /* <DEDUP_REMOVED lines=17> */
.L_x_20188:
[----:B------:R-:W-:-:S04]  /*b770*/  SHF.R.U32.HI R3, RZ, 0x18, R3 ;  /* 0x00000018ff037819 */ /* 0x000fc80000011603 */
[----:B------:R-:W-:-:S04]  /*b780*/  LOP3.LUT R0, R0, 0x80, R3, 0xf8, !PT ;  /* 0x0000008000007812 */ /* 0x000fc800078ef803 */
[----:B------:R-:W-:-:S07]  /*b790*/  PRMT R8, R0, 0x7610, R8 ;  /* 0x0000761000087816 */ /* 0x000fce0000000008 */
.L_x_20187:
[----:B------:R-:W-:Y:S05]  /*b7a0*/  BSYNC.RECONVERGENT B0 ;  /* 0x0000000000007941 */ /* 0x000fea0003800200 */
.L_x_20186:
[----:B------:R-:W-:Y:S01]  /*b7b0*/  STG.E.U8 desc[UR36][R16.64], R8 ;  /* 0x0000000810007986 */ /* 0x000fe2000c101124 */
[----:B------:R-:W-:Y:S05]  /*b7c0*/  EXIT ;  /* 0x000000000000794d */ /* 0x000fea0003800000 */
.L_x_20184:
        /* <DEDUP_REMOVED lines=17> */
.L_x_20191:
[----:B------:R-:W-:-:S04]  /*b8e0*/  SHF.R.U32.HI R3, RZ, 0x18, R3 ;  /* 0x00000018ff037819 */ /* 0x000fc80000011603 */
[----:B------:R-:W-:-:S04]  /*b8f0*/  LOP3.LUT R0, R0, 0x80, R3, 0xf8, !PT ;  /* 0x0000008000007812 */ /* 0x000fc800078ef803 */
[----:B------:R-:W-:-:S07]  /*b900*/  PRMT R8, R0, 0x7610, R8 ;  /* 0x0000761000087816 */ /* 0x000fce0000000008 */
.L_x_20190:
[----:B------:R-:W-:Y:S05]  /*b910*/  BSYNC.RECONVERGENT B0 ;  /* 0x0000000000007941 */ /* 0x000fea0003800200 */
.L_x_20189:
[----:B------:R-:W-:Y:S01]  /*b920*/  STG.E.U8 desc[UR36][R16.64], R8 ;  /* 0x0000000810007986 */ /* 0x000fe2000c101124 */
[----:B------:R-:W-:Y:S05]  /*b930*/  EXIT ;  /* 0x000000000000794d */ /* 0x000fea0003800000 */
.L_x_20183:
        /* <DEDUP_REMOVED lines=23> */
.L_x_20193:
[----:B------:R-:W-:Y:S01]  /*bab0*/  STG.E.64 desc[UR36][R16.64], R2 ;  /* 0x0000000210007986 */ /* 0x000fe2000c101b24 */
[----:B------:R-:W-:Y:S05]  /*bac0*/  EXIT ;  /* 0x000000000000794d */ /* 0x000fea0003800000 */
.L_x_20192:
[----:B------:R-:W-:Y:S01]  /*bad0*/  STG.E desc[UR36][R16.64], R5 ;  /* 0x0000000510007986 */ /* 0x000fe2000c101924 */
[----:B------:R-:W-:Y:S05]  /*bae0*/  EXIT ;  /* 0x000000000000794d */ /* 0x000fea0003800000 */
.L_x_20182:
        /* <DEDUP_REMOVED lines=11> */
.L_x_20195:
[----:B------:R-:W-:Y:S01]  /*bba0*/  CS2R R6, SRZ ;  /* 0x0000000000067805 */ /* 0x000fe2000001ff00 */
[----:B------:R-:W0:Y:S04]  /*bbb0*/  I2F.F64.S64 R4, R2 ;  /* 0x0000000200047312 */ /* 0x000e280000301c00 */
[----:B0-----:R-:W-:Y:S01]  /*bbc0*/  STG.E.128 desc[UR36][R16.64], R4 ;  /* 0x0000000410007986 */ /* 0x001fe2000c101d24 */
[----:B------:R-:W-:Y:S05]  /*bbd0*/  EXIT ;  /* 0x000000000000794d */ /* 0x000fea0003800000 */
.L_x_20194:
[----:B------:R-:W-:-:S09]  /*bbe0*/  UISETP.NE.AND UP0, UPT, UR4, 0xf, UPT ;  /* 0x0000000f0400788c */ /* 0x000fd2000bf05270 */
[----:B------:R-:W-:Y:S05]  /*bbf0*/  BRA.U !UP0, `(.L_x_20196) ;  /* 0x0000000108e87547 */ /* 0x000fea000b800000 */
[----:B------:R-:W-:-:S09]  /*bc00*/  UISETP.NE.AND UP0, UPT, UR4, 0x17, UPT ;  /* 0x000000170400788c */ /* 0x000fd2000bf05270 */
[----:B------:R-:W-:Y:S05]  /*bc10*/  BRA.U !UP0, `(.L_x_20197) ;  /* 0x0000000108907547 */ /* 0x000fea000b800000 */
[----:B------:R-:W-:-:S09]  /*bc20*/  UISETP.NE.AND UP0, UPT, UR4, 0x18, UPT ;  /* 0x000000180400788c */ /* 0x000fd2000bf05270 */
[----:B------:R-:W-:Y:S05]  /*bc30*/  BRA.U !UP0, `(.L_x_20198) ;  /* 0x0000000108447547 */ /* 0x000fea000b800000 */
.L_x_20175:
        /* <DEDUP_REMOVED lines=16> */
.L_x_20199:
[----:B------:R-:W-:Y:S05]  /*bd40*/  EXIT ;  /* 0x000000000000794d */ /* 0x000fea0003800000 */
.L_x_20198:
        /* <DEDUP_REMOVED lines=13> */
.L_x_20201:
[----:B------:R-:W-:Y:S05]  /*be20*/  BSYNC.RECONVERGENT B0 ;  /* 0x0000000000007941 */ /* 0x000fea0003800200 */
.L_x_20200:
[----:B------:R-:W-:-:S05]  /*be30*/  LOP3.LUT R5, R0, 0x80, R5, 0xf8, !PT ;  /* 0x0000008000057812 */ /* 0x000fca00078ef805 */
[----:B------:R-:W-:Y:S01]  /*be40*/  STG.E.U8 desc[UR36][R16.64], R5 ;  /* 0x0000000510007986 */ /* 0x000fe2000c101124 */
[----:B------:R-:W-:Y:S05]  /*be50*/  EXIT ;  /* 0x000000000000794d */ /* 0x000fea0003800000 */
.L_x_20197:
        /* <DEDUP_REMOVED lines=12> */
.L_x_20203:
[----:B------:R-:W-:Y:S01]  /*bf20*/  HFMA2 R0, -RZ, RZ, 0, 7.569789886474609375e-06 ;  /* 0x0000007fff007431 */ /* 0x000fe200000001ff */
[----:B------:R-:W-:-:S04]  /*bf30*/  ISETP.GT.U32.AND P0, PT, R4, 0x7f800000, PT ;  /* 0x7f8000000400780c */ /* 0x000fc80003f04070 */
[----:B------:R-:W-:-:S09]  /*bf40*/  SEL R0, R0, 0x7c, P0 ;  /* 0x0000007c00007807 */ /* 0x000fd20000000000 */
.L_x_20204:
[----:B------:R-:W-:Y:S05]  /*bf50*/  BSYNC.RECONVERGENT B0 ;  /* 0x0000000000007941 */ /* 0x000fea0003800200 */
.L_x_20202:
[----:B------:R-:W-:-:S04]  /*bf60*/  SHF.R.U32.HI R3, RZ, 0x18, R3 ;  /* 0x00000018ff037819 */ /* 0x000fc80000011603 */
[----:B------:R-:W-:-:S05]  /*bf70*/  LOP3.LUT R3, R0, 0x80, R3, 0xf8, !PT ;  /* 0x0000008000037812 */ /* 0x000fca00078ef803 */
[----:B------:R-:W-:Y:S01]  /*bf80*/  STG.E.U8 desc[UR36][R16.64], R3 ;  /* 0x0000000310007986 */ /* 0x000fe2000c101124 */
[----:B------:R-:W-:Y:S05]  /*bf90*/  EXIT ;  /* 0x000000000000794d */ /* 0x000fea0003800000 */
.L_x_20196:
[----:B------:R-:W0:Y:S02]  /*bfa0*/  I2F.S64 R0, R2 ;  /* 0x0000000200007312 */ /* 0x000e240000301400 */
[----:B0-----:R-:W-:-:S05]  /*bfb0*/  F2FP.BF16.F32.PACK_AB R0, RZ, R0 ;  /* 0x00000000ff00723e */ /* 0x001fca00000010ff */
[----:B------:R-:W-:Y:S01]  /*bfc0*/  STG.E.U16 desc[UR36][R16.64], R0 ;  /* 0x0000000010007986 */ /* 0x000fe2000c101524 */
[----:B------:R-:W-:Y:S05]  /*bfd0*/  EXIT ;  /* 0x000000000000794d */ /* 0x000fea0003800000 */
.L_x_20205:
        /* <DEDUP_REMOVED lines=10> */
.L_x_25998:


//--------------------- .text._ZN2at6native27unrolled_elementwise_kernelINS0_13AUnaryFunctorIlllNS0_17BitwiseAndFunctorIlEEEESt5arrayIPcLm2EELi4E23TrivialOffsetCalculatorILi1EjESA_NS0_6memory12LoadWithCastILi1EEENSB_13StoreWithCastILi1EEEEEviT_T0_T2_T3_T4_T5_ --------------------------
	.section	.text._ZN2at6native27unrolled_elementwise_kernelINS0_13AUnaryFunctorIlllNS0_17BitwiseAndFunctorIlEEEESt5arrayIPcLm2EELi4E23TrivialOffsetCalculatorILi1EjESA_NS0_6memory12LoadWithCastILi1EEENSB_13StoreWithCastILi1EEEEEviT_T0_T2_T3_T4_T5_,"ax",@progbits
	.align	128
        .global         _ZN2at6native27unrolled_elementwise_kernelINS0_13AUnaryFunctorIlllNS0_17BitwiseAndFunctorIlEEEESt5arrayIPcLm2EELi4E23TrivialOffsetCalculatorILi1EjESA_NS0_6memory12LoadWithCastILi1EEENSB_13StoreWithCastILi1EEEEEviT_T0_T2_T3_T4_T5_
        .type           _ZN2at6native27unrolled_elementwise_kernelINS0_13AUnaryFunctorIlllNS0_17BitwiseAndFunctorIlEEEESt5arrayIPcLm2EELi4E23TrivialOffsetCalculatorILi1EjESA_NS0_6memory12LoadWithCastILi1EEENSB_13StoreWithCastILi1EEEEEviT_T0_T2_T3_T4_T5_,@function
        .size           _ZN2at6native27unrolled_elementwise_kernelINS0_13AUnaryFunctorIlllNS0_17BitwiseAndFunctorIlEEEESt5arrayIPcLm2EELi4E23TrivialOffsetCalculatorILi1EjESA_NS0_6memory12LoadWithCastILi1EEENSB_13StoreWithCastILi1EEEEEviT_T0_T2_T3_T4_T5_,(.L_x_25999 - _ZN2at6native27unrolled_elementwise_kernelINS0_13AUnaryFunctorIlllNS0_17BitwiseAndFunctorIlEEEESt5arrayIPcLm2EELi4E23TrivialOffsetCalculatorILi1EjESA_NS0_6memory12LoadWithCastILi1EEENSB_13StoreWithCastILi1EEEEEviT_T0_T2_T3_T4_T5_)
        .other          _ZN2at6native27unrolled_elementwise_kernelINS0_13AUnaryFunctorIlllNS0_17BitwiseAndFunctorIlEEEESt5arrayIPcLm2EELi4E23TrivialOffsetCalculatorILi1EjESA_NS0_6memory12LoadWithCastILi1EEENSB_13StoreWithCastILi1EEEEEviT_T0_T2_T3_T4_T5_,@"STO_CUDA_ENTRY STV_DEFAULT"
_ZN2at6native27unrolled_elementwise_kernelINS0_13AUnaryFunctorIlllNS0_17BitwiseAndFunctorIlEEEESt5arrayIPcLm2EELi4E23TrivialOffsetCalculatorILi1EjESA_NS0_6memory12LoadWithCastILi1EEENSB_13StoreWithCastILi1EEEEEviT_T0_T2_T3_T4_T5_:
.text._ZN2at6native27unrolled_elementwise_kernelINS0_13AUnaryFunctorIlllNS0_17BitwiseAndFunctorIlEEEESt5arrayIPcLm2EELi4E23TrivialOffsetCalculatorILi1EjESA_NS0_6memory12LoadWithCastILi1EEENSB_13StoreWithCastILi1EEEEEviT_T0_T2_T3_T4_T5_:
        /* <DEDUP_REMOVED lines=32> */
.L_x_20211:
[----:B------:R1:W5:Y:S01]  /*0200*/  LDG.E.U8 R28, desc[UR36][R4.64] ;  /* 0x00000024041c7981 */ /* 0x000362000c1e1100 */
[----:B------:R-:W-:Y:S01]  /*0210*/  IMAD.MOV.U32 R29, RZ, RZ, RZ ;  /* 0x000000ffff1d7224 */ /* 0x000fe200078e00ff */
[----:B------:R-:W-:Y:S06]  /*0220*/  BRA `(.L_x_20213) ;  /* 0x0000000c00447947 */ /* 0x000fec0003800000 */
.L_x_20210:
        /* <DEDUP_REMOVED lines=8> */
.L_x_20215:
[----:B------:R-:W2:Y:S02]  /*02b0*/  LDG.E R28, desc[UR36][R4.64] ;  /* 0x00000024041c7981 */ /* 0x000ea4000c1e1900 */
[----:B--2---:R-:W-:Y:S01]  /*02c0*/  SHF.R.S32.HI R29, RZ, 0x1f, R28 ;  /* 0x0000001fff1d7819 */ /* 0x004fe2000001141c */
[----:B------:R-:W-:Y:S06]  /*02d0*/  BRA `(.L_x_20213) ;  /* 0x0000000c00187947 */ /* 0x000fec0003800000 */
.L_x_20214:
[----:B------:R-:W2:Y:S02]  /*02e0*/  LDG.E.S16 R28, desc[UR36][R4.64] ;  /* 0x00000024041c7981 */ /* 0x000ea4000c1e1700 */
[----:B--2---:R-:W-:Y:S01]  /*02f0*/  SHF.R.S32.HI R29, RZ, 0x1f, R28 ;  /* 0x0000001fff1d7819 */ /* 0x004fe2000001141c */
[----:B------:R-:W-:Y:S06]  /*0300*/  BRA `(.L_x_20213) ;  /* 0x0000000c000c7947 */ /* 0x000fec0003800000 */
.L_x_20209:
        /* <DEDUP_REMOVED lines=9> */
.L_x_20217:
[----:B------:R-:W2:Y:S02]  /*03a0*/  LDG.E.U16 R4, desc[UR36][R4.64] ;  /* 0x0000002404047981 */ /* 0x000ea4000c1e1500 */
[----:B--2---:R-:W-:-:S06]  /*03b0*/  HADD2.F32 R28, -RZ, R4.H0_H0 ;  /* 0x20000004ff1c7230 */ /* 0x004fcc0000004100 */
[----:B------:R-:W2:Y:S02]  /*03c0*/  F2I.S64.TRUNC R28, R28 ;  /* 0x0000001c001c7311 */ /* 0x000ea4000020d900 */
[----:B--2---:R-:W-:Y:S05]  /*03d0*/  BRA `(.L_x_20213) ;  /* 0x0000000800d87947 */ /* 0x004fea0003800000 */
.L_x_20216:
        /* <DEDUP_REMOVED lines=9> */
.L_x_20219:
[----:B------:R-:W2:Y:S02]  /*0470*/  LDG.E.U16 R4, desc[UR36][R4.64] ;  /* 0x0000002404047981 */ /* 0x000ea4000c1e1500 */
[----:B--2---:R-:W-:-:S06]  /*0480*/  HADD2.F32 R28, -RZ, R4.H0_H0 ;  /* 0x20000004ff1c7230 */ /* 0x004fcc0000004100 */
[----:B------:R-:W2:Y:S02]  /*0490*/  F2I.S64.TRUNC R28, R28 ;  /* 0x0000001c001c7311 */ /* 0x000ea4000020d900 */
[----:B--2---:R-:W-:Y:S05]  /*04a0*/  BRA `(.L_x_20213) ;  /* 0x0000000800a47947 */ /* 0x004fea0003800000 */
.L_x_20218:
[----:B------:R-:W2:Y:S02]  /*04b0*/  LDG.E.64 R4, desc[UR36][R4.64] ;  /* 0x0000002404047981 */ /* 0x000ea4000c1e1b00 */
[----:B--2---:R2:W3:Y:S02]  /*04c0*/  F2I.S64.F64.TRUNC R28, R4 ;  /* 0x00000004001c7311 */ /* 0x0044e4000030d900 */
[----:B--23--:R-:W-:Y:S05]  /*04d0*/  BRA `(.L_x_20213) ;  /* 0x0000000800987947 */ /* 0x00cfea0003800000 */
.L_x_20208:
        /* <DEDUP_REMOVED lines=13> */
.L_x_20222:
[----:B------:R-:W2:Y:S02]  /*05b0*/  LDG.E.64 R4, desc[UR36][R4.64] ;  /* 0x0000002404047981 */ /* 0x000ea4000c1e1b00 */
[----:B--2---:R2:W3:Y:S02]  /*05c0*/  F2I.S64.F64.TRUNC R28, R4 ;  /* 0x00000004001c7311 */ /* 0x0044e4000030d900 */
[----:B--23--:R-:W-:Y:S05]  /*05d0*/  BRA `(.L_x_20213) ;  /* 0x0000000800587947 */ /* 0x00cfea0003800000 */
.L_x_20221:
        /* <DEDUP_REMOVED lines=26> */
.L_x_20224:
        /* <DEDUP_REMOVED lines=14> */
.L_x_20223:
[----:B------:R-:W2:Y:S02]  /*0860*/  LDG.E.U16 R28, desc[UR36][R4.64] ;  /* 0x00000024041c7981 */ /* 0x000ea4000c1e1500 */
[----:B--2---:R-:W-:-:S06]  /*0870*/  IMAD.U32 R28, R28, 0x10000, RZ ;  /* 0x000100001c1c7824 */ /* 0x004fcc00078e00ff */
[----:B------:R-:W2:Y:S02]  /*0880*/  F2I.S64.TRUNC R28, R28 ;  /* 0x0000001c001c7311 */ /* 0x000ea4000020d900 */
[----:B--2---:R-:W-:Y:S05]  /*0890*/  BRA `(.L_x_20213) ;  /* 0x0000000400a87947 */ /* 0x004fea0003800000 */
.L_x_20220:
        /* <DEDUP_REMOVED lines=11> */
.L_x_20227:
        /* <DEDUP_REMOVED lines=21> */
.L_x_20231:
[----:B------:R-:W-:Y:S05]  /*0aa0*/  BSYNC.RECONVERGENT B1 ;  /* 0x0000000000017941 */ /* 0x000fea0003800200 */
.L_x_20230:
[----:B------:R-:W-:Y:S01]  /*0ab0*/  IMAD.SHL.U32 R0, R0, 0x100000, RZ ;  /* 0x0010000000007824 */ /* 0x000fe200078e00ff */
[----:B------:R-:W-:-:S04]  /*0ac0*/  LEA R3, R3, 0x3b800000, 0x17 ;  /* 0x3b80000003037811 */ /* 0x000fc800078eb8ff */
[----:B------:R-:W-:-:S07]  /*0ad0*/  LOP3.LUT R28, R3, R0, R7, 0xfe, !PT ;  /* 0x00000000031c7212 */ /* 0x000fce00078efe07 */
.L_x_20229:
[----:B------:R-:W-:Y:S05]  /*0ae0*/  BSYNC.RECONVERGENT B0 ;  /* 0x0000000000007941 */ /* 0x000fea0003800200 */
.L_x_20228:
[----:B------:R-:W4:Y:S02]  /*0af0*/  F2I.S64.TRUNC R28, R28 ;  /* 0x0000001c001c7311 */ /* 0x000f24000020d900 */
[----:B----4-:R-:W-:Y:S05]  /*0b00*/  BRA `(.L_x_20213) ;  /* 0x00000004000c7947 */ /* 0x010fea0003800000 */
.L_x_20226:
        /* <DEDUP_REMOVED lines=21> */
.L_x_20235:
[----:B------:R-:W-:Y:S05]  /*0c60*/  BSYNC.RECONVERGENT B1 ;  /* 0x0000000000017941 */ /* 0x000fea0003800200 */
.L_x_20234:
[----:B------:R-:W-:Y:S01]  /*0c70*/  IMAD.SHL.U32 R0, R0, 0x200000, RZ ;  /* 0x0020000000007824 */ /* 0x000fe200078e00ff */
[----:B------:R-:W-:-:S04]  /*0c80*/  LEA R3, R3, 0x37800000, 0x17 ;  /* 0x3780000003037811 */ /* 0x000fc800078eb8ff */
[----:B------:R-:W-:-:S07]  /*0c90*/  LOP3.LUT R28, R3, R0, R7, 0xfe, !PT ;  /* 0x00000000031c7212 */ /* 0x000fce00078efe07 */
.L_x_20233:
[----:B------:R-:W-:Y:S05]  /*0ca0*/  BSYNC.RECONVERGENT B0 ;  /* 0x0000000000007941 */ /* 0x000fea0003800200 */
.L_x_20232:
[----:B------:R-:W4:Y:S02]  /*0cb0*/  F2I.S64.TRUNC R28, R28 ;  /* 0x0000001c001c7311 */ /* 0x000f24000020d900 */
[----:B----4-:R-:W-:Y:S05]  /*0cc0*/  BRA `(.L_x_20213) ;  /* 0x00000000009c7947 */ /* 0x010fea0003800000 */
.L_x_20225:
[----:B------:R-:W-:-:S09]  /*0cd0*/  UISETP.NE.AND UP0, UPT, UR4, 0x1c, UPT ;  /* 0x0000001c0400788c */ /* 0x000fd2000bf05270 */
[----:B------:R-:W-:Y:S05]  /*0ce0*/  BRA.U !UP0, `(.L_x_20236) ;  /* 0x00000001088c7547 */ /* 0x000fea000b800000 */
[----:B------:R-:W-:-:S09]  /*0cf0*/  UISETP.NE.AND UP0, UPT, UR4, 0x1d, UPT ;  /* 0x0000001d0400788c */ /* 0x000fd2000bf05270 */
[----:B------:R-:W-:Y:S05]  /*0d00*/  BRA.U !UP0, `(.L_x_20237) ;  /* 0x00000001087c7547 */ /* 0x000fea000b800000 */
[----:B------:R-:W-:-:S09]  /*0d10*/  UISETP.NE.AND UP0, UPT, UR4, 0x2c, UPT ;  /* 0x0000002c0400788c */ /* 0x000fd2000bf05270 */
[----:B------:R-:W-:Y:S05]  /*0d20*/  BRA.U !UP0, `(.L_x_20238) ;  /* 0x0000000108487547 */ /* 0x000fea000b800000 */
.L_x_20212:
        /* <DEDUP_REMOVED lines=16> */
.L_x_20239:
[----:B------:R-:W-:Y:S01]  /*0e30*/  CS2R R28, SRZ ;  /* 0x00000000001c7805 */ /* 0x000fe2000001ff00 */
[----:B------:R-:W-:Y:S06]  /*0e40*/  BRA `(.L_x_20213) ;  /* 0x00000000003c7947 */ /* 0x000fec0003800000 */
.L_x_20238:
        /* <DEDUP_REMOVED lines=8> */
.L_x_20241:
[----:B------:R-:W-:Y:S05]  /*0ed0*/  BSYNC.RECONVERGENT B0 ;  /* 0x0000000000007941 */ /* 0x000fea0003800200 */
.L_x_20240:
[----:B------:R-:W2:Y:S02]  /*0ee0*/  F2I.S64.TRUNC R28, R28 ;  /* 0x0000001c001c7311 */ /* 0x000ea4000020d900 */
[----:B--2---:R-:W-:Y:S05]  /*0ef0*/  BRA `(.L_x_20213) ;  /* 0x0000000000107947 */ /* 0x004fea0003800000 */
.L_x_20237:
[----:B------:R2:W5:Y:S01]  /*0f00*/  LDG.E.64 R28, desc[UR36][R4.64] ;  /* 0x00000024041c7981 */ /* 0x000562000c1e1b00 */
[----:B------:R-:W-:Y:S05]  /*0f10*/  BRA `(.L_x_20213) ;  /* 0x0000000000087947 */ /* 0x000fea0003800000 */
.L_x_20236:
[----:B------:R3:W5:Y:S01]  /*0f20*/  LDG.E R28, desc[UR36][R4.64] ;  /* 0x00000024041c7981 */ /* 0x000762000c1e1900 */
[----:B------:R-:W-:-:S07]  /*0f30*/  IMAD.MOV.U32 R29, RZ, RZ, RZ ;  /* 0x000000ffff1d7224 */ /* 0x000fce00078e00ff */
.L_x_20213:
[----:B------:R-:W-:-:S07]  /*0f40*/  VIADD R17, R19, 0x80 ;  /* 0x0000008013117836 */ /* 0x000fce0000000000 */
.L_x_20207:
[----:B------:R-:W-:Y:S05]  /*0f50*/  BSYNC.RECONVERGENT B6 ;  /* 0x0000000000067941 */ /* 0x000fea0003800200 */
.L_x_20206:
        /* <DEDUP_REMOVED lines=24> */
.L_x_20247:
[----:B------:R4:W5:Y:S01]  /*10e0*/  LDG.E.U8 R24, desc[UR36][R4.64] ;  /* 0x0000002404187981 */ /* 0x000962000c1e1100 */
[----:B------:R-:W-:Y:S01]  /*10f0*/  IMAD.MOV.U32 R25, RZ, RZ, RZ ;  /* 0x000000ffff197224 */ /* 0x000fe200078e00ff */
[----:B------:R-:W-:Y:S06]  /*1100*/  BRA `(.L_x_20249) ;  /* 0x0000000c00447947 */ /* 0x000fec0003800000 */
.L_x_20246:
        /* <DEDUP_REMOVED lines=8> */
.L_x_20251:
[----:B------:R-:W2:Y:S02]  /*1190*/  LDG.E R24, desc[UR36][R4.64] ;  /* 0x0000002404187981 */ /* 0x000ea4000c1e1900 */
[----:B--2---:R-:W-:Y:S01]  /*11a0*/  SHF.R.S32.HI R25, RZ, 0x1f, R24 ;  /* 0x0000001fff197819 */ /* 0x004fe20000011418 */
[----:B------:R-:W-:Y:S06]  /*11b0*/  BRA `(.L_x_20249) ;  /* 0x0000000c00187947 */ /* 0x000fec0003800000 */
.L_x_20250:
[----:B------:R-:W2:Y:S02]  /*11c0*/  LDG.E.S16 R24, desc[UR36][R4.64] ;  /* 0x0000002404187981 */ /* 0x000ea4000c1e1700 */
[----:B--2---:R-:W-:Y:S01]  /*11d0*/  SHF.R.S32.HI R25, RZ, 0x1f, R24 ;  /* 0x0000001fff197819 */ /* 0x004fe20000011418 */
[----:B------:R-:W-:Y:S06]  /*11e0*/  BRA `(.L_x_20249) ;  /* 0x0000000c000c7947 */ /* 0x000fec0003800000 */
.L_x_20245:
        /* <DEDUP_REMOVED lines=9> */
.L_x_20253:
[----:B------:R-:W2:Y:S02]  /*1280*/  LDG.E.U16 R4, desc[UR36][R4.64] ;  /* 0x0000002404047981 */ /* 0x000ea4000c1e1500 */
[----:B--2---:R-:W-:-:S06]  /*1290*/  HADD2.F32 R24, -RZ, R4.H0_H0 ;  /* 0x20000004ff187230 */ /* 0x004fcc0000004100 */
[----:B------:R-:W3:Y:S02]  /*12a0*/  F2I.S64.TRUNC R24, R24 ;  /* 0x0000001800187311 */ /* 0x000ee4000020d900 */
[----:B---3--:R-:W-:Y:S05]  /*12b0*/  BRA `(.L_x_20249) ;  /* 0x0000000800d87947 */ /* 0x008fea0003800000 */
.L_x_20252:
        /* <DEDUP_REMOVED lines=9> */
.L_x_20255:
[----:B------:R-:W2:Y:S02]  /*1350*/  LDG.E.U16 R4, desc[UR36][R4.64] ;  /* 0x0000002404047981 */ /* 0x000ea4000c1e1500 */
[----:B--2---:R-:W-:-:S06]  /*1360*/  HADD2.F32 R24, -RZ, R4.H0_H0 ;  /* 0x20000004ff187230 */ /* 0x004fcc0000004100 */
[----:B------:R-:W3:Y:S02]  /*1370*/  F2I.S64.TRUNC R24, R24 ;  /* 0x0000001800187311 */ /* 0x000ee4000020d900 */
[----:B---3--:R-:W-:Y:S05]  /*1380*/  BRA `(.L_x_20249) ;  /* 0x0000000800a47947 */ /* 0x008fea0003800000 */
.L_x_20254:
[----:B------:R-:W2:Y:S02]  /*1390*/  LDG.E.64 R4, desc[UR36][R4.64] ;  /* 0x0000002404047981 */ /* 0x000ea4000c1e1b00 */
[----:B--2---:R3:W4:Y:S02]  /*13a0*/  F2I.S64.F64.TRUNC R24, R4 ;  /* 0x0000000400187311 */ /* 0x004724000030d900 */
[----:B---34-:R-:W-:Y:S05]  /*13b0*/  BRA `(.L_x_20249) ;  /* 0x0000000800987947 */ /* 0x018fea0003800000 */
.L_x_20244:
        /* <DEDUP_REMOVED lines=13> */
.L_x_20258:
[----:B------:R-:W2:Y:S02]  /*1490*/  LDG.E.64 R4, desc[UR36][R4.64] ;  /* 0x0000002404047981 */ /* 0x000ea4000c1e1b00 */
[----:B--2---:R0:W1:Y:S02]  /*14a0*/  F2I.S64.F64.TRUNC R24, R4 ;  /* 0x0000000400187311 */ /* 0x004064000030d900 */
[----:B01----:R-:W-:Y:S05]  /*14b0*/  BRA `(.L_x_20249) ;  /* 0x0000000800587947 */ /* 0x003fea0003800000 */
.L_x_20257:
        /* <DEDUP_REMOVED lines=26> */
.L_x_20260:
        /* <DEDUP_REMOVED lines=14> */
.L_x_20259:
[----:B------:R-:W2:Y:S02]  /*1740*/  LDG.E.U16 R24, desc[UR36][R4.64] ;  /* 0x0000002404187981 */ /* 0x000ea4000c1e1500 */
[----:B--2---:R-:W-:-:S06]  /*1750*/  IMAD.U32 R24, R24, 0x10000, RZ ;  /* 0x0001000018187824 */ /* 0x004fcc00078e00ff */
[----:B------:R-:W0:Y:S02]  /*1760*/  F2I.S64.TRUNC R24, R24 ;  /* 0x0000001800187311 */ /* 0x000e24000020d900 */
[----:B0-----:R-:W-:Y:S05]  /*1770*/  BRA `(.L_x_20249) ;  /* 0x0000000400a87947 */ /* 0x001fea0003800000 */
.L_x_20256:
        /* <DEDUP_REMOVED lines=11> */
.L_x_20263:
        /* <DEDUP_REMOVED lines=21> */
.L_x_20267:
[----:B------:R-:W-:Y:S05]  /*1980*/  BSYNC.RECONVERGENT B1 ;  /* 0x0000000000017941 */ /* 0x000fea0003800200 */
.L_x_20266:
[----:B------:R-:W-:Y:S01]  /*1990*/  IMAD.SHL.U32 R0, R0, 0x100000, RZ ;  /* 0x0010000000007824 */ /* 0x000fe200078e00ff */
[----:B------:R-:W-:-:S04]  /*19a0*/  LEA R3, R3, 0x3b800000, 0x17 ;  /* 0x3b80000003037811 */ /* 0x000fc800078eb8ff */
[----:B------:R-:W-:-:S07]  /*19b0*/  LOP3.LUT R24, R3, R0, R7, 0xfe, !PT ;  /* 0x0000000003187212 */ /* 0x000fce00078efe07 */
.L_x_20265:
[----:B------:R-:W-:Y:S05]  /*19c0*/  BSYNC.RECONVERGENT B0 ;  /* 0x0000000000007941 */ /* 0x000fea0003800200 */
.L_x_20264:
[----:B------:R-:W2:Y:S02]  /*19d0*/  F2I.S64.TRUNC R24, R24 ;  /* 0x0000001800187311 */ /* 0x000ea4000020d900 */
[----:B--2---:R-:W-:Y:S05]  /*19e0*/  BRA `(.L_x_20249) ;  /* 0x00000004000c7947 */ /* 0x004fea0003800000 */
.L_x_20262:
        /* <DEDUP_REMOVED lines=21> */
.L_x_20271:
[----:B------:R-:W-:Y:S05]  /*1b40*/  BSYNC.RECONVERGENT B1 ;  /* 0x0000000000017941 */ /* 0x000fea0003800200 */
.L_x_20270:
[----:B------:R-:W-:Y:S01]  /*1b50*/  IMAD.SHL.U32 R0, R0, 0x200000, RZ ;  /* 0x0020000000007824 */ /* 0x000fe200078e00ff */
[----:B------:R-:W-:-:S04]  /*1b60*/  LEA R3, R3, 0x37800000, 0x17 ;  /* 0x3780000003037811 */ /* 0x000fc800078eb8ff */
[----:B------:R-:W-:-:S07]  /*1b70*/  LOP3.LUT R24, R3, R0, R7, 0xfe, !PT ;  /* 0x0000000003187212 */ /* 0x000fce00078efe07 */
.L_x_20269:
[----:B------:R-:W-:Y:S05]  /*1b80*/  BSYNC.RECONVERGENT B0 ;  /* 0x0000000000007941 */ /* 0x000fea0003800200 */
.L_x_20268:
[----:B------:R-:W2:Y:S02]  /*1b90*/  F2I.S64.TRUNC R24, R24 ;  /* 0x0000001800187311 */ /* 0x000ea4000020d900 */
[----:B--2---:R-:W-:Y:S05]  /*1ba0*/  BRA `(.L_x_20249) ;  /* 0x00000000009c7947 */ /* 0x004fea0003800000 */
.L_x_20261:
        /* <DEDUP_REMOVED lines=14> */
.L_x_20275:
[----:B------:R-:W-:Y:S05]  /*1c90*/  BSYNC.RECONVERGENT B0 ;  /* 0x0000000000007941 */ /* 0x000fea0003800200 */
.L_x_20274:
[----:B------:R-:W2:Y:S02]  /*1ca0*/  F2I.S64.TRUNC R24, R24 ;  /* 0x0000001800187311 */ /* 0x000ea4000020d900 */
[----:B--2---:R-:W-:Y:S05]  /*1cb0*/  BRA `(.L_x_20249) ;  /* 0x0000000000587947 */ /* 0x004fea0003800000 */
.L_x_20248:
        /* <DEDUP_REMOVED lines=16> */
.L_x_20276:
[----:B------:R-:W-:Y:S01]  /*1dc0*/  CS2R R24, SRZ ;  /* 0x0000000000187805 */ /* 0x000fe2000001ff00 */
[----:B------:R-:W-:Y:S06]  /*1dd0*/  BRA `(.L_x_20249) ;  /* 0x0000000000107947 */ /* 0x000fec0003800000 */
.L_x_20273:
[----:B------:R1:W5:Y:S01]  /*1de0*/  LDG.E.64 R24, desc[UR36][R4.64] ;  /* 0x0000002404187981 */ /* 0x000362000c1e1b00 */
[----:B------:R-:W-:Y:S05]  /*1df0*/  BRA `(.L_x_20249) ;  /* 0x0000000000087947 */ /* 0x000fea0003800000 */
.L_x_20272:
[----:B------:R0:W5:Y:S01]  /*1e00*/  LDG.E R24, desc[UR36][R4.64] ;  /* 0x0000002404187981 */ /* 0x000162000c1e1900 */
[----:B------:R-:W-:-:S07]  /*1e10*/  IMAD.MOV.U32 R25, RZ, RZ, RZ ;  /* 0x000000ffff197224 */ /* 0x000fce00078e00ff */
.L_x_20249:
[----:B------:R-:W-:-:S07]  /*1e20*/  VIADD R17, R17, 0x80 ;  /* 0x0000008011117836 */ /* 0x000fce0000000000 */
.L_x_20243:
[----:B------:R-:W-:Y:S05]  /*1e30*/  BSYNC.RECONVERGENT B6 ;  /* 0x0000000000067941 */ /* 0x000fea0003800200 */
.L_x_20242:
        /* <DEDUP_REMOVED lines=24> */
.L_x_20282:
[----:B------:R4:W5:Y:S01]  /*1fc0*/  LDG.E.U8 R26, desc[UR36][R4.64] ;  /* 0x00000024041a7981 */ /* 0x000962000c1e1100 */
[----:B------:R-:W-:Y:S01]  /*1fd0*/  IMAD.MOV.U32 R27, RZ, RZ, RZ ;  /* 0x000000ffff1b7224 */ /* 0x000fe200078e00ff */
[----:B------:R-:W-:Y:S06]  /*1fe0*/  BRA `(.L_x_20284) ;  /* 0x0000000c00447947 */ /* 0x000fec0003800000 */
.L_x_20281:
        /* <DEDUP_REMOVED lines=8> */
.L_x_20286:
[----:B------:R-:W2:Y:S02]  /*2070*/  LDG.E R26, desc[UR36][R4.64] ;  /* 0x00000024041a7981 */ /* 0x000ea4000c1e1900 */
[----:B--2---:R-:W-:Y:S01]  /*2080*/  SHF.R.S32.HI R27, RZ, 0x1f, R26 ;  /* 0x0000001fff1b7819 */ /* 0x004fe2000001141a */
[----:B------:R-:W-:Y:S06]  /*2090*/  BRA `(.L_x_20284) ;  /* 0x0000000c00187947 */ /* 0x000fec0003800000 */
.L_x_20285:
[----:B------:R-:W2:Y:S02]  /*20a0*/  LDG.E.S16 R26, desc[UR36][R4.64] ;  /* 0x00000024041a7981 */ /* 0x000ea4000c1e1700 */
[----:B--2---:R-:W-:Y:S01]  /*20b0*/  SHF.R.S32.HI R27, RZ, 0x1f, R26 ;  /* 0x0000001fff1b7819 */ /* 0x004fe2000001141a */
[----:B------:R-:W-:Y:S06]  /*20c0*/  BRA `(.L_x_20284) ;  /* 0x0000000c000c7947 */ /* 0x000fec0003800000 */
.L_x_20280:
        /* <DEDUP_REMOVED lines=9> */
.L_x_20288:
[----:B------:R-:W2:Y:S02]  /*2160*/  LDG.E.U16 R4, desc[UR36][R4.64] ;  /* 0x0000002404047981 */ /* 0x000ea4000c1e1500 */
[----:B--2---:R-:W-:-:S06]  /*2170*/  HADD2.F32 R26, -RZ, R4.H0_H0 ;  /* 0x20000004ff1a7230 */ /* 0x004fcc0000004100 */
[----:B------:R-:W3:Y:S02]  /*2180*/  F2I.S64.TRUNC R26, R26 ;  /* 0x0000001a001a7311 */ /* 0x000ee4000020d900 */
[----:B---3--:R-:W-:Y:S05]  /*2190*/  BRA `(.L_x_20284) ;  /* 0x0000000800d87947 */ /* 0x008fea0003800000 */
.L_x_20287:
        /* <DEDUP_REMOVED lines=9> */
.L_x_20290:
[----:B------:R-:W2:Y:S02]  /*2230*/  LDG.E.U16 R4, desc[UR36][R4.64] ;  /* 0x0000002404047981 */ /* 0x000ea4000c1e1500 */
[----:B--2---:R-:W-:-:S06]  /*2240*/  HADD2.F32 R26, -RZ, R4.H0_H0 ;  /* 0x20000004ff1a7230 */ /* 0x004fcc0000004100 */
[----:B------:R-:W3:Y:S02]  /*2250*/  F2I.S64.TRUNC R26, R26 ;  /* 0x0000001a001a7311 */ /* 0x000ee4000020d900 */
[----:B---3--:R-:W-:Y:S05]  /*2260*/  BRA `(.L_x_20284) ;  /* 0x0000000800a47947 */ /* 0x008fea0003800000 */
.L_x_20289:
[----:B------:R-:W2:Y:S02]  /*2270*/  LDG.E.64 R4, desc[UR36][R4.64] ;  /* 0x0000002404047981 */ /* 0x000ea4000c1e1b00 */
[----:B--2---:R3:W4:Y:S02]  /*2280*/  F2I.S64.F64.TRUNC R26, R4 ;  /* 0x00000004001a7311 */ /* 0x004724000030d900 */
[----:B---34-:R-:W-:Y:S05]  /*2290*/  BRA `(.L_x_20284) ;  /* 0x0000000800987947 */ /* 0x018fea0003800000 */
.L_x_20279:
        /* <DEDUP_REMOVED lines=13> */
.L_x_20293:
[----:B------:R-:W2:Y:S02]  /*2370*/  LDG.E.64 R4, desc[UR36][R4.64] ;  /* 0x0000002404047981 */ /* 0x000ea4000c1e1b00 */
[----:B--2---:R3:W4:Y:S02]  /*2380*/  F2I.S64.F64.TRUNC R26, R4 ;  /* 0x00000004001a7311 */ /* 0x004724000030d900 */
[----:B---34-:R-:W-:Y:S05]  /*2390*/  BRA `(.L_x_20284) ;  /* 0x0000000800587947 */ /* 0x018fea0003800000 */
.L_x_20292:
        /* <DEDUP_REMOVED lines=26> */
.L_x_20295:
        /* <DEDUP_REMOVED lines=14> */
.L_x_20294:
[----:B------:R-:W2:Y:S02]  /*2620*/  LDG.E.U16 R26, desc[UR36][R4.64] ;  /* 0x00000024041a7981 */ /* 0x000ea4000c1e1500 */
[----:B--2---:R-:W-:-:S06]  /*2630*/  IMAD.U32 R26, R26, 0x10000, RZ ;  /* 0x000100001a1a7824 */ /* 0x004fcc00078e00ff */
[----:B------:R-:W3:Y:S02]  /*2640*/  F2I.S64.TRUNC R26, R26 ;  /* 0x0000001a001a7311 */ /* 0x000ee4000020d900 */
[----:B---3--:R-:W-:Y:S05]  /*2650*/  BRA `(.L_x_20284) ;  /* 0x0000000400a87947 */ /* 0x008fea0003800000 */
.L_x_20291:
        /* <DEDUP_REMOVED lines=11> */
.L_x_20298:
        /* <DEDUP_REMOVED lines=21> */
.L_x_20302:
[----:B------:R-:W-:Y:S05]  /*2860*/  BSYNC.RECONVERGENT B1 ;  /* 0x0000000000017941 */ /* 0x000fea0003800200 */
.L_x_20301:
[----:B------:R-:W-:Y:S01]  /*2870*/  IMAD.SHL.U32 R0, R0, 0x100000, RZ ;  /* 0x0010000000007824 */ /* 0x000fe200078e00ff */
[----:B------:R-:W-:-:S04]  /*2880*/  LEA R3, R3, 0x3b800000, 0x17 ;  /* 0x3b80000003037811 */ /* 0x000fc800078eb8ff */
[----:B------:R-:W-:-:S07]  /*2890*/  LOP3.LUT R26, R3, R0, R7, 0xfe, !PT ;  /* 0x00000000031a7212 */ /* 0x000fce00078efe07 */
.L_x_20300:
[----:B------:R-:W-:Y:S05]  /*28a0*/  BSYNC.RECONVERGENT B0 ;  /* 0x0000000000007941 */ /* 0x000fea0003800200 */
.L_x_20299:
[----:B------:R-:W1:Y:S02]  /*28b0*/  F2I.S64.TRUNC R26, R26 ;  /* 0x0000001a001a7311 */ /* 0x000e64000020d900 */
[----:B-1----:R-:W-:Y:S05]  /*28c0*/  BRA `(.L_x_20284) ;  /* 0x00000004000c7947 */ /* 0x002fea0003800000 */
.L_x_20297:
        /* <DEDUP_REMOVED lines=21> */
.L_x_20306:
[----:B------:R-:W-:Y:S05]  /*2a20*/  BSYNC.RECONVERGENT B1 ;  /* 0x0000000000017941 */ /* 0x000fea0003800200 */
.L_x_20305:
[----:B------:R-:W-:Y:S01]  /*2a30*/  IMAD.SHL.U32 R0, R0, 0x200000, RZ ;  /* 0x0020000000007824 */ /* 0x000fe200078e00ff */
[----:B------:R-:W-:-:S04]  /*2a40*/  LEA R3, R3, 0x37800000, 0x17 ;  /* 0x3780000003037811 */ /* 0x000fc800078eb8ff */
[----:B------:R-:W-:-:S07]  /*2a50*/  LOP3.LUT R26, R3, R0, R7, 0xfe, !PT ;  /* 0x00000000031a7212 */ /* 0x000fce00078efe07 */
.L_x_20304:
[----:B------:R-:W-:Y:S05]  /*2a60*/  BSYNC.RECONVERGENT B0 ;  /* 0x0000000000007941 */ /* 0x000fea0003800200 */
.L_x_20303:
[----:B------:R-:W1:Y:S02]  /*2a70*/  F2I.S64.TRUNC R26, R26 ;  /* 0x0000001a001a7311 */ /* 0x000e64000020d900 */
[----:B-1----:R-:W-:Y:S05]  /*2a80*/  BRA `(.L_x_20284) ;  /* 0x00000000009c7947 */ /* 0x002fea0003800000 */
.L_x_20296:
        /* <DEDUP_REMOVED lines=14> */
.L_x_20310:
[----:B------:R-:W-:Y:S05]  /*2b70*/  BSYNC.RECONVERGENT B0 ;  /* 0x0000000000007941 */ /* 0x000fea0003800200 */
.L_x_20309:
[----:B------:R-:W2:Y:S02]  /*2b80*/  F2I.S64.TRUNC R26, R26 ;  /* 0x0000001a001a7311 */ /* 0x000ea4000020d900 */
[----:B--2---:R-:W-:Y:S05]  /*2b90*/  BRA `(.L_x_20284) ;  /* 0x0000000000587947 */ /* 0x004fea0003800000 */
.L_x_20283:
        /* <DEDUP_REMOVED lines=16> */
.L_x_20311:
[----:B------:R-:W-:Y:S01]  /*2ca0*/  CS2R R26, SRZ ;  /* 0x00000000001a7805 */ /* 0x000fe2000001ff00 */
[----:B------:R-:W-:Y:S06]  /*2cb0*/  BRA `(.L_x_20284) ;  /* 0x0000000000107947 */ /* 0x000fec0003800000 */
.L_x_20308:
[----:B------:R2:W5:Y:S01]  /*2cc0*/  LDG.E.64 R26, desc[UR36][R4.64] ;  /* 0x00000024041a7981 */ /* 0x000562000c1e1b00 */
[----:B------:R-:W-:Y:S05]  /*2cd0*/  BRA `(.L_x_20284) ;  /* 0x0000000000087947 */ /* 0x000fea0003800000 */
.L_x_20307:
[----:B------:R1:W5:Y:S01]  /*2ce0*/  LDG.E R26, desc[UR36][R4.64] ;  /* 0x00000024041a7981 */ /* 0x000362000c1e1900 */
[----:B------:R-:W-:-:S07]  /*2cf0*/  IMAD.MOV.U32 R27, RZ, RZ, RZ ;  /* 0x000000ffff1b7224 */ /* 0x000fce00078e00ff */
.L_x_20284:
[----:B------:R-:W-:-:S07]  /*2d00*/  VIADD R17, R17, 0x80 ;  /* 0x0000008011117836 */ /* 0x000fce0000000000 */
.L_x_20278:
[----:B------:R-:W-:Y:S05]  /*2d10*/  BSYNC.RECONVERGENT B6 ;  /* 0x0000000000067941 */ /* 0x000fea0003800200 */
.L_x_20277:
        /* <DEDUP_REMOVED lines=24> */
.L_x_20317:
[----:B------:R0:W5:Y:S01]  /*2ea0*/  LDG.E.U8 R22, desc[UR36][R4.64] ;  /* 0x0000002404167981 */ /* 0x000162000c1e1100 */
[----:B------:R-:W-:Y:S01]  /*2eb0*/  IMAD.MOV.U32 R23, RZ, RZ, RZ ;  /* 0x000000ffff177224 */ /* 0x000fe200078e00ff */
[----:B------:R-:W-:Y:S06]  /*2ec0*/  BRA `(.L_x_20313) ;  /* 0x0000000c00407947 */ /* 0x000fec0003800000 */
.L_x_20316:
        /* <DEDUP_REMOVED lines=8> */
.L_x_20320:
[----:B------:R-:W2:Y:S02]  /*2f50*/  LDG.E R22, desc[UR36][R4.64] ;  /* 0x0000002404167981 */ /* 0x000ea4000c1e1900 */
[----:B--2---:R-:W-:Y:S01]  /*2f60*/  SHF.R.S32.HI R23, RZ, 0x1f, R22 ;  /* 0x0000001fff177819 */ /* 0x004fe20000011416 */
[----:B------:R-:W-:Y:S06]  /*2f70*/  BRA `(.L_x_20313) ;  /* 0x0000000c00147947 */ /* 0x000fec0003800000 */
.L_x_20319:
[----:B------:R-:W2:Y:S02]  /*2f80*/  LDG.E.S16 R22, desc[UR36][R4.64] ;  /* 0x0000002404167981 */ /* 0x000ea4000c1e1700 */
[----:B--2---:R-:W-:Y:S01]  /*2f90*/  SHF.R.S32.HI R23, RZ, 0x1f, R22 ;  /* 0x0000001fff177819 */ /* 0x004fe20000011416 */
[----:B------:R-:W-:Y:S06]  /*2fa0*/  BRA `(.L_x_20313) ;  /* 0x0000000c00087947 */ /* 0x000fec0003800000 */
.L_x_20315:
        /* <DEDUP_REMOVED lines=9> */
.L_x_20322:
[----:B------:R-:W2:Y:S02]  /*3040*/  LDG.E.U16 R4, desc[UR36][R4.64] ;  /* 0x0000002404047981 */ /* 0x000ea4000c1e1500 */
[----:B--2---:R-:W-:-:S06]  /*3050*/  HADD2.F32 R22, -RZ, R4.H0_H0 ;  /* 0x20000004ff167230 */ /* 0x004fcc0000004100 */
[----:B------:R-:W0:Y:S02]  /*3060*/  F2I.S64.TRUNC R22, R22 ;  /* 0x0000001600167311 */ /* 0x000e24000020d900 */
[----:B0-----:R-:W-:Y:S05]  /*3070*/  BRA `(.L_x_20313) ;  /* 0x0000000800d47947 */ /* 0x001fea0003800000 */
.L_x_20321:
        /* <DEDUP_REMOVED lines=9> */
.L_x_20324:
[----:B------:R-:W2:Y:S02]  /*3110*/  LDG.E.U16 R4, desc[UR36][R4.64] ;  /* 0x0000002404047981 */ /* 0x000ea4000c1e1500 */
[----:B--2---:R-:W-:-:S06]  /*3120*/  HADD2.F32 R22, -RZ, R4.H0_H0 ;  /* 0x20000004ff167230 */ /* 0x004fcc0000004100 */
[----:B------:R-:W0:Y:S02]  /*3130*/  F2I.S64.TRUNC R22, R22 ;  /* 0x0000001600167311 */ /* 0x000e24000020d900 */
[----:B0-----:R-:W-:Y:S05]  /*3140*/  BRA `(.L_x_20313) ;  /* 0x0000000800a07947 */ /* 0x001fea0003800000 */
.L_x_20323:
[----:B------:R-:W2:Y:S02]  /*3150*/  LDG.E.64 R4, desc[UR36][R4.64] ;  /* 0x0000002404047981 */ /* 0x000ea4000c1e1b00 */
[----:B--2---:R0:W1:Y:S02]  /*3160*/  F2I.S64.F64.TRUNC R22, R4 ;  /* 0x0000000400167311 */ /* 0x004064000030d900 */
[----:B01----:R-:W-:Y:S05]  /*3170*/  BRA `(.L_x_20313) ;  /* 0x0000000800947947 */ /* 0x003fea0003800000 */
.L_x_20314:
        /* <DEDUP_REMOVED lines=13> */
.L_x_20327:
[----:B------:R-:W2:Y:S02]  /*3250*/  LDG.E.64 R4, desc[UR36][R4.64] ;  /* 0x0000002404047981 */ /* 0x000ea4000c1e1b00 */
[----:B--2---:R0:W1:Y:S02]  /*3260*/  F2I.S64.F64.TRUNC R22, R4 ;  /* 0x0000000400167311 */ /* 0x004064000030d900 */
[----:B01----:R-:W-:Y:S05]  /*3270*/  BRA `(.L_x_20313) ;  /* 0x0000000800547947 */ /* 0x003fea0003800000 */
.L_x_20326:
        /* <DEDUP_REMOVED lines=26> */
.L_x_20329:
        /* <DEDUP_REMOVED lines=14> */
.L_x_20328:
[----:B------:R-:W2:Y:S02]  /*3500*/  LDG.E.U16 R22, desc[UR36][R4.64] ;  /* 0x0000002404167981 */ /* 0x000ea4000c1e1500 */
[----:B--2---:R-:W-:-:S06]  /*3510*/  IMAD.U32 R22, R22, 0x10000, RZ ;  /* 0x0001000016167824 */ /* 0x004fcc00078e00ff */
[----:B------:R-:W0:Y:S02]  /*3520*/  F2I.S64.TRUNC R22, R22 ;  /* 0x0000001600167311 */ /* 0x000e24000020d900 */
[----:B0-----:R-:W-:Y:S05]  /*3530*/  BRA `(.L_x_20313) ;  /* 0x0000000400a47947 */ /* 0x001fea0003800000 */
.L_x_20325:
        /* <DEDUP_REMOVED lines=11> */
.L_x_20332:
        /* <DEDUP_REMOVED lines=21> */
.L_x_20336:
[----:B------:R-:W-:Y:S05]  /*3740*/  BSYNC.RECONVERGENT B1 ;  /* 0x0000000000017941 */ /* 0x000fea0003800200 */
.L_x_20335:
[----:B------:R-:W-:Y:S01]  /*3750*/  IMAD.SHL.U32 R0, R0, 0x100000, RZ ;  /* 0x0010000000007824 */ /* 0x000fe200078e00ff */
[----:B------:R-:W-:-:S04]  /*3760*/  LEA R3, R3, 0x3b800000, 0x17 ;  /* 0x3b80000003037811 */ /* 0x000fc800078eb8ff */
[----:B------:R-:W-:-:S07]  /*3770*/  LOP3.LUT R22, R3, R0, R7, 0xfe, !PT ;  /* 0x0000000003167212 */ /* 0x000fce00078efe07 */
.L_x_20334:
[----:B------:R-:W-:Y:S05]  /*3780*/  BSYNC.RECONVERGENT B0 ;  /* 0x0000000000007941 */ /* 0x000fea0003800200 */
.L_x_20333:
[----:B------:R-:W0:Y:S02]  /*3790*/  F2I.S64.TRUNC R22, R22 ;  /* 0x0000001600167311 */ /* 0x000e24000020d900 */
[----:B0-----:R-:W-:Y:S05]  /*37a0*/  BRA `(.L_x_20313) ;  /* 0x0000000400087947 */ /* 0x001fea0003800000 */
.L_x_20331:
        /* <DEDUP_REMOVED lines=21> */
.L_x_20340:
[----:B------:R-:W-:Y:S05]  /*3900*/  BSYNC.RECONVERGENT B1 ;  /* 0x0000000000017941 */ /* 0x000fea0003800200 */
.L_x_20339:
[----:B------:R-:W-:Y:S01]  /*3910*/  IMAD.SHL.U32 R0, R0, 0x200000, RZ ;  /* 0x0020000000007824 */ /* 0x000fe200078e00ff */
[----:B------:R-:W-:-:S04]  /*3920*/  LEA R3, R3, 0x37800000, 0x17 ;  /* 0x3780000003037811 */ /* 0x000fc800078eb8ff */
[----:B------:R-:W-:-:S07]  /*3930*/  LOP3.LUT R22, R3, R0, R7, 0xfe, !PT ;  /* 0x0000000003167212 */ /* 0x000fce00078efe07 */
.L_x_20338:
[----:B------:R-:W-:Y:S05]  /*3940*/  BSYNC.RECONVERGENT B0 ;  /* 0x0000000000007941 */ /* 0x000fea0003800200 */
.L_x_20337:
[----:B------:R-:W0:Y:S02]  /*3950*/  F2I.S64.TRUNC R22, R22 ;  /* 0x0000001600167311 */ /* 0x000e24000020d900 */
[----:B0-----:R-:W-:Y:S05]  /*3960*/  BRA `(.L_x_20313) ;  /* 0x0000000000987947 */ /* 0x001fea0003800000 */
.L_x_20330:
        /* <DEDUP_REMOVED lines=14> */
.L_x_20344:
[----:B------:R-:W-:Y:S05]  /*3a50*/  BSYNC.RECONVERGENT B0 ;  /* 0x0000000000007941 */ /* 0x000fea0003800200 */
.L_x_20343:
[----:B------:R-:W0:Y:S02]  /*3a60*/  F2I.S64.TRUNC R22, R22 ;  /* 0x0000001600167311 */ /* 0x000e24000020d900 */
[----:B0-----:R-:W-:Y:S05]  /*3a70*/  BRA `(.L_x_20313) ;  /* 0x0000000000547947 */ /* 0x001fea0003800000 */
.L_x_20318:
        /* <DEDUP_REMOVED lines=16> */
.L_x_20345:
[----:B------:R-:W-:Y:S05]  /*3b80*/  BRA `(.L_x_20313) ;  /* 0x0000000000107947 */ /* 0x000fea0003800000 */
.L_x_20342:
[----:B------:R0:W5:Y:S01]  /*3b90*/  LDG.E.64 R22, desc[UR36][R4.64] ;  /* 0x0000002404167981 */ /* 0x000162000c1e1b00 */
[----:B------:R-:W-:Y:S05]  /*3ba0*/  BRA `(.L_x_20313) ;  /* 0x0000000000087947 */ /* 0x000fea0003800000 */
.L_x_20341:
[----:B------:R0:W5:Y:S01]  /*3bb0*/  LDG.E R22, desc[UR36][R4.64] ;  /* 0x0000002404167981 */ /* 0x000162000c1e1900 */
[----:B------:R-:W-:-:S07]  /*3bc0*/  IMAD.MOV.U32 R23, RZ, RZ, RZ ;  /* 0x000000ffff177224 */ /* 0x000fce00078e00ff */
.L_x_20313:
[----:B------:R-:W-:Y:S05]  /*3bd0*/  BSYNC.RECONVERGENT B6 ;  /* 0x0000000000067941 */ /* 0x000fea0003800200 */
.L_x_20312:
        /* <DEDUP_REMOVED lines=38> */
.L_x_20352:
[----:B------:R0:W-:Y:S01]  /*3e40*/  STG.E.U8 desc[UR36][R8.64], R3 ;  /* 0x0000000308007986 */ /* 0x0001e2000c101124 */
[----:B------:R-:W-:Y:S05]  /*3e50*/  BRA `(.L_x_20354) ;  /* 0x0000000c00307947 */ /* 0x000fea0003800000 */
.L_x_20351:
        /* <DEDUP_REMOVED lines=8> */
.L_x_20356:
[----:B------:R0:W-:Y:S01]  /*3ee0*/  STG.E desc[UR36][R8.64], R3 ;  /* 0x0000000308007986 */ /* 0x0001e2000c101924 */
[----:B------:R-:W-:Y:S05]  /*3ef0*/  BRA `(.L_x_20354) ;  /* 0x0000000c00087947 */ /* 0x000fea0003800000 */
.L_x_20355:
[----:B------:R0:W-:Y:S01]  /*3f00*/  STG.E.U16 desc[UR36][R8.64], R3 ;  /* 0x0000000308007986 */ /* 0x0001e2000c101524 */
[----:B------:R-:W-:Y:S05]  /*3f10*/  BRA `(.L_x_20354) ;  /* 0x0000000c00007947 */ /* 0x000fea0003800000 */
.L_x_20350:
        /* <DEDUP_REMOVED lines=9> */
.L_x_20358:
[----:B------:R-:W0:Y:S02]  /*3fb0*/  I2F.S64 R0, R4 ;  /* 0x0000000400007312 */ /* 0x000e240000301400 */
[----:B0-----:R-:W-:-:S05]  /*3fc0*/  F2FP.F16.F32.PACK_AB R0, RZ, R0 ;  /* 0x00000000ff00723e */ /* 0x001fca00000000ff */
[----:B------:R0:W-:Y:S01]  /*3fd0*/  STG.E.U16 desc[UR36][R8.64], R0 ;  /* 0x0000000008007986 */ /* 0x0001e2000c101524 */
[----:B------:R-:W-:Y:S05]  /*3fe0*/  BRA `(.L_x_20354) ;  /* 0x0000000800cc7947 */ /* 0x000fea0003800000 */
.L_x_20357:
        /* <DEDUP_REMOVED lines=10> */
.L_x_20360:
[----:B------:R-:W0:Y:S02]  /*4090*/  I2F.S64 R4, R4 ;  /* 0x0000000400047312 */ /* 0x000e240000301400 */
[----:B0-----:R-:W-:-:S04]  /*40a0*/  F2FP.F16.F32.PACK_AB R3, RZ, R4 ;  /* 0x00000004ff03723e */ /* 0x001fc800000000ff */
[----:B------:R-:W-:-:S05]  /*40b0*/  PRMT R3, R3, 0x5410, RZ ;  /* 0x0000541003037816 */ /* 0x000fca00000000ff */
[----:B------:R0:W-:Y:S01]  /*40c0*/  STG.E desc[UR36][R8.64], R3 ;  /* 0x0000000308007986 */ /* 0x0001e2000c101924 */
[----:B------:R-:W-:Y:S05]  /*40d0*/  BRA `(.L_x_20354) ;  /* 0x0000000800907947 */ /* 0x000fea0003800000 */
.L_x_20359:
[----:B------:R-:W0:Y:S02]  /*40e0*/  I2F.F64.S64 R4, R4 ;  /* 0x0000000400047312 */ /* 0x000e240000301c00 */
[----:B0-----:R0:W-:Y:S01]  /*40f0*/  STG.E.64 desc[UR36][R8.64], R4 ;  /* 0x0000000408007986 */ /* 0x0011e2000c101b24 */
[----:B------:R-:W-:Y:S05]  /*4100*/  BRA `(.L_x_20354) ;  /* 0x0000000800847947 */ /* 0x000fea0003800000 */
.L_x_20349:
        /* <DEDUP_REMOVED lines=13> */
.L_x_20363:
[----:B------:R-:W-:Y:S01]  /*41e0*/  CS2R R6, SRZ ;  /* 0x0000000000067805 */ /* 0x000fe2000001ff00 */
[----:B------:R-:W0:Y:S04]  /*41f0*/  I2F.F64.S64 R4, R4 ;  /* 0x0000000400047312 */ /* 0x000e280000301c00 */
[----:B0-----:R3:W-:Y:S01]  /*4200*/  STG.E.128 desc[UR36][R8.64], R4 ;  /* 0x0000000408007986 */ /* 0x0017e2000c101d24 */
[----:B------:R-:W-:Y:S05]  /*4210*/  BRA `(.L_x_20354) ;  /* 0x0000000800407947 */ /* 0x000fea0003800000 */
.L_x_20362:
        /* <DEDUP_REMOVED lines=19> */
.L_x_20367:
[----:B------:R-:W-:Y:S05]  /*4350*/  BSYNC.RECONVERGENT B0 ;  /* 0x0000000000007941 */ /* 0x000fea0003800200 */
.L_x_20366:
[----:B------:R-:W-:-:S05]  /*4360*/  LOP3.LUT R7, R0, 0x80, R7, 0xf8, !PT ;  /* 0x0000008000077812 */ /* 0x000fca00078ef807 */
[----:B------:R2:W-:Y:S01]  /*4370*/  STG.E.U8 desc[UR36][R8.64], R7 ;  /* 0x0000000708007986 */ /* 0x0005e2000c101124 */
[----:B------:R-:W-:Y:S05]  /*4380*/  BRA `(.L_x_20354) ;  /* 0x0000000400e47947 */ /* 0x000fea0003800000 */
.L_x_20365:
        /* <DEDUP_REMOVED lines=15> */
.L_x_20369:
[----:B------:R-:W-:Y:S05]  /*4480*/  BSYNC.RECONVERGENT B0 ;  /* 0x0000000000007941 */ /* 0x000fea0003800200 */
.L_x_20368:
[----:B------:R-:W-:-:S05]  /*4490*/  LOP3.LUT R7, R0, 0x80, R7, 0xf8, !PT ;  /* 0x0000008000077812 */ /* 0x000fca00078ef807 */
[----:B------:R1:W-:Y:S01]  /*44a0*/  STG.E.U8 desc[UR36][R8.64], R7 ;  /* 0x0000000708007986 */ /* 0x0003e2000c101124 */
[----:B------:R-:W-:Y:S05]  /*44b0*/  BRA `(.L_x_20354) ;  /* 0x0000000400987947 */ /* 0x000fea0003800000 */
.L_x_20364:
[----:B------:R-:W0:Y:S02]  /*44c0*/  I2F.S64 R0, R4 ;  /* 0x0000000400007312 */ /* 0x000e240000301400 */
[----:B0-----:R-:W-:-:S05]  /*44d0*/  F2FP.BF16.F32.PACK_AB R0, RZ, R0 ;  /* 0x00000000ff00723e */ /* 0x001fca00000010ff */
[----:B------:R0:W-:Y:S01]  /*44e0*/  STG.E.U16 desc[UR36][R8.64], R0 ;  /* 0x0000000008007986 */ /* 0x0001e2000c101524 */
[----:B------:R-:W-:Y:S05]  /*44f0*/  BRA `(.L_x_20354) ;  /* 0x0000000400887947 */ /* 0x000fea0003800000 */
.L_x_20361:
        /* <DEDUP_REMOVED lines=10> */
.L_x_20372:
        /* <DEDUP_REMOVED lines=13> */
.L_x_20375:
[----:B------:R-:W-:-:S04]  /*4670*/  SHF.R.U32.HI R0, RZ, 0x14, R5 ;  /* 0x00000014ff007819 */ /* 0x000fc80000011605 */
[----:B------:R-:W-:-:S04]  /*4680*/  LOP3.LUT R0, R0, 0x1, RZ, 0xc0, !PT ;  /* 0x0000000100007812 */ /* 0x000fc800078ec0ff */
[----:B------:R-:W-:-:S04]  /*4690*/  IADD3 R0, PT, PT, R5, 0x487ffff, R0 ;  /* 0x0487ffff05007810 */ /* 0x000fc80007ffe000 */
[----:B------:R-:W-:-:S04]  /*46a0*/  SHF.R.U32.HI R0, RZ, 0x14, R0 ;  /* 0x00000014ff007819 */ /* 0x000fc80000011600 */
[----:B------:R-:W-:-:S07]  /*46b0*/  LOP3.LUT R3, R0, 0xff, RZ, 0xc0, !PT ;  /* 0x000000ff00037812 */ /* 0x000fce00078ec0ff */
.L_x_20376:
[----:B------:R-:W-:-:S04]  /*46c0*/  SHF.R.U32.HI R0, RZ, 0x18, R5 ;  /* 0x00000018ff007819 */ /* 0x000fc80000011605 */
[----:B------:R-:W-:-:S07]  /*46d0*/  LOP3.LUT R0, R3, 0x80, R0, 0xf8, !PT ;  /* 0x0000008003007812 */ /* 0x000fce00078ef800 */
.L_x_20374:
[----:B------:R-:W-:Y:S05]  /*46e0*/  BSYNC.RECONVERGENT B0 ;  /* 0x0000000000007941 */ /* 0x000fea0003800200 */
.L_x_20373:
[----:B------:R0:W-:Y:S01]  /*46f0*/  STG.E.U8 desc[UR36][R8.64], R0 ;  /* 0x0000000008007986 */ /* 0x0001e2000c101124 */
[----:B------:R-:W-:Y:S05]  /*4700*/  BRA `(.L_x_20354) ;  /* 0x0000000400047947 */ /* 0x000fea0003800000 */
.L_x_20371:
        /* <DEDUP_REMOVED lines=13> */
.L_x_20379:
[----:B------:R-:W-:-:S04]  /*47e0*/  SHF.R.U32.HI R0, RZ, 0x15, R5 ;  /* 0x00000015ff007819 */ /* 0x000fc80000011605 */
[----:B------:R-:W-:-:S04]  /*47f0*/  LOP3.LUT R0, R0, 0x1, RZ, 0xc0, !PT ;  /* 0x0000000100007812 */ /* 0x000fc800078ec0ff */
[----:B------:R-:W-:-:S04]  /*4800*/  IADD3 R0, PT, PT, R5, 0x88fffff, R0 ;  /* 0x088fffff05007810 */ /* 0x000fc80007ffe000 */
[----:B------:R-:W-:-:S04]  /*4810*/  SHF.R.U32.HI R0, RZ, 0x15, R0 ;  /* 0x00000015ff007819 */ /* 0x000fc80000011600 */
[----:B------:R-:W-:-:S07]  /*4820*/  LOP3.LUT R3, R0, 0xff, RZ, 0xc0, !PT ;  /* 0x000000ff00037812 */ /* 0x000fce00078ec0ff */
.L_x_20380:
[----:B------:R-:W-:-:S04]  /*4830*/  SHF.R.U32.HI R0, RZ, 0x18, R5 ;  /* 0x00000018ff007819 */ /* 0x000fc80000011605 */
[----:B------:R-:W-:-:S07]  /*4840*/  LOP3.LUT R0, R3, 0x80, R0, 0xf8, !PT ;  /* 0x0000008003007812 */ /* 0x000fce00078ef800 */
.L_x_20378:
[----:B------:R-:W-:Y:S05]  /*4850*/  BSYNC.RECONVERGENT B0 ;  /* 0x0000000000007941 */ /* 0x000fea0003800200 */
.L_x_20377:
[----:B------:R0:W-:Y:S01]  /*4860*/  STG.E.U8 desc[UR36][R8.64], R0 ;  /* 0x0000000008007986 */ /* 0x0001e2000c101124 */
[----:B------:R-:W-:Y:S05]  /*4870*/  BRA `(.L_x_20354) ;  /* 0x0000000000a87947 */ /* 0x000fea0003800000 */
.L_x_20370:
[----:B------:R-:W-:-:S13]  /*4880*/  ISETP.NE.AND P0, PT, R0, 0x1c, PT ;  /* 0x0000001c0000780c */ /* 0x000fda0003f05270 */
[----:B------:R-:W-:Y:S05]  /*4890*/  @!P0 BRA `(.L_x_20381) ;  /* 0x00000000009c8947 */ /* 0x000fea0003800000 */
[----:B------:R-:W-:-:S13]  /*48a0*/  ISETP.NE.AND P0, PT, R0, 0x1d, PT ;  /* 0x0000001d0000780c */ /* 0x000fda0003f05270 */
[----:B------:R-:W-:Y:S05]  /*48b0*/  @!P0 BRA `(.L_x_20382) ;  /* 0x00000000008c8947 */ /* 0x000fea0003800000 */
[----:B------:R-:W-:-:S13]  /*48c0*/  ISETP.NE.AND P0, PT, R0, 0x2c, PT ;  /* 0x0000002c0000780c */ /* 0x000fda0003f05270 */
[----:B------:R-:W-:Y:S05]  /*48d0*/  @!P0 BRA `(.L_x_20383) ;  /* 0x0000000000448947 */ /* 0x000fea0003800000 */
.L_x_20353:
        /* <DEDUP_REMOVED lines=16> */
.L_x_20384:
[----:B------:R-:W-:Y:S05]  /*49e0*/  BRA `(.L_x_20354) ;  /* 0x00000000004c7947 */ /* 0x000fea0003800000 */
.L_x_20383:
        /* <DEDUP_REMOVED lines=16> */
.L_x_20382:
[----:B------:R0:W-:Y:S01]  /*4af0*/  STG.E.64 desc[UR36][R8.64], R4 ;  /* 0x0000000408007986 */ /* 0x0001e2000c101b24 */
[----:B------:R-:W-:Y:S05]  /*4b00*/  BRA `(.L_x_20354) ;  /* 0x0000000000047947 */ /* 0x000fea0003800000 */
.L_x_20381:
[----:B------:R0:W-:Y:S02]  /*4b10*/  STG.E desc[UR36][R8.64], R3 ;  /* 0x0000000308007986 */ /* 0x0001e4000c101924 */
.L_x_20354:
        /* <DEDUP_REMOVED lines=23> */
.L_x_20389:
[----:B------:R0:W-:Y:S01]  /*4c90*/  STG.E.U8 desc[UR36][R8.64], R24 ;  /* 0x0000001808007986 */ /* 0x0001e2000c101124 */
[----:B------:R-:W-:Y:S05]  /*4ca0*/  BRA `(.L_x_20391) ;  /* 0x0000000c00347947 */ /* 0x000fea0003800000 */
.L_x_20388:
        /* <DEDUP_REMOVED lines=8> */
.L_x_20393:
[----:B------:R3:W-:Y:S01]  /*4d30*/  STG.E desc[UR36][R8.64], R24 ;  /* 0x0000001808007986 */ /* 0x0007e2000c101924 */
[----:B------:R-:W-:Y:S05]  /*4d40*/  BRA `(.L_x_20391) ;  /* 0x0000000c000c7947 */ /* 0x000fea0003800000 */
.L_x_20392:
[----:B------:R2:W-:Y:S01]  /*4d50*/  STG.E.U16 desc[UR36][R8.64], R24 ;  /* 0x0000001808007986 */ /* 0x0005e2000c101524 */
[----:B------:R-:W-:Y:S05]  /*4d60*/  BRA `(.L_x_20391) ;  /* 0x0000000c00047947 */ /* 0x000fea0003800000 */
.L_x_20387:
        /* <DEDUP_REMOVED lines=9> */
.L_x_20395:
[----:B------:R-:W0:Y:S02]  /*4e00*/  I2F.S64 R0, R28 ;  /* 0x0000001c00007312 */ /* 0x000e240000301400 */
[----:B0-----:R-:W-:-:S05]  /*4e10*/  F2FP.F16.F32.PACK_AB R0, RZ, R0 ;  /* 0x00000000ff00723e */ /* 0x001fca00000000ff */
[----:B------:R0:W-:Y:S01]  /*4e20*/  STG.E.U16 desc[UR36][R8.64], R0 ;  /* 0x0000000008007986 */ /* 0x0001e2000c101524 */
[----:B------:R-:W-:Y:S05]  /*4e30*/  BRA `(.L_x_20391) ;  /* 0x0000000800d07947 */ /* 0x000fea0003800000 */
.L_x_20394:
        /* <DEDUP_REMOVED lines=10> */
.L_x_20397:
[----:B------:R-:W0:Y:S02]  /*4ee0*/  I2F.S64 R28, R28 ;  /* 0x0000001c001c7312 */ /* 0x000e240000301400 */
[----:B0-----:R-:W-:-:S04]  /*4ef0*/  F2FP.F16.F32.PACK_AB R3, RZ, R28 ;  /* 0x0000001cff03723e */ /* 0x001fc800000000ff */
[----:B------:R-:W-:-:S05]  /*4f00*/  PRMT R3, R3, 0x5410, RZ ;  /* 0x0000541003037816 */ /* 0x000fca00000000ff */
[----:B------:R0:W-:Y:S01]  /*4f10*/  STG.E desc[UR36][R8.64], R3 ;  /* 0x0000000308007986 */ /* 0x0001e2000c101924 */
[----:B------:R-:W-:Y:S05]  /*4f20*/  BRA `(.L_x_20391) ;  /* 0x0000000800947947 */ /* 0x000fea0003800000 */
.L_x_20396:
[----:B------:R-:W0:Y:S02]  /*4f30*/  I2F.F64.S64 R28, R28 ;  /* 0x0000001c001c7312 */ /* 0x000e240000301c00 */
[----:B0-----:R0:W-:Y:S01]  /*4f40*/  STG.E.64 desc[UR36][R8.64], R28 ;  /* 0x0000001c08007986 */ /* 0x0011e2000c101b24 */
[----:B------:R-:W-:Y:S05]  /*4f50*/  BRA `(.L_x_20391) ;  /* 0x0000000800887947 */ /* 0x000fea0003800000 */
.L_x_20386:
        /* <DEDUP_REMOVED lines=12> */
.L_x_20401:
        /* <DEDUP_REMOVED lines=17> */
.L_x_20404:
[----:B------:R-:W-:-:S04]  /*5130*/  SHF.R.U32.HI R3, RZ, 0x18, R29 ;  /* 0x00000018ff037819 */ /* 0x000fc8000001161d */
[----:B------:R-:W-:-:S04]  /*5140*/  LOP3.LUT R0, R0, 0x80, R3, 0xf8, !PT ;  /* 0x0000008000007812 */ /* 0x000fc800078ef803 */
[----:B------:R-:W-:-:S07]  /*5150*/  PRMT R4, R0, 0x7610, R4 ;  /* 0x0000761000047816 */ /* 0x000fce0000000004 */
.L_x_20403:
[----:B------:R-:W-:Y:S05]  /*5160*/  BSYNC.RECONVERGENT B0 ;  /* 0x0000000000007941 */ /* 0x000fea0003800200 */
.L_x_20402:
[----:B------:R0:W-:Y:S01]  /*5170*/  STG.E.U8 desc[UR36][R8.64], R4 ;  /* 0x0000000408007986 */ /* 0x0001e2000c101124 */
[----:B------:R-:W-:Y:S05]  /*5180*/  BRA `(.L_x_20391) ;  /* 0x0000000400fc7947 */ /* 0x000fea0003800000 */
.L_x_20400:
        /* <DEDUP_REMOVED lines=17> */
.L_x_20407:
[----:B------:R-:W-:-:S04]  /*52a0*/  SHF.R.U32.HI R3, RZ, 0x18, R29 ;  /* 0x00000018ff037819 */ /* 0x000fc8000001161d */
[----:B------:R-:W-:-:S04]  /*52b0*/  LOP3.LUT R0, R0, 0x80, R3, 0xf8, !PT ;  /* 0x0000008000007812 */ /* 0x000fc800078ef803 */
[----:B------:R-:W-:-:S07]  /*52c0*/  PRMT R4, R0, 0x7610, R4 ;  /* 0x0000761000047816 */ /* 0x000fce0000000004 */
.L_x_20406:
[----:B------:R-:W-:Y:S05]  /*52d0*/  BSYNC.RECONVERGENT B0 ;  /* 0x0000000000007941 */ /* 0x000fea0003800200 */
.L_x_20405:
[----:B------:R0:W-:Y:S01]  /*52e0*/  STG.E.U8 desc[UR36][R8.64], R4 ;  /* 0x0000000408007986 */ /* 0x0001e2000c101124 */
[----:B------:R-:W-:Y:S05]  /*52f0*/  BRA `(.L_x_20391) ;  /* 0x0000000400a07947 */ /* 0x000fea0003800000 */
.L_x_20399:
        /* <DEDUP_REMOVED lines=22> */
.L_x_20409:
[----:B------:R0:W-:Y:S01]  /*5460*/  STG.E.64 desc[UR36][R8.64], R28 ;  /* 0x0000001c08007986 */ /* 0x0001e2000c101b24 */
[----:B------:R-:W-:Y:S05]  /*5470*/  BRA `(.L_x_20391) ;  /* 0x0000000400407947 */ /* 0x000fea0003800000 */
.L_x_20408:
[----:B------:R0:W-:Y:S01]  /*5480*/  STG.E desc[UR36][R8.64], R24 ;  /* 0x0000001808007986 */ /* 0x0001e2000c101924 */
[----:B------:R-:W-:Y:S05]  /*5490*/  BRA `(.L_x_20391) ;  /* 0x0000000400387947 */ /* 0x000fea0003800000 */
.L_x_20398:
        /* <DEDUP_REMOVED lines=11> */
.L_x_20411:
[----:B------:R-:W-:Y:S01]  /*5550*/  CS2R R6, SRZ ;  /* 0x0000000000067805 */ /* 0x000fe2000001ff00 */
[----:B------:R-:W0:Y:S04]  /*5560*/  I2F.F64.S64 R4, R28 ;  /* 0x0000001c00047312 */ /* 0x000e280000301c00 */
[----:B0-----:R0:W-:Y:S01]  /*5570*/  STG.E.128 desc[UR36][R8.64], R4 ;  /* 0x0000000408007986 */ /* 0x0011e2000c101d24 */
[----:B------:R-:W-:Y:S05]  /*5580*/  BRA `(.L_x_20391) ;  /* 0x0000000000fc7947 */ /* 0x000fea0003800000 */
.L_x_20410:
[----:B------:R-:W-:-:S13]  /*5590*/  ISETP.NE.AND P0, PT, R0, 0xf, PT ;  /* 0x0000000f0000780c */ /* 0x000fda0003f05270 */
[----:B------:R-:W-:Y:S05]  /*55a0*/  @!P0 BRA `(.L_x_20412) ;  /* 0x0000000000e88947 */ /* 0x000fea0003800000 */
[----:B------:R-:W-:-:S13]  /*55b0*/  ISETP.NE.AND P0, PT, R0, 0x17, PT ;  /* 0x000000170000780c */ /* 0x000fda0003f05270 */
[----:B------:R-:W-:Y:S05]  /*55c0*/  @!P0 BRA `(.L_x_20413) ;  /* 0x0000000000908947 */ /* 0x000fea0003800000 */
[----:B------:R-:W-:-:S13]  /*55d0*/  ISETP.NE.AND P0, PT, R0, 0x18, PT ;  /* 0x000000180000780c */ /* 0x000fda0003f05270 */
[----:B------:R-:W-:Y:S05]  /*55e0*/  @!P0 BRA `(.L_x_20414) ;  /* 0x0000000000448947 */ /* 0x000fea0003800000 */
.L_x_20390:
        /* <DEDUP_REMOVED lines=16> */
.L_x_20415:
[----:B------:R-:W-:Y:S05]  /*56f0*/  BRA `(.L_x_20391) ;  /* 0x0000000000a07947 */ /* 0x000fea0003800000 */
.L_x_20414:
        /* <DEDUP_REMOVED lines=13> */
.L_x_20417:
[----:B------:R-:W-:Y:S05]  /*57d0*/  BSYNC.RECONVERGENT B0 ;  /* 0x0000000000007941 */ /* 0x000fea0003800200 */
.L_x_20416:
[----:B------:R-:W-:-:S05]  /*57e0*/  LOP3.LUT R3, R0, 0x80, R3, 0xf8, !PT ;  /* 0x0000008000037812 */ /* 0x000fca00078ef803 */
[----:B------:R0:W-:Y:S01]  /*57f0*/  STG.E.U8 desc[UR36][R8.64], R3 ;  /* 0x0000000308007986 */ /* 0x0001e2000c101124 */
[----:B------:R-:W-:Y:S05]  /*5800*/  BRA `(.L_x_20391) ;  /* 0x00000000005c7947 */ /* 0x000fea0003800000 */
.L_x_20413:
        /* <DEDUP_REMOVED lines=12> */
.L_x_20419:
[----:B------:R-:W-:Y:S01]  /*58d0*/  IMAD.MOV.U32 R0, RZ, RZ, 0x7f ;  /* 0x0000007fff007424 */ /* 0x000fe200078e00ff */
[----:B------:R-:W-:-:S04]  /*58e0*/  ISETP.GT.U32.AND P0, PT, R3, 0x7f800000, PT ;  /* 0x7f8000000300780c */ /* 0x000fc80003f04070 */
[----:B------:R-:W-:-:S09]  /*58f0*/  SEL R0, R0, 0x7c, P0 ;  /* 0x0000007c00007807 */ /* 0x000fd20000000000 */
.L_x_20420:
[----:B------:R-:W-:Y:S05]  /*5900*/  BSYNC.RECONVERGENT B0 ;  /* 0x0000000000007941 */ /* 0x000fea0003800200 */
.L_x_20418:
[----:B------:R-:W-:-:S04]  /*5910*/  SHF.R.U32.HI R3, RZ, 0x18, R29 ;  /* 0x00000018ff037819 */ /* 0x000fc8000001161d */
[----:B------:R-:W-:-:S05]  /*5920*/  LOP3.LUT R3, R0, 0x80, R3, 0xf8, !PT ;  /* 0x0000008000037812 */ /* 0x000fca00078ef803 */
[----:B------:R0:W-:Y:S01]  /*5930*/  STG.E.U8 desc[UR36][R8.64], R3 ;  /* 0x0000000308007986 */ /* 0x0001e2000c101124 */
[----:B------:R-:W-:Y:S05]  /*5940*/  BRA `(.L_x_20391) ;  /* 0x00000000000c7947 */ /* 0x000fea0003800000 */
.L_x_20412:
[----:B------:R-:W0:Y:S02]  /*5950*/  I2F.S64 R0, R28 ;  /* 0x0000001c00007312 */ /* 0x000e240000301400 */
[----:B0-----:R-:W-:-:S05]  /*5960*/  F2FP.BF16.F32.PACK_AB R0, RZ, R0 ;  /* 0x00000000ff00723e */ /* 0x001fca00000010ff */
[----:B------:R0:W-:Y:S02]  /*5970*/  STG.E.U16 desc[UR36][R8.64], R0 ;  /* 0x0000000008007986 */ /* 0x0001e4000c101524 */
.L_x_20391:
[----:B------:R-:W-:-:S07]  /*5980*/  VIADD R19, R19, 0x80 ;  /* 0x0000008013137836 */ /* 0x000fce0000000000 */
.L_x_20348:
[----:B------:R-:W-:-:S13]  /*5990*/  ISETP.GE.AND P0, PT, R19, R16, PT ;  /* 0x000000101300720c */ /* 0x000fda0003f06270 */
[----:B------:R-:W-:Y:S05]  /*59a0*/  @P0 BREAK.RELIABLE B6 ;  /* 0x0000000000060942 */ /* 0x000fea0003800100 */
[----:B------:R-:W-:Y:S05]  /*59b0*/  @P0 BRA `(.L_x_20385) ;  /* 0x0000000c00940947 */ /* 0x000fea0003800000 */
[----:B------:R-:W-:Y:S05]  /*59c0*/  BSYNC.RELIABLE B6 ;  /* 0x0000000000067941 */ /* 0x000fea0003800100 */
.L_x_20347:
        /* <DEDUP_REMOVED lines=20> */
.L_x_20424:
[----:B------:R0:W-:Y:S01]  /*5b10*/  STG.E.U8 desc[UR36][R8.64], R18 ;  /* 0x0000001208007986 */ /* 0x0001e2000c101124 */
[----:B------:R-:W-:Y:S05]  /*5b20*/  BRA `(.L_x_20426) ;  /* 0x0000000c00347947 */ /* 0x000fea0003800000 */
.L_x_20423:
        /* <DEDUP_REMOVED lines=8> */
.L_x_20428:
[----:B------:R0:W-:Y:S01]  /*5bb0*/  STG.E desc[UR36][R8.64], R18 ;  /* 0x0000001208007986 */ /* 0x0001e2000c101924 */
[----:B------:R-:W-:Y:S05]  /*5bc0*/  BRA `(.L_x_20426) ;  /* 0x0000000c000c7947 */ /* 0x000fea0003800000 */
.L_x_20427:
[----:B------:R0:W-:Y:S01]  /*5bd0*/  STG.E.U16 desc[UR36][R8.64], R18 ;  /* 0x0000001208007986 */ /* 0x0001e2000c101524 */
[----:B------:R-:W-:Y:S05]  /*5be0*/  BRA `(.L_x_20426) ;  /* 0x0000000c00047947 */ /* 0x000fea0003800000 */
.L_x_20422:
        /* <DEDUP_REMOVED lines=9> */
.L_x_20430:
[----:B------:R-:W0:Y:S02]  /*5c80*/  I2F.S64 R0, R26 ;  /* 0x0000001a00007312 */ /* 0x000e240000301400 */
[----:B0-----:R-:W-:-:S05]  /*5c90*/  F2FP.F16.F32.PACK_AB R0, RZ, R0 ;  /* 0x00000000ff00723e */ /* 0x001fca00000000ff */
[----:B------:R0:W-:Y:S01]  /*5ca0*/  STG.E.U16 desc[UR36][R8.64], R0 ;  /* 0x0000000008007986 */ /* 0x0001e2000c101524 */
[----:B------:R-:W-:Y:S05]  /*5cb0*/  BRA `(.L_x_20426) ;  /* 0x0000000800d07947 */ /* 0x000fea0003800000 */
.L_x_20429:
        /* <DEDUP_REMOVED lines=10> */
.L_x_20432:
[----:B------:R-:W0:Y:S02]  /*5d60*/  I2F.S64 R26, R26 ;  /* 0x0000001a001a7312 */ /* 0x000e240000301400 */
[----:B0-----:R-:W-:-:S04]  /*5d70*/  F2FP.F16.F32.PACK_AB R3, RZ, R26 ;  /* 0x0000001aff03723e */ /* 0x001fc800000000ff */
[----:B------:R-:W-:-:S05]  /*5d80*/  PRMT R3, R3, 0x5410, RZ ;  /* 0x0000541003037816 */ /* 0x000fca00000000ff */
[----:B------:R0:W-:Y:S01]  /*5d90*/  STG.E desc[UR36][R8.64], R3 ;  /* 0x0000000308007986 */ /* 0x0001e2000c101924 */
[----:B------:R-:W-:Y:S05]  /*5da0*/  BRA `(.L_x_20426) ;  /* 0x0000000800947947 */ /* 0x000fea0003800000 */
.L_x_20431:
[----:B------:R-:W0:Y:S02]  /*5db0*/  I2F.F64.S64 R26, R26 ;  /* 0x0000001a001a7312 */ /* 0x000e240000301c00 */
[----:B0-----:R0:W-:Y:S01]  /*5dc0*/  STG.E.64 desc[UR36][R8.64], R26 ;  /* 0x0000001a08007986 */ /* 0x0011e2000c101b24 */
[----:B------:R-:W-:Y:S05]  /*5dd0*/  BRA `(.L_x_20426) ;  /* 0x0000000800887947 */ /* 0x000fea0003800000 */
.L_x_20421:
        /* <DEDUP_REMOVED lines=12> */
.L_x_20436:
        /* <DEDUP_REMOVED lines=17> */
.L_x_20439:
[----:B------:R-:W-:-:S04]  /*5fb0*/  SHF.R.U32.HI R3, RZ, 0x18, R27 ;  /* 0x00000018ff037819 */ /* 0x000fc8000001161b */
[----:B------:R-:W-:-:S04]  /*5fc0*/  LOP3.LUT R0, R0, 0x80, R3, 0xf8, !PT ;  /* 0x0000008000007812 */ /* 0x000fc800078ef803 */
[----:B------:R-:W-:-:S07]  /*5fd0*/  PRMT R4, R0, 0x7610, R4 ;  /* 0x0000761000047816 */ /* 0x000fce0000000004 */
.L_x_20438:
[----:B------:R-:W-:Y:S05]  /*5fe0*/  BSYNC.RECONVERGENT B0 ;  /* 0x0000000000007941 */ /* 0x000fea0003800200 */
.L_x_20437:
[----:B------:R0:W-:Y:S01]  /*5ff0*/  STG.E.U8 desc[UR36][R8.64], R4 ;  /* 0x0000000408007986 */ /* 0x0001e2000c101124 */
[----:B------:R-:W-:Y:S05]  /*6000*/  BRA `(.L_x_20426) ;  /* 0x0000000400fc7947 */ /* 0x000fea0003800000 */
.L_x_20435:
        /* <DEDUP_REMOVED lines=17> */
.L_x_20442:
[----:B------:R-:W-:-:S04]  /*6120*/  SHF.R.U32.HI R3, RZ, 0x18, R27 ;  /* 0x00000018ff037819 */ /* 0x000fc8000001161b */
[----:B------:R-:W-:-:S04]  /*6130*/  LOP3.LUT R0, R0, 0x80, R3, 0xf8, !PT ;  /* 0x0000008000007812 */ /* 0x000fc800078ef803 */
[----:B------:R-:W-:-:S07]  /*6140*/  PRMT R4, R0, 0x7610, R4 ;  /* 0x0000761000047816 */ /* 0x000fce0000000004 */
.L_x_20441:
[----:B------:R-:W-:Y:S05]  /*6150*/  BSYNC.RECONVERGENT B0 ;  /* 0x0000000000007941 */ /* 0x000fea0003800200 */
.L_x_20440:
[----:B------:R0:W-:Y:S01]  /*6160*/  STG.E.U8 desc[UR36][R8.64], R4 ;  /* 0x0000000408007986 */ /* 0x0001e2000c101124 */
[----:B------:R-:W-:Y:S05]  /*6170*/  BRA `(.L_x_20426) ;  /* 0x0000000400a07947 */ /* 0x000fea0003800000 */
.L_x_20434:
        /* <DEDUP_REMOVED lines=22> */
.L_x_20444:
[----:B------:R0:W-:Y:S01]  /*62e0*/  STG.E.64 desc[UR36][R8.64], R26 ;  /* 0x0000001a08007986 */ /* 0x0001e2000c101b24 */
[----:B------:R-:W-:Y:S05]  /*62f0*/  BRA `(.L_x_20426) ;  /* 0x0000000400407947 */ /* 0x000fea0003800000 */
.L_x_20443:
[----:B------:R0:W-:Y:S01]  /*6300*/  STG.E desc[UR36][R8.64], R18 ;  /* 0x0000001208007986 */ /* 0x0001e2000c101924 */
[----:B------:R-:W-:Y:S05]  /*6310*/  BRA `(.L_x_20426) ;  /* 0x0000000400387947 */ /* 0x000fea0003800000 */
.L_x_20433:
        /* <DEDUP_REMOVED lines=11> */
.L_x_20446:
[----:B------:R-:W-:Y:S01]  /*63d0*/  CS2R R6, SRZ ;  /* 0x0000000000067805 */ /* 0x000fe2000001ff00 */
[----:B------:R-:W0:Y:S04]  /*63e0*/  I2F.F64.S64 R4, R26 ;  /* 0x0000001a00047312 */ /* 0x000e280000301c00 */
[----:B0-----:R4:W-:Y:S01]  /*63f0*/  STG.E.128 desc[UR36][R8.64], R4 ;  /* 0x0000000408007986 */ /* 0x0019e2000c101d24 */
[----:B------:R-:W-:Y:S05]  /*6400*/  BRA `(.L_x_20426) ;  /* 0x0000000000fc7947 */ /* 0x000fea0003800000 */
.L_x_20445:
[----:B------:R-:W-:-:S13]  /*6410*/  ISETP.NE.AND P0, PT, R0, 0xf, PT ;  /* 0x0000000f0000780c */ /* 0x000fda0003f05270 */
[----:B------:R-:W-:Y:S05]  /*6420*/  @!P0 BRA `(.L_x_20447) ;  /* 0x0000000000e88947 */ /* 0x000fea0003800000 */
[----:B------:R-:W-:-:S13]  /*6430*/  ISETP.NE.AND P0, PT, R0, 0x17, PT ;  /* 0x000000170000780c */ /* 0x000fda0003f05270 */
[----:B------:R-:W-:Y:S05]  /*6440*/  @!P0 BRA `(.L_x_20448) ;  /* 0x0000000000908947 */ /* 0x000fea0003800000 */
[----:B------:R-:W-:-:S13]  /*6450*/  ISETP.NE.AND P0, PT, R0, 0x18, PT ;  /* 0x000000180000780c */ /* 0x000fda0003f05270 */
[----:B------:R-:W-:Y:S05]  /*6460*/  @!P0 BRA `(.L_x_20449) ;  /* 0x0000000000448947 */ /* 0x000fea0003800000 */
.L_x_20425:
        /* <DEDUP_REMOVED lines=16> */
.L_x_20450:
[----:B------:R-:W-:Y:S05]  /*6570*/  BRA `(.L_x_20426) ;  /* 0x0000000000a07947 */ /* 0x000fea0003800000 */
.L_x_20449:
        /* <DEDUP_REMOVED lines=13> */
.L_x_20452:
[----:B------:R-:W-:Y:S05]  /*6650*/  BSYNC.RECONVERGENT B0 ;  /* 0x0000000000007941 */ /* 0x000fea0003800200 */
.L_x_20451:
[----:B------:R-:W-:-:S05]  /*6660*/  LOP3.LUT R3, R0, 0x80, R3, 0xf8, !PT ;  /* 0x0000008000037812 */ /* 0x000fca00078ef803 */
[----:B------:R2:W-:Y:S01]  /*6670*/  STG.E.U8 desc[UR36][R8.64], R3 ;  /* 0x0000000308007986 */ /* 0x0005e2000c101124 */
[----:B------:R-:W-:Y:S05]  /*6680*/  BRA `(.L_x_20426) ;  /* 0x00000000005c7947 */ /* 0x000fea0003800000 */
.L_x_20448:
        /* <DEDUP_REMOVED lines=12> */
.L_x_20454:
[----:B------:R-:W-:Y:S01]  /*6750*/  IMAD.MOV.U32 R0, RZ, RZ, 0x7f ;  /* 0x0000007fff007424 */ /* 0x000fe200078e00ff */
[----:B------:R-:W-:-:S04]  /*6760*/  ISETP.GT.U32.AND P0, PT, R3, 0x7f800000, PT ;  /* 0x7f8000000300780c */ /* 0x000fc80003f04070 */
[----:B------:R-:W-:-:S09]  /*6770*/  SEL R0, R0, 0x7c, P0 ;  /* 0x0000007c00007807 */ /* 0x000fd20000000000 */
.L_x_20455:
[----:B------:R-:W-:Y:S05]  /*6780*/  BSYNC.RECONVERGENT B0 ;  /* 0x0000000000007941 */ /* 0x000fea0003800200 */
.L_x_20453:
[----:B------:R-:W-:-:S04]  /*6790*/  SHF.R.U32.HI R3, RZ, 0x18, R27 ;  /* 0x00000018ff037819 */ /* 0x000fc8000001161b */
[----:B------:R-:W-:-:S05]  /*67a0*/  LOP3.LUT R3, R0, 0x80, R3, 0xf8, !PT ;  /* 0x0000008000037812 */ /* 0x000fca00078ef803 */
[----:B------:R1:W-:Y:S01]  /*67b0*/  STG.E.U8 desc[UR36][R8.64], R3 ;  /* 0x0000000308007986 */ /* 0x0003e2000c101124 */
[----:B------:R-:W-:Y:S05]  /*67c0*/  BRA `(.L_x_20426) ;  /* 0x00000000000c7947 */ /* 0x000fea0003800000 */
.L_x_20447:
[----:B------:R-:W0:Y:S02]  /*67d0*/  I2F.S64 R0, R26 ;  /* 0x0000001a00007312 */ /* 0x000e240000301400 */
[----:B0-----:R-:W-:-:S05]  /*67e0*/  F2FP.BF16.F32.PACK_AB R0, RZ, R0 ;  /* 0x00000000ff00723e */ /* 0x001fca00000010ff */
[----:B------:R0:W-:Y:S02]  /*67f0*/  STG.E.U16 desc[UR36][R8.64], R0 ;  /* 0x0000000008007986 */ /* 0x0001e4000c101524 */
.L_x_20426:
[----:B------:R-:W-:-:S07]  /*6800*/  VIADD R19, R19, 0x80 ;  /* 0x0000008013137836 */ /* 0x000fce0000000000 */
.L_x_20385:
[----:B------:R-:W-:Y:S05]  /*6810*/  BSYNC.RECONVERGENT B7 ;  /* 0x0000000000077941 */ /* 0x000fea0003800200 */
.L_x_20346:
        /* <DEDUP_REMOVED lines=21> */
.L_x_20459:
[----:B------:R-:W-:Y:S01]  /*6970*/  STG.E.U8 desc[UR36][R2.64], R22 ;  /* 0x0000001602007986 */ /* 0x000fe2000c101124 */
[----:B------:R-:W-:Y:S05]  /*6980*/  EXIT ;  /* 0x000000000000794d */ /* 0x000fea0003800000 */
.L_x_20458:
        /* <DEDUP_REMOVED lines=8> */
.L_x_20462:
[----:B------:R-:W-:Y:S01]  /*6a10*/  STG.E desc[UR36][R2.64], R22 ;  /* 0x0000001602007986 */ /* 0x000fe2000c101924 */
[----:B------:R-:W-:Y:S05]  /*6a20*/  EXIT ;  /* 0x000000000000794d */ /* 0x000fea0003800000 */
.L_x_20461:
[----:B------:R-:W-:Y:S01]  /*6a30*/  STG.E.U16 desc[UR36][R2.64], R22 ;  /* 0x0000001602007986 */ /* 0x000fe2000c101524 */
[----:B------:R-:W-:Y:S05]  /*6a40*/  EXIT ;  /* 0x000000000000794d */ /* 0x000fea0003800000 */
.L_x_20457:
        /* <DEDUP_REMOVED lines=9> */
.L_x_20464:
[----:B------:R-:W0:Y:S02]  /*6ae0*/  I2F.S64 R0, R22 ;  /* 0x0000001600007312 */ /* 0x000e240000301400 */
[----:B0-----:R-:W-:-:S05]  /*6af0*/  F2FP.F16.F32.PACK_AB R0, RZ, R0 ;  /* 0x00000000ff00723e */ /* 0x001fca00000000ff */
[----:B------:R-:W-:Y:S01]  /*6b00*/  STG.E.U16 desc[UR36][R2.64], R0 ;  /* 0x0000000002007986 */ /* 0x000fe2000c101524 */
[----:B------:R-:W-:Y:S05]  /*6b10*/  EXIT ;  /* 0x000000000000794d */ /* 0x000fea0003800000 */
.L_x_20463:
        /* <DEDUP_REMOVED lines=10> */
.L_x_20466:
[----:B------:R-:W0:Y:S02]  /*6bc0*/  I2F.S64 R22, R22 ;  /* 0x0000001600167312 */ /* 0x000e240000301400 */
[----:B0-----:R-:W-:-:S04]  /*6bd0*/  F2FP.F16.F32.PACK_AB R5, RZ, R22 ;  /* 0x00000016ff05723e */ /* 0x001fc800000000ff */
[----:B------:R-:W-:-:S05]  /*6be0*/  PRMT R5, R5, 0x5410, RZ ;  /* 0x0000541005057816 */ /* 0x000fca00000000ff */
[----:B------:R-:W-:Y:S01]  /*6bf0*/  STG.E desc[UR36][R2.64], R5 ;  /* 0x0000000502007986 */ /* 0x000fe2000c101924 */
[----:B------:R-:W-:Y:S05]  /*6c00*/  EXIT ;  /* 0x000000000000794d */ /* 0x000fea0003800000 */
.L_x_20465:
[----:B------:R-:W0:Y:S02]  /*6c10*/  I2F.F64.S64 R22, R22 ;  /* 0x0000001600167312 */ /* 0x000e240000301c00 */
[----:B0-----:R-:W-:Y:S01]  /*6c20*/  STG.E.64 desc[UR36][R2.64], R22 ;  /* 0x0000001602007986 */ /* 0x001fe2000c101b24 */
[----:B------:R-:W-:Y:S05]  /*6c30*/  EXIT ;  /* 0x000000000000794d */ /* 0x000fea0003800000 */
.L_x_20456:
        /* <DEDUP_REMOVED lines=12> */
.L_x_20470:
        /* <DEDUP_REMOVED lines=18> */
.L_x_20473:
[----:B------:R-:W-:-:S04]  /*6e20*/  SHF.R.U32.HI R5, RZ, 0x18, R5 ;  /* 0x00000018ff057819 */ /* 0x000fc80000011605 */
[----:B------:R-:W-:-:S07]  /*6e30*/  LOP3.LUT R0, R0, 0x80, R5, 0xf8, !PT ;  /* 0x0000008000007812 */ /* 0x000fce00078ef805 */
.L_x_20472:
[----:B------:R-:W-:Y:S05]  /*6e40*/  BSYNC.RECONVERGENT B0 ;  /* 0x0000000000007941 */ /* 0x000fea0003800200 */
.L_x_20471:
[----:B------:R-:W-:Y:S01]  /*6e50*/  STG.E.U8 desc[UR36][R2.64], R0 ;  /* 0x0000000002007986 */ /* 0x000fe2000c101124 */
[----:B------:R-:W-:Y:S05]  /*6e60*/  EXIT ;  /* 0x000000000000794d */ /* 0x000fea0003800000 */
.L_x_20469:
        /* <DEDUP_REMOVED lines=18> */
.L_x_20476:
[----:B------:R-:W-:-:S04]  /*6f90*/  SHF.R.U32.HI R5, RZ, 0x18, R5 ;  /* 0x00000018ff057819 */ /* 0x000fc80000011605 */
[----:B------:R-:W-:-:S07]  /*6fa0*/  LOP3.LUT R0, R0, 0x80, R5, 0xf8, !PT ;  /* 0x0000008000007812 */ /* 0x000fce00078ef805 */
.L_x_20475:
[----:B------:R-:W-:Y:S05]  /*6fb0*/  BSYNC.RECONVERGENT B0 ;  /* 0x0000000000007941 */ /* 0x000fea0003800200 */
.L_x_20474:
[----:B------:R-:W-:Y:S01]  /*6fc0*/  STG.E.U8 desc[UR36][R2.64], R0 ;  /* 0x0000000002007986 */ /* 0x000fe2000c101124 */
[----:B------:R-:W-:Y:S05]  /*6fd0*/  EXIT ;  /* 0x000000000000794d */ /* 0x000fea0003800000 */
.L_x_20468:
        /* <DEDUP_REMOVED lines=22> */
.L_x_20478:
[----:B------:R-:W-:Y:S01]  /*7140*/  STG.E.64 desc[UR36][R2.64], R22 ;  /* 0x0000001602007986 */ /* 0x000fe2000c101b24 */
[----:B------:R-:W-:Y:S05]  /*7150*/  EXIT ;  /* 0x000000000000794d */ /* 0x000fea0003800000 */
.L_x_20477:
[----:B------:R-:W-:Y:S01]  /*7160*/  STG.E desc[UR36][R2.64], R22 ;  /* 0x0000001602007986 */ /* 0x000fe2000c101924 */
[----:B------:R-:W-:Y:S05]  /*7170*/  EXIT ;  /* 0x000000000000794d */ /* 0x000fea0003800000 */
.L_x_20467:
        /* <DEDUP_REMOVED lines=11> */
.L_x_20480:
[----:B------:R-:W-:Y:S01]  /*7230*/  CS2R R6, SRZ ;  /* 0x0000000000067805 */ /* 0x000fe2000001ff00 */
[----:B------:R-:W0:Y:S04]  /*7240*/  I2F.F64.S64 R4, R22 ;  /* 0x0000001600047312 */ /* 0x000e280000301c00 */
[----:B0-----:R-:W-:Y:S01]  /*7250*/  STG.E.128 desc[UR36][R2.64], R4 ;  /* 0x0000000402007986 */ /* 0x001fe2000c101d24 */
[----:B------:R-:W-:Y:S05]  /*7260*/  EXIT ;  /* 0x000000000000794d */ /* 0x000fea0003800000 */
.L_x_20479:
[----:B------:R-:W-:-:S13]  /*7270*/  ISETP.NE.AND P0, PT, R0, 0xf, PT ;  /* 0x0000000f0000780c */ /* 0x000fda0003f05270 */
[----:B------:R-:W-:Y:S05]  /*7280*/  @!P0 BRA `(.L_x_20481) ;  /* 0x0000000000e88947 */ /* 0x000fea0003800000 */
[----:B------:R-:W-:-:S13]  /*7290*/  ISETP.NE.AND P0, PT, R0, 0x17, PT ;  /* 0x000000170000780c */ /* 0x000fda0003f05270 */
[----:B------:R-:W-:Y:S05]  /*72a0*/  @!P0 BRA `(.L_x_20482) ;  /* 0x0000000000908947 */ /* 0x000fea0003800000 */
[----:B------:R-:W-:-:S13]  /*72b0*/  ISETP.NE.AND P0, PT, R0, 0x18, PT ;  /* 0x000000180000780c */ /* 0x000fda0003f05270 */
[----:B------:R-:W-:Y:S05]  /*72c0*/  @!P0 BRA `(.L_x_20483) ;  /* 0x0000000000448947 */ /* 0x000fea0003800000 */
.L_x_20460:
        /* <DEDUP_REMOVED lines=16> */
.L_x_20484:
[----:B------:R-:W-:Y:S05]  /*73d0*/  EXIT ;  /* 0x000000000000794d */ /* 0x000fea0003800000 */
.L_x_20483:
        /* <DEDUP_REMOVED lines=13> */
.L_x_20486:
[----:B------:R-:W-:Y:S05]  /*74b0*/  BSYNC.RECONVERGENT B0 ;  /* 0x0000000000007941 */ /* 0x000fea0003800200 */
.L_x_20485:
[----:B------:R-:W-:-:S05]  /*74c0*/  LOP3.LUT R5, R0, 0x80, R5, 0xf8, !PT ;  /* 0x0000008000057812 */ /* 0x000fca00078ef805 */
[----:B------:R-:W-:Y:S01]  /*74d0*/  STG.E.U8 desc[UR36][R2.64], R5 ;  /* 0x0000000502007986 */ /* 0x000fe2000c101124 */
[----:B------:R-:W-:Y:S05]  /*74e0*/  EXIT ;  /* 0x000000000000794d */ /* 0x000fea0003800000 */
.L_x_20482:
        /* <DEDUP_REMOVED lines=12> */
.L_x_20488:
[----:B------:R-:W-:Y:S01]  /*75b0*/  IMAD.MOV.U32 R0, RZ, RZ, 0x7f ;  /* 0x0000007fff007424 */ /* 0x000fe200078e00ff */
[----:B------:R-:W-:-:S04]  /*75c0*/  ISETP.GT.U32.AND P0, PT, R4, 0x7f800000, PT ;  /* 0x7f8000000400780c */ /* 0x000fc80003f04070 */
[----:B------:R-:W-:-:S09]  /*75d0*/  SEL R0, R0, 0x7c, P0 ;  /* 0x0000007c00007807 */ /* 0x000fd20000000000 */
.L_x_20489:
[----:B------:R-:W-:Y:S05]  /*75e0*/  BSYNC.RECONVERGENT B0 ;  /* 0x0000000000007941 */ /* 0x000fea0003800200 */
.L_x_20487:
[----:B------:R-:W-:-:S04]  /*75f0*/  SHF.R.U32.HI R5, RZ, 0x18, R5 ;  /* 0x00000018ff057819 */ /* 0x000fc80000011605 */
[----:B------:R-:W-:-:S05]  /*7600*/  LOP3.LUT R5, R0, 0x80, R5, 0xf8, !PT ;  /* 0x0000008000057812 */ /* 0x000fca00078ef805 */
[----:B------:R-:W-:Y:S01]  /*7610*/  STG.E.U8 desc[UR36][R2.64], R5 ;  /* 0x0000000502007986 */ /* 0x000fe2000c101124 */
[----:B------:R-:W-:Y:S05]  /*7620*/  EXIT ;  /* 0x000000000000794d */ /* 0x000fea0003800000 */
.L_x_20481:
[----:B------:R-:W0:Y:S02]  /*7630*/  I2F.S64 R0, R22 ;  /* 0x0000001600007312 */ /* 0x000e240000301400 */
[----:B0-----:R-:W-:-:S05]  /*7640*/  F2FP.BF16.F32.PACK_AB R0, RZ, R0 ;  /* 0x00000000ff00723e */ /* 0x001fca00000010ff */
[----:B------:R-:W-:Y:S01]  /*7650*/  STG.E.U16 desc[UR36][R2.64], R0 ;  /* 0x0000000002007986 */ /* 0x000fe2000c101524 */
[----:B------:R-:W-:Y:S05]  /*7660*/  EXIT ;  /* 0x000000000000794d */ /* 0x000fea0003800000 */
.L_x_20490:
        /* <DEDUP_REMOVED lines=9> */
.L_x_25999:


//--------------------- .text._ZN2at6native18elementwise_kernelILi128ELi2EZNS0_22gpu_kernel_impl_nocastINS0_13AUnaryFunctorIlllNS0_17BitwiseAndFunctorIlEEEEEEvRNS_18TensorIteratorBaseERKT_EUliE_EEviT1_ --------------------------
	.section	.text._ZN2at6native18elementwise_kernelILi128ELi2EZNS0_22gpu_kernel_impl_nocastINS0_13AUnaryFunctorIlllNS0_17BitwiseAndFunctorIlEEEEEEvRNS_18TensorIteratorBaseERKT_EUliE_EEviT1_,"ax",@progbits
	.align	128
        .global         _ZN2at6native18elementwise_kernelILi128ELi2EZNS0_22gpu_kernel_impl_nocastINS0_13AUnaryFunctorIlllNS0_17BitwiseAndFunctorIlEEEEEEvRNS_18TensorIteratorBaseERKT_EUliE_EEviT1_
        .type           _ZN2at6native18elementwise_kernelILi128ELi2EZNS0_22gpu_kernel_impl_nocastINS0_13AUnaryFunctorIlllNS0_17BitwiseAndFunctorIlEEEEEEvRNS_18TensorIteratorBaseERKT_EUliE_EEviT1_,@function
        .size           _ZN2at6native18elementwise_kernelILi128ELi2EZNS0_22gpu_kernel_impl_nocastINS0_13AUnaryFunctorIlllNS0_17BitwiseAndFunctorIlEEEEEEvRNS_18TensorIteratorBaseERKT_EUliE_EEviT1_,(.L_x_26000 - _ZN2at6native18elementwise_kernelILi128ELi2EZNS0_22gpu_kernel_impl_nocastINS0_13AUnaryFunctorIlllNS0_17BitwiseAndFunctorIlEEEEEEvRNS_18TensorIteratorBaseERKT_EUliE_EEviT1_)
        .other          _ZN2at6native18elementwise_kernelILi128ELi2EZNS0_22gpu_kernel_impl_nocastINS0_13AUnaryFunctorIlllNS0_17BitwiseAndFunctorIlEEEEEEvRNS_18TensorIteratorBaseERKT_EUliE_EEviT1_,@"STO_CUDA_ENTRY STV_DEFAULT"
_ZN2at6native18elementwise_kernelILi128ELi2EZNS0_22gpu_kernel_impl_nocastINS0_13AUnaryFunctorIlllNS0_17BitwiseAndFunctorIlEEEEEEvRNS_18TensorIteratorBaseERKT_EUliE_EEviT1_:
.text._ZN2at6native18elementwise_kernelILi128ELi2EZNS0_22gpu_kernel_impl_nocastINS0_13AUnaryFunctorIlllNS0_17BitwiseAndFunctorIlEEEEEEvRNS_18TensorIteratorBaseERKT_EUliE_EEviT1_:
        /* <DEDUP_REMOVED lines=21> */
.L_x_20493:
[----:B------:R-:W-:Y:S05]  /*0150*/  BSYNC.RECONVERGENT B0 ;  /* 0x0000000000007941 */ /* 0x000fea0003800200 */
.L_x_20492:
        /* <DEDUP_REMOVED lines=10> */
.L_x_20491:
        /* <DEDUP_REMOVED lines=305> */
.L_x_20496:
        /* <DEDUP_REMOVED lines=11> */
.L_x_20495:
[----:B------:R-:W-:Y:S05]  /*15c0*/  BSYNC.RECONVERGENT B0 ;  /* 0x0000000000007941 */ /* 0x000fea0003800200 */
.L_x_20494:
        /* <DEDUP_REMOVED lines=300> */
.L_x_20497:
        /* <DEDUP_REMOVED lines=11> */
.L_x_20498:
        /* <DEDUP_REMOVED lines=12> */
.L_x_26000:


//--------------------- .text._ZN2at6native27unrolled_elementwise_kernelINS0_13AUnaryFunctorIlllNS0_17BitwiseAndFunctorIlEEEESt5arrayIPcLm2EELi4E23TrivialOffsetCalculatorILi1EjESA_NS0_6memory15LoadWithoutCastENSB_16StoreWithoutCastEEEviT_T0_T2_T3_T4_T5_ --------------------------
	.section	.text._ZN2at6native27unrolled_elementwise_kernelINS0_13AUnaryFunctorIlllNS0_17BitwiseAndFunctorIlEEEESt5arrayIPcLm2EELi4E23TrivialOffsetCalculatorILi1EjESA_NS0_6memory15LoadWithoutCastENSB_16StoreWithoutCastEEEviT_T0_T2_T3_T4_T5_,"ax",@progbits
	.align	128
        .global         _ZN2at6native27unrolled_elementwise_kernelINS0_13AUnaryFunctorIlllNS0_17BitwiseAndFunctorIlEEEESt5arrayIPcLm2EELi4E23TrivialOffsetCalculatorILi1EjESA_NS0_6memory15LoadWithoutCastENSB_16StoreWithoutCastEEEviT_T0_T2_T3_T4_T5_
        .type           _ZN2at6native27unrolled_elementwise_kernelINS0_13AUnaryFunctorIlllNS0_17BitwiseAndFunctorIlEEEESt5arrayIPcLm2EELi4E23TrivialOffsetCalculatorILi1EjESA_NS0_6memory15LoadWithoutCastENSB_16StoreWithoutCastEEEviT_T0_T2_T3_T4_T5_,@function
        .size           _ZN2at6native27unrolled_elementwise_kernelINS0_13AUnaryFunctorIlllNS0_17BitwiseAndFunctorIlEEEESt5arrayIPcLm2EELi4E23TrivialOffsetCalculatorILi1EjESA_NS0_6memory15LoadWithoutCastENSB_16StoreWithoutCastEEEviT_T0_T2_T3_T4_T5_,(.L_x_26001 - _ZN2at6native27unrolled_elementwise_kernelINS0_13AUnaryFunctorIlllNS0_17BitwiseAndFunctorIlEEEESt5arrayIPcLm2EELi4E23TrivialOffsetCalculatorILi1EjESA_NS0_6memory15LoadWithoutCastENSB_16StoreWithoutCastEEEviT_T0_T2_T3_T4_T5_)
        .other          _ZN2at6native27unrolled_elementwise_kernelINS0_13AUnaryFunctorIlllNS0_17BitwiseAndFunctorIlEEEESt5arrayIPcLm2EELi4E23TrivialOffsetCalculatorILi1EjESA_NS0_6memory15LoadWithoutCastENSB_16StoreWithoutCastEEEviT_T0_T2_T3_T4_T5_,@"STO_CUDA_ENTRY STV_DEFAULT"
_ZN2at6native27unrolled_elementwise_kernelINS0_13AUnaryFunctorIlllNS0_17BitwiseAndFunctorIlEEEESt5arrayIPcLm2EELi4E23TrivialOffsetCalculatorILi1EjESA_NS0_6memory15LoadWithoutCastENSB_16StoreWithoutCastEEEviT_T0_T2_T3_T4_T5_:
.text._ZN2at6native27unrolled_elementwise_kernelINS0_13AUnaryFunctorIlllNS0_17BitwiseAndFunctorIlEEEESt5arrayIPcLm2EELi4E23TrivialOffsetCalculatorILi1EjESA_NS0_6memory15LoadWithoutCastENSB_16StoreWithoutCastEEEviT_T0_T2_T3_T4_T5_:
        /* <DEDUP_REMOVED lines=60> */
.L_x_20501:
[----:B------:R-:W-:Y:S05]  /*03c0*/  BSYNC.RELIABLE B1 ;  /* 0x0000000000017941 */ /* 0x000fea0003800100 */
.L_x_20500:
[----:B------:R-:W-:-:S13]  /*03d0*/  ISETP.GE.AND P0, PT, R3, R2, PT ;  /* 0x000000020300720c */ /* 0x000fda0003f06270 */
[----:B0-----:R-:W0:Y:S01]  /*03e0*/  @!P0 LDC.64 R8, c[0x0][0x398] ;  /* 0x0000e600ff088b82 */ /* 0x001e220000000a00 */
[----:B------:R-:W-:Y:S01]  /*03f0*/  @!P0 IMAD R11, R0, 0x200, R3 ;  /* 0x00000200000b8824 */ /* 0x000fe200078e0203 */
[----:B------:R-:W-:-:S03]  /*0400*/  @!P0 IADD3 R3, PT, PT, R3, 0x80, RZ ;  /* 0x0000008003038810 */ /* 0x000fc60007ffe0ff */
[----:B0-----:R-:W-:-:S05]  /*0410*/  @!P0 IMAD.WIDE.U32 R8, R11, 0x8, R8 ;  /* 0x000000080b088825 */ /* 0x001fca00078e0008 */
[----:B------:R1:W-:Y:S02]  /*0420*/  @!P0 STG.E.64 desc[UR4][R8.64], R6 ;  /* 0x0000000608008986 */ /* 0x0003e4000c101b04 */
.L_x_20502:
[----:B------:R-:W-:Y:S05]  /*0430*/  BSYNC.RECONVERGENT B0 ;  /* 0x0000000000007941 */ /* 0x000fea0003800200 */
.L_x_20499:
        /* <DEDUP_REMOVED lines=8> */
.L_x_20503:
        /* <DEDUP_REMOVED lines=12> */
.L_x_26001:


//--------------------- .text._ZN2at6native29vectorized_elementwise_kernelILi2ENS0_13AUnaryFunctorIlllNS0_17BitwiseAndFunctorIlEEEESt5arrayIPcLm2EEEEviT0_T1_ --------------------------
	.section	.text._ZN2at6native29vectorized_elementwise_kernelILi2ENS0_13AUnaryFunctorIlllNS0_17BitwiseAndFunctorIlEEEESt5arrayIPcLm2EEEEviT0_T1_,"ax",@progbits
	.align	128
        .global         _ZN2at6native29vectorized_elementwise_kernelILi2ENS0_13AUnaryFunctorIlllNS0_17BitwiseAndFunctorIlEEEESt5arrayIPcLm2EEEEviT0_T1_
        .type           _ZN2at6native29vectorized_elementwise_kernelILi2ENS0_13AUnaryFunctorIlllNS0_17BitwiseAndFunctorIlEEEESt5arrayIPcLm2EEEEviT0_T1_,@function
        .size           _ZN2at6native29vectorized_elementwise_kernelILi2ENS0_13AUnaryFunctorIlllNS0_17BitwiseAndFunctorIlEEEESt5arrayIPcLm2EEEEviT0_T1_,(.L_x_26002 - _ZN2at6native29vectorized_elementwise_kernelILi2ENS0_13AUnaryFunctorIlllNS0_17BitwiseAndFunctorIlEEEESt5arrayIPcLm2EEEEviT0_T1_)
        .other          _ZN2at6native29vectorized_elementwise_kernelILi2ENS0_13AUnaryFunctorIlllNS0_17BitwiseAndFunctorIlEEEESt5arrayIPcLm2EEEEviT0_T1_,@"STO_CUDA_ENTRY STV_DEFAULT"
_ZN2at6native29vectorized_elementwise_kernelILi2ENS0_13AUnaryFunctorIlllNS0_17BitwiseAndFunctorIlEEEESt5arrayIPcLm2EEEEviT0_T1_:
.text._ZN2at6native29vectorized_elementwise_kernelILi2ENS0_13AUnaryFunctorIlllNS0_17BitwiseAndFunctorIlEEEESt5arrayIPcLm2EEEEviT0_T1_:
        /* <DEDUP_REMOVED lines=98> */
.L_x_20507:
[----:B------:R-:W-:-:S13]  /*0620*/  ISETP.GE.U32.AND P0, PT, R3, R2, PT ;  /* 0x000000020300720c */ /* 0x000fda0003f06070 */
[----:B------:R-:W-:Y:S05]  /*0630*/  @P0 BRA `(.L_x_20509) ;  /* 0x0000000000300947 */ /* 0x000fea0003800000 */
[----:B0-----:R-:W0:Y:S01]  /*0640*/  LDC.64 R6, c[0x0][0x398] ;  /* 0x0000e600ff067b82 */ /* 0x001e220000000a00 */
[----:B------:R-:W-:Y:S02]  /*0650*/  IMAD.IADD R9, R0, 0x1, R3 ;  /* 0x0000000100097824 */ /* 0x000fe400078e0203 */
[----:B------:R-:W-:Y:S02]  /*0660*/  VIADD R3, R3, 0x80 ;  /* 0x0000008003037836 */ /* 0x000fe40000000000 */
[----:B0-----:R-:W-:-:S05]  /*0670*/  IMAD.WIDE.U32 R6, R9, 0x8, R6 ;  /* 0x0000000809067825 */ /* 0x001fca00078e0006 */
[----:B------:R1:W-:Y:S02]  /*0680*/  STG.E.64 desc[UR4][R6.64], R10 ;  /* 0x0000000a06007986 */ /* 0x0003e4000c101b04 */
.L_x_20508:
[----:B------:R-:W-:-:S13]  /*0690*/  ISETP.GE.U32.AND P0, PT, R3, R2, PT ;  /* 0x000000020300720c */ /* 0x000fda0003f06070 */
[----:B------:R-:W-:Y:S05]  /*06a0*/  @P0 BRA `(.L_x_20510) ;  /* 0x0000000000300947 */ /* 0x000fea0003800000 */
[----:B01----:R-:W0:Y:S01]  /*06b0*/  LDC.64 R6, c[0x0][0x398] ;  /* 0x0000e600ff067b82 */ /* 0x003e220000000a00 */
[----:B------:R-:W-:Y:S02]  /*06c0*/  IMAD.IADD R9, R0, 0x1, R3 ;  /* 0x0000000100097824 */ /* 0x000fe400078e0203 */
[----:B------:R-:W-:Y:S02]  /*06d0*/  VIADD R3, R3, 0x80 ;  /* 0x0000008003037836 */ /* 0x000fe40000000000 */
[----:B0-----:R-:W-:-:S05]  /*06e0*/  IMAD.WIDE.U32 R6, R9, 0x8, R6 ;  /* 0x0000000809067825 */ /* 0x001fca00078e0006 */
[----:B------:R1:W-:Y:S02]  /*06f0*/  STG.E.64 desc[UR4][R6.64], R12 ;  /* 0x0000000c06007986 */ /* 0x0003e4000c101b04 */
.L_x_20509:
[----:B------:R-:W-:-:S13]  /*0700*/  ISETP.GE.U32.AND P0, PT, R3, R2, PT ;  /* 0x000000020300720c */ /* 0x000fda0003f06070 */
[----:B------:R-:W-:Y:S05]  /*0710*/  @P0 BRA `(.L_x_20511) ;  /* 0x0000000000340947 */ /* 0x000fea0003800000 */
[----:B01----:R-:W0:Y:S01]  /*0720*/  LDC.64 R6, c[0x0][0x398] ;  /* 0x0000e600ff067b82 */ /* 0x003e220000000a00 */
[----:B------:R-:W-:Y:S02]  /*0730*/  IMAD.IADD R9, R0, 0x1, R3 ;  /* 0x0000000100097824 */ /* 0x000fe400078e0203 */
[----:B------:R-:W-:Y:S02]  /*0740*/  VIADD R3, R3, 0x80 ;  /* 0x0000008003037836 */ /* 0x000fe40000000000 */
[----:B0-----:R-:W-:-:S05]  /*0750*/  IMAD.WIDE.U32 R6, R9, 0x8, R6 ;  /* 0x0000000809067825 */ /* 0x001fca00078e0006 */
[----:B------:R2:W-:Y:S02]  /*0760*/  STG.E.64 desc[UR4][R6.64], R16 ;  /* 0x0000001006007986 */ /* 0x0005e4000c101b04 */
.L_x_20510:
        /* <DEDUP_REMOVED lines=8> */
.L_x_20511:
[----:B------:R-:W-:Y:S05]  /*07f0*/  BSYNC.RELIABLE B1 ;  /* 0x0000000000017941 */ /* 0x000fea0003800100 */
.L_x_20506:
[----:B------:R-:W-:-:S13]  /*0800*/  ISETP.GE.U32.AND P0, PT, R3, R2, PT ;  /* 0x000000020300720c */ /* 0x000fda0003f06070 */
[----:B012---:R-:W0:Y:S01]  /*0810*/  @!P0 LDC.64 R6, c[0x0][0x398] ;  /* 0x0000e600ff068b82 */ /* 0x007e220000000a00 */
[----:B------:R-:W-:Y:S02]  /*0820*/  @!P0 IMAD.IADD R9, R0, 0x1, R3 ;  /* 0x0000000100098824 */ /* 0x000fe400078e0203 */
[----:B------:R-:W-:Y:S02]  /*0830*/  @!P0 VIADD R3, R3, 0x80 ;  /* 0x0000008003038836 */ /* 0x000fe40000000000 */
[----:B0-----:R-:W-:-:S05]  /*0840*/  @!P0 IMAD.WIDE.U32 R6, R9, 0x8, R6 ;  /* 0x0000000809068825 */ /* 0x001fca00078e0006 */
[----:B------:R3:W-:Y:S02]  /*0850*/  @!P0 STG.E.64 desc[UR4][R6.64], R20 ;  /* 0x0000001406008986 */ /* 0x0007e4000c101b04 */
.L_x_20512:
[----:B------:R-:W-:Y:S05]  /*0860*/  BSYNC.RECONVERGENT B0 ;  /* 0x0000000000007941 */ /* 0x000fea0003800200 */
.L_x_20505:
        /* <DEDUP_REMOVED lines=8> */
.L_x_20504:
        /* <DEDUP_REMOVED lines=39> */
.L_x_20513:
        /* <DEDUP_REMOVED lines=10> */
.L_x_26002:


//--------------------- .text._ZN2at6native29vectorized_elementwise_kernelILi4ENS0_13AUnaryFunctorIlllNS0_17BitwiseAndFunctorIlEEEESt5arrayIPcLm2EEEEviT0_T1_ --------------------------
	.section	.text._ZN2at6native29vectorized_elementwise_kernelILi4ENS0_13AUnaryFunctorIlllNS0_17BitwiseAndFunctorIlEEEESt5arrayIPcLm2EEEEviT0_T1_,"ax",@progbits
	.align	128
        .global         _ZN2at6native29vectorized_elementwise_kernelILi4ENS0_13AUnaryFunctorIlllNS0_17BitwiseAndFunctorIlEEEESt5arrayIPcLm2EEEEviT0_T1_
        .type           _ZN2at6native29vectorized_elementwise_kernelILi4ENS0_13AUnaryFunctorIlllNS0_17BitwiseAndFunctorIlEEEESt5arrayIPcLm2EEEEviT0_T1_,@function
        .size           _ZN2at6native29vectorized_elementwise_kernelILi4ENS0_13AUnaryFunctorIlllNS0_17BitwiseAndFunctorIlEEEESt5arrayIPcLm2EEEEviT0_T1_,(.L_x_26003 - _ZN2at6native29vectorized_elementwise_kernelILi4ENS0_13AUnaryFunctorIlllNS0_17BitwiseAndFunctorIlEEEESt5arrayIPcLm2EEEEviT0_T1_)
        .other          _ZN2at6native29vectorized_elementwise_kernelILi4ENS0_13AUnaryFunctorIlllNS0_17BitwiseAndFunctorIlEEEESt5arrayIPcLm2EEEEviT0_T1_,@"STO_CUDA_ENTRY STV_DEFAULT"
_ZN2at6native29vectorized_elementwise_kernelILi4ENS0_13AUnaryFunctorIlllNS0_17BitwiseAndFunctorIlEEEESt5arrayIPcLm2EEEEviT0_T1_:
.text._ZN2at6native29vectorized_elementwise_kernelILi4ENS0_13AUnaryFunctorIlllNS0_17BitwiseAndFunctorIlEEEESt5arrayIPcLm2EEEEviT0_T1_:
        /* <DEDUP_REMOVED lines=98> */
.L_x_20517:
[----:B------:R-:W-:-:S13]  /*0620*/  ISETP.GE.U32.AND P0, PT, R3, R2, PT ;  /* 0x000000020300720c */ /* 0x000fda0003f06070 */
[----:B------:R-:W-:Y:S05]  /*0630*/  @P0 BRA `(.L_x_20519) ;  /* 0x0000000000300947 */ /* 0x000fea0003800000 */
[----:B0-----:R-:W0:Y:S01]  /*0640*/  LDC.64 R6, c[0x0][0x398] ;  /* 0x0000e600ff067b82 */ /* 0x001e220000000a00 */
[----:B------:R-:W-:Y:S02]  /*0650*/  IMAD.IADD R9, R0, 0x1, R3 ;  /* 0x0000000100097824 */ /* 0x000fe400078e0203 */
[----:B------:R-:W-:Y:S02]  /*0660*/  VIADD R3, R3, 0x80 ;  /* 0x0000008003037836 */ /* 0x000fe40000000000 */
[----:B0-----:R-:W-:-:S05]  /*0670*/  IMAD.WIDE.U32 R6, R9, 0x8, R6 ;  /* 0x0000000809067825 */ /* 0x001fca00078e0006 */
[----:B------:R1:W-:Y:S02]  /*0680*/  STG.E.64 desc[UR4][R6.64], R10 ;  /* 0x0000000a06007986 */ /* 0x0003e4000c101b04 */
.L_x_20518:
[----:B------:R-:W-:-:S13]  /*0690*/  ISETP.GE.U32.AND P0, PT, R3, R2, PT ;  /* 0x000000020300720c */ /* 0x000fda0003f06070 */
[----:B------:R-:W-:Y:S05]  /*06a0*/  @P0 BRA `(.L_x_20520) ;  /* 0x0000000000300947 */ /* 0x000fea0003800000 */
[----:B01----:R-:W0:Y:S01]  /*06b0*/  LDC.64 R6, c[0x0][0x398] ;  /* 0x0000e600ff067b82 */ /* 0x003e220000000a00 */
[----:B------:R-:W-:Y:S02]  /*06c0*/  IMAD.IADD R9, R0, 0x1, R3 ;  /* 0x0000000100097824 */ /* 0x000fe400078e0203 */
[----:B------:R-:W-:Y:S02]  /*06d0*/  VIADD R3, R3, 0x80 ;  /* 0x0000008003037836 */ /* 0x000fe40000000000 */
[----:B0-----:R-:W-:-:S05]  /*06e0*/  IMAD.WIDE.U32 R6, R9, 0x8, R6 ;  /* 0x0000000809067825 */ /* 0x001fca00078e0006 */
[----:B------:R1:W-:Y:S02]  /*06f0*/  STG.E.64 desc[UR4][R6.64], R12 ;  /* 0x0000000c06007986 */ /* 0x0003e4000c101b04 */
.L_x_20519:
[----:B------:R-:W-:-:S13]  /*0700*/  ISETP.GE.U32.AND P0, PT, R3, R2, PT ;  /* 0x000000020300720c */ /* 0x000fda0003f06070 */
[----:B------:R-:W-:Y:S05]  /*0710*/  @P0 BRA `(.L_x_20521) ;  /* 0x0000000000340947 */ /* 0x000fea0003800000 */
[----:B01----:R-:W0:Y:S01]  /*0720*/  LDC.64 R6, c[0x0][0x398] ;  /* 0x0000e600ff067b82 */ /* 0x003e220000000a00 */
[----:B------:R-:W-:Y:S02]  /*0730*/  IMAD.IADD R9, R0, 0x1, R3 ;  /* 0x0000000100097824 */ /* 0x000fe400078e0203 */
[----:B------:R-:W-:Y:S02]  /*0740*/  VIADD R3, R3, 0x80 ;  /* 0x0000008003037836 */ /* 0x000fe40000000000 */
[----:B0-----:R-:W-:-:S05]  /*0750*/  IMAD.WIDE.U32 R6, R9, 0x8, R6 ;  /* 0x0000000809067825 */ /* 0x001fca00078e0006 */
[----:B------:R2:W-:Y:S02]  /*0760*/  STG.E.64 desc[UR4][R6.64], R16 ;  /* 0x0000001006007986 */ /* 0x0005e4000c101b04 */
.L_x_20520:
        /* <DEDUP_REMOVED lines=8> */
.L_x_20521:
[----:B------:R-:W-:Y:S05]  /*07f0*/  BSYNC.RELIABLE B1 ;  /* 0x0000000000017941 */ /* 0x000fea0003800100 */
.L_x_20516:
[----:B------:R-:W-:-:S13]  /*0800*/  ISETP.GE.U32.AND P0, PT, R3, R2, PT ;  /* 0x000000020300720c */ /* 0x000fda0003f06070 */
[----:B012---:R-:W0:Y:S01]  /*0810*/  @!P0 LDC.64 R6, c[0x0][0x398] ;  /* 0x0000e600ff068b82 */ /* 0x007e220000000a00 */
[----:B------:R-:W-:Y:S02]  /*0820*/  @!P0 IMAD.IADD R9, R0, 0x1, R3 ;  /* 0x0000000100098824 */ /* 0x000fe400078e0203 */
[----:B------:R-:W-:Y:S02]  /*0830*/  @!P0 VIADD R3, R3, 0x80 ;  /* 0x0000008003038836 */ /* 0x000fe40000000000 */
[----:B0-----:R-:W-:-:S05]  /*0840*/  @!P0 IMAD.WIDE.U32 R6, R9, 0x8, R6 ;  /* 0x0000000809068825 */ /* 0x001fca00078e0006 */
[----:B------:R3:W-:Y:S02]  /*0850*/  @!P0 STG.E.64 desc[UR4][R6.64], R20 ;  /* 0x0000001406008986 */ /* 0x0007e4000c101b04 */
.L_x_20522:
[----:B------:R-:W-:Y:S05]  /*0860*/  BSYNC.RECONVERGENT B0 ;  /* 0x0000000000007941 */ /* 0x000fea0003800200 */
.L_x_20515:
        /* <DEDUP_REMOVED lines=8> */
.L_x_20514:
        /* <DEDUP_REMOVED lines=35> */
.L_x_20523:
        /* <DEDUP_REMOVED lines=14> */
.L_x_26003:


//--------------------- .text._ZN2at6native29vectorized_elementwise_kernelILi8ENS0_13AUnaryFunctorIlllNS0_17BitwiseAndFunctorIlEEEESt5arrayIPcLm2EEEEviT0_T1_ --------------------------
	.section	.text._ZN2at6native29vectorized_elementwise_kernelILi8ENS0_13AUnaryFunctorIlllNS0_17BitwiseAndFunctorIlEEEESt5arrayIPcLm2EEEEviT0_T1_,"ax",@progbits
	.align	128
        .global         _ZN2at6native29vectorized_elementwise_kernelILi8ENS0_13AUnaryFunctorIlllNS0_17BitwiseAndFunctorIlEEEESt5arrayIPcLm2EEEEviT0_T1_
        .type           _ZN2at6native29vectorized_elementwise_kernelILi8ENS0_13AUnaryFunctorIlllNS0_17BitwiseAndFunctorIlEEEESt5arrayIPcLm2EEEEviT0_T1_,@function
        .size           _ZN2at6native29vectorized_elementwise_kernelILi8ENS0_13AUnaryFunctorIlllNS0_17BitwiseAndFunctorIlEEEESt5arrayIPcLm2EEEEviT0_T1_,(.L_x_26004 - _ZN2at6native29vectorized_elementwise_kernelILi8ENS0_13AUnaryFunctorIlllNS0_17BitwiseAndFunctorIlEEEESt5arrayIPcLm2EEEEviT0_T1_)
        .other          _ZN2at6native29vectorized_elementwise_kernelILi8ENS0_13AUnaryFunctorIlllNS0_17BitwiseAndFunctorIlEEEESt5arrayIPcLm2EEEEviT0_T1_,@"STO_CUDA_ENTRY STV_DEFAULT"
_ZN2at6native29vectorized_elementwise_kernelILi8ENS0_13AUnaryFunctorIlllNS0_17BitwiseAndFunctorIlEEEESt5arrayIPcLm2EEEEviT0_T1_:
.text._ZN2at6native29vectorized_elementwise_kernelILi8ENS0_13AUnaryFunctorIlllNS0_17BitwiseAndFunctorIlEEEESt5arrayIPcLm2EEEEviT0_T1_:
[----:B------:R-:W-:Y:S01]  /*0000*/  LDC R1, c[0x0][0x37c] ;  /* 0x0000df00ff017b82 */ /* 0x000fe20000000800 */
[----:B------:R-:W-:Y:S05]  /*0010*/  EXIT ;  /* 0x000000000000794d */ /* 0x000fea0003800000 */
.L_x_20524:
        /* <DEDUP_REMOVED lines=14> */
.L_x_26004:


//--------------------- .text._ZN2at6native18elementwise_kernelILi128ELi4EZNS0_15gpu_kernel_implINS0_13BinaryFunctorIlllNS0_17BitwiseAndFunctorIlEEEEEEvRNS_18TensorIteratorBaseERKT_EUliE_EEviT1_ --------------------------
	.section	.text._ZN2at6native18elementwise_kernelILi128ELi4EZNS0_15gpu_kernel_implINS0_13BinaryFunctorIlllNS0_17BitwiseAndFunctorIlEEEEEEvRNS_18TensorIteratorBaseERKT_EUliE_EEviT1_,"ax",@progbits
	.align	128
        .global         _ZN2at6native18elementwise_kernelILi128ELi4EZNS0_15gpu_kernel_implINS0_13BinaryFunctorIlllNS0_17BitwiseAndFunctorIlEEEEEEvRNS_18TensorIteratorBaseERKT_EUliE_EEviT1_
        .type           _ZN2at6native18elementwise_kernelILi128ELi4EZNS0_15gpu_kernel_implINS0_13BinaryFunctorIlllNS0_17BitwiseAndFunctorIlEEEEEEvRNS_18TensorIteratorBaseERKT_EUliE_EEviT1_,@function
        .size           _ZN2at6native18elementwise_kernelILi128ELi4EZNS0_15gpu_kernel_implINS0_13BinaryFunctorIlllNS0_17BitwiseAndFunctorIlEEEEEEvRNS_18TensorIteratorBaseERKT_EUliE_EEviT1_,(.L_x_26005 - _ZN2at6native18elementwise_kernelILi128ELi4EZNS0_15gpu_kernel_implINS0_13BinaryFunctorIlllNS0_17BitwiseAndFunctorIlEEEEEEvRNS_18TensorIteratorBaseERKT_EUliE_EEviT1_)
        .other          _ZN2at6native18elementwise_kernelILi128ELi4EZNS0_15gpu_kernel_implINS0_13BinaryFunctorIlllNS0_17BitwiseAndFunctorIlEEEEEEvRNS_18TensorIteratorBaseERKT_EUliE_EEviT1_,@"STO_CUDA_ENTRY STV_DEFAULT"
_ZN2at6native18elementwise_kernelILi128ELi4EZNS0_15gpu_kernel_implINS0_13BinaryFunctorIlllNS0_17BitwiseAndFunctorIlEEEEEEvRNS_18TensorIteratorBaseERKT_EUliE_EEviT1_:
.text._ZN2at6native18elementwise_kernelILi128ELi4EZNS0_15gpu_kernel_implINS0_13BinaryFunctorIlllNS0_17BitwiseAndFunctorIlEEEEEEvRNS_18TensorIteratorBaseERKT_EUliE_EEviT1_:
        /* <DEDUP_REMOVED lines=371> */
.L_x_20527:
        /* <DEDUP_REMOVED lines=17> */
.L_x_20531:
[----:B------:R4:W5:Y:S01]  /*1840*/  LDG.E.U8 R16, desc[UR36][R2.64] ;  /* 0x0000002402107981 */ /* 0x000962000c1e1100 */
[----:B------:R-:W-:Y:S01]  /*1850*/  IMAD.MOV.U32 R17, RZ, RZ, RZ ;  /* 0x000000ffff117224 */ /* 0x000fe200078e00ff */
[----:B------:R-:W-:Y:S06]  /*1860*/  BRA `(.L_x_20533) ;  /* 0x0000000c00407947 */ /* 0x000fec0003800000 */
.L_x_20530:
        /* <DEDUP_REMOVED lines=8> */
.L_x_20535:
[----:B------:R-:W2:Y:S02]  /*18f0*/  LDG.E R16, desc[UR36][R2.64] ;  /* 0x0000002402107981 */ /* 0x000ea4000c1e1900 */
[----:B--2---:R-:W-:Y:S01]  /*1900*/  SHF.R.S32.HI R17, RZ, 0x1f, R16 ;  /* 0x0000001fff117819 */ /* 0x004fe20000011410 */
[----:B------:R-:W-:Y:S06]  /*1910*/  BRA `(.L_x_20533) ;  /* 0x0000000c00147947 */ /* 0x000fec0003800000 */
.L_x_20534:
[----:B------:R-:W2:Y:S02]  /*1920*/  LDG.E.S16 R16, desc[UR36][R2.64] ;  /* 0x0000002402107981 */ /* 0x000ea4000c1e1700 */
[----:B--2---:R-:W-:Y:S01]  /*1930*/  SHF.R.S32.HI R17, RZ, 0x1f, R16 ;  /* 0x0000001fff117819 */ /* 0x004fe20000011410 */
[----:B------:R-:W-:Y:S06]  /*1940*/  BRA `(.L_x_20533) ;  /* 0x0000000c00087947 */ /* 0x000fec0003800000 */
.L_x_20529:
        /* <DEDUP_REMOVED lines=9> */
.L_x_20537:
[----:B------:R-:W2:Y:S02]  /*19e0*/  LDG.E.U16 R2, desc[UR36][R2.64] ;  /* 0x0000002402027981 */ /* 0x000ea4000c1e1500 */
[----:B--2---:R-:W-:-:S06]  /*19f0*/  HADD2.F32 R16, -RZ, R2.H0_H0 ;  /* 0x20000002ff107230 */ /* 0x004fcc0000004100 */
[----:B------:R-:W3:Y:S02]  /*1a00*/  F2I.S64.TRUNC R16, R16 ;  /* 0x0000001000107311 */ /* 0x000ee4000020d900 */
[----:B---3--:R-:W-:Y:S05]  /*1a10*/  BRA `(.L_x_20533) ;  /* 0x0000000800d47947 */ /* 0x008fea0003800000 */
.L_x_20536:
        /* <DEDUP_REMOVED lines=9> */
.L_x_20539:
[----:B------:R-:W2:Y:S02]  /*1ab0*/  LDG.E.U16 R2, desc[UR36][R2.64] ;  /* 0x0000002402027981 */ /* 0x000ea4000c1e1500 */
[----:B--2---:R-:W-:-:S06]  /*1ac0*/  HADD2.F32 R16, -RZ, R2.H0_H0 ;  /* 0x20000002ff107230 */ /* 0x004fcc0000004100 */
[----:B------:R-:W3:Y:S02]  /*1ad0*/  F2I.S64.TRUNC R16, R16 ;  /* 0x0000001000107311 */ /* 0x000ee4000020d900 */
[----:B---3--:R-:W-:Y:S05]  /*1ae0*/  BRA `(.L_x_20533) ;  /* 0x0000000800a07947 */ /* 0x008fea0003800000 */
.L_x_20538:
[----:B------:R-:W2:Y:S02]  /*1af0*/  LDG.E.64 R2, desc[UR36][R2.64] ;  /* 0x0000002402027981 */ /* 0x000ea4000c1e1b00 */
[----:B--2---:R3:W4:Y:S02]  /*1b00*/  F2I.S64.F64.TRUNC R16, R2 ;  /* 0x0000000200107311 */ /* 0x004724000030d900 */
[----:B---34-:R-:W-:Y:S05]  /*1b10*/  BRA `(.L_x_20533) ;  /* 0x0000000800947947 */ /* 0x018fea0003800000 */
.L_x_20528:
        /* <DEDUP_REMOVED lines=13> */
.L_x_20542:
[----:B------:R-:W2:Y:S02]  /*1bf0*/  LDG.E.64 R2, desc[UR36][R2.64] ;  /* 0x0000002402027981 */ /* 0x000ea4000c1e1b00 */
[----:B--2---:R3:W4:Y:S02]  /*1c00*/  F2I.S64.F64.TRUNC R16, R2 ;  /* 0x0000000200107311 */ /* 0x004724000030d900 */
[----:B---34-:R-:W-:Y:S05]  /*1c10*/  BRA `(.L_x_20533) ;  /* 0x0000000800547947 */ /* 0x018fea0003800000 */
.L_x_20541:
        /* <DEDUP_REMOVED lines=26> */
.L_x_20544:
        /* <DEDUP_REMOVED lines=13> */
.L_x_20543:
[----:B------:R-:W2:Y:S02]  /*1e90*/  LDG.E.U16 R16, desc[UR36][R2.64] ;  /* 0x0000002402107981 */ /* 0x000ea4000c1e1500 */
[----:B--2---:R-:W-:-:S06]  /*1ea0*/  IMAD.U32 R16, R16, 0x10000, RZ ;  /* 0x0001000010107824 */ /* 0x004fcc00078e00ff */
[----:B------:R-:W3:Y:S02]  /*1eb0*/  F2I.S64.TRUNC R16, R16 ;  /* 0x0000001000107311 */ /* 0x000ee4000020d900 */
[----:B---3--:R-:W-:Y:S05]  /*1ec0*/  BRA `(.L_x_20533) ;  /* 0x0000000400a87947 */ /* 0x008fea0003800000 */
.L_x_20540:
        /* <DEDUP_REMOVED lines=11> */
.L_x_20547:
        /* <DEDUP_REMOVED lines=21> */
.L_x_20551:
[----:B------:R-:W-:Y:S05]  /*20d0*/  BSYNC.RECONVERGENT B1 ;  /* 0x0000000000017941 */ /* 0x000fea0003800200 */
.L_x_20550:
[----:B------:R-:W-:Y:S02]  /*20e0*/  SHF.L.U32 R0, R0, 0x14, RZ ;  /* 0x0000001400007819 */ /* 0x000fe400000006ff */
[----:B------:R-:W-:-:S04]  /*20f0*/  LEA R2, R2, 0x3b800000, 0x17 ;  /* 0x3b80000002027811 */ /* 0x000fc800078eb8ff */
[----:B------:R-:W-:-:S07]  /*2100*/  LOP3.LUT R16, R2, R0, R7, 0xfe, !PT ;  /* 0x0000000002107212 */ /* 0x000fce00078efe07 */
.L_x_20549:
[----:B------:R-:W-:Y:S05]  /*2110*/  BSYNC.RECONVERGENT B0 ;  /* 0x0000000000007941 */ /* 0x000fea0003800200 */
.L_x_20548:
[----:B------:R-:W1:Y:S02]  /*2120*/  F2I.S64.TRUNC R16, R16 ;  /* 0x0000001000107311 */ /* 0x000e64000020d900 */
[----:B-1----:R-:W-:Y:S05]  /*2130*/  BRA `(.L_x_20533) ;  /* 0x00000004000c7947 */ /* 0x002fea0003800000 */
.L_x_20546:
        /* <DEDUP_REMOVED lines=21> */
.L_x_20555:
[----:B------:R-:W-:Y:S05]  /*2290*/  BSYNC.RECONVERGENT B1 ;  /* 0x0000000000017941 */ /* 0x000fea0003800200 */
.L_x_20554:
[----:B------:R-:W-:Y:S01]  /*22a0*/  IMAD.SHL.U32 R0, R0, 0x200000, RZ ;  /* 0x0020000000007824 */ /* 0x000fe200078e00ff */
[----:B------:R-:W-:-:S04]  /*22b0*/  LEA R2, R2, 0x37800000, 0x17 ;  /* 0x3780000002027811 */ /* 0x000fc800078eb8ff */
[----:B------:R-:W-:-:S07]  /*22c0*/  LOP3.LUT R16, R2, R0, R7, 0xfe, !PT ;  /* 0x0000000002107212 */ /* 0x000fce00078efe07 */
.L_x_20553:
[----:B------:R-:W-:Y:S05]  /*22d0*/  BSYNC.RECONVERGENT B0 ;  /* 0x0000000000007941 */ /* 0x000fea0003800200 */
.L_x_20552:
[----:B------:R-:W1:Y:S02]  /*22e0*/  F2I.S64.TRUNC R16, R16 ;  /* 0x0000001000107311 */ /* 0x000e64000020d900 */
[----:B-1----:R-:W-:Y:S05]  /*22f0*/  BRA `(.L_x_20533) ;  /* 0x00000000009c7947 */ /* 0x002fea0003800000 */
.L_x_20545:
[----:B------:R-:W-:-:S09]  /*2300*/  UISETP.NE.AND UP0, UPT, UR4, 0x1c, UPT ;  /* 0x0000001c0400788c */ /* 0x000fd2000bf05270 */
[----:B------:R-:W-:Y:S05]  /*2310*/  BRA.U !UP0, `(.L_x_20556) ;  /* 0x00000001088c7547 */ /* 0x000fea000b800000 */
[----:B------:R-:W-:-:S09]  /*2320*/  UISETP.NE.AND UP0, UPT, UR4, 0x1d, UPT ;  /* 0x0000001d0400788c */ /* 0x000fd2000bf05270 */
[----:B------:R-:W-:Y:S05]  /*2330*/  BRA.U !UP0, `(.L_x_20557) ;  /* 0x00000001087c7547 */ /* 0x000fea000b800000 */
[----:B------:R-:W-:-:S09]  /*2340*/  UISETP.NE.AND UP0, UPT, UR4, 0x2c, UPT ;  /* 0x0000002c0400788c */ /* 0x000fd2000bf05270 */
[----:B------:R-:W-:Y:S05]  /*2350*/  BRA.U !UP0, `(.L_x_20558) ;  /* 0x0000000108487547 */ /* 0x000fea000b800000 */
.L_x_20532:
        /* <DEDUP_REMOVED lines=16> */
.L_x_20559:
[----:B------:R-:W-:Y:S01]  /*2460*/  CS2R R16, SRZ ;  /* 0x0000000000107805 */ /* 0x000fe2000001ff00 */
[----:B------:R-:W-:Y:S06]  /*2470*/  BRA `(.L_x_20533) ;  /* 0x00000000003c7947 */ /* 0x000fec0003800000 */
.L_x_20558:
        /* <DEDUP_REMOVED lines=8> */
.L_x_20561:
[----:B------:R-:W-:Y:S05]  /*2500*/  BSYNC.RECONVERGENT B0 ;  /* 0x0000000000007941 */ /* 0x000fea0003800200 */
.L_x_20560:
[----:B------:R-:W2:Y:S02]  /*2510*/  F2I.S64.TRUNC R16, R16 ;  /* 0x0000001000107311 */ /* 0x000ea4000020d900 */
[----:B--2---:R-:W-:Y:S05]  /*2520*/  BRA `(.L_x_20533) ;  /* 0x0000000000107947 */ /* 0x004fea0003800000 */
.L_x_20557:
[----:B------:R2:W5:Y:S01]  /*2530*/  LDG.E.64 R16, desc[UR36][R2.64] ;  /* 0x0000002402107981 */ /* 0x000562000c1e1b00 */
[----:B------:R-:W-:Y:S05]  /*2540*/  BRA `(.L_x_20533) ;  /* 0x0000000000087947 */ /* 0x000fea0003800000 */
.L_x_20556:
[----:B------:R1:W5:Y:S01]  /*2550*/  LDG.E R16, desc[UR36][R2.64] ;  /* 0x0000002402107981 */ /* 0x000362000c1e1900 */
[----:B------:R-:W-:-:S07]  /*2560*/  IMAD.MOV.U32 R17, RZ, RZ, RZ ;  /* 0x000000ffff117224 */ /* 0x000fce00078e00ff */
.L_x_20533:
        /* <DEDUP_REMOVED lines=17> */
.L_x_20565:
[----:B-1234-:R1:W5:Y:S01]  /*2680*/  LDG.E.U8 R2, desc[UR36][R22.64] ;  /* 0x0000002416027981 */ /* 0x01e362000c1e1100 */
[----:B------:R-:W-:Y:S01]  /*2690*/  HFMA2 R3, -RZ, RZ, 0, 0 ;  /* 0x00000000ff037431 */ /* 0x000fe200000001ff */
[----:B------:R-:W-:Y:S06]  /*26a0*/  BRA `(.L_x_20567) ;  /* 0x0000000c00407947 */ /* 0x000fec0003800000 */
.L_x_20564:
        /* <DEDUP_REMOVED lines=8> */
.L_x_20569:
[----:B-1234-:R-:W2:Y:S02]  /*2730*/  LDG.E R2, desc[UR36][R22.64] ;  /* 0x0000002416027981 */ /* 0x01eea4000c1e1900 */
[----:B--2---:R-:W-:Y:S01]  /*2740*/  SHF.R.S32.HI R3, RZ, 0x1f, R2 ;  /* 0x0000001fff037819 */ /* 0x004fe20000011402 */
[----:B------:R-:W-:Y:S06]  /*2750*/  BRA `(.L_x_20567) ;  /* 0x0000000c00147947 */ /* 0x000fec0003800000 */
.L_x_20568:
[----:B-1234-:R-:W2:Y:S02]  /*2760*/  LDG.E.S16 R2, desc[UR36][R22.64] ;  /* 0x0000002416027981 */ /* 0x01eea4000c1e1700 */
[----:B--2---:R-:W-:Y:S01]  /*2770*/  SHF.R.S32.HI R3, RZ, 0x1f, R2 ;  /* 0x0000001fff037819 */ /* 0x004fe20000011402 */
[----:B------:R-:W-:Y:S06]  /*2780*/  BRA `(.L_x_20567) ;  /* 0x0000000c00087947 */ /* 0x000fec0003800000 */
.L_x_20563:
        /* <DEDUP_REMOVED lines=9> */
.L_x_20571:
[----:B------:R-:W1:Y:S02]  /*2820*/  LDG.E.U16 R22, desc[UR36][R22.64] ;  /* 0x0000002416167981 */ /* 0x000e64000c1e1500 */
[----:B-1234-:R-:W-:-:S06]  /*2830*/  HADD2.F32 R2, -RZ, R22.H0_H0 ;  /* 0x20000016ff027230 */ /* 0x01efcc0000004100 */
[----:B------:R-:W2:Y:S02]  /*2840*/  F2I.S64.TRUNC R2, R2 ;  /* 0x0000000200027311 */ /* 0x000ea4000020d900 */
[----:B--2---:R-:W-:Y:S05]  /*2850*/  BRA `(.L_x_20567) ;  /* 0x0000000800d47947 */ /* 0x004fea0003800000 */
.L_x_20570:
        /* <DEDUP_REMOVED lines=9> */
.L_x_20573:
[----:B------:R-:W1:Y:S02]  /*28f0*/  LDG.E.U16 R22, desc[UR36][R22.64] ;  /* 0x0000002416167981 */ /* 0x000e64000c1e1500 */
[----:B-1234-:R-:W-:-:S06]  /*2900*/  HADD2.F32 R2, -RZ, R22.H0_H0 ;  /* 0x20000016ff027230 */ /* 0x01efcc0000004100 */
[----:B------:R-:W2:Y:S02]  /*2910*/  F2I.S64.TRUNC R2, R2 ;  /* 0x0000000200027311 */ /* 0x000ea4000020d900 */
[----:B--2---:R-:W-:Y:S05]  /*2920*/  BRA `(.L_x_20567) ;  /* 0x0000000800a07947 */ /* 0x004fea0003800000 */
.L_x_20572:
[----:B-1234-:R-:W2:Y:S02]  /*2930*/  LDG.E.64 R2, desc[UR36][R22.64] ;  /* 0x0000002416027981 */ /* 0x01eea4000c1e1b00 */
[----:B--2---:R-:W2:Y:S02]  /*2940*/  F2I.S64.F64.TRUNC R2, R2 ;  /* 0x0000000200027311 */ /* 0x004ea4000030d900 */
[----:B--2---:R-:W-:Y:S05]  /*2950*/  BRA `(.L_x_20567) ;  /* 0x0000000800947947 */ /* 0x004fea0003800000 */
.L_x_20562:
        /* <DEDUP_REMOVED lines=13> */
.L_x_20576:
[----:B-1234-:R-:W2:Y:S02]  /*2a30*/  LDG.E.64 R2, desc[UR36][R22.64] ;  /* 0x0000002416027981 */ /* 0x01eea4000c1e1b00 */
[----:B--2---:R-:W2:Y:S02]  /*2a40*/  F2I.S64.F64.TRUNC R2, R2 ;  /* 0x0000000200027311 */ /* 0x004ea4000030d900 */
[----:B--2---:R-:W-:Y:S05]  /*2a50*/  BRA `(.L_x_20567) ;  /* 0x0000000800547947 */ /* 0x004fea0003800000 */
.L_x_20575:
        /* <DEDUP_REMOVED lines=26> */
.L_x_20578:
        /* <DEDUP_REMOVED lines=13> */
.L_x_20577:
[----:B-1234-:R-:W2:Y:S02]  /*2cd0*/  LDG.E.U16 R2, desc[UR36][R22.64] ;  /* 0x0000002416027981 */ /* 0x01eea4000c1e1500 */
[----:B--2---:R-:W-:-:S06]  /*2ce0*/  IMAD.U32 R2, R2, 0x10000, RZ ;  /* 0x0001000002027824 */ /* 0x004fcc00078e00ff */
[----:B------:R-:W2:Y:S02]  /*2cf0*/  F2I.S64.TRUNC R2, R2 ;  /* 0x0000000200027311 */ /* 0x000ea4000020d900 */
[----:B--2---:R-:W-:Y:S05]  /*2d00*/  BRA `(.L_x_20567) ;  /* 0x0000000400a87947 */ /* 0x004fea0003800000 */
.L_x_20574:
        /* <DEDUP_REMOVED lines=11> */
.L_x_20581:
        /* <DEDUP_REMOVED lines=21> */
.L_x_20585:
[----:B------:R-:W-:Y:S05]  /*2f10*/  BSYNC.RECONVERGENT B1 ;  /* 0x0000000000017941 */ /* 0x000fea0003800200 */
.L_x_20584:
[----:B------:R-:W-:Y:S01]  /*2f20*/  IMAD.SHL.U32 R0, R0, 0x100000, RZ ;  /* 0x0010000000007824 */ /* 0x000fe200078e00ff */
[----:B------:R-:W-:-:S04]  /*2f30*/  LEA R2, R2, 0x3b800000, 0x17 ;  /* 0x3b80000002027811 */ /* 0x000fc800078eb8ff */
[----:B------:R-:W-:-:S07]  /*2f40*/  LOP3.LUT R2, R2, R0, R7, 0xfe, !PT ;  /* 0x0000000002027212 */ /* 0x000fce00078efe07 */
.L_x_20583:
[----:B------:R-:W-:Y:S05]  /*2f50*/  BSYNC.RECONVERGENT B0 ;  /* 0x0000000000007941 */ /* 0x000fea0003800200 */
.L_x_20582:
[----:B------:R-:W4:Y:S02]  /*2f60*/  F2I.S64.TRUNC R2, R2 ;  /* 0x0000000200027311 */ /* 0x000f24000020d900 */
[----:B----4-:R-:W-:Y:S05]  /*2f70*/  BRA `(.L_x_20567) ;  /* 0x00000004000c7947 */ /* 0x010fea0003800000 */
.L_x_20580:
        /* <DEDUP_REMOVED lines=21> */
.L_x_20589:
[----:B------:R-:W-:Y:S05]  /*30d0*/  BSYNC.RECONVERGENT B1 ;  /* 0x0000000000017941 */ /* 0x000fea0003800200 */
.L_x_20588:
[----:B------:R-:W-:Y:S01]  /*30e0*/  IMAD.SHL.U32 R0, R0, 0x200000, RZ ;  /* 0x0020000000007824 */ /* 0x000fe200078e00ff */
[----:B------:R-:W-:-:S04]  /*30f0*/  LEA R2, R2, 0x37800000, 0x17 ;  /* 0x3780000002027811 */ /* 0x000fc800078eb8ff */
[----:B------:R-:W-:-:S07]  /*3100*/  LOP3.LUT R2, R2, R0, R7, 0xfe, !PT ;  /* 0x0000000002027212 */ /* 0x000fce00078efe07 */
.L_x_20587:
[----:B------:R-:W-:Y:S05]  /*3110*/  BSYNC.RECONVERGENT B0 ;  /* 0x0000000000007941 */ /* 0x000fea0003800200 */
.L_x_20586:
[----:B------:R-:W4:Y:S02]  /*3120*/  F2I.S64.TRUNC R2, R2 ;  /* 0x0000000200027311 */ /* 0x000f24000020d900 */
[----:B----4-:R-:W-:Y:S05]  /*3130*/  BRA `(.L_x_20567) ;  /* 0x00000000009c7947 */ /* 0x010fea0003800000 */
.L_x_20579:
[----:B------:R-:W-:-:S09]  /*3140*/  UISETP.NE.AND UP0, UPT, UR4, 0x1c, UPT ;  /* 0x0000001c0400788c */ /* 0x000fd2000bf05270 */
[----:B------:R-:W-:Y:S05]  /*3150*/  BRA.U !UP0, `(.L_x_20590) ;  /* 0x00000001088c7547 */ /* 0x000fea000b800000 */
[----:B------:R-:W-:-:S09]  /*3160*/  UISETP.NE.AND UP0, UPT, UR4, 0x1d, UPT ;  /* 0x0000001d0400788c */ /* 0x000fd2000bf05270 */
[----:B------:R-:W-:Y:S05]  /*3170*/  BRA.U !UP0, `(.L_x_20591) ;  /* 0x00000001087c7547 */ /* 0x000fea000b800000 */
[----:B------:R-:W-:-:S09]  /*3180*/  UISETP.NE.AND UP0, UPT, UR4, 0x2c, UPT ;  /* 0x0000002c0400788c */ /* 0x000fd2000bf05270 */
[----:B------:R-:W-:Y:S05]  /*3190*/  BRA.U !UP0, `(.L_x_20592) ;  /* 0x0000000108487547 */ /* 0x000fea000b800000 */
.L_x_20566:
        /* <DEDUP_REMOVED lines=16> */
.L_x_20593:
[----:B------:R-:W-:Y:S01]  /*32a0*/  CS2R R2, SRZ ;  /* 0x0000000000027805 */ /* 0x000fe2000001ff00 */
[----:B------:R-:W-:Y:S06]  /*32b0*/  BRA `(.L_x_20567) ;  /* 0x00000000003c7947 */ /* 0x000fec0003800000 */
.L_x_20592:
        /* <DEDUP_REMOVED lines=8> */
.L_x_20595:
[----:B------:R-:W-:Y:S05]  /*3340*/  BSYNC.RECONVERGENT B0 ;  /* 0x0000000000007941 */ /* 0x000fea0003800200 */
.L_x_20594:
[----:B------:R-:W2:Y:S02]  /*3350*/  F2I.S64.TRUNC R2, R2 ;  /* 0x0000000200027311 */ /* 0x000ea4000020d900 */
[----:B--2---:R-:W-:Y:S05]  /*3360*/  BRA `(.L_x_20567) ;  /* 0x0000000000107947 */ /* 0x004fea0003800000 */
.L_x_20591:
[----:B-1234-:R2:W5:Y:S01]  /*3370*/  LDG.E.64 R2, desc[UR36][R22.64] ;  /* 0x0000002416027981 */ /* 0x01e562000c1e1b00 */
[----:B------:R-:W-:Y:S05]  /*3380*/  BRA `(.L_x_20567) ;  /* 0x0000000000087947 */ /* 0x000fea0003800000 */
.L_x_20590:
[----:B-1234-:R3:W5:Y:S01]  /*3390*/  LDG.E R2, desc[UR36][R22.64] ;  /* 0x0000002416027981 */ /* 0x01e762000c1e1900 */
[----:B------:R-:W-:-:S07]  /*33a0*/  IMAD.MOV.U32 R3, RZ, RZ, RZ ;  /* 0x000000ffff037224 */ /* 0x000fce00078e00ff */
.L_x_20567:
        /* <DEDUP_REMOVED lines=19> */
.L_x_20599:
[----:B------:R1:W-:Y:S01]  /*34e0*/  STG.E.U8 desc[UR36][R2.64], R7 ;  /* 0x0000000702007986 */ /* 0x0003e2000c101124 */
[----:B------:R-:W-:Y:S05]  /*34f0*/  BRA `(.L_x_20601) ;  /* 0x0000000c003c7947 */ /* 0x000fea0003800000 */
.L_x_20598:
        /* <DEDUP_REMOVED lines=8> */
.L_x_20603:
[----:B------:R1:W-:Y:S01]  /*3580*/  STG.E desc[UR36][R2.64], R7 ;  /* 0x0000000702007986 */ /* 0x0003e2000c101924 */
[----:B------:R-:W-:Y:S05]  /*3590*/  BRA `(.L_x_20601) ;  /* 0x0000000c00147947 */ /* 0x000fea0003800000 */
.L_x_20602:
[----:B------:R1:W-:Y:S01]  /*35a0*/  STG.E.U16 desc[UR36][R2.64], R7 ;  /* 0x0000000702007986 */ /* 0x0003e2000c101524 */
[----:B------:R-:W-:Y:S05]  /*35b0*/  BRA `(.L_x_20601) ;  /* 0x0000000c000c7947 */ /* 0x000fea0003800000 */
.L_x_20597:
        /* <DEDUP_REMOVED lines=9> */
.L_x_20605:
[----:B------:R-:W1:Y:S02]  /*3650*/  I2F.S64 R0, R4 ;  /* 0x0000000400007312 */ /* 0x000e640000301400 */
[----:B-1----:R-:W-:-:S05]  /*3660*/  F2FP.F16.F32.PACK_AB R0, RZ, R0 ;  /* 0x00000000ff00723e */ /* 0x002fca00000000ff */
[----:B------:R1:W-:Y:S01]  /*3670*/  STG.E.U16 desc[UR36][R2.64], R0 ;  /* 0x0000000002007986 */ /* 0x0003e2000c101524 */
[----:B------:R-:W-:Y:S05]  /*3680*/  BRA `(.L_x_20601) ;  /* 0x0000000800d87947 */ /* 0x000fea0003800000 */
.L_x_20604:
        /* <DEDUP_REMOVED lines=10> */
.L_x_20607:
[----:B------:R-:W1:Y:S02]  /*3730*/  I2F.S64 R4, R4 ;  /* 0x0000000400047312 */ /* 0x000e640000301400 */
[----:B-1----:R-:W-:-:S04]  /*3740*/  F2FP.F16.F32.PACK_AB R5, RZ, R4 ;  /* 0x00000004ff05723e */ /* 0x002fc800000000ff */
[----:B------:R-:W-:-:S05]  /*3750*/  PRMT R5, R5, 0x5410, RZ ;  /* 0x0000541005057816 */ /* 0x000fca00000000ff */
[----:B------:R1:W-:Y:S01]  /*3760*/  STG.E desc[UR36][R2.64], R5 ;  /* 0x0000000502007986 */ /* 0x0003e2000c101924 */
[----:B------:R-:W-:Y:S05]  /*3770*/  BRA `(.L_x_20601) ;  /* 0x00000008009c7947 */ /* 0x000fea0003800000 */
.L_x_20606:
[----:B------:R-:W1:Y:S02]  /*3780*/  I2F.F64.S64 R4, R4 ;  /* 0x0000000400047312 */ /* 0x000e640000301c00 */
[----:B-1----:R1:W-:Y:S01]  /*3790*/  STG.E.64 desc[UR36][R2.64], R4 ;  /* 0x0000000402007986 */ /* 0x0023e2000c101b24 */
[----:B------:R-:W-:Y:S05]  /*37a0*/  BRA `(.L_x_20601) ;  /* 0x0000000800907947 */ /* 0x000fea0003800000 */
.L_x_20596:
        /* <DEDUP_REMOVED lines=13> */
.L_x_20610:
[----:B------:R-:W-:Y:S01]  /*3880*/  CS2R R6, SRZ ;  /* 0x0000000000067805 */ /* 0x000fe2000001ff00 */
[----:B------:R-:W1:Y:S04]  /*3890*/  I2F.F64.S64 R4, R4 ;  /* 0x0000000400047312 */ /* 0x000e680000301c00 */
[----:B-1----:R1:W-:Y:S01]  /*38a0*/  STG.E.128 desc[UR36][R2.64], R4 ;  /* 0x0000000402007986 */ /* 0x0023e2000c101d24 */
[----:B------:R-:W-:Y:S05]  /*38b0*/  BRA `(.L_x_20601) ;  /* 0x00000008004c7947 */ /* 0x000fea0003800000 */
.L_x_20609:
        /* <DEDUP_REMOVED lines=19> */
.L_x_20614:
[----:B------:R-:W-:Y:S05]  /*39f0*/  BSYNC.RECONVERGENT B0 ;  /* 0x0000000000007941 */ /* 0x000fea0003800200 */
.L_x_20613:
[----:B------:R-:W-:-:S05]  /*3a00*/  LOP3.LUT R7, R0, 0x80, R7, 0xf8, !PT ;  /* 0x0000008000077812 */ /* 0x000fca00078ef807 */
[----:B------:R1:W-:Y:S01]  /*3a10*/  STG.E.U8 desc[UR36][R2.64], R7 ;  /* 0x0000000702007986 */ /* 0x0003e2000c101124 */
[----:B------:R-:W-:Y:S05]  /*3a20*/  BRA `(.L_x_20601) ;  /* 0x0000000400f07947 */ /* 0x000fea0003800000 */
.L_x_20612:
        /* <DEDUP_REMOVED lines=15> */
.L_x_20616:
[----:B------:R-:W-:Y:S05]  /*3b20*/  BSYNC.RECONVERGENT B0 ;  /* 0x0000000000007941 */ /* 0x000fea0003800200 */
.L_x_20615:
[----:B------:R-:W-:-:S05]  /*3b30*/  LOP3.LUT R7, R0, 0x80, R7, 0xf8, !PT ;  /* 0x0000008000077812 */ /* 0x000fca00078ef807 */
[----:B------:R1:W-:Y:S01]  /*3b40*/  STG.E.U8 desc[UR36][R2.64], R7 ;  /* 0x0000000702007986 */ /* 0x0003e2000c101124 */
[----:B------:R-:W-:Y:S05]  /*3b50*/  BRA `(.L_x_20601) ;  /* 0x0000000400a47947 */ /* 0x000fea0003800000 */
.L_x_20611:
[----:B------:R-:W1:Y:S02]  /*3b60*/  I2F.S64 R0, R4 ;  /* 0x0000000400007312 */ /* 0x000e640000301400 */
[----:B-1----:R-:W-:-:S05]  /*3b70*/  F2FP.BF16.F32.PACK_AB R0, RZ, R0 ;  /* 0x00000000ff00723e */ /* 0x002fca00000010ff */
[----:B------:R1:W-:Y:S01]  /*3b80*/  STG.E.U16 desc[UR36][R2.64], R0 ;  /* 0x0000000002007986 */ /* 0x0003e2000c101524 */
[----:B------:R-:W-:Y:S05]  /*3b90*/  BRA `(.L_x_20601) ;  /* 0x0000000400947947 */ /* 0x000fea0003800000 */
.L_x_20608:
        /* <DEDUP_REMOVED lines=10> */
.L_x_20619:
        /* <DEDUP_REMOVED lines=13> */
.L_x_20622:
[----:B------:R-:W-:-:S04]  /*3d10*/  SHF.R.U32.HI R0, RZ, 0x14, R5 ;  /* 0x00000014ff007819 */ /* 0x000fc80000011605 */
[----:B------:R-:W-:-:S04]  /*3d20*/  LOP3.LUT R0, R0, 0x1, RZ, 0xc0, !PT ;  /* 0x0000000100007812 */ /* 0x000fc800078ec0ff */
[----:B------:R-:W-:-:S04]  /*3d30*/  IADD3 R0, PT, PT, R5, 0x487ffff, R0 ;  /* 0x0487ffff05007810 */ /* 0x000fc80007ffe000 */
[----:B------:R-:W-:-:S04]  /*3d40*/  SHF.R.U32.HI R0, RZ, 0x14, R0 ;  /* 0x00000014ff007819 */ /* 0x000fc80000011600 */
[----:B------:R-:W-:-:S07]  /*3d50*/  LOP3.LUT R4, R0, 0xff, RZ, 0xc0, !PT ;  /* 0x000000ff00047812 */ /* 0x000fce00078ec0ff */
.L_x_20623:
[----:B------:R-:W-:-:S04]  /*3d60*/  SHF.R.U32.HI R5, RZ, 0x18, R5 ;  /* 0x00000018ff057819 */ /* 0x000fc80000011605 */
[----:B------:R-:W-:-:S04]  /*3d70*/  LOP3.LUT R4, R4, 0x80, R5, 0xf8, !PT ;  /* 0x0000008004047812 */ /* 0x000fc800078ef805 */
[----:B------:R-:W-:-:S07]  /*3d80*/  PRMT R0, R4, 0x7610, R0 ;  /* 0x0000761004007816 */ /* 0x000fce0000000000 */
.L_x_20621:
[----:B------:R-:W-:Y:S05]  /*3d90*/  BSYNC.RECONVERGENT B0 ;  /* 0x0000000000007941 */ /* 0x000fea0003800200 */
.L_x_20620:
[----:B------:R1:W-:Y:S01]  /*3da0*/  STG.E.U8 desc[UR36][R2.64], R0 ;  /* 0x0000000002007986 */ /* 0x0003e2000c101124 */
[----:B------:R-:W-:Y:S05]  /*3db0*/  BRA `(.L_x_20601) ;  /* 0x00000004000c7947 */ /* 0x000fea0003800000 */
.L_x_20618:
        /* <DEDUP_REMOVED lines=13> */
.L_x_20626:
[----:B------:R-:W-:-:S04]  /*3e90*/  SHF.R.U32.HI R0, RZ, 0x15, R5 ;  /* 0x00000015ff007819 */ /* 0x000fc80000011605 */
[----:B------:R-:W-:-:S04]  /*3ea0*/  LOP3.LUT R0, R0, 0x1, RZ, 0xc0, !PT ;  /* 0x0000000100007812 */ /* 0x000fc800078ec0ff */
[----:B------:R-:W-:-:S04]  /*3eb0*/  IADD3 R0, PT, PT, R5, 0x88fffff, R0 ;  /* 0x088fffff05007810 */ /* 0x000fc80007ffe000 */
[----:B------:R-:W-:-:S04]  /*3ec0*/  SHF.R.U32.HI R0, RZ, 0x15, R0 ;  /* 0x00000015ff007819 */ /* 0x000fc80000011600 */
[----:B------:R-:W-:-:S07]  /*3ed0*/  LOP3.LUT R4, R0, 0xff, RZ, 0xc0, !PT ;  /* 0x000000ff00047812 */ /* 0x000fce00078ec0ff */
.L_x_20627:
[----:B------:R-:W-:-:S04]  /*3ee0*/  SHF.R.U32.HI R5, RZ, 0x18, R5 ;  /* 0x00000018ff057819 */ /* 0x000fc80000011605 */
[----:B------:R-:W-:-:S04]  /*3ef0*/  LOP3.LUT R4, R4, 0x80, R5, 0xf8, !PT ;  /* 0x0000008004047812 */ /* 0x000fc800078ef805 */
[----:B------:R-:W-:-:S07]  /*3f00*/  PRMT R0, R4, 0x7610, R0 ;  /* 0x0000761004007816 */ /* 0x000fce0000000000 */
.L_x_20625:
[----:B------:R-:W-:Y:S05]  /*3f10*/  BSYNC.RECONVERGENT B0 ;  /* 0x0000000000007941 */ /* 0x000fea0003800200 */
.L_x_20624:
[----:B------:R1:W-:Y:S01]  /*3f20*/  STG.E.U8 desc[UR36][R2.64], R0 ;  /* 0x0000000002007986 */ /* 0x0003e2000c101124 */
[----:B------:R-:W-:Y:S05]  /*3f30*/  BRA `(.L_x_20601) ;  /* 0x0000000000ac7947 */ /* 0x000fea0003800000 */
.L_x_20617:
[----:B------:R-:W-:-:S09]  /*3f40*/  UISETP.NE.AND UP0, UPT, UR4, 0x1c, UPT ;  /* 0x0000001c0400788c */ /* 0x000fd2000bf05270 */
[----:B------:R-:W-:Y:S05]  /*3f50*/  BRA.U !UP0, `(.L_x_20628) ;  /* 0x0000000108a07547 */ /* 0x000fea000b800000 */
[----:B------:R-:W-:-:S09]  /*3f60*/  UISETP.NE.AND UP0, UPT, UR4, 0x1d, UPT ;  /* 0x0000001d0400788c */ /* 0x000fd2000bf05270 */
[----:B------:R-:W-:Y:S05]  /*3f70*/  BRA.U !UP0, `(.L_x_20629) ;  /* 0x0000000108907547 */ /* 0x000fea000b800000 */
[----:B------:R-:W-:-:S09]  /*3f80*/  UISETP.NE.AND UP0, UPT, UR4, 0x2c, UPT ;  /* 0x0000002c0400788c */ /* 0x000fd2000bf05270 */
[----:B------:R-:W-:Y:S05]  /*3f90*/  BRA.U !UP0, `(.L_x_20630) ;  /* 0x0000000108447547 */ /* 0x000fea000b800000 */
.L_x_20600:
        /* <DEDUP_REMOVED lines=16> */
.L_x_20631:
[----:B------:R-:W-:Y:S05]  /*40a0*/  BRA `(.L_x_20601) ;  /* 0x0000000000507947 */ /* 0x000fea0003800000 */
.L_x_20630:
        /* <DEDUP_REMOVED lines=17> */
.L_x_20629:
[----:B------:R1:W-:Y:S01]  /*41c0*/  STG.E.64 desc[UR36][R2.64], R4 ;  /* 0x0000000402007986 */ /* 0x0003e2000c101b24 */
[----:B------:R-:W-:Y:S05]  /*41d0*/  BRA `(.L_x_20601) ;  /* 0x0000000000047947 */ /* 0x000fea0003800000 */
.L_x_20628:
[----:B------:R1:W-:Y:S02]  /*41e0*/  STG.E desc[UR36][R2.64], R7 ;  /* 0x0000000702007986 */ /* 0x0003e4000c101924 */
.L_x_20601:
[----:B------:R-:W-:-:S07]  /*41f0*/  IADD3 R19, PT, PT, R19, 0x80, RZ ;  /* 0x0000008013137810 */ /* 0x000fce0007ffe0ff */
.L_x_20526:
[----:B------:R-:W-:Y:S05]  /*4200*/  BSYNC.RECONVERGENT B6 ;  /* 0x0000000000067941 */ /* 0x000fea0003800200 */
.L_x_20525:
        /* <DEDUP_REMOVED lines=358> */
.L_x_20634:
        /* <DEDUP_REMOVED lines=17> */
.L_x_20638:
[----:B------:R4:W5:Y:S01]  /*5980*/  LDG.E.U8 R16, desc[UR36][R2.64] ;  /* 0x0000002402107981 */ /* 0x000962000c1e1100 */
[----:B------:R-:W-:Y:S01]  /*5990*/  IMAD.MOV.U32 R17, RZ, RZ, RZ ;  /* 0x000000ffff117224 */ /* 0x000fe200078e00ff */
[----:B------:R-:W-:Y:S06]  /*59a0*/  BRA `(.L_x_20640) ;  /* 0x0000000c00407947 */ /* 0x000fec0003800000 */
.L_x_20637:
        /* <DEDUP_REMOVED lines=8> */
.L_x_20642:
[----:B------:R-:W2:Y:S02]  /*5a30*/  LDG.E R16, desc[UR36][R2.64] ;  /* 0x0000002402107981 */ /* 0x000ea4000c1e1900 */
[----:B--2---:R-:W-:Y:S01]  /*5a40*/  SHF.R.S32.HI R17, RZ, 0x1f, R16 ;  /* 0x0000001fff117819 */ /* 0x004fe20000011410 */
[----:B------:R-:W-:Y:S06]  /*5a50*/  BRA `(.L_x_20640) ;  /* 0x0000000c00147947 */ /* 0x000fec0003800000 */
.L_x_20641:
[----:B------:R-:W2:Y:S02]  /*5a60*/  LDG.E.S16 R16, desc[UR36][R2.64] ;  /* 0x0000002402107981 */ /* 0x000ea4000c1e1700 */
[----:B--2---:R-:W-:Y:S01]  /*5a70*/  SHF.R.S32.HI R17, RZ, 0x1f, R16 ;  /* 0x0000001fff117819 */ /* 0x004fe20000011410 */
[----:B------:R-:W-:Y:S06]  /*5a80*/  BRA `(.L_x_20640) ;  /* 0x0000000c00087947 */ /* 0x000fec0003800000 */
.L_x_20636:
        /* <DEDUP_REMOVED lines=9> */
.L_x_20644:
[----:B------:R-:W2:Y:S02]  /*5b20*/  LDG.E.U16 R2, desc[UR36][R2.64] ;  /* 0x0000002402027981 */ /* 0x000ea4000c1e1500 */
[----:B--2---:R-:W-:-:S06]  /*5b30*/  HADD2.F32 R16, -RZ, R2.H0_H0 ;  /* 0x20000002ff107230 */ /* 0x004fcc0000004100 */
[----:B------:R-:W0:Y:S02]  /*5b40*/  F2I.S64.TRUNC R16, R16 ;  /* 0x0000001000107311 */ /* 0x000e24000020d900 */
[----:B0-----:R-:W-:Y:S05]  /*5b50*/  BRA `(.L_x_20640) ;  /* 0x0000000800d47947 */ /* 0x001fea0003800000 */
.L_x_20643:
        /* <DEDUP_REMOVED lines=9> */
.L_x_20646:
[----:B------:R-:W2:Y:S02]  /*5bf0*/  LDG.E.U16 R2, desc[UR36][R2.64] ;  /* 0x0000002402027981 */ /* 0x000ea4000c1e1500 */
[----:B--2---:R-:W-:-:S06]  /*5c00*/  HADD2.F32 R16, -RZ, R2.H0_H0 ;  /* 0x20000002ff107230 */ /* 0x004fcc0000004100 */
[----:B------:R-:W0:Y:S02]  /*5c10*/  F2I.S64.TRUNC R16, R16 ;  /* 0x0000001000107311 */ /* 0x000e24000020d900 */
[----:B0-----:R-:W-:Y:S05]  /*5c20*/  BRA `(.L_x_20640) ;  /* 0x0000000800a07947 */ /* 0x001fea0003800000 */
.L_x_20645:
[----:B------:R-:W2:Y:S02]  /*5c30*/  LDG.E.64 R2, desc[UR36][R2.64] ;  /* 0x0000002402027981 */ /* 0x000ea4000c1e1b00 */
[----:B--2---:R0:W1:Y:S02]  /*5c40*/  F2I.S64.F64.TRUNC R16, R2 ;  /* 0x0000000200107311 */ /* 0x004064000030d900 */
[----:B01----:R-:W-:Y:S05]  /*5c50*/  BRA `(.L_x_20640) ;  /* 0x0000000800947947 */ /* 0x003fea0003800000 */
.L_x_20635:
        /* <DEDUP_REMOVED lines=13> */
.L_x_20649:
[----:B------:R-:W2:Y:S02]  /*5d30*/  LDG.E.64 R2, desc[UR36][R2.64] ;  /* 0x0000002402027981 */ /* 0x000ea4000c1e1b00 */
[----:B--2---:R3:W4:Y:S02]  /*5d40*/  F2I.S64.F64.TRUNC R16, R2 ;  /* 0x0000000200107311 */ /* 0x004724000030d900 */
[----:B---34-:R-:W-:Y:S05]  /*5d50*/  BRA `(.L_x_20640) ;  /* 0x0000000800547947 */ /* 0x018fea0003800000 */
.L_x_20648:
        /* <DEDUP_REMOVED lines=26> */
.L_x_20651:
        /* <DEDUP_REMOVED lines=13> */
.L_x_20650:
[----:B------:R-:W2:Y:S02]  /*5fd0*/  LDG.E.U16 R16, desc[UR36][R2.64] ;  /* 0x0000002402107981 */ /* 0x000ea4000c1e1500 */
[----:B--2---:R-:W-:-:S06]  /*5fe0*/  IMAD.U32 R16, R16, 0x10000, RZ ;  /* 0x0001000010107824 */ /* 0x004fcc00078e00ff */
[----:B------:R-:W3:Y:S02]  /*5ff0*/  F2I.S64.TRUNC R16, R16 ;  /* 0x0000001000107311 */ /* 0x000ee4000020d900 */
[----:B---3--:R-:W-:Y:S05]  /*6000*/  BRA `(.L_x_20640) ;  /* 0x0000000400a87947 */ /* 0x008fea0003800000 */
.L_x_20647:
        /* <DEDUP_REMOVED lines=11> */
.L_x_20654:
        /* <DEDUP_REMOVED lines=21> */
.L_x_20658:
[----:B------:R-:W-:Y:S05]  /*6210*/  BSYNC.RECONVERGENT B1 ;  /* 0x0000000000017941 */ /* 0x000fea0003800200 */
.L_x_20657:
[----:B------:R-:W-:Y:S01]  /*6220*/  IMAD.SHL.U32 R0, R0, 0x100000, RZ ;  /* 0x0010000000007824 */ /* 0x000fe200078e00ff */
[----:B------:R-:W-:-:S04]  /*6230*/  LEA R2, R2, 0x3b800000, 0x17 ;  /* 0x3b80000002027811 */ /* 0x000fc800078eb8ff */
[----:B------:R-:W-:-:S07]  /*6240*/  LOP3.LUT R16, R2, R0, R7, 0xfe, !PT ;  /* 0x0000000002107212 */ /* 0x000fce00078efe07 */
.L_x_20656:
[----:B------:R-:W-:Y:S05]  /*6250*/  BSYNC.RECONVERGENT B0 ;  /* 0x0000000000007941 */ /* 0x000fea0003800200 */
.L_x_20655:
[----:B------:R-:W1:Y:S02]  /*6260*/  F2I.S64.TRUNC R16, R16 ;  /* 0x0000001000107311 */ /* 0x000e64000020d900 */
[----:B-1----:R-:W-:Y:S05]  /*6270*/  BRA `(.L_x_20640) ;  /* 0x00000004000c7947 */ /* 0x002fea0003800000 */
.L_x_20653:
        /* <DEDUP_REMOVED lines=21> */
.L_x_20662:
[----:B------:R-:W-:Y:S05]  /*63d0*/  BSYNC.RECONVERGENT B1 ;  /* 0x0000000000017941 */ /* 0x000fea0003800200 */
.L_x_20661:
[----:B------:R-:W-:Y:S02]  /*63e0*/  SHF.L.U32 R0, R0, 0x15, RZ ;  /* 0x0000001500007819 */ /* 0x000fe400000006ff */
[----:B------:R-:W-:-:S04]  /*63f0*/  LEA R2, R2, 0x37800000, 0x17 ;  /* 0x3780000002027811 */ /* 0x000fc800078eb8ff */
[----:B------:R-:W-:-:S07]  /*6400*/  LOP3.LUT R16, R2, R0, R7, 0xfe, !PT ;  /* 0x0000000002107212 */ /* 0x000fce00078efe07 */
.L_x_20660:
[----:B------:R-:W-:Y:S05]  /*6410*/  BSYNC.RECONVERGENT B0 ;  /* 0x0000000000007941 */ /* 0x000fea0003800200 */
.L_x_20659:
[----:B------:R-:W1:Y:S02]  /*6420*/  F2I.S64.TRUNC R16, R16 ;  /* 0x0000001000107311 */ /* 0x000e64000020d900 */
[----:B-1----:R-:W-:Y:S05]  /*6430*/  BRA `(.L_x_20640) ;  /* 0x00000000009c7947 */ /* 0x002fea0003800000 */
.L_x_20652:
        /* <DEDUP_REMOVED lines=14> */
.L_x_20666:
[----:B------:R-:W-:Y:S05]  /*6520*/  BSYNC.RECONVERGENT B0 ;  /* 0x0000000000007941 */ /* 0x000fea0003800200 */
.L_x_20665:
[----:B------:R-:W2:Y:S02]  /*6530*/  F2I.S64.TRUNC R16, R16 ;  /* 0x0000001000107311 */ /* 0x000ea4000020d900 */
[----:B--2---:R-:W-:Y:S05]  /*6540*/  BRA `(.L_x_20640) ;  /* 0x0000000000587947 */ /* 0x004fea0003800000 */
.L_x_20639:
        /* <DEDUP_REMOVED lines=16> */
.L_x_20667:
[----:B------:R-:W-:Y:S01]  /*6650*/  CS2R R16, SRZ ;  /* 0x0000000000107805 */ /* 0x000fe2000001ff00 */
[----:B------:R-:W-:Y:S06]  /*6660*/  BRA `(.L_x_20640) ;  /* 0x0000000000107947 */ /* 0x000fec0003800000 */
.L_x_20664:
[----:B------:R1:W5:Y:S01]  /*6670*/  LDG.E.64 R16, desc[UR36][R2.64] ;  /* 0x0000002402107981 */ /* 0x000362000c1e1b00 */
[----:B------:R-:W-:Y:S05]  /*6680*/  BRA `(.L_x_20640) ;  /* 0x0000000000087947 */ /* 0x000fea0003800000 */
.L_x_20663:
[----:B------:R2:W5:Y:S01]  /*6690*/  LDG.E R16, desc[UR36][R2.64] ;  /* 0x0000002402107981 */ /* 0x000562000c1e1900 */
[----:B------:R-:W-:-:S07]  /*66a0*/  IMAD.MOV.U32 R17, RZ, RZ, RZ ;  /* 0x000000ffff117224 */ /* 0x000fce00078e00ff */
.L_x_20640:
        /* <DEDUP_REMOVED lines=17> */
.L_x_20671:
[----:B-1234-:R1:W5:Y:S01]  /*67c0*/  LDG.E.U8 R2, desc[UR36][R22.64] ;  /* 0x0000002416027981 */ /* 0x01e362000c1e1100 */
[----:B------:R-:W-:Y:S01]  /*67d0*/  MOV R3, RZ ;  /* 0x000000ff00037202 */ /* 0x000fe20000000f00 */
[----:B------:R-:W-:Y:S06]  /*67e0*/  BRA `(.L_x_20673) ;  /* 0x0000000c00407947 */ /* 0x000fec0003800000 */
.L_x_20670:
        /* <DEDUP_REMOVED lines=8> */
.L_x_20675:
[----:B-1234-:R-:W2:Y:S02]  /*6870*/  LDG.E R2, desc[UR36][R22.64] ;  /* 0x0000002416027981 */ /* 0x01eea4000c1e1900 */
[----:B--2---:R-:W-:Y:S01]  /*6880*/  SHF.R.S32.HI R3, RZ, 0x1f, R2 ;  /* 0x0000001fff037819 */ /* 0x004fe20000011402 */
[----:B------:R-:W-:Y:S06]  /*6890*/  BRA `(.L_x_20673) ;  /* 0x0000000c00147947 */ /* 0x000fec0003800000 */
.L_x_20674:
[----:B-1234-:R-:W2:Y:S02]  /*68a0*/  LDG.E.S16 R2, desc[UR36][R22.64] ;  /* 0x0000002416027981 */ /* 0x01eea4000c1e1700 */
[----:B--2---:R-:W-:Y:S01]  /*68b0*/  SHF.R.S32.HI R3, RZ, 0x1f, R2 ;  /* 0x0000001fff037819 */ /* 0x004fe20000011402 */
[----:B------:R-:W-:Y:S06]  /*68c0*/  BRA `(.L_x_20673) ;  /* 0x0000000c00087947 */ /* 0x000fec0003800000 */
.L_x_20669:
        /* <DEDUP_REMOVED lines=9> */
.L_x_20677:
[----:B------:R-:W1:Y:S02]  /*6960*/  LDG.E.U16 R22, desc[UR36][R22.64] ;  /* 0x0000002416167981 */ /* 0x000e64000c1e1500 */
[----:B-1234-:R-:W-:-:S06]  /*6970*/  HADD2.F32 R2, -RZ, R22.H0_H0 ;  /* 0x20000016ff027230 */ /* 0x01efcc0000004100 */
[----:B------:R-:W2:Y:S02]  /*6980*/  F2I.S64.TRUNC R2, R2 ;  /* 0x0000000200027311 */ /* 0x000ea4000020d900 */
[----:B--2---:R-:W-:Y:S05]  /*6990*/  BRA `(.L_x_20673) ;  /* 0x0000000800d47947 */ /* 0x004fea0003800000 */
.L_x_20676:
        /* <DEDUP_REMOVED lines=9> */
.L_x_20679:
[----:B------:R-:W1:Y:S02]  /*6a30*/  LDG.E.U16 R22, desc[UR36][R22.64] ;  /* 0x0000002416167981 */ /* 0x000e64000c1e1500 */
[----:B-1234-:R-:W-:-:S06]  /*6a40*/  HADD2.F32 R2, -RZ, R22.H0_H0 ;  /* 0x20000016ff027230 */ /* 0x01efcc0000004100 */
[----:B------:R-:W2:Y:S02]  /*6a50*/  F2I.S64.TRUNC R2, R2 ;  /* 0x0000000200027311 */ /* 0x000ea4000020d900 */
[----:B--2---:R-:W-:Y:S05]  /*6a60*/  BRA `(.L_x_20673) ;  /* 0x0000000800a07947 */ /* 0x004fea0003800000 */
.L_x_20678:
[----:B-1234-:R-:W2:Y:S02]  /*6a70*/  LDG.E.64 R2, desc[UR36][R22.64] ;  /* 0x0000002416027981 */ /* 0x01eea4000c1e1b00 */
[----:B--2---:R-:W2:Y:S02]  /*6a80*/  F2I.S64.F64.TRUNC R2, R2 ;  /* 0x0000000200027311 */ /* 0x004ea4000030d900 */
[----:B--2---:R-:W-:Y:S05]  /*6a90*/  BRA `(.L_x_20673) ;  /* 0x0000000800947947 */ /* 0x004fea0003800000 */
.L_x_20668:
        /* <DEDUP_REMOVED lines=13> */
.L_x_20682:
[----:B-1234-:R-:W2:Y:S02]  /*6b70*/  LDG.E.64 R2, desc[UR36][R22.64] ;  /* 0x0000002416027981 */ /* 0x01eea4000c1e1b00 */
[----:B--2---:R-:W2:Y:S02]  /*6b80*/  F2I.S64.F64.TRUNC R2, R2 ;  /* 0x0000000200027311 */ /* 0x004ea4000030d900 */
[----:B--2---:R-:W-:Y:S05]  /*6b90*/  BRA `(.L_x_20673) ;  /* 0x0000000800547947 */ /* 0x004fea0003800000 */
.L_x_20681:
        /* <DEDUP_REMOVED lines=26> */
.L_x_20684:
        /* <DEDUP_REMOVED lines=13> */
.L_x_20683:
[----:B-1234-:R-:W2:Y:S02]  /*6e10*/  LDG.E.U16 R2, desc[UR36][R22.64] ;  /* 0x0000002416027981 */ /* 0x01eea4000c1e1500 */
[----:B--2---:R-:W-:-:S06]  /*6e20*/  IMAD.U32 R2, R2, 0x10000, RZ ;  /* 0x0001000002027824 */ /* 0x004fcc00078e00ff */
[----:B------:R-:W2:Y:S02]  /*6e30*/  F2I.S64.TRUNC R2, R2 ;  /* 0x0000000200027311 */ /* 0x000ea4000020d900 */
[----:B--2---:R-:W-:Y:S05]  /*6e40*/  BRA `(.L_x_20673) ;  /* 0x0000000400a87947 */ /* 0x004fea0003800000 */
.L_x_20680:
        /* <DEDUP_REMOVED lines=11> */
.L_x_20687:
        /* <DEDUP_REMOVED lines=21> */
.L_x_20691:
[----:B------:R-:W-:Y:S05]  /*7050*/  BSYNC.RECONVERGENT B1 ;  /* 0x0000000000017941 */ /* 0x000fea0003800200 */
.L_x_20690:
[----:B------:R-:W-:Y:S01]  /*7060*/  IMAD.SHL.U32 R0, R0, 0x100000, RZ ;  /* 0x0010000000007824 */ /* 0x000fe200078e00ff */
[----:B------:R-:W-:-:S04]  /*7070*/  LEA R2, R2, 0x3b800000, 0x17 ;  /* 0x3b80000002027811 */ /* 0x000fc800078eb8ff */
[----:B------:R-:W-:-:S07]  /*7080*/  LOP3.LUT R2, R2, R0, R7, 0xfe, !PT ;  /* 0x0000000002027212 */ /* 0x000fce00078efe07 */
.L_x_20689:
[----:B------:R-:W-:Y:S05]  /*7090*/  BSYNC.RECONVERGENT B0 ;  /* 0x0000000000007941 */ /* 0x000fea0003800200 */
.L_x_20688:
[----:B------:R-:W4:Y:S02]  /*70a0*/  F2I.S64.TRUNC R2, R2 ;  /* 0x0000000200027311 */ /* 0x000f24000020d900 */
[----:B----4-:R-:W-:Y:S05]  /*70b0*/  BRA `(.L_x_20673) ;  /* 0x00000004000c7947 */ /* 0x010fea0003800000 */
.L_x_20686:
        /* <DEDUP_REMOVED lines=21> */
.L_x_20695:
[----:B------:R-:W-:Y:S05]  /*7210*/  BSYNC.RECONVERGENT B1 ;  /* 0x0000000000017941 */ /* 0x000fea0003800200 */
.L_x_20694:
[----:B------:R-:W-:Y:S01]  /*7220*/  IMAD.SHL.U32 R0, R0, 0x200000, RZ ;  /* 0x0020000000007824 */ /* 0x000fe200078e00ff */
[----:B------:R-:W-:-:S04]  /*7230*/  LEA R2, R2, 0x37800000, 0x17 ;  /* 0x3780000002027811 */ /* 0x000fc800078eb8ff */
[----:B------:R-:W-:-:S07]  /*7240*/  LOP3.LUT R2, R2, R0, R7, 0xfe, !PT ;  /* 0x0000000002027212 */ /* 0x000fce00078efe07 */
.L_x_20693:
[----:B------:R-:W-:Y:S05]  /*7250*/  BSYNC.RECONVERGENT B0 ;  /* 0x0000000000007941 */ /* 0x000fea0003800200 */
.L_x_20692:
[----:B------:R-:W0:Y:S02]  /*7260*/  F2I.S64.TRUNC R2, R2 ;  /* 0x0000000200027311 */ /* 0x000e24000020d900 */
[----:B0-----:R-:W-:Y:S05]  /*7270*/  BRA `(.L_x_20673) ;  /* 0x00000000009c7947 */ /* 0x001fea0003800000 */
.L_x_20685:
        /* <DEDUP_REMOVED lines=14> */
.L_x_20699:
[----:B------:R-:W-:Y:S05]  /*7360*/  BSYNC.RECONVERGENT B0 ;  /* 0x0000000000007941 */ /* 0x000fea0003800200 */
.L_x_20698:
[----:B------:R-:W3:Y:S02]  /*7370*/  F2I.S64.TRUNC R2, R2 ;  /* 0x0000000200027311 */ /* 0x000ee4000020d900 */
[----:B---3--:R-:W-:Y:S05]  /*7380*/  BRA `(.L_x_20673) ;  /* 0x0000000000587947 */ /* 0x008fea0003800000 */
.L_x_20672:
        /* <DEDUP_REMOVED lines=16> */
.L_x_20700:
[----:B------:R-:W-:Y:S01]  /*7490*/  CS2R R2, SRZ ;  /* 0x0000000000027805 */ /* 0x000fe2000001ff00 */
[----:B------:R-:W-:Y:S06]  /*74a0*/  BRA `(.L_x_20673) ;  /* 0x0000000000107947 */ /* 0x000fec0003800000 */
.L_x_20697:
[----:B-1234-:R2:W5:Y:S01]  /*74b0*/  LDG.E.64 R2, desc[UR36][R22.64] ;  /* 0x0000002416027981 */ /* 0x01e562000c1e1b00 */
[----:B------:R-:W-:Y:S05]  /*74c0*/  BRA `(.L_x_20673) ;  /* 0x0000000000087947 */ /* 0x000fea0003800000 */
.L_x_20696:
[----:B-1234-:R3:W5:Y:S01]  /*74d0*/  LDG.E R2, desc[UR36][R22.64] ;  /* 0x0000002416027981 */ /* 0x01e762000c1e1900 */
[----:B------:R-:W-:-:S07]  /*74e0*/  IMAD.MOV.U32 R3, RZ, RZ, RZ ;  /* 0x000000ffff037224 */ /* 0x000fce00078e00ff */
.L_x_20673:
        /* <DEDUP_REMOVED lines=19> */
.L_x_20704:
[----:B------:R1:W-:Y:S01]  /*7620*/  STG.E.U8 desc[UR36][R2.64], R7 ;  /* 0x0000000702007986 */ /* 0x0003e2000c101124 */
[----:B------:R-:W-:Y:S05]  /*7630*/  BRA `(.L_x_20706) ;  /* 0x0000000c00387947 */ /* 0x000fea0003800000 */
.L_x_20703:
        /* <DEDUP_REMOVED lines=8> */
.L_x_20708:
[----:B------:R1:W-:Y:S01]  /*76c0*/  STG.E desc[UR36][R2.64], R7 ;  /* 0x0000000702007986 */ /* 0x0003e2000c101924 */
[----:B------:R-:W-:Y:S05]  /*76d0*/  BRA `(.L_x_20706) ;  /* 0x0000000c00107947 */ /* 0x000fea0003800000 */
.L_x_20707:
[----:B------:R1:W-:Y:S01]  /*76e0*/  STG.E.U16 desc[UR36][R2.64], R7 ;  /* 0x0000000702007986 */ /* 0x0003e2000c101524 */
[----:B------:R-:W-:Y:S05]  /*76f0*/  BRA `(.L_x_20706) ;  /* 0x0000000c00087947 */ /* 0x000fea0003800000 */
.L_x_20702:
        /* <DEDUP_REMOVED lines=9> */
.L_x_20710:
[----:B------:R-:W1:Y:S02]  /*7790*/  I2F.S64 R0, R4 ;  /* 0x0000000400007312 */ /* 0x000e640000301400 */
[----:B-1----:R-:W-:-:S05]  /*77a0*/  F2FP.F16.F32.PACK_AB R0, RZ, R0 ;  /* 0x00000000ff00723e */ /* 0x002fca00000000ff */
[----:B------:R1:W-:Y:S01]  /*77b0*/  STG.E.U16 desc[UR36][R2.64], R0 ;  /* 0x0000000002007986 */ /* 0x0003e2000c101524 */
[----:B------:R-:W-:Y:S05]  /*77c0*/  BRA `(.L_x_20706) ;  /* 0x0000000800d47947 */ /* 0x000fea0003800000 */
.L_x_20709:
        /* <DEDUP_REMOVED lines=10> */
.L_x_20712:
[----:B------:R-:W1:Y:S02]  /*7870*/  I2F.S64 R4, R4 ;  /* 0x0000000400047312 */ /* 0x000e640000301400 */
[----:B-1----:R-:W-:-:S04]  /*7880*/  F2FP.F16.F32.PACK_AB R5, RZ, R4 ;  /* 0x00000004ff05723e */ /* 0x002fc800000000ff */
[----:B------:R-:W-:-:S05]  /*7890*/  PRMT R5, R5, 0x5410, RZ ;  /* 0x0000541005057816 */ /* 0x000fca00000000ff */
[----:B------:R1:W-:Y:S01]  /*78a0*/  STG.E desc[UR36][R2.64], R5 ;  /* 0x0000000502007986 */ /* 0x0003e2000c101924 */
[----:B------:R-:W-:Y:S05]  /*78b0*/  BRA `(.L_x_20706) ;  /* 0x0000000800987947 */ /* 0x000fea0003800000 */
.L_x_20711:
[----:B------:R-:W1:Y:S02]  /*78c0*/  I2F.F64.S64 R4, R4 ;  /* 0x0000000400047312 */ /* 0x000e640000301c00 */
[----:B-1----:R1:W-:Y:S01]  /*78d0*/  STG.E.64 desc[UR36][R2.64], R4 ;  /* 0x0000000402007986 */ /* 0x0023e2000c101b24 */
[----:B------:R-:W-:Y:S05]  /*78e0*/  BRA `(.L_x_20706) ;  /* 0x00000008008c7947 */ /* 0x000fea0003800000 */
.L_x_20701:
        /* <DEDUP_REMOVED lines=12> */
.L_x_20716:
        /* <DEDUP_REMOVED lines=18> */
.L_x_20719:
[----:B------:R-:W-:-:S04]  /*7ad0*/  SHF.R.U32.HI R5, RZ, 0x18, R5 ;  /* 0x00000018ff057819 */ /* 0x000fc80000011605 */
[----:B------:R-:W-:-:S07]  /*7ae0*/  LOP3.LUT R0, R0, 0x80, R5, 0xf8, !PT ;  /* 0x0000008000007812 */ /* 0x000fce00078ef805 */
.L_x_20718:
[----:B------:R-:W-:Y:S05]  /*7af0*/  BSYNC.RECONVERGENT B0 ;  /* 0x0000000000007941 */ /* 0x000fea0003800200 */
.L_x_20717:
[----:B------:R1:W-:Y:S01]  /*7b00*/  STG.E.U8 desc[UR36][R2.64], R0 ;  /* 0x0000000002007986 */ /* 0x0003e2000c101124 */
[----:B------:R-:W-:Y:S05]  /*7b10*/  BRA `(.L_x_20706) ;  /* 0x0000000800007947 */ /* 0x000fea0003800000 */
.L_x_20715:
        /* <DEDUP_REMOVED lines=18> */
.L_x_20722:
[----:B------:R-:W-:-:S04]  /*7c40*/  SHF.R.U32.HI R5, RZ, 0x18, R5 ;  /* 0x00000018ff057819 */ /* 0x000fc80000011605 */
[----:B------:R-:W-:-:S07]  /*7c50*/  LOP3.LUT R0, R0, 0x80, R5, 0xf8, !PT ;  /* 0x0000008000007812 */ /* 0x000fce00078ef805 */
.L_x_20721:
[----:B------:R-:W-:Y:S05]  /*7c60*/  BSYNC.RECONVERGENT B0 ;  /* 0x0000000000007941 */ /* 0x000fea0003800200 */
.L_x_20720:
[----:B------:R1:W-:Y:S01]  /*7c70*/  STG.E.U8 desc[UR36][R2.64], R0 ;  /* 0x0000000002007986 */ /* 0x0003e2000c101124 */
[----:B------:R-:W-:Y:S05]  /*7c80*/  BRA `(.L_x_20706) ;  /* 0x0000000400a47947 */ /* 0x000fea0003800000 */
.L_x_20714:
        /* <DEDUP_REMOVED lines=23> */
.L_x_20724:
[----:B------:R1:W-:Y:S01]  /*7e00*/  STG.E.64 desc[UR36][R2.64], R4 ;  /* 0x0000000402007986 */ /* 0x0003e2000c101b24 */
[----:B------:R-:W-:Y:S05]  /*7e10*/  BRA `(.L_x_20706) ;  /* 0x0000000400407947 */ /* 0x000fea0003800000 */
.L_x_20723:
[----:B------:R1:W-:Y:S01]  /*7e20*/  STG.E desc[UR36][R2.64], R7 ;  /* 0x0000000702007986 */ /* 0x0003e2000c101924 */
[----:B------:R-:W-:Y:S05]  /*7e30*/  BRA `(.L_x_20706) ;  /* 0x0000000400387947 */ /* 0x000fea0003800000 */
.L_x_20713:
        /* <DEDUP_REMOVED lines=11> */
.L_x_20726:
[----:B------:R-:W-:Y:S01]  /*7ef0*/  CS2R R6, SRZ ;  /* 0x0000000000067805 */ /* 0x000fe2000001ff00 */
[----:B------:R-:W1:Y:S04]  /*7f00*/  I2F.F64.S64 R4, R4 ;  /* 0x0000000400047312 */ /* 0x000e680000301c00 */
[----:B-1----:R1:W-:Y:S01]  /*7f10*/  STG.E.128 desc[UR36][R2.64], R4 ;  /* 0x0000000402007986 */ /* 0x0023e2000c101d24 */
[----:B------:R-:W-:Y:S05]  /*7f20*/  BRA `(.L_x_20706) ;  /* 0x0000000000fc7947 */ /* 0x000fea0003800000 */
.L_x_20725:
[----:B------:R-:W-:-:S09]  /*7f30*/  UISETP.NE.AND UP0, UPT, UR4, 0xf, UPT ;  /* 0x0000000f0400788c */ /* 0x000fd2000bf05270 */
[----:B------:R-:W-:Y:S05]  /*7f40*/  BRA.U !UP0, `(.L_x_20727) ;  /* 0x0000000108e87547 */ /* 0x000fea000b800000 */
[----:B------:R-:W-:-:S09]  /*7f50*/  UISETP.NE.AND UP0, UPT, UR4, 0x17, UPT ;  /* 0x000000170400788c */ /* 0x000fd2000bf05270 */
[----:B------:R-:W-:Y:S05]  /*7f60*/  BRA.U !UP0, `(.L_x_20728) ;  /* 0x0000000108907547 */ /* 0x000fea000b800000 */
[----:B------:R-:W-:-:S09]  /*7f70*/  UISETP.NE.AND UP0, UPT, UR4, 0x18, UPT ;  /* 0x000000180400788c */ /* 0x000fd2000bf05270 */
[----:B------:R-:W-:Y:S05]  /*7f80*/  BRA.U !UP0, `(.L_x_20729) ;  /* 0x0000000108447547 */ /* 0x000fea000b800000 */
.L_x_20705:
        /* <DEDUP_REMOVED lines=16> */
.L_x_20730:
[----:B------:R-:W-:Y:S05]  /*8090*/  BRA `(.L_x_20706) ;  /* 0x0000000000a07947 */ /* 0x000fea0003800000 */
.L_x_20729:
        /* <DEDUP_REMOVED lines=13> */
.L_x_20732:
[----:B------:R-:W-:Y:S05]  /*8170*/  BSYNC.RECONVERGENT B0 ;  /* 0x0000000000007941 */ /* 0x000fea0003800200 */
.L_x_20731:
[----:B------:R-:W-:-:S05]  /*8180*/  LOP3.LUT R7, R0, 0x80, R7, 0xf8, !PT ;  /* 0x0000008000077812 */ /* 0x000fca00078ef807 */
[----:B------:R1:W-:Y:S01]  /*8190*/  STG.E.U8 desc[UR36][R2.64], R7 ;  /* 0x0000000702007986 */ /* 0x0003e2000c101124 */
[----:B------:R-:W-:Y:S05]  /*81a0*/  BRA `(.L_x_20706) ;  /* 0x00000000005c7947 */ /* 0x000fea0003800000 */
.L_x_20728:
        /* <DEDUP_REMOVED lines=12> */
.L_x_20734:
[----:B------:R-:W-:Y:S02]  /*8270*/  ISETP.GT.U32.AND P0, PT, R6, 0x7f800000, PT ;  /* 0x7f8000000600780c */ /* 0x000fe40003f04070 */
[----:B------:R-:W-:-:S04]  /*8280*/  MOV R0, 0x7f ;  /* 0x0000007f00007802 */ /* 0x000fc80000000f00 */
[----:B------:R-:W-:-:S07]  /*8290*/  SEL R0, R0, 0x7c, P0 ;  /* 0x0000007c00007807 */ /* 0x000fce0000000000 */
.L_x_20735:
[----:B------:R-:W-:Y:S05]  /*82a0*/  BSYNC.RECONVERGENT B0 ;  /* 0x0000000000007941 */ /* 0x000fea0003800200 */
.L_x_20733:
[----:B------:R-:W-:-:S04]  /*82b0*/  SHF.R.U32.HI R5, RZ, 0x18, R5 ;  /* 0x00000018ff057819 */ /* 0x000fc80000011605 */
[----:B------:R-:W-:-:S05]  /*82c0*/  LOP3.LUT R5, R0, 0x80, R5, 0xf8, !PT ;  /* 0x0000008000057812 */ /* 0x000fca00078ef805 */
[----:B------:R1:W-:Y:S01]  /*82d0*/  STG.E.U8 desc[UR36][R2.64], R5 ;  /* 0x0000000502007986 */ /* 0x0003e2000c101124 */
[----:B------:R-:W-:Y:S05]  /*82e0*/  BRA `(.L_x_20706) ;  /* 0x00000000000c7947 */ /* 0x000fea0003800000 */
.L_x_20727:
[----:B------:R-:W1:Y:S02]  /*82f0*/  I2F.S64 R0, R4 ;  /* 0x0000000400007312 */ /* 0x000e640000301400 */
[----:B-1----:R-:W-:-:S05]  /*8300*/  F2FP.BF16.F32.PACK_AB R0, RZ, R0 ;  /* 0x00000000ff00723e */ /* 0x002fca00000010ff */
[----:B------:R1:W-:Y:S02]  /*8310*/  STG.E.U16 desc[UR36][R2.64], R0 ;  /* 0x0000000002007986 */ /* 0x0003e4000c101524 */
.L_x_20706:
[----:B------:R-:W-:-:S07]  /*8320*/  VIADD R19, R19, 0x80 ;  /* 0x0000008013137836 */ /* 0x000fce0000000000 */
.L_x_20633:
[----:B------:R-:W-:Y:S05]  /*8330*/  BSYNC.RECONVERGENT B6 ;  /* 0x0000000000067941 */ /* 0x000fea0003800200 */
.L_x_20632:
        /* <DEDUP_REMOVED lines=358> */
.L_x_20738:
        /* <DEDUP_REMOVED lines=17> */
.L_x_20742:
[----:B------:R1:W5:Y:S01]  /*9ab0*/  LDG.E.U8 R16, desc[UR36][R2.64] ;  /* 0x0000002402107981 */ /* 0x000362000c1e1100 */
[----:B------:R-:W-:Y:S01]  /*9ac0*/  IMAD.MOV.U32 R17, RZ, RZ, RZ ;  /* 0x000000ffff117224 */ /* 0x000fe200078e00ff */
[----:B------:R-:W-:Y:S06]  /*9ad0*/  BRA `(.L_x_20744) ;  /* 0x0000000c00407947 */ /* 0x000fec0003800000 */
.L_x_20741:
        /* <DEDUP_REMOVED lines=8> */
.L_x_20746:
[----:B------:R-:W2:Y:S02]  /*9b60*/  LDG.E R16, desc[UR36][R2.64] ;  /* 0x0000002402107981 */ /* 0x000ea4000c1e1900 */
[----:B--2---:R-:W-:Y:S01]  /*9b70*/  SHF.R.S32.HI R17, RZ, 0x1f, R16 ;  /* 0x0000001fff117819 */ /* 0x004fe20000011410 */
[----:B------:R-:W-:Y:S06]  /*9b80*/  BRA `(.L_x_20744) ;  /* 0x0000000c00147947 */ /* 0x000fec0003800000 */
.L_x_20745:
[----:B------:R-:W2:Y:S02]  /*9b90*/  LDG.E.S16 R16, desc[UR36][R2.64] ;  /* 0x0000002402107981 */ /* 0x000ea4000c1e1700 */
[----:B--2---:R-:W-:Y:S01]  /*9ba0*/  SHF.R.S32.HI R17, RZ, 0x1f, R16 ;  /* 0x0000001fff117819 */ /* 0x004fe20000011410 */
[----:B------:R-:W-:Y:S06]  /*9bb0*/  BRA `(.L_x_20744) ;  /* 0x0000000c00087947 */ /* 0x000fec0003800000 */
.L_x_20740:
        /* <DEDUP_REMOVED lines=9> */
.L_x_20748:
[----:B------:R-:W2:Y:S02]  /*9c50*/  LDG.E.U16 R2, desc[UR36][R2.64] ;  /* 0x0000002402027981 */ /* 0x000ea4000c1e1500 */
[----:B--2---:R-:W-:-:S06]  /*9c60*/  HADD2.F32 R16, -RZ, R2.H0_H0 ;  /* 0x20000002ff107230 */ /* 0x004fcc0000004100 */
[----:B------:R-:W2:Y:S02]  /*9c70*/  F2I.S64.TRUNC R16, R16 ;  /* 0x0000001000107311 */ /* 0x000ea4000020d900 */
[----:B--2---:R-:W-:Y:S05]  /*9c80*/  BRA `(.L_x_20744) ;  /* 0x0000000800d47947 */ /* 0x004fea0003800000 */
.L_x_20747:
        /* <DEDUP_REMOVED lines=9> */
.L_x_20750:
[----:B------:R-:W2:Y:S02]  /*9d20*/  LDG.E.U16 R2, desc[UR36][R2.64] ;  /* 0x0000002402027981 */ /* 0x000ea4000c1e1500 */
[----:B--2---:R-:W-:-:S06]  /*9d30*/  HADD2.F32 R16, -RZ, R2.H0_H0 ;  /* 0x20000002ff107230 */ /* 0x004fcc0000004100 */
[----:B------:R-:W2:Y:S02]  /*9d40*/  F2I.S64.TRUNC R16, R16 ;  /* 0x0000001000107311 */ /* 0x000ea4000020d900 */
[----:B--2---:R-:W-:Y:S05]  /*9d50*/  BRA `(.L_x_20744) ;  /* 0x0000000800a07947 */ /* 0x004fea0003800000 */
.L_x_20749:
[----:B------:R-:W2:Y:S02]  /*9d60*/  LDG.E.64 R2, desc[UR36][R2.64] ;  /* 0x0000002402027981 */ /* 0x000ea4000c1e1b00 */
[----:B--2---:R2:W3:Y:S02]  /*9d70*/  F2I.S64.F64.TRUNC R16, R2 ;  /* 0x0000000200107311 */ /* 0x0044e4000030d900 */
[----:B--23--:R-:W-:Y:S05]  /*9d80*/  BRA `(.L_x_20744) ;  /* 0x0000000800947947 */ /* 0x00cfea0003800000 */
.L_x_20739:
        /* <DEDUP_REMOVED lines=13> */
.L_x_20753:
[----:B------:R-:W2:Y:S02]  /*9e60*/  LDG.E.64 R2, desc[UR36][R2.64] ;  /* 0x0000002402027981 */ /* 0x000ea4000c1e1b00 */
[----:B--2---:R0:W1:Y:S02]  /*9e70*/  F2I.S64.F64.TRUNC R16, R2 ;  /* 0x0000000200107311 */ /* 0x004064000030d900 */
[----:B01----:R-:W-:Y:S05]  /*9e80*/  BRA `(.L_x_20744) ;  /* 0x0000000800547947 */ /* 0x003fea0003800000 */
.L_x_20752:
        /* <DEDUP_REMOVED lines=26> */
.L_x_20755:
        /* <DEDUP_REMOVED lines=13> */
.L_x_20754:
[----:B------:R-:W2:Y:S02]  /*a100*/  LDG.E.U16 R16, desc[UR36][R2.64] ;  /* 0x0000002402107981 */ /* 0x000ea4000c1e1500 */
[----:B--2---:R-:W-:-:S06]  /*a110*/  IMAD.U32 R16, R16, 0x10000, RZ ;  /* 0x0001000010107824 */ /* 0x004fcc00078e00ff */
[----:B------:R-:W0:Y:S02]  /*a120*/  F2I.S64.TRUNC R16, R16 ;  /* 0x0000001000107311 */ /* 0x000e24000020d900 */
[----:B0-----:R-:W-:Y:S05]  /*a130*/  BRA `(.L_x_20744) ;  /* 0x0000000400a87947 */ /* 0x001fea0003800000 */
.L_x_20751:
        /* <DEDUP_REMOVED lines=11> */
.L_x_20758:
        /* <DEDUP_REMOVED lines=21> */
.L_x_20762:
[----:B------:R-:W-:Y:S05]  /*a340*/  BSYNC.RECONVERGENT B1 ;  /* 0x0000000000017941 */ /* 0x000fea0003800200 */
.L_x_20761:
[----:B------:R-:W-:Y:S01]  /*a350*/  IMAD.SHL.U32 R0, R0, 0x100000, RZ ;  /* 0x0010000000007824 */ /* 0x000fe200078e00ff */
[----:B------:R-:W-:-:S04]  /*a360*/  LEA R2, R2, 0x3b800000, 0x17 ;  /* 0x3b80000002027811 */ /* 0x000fc800078eb8ff */
[----:B------:R-:W-:-:S07]  /*a370*/  LOP3.LUT R16, R2, R0, R7, 0xfe, !PT ;  /* 0x0000000002107212 */ /* 0x000fce00078efe07 */
.L_x_20760:
[----:B------:R-:W-:Y:S05]  /*a380*/  BSYNC.RECONVERGENT B0 ;  /* 0x0000000000007941 */ /* 0x000fea0003800200 */
.L_x_20759:
[----:B------:R-:W0:Y:S02]  /*a390*/  F2I.S64.TRUNC R16, R16 ;  /* 0x0000001000107311 */ /* 0x000e24000020d900 */
[----:B0-----:R-:W-:Y:S05]  /*a3a0*/  BRA `(.L_x_20744) ;  /* 0x00000004000c7947 */ /* 0x001fea0003800000 */
.L_x_20757:
        /* <DEDUP_REMOVED lines=21> */
.L_x_20766:
[----:B------:R-:W-:Y:S05]  /*a500*/  BSYNC.RECONVERGENT B1 ;  /* 0x0000000000017941 */ /* 0x000fea0003800200 */
.L_x_20765:
[----:B------:R-:W-:Y:S02]  /*a510*/  SHF.L.U32 R0, R0, 0x15, RZ ;  /* 0x0000001500007819 */ /* 0x000fe400000006ff */
[----:B------:R-:W-:-:S04]  /*a520*/  LEA R2, R2, 0x37800000, 0x17 ;  /* 0x3780000002027811 */ /* 0x000fc800078eb8ff */
[----:B------:R-:W-:-:S07]  /*a530*/  LOP3.LUT R16, R2, R0, R7, 0xfe, !PT ;  /* 0x0000000002107212 */ /* 0x000fce00078efe07 */
.L_x_20764:
[----:B------:R-:W-:Y:S05]  /*a540*/  BSYNC.RECONVERGENT B0 ;  /* 0x0000000000007941 */ /* 0x000fea0003800200 */
.L_x_20763:
[----:B------:R-:W4:Y:S02]  /*a550*/  F2I.S64.TRUNC R16, R16 ;  /* 0x0000001000107311 */ /* 0x000f24000020d900 */
[----:B----4-:R-:W-:Y:S05]  /*a560*/  BRA `(.L_x_20744) ;  /* 0x00000000009c7947 */ /* 0x010fea0003800000 */
.L_x_20756:
        /* <DEDUP_REMOVED lines=14> */
.L_x_20770:
[----:B------:R-:W-:Y:S05]  /*a650*/  BSYNC.RECONVERGENT B0 ;  /* 0x0000000000007941 */ /* 0x000fea0003800200 */
.L_x_20769:
[----:B------:R-:W3:Y:S02]  /*a660*/  F2I.S64.TRUNC R16, R16 ;  /* 0x0000001000107311 */ /* 0x000ee4000020d900 */
[----:B---3--:R-:W-:Y:S05]  /*a670*/  BRA `(.L_x_20744) ;  /* 0x0000000000587947 */ /* 0x008fea0003800000 */
.L_x_20743:
        /* <DEDUP_REMOVED lines=16> */
.L_x_20771:
[----:B------:R-:W-:Y:S01]  /*a780*/  CS2R R16, SRZ ;  /* 0x0000000000107805 */ /* 0x000fe2000001ff00 */
[----:B------:R-:W-:Y:S06]  /*a790*/  BRA `(.L_x_20744) ;  /* 0x0000000000107947 */ /* 0x000fec0003800000 */
.L_x_20768:
[----:B------:R2:W5:Y:S01]  /*a7a0*/  LDG.E.64 R16, desc[UR36][R2.64] ;  /* 0x0000002402107981 */ /* 0x000562000c1e1b00 */
[----:B------:R-:W-:Y:S05]  /*a7b0*/  BRA `(.L_x_20744) ;  /* 0x0000000000087947 */ /* 0x000fea0003800000 */
.L_x_20767:
[----:B------:R3:W5:Y:S01]  /*a7c0*/  LDG.E R16, desc[UR36][R2.64] ;  /* 0x0000002402107981 */ /* 0x000762000c1e1900 */
[----:B------:R-:W-:-:S07]  /*a7d0*/  IMAD.MOV.U32 R17, RZ, RZ, RZ ;  /* 0x000000ffff117224 */ /* 0x000fce00078e00ff */
.L_x_20744:
        /* <DEDUP_REMOVED lines=17> */
.L_x_20775:
[----:B0-234-:R0:W5:Y:S01]  /*a8f0*/  LDG.E.U8 R2, desc[UR36][R22.64] ;  /* 0x0000002416027981 */ /* 0x01d162000c1e1100 */
[----:B------:R-:W-:Y:S01]  /*a900*/  MOV R3, RZ ;  /* 0x000000ff00037202 */ /* 0x000fe20000000f00 */
[----:B------:R-:W-:Y:S06]  /*a910*/  BRA `(.L_x_20777) ;  /* 0x0000000c00407947 */ /* 0x000fec0003800000 */
.L_x_20774:
        /* <DEDUP_REMOVED lines=8> */
.L_x_20779:
[----:B0-234-:R-:W2:Y:S02]  /*a9a0*/  LDG.E R2, desc[UR36][R22.64] ;  /* 0x0000002416027981 */ /* 0x01dea4000c1e1900 */
[----:B--2---:R-:W-:Y:S01]  /*a9b0*/  SHF.R.S32.HI R3, RZ, 0x1f, R2 ;  /* 0x0000001fff037819 */ /* 0x004fe20000011402 */
[----:B------:R-:W-:Y:S06]  /*a9c0*/  BRA `(.L_x_20777) ;  /* 0x0000000c00147947 */ /* 0x000fec0003800000 */
.L_x_20778:
[----:B0-234-:R-:W2:Y:S02]  /*a9d0*/  LDG.E.S16 R2, desc[UR36][R22.64] ;  /* 0x0000002416027981 */ /* 0x01dea4000c1e1700 */
[----:B--2---:R-:W-:Y:S01]  /*a9e0*/  SHF.R.S32.HI R3, RZ, 0x1f, R2 ;  /* 0x0000001fff037819 */ /* 0x004fe20000011402 */
[----:B------:R-:W-:Y:S06]  /*a9f0*/  BRA `(.L_x_20777) ;  /* 0x0000000c00087947 */ /* 0x000fec0003800000 */
.L_x_20773:
        /* <DEDUP_REMOVED lines=9> */
.L_x_20781:
[----:B------:R-:W0:Y:S02]  /*aa90*/  LDG.E.U16 R22, desc[UR36][R22.64] ;  /* 0x0000002416167981 */ /* 0x000e24000c1e1500 */
[----:B0-234-:R-:W-:-:S06]  /*aaa0*/  HADD2.F32 R2, -RZ, R22.H0_H0 ;  /* 0x20000016ff027230 */ /* 0x01dfcc0000004100 */
[----:B------:R-:W0:Y:S02]  /*aab0*/  F2I.S64.TRUNC R2, R2 ;  /* 0x0000000200027311 */ /* 0x000e24000020d900 */
[----:B0-----:R-:W-:Y:S05]  /*aac0*/  BRA `(.L_x_20777) ;  /* 0x0000000800d47947 */ /* 0x001fea0003800000 */
.L_x_20780:
        /* <DEDUP_REMOVED lines=9> */
.L_x_20783:
[----:B------:R-:W0:Y:S02]  /*ab60*/  LDG.E.U16 R22, desc[UR36][R22.64] ;  /* 0x0000002416167981 */ /* 0x000e24000c1e1500 */
[----:B0-234-:R-:W-:-:S06]  /*ab70*/  HADD2.F32 R2, -RZ, R22.H0_H0 ;  /* 0x20000016ff027230 */ /* 0x01dfcc0000004100 */
[----:B------:R-:W0:Y:S02]  /*ab80*/  F2I.S64.TRUNC R2, R2 ;  /* 0x0000000200027311 */ /* 0x000e24000020d900 */
[----:B0-----:R-:W-:Y:S05]  /*ab90*/  BRA `(.L_x_20777) ;  /* 0x0000000800a07947 */ /* 0x001fea0003800000 */
.L_x_20782:
[----:B0-234-:R-:W2:Y:S02]  /*aba0*/  LDG.E.64 R2, desc[UR36][R22.64] ;  /* 0x0000002416027981 */ /* 0x01dea4000c1e1b00 */
[----:B--2---:R-:W0:Y:S02]  /*abb0*/  F2I.S64.F64.TRUNC R2, R2 ;  /* 0x0000000200027311 */ /* 0x004e24000030d900 */
[----:B0-----:R-:W-:Y:S05]  /*abc0*/  BRA `(.L_x_20777) ;  /* 0x0000000800947947 */ /* 0x001fea0003800000 */
.L_x_20772:
        /* <DEDUP_REMOVED lines=13> */
.L_x_20786:
[----:B0-234-:R-:W2:Y:S02]  /*aca0*/  LDG.E.64 R2, desc[UR36][R22.64] ;  /* 0x0000002416027981 */ /* 0x01dea4000c1e1b00 */
[----:B--2---:R-:W0:Y:S02]  /*acb0*/  F2I.S64.F64.TRUNC R2, R2 ;  /* 0x0000000200027311 */ /* 0x004e24000030d900 */
[----:B0-----:R-:W-:Y:S05]  /*acc0*/  BRA `(.L_x_20777) ;  /* 0x0000000800547947 */ /* 0x001fea0003800000 */
.L_x_20785:
        /* <DEDUP_REMOVED lines=26> */
.L_x_20788:
        /* <DEDUP_REMOVED lines=13> */
.L_x_20787:
[----:B0-234-:R-:W2:Y:S02]  /*af40*/  LDG.E.U16 R2, desc[UR36][R22.64] ;  /* 0x0000002416027981 */ /* 0x01dea4000c1e1500 */
[----:B--2---:R-:W-:-:S06]  /*af50*/  IMAD.U32 R2, R2, 0x10000, RZ ;  /* 0x0001000002027824 */ /* 0x004fcc00078e00ff */
[----:B------:R-:W0:Y:S02]  /*af60*/  F2I.S64.TRUNC R2, R2 ;  /* 0x0000000200027311 */ /* 0x000e24000020d900 */
[----:B0-----:R-:W-:Y:S05]  /*af70*/  BRA `(.L_x_20777) ;  /* 0x0000000400a87947 */ /* 0x001fea0003800000 */
.L_x_20784:
        /* <DEDUP_REMOVED lines=11> */
.L_x_20791:
        /* <DEDUP_REMOVED lines=21> */
.L_x_20795:
[----:B------:R-:W-:Y:S05]  /*b180*/  BSYNC.RECONVERGENT B1 ;  /* 0x0000000000017941 */ /* 0x000fea0003800200 */
.L_x_20794:
[----:B------:R-:W-:Y:S01]  /*b190*/  IMAD.SHL.U32 R0, R0, 0x100000, RZ ;  /* 0x0010000000007824 */ /* 0x000fe200078e00ff */
[----:B------:R-:W-:-:S04]  /*b1a0*/  LEA R2, R2, 0x3b800000, 0x17 ;  /* 0x3b80000002027811 */ /* 0x000fc800078eb8ff */
[----:B------:R-:W-:-:S07]  /*b1b0*/  LOP3.LUT R2, R2, R0, R7, 0xfe, !PT ;  /* 0x0000000002027212 */ /* 0x000fce00078efe07 */
.L_x_20793:
[----:B------:R-:W-:Y:S05]  /*b1c0*/  BSYNC.RECONVERGENT B0 ;  /* 0x0000000000007941 */ /* 0x000fea0003800200 */
.L_x_20792:
[----:B------:R-:W4:Y:S02]  /*b1d0*/  F2I.S64.TRUNC R2, R2 ;  /* 0x0000000200027311 */ /* 0x000f24000020d900 */
[----:B----4-:R-:W-:Y:S05]  /*b1e0*/  BRA `(.L_x_20777) ;  /* 0x00000004000c7947 */ /* 0x010fea0003800000 */
.L_x_20790:
        /* <DEDUP_REMOVED lines=21> */
.L_x_20799:
[----:B------:R-:W-:Y:S05]  /*b340*/  BSYNC.RECONVERGENT B1 ;  /* 0x0000000000017941 */ /* 0x000fea0003800200 */
.L_x_20798:
[----:B------:R-:W-:Y:S01]  /*b350*/  IMAD.SHL.U32 R0, R0, 0x200000, RZ ;  /* 0x0020000000007824 */ /* 0x000fe200078e00ff */
[----:B------:R-:W-:-:S04]  /*b360*/  LEA R2, R2, 0x37800000, 0x17 ;  /* 0x3780000002027811 */ /* 0x000fc800078eb8ff */
[----:B------:R-:W-:-:S07]  /*b370*/  LOP3.LUT R2, R2, R0, R7, 0xfe, !PT ;  /* 0x0000000002027212 */ /* 0x000fce00078efe07 */
.L_x_20797:
[----:B------:R-:W-:Y:S05]  /*b380*/  BSYNC.RECONVERGENT B0 ;  /* 0x0000000000007941 */ /* 0x000fea0003800200 */
.L_x_20796:
[----:B------:R-:W4:Y:S02]  /*b390*/  F2I.S64.TRUNC R2, R2 ;  /* 0x0000000200027311 */ /* 0x000f24000020d900 */
[----:B----4-:R-:W-:Y:S05]  /*b3a0*/  BRA `(.L_x_20777) ;  /* 0x00000000009c7947 */ /* 0x010fea0003800000 */
.L_x_20789:
        /* <DEDUP_REMOVED lines=14> */
.L_x_20803:
[----:B------:R-:W-:Y:S05]  /*b490*/  BSYNC.RECONVERGENT B0 ;  /* 0x0000000000007941 */ /* 0x000fea0003800200 */
.L_x_20802:
[----:B------:R-:W4:Y:S02]  /*b4a0*/  F2I.S64.TRUNC R2, R2 ;  /* 0x0000000200027311 */ /* 0x000f24000020d900 */
[----:B----4-:R-:W-:Y:S05]  /*b4b0*/  BRA `(.L_x_20777) ;  /* 0x0000000000587947 */ /* 0x010fea0003800000 */
.L_x_20776:
        /* <DEDUP_REMOVED lines=16> */
.L_x_20804:
[----:B------:R-:W-:Y:S01]  /*b5c0*/  CS2R R2, SRZ ;  /* 0x0000000000027805 */ /* 0x000fe2000001ff00 */
[----:B------:R-:W-:Y:S06]  /*b5d0*/  BRA `(.L_x_20777) ;  /* 0x0000000000107947 */ /* 0x000fec0003800000 */
.L_x_20801:
[----:B0-234-:R3:W5:Y:S01]  /*b5e0*/  LDG.E.64 R2, desc[UR36][R22.64] ;  /* 0x0000002416027981 */ /* 0x01d762000c1e1b00 */
[----:B------:R-:W-:Y:S05]  /*b5f0*/  BRA `(.L_x_20777) ;  /* 0x0000000000087947 */ /* 0x000fea0003800000 */
.L_x_20800:
[----:B0-234-:R2:W5:Y:S01]  /*b600*/  LDG.E R2, desc[UR36][R22.64] ;  /* 0x0000002416027981 */ /* 0x01d562000c1e1900 */
[----:B------:R-:W-:-:S07]  /*b610*/  IMAD.MOV.U32 R3, RZ, RZ, RZ ;  /* 0x000000ffff037224 */ /* 0x000fce00078e00ff */
.L_x_20777:
        /* <DEDUP_REMOVED lines=19> */
.L_x_20808:
[----:B------:R0:W-:Y:S01]  /*b750*/  STG.E.U8 desc[UR36][R2.64], R7 ;  /* 0x0000000702007986 */ /* 0x0001e2000c101124 */
[----:B------:R-:W-:Y:S05]  /*b760*/  BRA `(.L_x_20810) ;  /* 0x0000000c00387947 */ /* 0x000fea0003800000 */
.L_x_20807:
        /* <DEDUP_REMOVED lines=8> */
.L_x_20812:
[----:B------:R0:W-:Y:S01]  /*b7f0*/  STG.E desc[UR36][R2.64], R7 ;  /* 0x0000000702007986 */ /* 0x0001e2000c101924 */
[----:B------:R-:W-:Y:S05]  /*b800*/  BRA `(.L_x_20810) ;  /* 0x0000000c00107947 */ /* 0x000fea0003800000 */
.L_x_20811:
[----:B------:R0:W-:Y:S01]  /*b810*/  STG.E.U16 desc[UR36][R2.64], R7 ;  /* 0x0000000702007986 */ /* 0x0001e2000c101524 */
[----:B------:R-:W-:Y:S05]  /*b820*/  BRA `(.L_x_20810) ;  /* 0x0000000c00087947 */ /* 0x000fea0003800000 */
.L_x_20806:
        /* <DEDUP_REMOVED lines=9> */
.L_x_20814:
[----:B------:R-:W0:Y:S02]  /*b8c0*/  I2F.S64 R0, R4 ;  /* 0x0000000400007312 */ /* 0x000e240000301400 */
[----:B0-----:R-:W-:-:S05]  /*b8d0*/  F2FP.F16.F32.PACK_AB R0, RZ, R0 ;  /* 0x00000000ff00723e */ /* 0x001fca00000000ff */
[----:B------:R0:W-:Y:S01]  /*b8e0*/  STG.E.U16 desc[UR36][R2.64], R0 ;  /* 0x0000000002007986 */ /* 0x0001e2000c101524 */
[----:B------:R-:W-:Y:S05]  /*b8f0*/  BRA `(.L_x_20810) ;  /* 0x0000000800d47947 */ /* 0x000fea0003800000 */
.L_x_20813:
        /* <DEDUP_REMOVED lines=10> */
.L_x_20816:
[----:B------:R-:W0:Y:S02]  /*b9a0*/  I2F.S64 R4, R4 ;  /* 0x0000000400047312 */ /* 0x000e240000301400 */
[----:B0-----:R-:W-:-:S04]  /*b9b0*/  F2FP.F16.F32.PACK_AB R5, RZ, R4 ;  /* 0x00000004ff05723e */ /* 0x001fc800000000ff */
[----:B------:R-:W-:-:S05]  /*b9c0*/  PRMT R5, R5, 0x5410, RZ ;  /* 0x0000541005057816 */ /* 0x000fca00000000ff */
[----:B------:R0:W-:Y:S01]  /*b9d0*/  STG.E desc[UR36][R2.64], R5 ;  /* 0x0000000502007986 */ /* 0x0001e2000c101924 */
[----:B------:R-:W-:Y:S05]  /*b9e0*/  BRA `(.L_x_20810) ;  /* 0x0000000800987947 */ /* 0x000fea0003800000 */
.L_x_20815:
[----:B------:R-:W0:Y:S02]  /*b9f0*/  I2F.F64.S64 R4, R4 ;  /* 0x0000000400047312 */ /* 0x000e240000301c00 */
[----:B0-----:R0:W-:Y:S01]  /*ba00*/  STG.E.64 desc[UR36][R2.64], R4 ;  /* 0x0000000402007986 */ /* 0x0011e2000c101b24 */
[----:B------:R-:W-:Y:S05]  /*ba10*/  BRA `(.L_x_20810) ;  /* 0x00000008008c7947 */ /* 0x000fea0003800000 */
.L_x_20805:
        /* <DEDUP_REMOVED lines=12> */
.L_x_20820:
        /* <DEDUP_REMOVED lines=18> */
.L_x_20823:
[----:B------:R-:W-:-:S04]  /*bc00*/  SHF.R.U32.HI R5, RZ, 0x18, R5 ;  /* 0x00000018ff057819 */ /* 0x000fc80000011605 */
[----:B------:R-:W-:-:S07]  /*bc10*/  LOP3.LUT R0, R0, 0x80, R5, 0xf8, !PT ;  /* 0x0000008000007812 */ /* 0x000fce00078ef805 */
.L_x_20822:
[----:B------:R-:W-:Y:S05]  /*bc20*/  BSYNC.RECONVERGENT B0 ;  /* 0x0000000000007941 */ /* 0x000fea0003800200 */
.L_x_20821:
[----:B------:R0:W-:Y:S01]  /*bc30*/  STG.E.U8 desc[UR36][R2.64], R0 ;  /* 0x0000000002007986 */ /* 0x0001e2000c101124 */
[----:B------:R-:W-:Y:S05]  /*bc40*/  BRA `(.L_x_20810) ;  /* 0x0000000800007947 */ /* 0x000fea0003800000 */
.L_x_20819:
        /* <DEDUP_REMOVED lines=18> */
.L_x_20826:
[----:B------:R-:W-:-:S04]  /*bd70*/  SHF.R.U32.HI R5, RZ, 0x18, R5 ;  /* 0x00000018ff057819 */ /* 0x000fc80000011605 */
[----:B------:R-:W-:-:S07]  /*bd80*/  LOP3.LUT R0, R0, 0x80, R5, 0xf8, !PT ;  /* 0x0000008000007812 */ /* 0x000fce00078ef805 */
.L_x_20825:
[----:B------:R-:W-:Y:S05]  /*bd90*/  BSYNC.RECONVERGENT B0 ;  /* 0x0000000000007941 */ /* 0x000fea0003800200 */
.L_x_20824:
[----:B------:R0:W-:Y:S01]  /*bda0*/  STG.E.U8 desc[UR36][R2.64], R0 ;  /* 0x0000000002007986 */ /* 0x0001e2000c101124 */
[----:B------:R-:W-:Y:S05]  /*bdb0*/  BRA `(.L_x_20810) ;  /* 0x0000000400a47947 */ /* 0x000fea0003800000 */
.L_x_20818:
        /* <DEDUP_REMOVED lines=23> */
.L_x_20828:
[----:B------:R0:W-:Y:S01]  /*bf30*/  STG.E.64 desc[UR36][R2.64], R4 ;  /* 0x0000000402007986 */ /* 0x0001e2000c101b24 */
[----:B------:R-:W-:Y:S05]  /*bf40*/  BRA `(.L_x_20810) ;  /* 0x0000000400407947 */ /* 0x000fea0003800000 */
.L_x_20827:
[----:B------:R0:W-:Y:S01]  /*bf50*/  STG.E desc[UR36][R2.64], R7 ;  /* 0x0000000702007986 */ /* 0x0001e2000c101924 */
[----:B------:R-:W-:Y:S05]  /*bf60*/  BRA `(.L_x_20810) ;  /* 0x0000000400387947 */ /* 0x000fea0003800000 */
.L_x_20817:
        /* <DEDUP_REMOVED lines=11> */
.L_x_20830:
[----:B------:R-:W-:Y:S01]  /*c020*/  CS2R R6, SRZ ;  /* 0x0000000000067805 */ /* 0x000fe2000001ff00 */
[----:B------:R-:W0:Y:S04]  /*c030*/  I2F.F64.S64 R4, R4 ;  /* 0x0000000400047312 */ /* 0x000e280000301c00 */
[----:B0-----:R0:W-:Y:S01]  /*c040*/  STG.E.128 desc[UR36][R2.64], R4 ;  /* 0x0000000402007986 */ /* 0x0011e2000c101d24 */
[----:B------:R-:W-:Y:S05]  /*c050*/  BRA `(.L_x_20810) ;  /* 0x0000000000fc7947 */ /* 0x000fea0003800000 */
.L_x_20829:
[----:B------:R-:W-:-:S09]  /*c060*/  UISETP.NE.AND UP0, UPT, UR4, 0xf, UPT ;  /* 0x0000000f0400788c */ /* 0x000fd2000bf05270 */
[----:B------:R-:W-:Y:S05]  /*c070*/  BRA.U !UP0, `(.L_x_20831) ;  /* 0x0000000108e87547 */ /* 0x000fea000b800000 */
[----:B------:R-:W-:-:S09]  /*c080*/  UISETP.NE.AND UP0, UPT, UR4, 0x17, UPT ;  /* 0x000000170400788c */ /* 0x000fd2000bf05270 */
[----:B------:R-:W-:Y:S05]  /*c090*/  BRA.U !UP0, `(.L_x_20832) ;  /* 0x0000000108907547 */ /* 0x000fea000b800000 */
[----:B------:R-:W-:-:S09]  /*c0a0*/  UISETP.NE.AND UP0, UPT, UR4, 0x18, UPT ;  /* 0x000000180400788c */ /* 0x000fd2000bf05270 */
[----:B------:R-:W-:Y:S05]  /*c0b0*/  BRA.U !UP0, `(.L_x_20833) ;  /* 0x0000000108447547 */ /* 0x000fea000b800000 */
.L_x_20809:
        /* <DEDUP_REMOVED lines=16> */
.L_x_20834:
[----:B------:R-:W-:Y:S05]  /*c1c0*/  BRA `(.L_x_20810) ;  /* 0x0000000000a07947 */ /* 0x000fea0003800000 */
.L_x_20833:
        /* <DEDUP_REMOVED lines=13> */
.L_x_20836:
[----:B------:R-:W-:Y:S05]  /*c2a0*/  BSYNC.RECONVERGENT B0 ;  /* 0x0000000000007941 */ /* 0x000fea0003800200 */
.L_x_20835:
[----:B------:R-:W-:-:S05]  /*c2b0*/  LOP3.LUT R7, R0, 0x80, R7, 0xf8, !PT ;  /* 0x0000008000077812 */ /* 0x000fca00078ef807 */
[----:B------:R0:W-:Y:S01]  /*c2c0*/  STG.E.U8 desc[UR36][R2.64], R7 ;  /* 0x0000000702007986 */ /* 0x0001e2000c101124 */
[----:B------:R-:W-:Y:S05]  /*c2d0*/  BRA `(.L_x_20810) ;  /* 0x00000000005c7947 */ /* 0x000fea0003800000 */
.L_x_20832:
        /* <DEDUP_REMOVED lines=12> */
.L_x_20838:
[----:B------:R-:W-:Y:S02]  /*c3a0*/  ISETP.GT.U32.AND P0, PT, R6, 0x7f800000, PT ;  /* 0x7f8000000600780c */ /* 0x000fe40003f04070 */
[----:B------:R-:W-:-:S04]  /*c3b0*/  MOV R0, 0x7f ;  /* 0x0000007f00007802 */ /* 0x000fc80000000f00 */
[----:B------:R-:W-:-:S07]  /*c3c0*/  SEL R0, R0, 0x7c, P0 ;  /* 0x0000007c00007807 */ /* 0x000fce0000000000 */
.L_x_20839:
[----:B------:R-:W-:Y:S05]  /*c3d0*/  BSYNC.RECONVERGENT B0 ;  /* 0x0000000000007941 */ /* 0x000fea0003800200 */
.L_x_20837:
[----:B------:R-:W-:-:S04]  /*c3e0*/  SHF.R.U32.HI R5, RZ, 0x18, R5 ;  /* 0x00000018ff057819 */ /* 0x000fc80000011605 */
[----:B------:R-:W-:-:S05]  /*c3f0*/  LOP3.LUT R5, R0, 0x80, R5, 0xf8, !PT ;  /* 0x0000008000057812 */ /* 0x000fca00078ef805 */
[----:B------:R0:W-:Y:S01]  /*c400*/  STG.E.U8 desc[UR36][R2.64], R5 ;  /* 0x0000000502007986 */ /* 0x0001e2000c101124 */
[----:B------:R-:W-:Y:S05]  /*c410*/  BRA `(.L_x_20810) ;  /* 0x00000000000c7947 */ /* 0x000fea0003800000 */
.L_x_20831:
[----:B------:R-:W0:Y:S02]  /*c420*/  I2F.S64 R0, R4 ;  /* 0x0000000400007312 */ /* 0x000e240000301400 */
[----:B0-----:R-:W-:-:S05]  /*c430*/  F2FP.BF16.F32.PACK_AB R0, RZ, R0 ;  /* 0x00000000ff00723e */ /* 0x001fca00000010ff */
[----:B------:R0:W-:Y:S02]  /*c440*/  STG.E.U16 desc[UR36][R2.64], R0 ;  /* 0x0000000002007986 */ /* 0x0001e4000c101524 */
.L_x_20810:
[----:B------:R-:W-:-:S07]  /*c450*/  VIADD R19, R19, 0x80 ;  /* 0x0000008013137836 */ /* 0x000fce0000000000 */
.L_x_20737:
[----:B------:R-:W-:Y:S05]  /*c460*/  BSYNC.RECONVERGENT B6 ;  /* 0x0000000000067941 */ /* 0x000fea0003800200 */
.L_x_20736:
        /* <DEDUP_REMOVED lines=357> */
.L_x_20840:
        /* <DEDUP_REMOVED lines=20> */
.L_x_20844:
[----:B------:R3:W5:Y:S01]  /*dc00*/  LDG.E.U8 R18, desc[UR36][R2.64] ;  /* 0x0000002402127981 */ /* 0x000762000c1e1100 */
[----:B------:R-:W-:Y:S01]  /*dc10*/  MOV R19, RZ ;  /* 0x000000ff00137202 */ /* 0x000fe20000000f00 */
[----:B------:R-:W-:Y:S06]  /*dc20*/  BRA `(.L_x_20846) ;  /* 0x0000000c00407947 */ /* 0x000fec0003800000 */
.L_x_20843:
        /* <DEDUP_REMOVED lines=8> */
.L_x_20848:
[----:B------:R-:W2:Y:S02]  /*dcb0*/  LDG.E R18, desc[UR36][R2.64] ;  /* 0x0000002402127981 */ /* 0x000ea4000c1e1900 */
[----:B--2---:R-:W-:Y:S01]  /*dcc0*/  SHF.R.S32.HI R19, RZ, 0x1f, R18 ;  /* 0x0000001fff137819 */ /* 0x004fe20000011412 */
[----:B------:R-:W-:Y:S06]  /*dcd0*/  BRA `(.L_x_20846) ;  /* 0x0000000c00147947 */ /* 0x000fec0003800000 */
.L_x_20847:
[----:B------:R-:W2:Y:S02]  /*dce0*/  LDG.E.S16 R18, desc[UR36][R2.64] ;  /* 0x0000002402127981 */ /* 0x000ea4000c1e1700 */
[----:B--2---:R-:W-:Y:S01]  /*dcf0*/  SHF.R.S32.HI R19, RZ, 0x1f, R18 ;  /* 0x0000001fff137819 */ /* 0x004fe20000011412 */
[----:B------:R-:W-:Y:S06]  /*dd00*/  BRA `(.L_x_20846) ;  /* 0x0000000c00087947 */ /* 0x000fec0003800000 */
.L_x_20842:
        /* <DEDUP_REMOVED lines=9> */
.L_x_20850:
[----:B------:R-:W2:Y:S02]  /*dda0*/  LDG.E.U16 R2, desc[UR36][R2.64] ;  /* 0x0000002402027981 */ /* 0x000ea4000c1e1500 */
[----:B--2---:R-:W-:-:S06]  /*ddb0*/  HADD2.F32 R18, -RZ, R2.H0_H0 ;  /* 0x20000002ff127230 */ /* 0x004fcc0000004100 */
[----:B------:R-:W3:Y:S02]  /*ddc0*/  F2I.S64.TRUNC R18, R18 ;  /* 0x0000001200127311 */ /* 0x000ee4000020d900 */
[----:B---3--:R-:W-:Y:S05]  /*ddd0*/  BRA `(.L_x_20846) ;  /* 0x0000000800d47947 */ /* 0x008fea0003800000 */
.L_x_20849:
        /* <DEDUP_REMOVED lines=9> */
.L_x_20852:
[----:B------:R-:W2:Y:S02]  /*de70*/  LDG.E.U16 R2, desc[UR36][R2.64] ;  /* 0x0000002402027981 */ /* 0x000ea4000c1e1500 */
[----:B--2---:R-:W-:-:S06]  /*de80*/  HADD2.F32 R18, -RZ, R2.H0_H0 ;  /* 0x20000002ff127230 */ /* 0x004fcc0000004100 */
[----:B------:R-:W3:Y:S02]  /*de90*/  F2I.S64.TRUNC R18, R18 ;  /* 0x0000001200127311 */ /* 0x000ee4000020d900 */
[----:B---3--:R-:W-:Y:S05]  /*dea0*/  BRA `(.L_x_20846) ;  /* 0x0000000800a07947 */ /* 0x008fea0003800000 */
.L_x_20851:
[----:B------:R-:W2:Y:S02]  /*deb0*/  LDG.E.64 R2, desc[UR36][R2.64] ;  /* 0x0000002402027981 */ /* 0x000ea4000c1e1b00 */
[----:B--2---:R3:W4:Y:S02]  /*dec0*/  F2I.S64.F64.TRUNC R18, R2 ;  /* 0x0000000200127311 */ /* 0x004724000030d900 */
[----:B---34-:R-:W-:Y:S05]  /*ded0*/  BRA `(.L_x_20846) ;  /* 0x0000000800947947 */ /* 0x018fea0003800000 */
.L_x_20841:
        /* <DEDUP_REMOVED lines=13> */
.L_x_20855:
[----:B------:R-:W2:Y:S02]  /*dfb0*/  LDG.E.64 R2, desc[UR36][R2.64] ;  /* 0x0000002402027981 */ /* 0x000ea4000c1e1b00 */
[----:B--2---:R0:W1:Y:S02]  /*dfc0*/  F2I.S64.F64.TRUNC R18, R2 ;  /* 0x0000000200127311 */ /* 0x004064000030d900 */
[----:B01----:R-:W-:Y:S05]  /*dfd0*/  BRA `(.L_x_20846) ;  /* 0x0000000800547947 */ /* 0x003fea0003800000 */
.L_x_20854:
        /* <DEDUP_REMOVED lines=26> */
.L_x_20857:
        /* <DEDUP_REMOVED lines=13> */
.L_x_20856:
[----:B------:R-:W2:Y:S02]  /*e250*/  LDG.E.U16 R18, desc[UR36][R2.64] ;  /* 0x0000002402127981 */ /* 0x000ea4000c1e1500 */
[----:B--2---:R-:W-:-:S06]  /*e260*/  IMAD.U32 R18, R18, 0x10000, RZ ;  /* 0x0001000012127824 */ /* 0x004fcc00078e00ff */
[----:B------:R-:W0:Y:S02]  /*e270*/  F2I.S64.TRUNC R18, R18 ;  /* 0x0000001200127311 */ /* 0x000e24000020d900 */
[----:B0-----:R-:W-:Y:S05]  /*e280*/  BRA `(.L_x_20846) ;  /* 0x0000000400a87947 */ /* 0x001fea0003800000 */
.L_x_20853:
        /* <DEDUP_REMOVED lines=11> */
.L_x_20860:
        /* <DEDUP_REMOVED lines=21> */
.L_x_20864:
[----:B------:R-:W-:Y:S05]  /*e490*/  BSYNC.RECONVERGENT B1 ;  /* 0x0000000000017941 */ /* 0x000fea0003800200 */
.L_x_20863:
[----:B------:R-:W-:Y:S01]  /*e4a0*/  IMAD.SHL.U32 R0, R0, 0x100000, RZ ;  /* 0x0010000000007824 */ /* 0x000fe200078e00ff */
[----:B------:R-:W-:-:S04]  /*e4b0*/  LEA R2, R2, 0x3b800000, 0x17 ;  /* 0x3b80000002027811 */ /* 0x000fc800078eb8ff */
[----:B------:R-:W-:-:S07]  /*e4c0*/  LOP3.LUT R18, R2, R0, R7, 0xfe, !PT ;  /* 0x0000000002127212 */ /* 0x000fce00078efe07 */
.L_x_20862:
[----:B------:R-:W-:Y:S05]  /*e4d0*/  BSYNC.RECONVERGENT B0 ;  /* 0x0000000000007941 */ /* 0x000fea0003800200 */
.L_x_20861:
[----:B------:R-:W3:Y:S02]  /*e4e0*/  F2I.S64.TRUNC R18, R18 ;  /* 0x0000001200127311 */ /* 0x000ee4000020d900 */
[----:B---3--:R-:W-:Y:S05]  /*e4f0*/  BRA `(.L_x_20846) ;  /* 0x00000004000c7947 */ /* 0x008fea0003800000 */
.L_x_20859:
        /* <DEDUP_REMOVED lines=21> */
.L_x_20868:
[----:B------:R-:W-:Y:S05]  /*e650*/  BSYNC.RECONVERGENT B1 ;  /* 0x0000000000017941 */ /* 0x000fea0003800200 */
.L_x_20867:
[----:B------:R-:W-:Y:S01]  /*e660*/  IMAD.SHL.U32 R0, R0, 0x200000, RZ ;  /* 0x0020000000007824 */ /* 0x000fe200078e00ff */
[----:B------:R-:W-:-:S04]  /*e670*/  LEA R2, R2, 0x37800000, 0x17 ;  /* 0x3780000002027811 */ /* 0x000fc800078eb8ff */
[----:B------:R-:W-:-:S07]  /*e680*/  LOP3.LUT R18, R2, R0, R7, 0xfe, !PT ;  /* 0x0000000002127212 */ /* 0x000fce00078efe07 */
.L_x_20866:
[----:B------:R-:W-:Y:S05]  /*e690*/  BSYNC.RECONVERGENT B0 ;  /* 0x0000000000007941 */ /* 0x000fea0003800200 */
.L_x_20865:
[----:B------:R-:W2:Y:S02]  /*e6a0*/  F2I.S64.TRUNC R18, R18 ;  /* 0x0000001200127311 */ /* 0x000ea4000020d900 */
[----:B--2---:R-:W-:Y:S05]  /*e6b0*/  BRA `(.L_x_20846) ;  /* 0x00000000009c7947 */ /* 0x004fea0003800000 */
.L_x_20858:
        /* <DEDUP_REMOVED lines=14> */
.L_x_20872:
[----:B------:R-:W-:Y:S05]  /*e7a0*/  BSYNC.RECONVERGENT B0 ;  /* 0x0000000000007941 */ /* 0x000fea0003800200 */
.L_x_20871:
[----:B------:R-:W1:Y:S02]  /*e7b0*/  F2I.S64.TRUNC R18, R18 ;  /* 0x0000001200127311 */ /* 0x000e64000020d900 */
[----:B-1----:R-:W-:Y:S05]  /*e7c0*/  BRA `(.L_x_20846) ;  /* 0x0000000000587947 */ /* 0x002fea0003800000 */
.L_x_20845:
        /* <DEDUP_REMOVED lines=16> */
.L_x_20873:
[----:B------:R-:W-:Y:S01]  /*e8d0*/  CS2R R18, SRZ ;  /* 0x0000000000127805 */ /* 0x000fe2000001ff00 */
[----:B------:R-:W-:Y:S06]  /*e8e0*/  BRA `(.L_x_20846) ;  /* 0x0000000000107947 */ /* 0x000fec0003800000 */
.L_x_20870:
[----:B------:R0:W5:Y:S01]  /*e8f0*/  LDG.E.64 R18, desc[UR36][R2.64] ;  /* 0x0000002402127981 */ /* 0x000162000c1e1b00 */
[----:B------:R-:W-:Y:S05]  /*e900*/  BRA `(.L_x_20846) ;  /* 0x0000000000087947 */ /* 0x000fea0003800000 */
.L_x_20869:
[----:B------:R1:W5:Y:S01]  /*e910*/  LDG.E R18, desc[UR36][R2.64] ;  /* 0x0000002402127981 */ /* 0x000362000c1e1900 */
[----:B------:R-:W-:-:S07]  /*e920*/  IMAD.MOV.U32 R19, RZ, RZ, RZ ;  /* 0x000000ffff137224 */ /* 0x000fce00078e00ff */
.L_x_20846:
        /* <DEDUP_REMOVED lines=17> */
.L_x_20877:
[----:B0-234-:R0:W5:Y:S01]  /*ea40*/  LDG.E.U8 R2, desc[UR36][R22.64] ;  /* 0x0000002416027981 */ /* 0x01d162000c1e1100 */
[----:B------:R-:W-:Y:S01]  /*ea50*/  IMAD.MOV.U32 R3, RZ, RZ, RZ ;  /* 0x000000ffff037224 */ /* 0x000fe200078e00ff */
[----:B------:R-:W-:Y:S06]  /*ea60*/  BRA `(.L_x_20879) ;  /* 0x0000000c00407947 */ /* 0x000fec0003800000 */
.L_x_20876:
        /* <DEDUP_REMOVED lines=8> */
.L_x_20881:
[----:B0-234-:R-:W2:Y:S02]  /*eaf0*/  LDG.E R2, desc[UR36][R22.64] ;  /* 0x0000002416027981 */ /* 0x01dea4000c1e1900 */
[----:B--2---:R-:W-:Y:S01]  /*eb00*/  SHF.R.S32.HI R3, RZ, 0x1f, R2 ;  /* 0x0000001fff037819 */ /* 0x004fe20000011402 */
[----:B------:R-:W-:Y:S06]  /*eb10*/  BRA `(.L_x_20879) ;  /* 0x0000000c00147947 */ /* 0x000fec0003800000 */
.L_x_20880:
[----:B0-234-:R-:W2:Y:S02]  /*eb20*/  LDG.E.S16 R2, desc[UR36][R22.64] ;  /* 0x0000002416027981 */ /* 0x01dea4000c1e1700 */
[----:B--2---:R-:W-:Y:S01]  /*eb30*/  SHF.R.S32.HI R3, RZ, 0x1f, R2 ;  /* 0x0000001fff037819 */ /* 0x004fe20000011402 */
[----:B------:R-:W-:Y:S06]  /*eb40*/  BRA `(.L_x_20879) ;  /* 0x0000000c00087947 */ /* 0x000fec0003800000 */
.L_x_20875:
        /* <DEDUP_REMOVED lines=9> */
.L_x_20883:
[----:B------:R-:W0:Y:S02]  /*ebe0*/  LDG.E.U16 R22, desc[UR36][R22.64] ;  /* 0x0000002416167981 */ /* 0x000e24000c1e1500 */
[----:B0-234-:R-:W-:-:S06]  /*ebf0*/  HADD2.F32 R2, -RZ, R22.H0_H0 ;  /* 0x20000016ff027230 */ /* 0x01dfcc0000004100 */
[----:B------:R-:W2:Y:S02]  /*ec00*/  F2I.S64.TRUNC R2, R2 ;  /* 0x0000000200027311 */ /* 0x000ea4000020d900 */
[----:B--2---:R-:W-:Y:S05]  /*ec10*/  BRA `(.L_x_20879) ;  /* 0x0000000800d47947 */ /* 0x004fea0003800000 */
.L_x_20882:
        /* <DEDUP_REMOVED lines=9> */
.L_x_20885:
[----:B------:R-:W0:Y:S02]  /*ecb0*/  LDG.E.U16 R22, desc[UR36][R22.64] ;  /* 0x0000002416167981 */ /* 0x000e24000c1e1500 */
[----:B0-234-:R-:W-:-:S06]  /*ecc0*/  HADD2.F32 R2, -RZ, R22.H0_H0 ;  /* 0x20000016ff027230 */ /* 0x01dfcc0000004100 */
[----:B------:R-:W2:Y:S02]  /*ecd0*/  F2I.S64.TRUNC R2, R2 ;  /* 0x0000000200027311 */ /* 0x000ea4000020d900 */
[----:B--2---:R-:W-:Y:S05]  /*ece0*/  BRA `(.L_x_20879) ;  /* 0x0000000800a07947 */ /* 0x004fea0003800000 */
.L_x_20884:
[----:B0-234-:R-:W2:Y:S02]  /*ecf0*/  LDG.E.64 R2, desc[UR36][R22.64] ;  /* 0x0000002416027981 */ /* 0x01dea4000c1e1b00 */
[----:B--2---:R-:W2:Y:S02]  /*ed00*/  F2I.S64.F64.TRUNC R2, R2 ;  /* 0x0000000200027311 */ /* 0x004ea4000030d900 */
[----:B--2---:R-:W-:Y:S05]  /*ed10*/  BRA `(.L_x_20879) ;  /* 0x0000000800947947 */ /* 0x004fea0003800000 */
.L_x_20874:
        /* <DEDUP_REMOVED lines=13> */
.L_x_20888:
[----:B0-234-:R-:W2:Y:S02]  /*edf0*/  LDG.E.64 R2, desc[UR36][R22.64] ;  /* 0x0000002416027981 */ /* 0x01dea4000c1e1b00 */
[----:B--2---:R-:W2:Y:S02]  /*ee00*/  F2I.S64.F64.TRUNC R2, R2 ;  /* 0x0000000200027311 */ /* 0x004ea4000030d900 */
[----:B--2---:R-:W-:Y:S05]  /*ee10*/  BRA `(.L_x_20879) ;  /* 0x0000000800547947 */ /* 0x004fea0003800000 */
.L_x_20887:
        /* <DEDUP_REMOVED lines=26> */
.L_x_20890:
        /* <DEDUP_REMOVED lines=13> */
.L_x_20889:
[----:B0-234-:R-:W2:Y:S02]  /*f090*/  LDG.E.U16 R2, desc[UR36][R22.64] ;  /* 0x0000002416027981 */ /* 0x01dea4000c1e1500 */
[----:B--2---:R-:W-:-:S06]  /*f0a0*/  SHF.L.U32 R2, R2, 0x10, RZ ;  /* 0x0000001002027819 */ /* 0x004fcc00000006ff */
[----:B------:R-:W2:Y:S02]  /*f0b0*/  F2I.S64.TRUNC R2, R2 ;  /* 0x0000000200027311 */ /* 0x000ea4000020d900 */
[----:B--2---:R-:W-:Y:S05]  /*f0c0*/  BRA `(.L_x_20879) ;  /* 0x0000000400a87947 */ /* 0x004fea0003800000 */
.L_x_20886:
        /* <DEDUP_REMOVED lines=11> */
.L_x_20893:
        /* <DEDUP_REMOVED lines=21> */
.L_x_20897:
[----:B------:R-:W-:Y:S05]  /*f2d0*/  BSYNC.RECONVERGENT B1 ;  /* 0x0000000000017941 */ /* 0x000fea0003800200 */
.L_x_20896:
[----:B------:R-:W-:Y:S02]  /*f2e0*/  SHF.L.U32 R0, R0, 0x14, RZ ;  /* 0x0000001400007819 */ /* 0x000fe400000006ff */
[----:B------:R-:W-:-:S04]  /*f2f0*/  LEA R2, R2, 0x3b800000, 0x17 ;  /* 0x3b80000002027811 */ /* 0x000fc800078eb8ff */
[----:B------:R-:W-:-:S07]  /*f300*/  LOP3.LUT R2, R2, R0, R7, 0xfe, !PT ;  /* 0x0000000002027212 */ /* 0x000fce00078efe07 */
.L_x_20895:
[----:B------:R-:W-:Y:S05]  /*f310*/  BSYNC.RECONVERGENT B0 ;  /* 0x0000000000007941 */ /* 0x000fea0003800200 */
.L_x_20894:
[----:B------:R-:W4:Y:S02]  /*f320*/  F2I.S64.TRUNC R2, R2 ;  /* 0x0000000200027311 */ /* 0x000f24000020d900 */
[----:B----4-:R-:W-:Y:S05]  /*f330*/  BRA `(.L_x_20879) ;  /* 0x00000004000c7947 */ /* 0x010fea0003800000 */
.L_x_20892:
        /* <DEDUP_REMOVED lines=21> */
.L_x_20901:
[----:B------:R-:W-:Y:S05]  /*f490*/  BSYNC.RECONVERGENT B1 ;  /* 0x0000000000017941 */ /* 0x000fea0003800200 */
.L_x_20900:
[----:B------:R-:W-:Y:S01]  /*f4a0*/  IMAD.SHL.U32 R0, R0, 0x200000, RZ ;  /* 0x0020000000007824 */ /* 0x000fe200078e00ff */
[----:B------:R-:W-:-:S04]  /*f4b0*/  LEA R2, R2, 0x37800000, 0x17 ;  /* 0x3780000002027811 */ /* 0x000fc800078eb8ff */
[----:B------:R-:W-:-:S07]  /*f4c0*/  LOP3.LUT R2, R2, R0, R7, 0xfe, !PT ;  /* 0x0000000002027212 */ /* 0x000fce00078efe07 */
.L_x_20899:
[----:B------:R-:W-:Y:S05]  /*f4d0*/  BSYNC.RECONVERGENT B0 ;  /* 0x0000000000007941 */ /* 0x000fea0003800200 */
.L_x_20898:
[----:B------:R-:W4:Y:S02]  /*f4e0*/  F2I.S64.TRUNC R2, R2 ;  /* 0x0000000200027311 */ /* 0x000f24000020d900 */
[----:B----4-:R-:W-:Y:S05]  /*f4f0*/  BRA `(.L_x_20879) ;  /* 0x00000000009c7947 */ /* 0x010fea0003800000 */
.L_x_20891:
        /* <DEDUP_REMOVED lines=14> */
.L_x_20905:
[----:B------:R-:W-:Y:S05]  /*f5e0*/  BSYNC.RECONVERGENT B0 ;  /* 0x0000000000007941 */ /* 0x000fea0003800200 */
.L_x_20904:
[----:B------:R-:W3:Y:S02]  /*f5f0*/  F2I.S64.TRUNC R2, R2 ;  /* 0x0000000200027311 */ /* 0x000ee4000020d900 */
[----:B---3--:R-:W-:Y:S05]  /*f600*/  BRA `(.L_x_20879) ;  /* 0x0000000000587947 */ /* 0x008fea0003800000 */
.L_x_20878:
        /* <DEDUP_REMOVED lines=16> */
.L_x_20906:
[----:B------:R-:W-:Y:S01]  /*f710*/  CS2R R2, SRZ ;  /* 0x0000000000027805 */ /* 0x000fe2000001ff00 */
[----:B------:R-:W-:Y:S06]  /*f720*/  BRA `(.L_x_20879) ;  /* 0x0000000000107947 */ /* 0x000fec0003800000 */
.L_x_20903:
[----:B0-234-:R2:W5:Y:S01]  /*f730*/  LDG.E.64 R2, desc[UR36][R22.64] ;  /* 0x0000002416027981 */ /* 0x01d562000c1e1b00 */
[----:B------:R-:W-:Y:S05]  /*f740*/  BRA `(.L_x_20879) ;  /* 0x0000000000087947 */ /* 0x000fea0003800000 */
.L_x_20902:
[----:B0-234-:R3:W5:Y:S01]  /*f750*/  LDG.E R2, desc[UR36][R22.64] ;  /* 0x0000002416027981 */ /* 0x01d762000c1e1900 */
[----:B------:R-:W-:-:S07]  /*f760*/  MOV R3, RZ ;  /* 0x000000ff00037202 */ /* 0x000fce0000000f00 */
.L_x_20879:
        /* <DEDUP_REMOVED lines=16> */
.L_x_20910:
[----:B------:R-:W-:Y:S01]  /*f870*/  STG.E.U8 desc[UR36][R16.64], R5 ;  /* 0x0000000510007986 */ /* 0x000fe2000c101124 */
[----:B------:R-:W-:Y:S05]  /*f880*/  EXIT ;  /* 0x000000000000794d */ /* 0x000fea0003800000 */
.L_x_20909:
        /* <DEDUP_REMOVED lines=8> */
.L_x_20913:
[----:B------:R-:W-:Y:S01]  /*f910*/  STG.E desc[UR36][R16.64], R5 ;  /* 0x0000000510007986 */ /* 0x000fe2000c101924 */
[----:B------:R-:W-:Y:S05]  /*f920*/  EXIT ;  /* 0x000000000000794d */ /* 0x000fea0003800000 */
.L_x_20912:
[----:B------:R-:W-:Y:S01]  /*f930*/  STG.E.U16 desc[UR36][R16.64], R5 ;  /* 0x0000000510007986 */ /* 0x000fe2000c101524 */
[----:B------:R-:W-:Y:S05]  /*f940*/  EXIT ;  /* 0x000000000000794d */ /* 0x000fea0003800000 */
.L_x_20908:
        /* <DEDUP_REMOVED lines=9> */
.L_x_20915:
[----:B------:R-:W5:Y:S02]  /*f9e0*/  I2F.S64 R0, R2 ;  /* 0x0000000200007312 */ /* 0x000f640000301400 */
[----:B-----5:R-:W-:-:S05]  /*f9f0*/  F2FP.F16.F32.PACK_AB R0, RZ, R0 ;  /* 0x00000000ff00723e */ /* 0x020fca00000000ff */
[----:B------:R-:W-:Y:S01]  /*fa00*/  STG.E.U16 desc[UR36][R16.64], R0 ;  /* 0x0000000010007986 */ /* 0x000fe2000c101524 */
[----:B------:R-:W-:Y:S05]  /*fa10*/  EXIT ;  /* 0x000000000000794d */ /* 0x000fea0003800000 */
.L_x_20914:
        /* <DEDUP_REMOVED lines=10> */
.L_x_20917:
[----:B------:R-:W5:Y:S02]  /*fac0*/  I2F.S64 R2, R2 ;  /* 0x0000000200027312 */ /* 0x000f640000301400 */
[----:B-----5:R-:W-:-:S04]  /*fad0*/  F2FP.F16.F32.PACK_AB R3, RZ, R2 ;  /* 0x00000002ff03723e */ /* 0x020fc800000000ff */
[----:B------:R-:W-:-:S05]  /*fae0*/  PRMT R3, R3, 0x5410, RZ ;  /* 0x0000541003037816 */ /* 0x000fca00000000ff */
[----:B------:R-:W-:Y:S01]  /*faf0*/  STG.E desc[UR36][R16.64], R3 ;  /* 0x0000000310007986 */ /* 0x000fe2000c101924 */
[----:B------:R-:W-:Y:S05]  /*fb00*/  EXIT ;  /* 0x000000000000794d */ /* 0x000fea0003800000 */
.L_x_20916:
[----:B------:R-:W5:Y:S02]  /*fb10*/  I2F.F64.S64 R2, R2 ;  /* 0x0000000200027312 */ /* 0x000f640000301c00 */
[----:B-----5:R-:W-:Y:S01]  /*fb20*/  STG.E.64 desc[UR36][R16.64], R2 ;  /* 0x0000000210007986 */ /* 0x020fe2000c101b24 */
[----:B------:R-:W-:Y:S05]  /*fb30*/  EXIT ;  /* 0x000000000000794d */ /* 0x000fea0003800000 */
.L_x_20907:
        /* <DEDUP_REMOVED lines=12> */
.L_x_20921:
        /* <DEDUP_REMOVED lines=17> */
.L_x_20924:
[----:B------:R-:W-:-:S04]  /*fd10*/  SHF.R.U32.HI R3, RZ, 0x18, R3 ;  /* 0x00000018ff037819 */ /* 0x000fc80000011603 */
[----:B------:R-:W-:-:S04]  /*fd20*/  LOP3.LUT R0, R0, 0x80, R3, 0xf8, !PT ;  /* 0x0000008000007812 */ /* 0x000fc800078ef803 */
[----:B------:R-:W-:-:S07]  /*fd30*/  PRMT R8, R0, 0x7610, R8 ;  /* 0x0000761000087816 */ /* 0x000fce0000000008 */
.L_x_20923:
[----:B------:R-:W-:Y:S05]  /*fd40*/  BSYNC.RECONVERGENT B0 ;  /* 0x0000000000007941 */ /* 0x000fea0003800200 */
.L_x_20922:
[----:B------:R-:W-:Y:S01]  /*fd50*/  STG.E.U8 desc[UR36][R16.64], R8 ;  /* 0x0000000810007986 */ /* 0x000fe2000c101124 */
[----:B------:R-:W-:Y:S05]  /*fd60*/  EXIT ;  /* 0x000000000000794d */ /* 0x000fea0003800000 */
.L_x_20920:
        /* <DEDUP_REMOVED lines=17> */
.L_x_20927:
[----:B------:R-:W-:-:S04]  /*fe80*/  SHF.R.U32.HI R3, RZ, 0x18, R3 ;  /* 0x00000018ff037819 */ /* 0x000fc80000011603 */
[----:B------:R-:W-:-:S04]  /*fe90*/  LOP3.LUT R0, R0, 0x80, R3, 0xf8, !PT ;  /* 0x0000008000007812 */ /* 0x000fc800078ef803 */
[----:B------:R-:W-:-:S07]  /*fea0*/  PRMT R8, R0, 0x7610, R8 ;  /* 0x0000761000087816 */ /* 0x000fce0000000008 */
.L_x_20926:
[----:B------:R-:W-:Y:S05]  /*feb0*/  BSYNC.RECONVERGENT B0 ;  /* 0x0000000000007941 */ /* 0x000fea0003800200 */
.L_x_20925:
[----:B------:R-:W-:Y:S01]  /*fec0*/  STG.E.U8 desc[UR36][R16.64], R8 ;  /* 0x0000000810007986 */ /* 0x000fe2000c101124 */
[----:B------:R-:W-:Y:S05]  /*fed0*/  EXIT ;  /* 0x000000000000794d */ /* 0x000fea0003800000 */
.L_x_20919:
        /* <DEDUP_REMOVED lines=23> */
.L_x_20929:
[----:B------:R-:W-:Y:S01]  /*10050*/  STG.E.64 desc[UR36][R16.64], R2 ;  /* 0x0000000210007986 */ /* 0x000fe2000c101b24 */
[----:B------:R-:W-:Y:S05]  /*10060*/  EXIT ;  /* 0x000000000000794d */ /* 0x000fea0003800000 */
.L_x_20928:
[----:B------:R-:W-:Y:S01]  /*10070*/  STG.E desc[UR36][R16.64], R5 ;  /* 0x0000000510007986 */ /* 0x000fe2000c101924 */
[----:B------:R-:W-:Y:S05]  /*10080*/  EXIT ;  /* 0x000000000000794d */ /* 0x000fea0003800000 */
.L_x_20918:
        /* <DEDUP_REMOVED lines=11> */
.L_x_20931:
[----:B------:R-:W-:Y:S01]  /*10140*/  CS2R R6, SRZ ;  /* 0x0000000000067805 */ /* 0x000fe2000001ff00 */
[----:B------:R-:W5:Y:S04]  /*10150*/  I2F.F64.S64 R4, R2 ;  /* 0x0000000200047312 */ /* 0x000f680000301c00 */
[----:B-----5:R-:W-:Y:S01]  /*10160*/  STG.E.128 desc[UR36][R16.64], R4 ;  /* 0x0000000410007986 */ /* 0x020fe2000c101d24 */
[----:B------:R-:W-:Y:S05]  /*10170*/  EXIT ;  /* 0x000000000000794d */ /* 0x000fea0003800000 */
.L_x_20930:
[----:B------:R-:W-:-:S09]  /*10180*/  UISETP.NE.AND UP0, UPT, UR4, 0xf, UPT ;  /* 0x0000000f0400788c */ /* 0x000fd2000bf05270 */
[----:B------:R-:W-:Y:S05]  /*10190*/  BRA.U !UP0, `(.L_x_20932) ;  /* 0x0000000108e87547 */ /* 0x000fea000b800000 */
[----:B------:R-:W-:-:S09]  /*101a0*/  UISETP.NE.AND UP0, UPT, UR4, 0x17, UPT ;  /* 0x000000170400788c */ /* 0x000fd2000bf05270 */
[----:B------:R-:W-:Y:S05]  /*101b0*/  BRA.U !UP0, `(.L_x_20933) ;  /* 0x0000000108907547 */ /* 0x000fea000b800000 */
[----:B------:R-:W-:-:S09]  /*101c0*/  UISETP.NE.AND UP0, UPT, UR4, 0x18, UPT ;  /* 0x000000180400788c */ /* 0x000fd2000bf05270 */
[----:B------:R-:W-:Y:S05]  /*101d0*/  BRA.U !UP0, `(.L_x_20934) ;  /* 0x0000000108447547 */ /* 0x000fea000b800000 */
.L_x_20911:
        /* <DEDUP_REMOVED lines=16> */
.L_x_20935:
[----:B------:R-:W-:Y:S05]  /*102e0*/  EXIT ;  /* 0x000000000000794d */ /* 0x000fea0003800000 */
.L_x_20934:
        /* <DEDUP_REMOVED lines=13> */
.L_x_20937:
[----:B------:R-:W-:Y:S05]  /*103c0*/  BSYNC.RECONVERGENT B0 ;  /* 0x0000000000007941 */ /* 0x000fea0003800200 */
.L_x_20936:
[----:B------:R-:W-:-:S05]  /*103d0*/  LOP3.LUT R5, R0, 0x80, R5, 0xf8, !PT ;  /* 0x0000008000057812 */ /* 0x000fca00078ef805 */
[----:B------:R-:W-:Y:S01]  /*103e0*/  STG.E.U8 desc[UR36][R16.64], R5 ;  /* 0x0000000510007986 */ /* 0x000fe2000c101124 */
[----:B------:R-:W-:Y:S05]  /*103f0*/  EXIT ;  /* 0x000000000000794d */ /* 0x000fea0003800000 */
.L_x_20933:
        /* <DEDUP_REMOVED lines=12> */
.L_x_20939:
[----:B------:R-:W-:Y:S01]  /*104c0*/  IMAD.MOV.U32 R0, RZ, RZ, 0x7f ;  /* 0x0000007fff007424 */ /* 0x000fe200078e00ff */
[----:B------:R-:W-:-:S04]  /*104d0*/  ISETP.GT.U32.AND P0, PT, R4, 0x7f800000, PT ;  /* 0x7f8000000400780c */ /* 0x000fc80003f04070 */
[----:B------:R-:W-:-:S09]  /*104e0*/  SEL R0, R0, 0x7c, P0 ;  /* 0x0000007c00007807 */ /* 0x000fd20000000000 */
.L_x_20940:
[----:B------:R-:W-:Y:S05]  /*104f0*/  BSYNC.RECONVERGENT B0 ;  /* 0x0000000000007941 */ /* 0x000fea0003800200 */
.L_x_20938:
[----:B------:R-:W-:-:S04]  /*10500*/  SHF.R.U32.HI R3, RZ, 0x18, R3 ;  /* 0x00000018ff037819 */ /* 0x000fc80000011603 */
[----:B------:R-:W-:-:S05]  /*10510*/  LOP3.LUT R3, R0, 0x80, R3, 0xf8, !PT ;  /* 0x0000008000037812 */ /* 0x000fca00078ef803 */
[----:B------:R-:W-:Y:S01]  /*10520*/  STG.E.U8 desc[UR36][R16.64], R3 ;  /* 0x0000000310007986 */ /* 0x000fe2000c101124 */
[----:B------:R-:W-:Y:S05]  /*10530*/  EXIT ;  /* 0x000000000000794d */ /* 0x000fea0003800000 */
.L_x_20932:
[----:B------:R-:W5:Y:S02]  /*10540*/  I2F.S64 R0, R2 ;  /* 0x0000000200007312 */ /* 0x000f640000301400 */
[----:B-----5:R-:W-:-:S05]  /*10550*/  F2FP.BF16.F32.PACK_AB R0, RZ, R0 ;  /* 0x00000000ff00723e */ /* 0x020fca00000010ff */
[----:B------:R-:W-:Y:S01]  /*10560*/  STG.E.U16 desc[UR36][R16.64], R0 ;  /* 0x0000000010007986 */ /* 0x000fe2000c101524 */
[----:B------:R-:W-:Y:S05]  /*10570*/  EXIT ;  /* 0x000000000000794d */ /* 0x000fea0003800000 */
.L_x_20941:
        /* <DEDUP_REMOVED lines=16> */
.L_x_26005:


//--------------------- .text._ZN2at6native27unrolled_elementwise_kernelINS0_13BinaryFunctorIlllNS0_17BitwiseAndFunctorIlEEEESt5arrayIPcLm3EELi4E23TrivialOffsetCalculatorILi2EjES9_ILi1EjENS0_6memory12LoadWithCastILi2EEENSC_13StoreWithCastILi1EEEEEviT_T0_T2_T3_T4_T5_ --------------------------
	.section	.text._ZN2at6native27unrolled_elementwise_kernelINS0_13BinaryFunctorIlllNS0_17BitwiseAndFunctorIlEEEESt5arrayIPcLm3EELi4E23TrivialOffsetCalculatorILi2EjES9_ILi1EjENS0_6memory12LoadWithCastILi2EEENSC_13StoreWithCastILi1EEEEEviT_T0_T2_T3_T4_T5_,"ax",@progbits
	.align	128
        .global         _ZN2at6native27unrolled_elementwise_kernelINS0_13BinaryFunctorIlllNS0_17BitwiseAndFunctorIlEEEESt5arrayIPcLm3EELi4E23TrivialOffsetCalculatorILi2EjES9_ILi1EjENS0_6memory12LoadWithCastILi2EEENSC_13StoreWithCastILi1EEEEEviT_T0_T2_T3_T4_T5_
        .type           _ZN2at6native27unrolled_elementwise_kernelINS0_13BinaryFunctorIlllNS0_17BitwiseAndFunctorIlEEEESt5arrayIPcLm3EELi4E23TrivialOffsetCalculatorILi2EjES9_ILi1EjENS0_6memory12LoadWithCastILi2EEENSC_13StoreWithCastILi1EEEEEviT_T0_T2_T3_T4_T5_,@function
        .size           _ZN2at6native27unrolled_elementwise_kernelINS0_13BinaryFunctorIlllNS0_17BitwiseAndFunctorIlEEEESt5arrayIPcLm3EELi4E23TrivialOffsetCalculatorILi2EjES9_ILi1EjENS0_6memory12LoadWithCastILi2EEENSC_13StoreWithCastILi1EEEEEviT_T0_T2_T3_T4_T5_,(.L_x_26006 - _ZN2at6native27unrolled_elementwise_kernelINS0_13BinaryFunctorIlllNS0_17BitwiseAndFunctorIlEEEESt5arrayIPcLm3EELi4E23TrivialOffsetCalculatorILi2EjES9_ILi1EjENS0_6memory12LoadWithCastILi2EEENSC_13StoreWithCastILi1EEEEEviT_T0_T2_T3_T4_T5_)
        .other          _ZN2at6native27unrolled_elementwise_kernelINS0_13BinaryFunctorIlllNS0_17BitwiseAndFunctorIlEEEESt5arrayIPcLm3EELi4E23TrivialOffsetCalculatorILi2EjES9_ILi1EjENS0_6memory12LoadWithCastILi2EEENSC_13StoreWithCastILi1EEEEEviT_T0_T2_T3_T4_T5_,@"STO_CUDA_ENTRY STV_DEFAULT"
_ZN2at6native27unrolled_elementwise_kernelINS0_13BinaryFunctorIlllNS0_17BitwiseAndFunctorIlEEEESt5arrayIPcLm3EELi4E23TrivialOffsetCalculatorILi2EjES9_ILi1EjENS0_6memory12LoadWithCastILi2EEENSC_13StoreWithCastILi1EEEEEviT_T0_T2_T3_T4_T5_:
.text._ZN2at6native27unrolled_elementwise_kernelINS0_13BinaryFunctorIlllNS0_17BitwiseAndFunctorIlEEEESt5arrayIPcLm3EELi4E23TrivialOffsetCalculatorILi2EjES9_ILi1EjENS0_6memory12LoadWithCastILi2EEENSC_13StoreWithCastILi1EEEEEviT_T0_T2_T3_T4_T5_:
        /* <DEDUP_REMOVED lines=34> */
.L_x_20947:
[----:B------:R1:W5:Y:S01]  /*0220*/  LDG.E.U8 R36, desc[UR36][R4.64] ;  /* 0x0000002404247981 */ /* 0x000362000c1e1100 */
[----:B------:R-:W-:Y:S01]  /*0230*/  IMAD.MOV.U32 R37, RZ, RZ, RZ ;  /* 0x000000ffff257224 */ /* 0x000fe200078e00ff */
[----:B------:R-:W-:Y:S06]  /*0240*/  BRA `(.L_x_20949) ;  /* 0x0000000c00447947 */ /* 0x000fec0003800000 */
.L_x_20946:
        /* <DEDUP_REMOVED lines=8> */
.L_x_20951:
[----:B------:R-:W2:Y:S02]  /*02d0*/  LDG.E R36, desc[UR36][R4.64] ;  /* 0x0000002404247981 */ /* 0x000ea4000c1e1900 */
[----:B--2---:R-:W-:Y:S01]  /*02e0*/  SHF.R.S32.HI R37, RZ, 0x1f, R36 ;  /* 0x0000001fff257819 */ /* 0x004fe20000011424 */
[----:B------:R-:W-:Y:S06]  /*02f0*/  BRA `(.L_x_20949) ;  /* 0x0000000c00187947 */ /* 0x000fec0003800000 */
.L_x_20950:
[----:B------:R-:W2:Y:S02]  /*0300*/  LDG.E.S16 R36, desc[UR36][R4.64] ;  /* 0x0000002404247981 */ /* 0x000ea4000c1e1700 */
[----:B--2---:R-:W-:Y:S01]  /*0310*/  SHF.R.S32.HI R37, RZ, 0x1f, R36 ;  /* 0x0000001fff257819 */ /* 0x004fe20000011424 */
[----:B------:R-:W-:Y:S06]  /*0320*/  BRA `(.L_x_20949) ;  /* 0x0000000c000c7947 */ /* 0x000fec0003800000 */
.L_x_20945:
        /* <DEDUP_REMOVED lines=9> */
.L_x_20953:
[----:B------:R-:W2:Y:S02]  /*03c0*/  LDG.E.U16 R4, desc[UR36][R4.64] ;  /* 0x0000002404047981 */ /* 0x000ea4000c1e1500 */
[----:B--2---:R-:W-:-:S06]  /*03d0*/  HADD2.F32 R36, -RZ, R4.H0_H0 ;  /* 0x20000004ff247230 */ /* 0x004fcc0000004100 */
[----:B------:R-:W2:Y:S02]  /*03e0*/  F2I.S64.TRUNC R36, R36 ;  /* 0x0000002400247311 */ /* 0x000ea4000020d900 */
[----:B--2---:R-:W-:Y:S05]  /*03f0*/  BRA `(.L_x_20949) ;  /* 0x0000000800d87947 */ /* 0x004fea0003800000 */
.L_x_20952:
        /* <DEDUP_REMOVED lines=9> */
.L_x_20955:
[----:B------:R-:W2:Y:S02]  /*0490*/  LDG.E.U16 R4, desc[UR36][R4.64] ;  /* 0x0000002404047981 */ /* 0x000ea4000c1e1500 */
[----:B--2---:R-:W-:-:S06]  /*04a0*/  HADD2.F32 R36, -RZ, R4.H0_H0 ;  /* 0x20000004ff247230 */ /* 0x004fcc0000004100 */
[----:B------:R-:W2:Y:S02]  /*04b0*/  F2I.S64.TRUNC R36, R36 ;  /* 0x0000002400247311 */ /* 0x000ea4000020d900 */
[----:B--2---:R-:W-:Y:S05]  /*04c0*/  BRA `(.L_x_20949) ;  /* 0x0000000800a47947 */ /* 0x004fea0003800000 */
.L_x_20954:
[----:B------:R-:W2:Y:S02]  /*04d0*/  LDG.E.64 R4, desc[UR36][R4.64] ;  /* 0x0000002404047981 */ /* 0x000ea4000c1e1b00 */
[----:B--2---:R2:W3:Y:S02]  /*04e0*/  F2I.S64.F64.TRUNC R36, R4 ;  /* 0x0000000400247311 */ /* 0x0044e4000030d900 */
[----:B--23--:R-:W-:Y:S05]  /*04f0*/  BRA `(.L_x_20949) ;  /* 0x0000000800987947 */ /* 0x00cfea0003800000 */
.L_x_20944:
        /* <DEDUP_REMOVED lines=13> */
.L_x_20958:
[----:B------:R-:W2:Y:S02]  /*05d0*/  LDG.E.64 R4, desc[UR36][R4.64] ;  /* 0x0000002404047981 */ /* 0x000ea4000c1e1b00 */
[----:B--2---:R2:W3:Y:S02]  /*05e0*/  F2I.S64.F64.TRUNC R36, R4 ;  /* 0x0000000400247311 */ /* 0x0044e4000030d900 */
[----:B--23--:R-:W-:Y:S05]  /*05f0*/  BRA `(.L_x_20949) ;  /* 0x0000000800587947 */ /* 0x00cfea0003800000 */
.L_x_20957:
        /* <DEDUP_REMOVED lines=26> */
.L_x_20960:
        /* <DEDUP_REMOVED lines=14> */
.L_x_20959:
[----:B------:R-:W2:Y:S02]  /*0880*/  LDG.E.U16 R36, desc[UR36][R4.64] ;  /* 0x0000002404247981 */ /* 0x000ea4000c1e1500 */
[----:B--2---:R-:W-:-:S06]  /*0890*/  IMAD.U32 R36, R36, 0x10000, RZ ;  /* 0x0001000024247824 */ /* 0x004fcc00078e00ff */
[----:B------:R-:W2:Y:S02]  /*08a0*/  F2I.S64.TRUNC R36, R36 ;  /* 0x0000002400247311 */ /* 0x000ea4000020d900 */
[----:B--2---:R-:W-:Y:S05]  /*08b0*/  BRA `(.L_x_20949) ;  /* 0x0000000400a87947 */ /* 0x004fea0003800000 */
.L_x_20956:
        /* <DEDUP_REMOVED lines=11> */
.L_x_20963:
        /* <DEDUP_REMOVED lines=21> */
.L_x_20967:
[----:B------:R-:W-:Y:S05]  /*0ac0*/  BSYNC.RECONVERGENT B1 ;  /* 0x0000000000017941 */ /* 0x000fea0003800200 */
.L_x_20966:
[----:B------:R-:W-:Y:S01]  /*0ad0*/  IMAD.SHL.U32 R0, R0, 0x100000, RZ ;  /* 0x0010000000007824 */ /* 0x000fe200078e00ff */
[----:B------:R-:W-:-:S04]  /*0ae0*/  LEA R3, R3, 0x3b800000, 0x17 ;  /* 0x3b80000003037811 */ /* 0x000fc800078eb8ff */
[----:B------:R-:W-:-:S07]  /*0af0*/  LOP3.LUT R36, R3, R0, R7, 0xfe, !PT ;  /* 0x0000000003247212 */ /* 0x000fce00078efe07 */
.L_x_20965:
[----:B------:R-:W-:Y:S05]  /*0b00*/  BSYNC.RECONVERGENT B0 ;  /* 0x0000000000007941 */ /* 0x000fea0003800200 */
.L_x_20964:
[----:B------:R-:W4:Y:S02]  /*0b10*/  F2I.S64.TRUNC R36, R36 ;  /* 0x0000002400247311 */ /* 0x000f24000020d900 */
[----:B----4-:R-:W-:Y:S05]  /*0b20*/  BRA `(.L_x_20949) ;  /* 0x00000004000c7947 */ /* 0x010fea0003800000 */
.L_x_20962:
        /* <DEDUP_REMOVED lines=21> */
.L_x_20971:
[----:B------:R-:W-:Y:S05]  /*0c80*/  BSYNC.RECONVERGENT B1 ;  /* 0x0000000000017941 */ /* 0x000fea0003800200 */
.L_x_20970:
[----:B------:R-:W-:Y:S01]  /*0c90*/  IMAD.SHL.U32 R0, R0, 0x200000, RZ ;  /* 0x0020000000007824 */ /* 0x000fe200078e00ff */
[----:B------:R-:W-:-:S04]  /*0ca0*/  LEA R3, R3, 0x37800000, 0x17 ;  /* 0x3780000003037811 */ /* 0x000fc800078eb8ff */
[----:B------:R-:W-:-:S07]  /*0cb0*/  LOP3.LUT R36, R3, R0, R7, 0xfe, !PT ;  /* 0x0000000003247212 */ /* 0x000fce00078efe07 */
.L_x_20969:
[----:B------:R-:W-:Y:S05]  /*0cc0*/  BSYNC.RECONVERGENT B0 ;  /* 0x0000000000007941 */ /* 0x000fea0003800200 */
.L_x_20968:
[----:B------:R-:W4:Y:S02]  /*0cd0*/  F2I.S64.TRUNC R36, R36 ;  /* 0x0000002400247311 */ /* 0x000f24000020d900 */
[----:B----4-:R-:W-:Y:S05]  /*0ce0*/  BRA `(.L_x_20949) ;  /* 0x00000000009c7947 */ /* 0x010fea0003800000 */
.L_x_20961:
[----:B------:R-:W-:-:S09]  /*0cf0*/  UISETP.NE.AND UP0, UPT, UR4, 0x1c, UPT ;  /* 0x0000001c0400788c */ /* 0x000fd2000bf05270 */
[----:B------:R-:W-:Y:S05]  /*0d00*/  BRA.U !UP0, `(.L_x_20972) ;  /* 0x00000001088c7547 */ /* 0x000fea000b800000 */
[----:B------:R-:W-:-:S09]  /*0d10*/  UISETP.NE.AND UP0, UPT, UR4, 0x1d, UPT ;  /* 0x0000001d0400788c */ /* 0x000fd2000bf05270 */
[----:B------:R-:W-:Y:S05]  /*0d20*/  BRA.U !UP0, `(.L_x_20973) ;  /* 0x00000001087c7547 */ /* 0x000fea000b800000 */
[----:B------:R-:W-:-:S09]  /*0d30*/  UISETP.NE.AND UP0, UPT, UR4, 0x2c, UPT ;  /* 0x0000002c0400788c */ /* 0x000fd2000bf05270 */
[----:B------:R-:W-:Y:S05]  /*0d40*/  BRA.U !UP0, `(.L_x_20974) ;  /* 0x0000000108487547 */ /* 0x000fea000b800000 */
.L_x_20948:
        /* <DEDUP_REMOVED lines=16> */
.L_x_20975:
[----:B------:R-:W-:Y:S01]  /*0e50*/  CS2R R36, SRZ ;  /* 0x0000000000247805 */ /* 0x000fe2000001ff00 */
[----:B------:R-:W-:Y:S06]  /*0e60*/  BRA `(.L_x_20949) ;  /* 0x00000000003c7947 */ /* 0x000fec0003800000 */
.L_x_20974:
        /* <DEDUP_REMOVED lines=8> */
.L_x_20977:
[----:B------:R-:W-:Y:S05]  /*0ef0*/  BSYNC.RECONVERGENT B0 ;  /* 0x0000000000007941 */ /* 0x000fea0003800200 */
.L_x_20976:
[----:B------:R-:W2:Y:S02]  /*0f00*/  F2I.S64.TRUNC R36, R36 ;  /* 0x0000002400247311 */ /* 0x000ea4000020d900 */
[----:B--2---:R-:W-:Y:S05]  /*0f10*/  BRA `(.L_x_20949) ;  /* 0x0000000000107947 */ /* 0x004fea0003800000 */
.L_x_20973:
[----:B------:R2:W5:Y:S01]  /*0f20*/  LDG.E.64 R36, desc[UR36][R4.64] ;  /* 0x0000002404247981 */ /* 0x000562000c1e1b00 */
[----:B------:R-:W-:Y:S05]  /*0f30*/  BRA `(.L_x_20949) ;  /* 0x0000000000087947 */ /* 0x000fea0003800000 */
.L_x_20972:
[----:B------:R3:W5:Y:S01]  /*0f40*/  LDG.E R36, desc[UR36][R4.64] ;  /* 0x0000002404247981 */ /* 0x000762000c1e1900 */
[----:B------:R-:W-:-:S07]  /*0f50*/  IMAD.MOV.U32 R37, RZ, RZ, RZ ;  /* 0x000000ffff257224 */ /* 0x000fce00078e00ff */
.L_x_20949:
        /* <DEDUP_REMOVED lines=19> */
.L_x_20981:
[----:B------:R0:W5:Y:S01]  /*1090*/  LDG.E.U8 R30, desc[UR36][R4.64] ;  /* 0x00000024041e7981 */ /* 0x000162000c1e1100 */
[----:B------:R-:W-:Y:S01]  /*10a0*/  IMAD.MOV.U32 R31, RZ, RZ, RZ ;  /* 0x000000ffff1f7224 */ /* 0x000fe200078e00ff */
[----:B------:R-:W-:Y:S06]  /*10b0*/  BRA `(.L_x_20983) ;  /* 0x0000000c00447947 */ /* 0x000fec0003800000 */
.L_x_20980:
        /* <DEDUP_REMOVED lines=8> */
.L_x_20985:
[----:B------:R-:W2:Y:S02]  /*1140*/  LDG.E R30, desc[UR36][R4.64] ;  /* 0x00000024041e7981 */ /* 0x000ea4000c1e1900 */
[----:B--2---:R-:W-:Y:S01]  /*1150*/  SHF.R.S32.HI R31, RZ, 0x1f, R30 ;  /* 0x0000001fff1f7819 */ /* 0x004fe2000001141e */
[----:B------:R-:W-:Y:S06]  /*1160*/  BRA `(.L_x_20983) ;  /* 0x0000000c00187947 */ /* 0x000fec0003800000 */
.L_x_20984:
[----:B------:R-:W2:Y:S02]  /*1170*/  LDG.E.S16 R30, desc[UR36][R4.64] ;  /* 0x00000024041e7981 */ /* 0x000ea4000c1e1700 */
[----:B--2---:R-:W-:Y:S01]  /*1180*/  SHF.R.S32.HI R31, RZ, 0x1f, R30 ;  /* 0x0000001fff1f7819 */ /* 0x004fe2000001141e */
[----:B------:R-:W-:Y:S06]  /*1190*/  BRA `(.L_x_20983) ;  /* 0x0000000c000c7947 */ /* 0x000fec0003800000 */
.L_x_20979:
        /* <DEDUP_REMOVED lines=9> */
.L_x_20987:
[----:B------:R-:W2:Y:S02]  /*1230*/  LDG.E.U16 R4, desc[UR36][R4.64] ;  /* 0x0000002404047981 */ /* 0x000ea4000c1e1500 */
[----:B--2---:R-:W-:-:S06]  /*1240*/  HADD2.F32 R30, -RZ, R4.H0_H0 ;  /* 0x20000004ff1e7230 */ /* 0x004fcc0000004100 */
[----:B------:R-:W2:Y:S02]  /*1250*/  F2I.S64.TRUNC R30, R30 ;  /* 0x0000001e001e7311 */ /* 0x000ea4000020d900 */
[----:B--2---:R-:W-:Y:S05]  /*1260*/  BRA `(.L_x_20983) ;  /* 0x0000000800d87947 */ /* 0x004fea0003800000 */
.L_x_20986:
        /* <DEDUP_REMOVED lines=9> */
.L_x_20989:
[----:B------:R-:W2:Y:S02]  /*1300*/  LDG.E.U16 R4, desc[UR36][R4.64] ;  /* 0x0000002404047981 */ /* 0x000ea4000c1e1500 */
[----:B--2---:R-:W-:-:S06]  /*1310*/  HADD2.F32 R30, -RZ, R4.H0_H0 ;  /* 0x20000004ff1e7230 */ /* 0x004fcc0000004100 */
[----:B------:R-:W2:Y:S02]  /*1320*/  F2I.S64.TRUNC R30, R30 ;  /* 0x0000001e001e7311 */ /* 0x000ea4000020d900 */
[----:B--2---:R-:W-:Y:S05]  /*1330*/  BRA `(.L_x_20983) ;  /* 0x0000000800a47947 */ /* 0x004fea0003800000 */
.L_x_20988:
[----:B------:R-:W2:Y:S02]  /*1340*/  LDG.E.64 R4, desc[UR36][R4.64] ;  /* 0x0000002404047981 */ /* 0x000ea4000c1e1b00 */
[----:B--2---:R2:W3:Y:S02]  /*1350*/  F2I.S64.F64.TRUNC R30, R4 ;  /* 0x00000004001e7311 */ /* 0x0044e4000030d900 */
[----:B--23--:R-:W-:Y:S05]  /*1360*/  BRA `(.L_x_20983) ;  /* 0x0000000800987947 */ /* 0x00cfea0003800000 */
.L_x_20978:
        /* <DEDUP_REMOVED lines=13> */
.L_x_20992:
[----:B------:R-:W2:Y:S02]  /*1440*/  LDG.E.64 R4, desc[UR36][R4.64] ;  /* 0x0000002404047981 */ /* 0x000ea4000c1e1b00 */
[----:B--2---:R0:W1:Y:S02]  /*1450*/  F2I.S64.F64.TRUNC R30, R4 ;  /* 0x00000004001e7311 */ /* 0x004064000030d900 */
[----:B01----:R-:W-:Y:S05]  /*1460*/  BRA `(.L_x_20983) ;  /* 0x0000000800587947 */ /* 0x003fea0003800000 */
.L_x_20991:
        /* <DEDUP_REMOVED lines=26> */
.L_x_20994:
        /* <DEDUP_REMOVED lines=14> */
.L_x_20993:
[----:B------:R-:W2:Y:S02]  /*16f0*/  LDG.E.U16 R30, desc[UR36][R4.64] ;  /* 0x00000024041e7981 */ /* 0x000ea4000c1e1500 */
[----:B--2---:R-:W-:-:S06]  /*1700*/  IMAD.U32 R30, R30, 0x10000, RZ ;  /* 0x000100001e1e7824 */ /* 0x004fcc00078e00ff */
[----:B------:R-:W0:Y:S02]  /*1710*/  F2I.S64.TRUNC R30, R30 ;  /* 0x0000001e001e7311 */ /* 0x000e24000020d900 */
[----:B0-----:R-:W-:Y:S05]  /*1720*/  BRA `(.L_x_20983) ;  /* 0x0000000400a87947 */ /* 0x001fea0003800000 */
.L_x_20990:
        /* <DEDUP_REMOVED lines=11> */
.L_x_20997:
        /* <DEDUP_REMOVED lines=21> */
.L_x_21001:
[----:B------:R-:W-:Y:S05]  /*1930*/  BSYNC.RECONVERGENT B1 ;  /* 0x0000000000017941 */ /* 0x000fea0003800200 */
.L_x_21000:
[----:B------:R-:W-:Y:S01]  /*1940*/  IMAD.SHL.U32 R0, R0, 0x100000, RZ ;  /* 0x0010000000007824 */ /* 0x000fe200078e00ff */
[----:B------:R-:W-:-:S04]  /*1950*/  LEA R3, R3, 0x3b800000, 0x17 ;  /* 0x3b80000003037811 */ /* 0x000fc800078eb8ff */
[----:B------:R-:W-:-:S07]  /*1960*/  LOP3.LUT R30, R3, R0, R7, 0xfe, !PT ;  /* 0x00000000031e7212 */ /* 0x000fce00078efe07 */
.L_x_20999:
[----:B------:R-:W-:Y:S05]  /*1970*/  BSYNC.RECONVERGENT B0 ;  /* 0x0000000000007941 */ /* 0x000fea0003800200 */
.L_x_20998:
[----:B------:R-:W4:Y:S02]  /*1980*/  F2I.S64.TRUNC R30, R30 ;  /* 0x0000001e001e7311 */ /* 0x000f24000020d900 */
[----:B----4-:R-:W-:Y:S05]  /*1990*/  BRA `(.L_x_20983) ;  /* 0x00000004000c7947 */ /* 0x010fea0003800000 */
.L_x_20996:
        /* <DEDUP_REMOVED lines=21> */
.L_x_21005:
[----:B------:R-:W-:Y:S05]  /*1af0*/  BSYNC.RECONVERGENT B1 ;  /* 0x0000000000017941 */ /* 0x000fea0003800200 */
.L_x_21004:
[----:B------:R-:W-:Y:S01]  /*1b00*/  IMAD.SHL.U32 R0, R0, 0x200000, RZ ;  /* 0x0020000000007824 */ /* 0x000fe200078e00ff */
[----:B------:R-:W-:-:S04]  /*1b10*/  LEA R3, R3, 0x37800000, 0x17 ;  /* 0x3780000003037811 */ /* 0x000fc800078eb8ff */
[----:B------:R-:W-:-:S07]  /*1b20*/  LOP3.LUT R30, R3, R0, R7, 0xfe, !PT ;  /* 0x00000000031e7212 */ /* 0x000fce00078efe07 */
.L_x_21003:
[----:B------:R-:W-:Y:S05]  /*1b30*/  BSYNC.RECONVERGENT B0 ;  /* 0x0000000000007941 */ /* 0x000fea0003800200 */
.L_x_21002:
[----:B------:R-:W4:Y:S02]  /*1b40*/  F2I.S64.TRUNC R30, R30 ;  /* 0x0000001e001e7311 */ /* 0x000f24000020d900 */
[----:B----4-:R-:W-:Y:S05]  /*1b50*/  BRA `(.L_x_20983) ;  /* 0x00000000009c7947 */ /* 0x010fea0003800000 */
.L_x_20995:
[----:B------:R-:W-:-:S09]  /*1b60*/  UISETP.NE.AND UP0, UPT, UR4, 0x1c, UPT ;  /* 0x0000001c0400788c */ /* 0x000fd2000bf05270 */
[----:B------:R-:W-:Y:S05]  /*1b70*/  BRA.U !UP0, `(.L_x_21006) ;  /* 0x00000001088c7547 */ /* 0x000fea000b800000 */
[----:B------:R-:W-:-:S09]  /*1b80*/  UISETP.NE.AND UP0, UPT, UR4, 0x1d, UPT ;  /* 0x0000001d0400788c */ /* 0x000fd2000bf05270 */
[----:B------:R-:W-:Y:S05]  /*1b90*/  BRA.U !UP0, `(.L_x_21007) ;  /* 0x00000001087c7547 */ /* 0x000fea000b800000 */
[----:B------:R-:W-:-:S09]  /*1ba0*/  UISETP.NE.AND UP0, UPT, UR4, 0x2c, UPT ;  /* 0x0000002c0400788c */ /* 0x000fd2000bf05270 */
[----:B------:R-:W-:Y:S05]  /*1bb0*/  BRA.U !UP0, `(.L_x_21008) ;  /* 0x0000000108487547 */ /* 0x000fea000b800000 */
.L_x_20982:
        /* <DEDUP_REMOVED lines=16> */
.L_x_21009:
[----:B------:R-:W-:Y:S01]  /*1cc0*/  CS2R R30, SRZ ;  /* 0x00000000001e7805 */ /* 0x000fe2000001ff00 */
[----:B------:R-:W-:Y:S06]  /*1cd0*/  BRA `(.L_x_20983) ;  /* 0x00000000003c7947 */ /* 0x000fec0003800000 */
.L_x_21008:
        /* <DEDUP_REMOVED lines=8> */
.L_x_21011:
[----:B------:R-:W-:Y:S05]  /*1d60*/  BSYNC.RECONVERGENT B0 ;  /* 0x0000000000007941 */ /* 0x000fea0003800200 */
.L_x_21010:
[----:B------:R-:W2:Y:S02]  /*1d70*/  F2I.S64.TRUNC R30, R30 ;  /* 0x0000001e001e7311 */ /* 0x000ea4000020d900 */
[----:B--2---:R-:W-:Y:S05]  /*1d80*/  BRA `(.L_x_20983) ;  /* 0x0000000000107947 */ /* 0x004fea0003800000 */
.L_x_21007:
[----:B------:R2:W5:Y:S01]  /*1d90*/  LDG.E.64 R30, desc[UR36][R4.64] ;  /* 0x00000024041e7981 */ /* 0x000562000c1e1b00 */
[----:B------:R-:W-:Y:S05]  /*1da0*/  BRA `(.L_x_20983) ;  /* 0x0000000000087947 */ /* 0x000fea0003800000 */
.L_x_21006:
[----:B------:R3:W5:Y:S01]  /*1db0*/  LDG.E R30, desc[UR36][R4.64] ;  /* 0x00000024041e7981 */ /* 0x000762000c1e1900 */
[----:B------:R-:W-:-:S07]  /*1dc0*/  IMAD.MOV.U32 R31, RZ, RZ, RZ ;  /* 0x000000ffff1f7224 */ /* 0x000fce00078e00ff */
.L_x_20983:
[----:B------:R-:W-:-:S07]  /*1dd0*/  VIADD R35, R33, 0x80 ;  /* 0x0000008021237836 */ /* 0x000fce0000000000 */
.L_x_20943:
[----:B------:R-:W-:Y:S05]  /*1de0*/  BSYNC.RECONVERGENT B6 ;  /* 0x0000000000067941 */ /* 0x000fea0003800200 */
.L_x_20942:
        /* <DEDUP_REMOVED lines=25> */
.L_x_21017:
[----:B------:R3:W5:Y:S01]  /*1f80*/  LDG.E.U8 R28, desc[UR36][R4.64] ;  /* 0x00000024041c7981 */ /* 0x000762000c1e1100 */
[----:B------:R-:W-:Y:S01]  /*1f90*/  IMAD.MOV.U32 R29, RZ, RZ, RZ ;  /* 0x000000ffff1d7224 */ /* 0x000fe200078e00ff */
[----:B------:R-:W-:Y:S06]  /*1fa0*/  BRA `(.L_x_21019) ;  /* 0x0000000c00447947 */ /* 0x000fec0003800000 */
.L_x_21016:
        /* <DEDUP_REMOVED lines=8> */
.L_x_21021:
[----:B------:R-:W2:Y:S02]  /*2030*/  LDG.E R28, desc[UR36][R4.64] ;  /* 0x00000024041c7981 */ /* 0x000ea4000c1e1900 */
[----:B--2---:R-:W-:Y:S01]  /*2040*/  SHF.R.S32.HI R29, RZ, 0x1f, R28 ;  /* 0x0000001fff1d7819 */ /* 0x004fe2000001141c */
[----:B------:R-:W-:Y:S06]  /*2050*/  BRA `(.L_x_21019) ;  /* 0x0000000c00187947 */ /* 0x000fec0003800000 */
.L_x_21020:
[----:B------:R-:W2:Y:S02]  /*2060*/  LDG.E.S16 R28, desc[UR36][R4.64] ;  /* 0x00000024041c7981 */ /* 0x000ea4000c1e1700 */
[----:B--2---:R-:W-:Y:S01]  /*2070*/  SHF.R.S32.HI R29, RZ, 0x1f, R28 ;  /* 0x0000001fff1d7819 */ /* 0x004fe2000001141c */
[----:B------:R-:W-:Y:S06]  /*2080*/  BRA `(.L_x_21019) ;  /* 0x0000000c000c7947 */ /* 0x000fec0003800000 */
.L_x_21015:
        /* <DEDUP_REMOVED lines=9> */
.L_x_21023:
[----:B------:R-:W2:Y:S02]  /*2120*/  LDG.E.U16 R4, desc[UR36][R4.64] ;  /* 0x0000002404047981 */ /* 0x000ea4000c1e1500 */
[----:B--2---:R-:W-:-:S06]  /*2130*/  HADD2.F32 R28, -RZ, R4.H0_H0 ;  /* 0x20000004ff1c7230 */ /* 0x004fcc0000004100 */
[----:B------:R-:W0:Y:S02]  /*2140*/  F2I.S64.TRUNC R28, R28 ;  /* 0x0000001c001c7311 */ /* 0x000e24000020d900 */
[----:B0-----:R-:W-:Y:S05]  /*2150*/  BRA `(.L_x_21019) ;  /* 0x0000000800d87947 */ /* 0x001fea0003800000 */
.L_x_21022:
        /* <DEDUP_REMOVED lines=9> */
.L_x_21025:
[----:B------:R-:W2:Y:S02]  /*21f0*/  LDG.E.U16 R4, desc[UR36][R4.64] ;  /* 0x0000002404047981 */ /* 0x000ea4000c1e1500 */
[----:B--2---:R-:W-:-:S06]  /*2200*/  HADD2.F32 R28, -RZ, R4.H0_H0 ;  /* 0x20000004ff1c7230 */ /* 0x004fcc0000004100 */
[----:B------:R-:W0:Y:S02]  /*2210*/  F2I.S64.TRUNC R28, R28 ;  /* 0x0000001c001c7311 */ /* 0x000e24000020d900 */
[----:B0-----:R-:W-:Y:S05]  /*2220*/  BRA `(.L_x_21019) ;  /* 0x0000000800a47947 */ /* 0x001fea0003800000 */
.L_x_21024:
[----:B------:R-:W2:Y:S02]  /*2230*/  LDG.E.64 R4, desc[UR36][R4.64] ;  /* 0x0000002404047981 */ /* 0x000ea4000c1e1b00 */
[----:B--2---:R0:W1:Y:S02]  /*2240*/  F2I.S64.F64.TRUNC R28, R4 ;  /* 0x00000004001c7311 */ /* 0x004064000030d900 */
[----:B01----:R-:W-:Y:S05]  /*2250*/  BRA `(.L_x_21019) ;  /* 0x0000000800987947 */ /* 0x003fea0003800000 */
.L_x_21014:
        /* <DEDUP_REMOVED lines=13> */
.L_x_21028:
[----:B------:R-:W2:Y:S02]  /*2330*/  LDG.E.64 R4, desc[UR36][R4.64] ;  /* 0x0000002404047981 */ /* 0x000ea4000c1e1b00 */
[----:B--2---:R0:W1:Y:S02]  /*2340*/  F2I.S64.F64.TRUNC R28, R4 ;  /* 0x00000004001c7311 */ /* 0x004064000030d900 */
[----:B01----:R-:W-:Y:S05]  /*2350*/  BRA `(.L_x_21019) ;  /* 0x0000000800587947 */ /* 0x003fea0003800000 */
.L_x_21027:
        /* <DEDUP_REMOVED lines=26> */
.L_x_21030:
        /* <DEDUP_REMOVED lines=14> */
.L_x_21029:
[----:B------:R-:W2:Y:S02]  /*25e0*/  LDG.E.U16 R28, desc[UR36][R4.64] ;  /* 0x00000024041c7981 */ /* 0x000ea4000c1e1500 */
[----:B--2---:R-:W-:-:S06]  /*25f0*/  IMAD.U32 R28, R28, 0x10000, RZ ;  /* 0x000100001c1c7824 */ /* 0x004fcc00078e00ff */
[----:B------:R-:W0:Y:S02]  /*2600*/  F2I.S64.TRUNC R28, R28 ;  /* 0x0000001c001c7311 */ /* 0x000e24000020d900 */
[----:B0-----:R-:W-:Y:S05]  /*2610*/  BRA `(.L_x_21019) ;  /* 0x0000000400a87947 */ /* 0x001fea0003800000 */
.L_x_21026:
        /* <DEDUP_REMOVED lines=11> */
.L_x_21033:
        /* <DEDUP_REMOVED lines=21> */
.L_x_21037:
[----:B------:R-:W-:Y:S05]  /*2820*/  BSYNC.RECONVERGENT B1 ;  /* 0x0000000000017941 */ /* 0x000fea0003800200 */
.L_x_21036:
[----:B------:R-:W-:Y:S01]  /*2830*/  IMAD.SHL.U32 R0, R0, 0x100000, RZ ;  /* 0x0010000000007824 */ /* 0x000fe200078e00ff */
[----:B------:R-:W-:-:S04]  /*2840*/  LEA R3, R3, 0x3b800000, 0x17 ;  /* 0x3b80000003037811 */ /* 0x000fc800078eb8ff */
[----:B------:R-:W-:-:S07]  /*2850*/  LOP3.LUT R28, R3, R0, R7, 0xfe, !PT ;  /* 0x00000000031c7212 */ /* 0x000fce00078efe07 */
.L_x_21035:
[----:B------:R-:W-:Y:S05]  /*2860*/  BSYNC.RECONVERGENT B0 ;  /* 0x0000000000007941 */ /* 0x000fea0003800200 */
.L_x_21034:
[----:B------:R-:W2:Y:S02]  /*2870*/  F2I.S64.TRUNC R28, R28 ;  /* 0x0000001c001c7311 */ /* 0x000ea4000020d900 */
[----:B--2---:R-:W-:Y:S05]  /*2880*/  BRA `(.L_x_21019) ;  /* 0x00000004000c7947 */ /* 0x004fea0003800000 */
.L_x_21032:
        /* <DEDUP_REMOVED lines=21> */
.L_x_21041:
[----:B------:R-:W-:Y:S05]  /*29e0*/  BSYNC.RECONVERGENT B1 ;  /* 0x0000000000017941 */ /* 0x000fea0003800200 */
.L_x_21040:
[----:B------:R-:W-:Y:S01]  /*29f0*/  IMAD.SHL.U32 R0, R0, 0x200000, RZ ;  /* 0x0020000000007824 */ /* 0x000fe200078e00ff */
[----:B------:R-:W-:-:S04]  /*2a00*/  LEA R3, R3, 0x37800000, 0x17 ;  /* 0x3780000003037811 */ /* 0x000fc800078eb8ff */
[----:B------:R-:W-:-:S07]  /*2a10*/  LOP3.LUT R28, R3, R0, R7, 0xfe, !PT ;  /* 0x00000000031c7212 */ /* 0x000fce00078efe07 */
.L_x_21039:
[----:B------:R-:W-:Y:S05]  /*2a20*/  BSYNC.RECONVERGENT B0 ;  /* 0x0000000000007941 */ /* 0x000fea0003800200 */
.L_x_21038:
[----:B------:R-:W2:Y:S02]  /*2a30*/  F2I.S64.TRUNC R28, R28 ;  /* 0x0000001c001c7311 */ /* 0x000ea4000020d900 */
[----:B--2---:R-:W-:Y:S05]  /*2a40*/  BRA `(.L_x_21019) ;  /* 0x00000000009c7947 */ /* 0x004fea0003800000 */
.L_x_21031:
        /* <DEDUP_REMOVED lines=14> */
.L_x_21045:
[----:B------:R-:W-:Y:S05]  /*2b30*/  BSYNC.RECONVERGENT B0 ;  /* 0x0000000000007941 */ /* 0x000fea0003800200 */
.L_x_21044:
[----:B------:R-:W0:Y:S02]  /*2b40*/  F2I.S64.TRUNC R28, R28 ;  /* 0x0000001c001c7311 */ /* 0x000e24000020d900 */
[----:B0-----:R-:W-:Y:S05]  /*2b50*/  BRA `(.L_x_21019) ;  /* 0x0000000000587947 */ /* 0x001fea0003800000 */
.L_x_21018:
        /* <DEDUP_REMOVED lines=16> */
.L_x_21046:
[----:B------:R-:W-:Y:S01]  /*2c60*/  CS2R R28, SRZ ;  /* 0x00000000001c7805 */ /* 0x000fe2000001ff00 */
[----:B------:R-:W-:Y:S06]  /*2c70*/  BRA `(.L_x_21019) ;  /* 0x0000000000107947 */ /* 0x000fec0003800000 */
.L_x_21043:
[----:B------:R0:W5:Y:S01]  /*2c80*/  LDG.E.64 R28, desc[UR36][R4.64] ;  /* 0x00000024041c7981 */ /* 0x000162000c1e1b00 */
[----:B------:R-:W-:Y:S05]  /*2c90*/  BRA `(.L_x_21019) ;  /* 0x0000000000087947 */ /* 0x000fea0003800000 */
.L_x_21042:
[----:B------:R1:W5:Y:S01]  /*2ca0*/  LDG.E R28, desc[UR36][R4.64] ;  /* 0x00000024041c7981 */ /* 0x000362000c1e1900 */
[----:B------:R-:W-:-:S07]  /*2cb0*/  IMAD.MOV.U32 R29, RZ, RZ, RZ ;  /* 0x000000ffff1d7224 */ /* 0x000fce00078e00ff */
.L_x_21019:
        /* <DEDUP_REMOVED lines=19> */
.L_x_21050:
[----:B------:R3:W5:Y:S01]  /*2df0*/  LDG.E.U8 R26, desc[UR36][R4.64] ;  /* 0x00000024041a7981 */ /* 0x000762000c1e1100 */
[----:B------:R-:W-:Y:S01]  /*2e00*/  IMAD.MOV.U32 R27, RZ, RZ, RZ ;  /* 0x000000ffff1b7224 */ /* 0x000fe200078e00ff */
[----:B------:R-:W-:Y:S06]  /*2e10*/  BRA `(.L_x_21052) ;  /* 0x0000000c00447947 */ /* 0x000fec0003800000 */
.L_x_21049:
        /* <DEDUP_REMOVED lines=8> */
.L_x_21054:
[----:B------:R-:W2:Y:S02]  /*2ea0*/  LDG.E R26, desc[UR36][R4.64] ;  /* 0x00000024041a7981 */ /* 0x000ea4000c1e1900 */
[----:B--2---:R-:W-:Y:S01]  /*2eb0*/  SHF.R.S32.HI R27, RZ, 0x1f, R26 ;  /* 0x0000001fff1b7819 */ /* 0x004fe2000001141a */
[----:B------:R-:W-:Y:S06]  /*2ec0*/  BRA `(.L_x_21052) ;  /* 0x0000000c00187947 */ /* 0x000fec0003800000 */
.L_x_21053:
[----:B------:R-:W2:Y:S02]  /*2ed0*/  LDG.E.S16 R26, desc[UR36][R4.64] ;  /* 0x00000024041a7981 */ /* 0x000ea4000c1e1700 */
[----:B--2---:R-:W-:Y:S01]  /*2ee0*/  SHF.R.S32.HI R27, RZ, 0x1f, R26 ;  /* 0x0000001fff1b7819 */ /* 0x004fe2000001141a */
[----:B------:R-:W-:Y:S06]  /*2ef0*/  BRA `(.L_x_21052) ;  /* 0x0000000c000c7947 */ /* 0x000fec0003800000 */
.L_x_21048:
        /* <DEDUP_REMOVED lines=9> */
.L_x_21056:
[----:B------:R-:W2:Y:S02]  /*2f90*/  LDG.E.U16 R4, desc[UR36][R4.64] ;  /* 0x0000002404047981 */ /* 0x000ea4000c1e1500 */
[----:B--2---:R-:W-:-:S06]  /*2fa0*/  HADD2.F32 R26, -RZ, R4.H0_H0 ;  /* 0x20000004ff1a7230 */ /* 0x004fcc0000004100 */
[----:B------:R-:W3:Y:S02]  /*2fb0*/  F2I.S64.TRUNC R26, R26 ;  /* 0x0000001a001a7311 */ /* 0x000ee4000020d900 */
[----:B---3--:R-:W-:Y:S05]  /*2fc0*/  BRA `(.L_x_21052) ;  /* 0x0000000800d87947 */ /* 0x008fea0003800000 */
.L_x_21055:
        /* <DEDUP_REMOVED lines=9> */
.L_x_21058:
[----:B------:R-:W2:Y:S02]  /*3060*/  LDG.E.U16 R4, desc[UR36][R4.64] ;  /* 0x0000002404047981 */ /* 0x000ea4000c1e1500 */
[----:B--2---:R-:W-:-:S06]  /*3070*/  HADD2.F32 R26, -RZ, R4.H0_H0 ;  /* 0x20000004ff1a7230 */ /* 0x004fcc0000004100 */
[----:B------:R-:W3:Y:S02]  /*3080*/  F2I.S64.TRUNC R26, R26 ;  /* 0x0000001a001a7311 */ /* 0x000ee4000020d900 */
[----:B---3--:R-:W-:Y:S05]  /*3090*/  BRA `(.L_x_21052) ;  /* 0x0000000800a47947 */ /* 0x008fea0003800000 */
.L_x_21057:
[----:B------:R-:W2:Y:S02]  /*30a0*/  LDG.E.64 R4, desc[UR36][R4.64] ;  /* 0x0000002404047981 */ /* 0x000ea4000c1e1b00 */
[----:B--2---:R3:W4:Y:S02]  /*30b0*/  F2I.S64.F64.TRUNC R26, R4 ;  /* 0x00000004001a7311 */ /* 0x004724000030d900 */
[----:B---34-:R-:W-:Y:S05]  /*30c0*/  BRA `(.L_x_21052) ;  /* 0x0000000800987947 */ /* 0x018fea0003800000 */
.L_x_21047:
        /* <DEDUP_REMOVED lines=13> */
.L_x_21061:
[----:B------:R-:W2:Y:S02]  /*31a0*/  LDG.E.64 R4, desc[UR36][R4.64] ;  /* 0x0000002404047981 */ /* 0x000ea4000c1e1b00 */
[----:B--2---:R3:W4:Y:S02]  /*31b0*/  F2I.S64.F64.TRUNC R26, R4 ;  /* 0x00000004001a7311 */ /* 0x004724000030d900 */
[----:B---34-:R-:W-:Y:S05]  /*31c0*/  BRA `(.L_x_21052) ;  /* 0x0000000800587947 */ /* 0x018fea0003800000 */
.L_x_21060:
        /* <DEDUP_REMOVED lines=26> */
.L_x_21063:
        /* <DEDUP_REMOVED lines=14> */
.L_x_21062:
[----:B------:R-:W2:Y:S02]  /*3450*/  LDG.E.U16 R26, desc[UR36][R4.64] ;  /* 0x00000024041a7981 */ /* 0x000ea4000c1e1500 */
[----:B--2---:R-:W-:-:S06]  /*3460*/  IMAD.U32 R26, R26, 0x10000, RZ ;  /* 0x000100001a1a7824 */ /* 0x004fcc00078e00ff */
[----:B------:R-:W3:Y:S02]  /*3470*/  F2I.S64.TRUNC R26, R26 ;  /* 0x0000001a001a7311 */ /* 0x000ee4000020d900 */
[----:B---3--:R-:W-:Y:S05]  /*3480*/  BRA `(.L_x_21052) ;  /* 0x0000000400a87947 */ /* 0x008fea0003800000 */
.L_x_21059:
        /* <DEDUP_REMOVED lines=11> */
.L_x_21066:
        /* <DEDUP_REMOVED lines=21> */
.L_x_21070:
[----:B------:R-:W-:Y:S05]  /*3690*/  BSYNC.RECONVERGENT B1 ;  /* 0x0000000000017941 */ /* 0x000fea0003800200 */
.L_x_21069:
[----:B------:R-:W-:Y:S01]  /*36a0*/  IMAD.SHL.U32 R0, R0, 0x100000, RZ ;  /* 0x0010000000007824 */ /* 0x000fe200078e00ff */
[----:B------:R-:W-:-:S04]  /*36b0*/  LEA R3, R3, 0x3b800000, 0x17 ;  /* 0x3b80000003037811 */ /* 0x000fc800078eb8ff */
[----:B------:R-:W-:-:S07]  /*36c0*/  LOP3.LUT R26, R3, R0, R7, 0xfe, !PT ;  /* 0x00000000031a7212 */ /* 0x000fce00078efe07 */
.L_x_21068:
[----:B------:R-:W-:Y:S05]  /*36d0*/  BSYNC.RECONVERGENT B0 ;  /* 0x0000000000007941 */ /* 0x000fea0003800200 */
.L_x_21067:
[----:B------:R-:W0:Y:S02]  /*36e0*/  F2I.S64.TRUNC R26, R26 ;  /* 0x0000001a001a7311 */ /* 0x000e24000020d900 */
[----:B0-----:R-:W-:Y:S05]  /*36f0*/  BRA `(.L_x_21052) ;  /* 0x00000004000c7947 */ /* 0x001fea0003800000 */
.L_x_21065:
        /* <DEDUP_REMOVED lines=21> */
.L_x_21074:
[----:B------:R-:W-:Y:S05]  /*3850*/  BSYNC.RECONVERGENT B1 ;  /* 0x0000000000017941 */ /* 0x000fea0003800200 */
.L_x_21073:
[----:B------:R-:W-:Y:S01]  /*3860*/  IMAD.SHL.U32 R0, R0, 0x200000, RZ ;  /* 0x0020000000007824 */ /* 0x000fe200078e00ff */
[----:B------:R-:W-:-:S04]  /*3870*/  LEA R3, R3, 0x37800000, 0x17 ;  /* 0x3780000003037811 */ /* 0x000fc800078eb8ff */
[----:B------:R-:W-:-:S07]  /*3880*/  LOP3.LUT R26, R3, R0, R7, 0xfe, !PT ;  /* 0x00000000031a7212 */ /* 0x000fce00078efe07 */
.L_x_21072:
[----:B------:R-:W-:Y:S05]  /*3890*/  BSYNC.RECONVERGENT B0 ;  /* 0x0000000000007941 */ /* 0x000fea0003800200 */
.L_x_21071:
[----:B------:R-:W0:Y:S02]  /*38a0*/  F2I.S64.TRUNC R26, R26 ;  /* 0x0000001a001a7311 */ /* 0x000e24000020d900 */
[----:B0-----:R-:W-:Y:S05]  /*38b0*/  BRA `(.L_x_21052) ;  /* 0x00000000009c7947 */ /* 0x001fea0003800000 */
.L_x_21064:
        /* <DEDUP_REMOVED lines=14> */
.L_x_21078:
[----:B------:R-:W-:Y:S05]  /*39a0*/  BSYNC.RECONVERGENT B0 ;  /* 0x0000000000007941 */ /* 0x000fea0003800200 */
.L_x_21077:
[----:B------:R-:W1:Y:S02]  /*39b0*/  F2I.S64.TRUNC R26, R26 ;  /* 0x0000001a001a7311 */ /* 0x000e64000020d900 */
[----:B-1----:R-:W-:Y:S05]  /*39c0*/  BRA `(.L_x_21052) ;  /* 0x0000000000587947 */ /* 0x002fea0003800000 */
.L_x_21051:
        /* <DEDUP_REMOVED lines=16> */
.L_x_21079:
[----:B------:R-:W-:Y:S01]  /*3ad0*/  CS2R R26, SRZ ;  /* 0x00000000001a7805 */ /* 0x000fe2000001ff00 */
[----:B------:R-:W-:Y:S06]  /*3ae0*/  BRA `(.L_x_21052) ;  /* 0x0000000000107947 */ /* 0x000fec0003800000 */
.L_x_21076:
[----:B------:R1:W5:Y:S01]  /*3af0*/  LDG.E.64 R26, desc[UR36][R4.64] ;  /* 0x00000024041a7981 */ /* 0x000362000c1e1b00 */
[----:B------:R-:W-:Y:S05]  /*3b00*/  BRA `(.L_x_21052) ;  /* 0x0000000000087947 */ /* 0x000fea0003800000 */
.L_x_21075:
[----:B------:R2:W5:Y:S01]  /*3b10*/  LDG.E R26, desc[UR36][R4.64] ;  /* 0x00000024041a7981 */ /* 0x000562000c1e1900 */
[----:B------:R-:W-:-:S07]  /*3b20*/  IMAD.MOV.U32 R27, RZ, RZ, RZ ;  /* 0x000000ffff1b7224 */ /* 0x000fce00078e00ff */
.L_x_21052:
[----:B------:R-:W-:-:S07]  /*3b30*/  VIADD R35, R35, 0x80 ;  /* 0x0000008023237836 */ /* 0x000fce0000000000 */
.L_x_21013:
[----:B------:R-:W-:Y:S05]  /*3b40*/  BSYNC.RECONVERGENT B6 ;  /* 0x0000000000067941 */ /* 0x000fea0003800200 */
.L_x_21012:
        /* <DEDUP_REMOVED lines=25> */
.L_x_21085:
[----:B------:R3:W5:Y:S01]  /*3ce0*/  LDG.E.U8 R24, desc[UR36][R4.64] ;  /* 0x0000002404187981 */ /* 0x000762000c1e1100 */
[----:B------:R-:W-:Y:S01]  /*3cf0*/  IMAD.MOV.U32 R25, RZ, RZ, RZ ;  /* 0x000000ffff197224 */ /* 0x000fe200078e00ff */
[----:B------:R-:W-:Y:S06]  /*3d00*/  BRA `(.L_x_21087) ;  /* 0x0000000c00447947 */ /* 0x000fec0003800000 */
.L_x_21084:
        /* <DEDUP_REMOVED lines=8> */
.L_x_21089:
[----:B------:R-:W2:Y:S02]  /*3d90*/  LDG.E R24, desc[UR36][R4.64] ;  /* 0x0000002404187981 */ /* 0x000ea4000c1e1900 */
[----:B--2---:R-:W-:Y:S01]  /*3da0*/  SHF.R.S32.HI R25, RZ, 0x1f, R24 ;  /* 0x0000001fff197819 */ /* 0x004fe20000011418 */
[----:B------:R-:W-:Y:S06]  /*3db0*/  BRA `(.L_x_21087) ;  /* 0x0000000c00187947 */ /* 0x000fec0003800000 */
.L_x_21088:
[----:B------:R-:W2:Y:S02]  /*3dc0*/  LDG.E.S16 R24, desc[UR36][R4.64] ;  /* 0x0000002404187981 */ /* 0x000ea4000c1e1700 */
[----:B--2---:R-:W-:Y:S01]  /*3dd0*/  SHF.R.S32.HI R25, RZ, 0x1f, R24 ;  /* 0x0000001fff197819 */ /* 0x004fe20000011418 */
[----:B------:R-:W-:Y:S06]  /*3de0*/  BRA `(.L_x_21087) ;  /* 0x0000000c000c7947 */ /* 0x000fec0003800000 */
.L_x_21083:
        /* <DEDUP_REMOVED lines=9> */
.L_x_21091:
[----:B------:R-:W2:Y:S02]  /*3e80*/  LDG.E.U16 R4, desc[UR36][R4.64] ;  /* 0x0000002404047981 */ /* 0x000ea4000c1e1500 */
[----:B--2---:R-:W-:-:S06]  /*3e90*/  HADD2.F32 R24, -RZ, R4.H0_H0 ;  /* 0x20000004ff187230 */ /* 0x004fcc0000004100 */
[----:B------:R-:W0:Y:S02]  /*3ea0*/  F2I.S64.TRUNC R24, R24 ;  /* 0x0000001800187311 */ /* 0x000e24000020d900 */
[----:B0-----:R-:W-:Y:S05]  /*3eb0*/  BRA `(.L_x_21087) ;  /* 0x0000000800d87947 */ /* 0x001fea0003800000 */
.L_x_21090:
        /* <DEDUP_REMOVED lines=9> */
.L_x_21093:
[----:B------:R-:W2:Y:S02]  /*3f50*/  LDG.E.U16 R4, desc[UR36][R4.64] ;  /* 0x0000002404047981 */ /* 0x000ea4000c1e1500 */
[----:B--2---:R-:W-:-:S06]  /*3f60*/  HADD2.F32 R24, -RZ, R4.H0_H0 ;  /* 0x20000004ff187230 */ /* 0x004fcc0000004100 */
[----:B------:R-:W0:Y:S02]  /*3f70*/  F2I.S64.TRUNC R24, R24 ;  /* 0x0000001800187311 */ /* 0x000e24000020d900 */
[----:B0-----:R-:W-:Y:S05]  /*3f80*/  BRA `(.L_x_21087) ;  /* 0x0000000800a47947 */ /* 0x001fea0003800000 */
.L_x_21092:
[----:B------:R-:W2:Y:S02]  /*3f90*/  LDG.E.64 R4, desc[UR36][R4.64] ;  /* 0x0000002404047981 */ /* 0x000ea4000c1e1b00 */
[----:B--2---:R0:W1:Y:S02]  /*3fa0*/  F2I.S64.F64.TRUNC R24, R4 ;  /* 0x0000000400187311 */ /* 0x004064000030d900 */
[----:B01----:R-:W-:Y:S05]  /*3fb0*/  BRA `(.L_x_21087) ;  /* 0x0000000800987947 */ /* 0x003fea0003800000 */
.L_x_21082:
        /* <DEDUP_REMOVED lines=13> */
.L_x_21096:
[----:B------:R-:W2:Y:S02]  /*4090*/  LDG.E.64 R4, desc[UR36][R4.64] ;  /* 0x0000002404047981 */ /* 0x000ea4000c1e1b00 */
[----:B--2---:R0:W1:Y:S02]  /*40a0*/  F2I.S64.F64.TRUNC R24, R4 ;  /* 0x0000000400187311 */ /* 0x004064000030d900 */
[----:B01----:R-:W-:Y:S05]  /*40b0*/  BRA `(.L_x_21087) ;  /* 0x0000000800587947 */ /* 0x003fea0003800000 */
.L_x_21095:
        /* <DEDUP_REMOVED lines=26> */
.L_x_21098:
        /* <DEDUP_REMOVED lines=14> */
.L_x_21097:
[----:B------:R-:W2:Y:S02]  /*4340*/  LDG.E.U16 R24, desc[UR36][R4.64] ;  /* 0x0000002404187981 */ /* 0x000ea4000c1e1500 */
[----:B--2---:R-:W-:-:S06]  /*4350*/  IMAD.U32 R24, R24, 0x10000, RZ ;  /* 0x0001000018187824 */ /* 0x004fcc00078e00ff */
[----:B------:R-:W0:Y:S02]  /*4360*/  F2I.S64.TRUNC R24, R24 ;  /* 0x0000001800187311 */ /* 0x000e24000020d900 */
[----:B0-----:R-:W-:Y:S05]  /*4370*/  BRA `(.L_x_21087) ;  /* 0x0000000400a87947 */ /* 0x001fea0003800000 */
.L_x_21094:
        /* <DEDUP_REMOVED lines=11> */
.L_x_21101:
        /* <DEDUP_REMOVED lines=21> */
.L_x_21105:
[----:B------:R-:W-:Y:S05]  /*4580*/  BSYNC.RECONVERGENT B1 ;  /* 0x0000000000017941 */ /* 0x000fea0003800200 */
.L_x_21104:
[----:B------:R-:W-:Y:S01]  /*4590*/  IMAD.SHL.U32 R0, R0, 0x100000, RZ ;  /* 0x0010000000007824 */ /* 0x000fe200078e00ff */
[----:B------:R-:W-:-:S04]  /*45a0*/  LEA R3, R3, 0x3b800000, 0x17 ;  /* 0x3b80000003037811 */ /* 0x000fc800078eb8ff */
[----:B------:R-:W-:-:S07]  /*45b0*/  LOP3.LUT R24, R3, R0, R7, 0xfe, !PT ;  /* 0x0000000003187212 */ /* 0x000fce00078efe07 */
.L_x_21103:
[----:B------:R-:W-:Y:S05]  /*45c0*/  BSYNC.RECONVERGENT B0 ;  /* 0x0000000000007941 */ /* 0x000fea0003800200 */
.L_x_21102:
[----:B------:R-:W0:Y:S02]  /*45d0*/  F2I.S64.TRUNC R24, R24 ;  /* 0x0000001800187311 */ /* 0x000e24000020d900 */
[----:B0-----:R-:W-:Y:S05]  /*45e0*/  BRA `(.L_x_21087) ;  /* 0x00000004000c7947 */ /* 0x001fea0003800000 */
.L_x_21100:
        /* <DEDUP_REMOVED lines=21> */
.L_x_21109:
[----:B------:R-:W-:Y:S05]  /*4740*/  BSYNC.RECONVERGENT B1 ;  /* 0x0000000000017941 */ /* 0x000fea0003800200 */
.L_x_21108:
[----:B------:R-:W-:Y:S01]  /*4750*/  IMAD.SHL.U32 R0, R0, 0x200000, RZ ;  /* 0x0020000000007824 */ /* 0x000fe200078e00ff */
[----:B------:R-:W-:-:S04]  /*4760*/  LEA R3, R3, 0x37800000, 0x17 ;  /* 0x3780000003037811 */ /* 0x000fc800078eb8ff */
[----:B------:R-:W-:-:S07]  /*4770*/  LOP3.LUT R24, R3, R0, R7, 0xfe, !PT ;  /* 0x0000000003187212 */ /* 0x000fce00078efe07 */
.L_x_21107:
[----:B------:R-:W-:Y:S05]  /*4780*/  BSYNC.RECONVERGENT B0 ;  /* 0x0000000000007941 */ /* 0x000fea0003800200 */
.L_x_21106:
[----:B------:R-:W1:Y:S02]  /*4790*/  F2I.S64.TRUNC R24, R24 ;  /* 0x0000001800187311 */ /* 0x000e64000020d900 */
[----:B-1----:R-:W-:Y:S05]  /*47a0*/  BRA `(.L_x_21087) ;  /* 0x00000000009c7947 */ /* 0x002fea0003800000 */
.L_x_21099:
        /* <DEDUP_REMOVED lines=14> */
.L_x_21113:
[----:B------:R-:W-:Y:S05]  /*4890*/  BSYNC.RECONVERGENT B0 ;  /* 0x0000000000007941 */ /* 0x000fea0003800200 */
.L_x_21112:
[----:B------:R-:W1:Y:S02]  /*48a0*/  F2I.S64.TRUNC R24, R24 ;  /* 0x0000001800187311 */ /* 0x000e64000020d900 */
[----:B-1----:R-:W-:Y:S05]  /*48b0*/  BRA `(.L_x_21087) ;  /* 0x0000000000587947 */ /* 0x002fea0003800000 */
.L_x_21086:
        /* <DEDUP_REMOVED lines=16> */
.L_x_21114:
[----:B------:R-:W-:Y:S01]  /*49c0*/  CS2R R24, SRZ ;  /* 0x0000000000187805 */ /* 0x000fe2000001ff00 */
[----:B------:R-:W-:Y:S06]  /*49d0*/  BRA `(.L_x_21087) ;  /* 0x0000000000107947 */ /* 0x000fec0003800000 */
.L_x_21111:
[----:B------:R1:W5:Y:S01]  /*49e0*/  LDG.E.64 R24, desc[UR36][R4.64] ;  /* 0x0000002404187981 */ /* 0x000362000c1e1b00 */
[----:B------:R-:W-:Y:S05]  /*49f0*/  BRA `(.L_x_21087) ;  /* 0x0000000000087947 */ /* 0x000fea0003800000 */
.L_x_21110:
[----:B------:R2:W5:Y:S01]  /*4a00*/  LDG.E R24, desc[UR36][R4.64] ;  /* 0x0000002404187981 */ /* 0x000562000c1e1900 */
[----:B------:R-:W-:-:S07]  /*4a10*/  IMAD.MOV.U32 R25, RZ, RZ, RZ ;  /* 0x000000ffff197224 */ /* 0x000fce00078e00ff */
.L_x_21087:
        /* <DEDUP_REMOVED lines=19> */
.L_x_21118:
[----:B------:R4:W5:Y:S01]  /*4b50*/  LDG.E.U8 R22, desc[UR36][R4.64] ;  /* 0x0000002404167981 */ /* 0x000962000c1e1100 */
[----:B------:R-:W-:Y:S01]  /*4b60*/  IMAD.MOV.U32 R23, RZ, RZ, RZ ;  /* 0x000000ffff177224 */ /* 0x000fe200078e00ff */
[----:B------:R-:W-:Y:S06]  /*4b70*/  BRA `(.L_x_21120) ;  /* 0x0000000c00447947 */ /* 0x000fec0003800000 */
.L_x_21117:
        /* <DEDUP_REMOVED lines=8> */
.L_x_21122:
[----:B------:R-:W2:Y:S02]  /*4c00*/  LDG.E R22, desc[UR36][R4.64] ;  /* 0x0000002404167981 */ /* 0x000ea4000c1e1900 */
[----:B--2---:R-:W-:Y:S01]  /*4c10*/  SHF.R.S32.HI R23, RZ, 0x1f, R22 ;  /* 0x0000001fff177819 */ /* 0x004fe20000011416 */
[----:B------:R-:W-:Y:S06]  /*4c20*/  BRA `(.L_x_21120) ;  /* 0x0000000c00187947 */ /* 0x000fec0003800000 */
.L_x_21121:
[----:B------:R-:W2:Y:S02]  /*4c30*/  LDG.E.S16 R22, desc[UR36][R4.64] ;  /* 0x0000002404167981 */ /* 0x000ea4000c1e1700 */
[----:B--2---:R-:W-:Y:S01]  /*4c40*/  SHF.R.S32.HI R23, RZ, 0x1f, R22 ;  /* 0x0000001fff177819 */ /* 0x004fe20000011416 */
[----:B------:R-:W-:Y:S06]  /*4c50*/  BRA `(.L_x_21120) ;  /* 0x0000000c000c7947 */ /* 0x000fec0003800000 */
.L_x_21116:
        /* <DEDUP_REMOVED lines=9> */
.L_x_21124:
[----:B------:R-:W2:Y:S02]  /*4cf0*/  LDG.E.U16 R4, desc[UR36][R4.64] ;  /* 0x0000002404047981 */ /* 0x000ea4000c1e1500 */
[----:B--2---:R-:W-:-:S06]  /*4d00*/  HADD2.F32 R22, -RZ, R4.H0_H0 ;  /* 0x20000004ff167230 */ /* 0x004fcc0000004100 */
[----:B------:R-:W0:Y:S02]  /*4d10*/  F2I.S64.TRUNC R22, R22 ;  /* 0x0000001600167311 */ /* 0x000e24000020d900 */
[----:B0-----:R-:W-:Y:S05]  /*4d20*/  BRA `(.L_x_21120) ;  /* 0x0000000800d87947 */ /* 0x001fea0003800000 */
.L_x_21123:
        /* <DEDUP_REMOVED lines=9> */
.L_x_21126:
[----:B------:R-:W2:Y:S02]  /*4dc0*/  LDG.E.U16 R4, desc[UR36][R4.64] ;  /* 0x0000002404047981 */ /* 0x000ea4000c1e1500 */
[----:B--2---:R-:W-:-:S06]  /*4dd0*/  HADD2.F32 R22, -RZ, R4.H0_H0 ;  /* 0x20000004ff167230 */ /* 0x004fcc0000004100 */
[----:B------:R-:W0:Y:S02]  /*4de0*/  F2I.S64.TRUNC R22, R22 ;  /* 0x0000001600167311 */ /* 0x000e24000020d900 */
[----:B0-----:R-:W-:Y:S05]  /*4df0*/  BRA `(.L_x_21120) ;  /* 0x0000000800a47947 */ /* 0x001fea0003800000 */
.L_x_21125:
[----:B------:R-:W2:Y:S02]  /*4e00*/  LDG.E.64 R4, desc[UR36][R4.64] ;  /* 0x0000002404047981 */ /* 0x000ea4000c1e1b00 */
[----:B--2---:R0:W1:Y:S02]  /*4e10*/  F2I.S64.F64.TRUNC R22, R4 ;  /* 0x0000000400167311 */ /* 0x004064000030d900 */
[----:B01----:R-:W-:Y:S05]  /*4e20*/  BRA `(.L_x_21120) ;  /* 0x0000000800987947 */ /* 0x003fea0003800000 */
.L_x_21115:
        /* <DEDUP_REMOVED lines=13> */
.L_x_21129:
[----:B------:R-:W2:Y:S02]  /*4f00*/  LDG.E.64 R4, desc[UR36][R4.64] ;  /* 0x0000002404047981 */ /* 0x000ea4000c1e1b00 */
[----:B--2---:R3:W4:Y:S02]  /*4f10*/  F2I.S64.F64.TRUNC R22, R4 ;  /* 0x0000000400167311 */ /* 0x004724000030d900 */
[----:B---34-:R-:W-:Y:S05]  /*4f20*/  BRA `(.L_x_21120) ;  /* 0x0000000800587947 */ /* 0x018fea0003800000 */
.L_x_21128:
        /* <DEDUP_REMOVED lines=26> */
.L_x_21131:
        /* <DEDUP_REMOVED lines=14> */
.L_x_21130:
[----:B------:R-:W2:Y:S02]  /*51b0*/  LDG.E.U16 R22, desc[UR36][R4.64] ;  /* 0x0000002404167981 */ /* 0x000ea4000c1e1500 */
[----:B--2---:R-:W-:-:S06]  /*51c0*/  IMAD.U32 R22, R22, 0x10000, RZ ;  /* 0x0001000016167824 */ /* 0x004fcc00078e00ff */
[----:B------:R-:W3:Y:S02]  /*51d0*/  F2I.S64.TRUNC R22, R22 ;  /* 0x0000001600167311 */ /* 0x000ee4000020d900 */
[----:B---3--:R-:W-:Y:S05]  /*51e0*/  BRA `(.L_x_21120) ;  /* 0x0000000400a87947 */ /* 0x008fea0003800000 */
.L_x_21127:
        /* <DEDUP_REMOVED lines=11> */
.L_x_21134:
        /* <DEDUP_REMOVED lines=21> */
.L_x_21138:
[----:B------:R-:W-:Y:S05]  /*53f0*/  BSYNC.RECONVERGENT B1 ;  /* 0x0000000000017941 */ /* 0x000fea0003800200 */
.L_x_21137:
[----:B------:R-:W-:Y:S01]  /*5400*/  IMAD.SHL.U32 R0, R0, 0x100000, RZ ;  /* 0x0010000000007824 */ /* 0x000fe200078e00ff */
[----:B------:R-:W-:-:S04]  /*5410*/  LEA R3, R3, 0x3b800000, 0x17 ;  /* 0x3b80000003037811 */ /* 0x000fc800078eb8ff */
[----:B------:R-:W-:-:S07]  /*5420*/  LOP3.LUT R22, R3, R0, R7, 0xfe, !PT ;  /* 0x0000000003167212 */ /* 0x000fce00078efe07 */
.L_x_21136:
[----:B------:R-:W-:Y:S05]  /*5430*/  BSYNC.RECONVERGENT B0 ;  /* 0x0000000000007941 */ /* 0x000fea0003800200 */
.L_x_21135:
[----:B------:R-:W1:Y:S02]  /*5440*/  F2I.S64.TRUNC R22, R22 ;  /* 0x0000001600167311 */ /* 0x000e64000020d900 */
[----:B-1----:R-:W-:Y:S05]  /*5450*/  BRA `(.L_x_21120) ;  /* 0x00000004000c7947 */ /* 0x002fea0003800000 */
.L_x_21133:
        /* <DEDUP_REMOVED lines=21> */
.L_x_21142:
[----:B------:R-:W-:Y:S05]  /*55b0*/  BSYNC.RECONVERGENT B1 ;  /* 0x0000000000017941 */ /* 0x000fea0003800200 */
.L_x_21141:
[----:B------:R-:W-:Y:S01]  /*55c0*/  IMAD.SHL.U32 R0, R0, 0x200000, RZ ;  /* 0x0020000000007824 */ /* 0x000fe200078e00ff */
[----:B------:R-:W-:-:S04]  /*55d0*/  LEA R3, R3, 0x37800000, 0x17 ;  /* 0x3780000003037811 */ /* 0x000fc800078eb8ff */
[----:B------:R-:W-:-:S07]  /*55e0*/  LOP3.LUT R22, R3, R0, R7, 0xfe, !PT ;  /* 0x0000000003167212 */ /* 0x000fce00078efe07 */
.L_x_21140:
[----:B------:R-:W-:Y:S05]  /*55f0*/  BSYNC.RECONVERGENT B0 ;  /* 0x0000000000007941 */ /* 0x000fea0003800200 */
.L_x_21139:
[----:B------:R-:W1:Y:S02]  /*5600*/  F2I.S64.TRUNC R22, R22 ;  /* 0x0000001600167311 */ /* 0x000e64000020d900 */
[----:B-1----:R-:W-:Y:S05]  /*5610*/  BRA `(.L_x_21120) ;  /* 0x00000000009c7947 */ /* 0x002fea0003800000 */
.L_x_21132:
        /* <DEDUP_REMOVED lines=14> */
.L_x_21146:
[----:B------:R-:W-:Y:S05]  /*5700*/  BSYNC.RECONVERGENT B0 ;  /* 0x0000000000007941 */ /* 0x000fea0003800200 */
.L_x_21145:
[----:B------:R-:W2:Y:S02]  /*5710*/  F2I.S64.TRUNC R22, R22 ;  /* 0x0000001600167311 */ /* 0x000ea4000020d900 */
[----:B--2---:R-:W-:Y:S05]  /*5720*/  BRA `(.L_x_21120) ;  /* 0x0000000000587947 */ /* 0x004fea0003800000 */
.L_x_21119:
        /* <DEDUP_REMOVED lines=16> */
.L_x_21147:
[----:B------:R-:W-:Y:S01]  /*5830*/  CS2R R22, SRZ ;  /* 0x0000000000167805 */ /* 0x000fe2000001ff00 */
[----:B------:R-:W-:Y:S06]  /*5840*/  BRA `(.L_x_21120) ;  /* 0x0000000000107947 */ /* 0x000fec0003800000 */
.L_x_21144:
[----:B------:R1:W5:Y:S01]  /*5850*/  LDG.E.64 R22, desc[UR36][R4.64] ;  /* 0x0000002404167981 */ /* 0x000362000c1e1b00 */
[----:B------:R-:W-:Y:S05]  /*5860*/  BRA `(.L_x_21120) ;  /* 0x0000000000087947 */ /* 0x000fea0003800000 */
.L_x_21143:
[----:B------:R2:W5:Y:S01]  /*5870*/  LDG.E R22, desc[UR36][R4.64] ;  /* 0x0000002404167981 */ /* 0x000562000c1e1900 */
[----:B------:R-:W-:-:S07]  /*5880*/  IMAD.MOV.U32 R23, RZ, RZ, RZ ;  /* 0x000000ffff177224 */ /* 0x000fce00078e00ff */
.L_x_21120:
[----:B------:R-:W-:-:S07]  /*5890*/  VIADD R35, R35, 0x80 ;  /* 0x0000008023237836 */ /* 0x000fce0000000000 */
.L_x_21081:
[----:B------:R-:W-:Y:S05]  /*58a0*/  BSYNC.RECONVERGENT B6 ;  /* 0x0000000000067941 */ /* 0x000fea0003800200 */
.L_x_21080:
        /* <DEDUP_REMOVED lines=25> */
.L_x_21153:
[----:B------:R0:W5:Y:S01]  /*5a40*/  LDG.E.U8 R16, desc[UR36][R4.64] ;  /* 0x0000002404107981 */ /* 0x000162000c1e1100 */
[----:B------:R-:W-:Y:S01]  /*5a50*/  IMAD.MOV.U32 R17, RZ, RZ, RZ ;  /* 0x000000ffff117224 */ /* 0x000fe200078e00ff */
[----:B------:R-:W-:Y:S06]  /*5a60*/  BRA `(.L_x_21155) ;  /* 0x0000000c00447947 */ /* 0x000fec0003800000 */
.L_x_21152:
        /* <DEDUP_REMOVED lines=8> */
.L_x_21157:
[----:B------:R-:W2:Y:S02]  /*5af0*/  LDG.E R16, desc[UR36][R4.64] ;  /* 0x0000002404107981 */ /* 0x000ea4000c1e1900 */
[----:B--2---:R-:W-:Y:S01]  /*5b00*/  SHF.R.S32.HI R17, RZ, 0x1f, R16 ;  /* 0x0000001fff117819 */ /* 0x004fe20000011410 */
[----:B------:R-:W-:Y:S06]  /*5b10*/  BRA `(.L_x_21155) ;  /* 0x0000000c00187947 */ /* 0x000fec0003800000 */
.L_x_21156:
[----:B------:R-:W2:Y:S02]  /*5b20*/  LDG.E.S16 R16, desc[UR36][R4.64] ;  /* 0x0000002404107981 */ /* 0x000ea4000c1e1700 */
[----:B--2---:R-:W-:Y:S01]  /*5b30*/  SHF.R.S32.HI R17, RZ, 0x1f, R16 ;  /* 0x0000001fff117819 */ /* 0x004fe20000011410 */
[----:B------:R-:W-:Y:S06]  /*5b40*/  BRA `(.L_x_21155) ;  /* 0x0000000c000c7947 */ /* 0x000fec0003800000 */
.L_x_21151:
        /* <DEDUP_REMOVED lines=9> */
.L_x_21159:
[----:B------:R-:W2:Y:S02]  /*5be0*/  LDG.E.U16 R4, desc[UR36][R4.64] ;  /* 0x0000002404047981 */ /* 0x000ea4000c1e1500 */
[----:B--2---:R-:W-:-:S06]  /*5bf0*/  HADD2.F32 R16, -RZ, R4.H0_H0 ;  /* 0x20000004ff107230 */ /* 0x004fcc0000004100 */
[----:B------:R-:W2:Y:S02]  /*5c00*/  F2I.S64.TRUNC R16, R16 ;  /* 0x0000001000107311 */ /* 0x000ea4000020d900 */
[----:B--2---:R-:W-:Y:S05]  /*5c10*/  BRA `(.L_x_21155) ;  /* 0x0000000800d87947 */ /* 0x004fea0003800000 */
.L_x_21158:
        /* <DEDUP_REMOVED lines=9> */
.L_x_21161:
[----:B------:R-:W2:Y:S02]  /*5cb0*/  LDG.E.U16 R4, desc[UR36][R4.64] ;  /* 0x0000002404047981 */ /* 0x000ea4000c1e1500 */
[----:B--2---:R-:W-:-:S06]  /*5cc0*/  HADD2.F32 R16, -RZ, R4.H0_H0 ;  /* 0x20000004ff107230 */ /* 0x004fcc0000004100 */
[----:B------:R-:W2:Y:S02]  /*5cd0*/  F2I.S64.TRUNC R16, R16 ;  /* 0x0000001000107311 */ /* 0x000ea4000020d900 */
[----:B--2---:R-:W-:Y:S05]  /*5ce0*/  BRA `(.L_x_21155) ;  /* 0x0000000800a47947 */ /* 0x004fea0003800000 */
.L_x_21160:
[----:B------:R-:W2:Y:S02]  /*5cf0*/  LDG.E.64 R4, desc[UR36][R4.64] ;  /* 0x0000002404047981 */ /* 0x000ea4000c1e1b00 */
[----:B--2---:R2:W3:Y:S02]  /*5d00*/  F2I.S64.F64.TRUNC R16, R4 ;  /* 0x0000000400107311 */ /* 0x0044e4000030d900 */
[----:B--23--:R-:W-:Y:S05]  /*5d10*/  BRA `(.L_x_21155) ;  /* 0x0000000800987947 */ /* 0x00cfea0003800000 */
.L_x_21150:
        /* <DEDUP_REMOVED lines=13> */
.L_x_21164:
[----:B------:R-:W2:Y:S02]  /*5df0*/  LDG.E.64 R4, desc[UR36][R4.64] ;  /* 0x0000002404047981 */ /* 0x000ea4000c1e1b00 */
[----:B--2---:R2:W3:Y:S02]  /*5e00*/  F2I.S64.F64.TRUNC R16, R4 ;  /* 0x0000000400107311 */ /* 0x0044e4000030d900 */
[----:B--23--:R-:W-:Y:S05]  /*5e10*/  BRA `(.L_x_21155) ;  /* 0x0000000800587947 */ /* 0x00cfea0003800000 */
.L_x_21163:
        /* <DEDUP_REMOVED lines=26> */
.L_x_21166:
        /* <DEDUP_REMOVED lines=14> */
.L_x_21165:
[----:B------:R-:W2:Y:S02]  /*60a0*/  LDG.E.U16 R16, desc[UR36][R4.64] ;  /* 0x0000002404107981 */ /* 0x000ea4000c1e1500 */
[----:B--2---:R-:W-:-:S06]  /*60b0*/  IMAD.U32 R16, R16, 0x10000, RZ ;  /* 0x0001000010107824 */ /* 0x004fcc00078e00ff */
[----:B------:R-:W2:Y:S02]  /*60c0*/  F2I.S64.TRUNC R16, R16 ;  /* 0x0000001000107311 */ /* 0x000ea4000020d900 */
[----:B--2---:R-:W-:Y:S05]  /*60d0*/  BRA `(.L_x_21155) ;  /* 0x0000000400a87947 */ /* 0x004fea0003800000 */
.L_x_21162:
        /* <DEDUP_REMOVED lines=11> */
.L_x_21169:
        /* <DEDUP_REMOVED lines=21> */
.L_x_21173:
[----:B------:R-:W-:Y:S05]  /*62e0*/  BSYNC.RECONVERGENT B1 ;  /* 0x0000000000017941 */ /* 0x000fea0003800200 */
.L_x_21172:
[----:B------:R-:W-:Y:S01]  /*62f0*/  IMAD.SHL.U32 R0, R0, 0x100000, RZ ;  /* 0x0010000000007824 */ /* 0x000fe200078e00ff */
[----:B------:R-:W-:-:S04]  /*6300*/  LEA R3, R3, 0x3b800000, 0x17 ;  /* 0x3b80000003037811 */ /* 0x000fc800078eb8ff */
[----:B------:R-:W-:-:S07]  /*6310*/  LOP3.LUT R16, R3, R0, R7, 0xfe, !PT ;  /* 0x0000000003107212 */ /* 0x000fce00078efe07 */
.L_x_21171:
[----:B------:R-:W-:Y:S05]  /*6320*/  BSYNC.RECONVERGENT B0 ;  /* 0x0000000000007941 */ /* 0x000fea0003800200 */
.L_x_21170:
[----:B------:R-:W4:Y:S02]  /*6330*/  F2I.S64.TRUNC R16, R16 ;  /* 0x0000001000107311 */ /* 0x000f24000020d900 */
[----:B----4-:R-:W-:Y:S05]  /*6340*/  BRA `(.L_x_21155) ;  /* 0x00000004000c7947 */ /* 0x010fea0003800000 */
.L_x_21168:
        /* <DEDUP_REMOVED lines=21> */
.L_x_21177:
[----:B------:R-:W-:Y:S05]  /*64a0*/  BSYNC.RECONVERGENT B1 ;  /* 0x0000000000017941 */ /* 0x000fea0003800200 */
.L_x_21176:
[----:B------:R-:W-:Y:S01]  /*64b0*/  IMAD.SHL.U32 R0, R0, 0x200000, RZ ;  /* 0x0020000000007824 */ /* 0x000fe200078e00ff */
[----:B------:R-:W-:-:S04]  /*64c0*/  LEA R3, R3, 0x37800000, 0x17 ;  /* 0x3780000003037811 */ /* 0x000fc800078eb8ff */
[----:B------:R-:W-:-:S07]  /*64d0*/  LOP3.LUT R16, R3, R0, R7, 0xfe, !PT ;  /* 0x0000000003107212 */ /* 0x000fce00078efe07 */
.L_x_21175:
[----:B------:R-:W-:Y:S05]  /*64e0*/  BSYNC.RECONVERGENT B0 ;  /* 0x0000000000007941 */ /* 0x000fea0003800200 */
.L_x_21174:
[----:B------:R-:W0:Y:S02]  /*64f0*/  F2I.S64.TRUNC R16, R16 ;  /* 0x0000001000107311 */ /* 0x000e24000020d900 */
[----:B0-----:R-:W-:Y:S05]  /*6500*/  BRA `(.L_x_21155) ;  /* 0x00000000009c7947 */ /* 0x001fea0003800000 */
.L_x_21167:
        /* <DEDUP_REMOVED lines=14> */
.L_x_21181:
[----:B------:R-:W-:Y:S05]  /*65f0*/  BSYNC.RECONVERGENT B0 ;  /* 0x0000000000007941 */ /* 0x000fea0003800200 */
.L_x_21180:
[----:B------:R-:W2:Y:S02]  /*6600*/  F2I.S64.TRUNC R16, R16 ;  /* 0x0000001000107311 */ /* 0x000ea4000020d900 */
[----:B--2---:R-:W-:Y:S05]  /*6610*/  BRA `(.L_x_21155) ;  /* 0x0000000000587947 */ /* 0x004fea0003800000 */
.L_x_21154:
        /* <DEDUP_REMOVED lines=16> */
.L_x_21182:
[----:B------:R-:W-:Y:S01]  /*6720*/  CS2R R16, SRZ ;  /* 0x0000000000107805 */ /* 0x000fe2000001ff00 */
[----:B------:R-:W-:Y:S06]  /*6730*/  BRA `(.L_x_21155) ;  /* 0x0000000000107947 */ /* 0x000fec0003800000 */
.L_x_21179:
[----:B------:R2:W5:Y:S01]  /*6740*/  LDG.E.64 R16, desc[UR36][R4.64] ;  /* 0x0000002404107981 */ /* 0x000562000c1e1b00 */
[----:B------:R-:W-:Y:S05]  /*6750*/  BRA `(.L_x_21155) ;  /* 0x0000000000087947 */ /* 0x000fea0003800000 */
.L_x_21178:
[----:B------:R3:W5:Y:S01]  /*6760*/  LDG.E R16, desc[UR36][R4.64] ;  /* 0x0000002404107981 */ /* 0x000762000c1e1900 */
[----:B------:R-:W-:-:S07]  /*6770*/  IMAD.MOV.U32 R17, RZ, RZ, RZ ;  /* 0x000000ffff117224 */ /* 0x000fce00078e00ff */
.L_x_21155:
        /* <DEDUP_REMOVED lines=19> */
.L_x_21186:
[----:B------:R0:W5:Y:S01]  /*68b0*/  LDG.E.U8 R18, desc[UR36][R4.64] ;  /* 0x0000002404127981 */ /* 0x000162000c1e1100 */
[----:B------:R-:W-:Y:S01]  /*68c0*/  IMAD.MOV.U32 R19, RZ, RZ, RZ ;  /* 0x000000ffff137224 */ /* 0x000fe200078e00ff */
[----:B------:R-:W-:Y:S06]  /*68d0*/  BRA `(.L_x_21149) ;  /* 0x0000000c00407947 */ /* 0x000fec0003800000 */
.L_x_21185:
        /* <DEDUP_REMOVED lines=8> */
.L_x_21189:
[----:B------:R-:W2:Y:S02]  /*6960*/  LDG.E R18, desc[UR36][R4.64] ;  /* 0x0000002404127981 */ /* 0x000ea4000c1e1900 */
[----:B--2---:R-:W-:Y:S01]  /*6970*/  SHF.R.S32.HI R19, RZ, 0x1f, R18 ;  /* 0x0000001fff137819 */ /* 0x004fe20000011412 */
[----:B------:R-:W-:Y:S06]  /*6980*/  BRA `(.L_x_21149) ;  /* 0x0000000c00147947 */ /* 0x000fec0003800000 */
.L_x_21188:
[----:B------:R-:W2:Y:S02]  /*6990*/  LDG.E.S16 R18, desc[UR36][R4.64] ;  /* 0x0000002404127981 */ /* 0x000ea4000c1e1700 */
[----:B--2---:R-:W-:Y:S01]  /*69a0*/  SHF.R.S32.HI R19, RZ, 0x1f, R18 ;  /* 0x0000001fff137819 */ /* 0x004fe20000011412 */
[----:B------:R-:W-:Y:S06]  /*69b0*/  BRA `(.L_x_21149) ;  /* 0x0000000c00087947 */ /* 0x000fec0003800000 */
.L_x_21184:
        /* <DEDUP_REMOVED lines=9> */
.L_x_21191:
[----:B------:R-:W2:Y:S02]  /*6a50*/  LDG.E.U16 R4, desc[UR36][R4.64] ;  /* 0x0000002404047981 */ /* 0x000ea4000c1e1500 */
[----:B--2---:R-:W-:-:S06]  /*6a60*/  HADD2.F32 R18, -RZ, R4.H0_H0 ;  /* 0x20000004ff127230 */ /* 0x004fcc0000004100 */
[----:B------:R-:W0:Y:S02]  /*6a70*/  F2I.S64.TRUNC R18, R18 ;  /* 0x0000001200127311 */ /* 0x000e24000020d900 */
[----:B0-----:R-:W-:Y:S05]  /*6a80*/  BRA `(.L_x_21149) ;  /* 0x0000000800d47947 */ /* 0x001fea0003800000 */
.L_x_21190:
        /* <DEDUP_REMOVED lines=9> */
.L_x_21193:
[----:B------:R-:W2:Y:S02]  /*6b20*/  LDG.E.U16 R4, desc[UR36][R4.64] ;  /* 0x0000002404047981 */ /* 0x000ea4000c1e1500 */
[----:B--2---:R-:W-:-:S06]  /*6b30*/  HADD2.F32 R18, -RZ, R4.H0_H0 ;  /* 0x20000004ff127230 */ /* 0x004fcc0000004100 */
[----:B------:R-:W0:Y:S02]  /*6b40*/  F2I.S64.TRUNC R18, R18 ;  /* 0x0000001200127311 */ /* 0x000e24000020d900 */
[----:B0-----:R-:W-:Y:S05]  /*6b50*/  BRA `(.L_x_21149) ;  /* 0x0000000800a07947 */ /* 0x001fea0003800000 */
.L_x_21192:
[----:B------:R-:W2:Y:S02]  /*6b60*/  LDG.E.64 R4, desc[UR36][R4.64] ;  /* 0x0000002404047981 */ /* 0x000ea4000c1e1b00 */
[----:B--2---:R0:W1:Y:S02]  /*6b70*/  F2I.S64.F64.TRUNC R18, R4 ;  /* 0x0000000400127311 */ /* 0x004064000030d900 */
[----:B01----:R-:W-:Y:S05]  /*6b80*/  BRA `(.L_x_21149) ;  /* 0x0000000800947947 */ /* 0x003fea0003800000 */
.L_x_21183:
        /* <DEDUP_REMOVED lines=13> */
.L_x_21196:
[----:B------:R-:W2:Y:S02]  /*6c60*/  LDG.E.64 R4, desc[UR36][R4.64] ;  /* 0x0000002404047981 */ /* 0x000ea4000c1e1b00 */
[----:B--2---:R0:W1:Y:S02]  /*6c70*/  F2I.S64.F64.TRUNC R18, R4 ;  /* 0x0000000400127311 */ /* 0x004064000030d900 */
[----:B01----:R-:W-:Y:S05]  /*6c80*/  BRA `(.L_x_21149) ;  /* 0x0000000800547947 */ /* 0x003fea0003800000 */
.L_x_21195:
        /* <DEDUP_REMOVED lines=26> */
.L_x_21198:
        /* <DEDUP_REMOVED lines=14> */
.L_x_21197:
[----:B------:R-:W2:Y:S02]  /*6f10*/  LDG.E.U16 R18, desc[UR36][R4.64] ;  /* 0x0000002404127981 */ /* 0x000ea4000c1e1500 */
[----:B--2---:R-:W-:-:S06]  /*6f20*/  IMAD.U32 R18, R18, 0x10000, RZ ;  /* 0x0001000012127824 */ /* 0x004fcc00078e00ff */
[----:B------:R-:W0:Y:S02]  /*6f30*/  F2I.S64.TRUNC R18, R18 ;  /* 0x0000001200127311 */ /* 0x000e24000020d900 */
[----:B0-----:R-:W-:Y:S05]  /*6f40*/  BRA `(.L_x_21149) ;  /* 0x0000000400a47947 */ /* 0x001fea0003800000 */
.L_x_21194:
        /* <DEDUP_REMOVED lines=11> */
.L_x_21201:
        /* <DEDUP_REMOVED lines=21> */
.L_x_21205:
[----:B------:R-:W-:Y:S05]  /*7150*/  BSYNC.RECONVERGENT B1 ;  /* 0x0000000000017941 */ /* 0x000fea0003800200 */
.L_x_21204:
[----:B------:R-:W-:Y:S01]  /*7160*/  IMAD.SHL.U32 R0, R0, 0x100000, RZ ;  /* 0x0010000000007824 */ /* 0x000fe200078e00ff */
[----:B------:R-:W-:-:S04]  /*7170*/  LEA R3, R3, 0x3b800000, 0x17 ;  /* 0x3b80000003037811 */ /* 0x000fc800078eb8ff */
[----:B------:R-:W-:-:S07]  /*7180*/  LOP3.LUT R18, R3, R0, R7, 0xfe, !PT ;  /* 0x0000000003127212 */ /* 0x000fce00078efe07 */
.L_x_21203:
[----:B------:R-:W-:Y:S05]  /*7190*/  BSYNC.RECONVERGENT B0 ;  /* 0x0000000000007941 */ /* 0x000fea0003800200 */
.L_x_21202:
[----:B------:R-:W0:Y:S02]  /*71a0*/  F2I.S64.TRUNC R18, R18 ;  /* 0x0000001200127311 */ /* 0x000e24000020d900 */
[----:B0-----:R-:W-:Y:S05]  /*71b0*/  BRA `(.L_x_21149) ;  /* 0x0000000400087947 */ /* 0x001fea0003800000 */
.L_x_21200:
        /* <DEDUP_REMOVED lines=21> */
.L_x_21209:
[----:B------:R-:W-:Y:S05]  /*7310*/  BSYNC.RECONVERGENT B1 ;  /* 0x0000000000017941 */ /* 0x000fea0003800200 */
.L_x_21208:
[----:B------:R-:W-:Y:S01]  /*7320*/  IMAD.SHL.U32 R0, R0, 0x200000, RZ ;  /* 0x0020000000007824 */ /* 0x000fe200078e00ff */
[----:B------:R-:W-:-:S04]  /*7330*/  LEA R3, R3, 0x37800000, 0x17 ;  /* 0x3780000003037811 */ /* 0x000fc800078eb8ff */
[----:B------:R-:W-:-:S07]  /*7340*/  LOP3.LUT R18, R3, R0, R7, 0xfe, !PT ;  /* 0x0000000003127212 */ /* 0x000fce00078efe07 */
.L_x_21207:
[----:B------:R-:W-:Y:S05]  /*7350*/  BSYNC.RECONVERGENT B0 ;  /* 0x0000000000007941 */ /* 0x000fea0003800200 */
.L_x_21206:
[----:B------:R-:W0:Y:S02]  /*7360*/  F2I.S64.TRUNC R18, R18 ;  /* 0x0000001200127311 */ /* 0x000e24000020d900 */
[----:B0-----:R-:W-:Y:S05]  /*7370*/  BRA `(.L_x_21149) ;  /* 0x0000000000987947 */ /* 0x001fea0003800000 */
.L_x_21199:
        /* <DEDUP_REMOVED lines=14> */
.L_x_21213:
[----:B------:R-:W-:Y:S05]  /*7460*/  BSYNC.RECONVERGENT B0 ;  /* 0x0000000000007941 */ /* 0x000fea0003800200 */
.L_x_21212:
[----:B------:R-:W0:Y:S02]  /*7470*/  F2I.S64.TRUNC R18, R18 ;  /* 0x0000001200127311 */ /* 0x000e24000020d900 */
[----:B0-----:R-:W-:Y:S05]  /*7480*/  BRA `(.L_x_21149) ;  /* 0x0000000000547947 */ /* 0x001fea0003800000 */
.L_x_21187:
        /* <DEDUP_REMOVED lines=16> */
.L_x_21214:
[----:B------:R-:W-:Y:S05]  /*7590*/  BRA `(.L_x_21149) ;  /* 0x0000000000107947 */ /* 0x000fea0003800000 */
.L_x_21211:
[----:B------:R0:W5:Y:S01]  /*75a0*/  LDG.E.64 R18, desc[UR36][R4.64] ;  /* 0x0000002404127981 */ /* 0x000162000c1e1b00 */
[----:B------:R-:W-:Y:S05]  /*75b0*/  BRA `(.L_x_21149) ;  /* 0x0000000000087947 */ /* 0x000fea0003800000 */
.L_x_21210:
[----:B------:R0:W5:Y:S01]  /*75c0*/  LDG.E R18, desc[UR36][R4.64] ;  /* 0x0000002404127981 */ /* 0x000162000c1e1900 */
[----:B------:R-:W-:-:S07]  /*75d0*/  IMAD.MOV.U32 R19, RZ, RZ, RZ ;  /* 0x000000ffff137224 */ /* 0x000fce00078e00ff */
.L_x_21149:
[----:B------:R-:W-:Y:S05]  /*75e0*/  BSYNC.RECONVERGENT B6 ;  /* 0x0000000000067941 */ /* 0x000fea0003800200 */
.L_x_21148:
        /* <DEDUP_REMOVED lines=36> */
.L_x_21221:
[----:B------:R0:W-:Y:S01]  /*7830*/  STG.E.U8 desc[UR36][R8.64], R3 ;  /* 0x0000000308007986 */ /* 0x0001e2000c101124 */
[----:B------:R-:W-:Y:S05]  /*7840*/  BRA `(.L_x_21223) ;  /* 0x0000000c00307947 */ /* 0x000fea0003800000 */
.L_x_21220:
        /* <DEDUP_REMOVED lines=8> */
.L_x_21225:
[----:B------:R0:W-:Y:S01]  /*78d0*/  STG.E desc[UR36][R8.64], R3 ;  /* 0x0000000308007986 */ /* 0x0001e2000c101924 */
[----:B------:R-:W-:Y:S05]  /*78e0*/  BRA `(.L_x_21223) ;  /* 0x0000000c00087947 */ /* 0x000fea0003800000 */
.L_x_21224:
[----:B------:R0:W-:Y:S01]  /*78f0*/  STG.E.U16 desc[UR36][R8.64], R3 ;  /* 0x0000000308007986 */ /* 0x0001e2000c101524 */
[----:B------:R-:W-:Y:S05]  /*7900*/  BRA `(.L_x_21223) ;  /* 0x0000000c00007947 */ /* 0x000fea0003800000 */
.L_x_21219:
        /* <DEDUP_REMOVED lines=9> */
.L_x_21227:
[----:B------:R-:W0:Y:S02]  /*79a0*/  I2F.S64 R0, R4 ;  /* 0x0000000400007312 */ /* 0x000e240000301400 */
[----:B0-----:R-:W-:-:S05]  /*79b0*/  F2FP.F16.F32.PACK_AB R0, RZ, R0 ;  /* 0x00000000ff00723e */ /* 0x001fca00000000ff */
[----:B------:R0:W-:Y:S01]  /*79c0*/  STG.E.U16 desc[UR36][R8.64], R0 ;  /* 0x0000000008007986 */ /* 0x0001e2000c101524 */
[----:B------:R-:W-:Y:S05]  /*79d0*/  BRA `(.L_x_21223) ;  /* 0x0000000800cc7947 */ /* 0x000fea0003800000 */
.L_x_21226:
        /* <DEDUP_REMOVED lines=10> */
.L_x_21229:
[----:B------:R-:W0:Y:S02]  /*7a80*/  I2F.S64 R4, R4 ;  /* 0x0000000400047312 */ /* 0x000e240000301400 */
[----:B0-----:R-:W-:-:S04]  /*7a90*/  F2FP.F16.F32.PACK_AB R3, RZ, R4 ;  /* 0x00000004ff03723e */ /* 0x001fc800000000ff */
[----:B------:R-:W-:-:S05]  /*7aa0*/  PRMT R3, R3, 0x5410, RZ ;  /* 0x0000541003037816 */ /* 0x000fca00000000ff */
[----:B------:R3:W-:Y:S01]  /*7ab0*/  STG.E desc[UR36][R8.64], R3 ;  /* 0x0000000308007986 */ /* 0x0007e2000c101924 */
[----:B------:R-:W-:Y:S05]  /*7ac0*/  BRA `(.L_x_21223) ;  /* 0x0000000800907947 */ /* 0x000fea0003800000 */
.L_x_21228:
[----:B------:R-:W0:Y:S02]  /*7ad0*/  I2F.F64.S64 R4, R4 ;  /* 0x0000000400047312 */ /* 0x000e240000301c00 */
[----:B0-----:R4:W-:Y:S01]  /*7ae0*/  STG.E.64 desc[UR36][R8.64], R4 ;  /* 0x0000000408007986 */ /* 0x0019e2000c101b24 */
[----:B------:R-:W-:Y:S05]  /*7af0*/  BRA `(.L_x_21223) ;  /* 0x0000000800847947 */ /* 0x000fea0003800000 */
.L_x_21218:
        /* <DEDUP_REMOVED lines=13> */
.L_x_21232:
[----:B------:R-:W-:Y:S01]  /*7bd0*/  CS2R R6, SRZ ;  /* 0x0000000000067805 */ /* 0x000fe2000001ff00 */
[----:B------:R-:W0:Y:S04]  /*7be0*/  I2F.F64.S64 R4, R4 ;  /* 0x0000000400047312 */ /* 0x000e280000301c00 */
[----:B0-----:R0:W-:Y:S01]  /*7bf0*/  STG.E.128 desc[UR36][R8.64], R4 ;  /* 0x0000000408007986 */ /* 0x0011e2000c101d24 */
[----:B------:R-:W-:Y:S05]  /*7c00*/  BRA `(.L_x_21223) ;  /* 0x0000000800407947 */ /* 0x000fea0003800000 */
.L_x_21231:
        /* <DEDUP_REMOVED lines=19> */
.L_x_21236:
[----:B------:R-:W-:Y:S05]  /*7d40*/  BSYNC.RECONVERGENT B0 ;  /* 0x0000000000007941 */ /* 0x000fea0003800200 */
.L_x_21235:
[----:B------:R-:W-:-:S05]  /*7d50*/  LOP3.LUT R7, R0, 0x80, R7, 0xf8, !PT ;  /* 0x0000008000077812 */ /* 0x000fca00078ef807 */
[----:B------:R0:W-:Y:S01]  /*7d60*/  STG.E.U8 desc[UR36][R8.64], R7 ;  /* 0x0000000708007986 */ /* 0x0001e2000c101124 */
[----:B------:R-:W-:Y:S05]  /*7d70*/  BRA `(.L_x_21223) ;  /* 0x0000000400e47947 */ /* 0x000fea0003800000 */
.L_x_21234:
        /* <DEDUP_REMOVED lines=15> */
.L_x_21238:
[----:B------:R-:W-:Y:S05]  /*7e70*/  BSYNC.RECONVERGENT B0 ;  /* 0x0000000000007941 */ /* 0x000fea0003800200 */
.L_x_21237:
[----:B------:R-:W-:-:S05]  /*7e80*/  LOP3.LUT R7, R0, 0x80, R7, 0xf8, !PT ;  /* 0x0000008000077812 */ /* 0x000fca00078ef807 */
[----:B------:R0:W-:Y:S01]  /*7e90*/  STG.E.U8 desc[UR36][R8.64], R7 ;  /* 0x0000000708007986 */ /* 0x0001e2000c101124 */
[----:B------:R-:W-:Y:S05]  /*7ea0*/  BRA `(.L_x_21223) ;  /* 0x0000000400987947 */ /* 0x000fea0003800000 */
.L_x_21233:
[----:B------:R-:W0:Y:S02]  /*7eb0*/  I2F.S64 R0, R4 ;  /* 0x0000000400007312 */ /* 0x000e240000301400 */
[----:B0-----:R-:W-:-:S05]  /*7ec0*/  F2FP.BF16.F32.PACK_AB R0, RZ, R0 ;  /* 0x00000000ff00723e */ /* 0x001fca00000010ff */
[----:B------:R0:W-:Y:S01]  /*7ed0*/  STG.E.U16 desc[UR36][R8.64], R0 ;  /* 0x0000000008007986 */ /* 0x0001e2000c101524 */
[----:B------:R-:W-:Y:S05]  /*7ee0*/  BRA `(.L_x_21223) ;  /* 0x0000000400887947 */ /* 0x000fea0003800000 */
.L_x_21230:
        /* <DEDUP_REMOVED lines=10> */
.L_x_21241:
        /* <DEDUP_REMOVED lines=13> */
.L_x_21244:
[----:B------:R-:W-:-:S04]  /*8060*/  SHF.R.U32.HI R0, RZ, 0x14, R5 ;  /* 0x00000014ff007819 */ /* 0x000fc80000011605 */
[----:B------:R-:W-:-:S04]  /*8070*/  LOP3.LUT R0, R0, 0x1, RZ, 0xc0, !PT ;  /* 0x0000000100007812 */ /* 0x000fc800078ec0ff */
[----:B------:R-:W-:-:S04]  /*8080*/  IADD3 R0, PT, PT, R5, 0x487ffff, R0 ;  /* 0x0487ffff05007810 */ /* 0x000fc80007ffe000 */
[----:B------:R-:W-:-:S04]  /*8090*/  SHF.R.U32.HI R0, RZ, 0x14, R0 ;  /* 0x00000014ff007819 */ /* 0x000fc80000011600 */
[----:B------:R-:W-:-:S07]  /*80a0*/  LOP3.LUT R3, R0, 0xff, RZ, 0xc0, !PT ;  /* 0x000000ff00037812 */ /* 0x000fce00078ec0ff */
.L_x_21245:
[----:B------:R-:W-:-:S04]  /*80b0*/  SHF.R.U32.HI R0, RZ, 0x18, R5 ;  /* 0x00000018ff007819 */ /* 0x000fc80000011605 */
[----:B------:R-:W-:-:S07]  /*80c0*/  LOP3.LUT R0, R3, 0x80, R0, 0xf8, !PT ;  /* 0x0000008003007812 */ /* 0x000fce00078ef800 */
.L_x_21243:
[----:B------:R-:W-:Y:S05]  /*80d0*/  BSYNC.RECONVERGENT B0 ;  /* 0x0000000000007941 */ /* 0x000fea0003800200 */
.L_x_21242:
[----:B------:R0:W-:Y:S01]  /*80e0*/  STG.E.U8 desc[UR36][R8.64], R0 ;  /* 0x0000000008007986 */ /* 0x0001e2000c101124 */
[----:B------:R-:W-:Y:S05]  /*80f0*/  BRA `(.L_x_21223) ;  /* 0x0000000400047947 */ /* 0x000fea0003800000 */
.L_x_21240:
        /* <DEDUP_REMOVED lines=13> */
.L_x_21248:
[----:B------:R-:W-:-:S04]  /*81d0*/  SHF.R.U32.HI R0, RZ, 0x15, R5 ;  /* 0x00000015ff007819 */ /* 0x000fc80000011605 */
[----:B------:R-:W-:-:S04]  /*81e0*/  LOP3.LUT R0, R0, 0x1, RZ, 0xc0, !PT ;  /* 0x0000000100007812 */ /* 0x000fc800078ec0ff */
[----:B------:R-:W-:-:S04]  /*81f0*/  IADD3 R0, PT, PT, R5, 0x88fffff, R0 ;  /* 0x088fffff05007810 */ /* 0x000fc80007ffe000 */
[----:B------:R-:W-:-:S04]  /*8200*/  SHF.R.U32.HI R0, RZ, 0x15, R0 ;  /* 0x00000015ff007819 */ /* 0x000fc80000011600 */
[----:B------:R-:W-:-:S07]  /*8210*/  LOP3.LUT R3, R0, 0xff, RZ, 0xc0, !PT ;  /* 0x000000ff00037812 */ /* 0x000fce00078ec0ff */
.L_x_21249:
[----:B------:R-:W-:-:S04]  /*8220*/  SHF.R.U32.HI R0, RZ, 0x18, R5 ;  /* 0x00000018ff007819 */ /* 0x000fc80000011605 */
[----:B------:R-:W-:-:S07]  /*8230*/  LOP3.LUT R0, R3, 0x80, R0, 0xf8, !PT ;  /* 0x0000008003007812 */ /* 0x000fce00078ef800 */
.L_x_21247:
[----:B------:R-:W-:Y:S05]  /*8240*/  BSYNC.RECONVERGENT B0 ;  /* 0x0000000000007941 */ /* 0x000fea0003800200 */
.L_x_21246:
[----:B------:R0:W-:Y:S01]  /*8250*/  STG.E.U8 desc[UR36][R8.64], R0 ;  /* 0x0000000008007986 */ /* 0x0001e2000c101124 */
[----:B------:R-:W-:Y:S05]  /*8260*/  BRA `(.L_x_21223) ;  /* 0x0000000000a87947 */ /* 0x000fea0003800000 */
.L_x_21239:
[----:B------:R-:W-:-:S13]  /*8270*/  ISETP.NE.AND P0, PT, R0, 0x1c, PT ;  /* 0x0000001c0000780c */ /* 0x000fda0003f05270 */
[----:B------:R-:W-:Y:S05]  /*8280*/  @!P0 BRA `(.L_x_21250) ;  /* 0x00000000009c8947 */ /* 0x000fea0003800000 */
[----:B------:R-:W-:-:S13]  /*8290*/  ISETP.NE.AND P0, PT, R0, 0x1d, PT ;  /* 0x0000001d0000780c */ /* 0x000fda0003f05270 */
[----:B------:R-:W-:Y:S05]  /*82a0*/  @!P0 BRA `(.L_x_21251) ;  /* 0x00000000008c8947 */ /* 0x000fea0003800000 */
[----:B------:R-:W-:-:S13]  /*82b0*/  ISETP.NE.AND P0, PT, R0, 0x2c, PT ;  /* 0x0000002c0000780c */ /* 0x000fda0003f05270 */
[----:B------:R-:W-:Y:S05]  /*82c0*/  @!P0 BRA `(.L_x_21252) ;  /* 0x0000000000448947 */ /* 0x000fea0003800000 */
.L_x_21222:
        /* <DEDUP_REMOVED lines=16> */
.L_x_21253:
[----:B------:R-:W-:Y:S05]  /*83d0*/  BRA `(.L_x_21223) ;  /* 0x00000000004c7947 */ /* 0x000fea0003800000 */
.L_x_21252:
        /* <DEDUP_REMOVED lines=16> */
.L_x_21251:
[----:B------:R0:W-:Y:S01]  /*84e0*/  STG.E.64 desc[UR36][R8.64], R4 ;  /* 0x0000000408007986 */ /* 0x0001e2000c101b24 */
[----:B------:R-:W-:Y:S05]  /*84f0*/  BRA `(.L_x_21223) ;  /* 0x0000000000047947 */ /* 0x000fea0003800000 */
.L_x_21250:
[----:B------:R0:W-:Y:S02]  /*8500*/  STG.E desc[UR36][R8.64], R3 ;  /* 0x0000000308007986 */ /* 0x0001e4000c101924 */
.L_x_21223:
        /* <DEDUP_REMOVED lines=23> */
.L_x_21258:
[----:B------:R4:W-:Y:S01]  /*8680*/  STG.E.U8 desc[UR36][R8.64], R18 ;  /* 0x0000001208007986 */ /* 0x0009e2000c101124 */
[----:B------:R-:W-:Y:S05]  /*8690*/  BRA `(.L_x_21260) ;  /* 0x0000000c00347947 */ /* 0x000fea0003800000 */
.L_x_21257:
        /* <DEDUP_REMOVED lines=8> */
.L_x_21262:
[----:B------:R2:W-:Y:S01]  /*8720*/  STG.E desc[UR36][R8.64], R18 ;  /* 0x0000001208007986 */ /* 0x0005e2000c101924 */
[----:B------:R-:W-:Y:S05]  /*8730*/  BRA `(.L_x_21260) ;  /* 0x0000000c000c7947 */ /* 0x000fea0003800000 */
.L_x_21261:
[----:B------:R0:W-:Y:S01]  /*8740*/  STG.E.U16 desc[UR36][R8.64], R18 ;  /* 0x0000001208007986 */ /* 0x0001e2000c101524 */
[----:B------:R-:W-:Y:S05]  /*8750*/  BRA `(.L_x_21260) ;  /* 0x0000000c00047947 */ /* 0x000fea0003800000 */
.L_x_21256:
        /* <DEDUP_REMOVED lines=9> */
.L_x_21264:
[----:B------:R-:W0:Y:S02]  /*87f0*/  I2F.S64 R0, R24 ;  /* 0x0000001800007312 */ /* 0x000e240000301400 */
[----:B0-----:R-:W-:-:S05]  /*8800*/  F2FP.F16.F32.PACK_AB R0, RZ, R0 ;  /* 0x00000000ff00723e */ /* 0x001fca00000000ff */
[----:B------:R0:W-:Y:S01]  /*8810*/  STG.E.U16 desc[UR36][R8.64], R0 ;  /* 0x0000000008007986 */ /* 0x0001e2000c101524 */
[----:B------:R-:W-:Y:S05]  /*8820*/  BRA `(.L_x_21260) ;  /* 0x0000000800d07947 */ /* 0x000fea0003800000 */
.L_x_21263:
        /* <DEDUP_REMOVED lines=10> */
.L_x_21266:
[----:B------:R-:W0:Y:S02]  /*88d0*/  I2F.S64 R24, R24 ;  /* 0x0000001800187312 */ /* 0x000e240000301400 */
[----:B0-----:R-:W-:-:S04]  /*88e0*/  F2FP.F16.F32.PACK_AB R3, RZ, R24 ;  /* 0x00000018ff03723e */ /* 0x001fc800000000ff */
[----:B------:R-:W-:-:S05]  /*88f0*/  PRMT R3, R3, 0x5410, RZ ;  /* 0x0000541003037816 */ /* 0x000fca00000000ff */
[----:B------:R0:W-:Y:S01]  /*8900*/  STG.E desc[UR36][R8.64], R3 ;  /* 0x0000000308007986 */ /* 0x0001e2000c101924 */
[----:B------:R-:W-:Y:S05]  /*8910*/  BRA `(.L_x_21260) ;  /* 0x0000000800947947 */ /* 0x000fea0003800000 */
.L_x_21265:
[----:B------:R-:W0:Y:S02]  /*8920*/  I2F.F64.S64 R24, R24 ;  /* 0x0000001800187312 */ /* 0x000e240000301c00 */
[----:B0-----:R0:W-:Y:S01]  /*8930*/  STG.E.64 desc[UR36][R8.64], R24 ;  /* 0x0000001808007986 */ /* 0x0011e2000c101b24 */
[----:B------:R-:W-:Y:S05]  /*8940*/  BRA `(.L_x_21260) ;  /* 0x0000000800887947 */ /* 0x000fea0003800000 */
.L_x_21255:
        /* <DEDUP_REMOVED lines=12> */
.L_x_21270:
        /* <DEDUP_REMOVED lines=17> */
.L_x_21273:
[----:B------:R-:W-:-:S04]  /*8b20*/  SHF.R.U32.HI R3, RZ, 0x18, R25 ;  /* 0x00000018ff037819 */ /* 0x000fc80000011619 */
[----:B------:R-:W-:-:S04]  /*8b30*/  LOP3.LUT R0, R0, 0x80, R3, 0xf8, !PT ;  /* 0x0000008000007812 */ /* 0x000fc800078ef803 */
[----:B------:R-:W-:-:S07]  /*8b40*/  PRMT R4, R0, 0x7610, R4 ;  /* 0x0000761000047816 */ /* 0x000fce0000000004 */
.L_x_21272:
[----:B------:R-:W-:Y:S05]  /*8b50*/  BSYNC.RECONVERGENT B0 ;  /* 0x0000000000007941 */ /* 0x000fea0003800200 */
.L_x_21271:
[----:B------:R0:W-:Y:S01]  /*8b60*/  STG.E.U8 desc[UR36][R8.64], R4 ;  /* 0x0000000408007986 */ /* 0x0001e2000c101124 */
[----:B------:R-:W-:Y:S05]  /*8b70*/  BRA `(.L_x_21260) ;  /* 0x0000000400fc7947 */ /* 0x000fea0003800000 */
.L_x_21269:
        /* <DEDUP_REMOVED lines=17> */
.L_x_21276:
[----:B------:R-:W-:-:S04]  /*8c90*/  SHF.R.U32.HI R3, RZ, 0x18, R25 ;  /* 0x00000018ff037819 */ /* 0x000fc80000011619 */
[----:B------:R-:W-:-:S04]  /*8ca0*/  LOP3.LUT R0, R0, 0x80, R3, 0xf8, !PT ;  /* 0x0000008000007812 */ /* 0x000fc800078ef803 */
[----:B------:R-:W-:-:S07]  /*8cb0*/  PRMT R4, R0, 0x7610, R4 ;  /* 0x0000761000047816 */ /* 0x000fce0000000004 */
.L_x_21275:
[----:B------:R-:W-:Y:S05]  /*8cc0*/  BSYNC.RECONVERGENT B0 ;  /* 0x0000000000007941 */ /* 0x000fea0003800200 */
.L_x_21274:
[----:B------:R0:W-:Y:S01]  /*8cd0*/  STG.E.U8 desc[UR36][R8.64], R4 ;  /* 0x0000000408007986 */ /* 0x0001e2000c101124 */
[----:B------:R-:W-:Y:S05]  /*8ce0*/  BRA `(.L_x_21260) ;  /* 0x0000000400a07947 */ /* 0x000fea0003800000 */
.L_x_21268:
        /* <DEDUP_REMOVED lines=22> */
.L_x_21278:
[----:B------:R0:W-:Y:S01]  /*8e50*/  STG.E.64 desc[UR36][R8.64], R24 ;  /* 0x0000001808007986 */ /* 0x0001e2000c101b24 */
[----:B------:R-:W-:Y:S05]  /*8e60*/  BRA `(.L_x_21260) ;  /* 0x0000000400407947 */ /* 0x000fea0003800000 */
.L_x_21277:
[----:B------:R0:W-:Y:S01]  /*8e70*/  STG.E desc[UR36][R8.64], R18 ;  /* 0x0000001208007986 */ /* 0x0001e2000c101924 */
[----:B------:R-:W-:Y:S05]  /*8e80*/  BRA `(.L_x_21260) ;  /* 0x0000000400387947 */ /* 0x000fea0003800000 */
.L_x_21267:
        /* <DEDUP_REMOVED lines=11> */
.L_x_21280:
[----:B------:R-:W-:Y:S01]  /*8f40*/  CS2R R6, SRZ ;  /* 0x0000000000067805 */ /* 0x000fe2000001ff00 */
[----:B------:R-:W0:Y:S04]  /*8f50*/  I2F.F64.S64 R4, R24 ;  /* 0x0000001800047312 */ /* 0x000e280000301c00 */
[----:B0-----:R0:W-:Y:S01]  /*8f60*/  STG.E.128 desc[UR36][R8.64], R4 ;  /* 0x0000000408007986 */ /* 0x0011e2000c101d24 */
[----:B------:R-:W-:Y:S05]  /*8f70*/  BRA `(.L_x_21260) ;  /* 0x0000000000fc7947 */ /* 0x000fea0003800000 */
.L_x_21279:
[----:B------:R-:W-:-:S13]  /*8f80*/  ISETP.NE.AND P0, PT, R0, 0xf, PT ;  /* 0x0000000f0000780c */ /* 0x000fda0003f05270 */
[----:B------:R-:W-:Y:S05]  /*8f90*/  @!P0 BRA `(.L_x_21281) ;  /* 0x0000000000e88947 */ /* 0x000fea0003800000 */
[----:B------:R-:W-:-:S13]  /*8fa0*/  ISETP.NE.AND P0, PT, R0, 0x17, PT ;  /* 0x000000170000780c */ /* 0x000fda0003f05270 */
[----:B------:R-:W-:Y:S05]  /*8fb0*/  @!P0 BRA `(.L_x_21282) ;  /* 0x0000000000908947 */ /* 0x000fea0003800000 */
[----:B------:R-:W-:-:S13]  /*8fc0*/  ISETP.NE.AND P0, PT, R0, 0x18, PT ;  /* 0x000000180000780c */ /* 0x000fda0003f05270 */
[----:B------:R-:W-:Y:S05]  /*8fd0*/  @!P0 BRA `(.L_x_21283) ;  /* 0x0000000000448947 */ /* 0x000fea0003800000 */
.L_x_21259:
        /* <DEDUP_REMOVED lines=16> */
.L_x_21284:
[----:B------:R-:W-:Y:S05]  /*90e0*/  BRA `(.L_x_21260) ;  /* 0x0000000000a07947 */ /* 0x000fea0003800000 */
.L_x_21283:
        /* <DEDUP_REMOVED lines=13> */
.L_x_21286:
[----:B------:R-:W-:Y:S05]  /*91c0*/  BSYNC.RECONVERGENT B0 ;  /* 0x0000000000007941 */ /* 0x000fea0003800200 */
.L_x_21285:
[----:B------:R-:W-:-:S05]  /*91d0*/  LOP3.LUT R3, R0, 0x80, R3, 0xf8, !PT ;  /* 0x0000008000037812 */ /* 0x000fca00078ef803 */
[----:B------:R0:W-:Y:S01]  /*91e0*/  STG.E.U8 desc[UR36][R8.64], R3 ;  /* 0x0000000308007986 */ /* 0x0001e2000c101124 */
[----:B------:R-:W-:Y:S05]  /*91f0*/  BRA `(.L_x_21260) ;  /* 0x00000000005c7947 */ /* 0x000fea0003800000 */
.L_x_21282:
        /* <DEDUP_REMOVED lines=12> */
.L_x_21288:
[----:B------:R-:W-:Y:S01]  /*92c0*/  IMAD.MOV.U32 R0, RZ, RZ, 0x7f ;  /* 0x0000007fff007424 */ /* 0x000fe200078e00ff */
[----:B------:R-:W-:-:S04]  /*92d0*/  ISETP.GT.U32.AND P0, PT, R3, 0x7f800000, PT ;  /* 0x7f8000000300780c */ /* 0x000fc80003f04070 */
[----:B------:R-:W-:-:S09]  /*92e0*/  SEL R0, R0, 0x7c, P0 ;  /* 0x0000007c00007807 */ /* 0x000fd20000000000 */
.L_x_21289:
[----:B------:R-:W-:Y:S05]  /*92f0*/  BSYNC.RECONVERGENT B0 ;  /* 0x0000000000007941 */ /* 0x000fea0003800200 */
.L_x_21287:
[----:B------:R-:W-:-:S04]  /*9300*/  SHF.R.U32.HI R3, RZ, 0x18, R25 ;  /* 0x00000018ff037819 */ /* 0x000fc80000011619 */
[----:B------:R-:W-:-:S05]  /*9310*/  LOP3.LUT R3, R0, 0x80, R3, 0xf8, !PT ;  /* 0x0000008000037812 */ /* 0x000fca00078ef803 */
[----:B------:R0:W-:Y:S01]  /*9320*/  STG.E.U8 desc[UR36][R8.64], R3 ;  /* 0x0000000308007986 */ /* 0x0001e2000c101124 */
[----:B------:R-:W-:Y:S05]  /*9330*/  BRA `(.L_x_21260) ;  /* 0x00000000000c7947 */ /* 0x000fea0003800000 */
.L_x_21281:
[----:B------:R-:W0:Y:S02]  /*9340*/  I2F.S64 R0, R24 ;  /* 0x0000001800007312 */ /* 0x000e240000301400 */
[----:B0-----:R-:W-:-:S05]  /*9350*/  F2FP.BF16.F32.PACK_AB R0, RZ, R0 ;  /* 0x00000000ff00723e */ /* 0x001fca00000010ff */
[----:B------:R0:W-:Y:S02]  /*9360*/  STG.E.U16 desc[UR36][R8.64], R0 ;  /* 0x0000000008007986 */ /* 0x0001e4000c101524 */
.L_x_21260:
[----:B------:R-:W-:-:S07]  /*9370*/  VIADD R33, R33, 0x80 ;  /* 0x0000008021217836 */ /* 0x000fce0000000000 */
.L_x_21217:
[----:B------:R-:W-:-:S13]  /*9380*/  ISETP.GE.AND P0, PT, R33, R32, PT ;  /* 0x000000202100720c */ /* 0x000fda0003f06270 */
[----:B------:R-:W-:Y:S05]  /*9390*/  @P0 BREAK.RELIABLE B6 ;  /* 0x0000000000060942 */ /* 0x000fea0003800100 */
[----:B------:R-:W-:Y:S05]  /*93a0*/  @P0 BRA `(.L_x_21254) ;  /* 0x0000000c00940947 */ /* 0x000fea0003800000 */
[----:B------:R-:W-:Y:S05]  /*93b0*/  BSYNC.RELIABLE B6 ;  /* 0x0000000000067941 */ /* 0x000fea0003800100 */
.L_x_21216:
        /* <DEDUP_REMOVED lines=20> */
.L_x_21293:
[----:B------:R0:W-:Y:S01]  /*9500*/  STG.E.U8 desc[UR36][R8.64], R22 ;  /* 0x0000001608007986 */ /* 0x0001e2000c101124 */
[----:B------:R-:W-:Y:S05]  /*9510*/  BRA `(.L_x_21295) ;  /* 0x0000000c00347947 */ /* 0x000fea0003800000 */
.L_x_21292:
        /* <DEDUP_REMOVED lines=8> */
.L_x_21297:
[----:B------:R0:W-:Y:S01]  /*95a0*/  STG.E desc[UR36][R8.64], R22 ;  /* 0x0000001608007986 */ /* 0x0001e2000c101924 */
[----:B------:R-:W-:Y:S05]  /*95b0*/  BRA `(.L_x_21295) ;  /* 0x0000000c000c7947 */ /* 0x000fea0003800000 */
.L_x_21296:
[----:B------:R0:W-:Y:S01]  /*95c0*/  STG.E.U16 desc[UR36][R8.64], R22 ;  /* 0x0000001608007986 */ /* 0x0001e2000c101524 */
[----:B------:R-:W-:Y:S05]  /*95d0*/  BRA `(.L_x_21295) ;  /* 0x0000000c00047947 */ /* 0x000fea0003800000 */
.L_x_21291:
        /* <DEDUP_REMOVED lines=9> */
.L_x_21299:
[----:B------:R-:W0:Y:S02]  /*9670*/  I2F.S64 R0, R22 ;  /* 0x0000001600007312 */ /* 0x000e240000301400 */
[----:B0-----:R-:W-:-:S05]  /*9680*/  F2FP.F16.F32.PACK_AB R0, RZ, R0 ;  /* 0x00000000ff00723e */ /* 0x001fca00000000ff */
[----:B------:R0:W-:Y:S01]  /*9690*/  STG.E.U16 desc[UR36][R8.64], R0 ;  /* 0x0000000008007986 */ /* 0x0001e2000c101524 */
[----:B------:R-:W-:Y:S05]  /*96a0*/  BRA `(.L_x_21295) ;  /* 0x0000000800d07947 */ /* 0x000fea0003800000 */
.L_x_21298:
        /* <DEDUP_REMOVED lines=10> */
.L_x_21301:
[----:B------:R-:W0:Y:S02]  /*9750*/  I2F.S64 R22, R22 ;  /* 0x0000001600167312 */ /* 0x000e240000301400 */
[----:B0-----:R-:W-:-:S04]  /*9760*/  F2FP.F16.F32.PACK_AB R3, RZ, R22 ;  /* 0x00000016ff03723e */ /* 0x001fc800000000ff */
[----:B------:R-:W-:-:S05]  /*9770*/  PRMT R3, R3, 0x5410, RZ ;  /* 0x0000541003037816 */ /* 0x000fca00000000ff */
[----:B------:R2:W-:Y:S01]  /*9780*/  STG.E desc[UR36][R8.64], R3 ;  /* 0x0000000308007986 */ /* 0x0005e2000c101924 */
[----:B------:R-:W-:Y:S05]  /*9790*/  BRA `(.L_x_21295) ;  /* 0x0000000800947947 */ /* 0x000fea0003800000 */
.L_x_21300:
[----:B------:R-:W0:Y:S02]  /*97a0*/  I2F.F64.S64 R22, R22 ;  /* 0x0000001600167312 */ /* 0x000e240000301c00 */
[----:B0-----:R4:W-:Y:S01]  /*97b0*/  STG.E.64 desc[UR36][R8.64], R22 ;  /* 0x0000001608007986 */ /* 0x0019e2000c101b24 */
[----:B------:R-:W-:Y:S05]  /*97c0*/  BRA `(.L_x_21295) ;  /* 0x0000000800887947 */ /* 0x000fea0003800000 */
.L_x_21290:
        /* <DEDUP_REMOVED lines=12> */
.L_x_21305:
        /* <DEDUP_REMOVED lines=17> */
.L_x_21308:
[----:B------:R-:W-:-:S04]  /*99a0*/  SHF.R.U32.HI R3, RZ, 0x18, R23 ;  /* 0x00000018ff037819 */ /* 0x000fc80000011617 */
[----:B------:R-:W-:-:S04]  /*99b0*/  LOP3.LUT R0, R0, 0x80, R3, 0xf8, !PT ;  /* 0x0000008000007812 */ /* 0x000fc800078ef803 */
[----:B------:R-:W-:-:S07]  /*99c0*/  PRMT R4, R0, 0x7610, R4 ;  /* 0x0000761000047816 */ /* 0x000fce0000000004 */
.L_x_21307:
[----:B------:R-:W-:Y:S05]  /*99d0*/  BSYNC.RECONVERGENT B0 ;  /* 0x0000000000007941 */ /* 0x000fea0003800200 */
.L_x_21306:
[----:B------:R0:W-:Y:S01]  /*99e0*/  STG.E.U8 desc[UR36][R8.64], R4 ;  /* 0x0000000408007986 */ /* 0x0001e2000c101124 */
[----:B------:R-:W-:Y:S05]  /*99f0*/  BRA `(.L_x_21295) ;  /* 0x0000000400fc7947 */ /* 0x000fea0003800000 */
.L_x_21304:
        /* <DEDUP_REMOVED lines=17> */
.L_x_21311:
[----:B------:R-:W-:-:S04]  /*9b10*/  SHF.R.U32.HI R3, RZ, 0x18, R23 ;  /* 0x00000018ff037819 */ /* 0x000fc80000011617 */
[----:B------:R-:W-:-:S04]  /*9b20*/  LOP3.LUT R0, R0, 0x80, R3, 0xf8, !PT ;  /* 0x0000008000007812 */ /* 0x000fc800078ef803 */
[----:B------:R-:W-:-:S07]  /*9b30*/  PRMT R4, R0, 0x7610, R4 ;  /* 0x0000761000047816 */ /* 0x000fce0000000004 */
.L_x_21310:
[----:B------:R-:W-:Y:S05]  /*9b40*/  BSYNC.RECONVERGENT B0 ;  /* 0x0000000000007941 */ /* 0x000fea0003800200 */
.L_x_21309:
[----:B------:R0:W-:Y:S01]  /*9b50*/  STG.E.U8 desc[UR36][R8.64], R4 ;  /* 0x0000000408007986 */ /* 0x0001e2000c101124 */
[----:B------:R-:W-:Y:S05]  /*9b60*/  BRA `(.L_x_21295) ;  /* 0x0000000400a07947 */ /* 0x000fea0003800000 */
.L_x_21303:
        /* <DEDUP_REMOVED lines=22> */
.L_x_21313:
[----:B------:R0:W-:Y:S01]  /*9cd0*/  STG.E.64 desc[UR36][R8.64], R22 ;  /* 0x0000001608007986 */ /* 0x0001e2000c101b24 */
[----:B------:R-:W-:Y:S05]  /*9ce0*/  BRA `(.L_x_21295) ;  /* 0x0000000400407947 */ /* 0x000fea0003800000 */
.L_x_21312:
[----:B------:R0:W-:Y:S01]  /*9cf0*/  STG.E desc[UR36][R8.64], R22 ;  /* 0x0000001608007986 */ /* 0x0001e2000c101924 */
[----:B------:R-:W-:Y:S05]  /*9d00*/  BRA `(.L_x_21295) ;  /* 0x0000000400387947 */ /* 0x000fea0003800000 */
.L_x_21302:
        /* <DEDUP_REMOVED lines=11> */
.L_x_21315:
[----:B------:R-:W-:Y:S01]  /*9dc0*/  CS2R R6, SRZ ;  /* 0x0000000000067805 */ /* 0x000fe2000001ff00 */
[----:B------:R-:W0:Y:S04]  /*9dd0*/  I2F.F64.S64 R4, R22 ;  /* 0x0000001600047312 */ /* 0x000e280000301c00 */
[----:B0-----:R0:W-:Y:S01]  /*9de0*/  STG.E.128 desc[UR36][R8.64], R4 ;  /* 0x0000000408007986 */ /* 0x0011e2000c101d24 */
[----:B------:R-:W-:Y:S05]  /*9df0*/  BRA `(.L_x_21295) ;  /* 0x0000000000fc7947 */ /* 0x000fea0003800000 */
.L_x_21314:
[----:B------:R-:W-:-:S13]  /*9e00*/  ISETP.NE.AND P0, PT, R0, 0xf, PT ;  /* 0x0000000f0000780c */ /* 0x000fda0003f05270 */
[----:B------:R-:W-:Y:S05]  /*9e10*/  @!P0 BRA `(.L_x_21316) ;  /* 0x0000000000e88947 */ /* 0x000fea0003800000 */
[----:B------:R-:W-:-:S13]  /*9e20*/  ISETP.NE.AND P0, PT, R0, 0x17, PT ;  /* 0x000000170000780c */ /* 0x000fda0003f05270 */
[----:B------:R-:W-:Y:S05]  /*9e30*/  @!P0 BRA `(.L_x_21317) ;  /* 0x0000000000908947 */ /* 0x000fea0003800000 */
[----:B------:R-:W-:-:S13]  /*9e40*/  ISETP.NE.AND P0, PT, R0, 0x18, PT ;  /* 0x000000180000780c */ /* 0x000fda0003f05270 */
[----:B------:R-:W-:Y:S05]  /*9e50*/  @!P0 BRA `(.L_x_21318) ;  /* 0x0000000000448947 */ /* 0x000fea0003800000 */
.L_x_21294:
        /* <DEDUP_REMOVED lines=16> */
.L_x_21319:
[----:B------:R-:W-:Y:S05]  /*9f60*/  BRA `(.L_x_21295) ;  /* 0x0000000000a07947 */ /* 0x000fea0003800000 */
.L_x_21318:
        /* <DEDUP_REMOVED lines=13> */
.L_x_21321:
[----:B------:R-:W-:Y:S05]  /*a040*/  BSYNC.RECONVERGENT B0 ;  /* 0x0000000000007941 */ /* 0x000fea0003800200 */
.L_x_21320:
[----:B------:R-:W-:-:S05]  /*a050*/  LOP3.LUT R3, R0, 0x80, R3, 0xf8, !PT ;  /* 0x0000008000037812 */ /* 0x000fca00078ef803 */
[----:B------:R0:W-:Y:S01]  /*a060*/  STG.E.U8 desc[UR36][R8.64], R3 ;  /* 0x0000000308007986 */ /* 0x0001e2000c101124 */
[----:B------:R-:W-:Y:S05]  /*a070*/  BRA `(.L_x_21295) ;  /* 0x00000000005c7947 */ /* 0x000fea0003800000 */
.L_x_21317:
        /* <DEDUP_REMOVED lines=12> */
.L_x_21323:
[----:B------:R-:W-:Y:S01]  /*a140*/  IMAD.MOV.U32 R0, RZ, RZ, 0x7f ;  /* 0x0000007fff007424 */ /* 0x000fe200078e00ff */
[----:B------:R-:W-:-:S04]  /*a150*/  ISETP.GT.U32.AND P0, PT, R3, 0x7f800000, PT ;  /* 0x7f8000000300780c */ /* 0x000fc80003f04070 */
[----:B------:R-:W-:-:S09]  /*a160*/  SEL R0, R0, 0x7c, P0 ;  /* 0x0000007c00007807 */ /* 0x000fd20000000000 */
.L_x_21324:
[----:B------:R-:W-:Y:S05]  /*a170*/  BSYNC.RECONVERGENT B0 ;  /* 0x0000000000007941 */ /* 0x000fea0003800200 */
.L_x_21322:
[----:B------:R-:W-:-:S04]  /*a180*/  SHF.R.U32.HI R3, RZ, 0x18, R23 ;  /* 0x00000018ff037819 */ /* 0x000fc80000011617 */
[----:B------:R-:W-:-:S05]  /*a190*/  LOP3.LUT R3, R0, 0x80, R3, 0xf8, !PT ;  /* 0x0000008000037812 */ /* 0x000fca00078ef803 */
[----:B------:R0:W-:Y:S01]  /*a1a0*/  STG.E.U8 desc[UR36][R8.64], R3 ;  /* 0x0000000308007986 */ /* 0x0001e2000c101124 */
[----:B------:R-:W-:Y:S05]  /*a1b0*/  BRA `(.L_x_21295) ;  /* 0x00000000000c7947 */ /* 0x000fea0003800000 */
.L_x_21316:
[----:B------:R-:W0:Y:S02]  /*a1c0*/  I2F.S64 R0, R22 ;  /* 0x0000001600007312 */ /* 0x000e240000301400 */
[----:B0-----:R-:W-:-:S05]  /*a1d0*/  F2FP.BF16.F32.PACK_AB R0, RZ, R0 ;  /* 0x00000000ff00723e */ /* 0x001fca00000010ff */
[----:B------:R0:W-:Y:S02]  /*a1e0*/  STG.E.U16 desc[UR36][R8.64], R0 ;  /* 0x0000000008007986 */ /* 0x0001e4000c101524 */
.L_x_21295:
[----:B------:R-:W-:-:S07]  /*a1f0*/  VIADD R33, R33, 0x80 ;  /* 0x0000008021217836 */ /* 0x000fce0000000000 */
.L_x_21254:
[----:B------:R-:W-:Y:S05]  /*a200*/  BSYNC.RECONVERGENT B7 ;  /* 0x0000000000077941 */ /* 0x000fea0003800200 */
.L_x_21215:
        /* <DEDUP_REMOVED lines=21> */
.L_x_21328:
[----:B------:R-:W-:Y:S01]  /*a360*/  STG.E.U8 desc[UR36][R2.64], R16 ;  /* 0x0000001002007986 */ /* 0x000fe2000c101124 */
[----:B------:R-:W-:Y:S05]  /*a370*/  EXIT ;  /* 0x000000000000794d */ /* 0x000fea0003800000 */
.L_x_21327:
        /* <DEDUP_REMOVED lines=8> */
.L_x_21331:
[----:B------:R-:W-:Y:S01]  /*a400*/  STG.E desc[UR36][R2.64], R16 ;  /* 0x0000001002007986 */ /* 0x000fe2000c101924 */
[----:B------:R-:W-:Y:S05]  /*a410*/  EXIT ;  /* 0x000000000000794d */ /* 0x000fea0003800000 */
.L_x_21330:
[----:B------:R-:W-:Y:S01]  /*a420*/  STG.E.U16 desc[UR36][R2.64], R16 ;  /* 0x0000001002007986 */ /* 0x000fe2000c101524 */
[----:B------:R-:W-:Y:S05]  /*a430*/  EXIT ;  /* 0x000000000000794d */ /* 0x000fea0003800000 */
.L_x_21326:
        /* <DEDUP_REMOVED lines=9> */
.L_x_21333:
[----:B------:R-:W0:Y:S02]  /*a4d0*/  I2F.S64 R0, R16 ;  /* 0x0000001000007312 */ /* 0x000e240000301400 */
[----:B0-----:R-:W-:-:S05]  /*a4e0*/  F2FP.F16.F32.PACK_AB R0, RZ, R0 ;  /* 0x00000000ff00723e */ /* 0x001fca00000000ff */
[----:B------:R-:W-:Y:S01]  /*a4f0*/  STG.E.U16 desc[UR36][R2.64], R0 ;  /* 0x0000000002007986 */ /* 0x000fe2000c101524 */
[----:B------:R-:W-:Y:S05]  /*a500*/  EXIT ;  /* 0x000000000000794d */ /* 0x000fea0003800000 */
.L_x_21332:
        /* <DEDUP_REMOVED lines=10> */
.L_x_21335:
[----:B------:R-:W0:Y:S02]  /*a5b0*/  I2F.S64 R16, R16 ;  /* 0x0000001000107312 */ /* 0x000e240000301400 */
[----:B0-----:R-:W-:-:S04]  /*a5c0*/  F2FP.F16.F32.PACK_AB R5, RZ, R16 ;  /* 0x00000010ff05723e */ /* 0x001fc800000000ff */
[----:B------:R-:W-:-:S05]  /*a5d0*/  PRMT R5, R5, 0x5410, RZ ;  /* 0x0000541005057816 */ /* 0x000fca00000000ff */
[----:B------:R-:W-:Y:S01]  /*a5e0*/  STG.E desc[UR36][R2.64], R5 ;  /* 0x0000000502007986 */ /* 0x000fe2000c101924 */
[----:B------:R-:W-:Y:S05]  /*a5f0*/  EXIT ;  /* 0x000000000000794d */ /* 0x000fea0003800000 */
.L_x_21334:
[----:B------:R-:W0:Y:S02]  /*a600*/  I2F.F64.S64 R16, R16 ;  /* 0x0000001000107312 */ /* 0x000e240000301c00 */
[----:B0-----:R-:W-:Y:S01]  /*a610*/  STG.E.64 desc[UR36][R2.64], R16 ;  /* 0x0000001002007986 */ /* 0x001fe2000c101b24 */
[----:B------:R-:W-:Y:S05]  /*a620*/  EXIT ;  /* 0x000000000000794d */ /* 0x000fea0003800000 */
.L_x_21325:
        /* <DEDUP_REMOVED lines=12> */
.L_x_21339:
        /* <DEDUP_REMOVED lines=18> */
.L_x_21342:
[----:B------:R-:W-:-:S04]  /*a810*/  SHF.R.U32.HI R5, RZ, 0x18, R5 ;  /* 0x00000018ff057819 */ /* 0x000fc80000011605 */
[----:B------:R-:W-:-:S07]  /*a820*/  LOP3.LUT R0, R0, 0x80, R5, 0xf8, !PT ;  /* 0x0000008000007812 */ /* 0x000fce00078ef805 */
.L_x_21341:
[----:B------:R-:W-:Y:S05]  /*a830*/  BSYNC.RECONVERGENT B0 ;  /* 0x0000000000007941 */ /* 0x000fea0003800200 */
.L_x_21340:
[----:B------:R-:W-:Y:S01]  /*a840*/  STG.E.U8 desc[UR36][R2.64], R0 ;  /* 0x0000000002007986 */ /* 0x000fe2000c101124 */
[----:B------:R-:W-:Y:S05]  /*a850*/  EXIT ;  /* 0x000000000000794d */ /* 0x000fea0003800000 */
.L_x_21338:
        /* <DEDUP_REMOVED lines=18> */
.L_x_21345:
[----:B------:R-:W-:-:S04]  /*a980*/  SHF.R.U32.HI R5, RZ, 0x18, R5 ;  /* 0x00000018ff057819 */ /* 0x000fc80000011605 */
[----:B------:R-:W-:-:S07]  /*a990*/  LOP3.LUT R0, R0, 0x80, R5, 0xf8, !PT ;  /* 0x0000008000007812 */ /* 0x000fce00078ef805 */
.L_x_21344:
[----:B------:R-:W-:Y:S05]  /*a9a0*/  BSYNC.RECONVERGENT B0 ;  /* 0x0000000000007941 */ /* 0x000fea0003800200 */
.L_x_21343:
[----:B------:R-:W-:Y:S01]  /*a9b0*/  STG.E.U8 desc[UR36][R2.64], R0 ;  /* 0x0000000002007986 */ /* 0x000fe2000c101124 */
[----:B------:R-:W-:Y:S05]  /*a9c0*/  EXIT ;  /* 0x000000000000794d */ /* 0x000fea0003800000 */
.L_x_21337:
        /* <DEDUP_REMOVED lines=22> */
.L_x_21347:
[----:B------:R-:W-:Y:S01]  /*ab30*/  STG.E.64 desc[UR36][R2.64], R16 ;  /* 0x0000001002007986 */ /* 0x000fe2000c101b24 */
[----:B------:R-:W-:Y:S05]  /*ab40*/  EXIT ;  /* 0x000000000000794d */ /* 0x000fea0003800000 */
.L_x_21346:
[----:B------:R-:W-:Y:S01]  /*ab50*/  STG.E desc[UR36][R2.64], R16 ;  /* 0x0000001002007986 */ /* 0x000fe2000c101924 */
[----:B------:R-:W-:Y:S05]  /*ab60*/  EXIT ;  /* 0x000000000000794d */ /* 0x000fea0003800000 */
.L_x_21336:
        /* <DEDUP_REMOVED lines=11> */
.L_x_21349:
[----:B------:R-:W-:Y:S01]  /*ac20*/  CS2R R18, SRZ ;  /* 0x0000000000127805 */ /* 0x000fe2000001ff00 */
[----:B------:R-:W0:Y:S04]  /*ac30*/  I2F.F64.S64 R16, R16 ;  /* 0x0000001000107312 */ /* 0x000e280000301c00 */
[----:B0-----:R-:W-:Y:S01]  /*ac40*/  STG.E.128 desc[UR36][R2.64], R16 ;  /* 0x0000001002007986 */ /* 0x001fe2000c101d24 */
[----:B------:R-:W-:Y:S05]  /*ac50*/  EXIT ;  /* 0x000000000000794d */ /* 0x000fea0003800000 */
.L_x_21348:
[----:B------:R-:W-:-:S13]  /*ac60*/  ISETP.NE.AND P0, PT, R0, 0xf, PT ;  /* 0x0000000f0000780c */ /* 0x000fda0003f05270 */
[----:B------:R-:W-:Y:S05]  /*ac70*/  @!P0 BRA `(.L_x_21350) ;  /* 0x0000000000e88947 */ /* 0x000fea0003800000 */
[----:B------:R-:W-:-:S13]  /*ac80*/  ISETP.NE.AND P0, PT, R0, 0x17, PT ;  /* 0x000000170000780c */ /* 0x000fda0003f05270 */
[----:B------:R-:W-:Y:S05]  /*ac90*/  @!P0 BRA `(.L_x_21351) ;  /* 0x0000000000908947 */ /* 0x000fea0003800000 */
[----:B------:R-:W-:-:S13]  /*aca0*/  ISETP.NE.AND P0, PT, R0, 0x18, PT ;  /* 0x000000180000780c */ /* 0x000fda0003f05270 */
[----:B------:R-:W-:Y:S05]  /*acb0*/  @!P0 BRA `(.L_x_21352) ;  /* 0x0000000000448947 */ /* 0x000fea0003800000 */
.L_x_21329:
        /* <DEDUP_REMOVED lines=16> */
.L_x_21353:
[----:B------:R-:W-:Y:S05]  /*adc0*/  EXIT ;  /* 0x000000000000794d */ /* 0x000fea0003800000 */
.L_x_21352:
        /* <DEDUP_REMOVED lines=13> */
.L_x_21355:
[----:B------:R-:W-:Y:S05]  /*aea0*/  BSYNC.RECONVERGENT B0 ;  /* 0x0000000000007941 */ /* 0x000fea0003800200 */
.L_x_21354:
[----:B------:R-:W-:-:S05]  /*aeb0*/  LOP3.LUT R5, R0, 0x80, R5, 0xf8, !PT ;  /* 0x0000008000057812 */ /* 0x000fca00078ef805 */
[----:B------:R-:W-:Y:S01]  /*aec0*/  STG.E.U8 desc[UR36][R2.64], R5 ;  /* 0x0000000502007986 */ /* 0x000fe2000c101124 */
[----:B------:R-:W-:Y:S05]  /*aed0*/  EXIT ;  /* 0x000000000000794d */ /* 0x000fea0003800000 */
.L_x_21351:
        /* <DEDUP_REMOVED lines=12> */
.L_x_21357:
[----:B------:R-:W-:Y:S01]  /*afa0*/  IMAD.MOV.U32 R0, RZ, RZ, 0x7f ;  /* 0x0000007fff007424 */ /* 0x000fe200078e00ff */
[----:B------:R-:W-:-:S04]  /*afb0*/  ISETP.GT.U32.AND P0, PT, R4, 0x7f800000, PT ;  /* 0x7f8000000400780c */ /* 0x000fc80003f04070 */
[----:B------:R-:W-:-:S09]  /*afc0*/  SEL R0, R0, 0x7c, P0 ;  /* 0x0000007c00007807 */ /* 0x000fd20000000000 */
.L_x_21358:
[----:B------:R-:W-:Y:S05]  /*afd0*/  BSYNC.RECONVERGENT B0 ;  /* 0x0000000000007941 */ /* 0x000fea0003800200 */
.L_x_21356:
[----:B------:R-:W-:-:S04]  /*afe0*/  SHF.R.U32.HI R5, RZ, 0x18, R5 ;  /* 0x00000018ff057819 */ /* 0x000fc80000011605 */
[----:B------:R-:W-:-:S05]  /*aff0*/  LOP3.LUT R5, R0, 0x80, R5, 0xf8, !PT ;  /* 0x0000008000057812 */ /* 0x000fca00078ef805 */
[----:B------:R-:W-:Y:S01]  /*b000*/  STG.E.U8 desc[UR36][R2.64], R5 ;  /* 0x0000000502007986 */ /* 0x000fe2000c101124 */
[----:B------:R-:W-:Y:S05]  /*b010*/  EXIT ;  /* 0x000000000000794d */ /* 0x000fea0003800000 */
.L_x_21350:
[----:B------:R-:W0:Y:S02]  /*b020*/  I2F.S64 R0, R16 ;  /* 0x0000001000007312 */ /* 0x000e240000301400 */
[----:B0-----:R-:W-:-:S05]  /*b030*/  F2FP.BF16.F32.PACK_AB R0, RZ, R0 ;  /* 0x00000000ff00723e */ /* 0x001fca00000010ff */
[----:B------:R-:W-:Y:S01]  /*b040*/  STG.E.U16 desc[UR36][R2.64], R0 ;  /* 0x0000000002007986 */ /* 0x000fe2000c101524 */
[----:B------:R-:W-:Y:S05]  /*b050*/  EXIT ;  /* 0x000000000000794d */ /* 0x000fea0003800000 */
.L_x_21359:
        /* <DEDUP_REMOVED lines=10> */
.L_x_26006:


//--------------------- .text._ZN2at6native18elementwise_kernelILi128ELi2EZNS0_22gpu_kernel_impl_nocastINS0_13BinaryFunctorIlllNS0_17BitwiseAndFunctorIlEEEEEEvRNS_18TensorIteratorBaseERKT_EUliE_EEviT1_ --------------------------
	.section	.text._ZN2at6native18elementwise_kernelILi128ELi2EZNS0_22gpu_kernel_impl_nocastINS0_13BinaryFunctorIlllNS0_17BitwiseAndFunctorIlEEEEEEvRNS_18TensorIteratorBaseERKT_EUliE_EEviT1_,"ax",@progbits
	.align	128
        .global         _ZN2at6native18elementwise_kernelILi128ELi2EZNS0_22gpu_kernel_impl_nocastINS0_13BinaryFunctorIlllNS0_17BitwiseAndFunctorIlEEEEEEvRNS_18TensorIteratorBaseERKT_EUliE_EEviT1_
        .type           _ZN2at6native18elementwise_kernelILi128ELi2EZNS0_22gpu_kernel_impl_nocastINS0_13BinaryFunctorIlllNS0_17BitwiseAndFunctorIlEEEEEEvRNS_18TensorIteratorBaseERKT_EUliE_EEviT1_,@function
        .size           _ZN2at6native18elementwise_kernelILi128ELi2EZNS0_22gpu_kernel_impl_nocastINS0_13BinaryFunctorIlllNS0_17BitwiseAndFunctorIlEEEEEEvRNS_18TensorIteratorBaseERKT_EUliE_EEviT1_,(.L_x_26007 - _ZN2at6native18elementwise_kernelILi128ELi2EZNS0_22gpu_kernel_impl_nocastINS0_13BinaryFunctorIlllNS0_17BitwiseAndFunctorIlEEEEEEvRNS_18TensorIteratorBaseERKT_EUliE_EEviT1_)
        .other          _ZN2at6native18elementwise_kernelILi128ELi2EZNS0_22gpu_kernel_impl_nocastINS0_13BinaryFunctorIlllNS0_17BitwiseAndFunctorIlEEEEEEvRNS_18TensorIteratorBaseERKT_EUliE_EEviT1_,@"STO_CUDA_ENTRY STV_DEFAULT"
_ZN2at6native18elementwise_kernelILi128ELi2EZNS0_22gpu_kernel_impl_nocastINS0_13BinaryFunctorIlllNS0_17BitwiseAndFunctorIlEEEEEEvRNS_18TensorIteratorBaseERKT_EUliE_EEviT1_:
.text._ZN2at6native18elementwise_kernelILi128ELi2EZNS0_22gpu_kernel_impl_nocastINS0_13BinaryFunctorIlllNS0_17BitwiseAndFunctorIlEEEEEEvRNS_18TensorIteratorBaseERKT_EUliE_EEviT1_:
        /* <DEDUP_REMOVED lines=22> */
.L_x_21362:
[----:B------:R-:W-:Y:S05]  /*0160*/  BSYNC.RECONVERGENT B0 ;  /* 0x0000000000007941 */ /* 0x000fea0003800200 */
.L_x_21361:
        /* <DEDUP_REMOVED lines=11> */
.L_x_21360:
        /* <DEDUP_REMOVED lines=355> */
.L_x_21365:
        /* <DEDUP_REMOVED lines=14> */
.L_x_21364:
[----:B------:R-:W-:Y:S05]  /*1930*/  BSYNC.RECONVERGENT B0 ;  /* 0x0000000000007941 */ /* 0x000fea0003800200 */
.L_x_21363:
        /* <DEDUP_REMOVED lines=350> */
.L_x_21366:
        /* <DEDUP_REMOVED lines=14> */
.L_x_21367:
        /* <DEDUP_REMOVED lines=16> */
.L_x_26007:


//--------------------- .text._ZN2at6native27unrolled_elementwise_kernelINS0_13BinaryFunctorIlllNS0_17BitwiseAndFunctorIlEEEESt5arrayIPcLm3EELi4E23TrivialOffsetCalculatorILi2EjES9_ILi1EjENS0_6memory15LoadWithoutCastENSC_16StoreWithoutCastEEEviT_T0_T2_T3_T4_T5_ --------------------------
	.section	.text._ZN2at6native27unrolled_elementwise_kernelINS0_13BinaryFunctorIlllNS0_17BitwiseAndFunctorIlEEEESt5arrayIPcLm3EELi4E23TrivialOffsetCalculatorILi2EjES9_ILi1EjENS0_6memory15LoadWithoutCastENSC_16StoreWithoutCastEEEviT_T0_T2_T3_T4_T5_,"ax",@progbits
	.align	128
        .global         _ZN2at6native27unrolled_elementwise_kernelINS0_13BinaryFunctorIlllNS0_17BitwiseAndFunctorIlEEEESt5arrayIPcLm3EELi4E23TrivialOffsetCalculatorILi2EjES9_ILi1EjENS0_6memory15LoadWithoutCastENSC_16StoreWithoutCastEEEviT_T0_T2_T3_T4_T5_
        .type           _ZN2at6native27unrolled_elementwise_kernelINS0_13BinaryFunctorIlllNS0_17BitwiseAndFunctorIlEEEESt5arrayIPcLm3EELi4E23TrivialOffsetCalculatorILi2EjES9_ILi1EjENS0_6memory15LoadWithoutCastENSC_16StoreWithoutCastEEEviT_T0_T2_T3_T4_T5_,@function
        .size           _ZN2at6native27unrolled_elementwise_kernelINS0_13BinaryFunctorIlllNS0_17BitwiseAndFunctorIlEEEESt5arrayIPcLm3EELi4E23TrivialOffsetCalculatorILi2EjES9_ILi1EjENS0_6memory15LoadWithoutCastENSC_16StoreWithoutCastEEEviT_T0_T2_T3_T4_T5_,(.L_x_26008 - _ZN2at6native27unrolled_elementwise_kernelINS0_13BinaryFunctorIlllNS0_17BitwiseAndFunctorIlEEEESt5arrayIPcLm3EELi4E23TrivialOffsetCalculatorILi2EjES9_ILi1EjENS0_6memory15LoadWithoutCastENSC_16StoreWithoutCastEEEviT_T0_T2_T3_T4_T5_)
        .other          _ZN2at6native27unrolled_elementwise_kernelINS0_13BinaryFunctorIlllNS0_17BitwiseAndFunctorIlEEEESt5arrayIPcLm3EELi4E23TrivialOffsetCalculatorILi2EjES9_ILi1EjENS0_6memory15LoadWithoutCastENSC_16StoreWithoutCastEEEviT_T0_T2_T3_T4_T5_,@"STO_CUDA_ENTRY STV_DEFAULT"
_ZN2at6native27unrolled_elementwise_kernelINS0_13BinaryFunctorIlllNS0_17BitwiseAndFunctorIlEEEESt5arrayIPcLm3EELi4E23TrivialOffsetCalculatorILi2EjES9_ILi1EjENS0_6memory15LoadWithoutCastENSC_16StoreWithoutCastEEEviT_T0_T2_T3_T4_T5_:
.text._ZN2at6native27unrolled_elementwise_kernelINS0_13BinaryFunctorIlllNS0_17BitwiseAndFunctorIlEEEESt5arrayIPcLm3EELi4E23TrivialOffsetCalculatorILi2EjES9_ILi1EjENS0_6memory15LoadWithoutCastENSC_16StoreWithoutCastEEEviT_T0_T2_T3_T4_T5_:
        /* <DEDUP_REMOVED lines=76> */
.L_x_21370:
[----:B------:R-:W-:Y:S05]  /*04c0*/  BSYNC.RELIABLE B1 ;  /* 0x0000000000017941 */ /* 0x000fea0003800100 */
.L_x_21369:
[----:B------:R-:W-:-:S13]  /*04d0*/  ISETP.GE.AND P0, PT, R3, R2, PT ;  /* 0x000000020300720c */ /* 0x000fda0003f06270 */
[----:B0-----:R-:W0:Y:S01]  /*04e0*/  @!P0 LDC.64 R6, c[0x0][0x388] ;  /* 0x0000e200ff068b82 */ /* 0x001e220000000a00 */
[----:B------:R-:W-:Y:S01]  /*04f0*/  @!P0 IMAD R11, R0, 0x200, R3 ;  /* 0x00000200000b8824 */ /* 0x000fe200078e0203 */
[----:B------:R-:W-:-:S03]  /*0500*/  @!P0 IADD3 R3, PT, PT, R3, 0x80, RZ ;  /* 0x0000008003038810 */ /* 0x000fc60007ffe0ff */
[----:B0-----:R-:W-:-:S05]  /*0510*/  @!P0 IMAD.WIDE.U32 R6, R11, 0x8, R6 ;  /* 0x000000080b068825 */ /* 0x001fca00078e0006 */
[----:B------:R1:W-:Y:S02]  /*0520*/  @!P0 STG.E.64 desc[UR4][R6.64], R8 ;  /* 0x0000000806008986 */ /* 0x0003e4000c101b04 */
.L_x_21371:
[----:B------:R-:W-:Y:S05]  /*0530*/  BSYNC.RECONVERGENT B0 ;  /* 0x0000000000007941 */ /* 0x000fea0003800200 */
.L_x_21368:
        /* <DEDUP_REMOVED lines=8> */
.L_x_21372:
        /* <DEDUP_REMOVED lines=12> */
.L_x_26008:


//--------------------- .text._ZN2at6native29vectorized_elementwise_kernelILi2ENS0_13BinaryFunctorIlllNS0_17BitwiseAndFunctorIlEEEESt5arrayIPcLm3EEEEviT0_T1_ --------------------------
	.section	.text._ZN2at6native29vectorized_elementwise_kernelILi2ENS0_13BinaryFunctorIlllNS0_17BitwiseAndFunctorIlEEEESt5arrayIPcLm3EEEEviT0_T1_,"ax",@progbits
	.align	128
        .global         _ZN2at6native29vectorized_elementwise_kernelILi2ENS0_13BinaryFunctorIlllNS0_17BitwiseAndFunctorIlEEEESt5arrayIPcLm3EEEEviT0_T1_
        .type           _ZN2at6native29vectorized_elementwise_kernelILi2ENS0_13BinaryFunctorIlllNS0_17BitwiseAndFunctorIlEEEESt5arrayIPcLm3EEEEviT0_T1_,@function
        .size           _ZN2at6native29vectorized_elementwise_kernelILi2ENS0_13BinaryFunctorIlllNS0_17BitwiseAndFunctorIlEEEESt5arrayIPcLm3EEEEviT0_T1_,(.L_x_26009 - _ZN2at6native29vectorized_elementwise_kernelILi2ENS0_13BinaryFunctorIlllNS0_17BitwiseAndFunctorIlEEEESt5arrayIPcLm3EEEEviT0_T1_)
        .other          _ZN2at6native29vectorized_elementwise_kernelILi2ENS0_13BinaryFunctorIlllNS0_17BitwiseAndFunctorIlEEEESt5arrayIPcLm3EEEEviT0_T1_,@"STO_CUDA_ENTRY STV_DEFAULT"
_ZN2at6native29vectorized_elementwise_kernelILi2ENS0_13BinaryFunctorIlllNS0_17BitwiseAndFunctorIlEEEESt5arrayIPcLm3EEEEviT0_T1_:
.text._ZN2at6native29vectorized_elementwise_kernelILi2ENS0_13BinaryFunctorIlllNS0_17BitwiseAndFunctorIlEEEESt5arrayIPcLm3EEEEviT0_T1_:
        /* <DEDUP_REMOVED lines=130> */
.L_x_21376:
[----:B------:R-:W-:-:S13]  /*0820*/  ISETP.GE.U32.AND P0, PT, R3, R2, PT ;  /* 0x000000020300720c */ /* 0x000fda0003f06070 */
[----:B------:R-:W-:Y:S05]  /*0830*/  @P0 BRA `(.L_x_21378) ;  /* 0x0000000000300947 */ /* 0x000fea0003800000 */
[----:B0-----:R-:W0:Y:S01]  /*0840*/  LDC.64 R6, c[0x0][0x388] ;  /* 0x0000e200ff067b82 */ /* 0x001e220000000a00 */
[----:B------:R-:W-:Y:S01]  /*0850*/  IMAD.IADD R9, R0, 0x1, R3 ;  /* 0x0000000100097824 */ /* 0x000fe200078e0203 */
[----:B------:R-:W-:-:S03]  /*0860*/  IADD3 R3, PT, PT, R3, 0x80, RZ ;  /* 0x0000008003037810 */ /* 0x000fc60007ffe0ff */
[----:B0-----:R-:W-:-:S05]  /*0870*/  IMAD.WIDE.U32 R6, R9, 0x8, R6 ;  /* 0x0000000809067825 */ /* 0x001fca00078e0006 */
[----:B------:R1:W-:Y:S02]  /*0880*/  STG.E.64 desc[UR4][R6.64], R10 ;  /* 0x0000000a06007986 */ /* 0x0003e4000c101b04 */
.L_x_21377:
[----:B------:R-:W-:-:S13]  /*0890*/  ISETP.GE.U32.AND P0, PT, R3, R2, PT ;  /* 0x000000020300720c */ /* 0x000fda0003f06070 */
[----:B------:R-:W-:Y:S05]  /*08a0*/  @P0 BRA `(.L_x_21379) ;  /* 0x0000000000300947 */ /* 0x000fea0003800000 */
[----:B01----:R-:W0:Y:S01]  /*08b0*/  LDC.64 R6, c[0x0][0x388] ;  /* 0x0000e200ff067b82 */ /* 0x003e220000000a00 */
[----:B------:R-:W-:Y:S02]  /*08c0*/  IMAD.IADD R9, R0, 0x1, R3 ;  /* 0x0000000100097824 */ /* 0x000fe400078e0203 */
[----:B------:R-:W-:Y:S02]  /*08d0*/  VIADD R3, R3, 0x80 ;  /* 0x0000008003037836 */ /* 0x000fe40000000000 */
[----:B0-----:R-:W-:-:S05]  /*08e0*/  IMAD.WIDE.U32 R6, R9, 0x8, R6 ;  /* 0x0000000809067825 */ /* 0x001fca00078e0006 */
[----:B------:R1:W-:Y:S02]  /*08f0*/  STG.E.64 desc[UR4][R6.64], R12 ;  /* 0x0000000c06007986 */ /* 0x0003e4000c101b04 */
.L_x_21378:
[----:B------:R-:W-:-:S13]  /*0900*/  ISETP.GE.U32.AND P0, PT, R3, R2, PT ;  /* 0x000000020300720c */ /* 0x000fda0003f06070 */
[----:B------:R-:W-:Y:S05]  /*0910*/  @P0 BRA `(.L_x_21380) ;  /* 0x0000000000340947 */ /* 0x000fea0003800000 */
[----:B01----:R-:W0:Y:S01]  /*0920*/  LDC.64 R6, c[0x0][0x388] ;  /* 0x0000e200ff067b82 */ /* 0x003e220000000a00 */
[----:B------:R-:W-:Y:S02]  /*0930*/  IMAD.IADD R9, R0, 0x1, R3 ;  /* 0x0000000100097824 */ /* 0x000fe400078e0203 */
[----:B------:R-:W-:Y:S02]  /*0940*/  VIADD R3, R3, 0x80 ;  /* 0x0000008003037836 */ /* 0x000fe40000000000 */
[----:B0-----:R-:W-:-:S05]  /*0950*/  IMAD.WIDE.U32 R6, R9, 0x8, R6 ;  /* 0x0000000809067825 */ /* 0x001fca00078e0006 */
[----:B------:R2:W-:Y:S02]  /*0960*/  STG.E.64 desc[UR4][R6.64], R14 ;  /* 0x0000000e06007986 */ /* 0x0005e4000c101b04 */
.L_x_21379:
        /* <DEDUP_REMOVED lines=8> */
.L_x_21380:
[----:B------:R-:W-:Y:S05]  /*09f0*/  BSYNC.RELIABLE B1 ;  /* 0x0000000000017941 */ /* 0x000fea0003800100 */
.L_x_21375:
[----:B------:R-:W-:-:S13]  /*0a00*/  ISETP.GE.U32.AND P0, PT, R3, R2, PT ;  /* 0x000000020300720c */ /* 0x000fda0003f06070 */
[----:B--2---:R-:W2:Y:S01]  /*0a10*/  @!P0 LDC.64 R4, c[0x0][0x388] ;  /* 0x0000e200ff048b82 */ /* 0x004ea20000000a00 */
[----:B01----:R-:W-:Y:S02]  /*0a20*/  @!P0 IMAD.IADD R7, R0, 0x1, R3 ;  /* 0x0000000100078824 */ /* 0x003fe400078e0203 */
[----:B------:R-:W-:Y:S02]  /*0a30*/  @!P0 VIADD R3, R3, 0x80 ;  /* 0x0000008003038836 */ /* 0x000fe40000000000 */
[----:B--2---:R-:W-:-:S05]  /*0a40*/  @!P0 IMAD.WIDE.U32 R4, R7, 0x8, R4 ;  /* 0x0000000807048825 */ /* 0x004fca00078e0004 */
[----:B------:R3:W-:Y:S02]  /*0a50*/  @!P0 STG.E.64 desc[UR4][R4.64], R18 ;  /* 0x0000001204008986 */ /* 0x0007e4000c101b04 */
.L_x_21381:
[----:B------:R-:W-:Y:S05]  /*0a60*/  BSYNC.RECONVERGENT B0 ;  /* 0x0000000000007941 */ /* 0x000fea0003800200 */
.L_x_21374:
        /* <DEDUP_REMOVED lines=8> */
.L_x_21373:
        /* <DEDUP_REMOVED lines=54> */
.L_x_21382:
        /* <DEDUP_REMOVED lines=11> */
.L_x_26009:


//--------------------- .text._ZN2at6native29vectorized_elementwise_kernelILi4ENS0_13BinaryFunctorIlllNS0_17BitwiseAndFunctorIlEEEESt5arrayIPcLm3EEEEviT0_T1_ --------------------------
	.section	.text._ZN2at6native29vectorized_elementwise_kernelILi4ENS0_13BinaryFunctorIlllNS0_17BitwiseAndFunctorIlEEEESt5arrayIPcLm3EEEEviT0_T1_,"ax",@progbits
	.align	128
        .global         _ZN2at6native29vectorized_elementwise_kernelILi4ENS0_13BinaryFunctorIlllNS0_17BitwiseAndFunctorIlEEEESt5arrayIPcLm3EEEEviT0_T1_
        .type           _ZN2at6native29vectorized_elementwise_kernelILi4ENS0_13BinaryFunctorIlllNS0_17BitwiseAndFunctorIlEEEESt5arrayIPcLm3EEEEviT0_T1_,@function
        .size           _ZN2at6native29vectorized_elementwise_kernelILi4ENS0_13BinaryFunctorIlllNS0_17BitwiseAndFunctorIlEEEESt5arrayIPcLm3EEEEviT0_T1_,(.L_x_26010 - _ZN2at6native29vectorized_elementwise_kernelILi4ENS0_13BinaryFunctorIlllNS0_17BitwiseAndFunctorIlEEEESt5arrayIPcLm3EEEEviT0_T1_)
        .other          _ZN2at6native29vectorized_elementwise_kernelILi4ENS0_13BinaryFunctorIlllNS0_17BitwiseAndFunctorIlEEEESt5arrayIPcLm3EEEEviT0_T1_,@"STO_CUDA_ENTRY STV_DEFAULT"
_ZN2at6native29vectorized_elementwise_kernelILi4ENS0_13BinaryFunctorIlllNS0_17BitwiseAndFunctorIlEEEESt5arrayIPcLm3EEEEviT0_T1_:
.text._ZN2at6native29vectorized_elementwise_kernelILi4ENS0_13BinaryFunctorIlllNS0_17BitwiseAndFunctorIlEEEESt5arrayIPcLm3EEEEviT0_T1_:
        /* <DEDUP_REMOVED lines=130> */
.L_x_21386:
[----:B------:R-:W-:-:S13]  /*0820*/  ISETP.GE.U32.AND P0, PT, R3, R2, PT ;  /* 0x000000020300720c */ /* 0x000fda0003f06070 */
[----:B------:R-:W-:Y:S05]  /*0830*/  @P0 BRA `(.L_x_21388) ;  /* 0x0000000000300947 */ /* 0x000fea0003800000 */
[----:B0-----:R-:W0:Y:S01]  /*0840*/  LDC.64 R6, c[0x0][0x388] ;  /* 0x0000e200ff067b82 */ /* 0x001e220000000a00 */
[----:B------:R-:W-:Y:S01]  /*0850*/  IMAD.IADD R9, R0, 0x1, R3 ;  /* 0x0000000100097824 */ /* 0x000fe200078e0203 */
[----:B------:R-:W-:-:S03]  /*0860*/  IADD3 R3, PT, PT, R3, 0x80, RZ ;  /* 0x0000008003037810 */ /* 0x000fc60007ffe0ff */
[----:B0-----:R-:W-:-:S05]  /*0870*/  IMAD.WIDE.U32 R6, R9, 0x8, R6 ;  /* 0x0000000809067825 */ /* 0x001fca00078e0006 */
[----:B------:R1:W-:Y:S02]  /*0880*/  STG.E.64 desc[UR4][R6.64], R10 ;  /* 0x0000000a06007986 */ /* 0x0003e4000c101b04 */
.L_x_21387:
[----:B------:R-:W-:-:S13]  /*0890*/  ISETP.GE.U32.AND P0, PT, R3, R2, PT ;  /* 0x000000020300720c */ /* 0x000fda0003f06070 */
[----:B------:R-:W-:Y:S05]  /*08a0*/  @P0 BRA `(.L_x_21389) ;  /* 0x0000000000300947 */ /* 0x000fea0003800000 */
[----:B01----:R-:W0:Y:S01]  /*08b0*/  LDC.64 R6, c[0x0][0x388] ;  /* 0x0000e200ff067b82 */ /* 0x003e220000000a00 */
[----:B------:R-:W-:Y:S02]  /*08c0*/  IMAD.IADD R9, R0, 0x1, R3 ;  /* 0x0000000100097824 */ /* 0x000fe400078e0203 */
[----:B------:R-:W-:Y:S02]  /*08d0*/  VIADD R3, R3, 0x80 ;  /* 0x0000008003037836 */ /* 0x000fe40000000000 */
[----:B0-----:R-:W-:-:S05]  /*08e0*/  IMAD.WIDE.U32 R6, R9, 0x8, R6 ;  /* 0x0000000809067825 */ /* 0x001fca00078e0006 */
[----:B------:R1:W-:Y:S02]  /*08f0*/  STG.E.64 desc[UR4][R6.64], R12 ;  /* 0x0000000c06007986 */ /* 0x0003e4000c101b04 */
.L_x_21388:
[----:B------:R-:W-:-:S13]  /*0900*/  ISETP.GE.U32.AND P0, PT, R3, R2, PT ;  /* 0x000000020300720c */ /* 0x000fda0003f06070 */
[----:B------:R-:W-:Y:S05]  /*0910*/  @P0 BRA `(.L_x_21390) ;  /* 0x0000000000340947 */ /* 0x000fea0003800000 */
[----:B01----:R-:W0:Y:S01]  /*0920*/  LDC.64 R6, c[0x0][0x388] ;  /* 0x0000e200ff067b82 */ /* 0x003e220000000a00 */
[----:B------:R-:W-:Y:S02]  /*0930*/  IMAD.IADD R9, R0, 0x1, R3 ;  /* 0x0000000100097824 */ /* 0x000fe400078e0203 */
[----:B------:R-:W-:Y:S02]  /*0940*/  VIADD R3, R3, 0x80 ;  /* 0x0000008003037836 */ /* 0x000fe40000000000 */
[----:B0-----:R-:W-:-:S05]  /*0950*/  IMAD.WIDE.U32 R6, R9, 0x8, R6 ;  /* 0x0000000809067825 */ /* 0x001fca00078e0006 */
[----:B------:R2:W-:Y:S02]  /*0960*/  STG.E.64 desc[UR4][R6.64], R14 ;  /* 0x0000000e06007986 */ /* 0x0005e4000c101b04 */
.L_x_21389:
        /* <DEDUP_REMOVED lines=8> */
.L_x_21390:
[----:B------:R-:W-:Y:S05]  /*09f0*/  BSYNC.RELIABLE B1 ;  /* 0x0000000000017941 */ /* 0x000fea0003800100 */
.L_x_21385:
[----:B------:R-:W-:-:S13]  /*0a00*/  ISETP.GE.U32.AND P0, PT, R3, R2, PT ;  /* 0x000000020300720c */ /* 0x000fda0003f06070 */
[----:B--2---:R-:W2:Y:S01]  /*0a10*/  @!P0 LDC.64 R4, c[0x0][0x388] ;  /* 0x0000e200ff048b82 */ /* 0x004ea20000000a00 */
[----:B01----:R-:W-:Y:S02]  /*0a20*/  @!P0 IMAD.IADD R7, R0, 0x1, R3 ;  /* 0x0000000100078824 */ /* 0x003fe400078e0203 */
[----:B------:R-:W-:Y:S02]  /*0a30*/  @!P0 VIADD R3, R3, 0x80 ;  /* 0x0000008003038836 */ /* 0x000fe40000000000 */
[----:B--2---:R-:W-:-:S05]  /*0a40*/  @!P0 IMAD.WIDE.U32 R4, R7, 0x8, R4 ;  /* 0x0000000807048825 */ /* 0x004fca00078e0004 */
[----:B------:R3:W-:Y:S02]  /*0a50*/  @!P0 STG.E.64 desc[UR4][R4.64], R18 ;  /* 0x0000001204008986 */ /* 0x0007e4000c101b04 */
.L_x_21391:
[----:B------:R-:W-:Y:S05]  /*0a60*/  BSYNC.RECONVERGENT B0 ;  /* 0x0000000000007941 */ /* 0x000fea0003800200 */
.L_x_21384:
        /* <DEDUP_REMOVED lines=8> */
.L_x_21383:
        /* <DEDUP_REMOVED lines=48> */
.L_x_21392:
        /* <DEDUP_REMOVED lines=9> */
.L_x_26010:


//--------------------- .text._ZN2at6native29vectorized_elementwise_kernelILi8ENS0_13BinaryFunctorIlllNS0_17BitwiseAndFunctorIlEEEESt5arrayIPcLm3EEEEviT0_T1_ --------------------------
	.section	.text._ZN2at6native29vectorized_elementwise_kernelILi8ENS0_13BinaryFunctorIlllNS0_17BitwiseAndFunctorIlEEEESt5arrayIPcLm3EEEEviT0_T1_,"ax",@progbits
	.align	128
        .global         _ZN2at6native29vectorized_elementwise_kernelILi8ENS0_13BinaryFunctorIlllNS0_17BitwiseAndFunctorIlEEEESt5arrayIPcLm3EEEEviT0_T1_
        .type           _ZN2at6native29vectorized_elementwise_kernelILi8ENS0_13BinaryFunctorIlllNS0_17BitwiseAndFunctorIlEEEESt5arrayIPcLm3EEEEviT0_T1_,@function
        .size           _ZN2at6native29vectorized_elementwise_kernelILi8ENS0_13BinaryFunctorIlllNS0_17BitwiseAndFunctorIlEEEESt5arrayIPcLm3EEEEviT0_T1_,(.L_x_26011 - _ZN2at6native29vectorized_elementwise_kernelILi8ENS0_13BinaryFunctorIlllNS0_17BitwiseAndFunctorIlEEEESt5arrayIPcLm3EEEEviT0_T1_)
        .other          _ZN2at6native29vectorized_elementwise_kernelILi8ENS0_13BinaryFunctorIlllNS0_17BitwiseAndFunctorIlEEEESt5arrayIPcLm3EEEEviT0_T1_,@"STO_CUDA_ENTRY STV_DEFAULT"
_ZN2at6native29vectorized_elementwise_kernelILi8ENS0_13BinaryFunctorIlllNS0_17BitwiseAndFunctorIlEEEESt5arrayIPcLm3EEEEviT0_T1_:
.text._ZN2at6native29vectorized_elementwise_kernelILi8ENS0_13BinaryFunctorIlllNS0_17BitwiseAndFunctorIlEEEESt5arrayIPcLm3EEEEviT0_T1_:
[----:B------:R-:W-:Y:S01]  /*0000*/  LDC R1, c[0x0][0x37c] ;  /* 0x0000df00ff017b82 */ /* 0x000fe20000000800 */
[----:B------:R-:W-:Y:S05]  /*0010*/  EXIT ;  /* 0x000000000000794d */ /* 0x000fea0003800000 */
.L_x_21393:
        /* <DEDUP_REMOVED lines=14> */
.L_x_26011:


//--------------------- .text._ZN2at6native18elementwise_kernelILi128ELi4EZNS0_15gpu_kernel_implINS0_13AUnaryFunctorIiiiNS0_17BitwiseAndFunctorIiEEEEEEvRNS_18TensorIteratorBaseERKT_EUliE_EEviT1_ --------------------------
	.section	.text._ZN2at6native18elementwise_kernelILi128ELi4EZNS0_15gpu_kernel_implINS0_13AUnaryFunctorIiiiNS0_17BitwiseAndFunctorIiEEEEEEvRNS_18TensorIteratorBaseERKT_EUliE_EEviT1_,"ax",@progbits
	.align	128
        .global         _ZN2at6native18elementwise_kernelILi128ELi4EZNS0_15gpu_kernel_implINS0_13AUnaryFunctorIiiiNS0_17BitwiseAndFunctorIiEEEEEEvRNS_18TensorIteratorBaseERKT_EUliE_EEviT1_
        .type           _ZN2at6native18elementwise_kernelILi128ELi4EZNS0_15gpu_kernel_implINS0_13AUnaryFunctorIiiiNS0_17BitwiseAndFunctorIiEEEEEEvRNS_18TensorIteratorBaseERKT_EUliE_EEviT1_,@function
        .size           _ZN2at6native18elementwise_kernelILi128ELi4EZNS0_15gpu_kernel_implINS0_13AUnaryFunctorIiiiNS0_17BitwiseAndFunctorIiEEEEEEvRNS_18TensorIteratorBaseERKT_EUliE_EEviT1_,(.L_x_26012 - _ZN2at6native18elementwise_kernelILi128ELi4EZNS0_15gpu_kernel_implINS0_13AUnaryFunctorIiiiNS0_17BitwiseAndFunctorIiEEEEEEvRNS_18TensorIteratorBaseERKT_EUliE_EEviT1_)
        .other          _ZN2at6native18elementwise_kernelILi128ELi4EZNS0_15gpu_kernel_implINS0_13AUnaryFunctorIiiiNS0_17BitwiseAndFunctorIiEEEEEEvRNS_18TensorIteratorBaseERKT_EUliE_EEviT1_,@"STO_CUDA_ENTRY STV_DEFAULT"
_ZN2at6native18elementwise_kernelILi128ELi4EZNS0_15gpu_kernel_implINS0_13AUnaryFunctorIiiiNS0_17BitwiseAndFunctorIiEEEEEEvRNS_18TensorIteratorBaseERKT_EUliE_EEviT1_:
.text._ZN2at6native18elementwise_kernelILi128ELi4EZNS0_15gpu_kernel_implINS0_13AUnaryFunctorIiiiNS0_17BitwiseAndFunctorIiEEEEEEvRNS_18TensorIteratorBaseERKT_EUliE_EEviT1_:
        /* <DEDUP_REMOVED lines=319> */
.L_x_21396:
        /* <DEDUP_REMOVED lines=16> */
.L_x_21400:
[----:B------:R0:W5:Y:S01]  /*14f0*/  LDG.E.U8 R0, desc[UR36][R2.64] ;  /* 0x0000002402007981 */ /* 0x000162000c1e1100 */
[----:B------:R-:W-:Y:S05]  /*1500*/  BRA `(.L_x_21402) ;  /* 0x0000000c002c7947 */ /* 0x000fea0003800000 */
.L_x_21399:
        /* <DEDUP_REMOVED lines=8> */
.L_x_21404:
[----:B------:R0:W5:Y:S01]  /*1590*/  LDG.E R0, desc[UR36][R2.64] ;  /* 0x0000002402007981 */ /* 0x000162000c1e1900 */
[----:B------:R-:W-:Y:S05]  /*15a0*/  BRA `(.L_x_21402) ;  /* 0x0000000c00047947 */ /* 0x000fea0003800000 */
.L_x_21403:
[----:B------:R0:W5:Y:S01]  /*15b0*/  LDG.E.S16 R0, desc[UR36][R2.64] ;  /* 0x0000002402007981 */ /* 0x000162000c1e1700 */
[----:B------:R-:W-:Y:S05]  /*15c0*/  BRA `(.L_x_21402) ;  /* 0x0000000800fc7947 */ /* 0x000fea0003800000 */
.L_x_21398:
        /* <DEDUP_REMOVED lines=9> */
.L_x_21406:
[----:B------:R-:W2:Y:S02]  /*1660*/  LDG.E.U16 R2, desc[UR36][R2.64] ;  /* 0x0000002402027981 */ /* 0x000ea4000c1e1500 */
[----:B--2---:R-:W-:-:S06]  /*1670*/  HADD2.F32 R0, -RZ, R2.H0_H0 ;  /* 0x20000002ff007230 */ /* 0x004fcc0000004100 */
[----:B------:R-:W0:Y:S01]  /*1680*/  F2I.FTZ.TRUNC.NTZ R0, R0 ;  /* 0x0000000000007305 */ /* 0x000e22000021f100 */
[----:B------:R-:W-:Y:S05]  /*1690*/  BRA `(.L_x_21402) ;  /* 0x0000000800c87947 */ /* 0x000fea0003800000 */
.L_x_21405:
        /* <DEDUP_REMOVED lines=9> */
.L_x_21408:
[----:B------:R-:W2:Y:S02]  /*1730*/  LDG.E.U16 R2, desc[UR36][R2.64] ;  /* 0x0000002402027981 */ /* 0x000ea4000c1e1500 */
[----:B--2---:R-:W-:-:S06]  /*1740*/  HADD2.F32 R0, -RZ, R2.H0_H0 ;  /* 0x20000002ff007230 */ /* 0x004fcc0000004100 */
[----:B------:R-:W0:Y:S01]  /*1750*/  F2I.FTZ.TRUNC.NTZ R0, R0 ;  /* 0x0000000000007305 */ /* 0x000e22000021f100 */
[----:B------:R-:W-:Y:S05]  /*1760*/  BRA `(.L_x_21402) ;  /* 0x0000000800947947 */ /* 0x000fea0003800000 */
.L_x_21407:
[----:B------:R-:W2:Y:S02]  /*1770*/  LDG.E.64 R2, desc[UR36][R2.64] ;  /* 0x0000002402027981 */ /* 0x000ea4000c1e1b00 */
[----:B--2---:R0:W1:Y:S02]  /*1780*/  F2I.F64.TRUNC R0, R2 ;  /* 0x0000000200007311 */ /* 0x004064000030d100 */
[----:B01----:R-:W-:Y:S05]  /*1790*/  BRA `(.L_x_21402) ;  /* 0x0000000800887947 */ /* 0x003fea0003800000 */
.L_x_21397:
        /* <DEDUP_REMOVED lines=12> */
.L_x_21411:
[----:B------:R-:W2:Y:S02]  /*1860*/  LDG.E.64 R2, desc[UR36][R2.64] ;  /* 0x0000002402027981 */ /* 0x000ea4000c1e1b00 */
[----:B--2---:R0:W1:Y:S02]  /*1870*/  F2I.F64.TRUNC R0, R2 ;  /* 0x0000000200007311 */ /* 0x004064000030d100 */
[----:B01----:R-:W-:Y:S05]  /*1880*/  BRA `(.L_x_21402) ;  /* 0x00000008004c7947 */ /* 0x003fea0003800000 */
.L_x_21410:
        /* <DEDUP_REMOVED lines=26> */
.L_x_21413:
        /* <DEDUP_REMOVED lines=13> */
.L_x_21412:
[----:B------:R-:W2:Y:S02]  /*1b00*/  LDG.E.U16 R0, desc[UR36][R2.64] ;  /* 0x0000002402007981 */ /* 0x000ea4000c1e1500 */
[----:B--2---:R-:W-:-:S06]  /*1b10*/  IMAD.U32 R0, R0, 0x10000, RZ ;  /* 0x0001000000007824 */ /* 0x004fcc00078e00ff */
[----:B------:R-:W0:Y:S01]  /*1b20*/  F2I.FTZ.TRUNC.NTZ R0, R0 ;  /* 0x0000000000007305 */ /* 0x000e22000021f100 */
[----:B------:R-:W-:Y:S05]  /*1b30*/  BRA `(.L_x_21402) ;  /* 0x0000000400a07947 */ /* 0x000fea0003800000 */
.L_x_21409:
        /* <DEDUP_REMOVED lines=10> */
.L_x_21416:
        /* <DEDUP_REMOVED lines=21> */
.L_x_21420:
[----:B------:R-:W-:Y:S05]  /*1d30*/  BSYNC.RECONVERGENT B1 ;  /* 0x0000000000017941 */ /* 0x000fea0003800200 */
.L_x_21419:
[----:B------:R-:W-:Y:S02]  /*1d40*/  SHF.L.U32 R0, R0, 0x14, RZ ;  /* 0x0000001400007819 */ /* 0x000fe400000006ff */
[----:B------:R-:W-:-:S04]  /*1d50*/  LEA R2, R2, 0x3b800000, 0x17 ;  /* 0x3b80000002027811 */ /* 0x000fc800078eb8ff */
[----:B------:R-:W-:-:S07]  /*1d60*/  LOP3.LUT R0, R2, R0, R7, 0xfe, !PT ;  /* 0x0000000002007212 */ /* 0x000fce00078efe07 */
.L_x_21418:
[----:B------:R-:W-:Y:S05]  /*1d70*/  BSYNC.RECONVERGENT B0 ;  /* 0x0000000000007941 */ /* 0x000fea0003800200 */
.L_x_21417:
[----:B------:R-:W1:Y:S01]  /*1d80*/  F2I.FTZ.TRUNC.NTZ R0, R0 ;  /* 0x0000000000007305 */ /* 0x000e62000021f100 */
[----:B------:R-:W-:Y:S05]  /*1d90*/  BRA `(.L_x_21402) ;  /* 0x0000000400087947 */ /* 0x000fea0003800000 */
.L_x_21415:
        /* <DEDUP_REMOVED lines=21> */
.L_x_21424:
[----:B------:R-:W-:Y:S05]  /*1ef0*/  BSYNC.RECONVERGENT B1 ;  /* 0x0000000000017941 */ /* 0x000fea0003800200 */
.L_x_21423:
[----:B------:R-:W-:Y:S01]  /*1f00*/  IMAD.SHL.U32 R0, R0, 0x200000, RZ ;  /* 0x0020000000007824 */ /* 0x000fe200078e00ff */
[----:B------:R-:W-:-:S04]  /*1f10*/  LEA R2, R2, 0x37800000, 0x17 ;  /* 0x3780000002027811 */ /* 0x000fc800078eb8ff */
[----:B------:R-:W-:-:S07]  /*1f20*/  LOP3.LUT R0, R2, R0, R7, 0xfe, !PT ;  /* 0x0000000002007212 */ /* 0x000fce00078efe07 */
.L_x_21422:
[----:B------:R-:W-:Y:S05]  /*1f30*/  BSYNC.RECONVERGENT B0 ;  /* 0x0000000000007941 */ /* 0x000fea0003800200 */
.L_x_21421:
[----:B------:R-:W2:Y:S01]  /*1f40*/  F2I.FTZ.TRUNC.NTZ R0, R0 ;  /* 0x0000000000007305 */ /* 0x000ea2000021f100 */
[----:B------:R-:W-:Y:S05]  /*1f50*/  BRA `(.L_x_21402) ;  /* 0x0000000000987947 */ /* 0x000fea0003800000 */
.L_x_21414:
[----:B------:R-:W-:-:S09]  /*1f60*/  UISETP.NE.AND UP0, UPT, UR4, 0x1c, UPT ;  /* 0x0000001c0400788c */ /* 0x000fd2000bf05270 */
[----:B------:R-:W-:Y:S05]  /*1f70*/  BRA.U !UP0, `(.L_x_21425) ;  /* 0x00000001088c7547 */ /* 0x000fea000b800000 */
[----:B------:R-:W-:-:S09]  /*1f80*/  UISETP.NE.AND UP0, UPT, UR4, 0x1d, UPT ;  /* 0x0000001d0400788c */ /* 0x000fd2000bf05270 */
[----:B------:R-:W-:Y:S05]  /*1f90*/  BRA.U !UP0, `(.L_x_21426) ;  /* 0x00000001087c7547 */ /* 0x000fea000b800000 */
[----:B------:R-:W-:-:S09]  /*1fa0*/  UISETP.NE.AND UP0, UPT, UR4, 0x2c, UPT ;  /* 0x0000002c0400788c */ /* 0x000fd2000bf05270 */
[----:B------:R-:W-:Y:S05]  /*1fb0*/  BRA.U !UP0, `(.L_x_21427) ;  /* 0x0000000108487547 */ /* 0x000fea000b800000 */
.L_x_21401:
        /* <DEDUP_REMOVED lines=16> */
.L_x_21428:
[----:B------:R-:W-:Y:S01]  /*20c0*/  IMAD.MOV.U32 R0, RZ, RZ, RZ ;  /* 0x000000ffff007224 */ /* 0x000fe200078e00ff */
[----:B------:R-:W-:Y:S06]  /*20d0*/  BRA `(.L_x_21402) ;  /* 0x0000000000387947 */ /* 0x000fec0003800000 */
.L_x_21427:
        /* <DEDUP_REMOVED lines=8> */
.L_x_21430:
[----:B------:R-:W-:Y:S05]  /*2160*/  BSYNC.RECONVERGENT B0 ;  /* 0x0000000000007941 */ /* 0x000fea0003800200 */
.L_x_21429:
[----:B------:R-:W4:Y:S01]  /*2170*/  F2I.FTZ.TRUNC.NTZ R0, R0 ;  /* 0x0000000000007305 */ /* 0x000f22000021f100 */
[----:B------:R-:W-:Y:S05]  /*2180*/  BRA `(.L_x_21402) ;  /* 0x00000000000c7947 */ /* 0x000fea0003800000 */
.L_x_21426:
[----:B------:R0:W5:Y:S01]  /*2190*/  LDG.E R0, desc[UR36][R2.64] ;  /* 0x0000002402007981 */ /* 0x000162000c1e1900 */
[----:B------:R-:W-:Y:S05]  /*21a0*/  BRA `(.L_x_21402) ;  /* 0x0000000000047947 */ /* 0x000fea0003800000 */
.L_x_21425:
[----:B------:R3:W5:Y:S02]  /*21b0*/  LDG.E R0, desc[UR36][R2.64] ;  /* 0x0000002402007981 */ /* 0x000764000c1e1900 */
.L_x_21402:
        /* <DEDUP_REMOVED lines=18> */
.L_x_21434:
[----:B------:R3:W-:Y:S01]  /*22e0*/  STG.E.U8 desc[UR36][R2.64], R4 ;  /* 0x0000000402007986 */ /* 0x0007e2000c101124 */
[----:B------:R-:W-:Y:S05]  /*22f0*/  BRA `(.L_x_21436) ;  /* 0x0000000c003c7947 */ /* 0x000fea0003800000 */
.L_x_21433:
        /* <DEDUP_REMOVED lines=9> */
.L_x_21438:
[----:B------:R1:W-:Y:S01]  /*2390*/  STG.E desc[UR36][R2.64], R4 ;  /* 0x0000000402007986 */ /* 0x0003e2000c101924 */
[----:B------:R-:W-:Y:S05]  /*23a0*/  BRA `(.L_x_21436) ;  /* 0x0000000c00107947 */ /* 0x000fea0003800000 */
.L_x_21437:
[----:B------:R2:W-:Y:S01]  /*23b0*/  STG.E.U16 desc[UR36][R2.64], R4 ;  /* 0x0000000402007986 */ /* 0x0005e2000c101524 */
[----:B------:R-:W-:Y:S05]  /*23c0*/  BRA `(.L_x_21436) ;  /* 0x0000000c00087947 */ /* 0x000fea0003800000 */
.L_x_21432:
        /* <DEDUP_REMOVED lines=9> */
.L_x_21440:
[----:B------:R-:W-:-:S04]  /*2460*/  I2FP.F32.S32 R0, R4 ;  /* 0x0000000400007245 */ /* 0x000fc80000201400 */
[----:B------:R-:W-:-:S05]  /*2470*/  F2FP.F16.F32.PACK_AB R0, RZ, R0 ;  /* 0x00000000ff00723e */ /* 0x000fca00000000ff */
[----:B------:R0:W-:Y:S01]  /*2480*/  STG.E.U16 desc[UR36][R2.64], R0 ;  /* 0x0000000002007986 */ /* 0x0001e2000c101524 */
[----:B------:R-:W-:Y:S05]  /*2490*/  BRA `(.L_x_21436) ;  /* 0x0000000800d47947 */ /* 0x000fea0003800000 */
.L_x_21439:
        /* <DEDUP_REMOVED lines=10> */
.L_x_21442:
[----:B------:R-:W-:-:S04]  /*2540*/  I2FP.F32.S32 R4, R4 ;  /* 0x0000000400047245 */ /* 0x000fc80000201400 */
[----:B------:R-:W-:-:S04]  /*2550*/  F2FP.F16.F32.PACK_AB R5, RZ, R4 ;  /* 0x00000004ff05723e */ /* 0x000fc800000000ff */
[----:B------:R-:W-:-:S05]  /*2560*/  PRMT R5, R5, 0x5410, RZ ;  /* 0x0000541005057816 */ /* 0x000fca00000000ff */
[----:B------:R0:W-:Y:S01]  /*2570*/  STG.E desc[UR36][R2.64], R5 ;  /* 0x0000000502007986 */ /* 0x0001e2000c101924 */
[----:B------:R-:W-:Y:S05]  /*2580*/  BRA `(.L_x_21436) ;  /* 0x0000000800987947 */ /* 0x000fea0003800000 */
.L_x_21441:
[----:B------:R-:W0:Y:S02]  /*2590*/  I2F.F64 R4, R4 ;  /* 0x0000000400047312 */ /* 0x000e240000201c00 */
[----:B0-----:R0:W-:Y:S01]  /*25a0*/  STG.E.64 desc[UR36][R2.64], R4 ;  /* 0x0000000402007986 */ /* 0x0011e2000c101b24 */
[----:B------:R-:W-:Y:S05]  /*25b0*/  BRA `(.L_x_21436) ;  /* 0x00000008008c7947 */ /* 0x000fea0003800000 */
.L_x_21431:
        /* <DEDUP_REMOVED lines=12> */
.L_x_21445:
[----:B------:R-:W-:Y:S01]  /*2680*/  CS2R R6, SRZ ;  /* 0x0000000000067805 */ /* 0x000fe2000001ff00 */
[----:B------:R-:W0:Y:S04]  /*2690*/  I2F.F64 R4, R4 ;  /* 0x0000000400047312 */ /* 0x000e280000201c00 */
[----:B0-----:R0:W-:Y:S01]  /*26a0*/  STG.E.128 desc[UR36][R2.64], R4 ;  /* 0x0000000402007986 */ /* 0x0011e2000c101d24 */
[----:B------:R-:W-:Y:S05]  /*26b0*/  BRA `(.L_x_21436) ;  /* 0x00000008004c7947 */ /* 0x000fea0003800000 */
.L_x_21444:
        /* <DEDUP_REMOVED lines=19> */
.L_x_21449:
[----:B------:R-:W-:Y:S05]  /*27f0*/  BSYNC.RECONVERGENT B0 ;  /* 0x0000000000007941 */ /* 0x000fea0003800200 */
.L_x_21448:
[----:B------:R-:W-:-:S05]  /*2800*/  LOP3.LUT R5, R0, 0x80, R5, 0xf8, !PT ;  /* 0x0000008000057812 */ /* 0x000fca00078ef805 */
[----:B------:R0:W-:Y:S01]  /*2810*/  STG.E.U8 desc[UR36][R2.64], R5 ;  /* 0x0000000502007986 */ /* 0x0001e2000c101124 */
[----:B------:R-:W-:Y:S05]  /*2820*/  BRA `(.L_x_21436) ;  /* 0x0000000400f07947 */ /* 0x000fea0003800000 */
.L_x_21447:
        /* <DEDUP_REMOVED lines=15> */
.L_x_21451:
[----:B------:R-:W-:Y:S05]  /*2920*/  BSYNC.RECONVERGENT B0 ;  /* 0x0000000000007941 */ /* 0x000fea0003800200 */
.L_x_21450:
[----:B------:R-:W-:-:S05]  /*2930*/  LOP3.LUT R5, R0, 0x80, R5, 0xf8, !PT ;  /* 0x0000008000057812 */ /* 0x000fca00078ef805 */
[----:B------:R0:W-:Y:S01]  /*2940*/  STG.E.U8 desc[UR36][R2.64], R5 ;  /* 0x0000000502007986 */ /* 0x0001e2000c101124 */
[----:B------:R-:W-:Y:S05]  /*2950*/  BRA `(.L_x_21436) ;  /* 0x0000000400a47947 */ /* 0x000fea0003800000 */
.L_x_21446:
[----:B------:R-:W-:-:S04]  /*2960*/  I2FP.F32.S32 R0, R4 ;  /* 0x0000000400007245 */ /* 0x000fc80000201400 */
[----:B------:R-:W-:-:S05]  /*2970*/  F2FP.BF16.F32.PACK_AB R0, RZ, R0 ;  /* 0x00000000ff00723e */ /* 0x000fca00000010ff */
[----:B------:R0:W-:Y:S01]  /*2980*/  STG.E.U16 desc[UR36][R2.64], R0 ;  /* 0x0000000002007986 */ /* 0x0001e2000c101524 */
[----:B------:R-:W-:Y:S05]  /*2990*/  BRA `(.L_x_21436) ;  /* 0x0000000400947947 */ /* 0x000fea0003800000 */
.L_x_21443:
        /* <DEDUP_REMOVED lines=10> */
.L_x_21454:
        /* <DEDUP_REMOVED lines=13> */
.L_x_21457:
[----:B------:R-:W-:-:S04]  /*2b10*/  SHF.R.U32.HI R0, RZ, 0x14, R5 ;  /* 0x00000014ff007819 */ /* 0x000fc80000011605 */
[----:B------:R-:W-:-:S04]  /*2b20*/  LOP3.LUT R0, R0, 0x1, RZ, 0xc0, !PT ;  /* 0x0000000100007812 */ /* 0x000fc800078ec0ff */
[----:B------:R-:W-:-:S04]  /*2b30*/  IADD3 R0, PT, PT, R5, 0x487ffff, R0 ;  /* 0x0487ffff05007810 */ /* 0x000fc80007ffe000 */
[----:B------:R-:W-:-:S04]  /*2b40*/  SHF.R.U32.HI R0, RZ, 0x14, R0 ;  /* 0x00000014ff007819 */ /* 0x000fc80000011600 */
[----:B------:R-:W-:-:S07]  /*2b50*/  LOP3.LUT R4, R0, 0xff, RZ, 0xc0, !PT ;  /* 0x000000ff00047812 */ /* 0x000fce00078ec0ff */
.L_x_21458:
[----:B------:R-:W-:-:S04]  /*2b60*/  SHF.R.U32.HI R5, RZ, 0x18, R5 ;  /* 0x00000018ff057819 */ /* 0x000fc80000011605 */
[----:B------:R-:W-:-:S04]  /*2b70*/  LOP3.LUT R4, R4, 0x80, R5, 0xf8, !PT ;  /* 0x0000008004047812 */ /* 0x000fc800078ef805 */
[----:B------:R-:W-:-:S07]  /*2b80*/  PRMT R0, R4, 0x7610, R0 ;  /* 0x0000761004007816 */ /* 0x000fce0000000000 */
.L_x_21456:
[----:B------:R-:W-:Y:S05]  /*2b90*/  BSYNC.RECONVERGENT B0 ;  /* 0x0000000000007941 */ /* 0x000fea0003800200 */
.L_x_21455:
[----:B------:R0:W-:Y:S01]  /*2ba0*/  STG.E.U8 desc[UR36][R2.64], R0 ;  /* 0x0000000002007986 */ /* 0x0001e2000c101124 */
[----:B------:R-:W-:Y:S05]  /*2bb0*/  BRA `(.L_x_21436) ;  /* 0x00000004000c7947 */ /* 0x000fea0003800000 */
.L_x_21453:
        /* <DEDUP_REMOVED lines=13> */
.L_x_21461:
[----:B------:R-:W-:-:S04]  /*2c90*/  SHF.R.U32.HI R0, RZ, 0x15, R5 ;  /* 0x00000015ff007819 */ /* 0x000fc80000011605 */
[----:B------:R-:W-:-:S04]  /*2ca0*/  LOP3.LUT R0, R0, 0x1, RZ, 0xc0, !PT ;  /* 0x0000000100007812 */ /* 0x000fc800078ec0ff */
[----:B------:R-:W-:-:S04]  /*2cb0*/  IADD3 R0, PT, PT, R5, 0x88fffff, R0 ;  /* 0x088fffff05007810 */ /* 0x000fc80007ffe000 */
[----:B------:R-:W-:-:S04]  /*2cc0*/  SHF.R.U32.HI R0, RZ, 0x15, R0 ;  /* 0x00000015ff007819 */ /* 0x000fc80000011600 */
[----:B------:R-:W-:-:S07]  /*2cd0*/  LOP3.LUT R4, R0, 0xff, RZ, 0xc0, !PT ;  /* 0x000000ff00047812 */ /* 0x000fce00078ec0ff */
.L_x_21462:
[----:B------:R-:W-:-:S04]  /*2ce0*/  SHF.R.U32.HI R5, RZ, 0x18, R5 ;  /* 0x00000018ff057819 */ /* 0x000fc80000011605 */
[----:B------:R-:W-:-:S04]  /*2cf0*/  LOP3.LUT R4, R4, 0x80, R5, 0xf8, !PT ;  /* 0x0000008004047812 */ /* 0x000fc800078ef805 */
[----:B------:R-:W-:-:S07]  /*2d00*/  PRMT R0, R4, 0x7610, R0 ;  /* 0x0000761004007816 */ /* 0x000fce0000000000 */
.L_x_21460:
[----:B------:R-:W-:Y:S05]  /*2d10*/  BSYNC.RECONVERGENT B0 ;  /* 0x0000000000007941 */ /* 0x000fea0003800200 */
.L_x_21459:
[----:B------:R0:W-:Y:S01]  /*2d20*/  STG.E.U8 desc[UR36][R2.64], R0 ;  /* 0x0000000002007986 */ /* 0x0001e2000c101124 */
[----:B------:R-:W-:Y:S05]  /*2d30*/  BRA `(.L_x_21436) ;  /* 0x0000000000ac7947 */ /* 0x000fea0003800000 */
.L_x_21452:
[----:B------:R-:W-:-:S09]  /*2d40*/  UISETP.NE.AND UP0, UPT, UR4, 0x1c, UPT ;  /* 0x0000001c0400788c */ /* 0x000fd2000bf05270 */
[----:B------:R-:W-:Y:S05]  /*2d50*/  BRA.U !UP0, `(.L_x_21463) ;  /* 0x0000000108a07547 */ /* 0x000fea000b800000 */
[----:B------:R-:W-:-:S09]  /*2d60*/  UISETP.NE.AND UP0, UPT, UR4, 0x1d, UPT ;  /* 0x0000001d0400788c */ /* 0x000fd2000bf05270 */
[----:B------:R-:W-:Y:S05]  /*2d70*/  BRA.U !UP0, `(.L_x_21464) ;  /* 0x00000001088c7547 */ /* 0x000fea000b800000 */
[----:B------:R-:W-:-:S09]  /*2d80*/  UISETP.NE.AND UP0, UPT, UR4, 0x2c, UPT ;  /* 0x0000002c0400788c */ /* 0x000fd2000bf05270 */
[----:B------:R-:W-:Y:S05]  /*2d90*/  BRA.U !UP0, `(.L_x_21465) ;  /* 0x0000000108447547 */ /* 0x000fea000b800000 */
.L_x_21435:
        /* <DEDUP_REMOVED lines=16> */
.L_x_21466:
[----:B------:R-:W-:Y:S05]  /*2ea0*/  BRA `(.L_x_21436) ;  /* 0x0000000000507947 */ /* 0x000fea0003800000 */
.L_x_21465:
        /* <DEDUP_REMOVED lines=16> */
.L_x_21464:
[----:B------:R-:W-:-:S05]  /*2fb0*/  SHF.R.S32.HI R5, RZ, 0x1f, R4 ;  /* 0x0000001fff057819 */ /* 0x000fca0000011404 */
[----:B------:R0:W-:Y:S01]  /*2fc0*/  STG.E.64 desc[UR36][R2.64], R4 ;  /* 0x0000000402007986 */ /* 0x0001e2000c101b24 */
[----:B------:R-:W-:Y:S05]  /*2fd0*/  BRA `(.L_x_21436) ;  /* 0x0000000000047947 */ /* 0x000fea0003800000 */
.L_x_21463:
[----:B------:R0:W-:Y:S02]  /*2fe0*/  STG.E desc[UR36][R2.64], R4 ;  /* 0x0000000402007986 */ /* 0x0001e4000c101924 */
.L_x_21436:
[----:B------:R-:W-:-:S07]  /*2ff0*/  VIADD R17, R17, 0x80 ;  /* 0x0000008011117836 */ /* 0x000fce0000000000 */
.L_x_21395:
[----:B------:R-:W-:Y:S05]  /*3000*/  BSYNC.RECONVERGENT B6 ;  /* 0x0000000000067941 */ /* 0x000fea0003800200 */
.L_x_21394:
        /* <DEDUP_REMOVED lines=307> */
.L_x_21469:
        /* <DEDUP_REMOVED lines=16> */
.L_x_21473:
[----:B------:R1:W5:Y:S01]  /*4440*/  LDG.E.U8 R0, desc[UR36][R2.64] ;  /* 0x0000002402007981 */ /* 0x000362000c1e1100 */
[----:B------:R-:W-:Y:S05]  /*4450*/  BRA `(.L_x_21475) ;  /* 0x0000000c002c7947 */ /* 0x000fea0003800000 */
.L_x_21472:
        /* <DEDUP_REMOVED lines=8> */
.L_x_21477:
[----:B------:R3:W5:Y:S01]  /*44e0*/  LDG.E R0, desc[UR36][R2.64] ;  /* 0x0000002402007981 */ /* 0x000762000c1e1900 */
[----:B------:R-:W-:Y:S05]  /*44f0*/  BRA `(.L_x_21475) ;  /* 0x0000000c00047947 */ /* 0x000fea0003800000 */
.L_x_21476:
[----:B------:R2:W5:Y:S01]  /*4500*/  LDG.E.S16 R0, desc[UR36][R2.64] ;  /* 0x0000002402007981 */ /* 0x000562000c1e1700 */
[----:B------:R-:W-:Y:S05]  /*4510*/  BRA `(.L_x_21475) ;  /* 0x0000000800fc7947 */ /* 0x000fea0003800000 */
.L_x_21471:
        /* <DEDUP_REMOVED lines=9> */
.L_x_21479:
[----:B------:R-:W2:Y:S02]  /*45b0*/  LDG.E.U16 R2, desc[UR36][R2.64] ;  /* 0x0000002402027981 */ /* 0x000ea4000c1e1500 */
[----:B--2---:R-:W-:-:S06]  /*45c0*/  HADD2.F32 R0, -RZ, R2.H0_H0 ;  /* 0x20000002ff007230 */ /* 0x004fcc0000004100 */
[----:B------:R-:W0:Y:S01]  /*45d0*/  F2I.FTZ.TRUNC.NTZ R0, R0 ;  /* 0x0000000000007305 */ /* 0x000e22000021f100 */
[----:B------:R-:W-:Y:S05]  /*45e0*/  BRA `(.L_x_21475) ;  /* 0x0000000800c87947 */ /* 0x000fea0003800000 */
.L_x_21478:
        /* <DEDUP_REMOVED lines=9> */
.L_x_21481:
[----:B------:R-:W2:Y:S02]  /*4680*/  LDG.E.U16 R2, desc[UR36][R2.64] ;  /* 0x0000002402027981 */ /* 0x000ea4000c1e1500 */
[----:B--2---:R-:W-:-:S06]  /*4690*/  HADD2.F32 R0, -RZ, R2.H0_H0 ;  /* 0x20000002ff007230 */ /* 0x004fcc0000004100 */
[----:B------:R-:W0:Y:S01]  /*46a0*/  F2I.FTZ.TRUNC.NTZ R0, R0 ;  /* 0x0000000000007305 */ /* 0x000e22000021f100 */
[----:B------:R-:W-:Y:S05]  /*46b0*/  BRA `(.L_x_21475) ;  /* 0x0000000800947947 */ /* 0x000fea0003800000 */
.L_x_21480:
[----:B------:R-:W2:Y:S02]  /*46c0*/  LDG.E.64 R2, desc[UR36][R2.64] ;  /* 0x0000002402027981 */ /* 0x000ea4000c1e1b00 */
[----:B--2---:R0:W1:Y:S02]  /*46d0*/  F2I.F64.TRUNC R0, R2 ;  /* 0x0000000200007311 */ /* 0x004064000030d100 */
[----:B01----:R-:W-:Y:S05]  /*46e0*/  BRA `(.L_x_21475) ;  /* 0x0000000800887947 */ /* 0x003fea0003800000 */
.L_x_21470:
        /* <DEDUP_REMOVED lines=12> */
.L_x_21484:
[----:B------:R-:W2:Y:S02]  /*47b0*/  LDG.E.64 R2, desc[UR36][R2.64] ;  /* 0x0000002402027981 */ /* 0x000ea4000c1e1b00 */
[----:B--2---:R0:W1:Y:S02]  /*47c0*/  F2I.F64.TRUNC R0, R2 ;  /* 0x0000000200007311 */ /* 0x004064000030d100 */
[----:B01----:R-:W-:Y:S05]  /*47d0*/  BRA `(.L_x_21475) ;  /* 0x00000008004c7947 */ /* 0x003fea0003800000 */
.L_x_21483:
        /* <DEDUP_REMOVED lines=26> */
.L_x_21486:
        /* <DEDUP_REMOVED lines=13> */
.L_x_21485:
[----:B------:R-:W2:Y:S02]  /*4a50*/  LDG.E.U16 R0, desc[UR36][R2.64] ;  /* 0x0000002402007981 */ /* 0x000ea4000c1e1500 */
[----:B--2---:R-:W-:-:S06]  /*4a60*/  IMAD.U32 R0, R0, 0x10000, RZ ;  /* 0x0001000000007824 */ /* 0x004fcc00078e00ff */
[----:B------:R-:W0:Y:S01]  /*4a70*/  F2I.FTZ.TRUNC.NTZ R0, R0 ;  /* 0x0000000000007305 */ /* 0x000e22000021f100 */
[----:B------:R-:W-:Y:S05]  /*4a80*/  BRA `(.L_x_21475) ;  /* 0x0000000400a07947 */ /* 0x000fea0003800000 */
.L_x_21482:
        /* <DEDUP_REMOVED lines=10> */
.L_x_21489:
        /* <DEDUP_REMOVED lines=21> */
.L_x_21493:
[----:B------:R-:W-:Y:S05]  /*4c80*/  BSYNC.RECONVERGENT B1 ;  /* 0x0000000000017941 */ /* 0x000fea0003800200 */
.L_x_21492:
[----:B------:R-:W-:Y:S02]  /*4c90*/  SHF.L.U32 R0, R0, 0x14, RZ ;  /* 0x0000001400007819 */ /* 0x000fe400000006ff */
[----:B------:R-:W-:-:S04]  /*4ca0*/  LEA R2, R2, 0x3b800000, 0x17 ;  /* 0x3b80000002027811 */ /* 0x000fc800078eb8ff */
[----:B------:R-:W-:-:S07]  /*4cb0*/  LOP3.LUT R0, R2, R0, R7, 0xfe, !PT ;  /* 0x0000000002007212 */ /* 0x000fce00078efe07 */
.L_x_21491:
[----:B------:R-:W-:Y:S05]  /*4cc0*/  BSYNC.RECONVERGENT B0 ;  /* 0x0000000000007941 */ /* 0x000fea0003800200 */
.L_x_21490:
[----:B------:R-:W0:Y:S01]  /*4cd0*/  F2I.FTZ.TRUNC.NTZ R0, R0 ;  /* 0x0000000000007305 */ /* 0x000e22000021f100 */
[----:B------:R-:W-:Y:S05]  /*4ce0*/  BRA `(.L_x_21475) ;  /* 0x0000000400087947 */ /* 0x000fea0003800000 */
.L_x_21488:
        /* <DEDUP_REMOVED lines=21> */
.L_x_21497:
[----:B------:R-:W-:Y:S05]  /*4e40*/  BSYNC.RECONVERGENT B1 ;  /* 0x0000000000017941 */ /* 0x000fea0003800200 */
.L_x_21496:
[----:B------:R-:W-:Y:S01]  /*4e50*/  IMAD.SHL.U32 R0, R0, 0x200000, RZ ;  /* 0x0020000000007824 */ /* 0x000fe200078e00ff */
[----:B------:R-:W-:-:S04]  /*4e60*/  LEA R2, R2, 0x37800000, 0x17 ;  /* 0x3780000002027811 */ /* 0x000fc800078eb8ff */
[----:B------:R-:W-:-:S07]  /*4e70*/  LOP3.LUT R0, R2, R0, R7, 0xfe, !PT ;  /* 0x0000000002007212 */ /* 0x000fce00078efe07 */
.L_x_21495:
[----:B------:R-:W-:Y:S05]  /*4e80*/  BSYNC.RECONVERGENT B0 ;  /* 0x0000000000007941 */ /* 0x000fea0003800200 */
.L_x_21494:
[----:B------:R-:W0:Y:S01]  /*4e90*/  F2I.FTZ.TRUNC.NTZ R0, R0 ;  /* 0x0000000000007305 */ /* 0x000e22000021f100 */
[----:B------:R-:W-:Y:S05]  /*4ea0*/  BRA `(.L_x_21475) ;  /* 0x0000000000987947 */ /* 0x000fea0003800000 */
.L_x_21487:
        /* <DEDUP_REMOVED lines=14> */
.L_x_21501:
[----:B------:R-:W-:Y:S05]  /*4f90*/  BSYNC.RECONVERGENT B0 ;  /* 0x0000000000007941 */ /* 0x000fea0003800200 */
.L_x_21500:
[----:B------:R-:W0:Y:S01]  /*4fa0*/  F2I.FTZ.TRUNC.NTZ R0, R0 ;  /* 0x0000000000007305 */ /* 0x000e22000021f100 */
[----:B------:R-:W-:Y:S05]  /*4fb0*/  BRA `(.L_x_21475) ;  /* 0x0000000000547947 */ /* 0x000fea0003800000 */
.L_x_21474:
        /* <DEDUP_REMOVED lines=16> */
.L_x_21502:
[----:B------:R-:W-:Y:S01]  /*50c0*/  MOV R0, RZ ;  /* 0x000000ff00007202 */ /* 0x000fe20000000f00 */
[----:B------:R-:W-:Y:S06]  /*50d0*/  BRA `(.L_x_21475) ;  /* 0x00000000000c7947 */ /* 0x000fec0003800000 */
.L_x_21499:
[----:B------:R0:W5:Y:S01]  /*50e0*/  LDG.E R0, desc[UR36][R2.64] ;  /* 0x0000002402007981 */ /* 0x000162000c1e1900 */
[----:B------:R-:W-:Y:S05]  /*50f0*/  BRA `(.L_x_21475) ;  /* 0x0000000000047947 */ /* 0x000fea0003800000 */
.L_x_21498:
[----:B------:R0:W5:Y:S02]  /*5100*/  LDG.E R0, desc[UR36][R2.64] ;  /* 0x0000002402007981 */ /* 0x000164000c1e1900 */
.L_x_21475:
        /* <DEDUP_REMOVED lines=18> */
.L_x_21506:
[----:B------:R0:W-:Y:S01]  /*5230*/  STG.E.U8 desc[UR36][R2.64], R4 ;  /* 0x0000000402007986 */ /* 0x0001e2000c101124 */
[----:B------:R-:W-:Y:S05]  /*5240*/  BRA `(.L_x_21508) ;  /* 0x0000000c00387947 */ /* 0x000fea0003800000 */
.L_x_21505:
        /* <DEDUP_REMOVED lines=9> */
.L_x_21510:
[----:B------:R0:W-:Y:S01]  /*52e0*/  STG.E desc[UR36][R2.64], R4 ;  /* 0x0000000402007986 */ /* 0x0001e2000c101924 */
[----:B------:R-:W-:Y:S05]  /*52f0*/  BRA `(.L_x_21508) ;  /* 0x0000000c000c7947 */ /* 0x000fea0003800000 */
.L_x_21509:
[----:B------:R0:W-:Y:S01]  /*5300*/  STG.E.U16 desc[UR36][R2.64], R4 ;  /* 0x0000000402007986 */ /* 0x0001e2000c101524 */
[----:B------:R-:W-:Y:S05]  /*5310*/  BRA `(.L_x_21508) ;  /* 0x0000000c00047947 */ /* 0x000fea0003800000 */
.L_x_21504:
        /* <DEDUP_REMOVED lines=9> */
.L_x_21512:
[----:B------:R-:W-:-:S04]  /*53b0*/  I2FP.F32.S32 R0, R4 ;  /* 0x0000000400007245 */ /* 0x000fc80000201400 */
[----:B------:R-:W-:-:S05]  /*53c0*/  F2FP.F16.F32.PACK_AB R0, RZ, R0 ;  /* 0x00000000ff00723e */ /* 0x000fca00000000ff */
[----:B------:R0:W-:Y:S01]  /*53d0*/  STG.E.U16 desc[UR36][R2.64], R0 ;  /* 0x0000000002007986 */ /* 0x0001e2000c101524 */
[----:B------:R-:W-:Y:S05]  /*53e0*/  BRA `(.L_x_21508) ;  /* 0x0000000800d07947 */ /* 0x000fea0003800000 */
.L_x_21511:
        /* <DEDUP_REMOVED lines=10> */
.L_x_21514:
[----:B------:R-:W-:-:S04]  /*5490*/  I2FP.F32.S32 R4, R4 ;  /* 0x0000000400047245 */ /* 0x000fc80000201400 */
[----:B------:R-:W-:-:S04]  /*54a0*/  F2FP.F16.F32.PACK_AB R5, RZ, R4 ;  /* 0x00000004ff05723e */ /* 0x000fc800000000ff */
[----:B------:R-:W-:-:S05]  /*54b0*/  PRMT R5, R5, 0x5410, RZ ;  /* 0x0000541005057816 */ /* 0x000fca00000000ff */
[----:B------:R0:W-:Y:S01]  /*54c0*/  STG.E desc[UR36][R2.64], R5 ;  /* 0x0000000502007986 */ /* 0x0001e2000c101924 */
[----:B------:R-:W-:Y:S05]  /*54d0*/  BRA `(.L_x_21508) ;  /* 0x0000000800947947 */ /* 0x000fea0003800000 */
.L_x_21513:
[----:B------:R-:W0:Y:S02]  /*54e0*/  I2F.F64 R4, R4 ;  /* 0x0000000400047312 */ /* 0x000e240000201c00 */
[----:B0-----:R0:W-:Y:S01]  /*54f0*/  STG.E.64 desc[UR36][R2.64], R4 ;  /* 0x0000000402007986 */ /* 0x0011e2000c101b24 */
[----:B------:R-:W-:Y:S05]  /*5500*/  BRA `(.L_x_21508) ;  /* 0x0000000800887947 */ /* 0x000fea0003800000 */
.L_x_21503:
        /* <DEDUP_REMOVED lines=12> */
.L_x_21518:
        /* <DEDUP_REMOVED lines=18> */
.L_x_21521:
[----:B------:R-:W-:-:S04]  /*56f0*/  SHF.R.U32.HI R5, RZ, 0x18, R5 ;  /* 0x00000018ff057819 */ /* 0x000fc80000011605 */
[----:B------:R-:W-:-:S07]  /*5700*/  LOP3.LUT R0, R0, 0x80, R5, 0xf8, !PT ;  /* 0x0000008000007812 */ /* 0x000fce00078ef805 */
.L_x_21520:
[----:B------:R-:W-:Y:S05]  /*5710*/  BSYNC.RECONVERGENT B0 ;  /* 0x0000000000007941 */ /* 0x000fea0003800200 */
.L_x_21519:
[----:B------:R0:W-:Y:S01]  /*5720*/  STG.E.U8 desc[UR36][R2.64], R0 ;  /* 0x0000000002007986 */ /* 0x0001e2000c101124 */
[----:B------:R-:W-:Y:S05]  /*5730*/  BRA `(.L_x_21508) ;  /* 0x0000000400fc7947 */ /* 0x000fea0003800000 */
.L_x_21517:
        /* <DEDUP_REMOVED lines=18> */
.L_x_21524:
[----:B------:R-:W-:-:S04]  /*5860*/  SHF.R.U32.HI R5, RZ, 0x18, R5 ;  /* 0x00000018ff057819 */ /* 0x000fc80000011605 */
[----:B------:R-:W-:-:S07]  /*5870*/  LOP3.LUT R0, R0, 0x80, R5, 0xf8, !PT ;  /* 0x0000008000007812 */ /* 0x000fce00078ef805 */
.L_x_21523:
[----:B------:R-:W-:Y:S05]  /*5880*/  BSYNC.RECONVERGENT B0 ;  /* 0x0000000000007941 */ /* 0x000fea0003800200 */
.L_x_21522:
[----:B------:R0:W-:Y:S01]  /*5890*/  STG.E.U8 desc[UR36][R2.64], R0 ;  /* 0x0000000002007986 */ /* 0x0001e2000c101124 */
[----:B------:R-:W-:Y:S05]  /*58a0*/  BRA `(.L_x_21508) ;  /* 0x0000000400a07947 */ /* 0x000fea0003800000 */
.L_x_21516:
        /* <DEDUP_REMOVED lines=22> */
.L_x_21526:
[----:B------:R-:W-:-:S05]  /*5a10*/  SHF.R.S32.HI R5, RZ, 0x1f, R4 ;  /* 0x0000001fff057819 */ /* 0x000fca0000011404 */
[----:B------:R0:W-:Y:S01]  /*5a20*/  STG.E.64 desc[UR36][R2.64], R4 ;  /* 0x0000000402007986 */ /* 0x0001e2000c101b24 */
[----:B------:R-:W-:Y:S05]  /*5a30*/  BRA `(.L_x_21508) ;  /* 0x00000004003c7947 */ /* 0x000fea0003800000 */
.L_x_21525:
[----:B------:R0:W-:Y:S01]  /*5a40*/  STG.E desc[UR36][R2.64], R4 ;  /* 0x0000000402007986 */ /* 0x0001e2000c101924 */
[----:B------:R-:W-:Y:S05]  /*5a50*/  BRA `(.L_x_21508) ;  /* 0x0000000400347947 */ /* 0x000fea0003800000 */
.L_x_21515:
        /* <DEDUP_REMOVED lines=10> */
.L_x_21528:
[----:B------:R-:W-:Y:S01]  /*5b00*/  CS2R R6, SRZ ;  /* 0x0000000000067805 */ /* 0x000fe2000001ff00 */
[----:B------:R-:W0:Y:S04]  /*5b10*/  I2F.F64 R4, R4 ;  /* 0x0000000400047312 */ /* 0x000e280000201c00 */
[----:B0-----:R4:W-:Y:S01]  /*5b20*/  STG.E.128 desc[UR36][R2.64], R4 ;  /* 0x0000000402007986 */ /* 0x0019e2000c101d24 */
[----:B------:R-:W-:Y:S05]  /*5b30*/  BRA `(.L_x_21508) ;  /* 0x0000000000fc7947 */ /* 0x000fea0003800000 */
.L_x_21527:
[----:B------:R-:W-:-:S09]  /*5b40*/  UISETP.NE.AND UP0, UPT, UR4, 0xf, UPT ;  /* 0x0000000f0400788c */ /* 0x000fd2000bf05270 */
[----:B------:R-:W-:Y:S05]  /*5b50*/  BRA.U !UP0, `(.L_x_21529) ;  /* 0x0000000108e87547 */ /* 0x000fea000b800000 */
[----:B------:R-:W-:-:S09]  /*5b60*/  UISETP.NE.AND UP0, UPT, UR4, 0x17, UPT ;  /* 0x000000170400788c */ /* 0x000fd2000bf05270 */
[----:B------:R-:W-:Y:S05]  /*5b70*/  BRA.U !UP0, `(.L_x_21530) ;  /* 0x0000000108907547 */ /* 0x000fea000b800000 */
[----:B------:R-:W-:-:S09]  /*5b80*/  UISETP.NE.AND UP0, UPT, UR4, 0x18, UPT ;  /* 0x000000180400788c */ /* 0x000fd2000bf05270 */
[----:B------:R-:W-:Y:S05]  /*5b90*/  BRA.U !UP0, `(.L_x_21531) ;  /* 0x0000000108447547 */ /* 0x000fea000b800000 */
.L_x_21507:
        /* <DEDUP_REMOVED lines=16> */
.L_x_21532:
[----:B------:R-:W-:Y:S05]  /*5ca0*/  BRA `(.L_x_21508) ;  /* 0x0000000000a07947 */ /* 0x000fea0003800000 */
.L_x_21531:
        /* <DEDUP_REMOVED lines=13> */
.L_x_21534:
[----:B------:R-:W-:Y:S05]  /*5d80*/  BSYNC.RECONVERGENT B0 ;  /* 0x0000000000007941 */ /* 0x000fea0003800200 */
.L_x_21533:
[----:B------:R-:W-:-:S05]  /*5d90*/  LOP3.LUT R5, R0, 0x80, R5, 0xf8, !PT ;  /* 0x0000008000057812 */ /* 0x000fca00078ef805 */
[----:B------:R2:W-:Y:S01]  /*5da0*/  STG.E.U8 desc[UR36][R2.64], R5 ;  /* 0x0000000502007986 */ /* 0x0005e2000c101124 */
[----:B------:R-:W-:Y:S05]  /*5db0*/  BRA `(.L_x_21508) ;  /* 0x00000000005c7947 */ /* 0x000fea0003800000 */
.L_x_21530:
        /* <DEDUP_REMOVED lines=12> */
.L_x_21536:
[----:B------:R-:W-:Y:S02]  /*5e80*/  ISETP.GT.U32.AND P0, PT, R4, 0x7f800000, PT ;  /* 0x7f8000000400780c */ /* 0x000fe40003f04070 */
[----:B------:R-:W-:-:S04]  /*5e90*/  MOV R0, 0x7f ;  /* 0x0000007f00007802 */ /* 0x000fc80000000f00 */
[----:B------:R-:W-:-:S07]  /*5ea0*/  SEL R0, R0, 0x7c, P0 ;  /* 0x0000007c00007807 */ /* 0x000fce0000000000 */
.L_x_21537:
[----:B------:R-:W-:Y:S05]  /*5eb0*/  BSYNC.RECONVERGENT B0 ;  /* 0x0000000000007941 */ /* 0x000fea0003800200 */
.L_x_21535:
[----:B------:R-:W-:-:S04]  /*5ec0*/  SHF.R.U32.HI R5, RZ, 0x18, R5 ;  /* 0x00000018ff057819 */ /* 0x000fc80000011605 */
[----:B------:R-:W-:-:S05]  /*5ed0*/  LOP3.LUT R5, R0, 0x80, R5, 0xf8, !PT ;  /* 0x0000008000057812 */ /* 0x000fca00078ef805 */
[----:B------:R1:W-:Y:S01]  /*5ee0*/  STG.E.U8 desc[UR36][R2.64], R5 ;  /* 0x0000000502007986 */ /* 0x0003e2000c101124 */
[----:B------:R-:W-:Y:S05]  /*5ef0*/  BRA `(.L_x_21508) ;  /* 0x00000000000c7947 */ /* 0x000fea0003800000 */
.L_x_21529:
[----:B------:R-:W-:-:S04]  /*5f00*/  I2FP.F32.S32 R0, R4 ;  /* 0x0000000400007245 */ /* 0x000fc80000201400 */
[----:B------:R-:W-:-:S05]  /*5f10*/  F2FP.BF16.F32.PACK_AB R0, RZ, R0 ;  /* 0x00000000ff00723e */ /* 0x000fca00000010ff */
[----:B------:R0:W-:Y:S02]  /*5f20*/  STG.E.U16 desc[UR36][R2.64], R0 ;  /* 0x0000000002007986 */ /* 0x0001e4000c101524 */
.L_x_21508:
[----:B------:R-:W-:-:S07]  /*5f30*/  VIADD R17, R17, 0x80 ;  /* 0x0000008011117836 */ /* 0x000fce0000000000 */
.L_x_21468:
[----:B------:R-:W-:Y:S05]  /*5f40*/  BSYNC.RECONVERGENT B6 ;  /* 0x0000000000067941 */ /* 0x000fea0003800200 */
.L_x_21467:
        /* <DEDUP_REMOVED lines=307> */
.L_x_21540:
        /* <DEDUP_REMOVED lines=16> */
.L_x_21544:
[----:B------:R0:W5:Y:S01]  /*7380*/  LDG.E.U8 R0, desc[UR36][R2.64] ;  /* 0x0000002402007981 */ /* 0x000162000c1e1100 */
[----:B------:R-:W-:Y:S05]  /*7390*/  BRA `(.L_x_21546) ;  /* 0x0000000c002c7947 */ /* 0x000fea0003800000 */
.L_x_21543:
        /* <DEDUP_REMOVED lines=8> */
.L_x_21548:
[----:B------:R0:W5:Y:S01]  /*7420*/  LDG.E R0, desc[UR36][R2.64] ;  /* 0x0000002402007981 */ /* 0x000162000c1e1900 */
[----:B------:R-:W-:Y:S05]  /*7430*/  BRA `(.L_x_21546) ;  /* 0x0000000c00047947 */ /* 0x000fea0003800000 */
.L_x_21547:
[----:B------:R0:W5:Y:S01]  /*7440*/  LDG.E.S16 R0, desc[UR36][R2.64] ;  /* 0x0000002402007981 */ /* 0x000162000c1e1700 */
[----:B------:R-:W-:Y:S05]  /*7450*/  BRA `(.L_x_21546) ;  /* 0x0000000800fc7947 */ /* 0x000fea0003800000 */
.L_x_21542:
        /* <DEDUP_REMOVED lines=9> */
.L_x_21550:
[----:B------:R-:W2:Y:S02]  /*74f0*/  LDG.E.U16 R2, desc[UR36][R2.64] ;  /* 0x0000002402027981 */ /* 0x000ea4000c1e1500 */
[----:B--2---:R-:W-:-:S06]  /*7500*/  HADD2.F32 R0, -RZ, R2.H0_H0 ;  /* 0x20000002ff007230 */ /* 0x004fcc0000004100 */
[----:B------:R-:W0:Y:S01]  /*7510*/  F2I.FTZ.TRUNC.NTZ R0, R0 ;  /* 0x0000000000007305 */ /* 0x000e22000021f100 */
[----:B------:R-:W-:Y:S05]  /*7520*/  BRA `(.L_x_21546) ;  /* 0x0000000800c87947 */ /* 0x000fea0003800000 */
.L_x_21549:
        /* <DEDUP_REMOVED lines=9> */
.L_x_21552:
[----:B------:R-:W2:Y:S02]  /*75c0*/  LDG.E.U16 R2, desc[UR36][R2.64] ;  /* 0x0000002402027981 */ /* 0x000ea4000c1e1500 */
[----:B--2---:R-:W-:-:S06]  /*75d0*/  HADD2.F32 R0, -RZ, R2.H0_H0 ;  /* 0x20000002ff007230 */ /* 0x004fcc0000004100 */
[----:B------:R-:W0:Y:S01]  /*75e0*/  F2I.FTZ.TRUNC.NTZ R0, R0 ;  /* 0x0000000000007305 */ /* 0x000e22000021f100 */
[----:B------:R-:W-:Y:S05]  /*75f0*/  BRA `(.L_x_21546) ;  /* 0x0000000800947947 */ /* 0x000fea0003800000 */
.L_x_21551:
[----:B------:R-:W2:Y:S02]  /*7600*/  LDG.E.64 R2, desc[UR36][R2.64] ;  /* 0x0000002402027981 */ /* 0x000ea4000c1e1b00 */
[----:B--2---:R0:W1:Y:S02]  /*7610*/  F2I.F64.TRUNC R0, R2 ;  /* 0x0000000200007311 */ /* 0x004064000030d100 */
[----:B01----:R-:W-:Y:S05]  /*7620*/  BRA `(.L_x_21546) ;  /* 0x0000000800887947 */ /* 0x003fea0003800000 */
.L_x_21541:
        /* <DEDUP_REMOVED lines=12> */
.L_x_21555:
[----:B------:R-:W2:Y:S02]  /*76f0*/  LDG.E.64 R2, desc[UR36][R2.64] ;  /* 0x0000002402027981 */ /* 0x000ea4000c1e1b00 */
[----:B--2---:R0:W1:Y:S02]  /*7700*/  F2I.F64.TRUNC R0, R2 ;  /* 0x0000000200007311 */ /* 0x004064000030d100 */
[----:B01----:R-:W-:Y:S05]  /*7710*/  BRA `(.L_x_21546) ;  /* 0x00000008004c7947 */ /* 0x003fea0003800000 */
.L_x_21554:
        /* <DEDUP_REMOVED lines=26> */
.L_x_21557:
        /* <DEDUP_REMOVED lines=13> */
.L_x_21556:
[----:B------:R-:W2:Y:S02]  /*7990*/  LDG.E.U16 R0, desc[UR36][R2.64] ;  /* 0x0000002402007981 */ /* 0x000ea4000c1e1500 */
[----:B--2---:R-:W-:-:S06]  /*79a0*/  IMAD.U32 R0, R0, 0x10000, RZ ;  /* 0x0001000000007824 */ /* 0x004fcc00078e00ff */
[----:B------:R-:W2:Y:S01]  /*79b0*/  F2I.FTZ.TRUNC.NTZ R0, R0 ;  /* 0x0000000000007305 */ /* 0x000ea2000021f100 */
[----:B------:R-:W-:Y:S05]  /*79c0*/  BRA `(.L_x_21546) ;  /* 0x0000000400a07947 */ /* 0x000fea0003800000 */
.L_x_21553:
        /* <DEDUP_REMOVED lines=10> */
.L_x_21560:
        /* <DEDUP_REMOVED lines=21> */
.L_x_21564:
[----:B------:R-:W-:Y:S05]  /*7bc0*/  BSYNC.RECONVERGENT B1 ;  /* 0x0000000000017941 */ /* 0x000fea0003800200 */
.L_x_21563:
[----:B------:R-:W-:Y:S02]  /*7bd0*/  SHF.L.U32 R0, R0, 0x14, RZ ;  /* 0x0000001400007819 */ /* 0x000fe400000006ff */
[----:B------:R-:W-:-:S04]  /*7be0*/  LEA R2, R2, 0x3b800000, 0x17 ;  /* 0x3b80000002027811 */ /* 0x000fc800078eb8ff */
[----:B------:R-:W-:-:S07]  /*7bf0*/  LOP3.LUT R0, R2, R0, R7, 0xfe, !PT ;  /* 0x0000000002007212 */ /* 0x000fce00078efe07 */
.L_x_21562:
[----:B------:R-:W-:Y:S05]  /*7c00*/  BSYNC.RECONVERGENT B0 ;  /* 0x0000000000007941 */ /* 0x000fea0003800200 */
.L_x_21561:
[----:B------:R-:W4:Y:S01]  /*7c10*/  F2I.FTZ.TRUNC.NTZ R0, R0 ;  /* 0x0000000000007305 */ /* 0x000f22000021f100 */
[----:B------:R-:W-:Y:S05]  /*7c20*/  BRA `(.L_x_21546) ;  /* 0x0000000400087947 */ /* 0x000fea0003800000 */
.L_x_21559:
        /* <DEDUP_REMOVED lines=21> */
.L_x_21568:
[----:B------:R-:W-:Y:S05]  /*7d80*/  BSYNC.RECONVERGENT B1 ;  /* 0x0000000000017941 */ /* 0x000fea0003800200 */
.L_x_21567:
[----:B------:R-:W-:Y:S01]  /*7d90*/  IMAD.SHL.U32 R0, R0, 0x200000, RZ ;  /* 0x0020000000007824 */ /* 0x000fe200078e00ff */
[----:B------:R-:W-:-:S04]  /*7da0*/  LEA R2, R2, 0x37800000, 0x17 ;  /* 0x3780000002027811 */ /* 0x000fc800078eb8ff */
[----:B------:R-:W-:-:S07]  /*7db0*/  LOP3.LUT R0, R2, R0, R7, 0xfe, !PT ;  /* 0x0000000002007212 */ /* 0x000fce00078efe07 */
.L_x_21566:
[----:B------:R-:W-:Y:S05]  /*7dc0*/  BSYNC.RECONVERGENT B0 ;  /* 0x0000000000007941 */ /* 0x000fea0003800200 */
.L_x_21565:
[----:B------:R-:W0:Y:S01]  /*7dd0*/  F2I.FTZ.TRUNC.NTZ R0, R0 ;  /* 0x0000000000007305 */ /* 0x000e22000021f100 */
[----:B------:R-:W-:Y:S05]  /*7de0*/  BRA `(.L_x_21546) ;  /* 0x0000000000987947 */ /* 0x000fea0003800000 */
.L_x_21558:
        /* <DEDUP_REMOVED lines=14> */
.L_x_21572:
[----:B------:R-:W-:Y:S05]  /*7ed0*/  BSYNC.RECONVERGENT B0 ;  /* 0x0000000000007941 */ /* 0x000fea0003800200 */
.L_x_21571:
[----:B------:R-:W0:Y:S01]  /*7ee0*/  F2I.FTZ.TRUNC.NTZ R0, R0 ;  /* 0x0000000000007305 */ /* 0x000e22000021f100 */
[----:B------:R-:W-:Y:S05]  /*7ef0*/  BRA `(.L_x_21546) ;  /* 0x0000000000547947 */ /* 0x000fea0003800000 */
.L_x_21545:
        /* <DEDUP_REMOVED lines=16> */
.L_x_21573:
[----:B------:R-:W-:Y:S01]  /*8000*/  MOV R0, RZ ;  /* 0x000000ff00007202 */ /* 0x000fe20000000f00 */
[----:B------:R-:W-:Y:S06]  /*8010*/  BRA `(.L_x_21546) ;  /* 0x00000000000c7947 */ /* 0x000fec0003800000 */
.L_x_21570:
[----:B------:R0:W5:Y:S01]  /*8020*/  LDG.E R0, desc[UR36][R2.64] ;  /* 0x0000002402007981 */ /* 0x000162000c1e1900 */
[----:B------:R-:W-:Y:S05]  /*8030*/  BRA `(.L_x_21546) ;  /* 0x0000000000047947 */ /* 0x000fea0003800000 */
.L_x_21569:
[----:B------:R0:W5:Y:S02]  /*8040*/  LDG.E R0, desc[UR36][R2.64] ;  /* 0x0000002402007981 */ /* 0x000164000c1e1900 */
.L_x_21546:
        /* <DEDUP_REMOVED lines=18> */
.L_x_21577:
[----:B------:R4:W-:Y:S01]  /*8170*/  STG.E.U8 desc[UR36][R2.64], R4 ;  /* 0x0000000402007986 */ /* 0x0009e2000c101124 */
[----:B------:R-:W-:Y:S05]  /*8180*/  BRA `(.L_x_21579) ;  /* 0x0000000c00387947 */ /* 0x000fea0003800000 */
.L_x_21576:
        /* <DEDUP_REMOVED lines=9> */
.L_x_21581:
[----:B------:R2:W-:Y:S01]  /*8220*/  STG.E desc[UR36][R2.64], R4 ;  /* 0x0000000402007986 */ /* 0x0005e2000c101924 */
[----:B------:R-:W-:Y:S05]  /*8230*/  BRA `(.L_x_21579) ;  /* 0x0000000c000c7947 */ /* 0x000fea0003800000 */
.L_x_21580:
[----:B------:R0:W-:Y:S01]  /*8240*/  STG.E.U16 desc[UR36][R2.64], R4 ;  /* 0x0000000402007986 */ /* 0x0001e2000c101524 */
[----:B------:R-:W-:Y:S05]  /*8250*/  BRA `(.L_x_21579) ;  /* 0x0000000c00047947 */ /* 0x000fea0003800000 */
.L_x_21575:
        /* <DEDUP_REMOVED lines=9> */
.L_x_21583:
[----:B------:R-:W-:-:S04]  /*82f0*/  I2FP.F32.S32 R0, R4 ;  /* 0x0000000400007245 */ /* 0x000fc80000201400 */
[----:B------:R-:W-:-:S05]  /*8300*/  F2FP.F16.F32.PACK_AB R0, RZ, R0 ;  /* 0x00000000ff00723e */ /* 0x000fca00000000ff */
[----:B------:R0:W-:Y:S01]  /*8310*/  STG.E.U16 desc[UR36][R2.64], R0 ;  /* 0x0000000002007986 */ /* 0x0001e2000c101524 */
[----:B------:R-:W-:Y:S05]  /*8320*/  BRA `(.L_x_21579) ;  /* 0x0000000800d07947 */ /* 0x000fea0003800000 */
.L_x_21582:
        /* <DEDUP_REMOVED lines=10> */
.L_x_21585:
[----:B------:R-:W-:-:S04]  /*83d0*/  I2FP.F32.S32 R4, R4 ;  /* 0x0000000400047245 */ /* 0x000fc80000201400 */
[----:B------:R-:W-:-:S04]  /*83e0*/  F2FP.F16.F32.PACK_AB R5, RZ, R4 ;  /* 0x00000004ff05723e */ /* 0x000fc800000000ff */
[----:B------:R-:W-:-:S05]  /*83f0*/  PRMT R5, R5, 0x5410, RZ ;  /* 0x0000541005057816 */ /* 0x000fca00000000ff */
[----:B------:R0:W-:Y:S01]  /*8400*/  STG.E desc[UR36][R2.64], R5 ;  /* 0x0000000502007986 */ /* 0x0001e2000c101924 */
[----:B------:R-:W-:Y:S05]  /*8410*/  BRA `(.L_x_21579) ;  /* 0x0000000800947947 */ /* 0x000fea0003800000 */
.L_x_21584:
[----:B------:R-:W0:Y:S02]  /*8420*/  I2F.F64 R4, R4 ;  /* 0x0000000400047312 */ /* 0x000e240000201c00 */
[----:B0-----:R0:W-:Y:S01]  /*8430*/  STG.E.64 desc[UR36][R2.64], R4 ;  /* 0x0000000402007986 */ /* 0x0011e2000c101b24 */
[----:B------:R-:W-:Y:S05]  /*8440*/  BRA `(.L_x_21579) ;  /* 0x0000000800887947 */ /* 0x000fea0003800000 */
.L_x_21574:
        /* <DEDUP_REMOVED lines=12> */
.L_x_21589:
        /* <DEDUP_REMOVED lines=18> */
.L_x_21592:
[----:B------:R-:W-:-:S04]  /*8630*/  SHF.R.U32.HI R5, RZ, 0x18, R5 ;  /* 0x00000018ff057819 */ /* 0x000fc80000011605 */
[----:B------:R-:W-:-:S07]  /*8640*/  LOP3.LUT R0, R0, 0x80, R5, 0xf8, !PT ;  /* 0x0000008000007812 */ /* 0x000fce00078ef805 */
.L_x_21591:
[----:B------:R-:W-:Y:S05]  /*8650*/  BSYNC.RECONVERGENT B0 ;  /* 0x0000000000007941 */ /* 0x000fea0003800200 */
.L_x_21590:
[----:B------:R0:W-:Y:S01]  /*8660*/  STG.E.U8 desc[UR36][R2.64], R0 ;  /* 0x0000000002007986 */ /* 0x0001e2000c101124 */
[----:B------:R-:W-:Y:S05]  /*8670*/  BRA `(.L_x_21579) ;  /* 0x0000000400fc7947 */ /* 0x000fea0003800000 */
.L_x_21588:
        /* <DEDUP_REMOVED lines=18> */
.L_x_21595:
[----:B------:R-:W-:-:S04]  /*87a0*/  SHF.R.U32.HI R5, RZ, 0x18, R5 ;  /* 0x00000018ff057819 */ /* 0x000fc80000011605 */
[----:B------:R-:W-:-:S07]  /*87b0*/  LOP3.LUT R0, R0, 0x80, R5, 0xf8, !PT ;  /* 0x0000008000007812 */ /* 0x000fce00078ef805 */
.L_x_21594:
[----:B------:R-:W-:Y:S05]  /*87c0*/  BSYNC.RECONVERGENT B0 ;  /* 0x0000000000007941 */ /* 0x000fea0003800200 */
.L_x_21593:
[----:B------:R0:W-:Y:S01]  /*87d0*/  STG.E.U8 desc[UR36][R2.64], R0 ;  /* 0x0000000002007986 */ /* 0x0001e2000c101124 */
[----:B------:R-:W-:Y:S05]  /*87e0*/  BRA `(.L_x_21579) ;  /* 0x0000000400a07947 */ /* 0x000fea0003800000 */
.L_x_21587:
        /* <DEDUP_REMOVED lines=22> */
.L_x_21597:
[----:B------:R-:W-:-:S05]  /*8950*/  SHF.R.S32.HI R5, RZ, 0x1f, R4 ;  /* 0x0000001fff057819 */ /* 0x000fca0000011404 */
[----:B------:R0:W-:Y:S01]  /*8960*/  STG.E.64 desc[UR36][R2.64], R4 ;  /* 0x0000000402007986 */ /* 0x0001e2000c101b24 */
[----:B------:R-:W-:Y:S05]  /*8970*/  BRA `(.L_x_21579) ;  /* 0x00000004003c7947 */ /* 0x000fea0003800000 */
.L_x_21596:
[----:B------:R0:W-:Y:S01]  /*8980*/  STG.E desc[UR36][R2.64], R4 ;  /* 0x0000000402007986 */ /* 0x0001e2000c101924 */
[----:B------:R-:W-:Y:S05]  /*8990*/  BRA `(.L_x_21579) ;  /* 0x0000000400347947 */ /* 0x000fea0003800000 */
.L_x_21586:
        /* <DEDUP_REMOVED lines=10> */
.L_x_21599:
[----:B------:R-:W-:Y:S01]  /*8a40*/  CS2R R6, SRZ ;  /* 0x0000000000067805 */ /* 0x000fe2000001ff00 */
[----:B------:R-:W0:Y:S04]  /*8a50*/  I2F.F64 R4, R4 ;  /* 0x0000000400047312 */ /* 0x000e280000201c00 */
[----:B0-----:R0:W-:Y:S01]  /*8a60*/  STG.E.128 desc[UR36][R2.64], R4 ;  /* 0x0000000402007986 */ /* 0x0011e2000c101d24 */
[----:B------:R-:W-:Y:S05]  /*8a70*/  BRA `(.L_x_21579) ;  /* 0x0000000000fc7947 */ /* 0x000fea0003800000 */
.L_x_21598:
[----:B------:R-:W-:-:S09]  /*8a80*/  UISETP.NE.AND UP0, UPT, UR4, 0xf, UPT ;  /* 0x0000000f0400788c */ /* 0x000fd2000bf05270 */
[----:B------:R-:W-:Y:S05]  /*8a90*/  BRA.U !UP0, `(.L_x_21600) ;  /* 0x0000000108e87547 */ /* 0x000fea000b800000 */
[----:B------:R-:W-:-:S09]  /*8aa0*/  UISETP.NE.AND UP0, UPT, UR4, 0x17, UPT ;  /* 0x000000170400788c */ /* 0x000fd2000bf05270 */
[----:B------:R-:W-:Y:S05]  /*8ab0*/  BRA.U !UP0, `(.L_x_21601) ;  /* 0x0000000108907547 */ /* 0x000fea000b800000 */
[----:B------:R-:W-:-:S09]  /*8ac0*/  UISETP.NE.AND UP0, UPT, UR4, 0x18, UPT ;  /* 0x000000180400788c */ /* 0x000fd2000bf05270 */
[----:B------:R-:W-:Y:S05]  /*8ad0*/  BRA.U !UP0, `(.L_x_21602) ;  /* 0x0000000108447547 */ /* 0x000fea000b800000 */
.L_x_21578:
        /* <DEDUP_REMOVED lines=16> */
.L_x_21603:
[----:B------:R-:W-:Y:S05]  /*8be0*/  BRA `(.L_x_21579) ;  /* 0x0000000000a07947 */ /* 0x000fea0003800000 */
.L_x_21602:
        /* <DEDUP_REMOVED lines=13> */
.L_x_21605:
[----:B------:R-:W-:Y:S05]  /*8cc0*/  BSYNC.RECONVERGENT B0 ;  /* 0x0000000000007941 */ /* 0x000fea0003800200 */
.L_x_21604:
[----:B------:R-:W-:-:S05]  /*8cd0*/  LOP3.LUT R5, R0, 0x80, R5, 0xf8, !PT ;  /* 0x0000008000057812 */ /* 0x000fca00078ef805 */
[----:B------:R0:W-:Y:S01]  /*8ce0*/  STG.E.U8 desc[UR36][R2.64], R5 ;  /* 0x0000000502007986 */ /* 0x0001e2000c101124 */
[----:B------:R-:W-:Y:S05]  /*8cf0*/  BRA `(.L_x_21579) ;  /* 0x00000000005c7947 */ /* 0x000fea0003800000 */
.L_x_21601:
        /* <DEDUP_REMOVED lines=12> */
.L_x_21607:
[----:B------:R-:W-:Y:S02]  /*8dc0*/  ISETP.GT.U32.AND P0, PT, R4, 0x7f800000, PT ;  /* 0x7f8000000400780c */ /* 0x000fe40003f04070 */
[----:B------:R-:W-:-:S04]  /*8dd0*/  MOV R0, 0x7f ;  /* 0x0000007f00007802 */ /* 0x000fc80000000f00 */
[----:B------:R-:W-:-:S07]  /*8de0*/  SEL R0, R0, 0x7c, P0 ;  /* 0x0000007c00007807 */ /* 0x000fce0000000000 */
.L_x_21608:
[----:B------:R-:W-:Y:S05]  /*8df0*/  BSYNC.RECONVERGENT B0 ;  /* 0x0000000000007941 */ /* 0x000fea0003800200 */
.L_x_21606:
[----:B------:R-:W-:-:S04]  /*8e00*/  SHF.R.U32.HI R5, RZ, 0x18, R5 ;  /* 0x00000018ff057819 */ /* 0x000fc80000011605 */
[----:B------:R-:W-:-:S05]  /*8e10*/  LOP3.LUT R5, R0, 0x80, R5, 0xf8, !PT ;  /* 0x0000008000057812 */ /* 0x000fca00078ef805 */
[----:B------:R0:W-:Y:S01]  /*8e20*/  STG.E.U8 desc[UR36][R2.64], R5 ;  /* 0x0000000502007986 */ /* 0x0001e2000c101124 */
[----:B------:R-:W-:Y:S05]  /*8e30*/  BRA `(.L_x_21579) ;  /* 0x00000000000c7947 */ /* 0x000fea0003800000 */
.L_x_21600:
[----:B------:R-:W-:-:S04]  /*8e40*/  I2FP.F32.S32 R0, R4 ;  /* 0x0000000400007245 */ /* 0x000fc80000201400 */
[----:B------:R-:W-:-:S05]  /*8e50*/  F2FP.BF16.F32.PACK_AB R0, RZ, R0 ;  /* 0x00000000ff00723e */ /* 0x000fca00000010ff */
[----:B------:R0:W-:Y:S02]  /*8e60*/  STG.E.U16 desc[UR36][R2.64], R0 ;  /* 0x0000000002007986 */ /* 0x0001e4000c101524 */
.L_x_21579:
[----:B------:R-:W-:-:S07]  /*8e70*/  VIADD R17, R17, 0x80 ;  /* 0x0000008011117836 */ /* 0x000fce0000000000 */
.L_x_21539:
[----:B------:R-:W-:Y:S05]  /*8e80*/  BSYNC.RECONVERGENT B6 ;  /* 0x0000000000067941 */ /* 0x000fea0003800200 */
.L_x_21538:
        /* <DEDUP_REMOVED lines=306> */
.L_x_21609:
        /* <DEDUP_REMOVED lines=18> */
.L_x_21613:
[----:B------:R0:W5:Y:S01]  /*a2d0*/  LDG.E.U8 R0, desc[UR36][R2.64] ;  /* 0x0000002402007981 */ /* 0x000162000c1e1100 */
[----:B------:R-:W-:Y:S05]  /*a2e0*/  BRA `(.L_x_21615) ;  /* 0x0000000c002c7947 */ /* 0x000fea0003800000 */
.L_x_21612:
        /* <DEDUP_REMOVED lines=8> */
.L_x_21617:
[----:B------:R0:W5:Y:S01]  /*a370*/  LDG.E R0, desc[UR36][R2.64] ;  /* 0x0000002402007981 */ /* 0x000162000c1e1900 */
[----:B------:R-:W-:Y:S05]  /*a380*/  BRA `(.L_x_21615) ;  /* 0x0000000c00047947 */ /* 0x000fea0003800000 */
.L_x_21616:
[----:B------:R0:W5:Y:S01]  /*a390*/  LDG.E.S16 R0, desc[UR36][R2.64] ;  /* 0x0000002402007981 */ /* 0x000162000c1e1700 */
[----:B------:R-:W-:Y:S05]  /*a3a0*/  BRA `(.L_x_21615) ;  /* 0x0000000800fc7947 */ /* 0x000fea0003800000 */
.L_x_21611:
        /* <DEDUP_REMOVED lines=9> */
.L_x_21619:
[----:B------:R-:W2:Y:S02]  /*a440*/  LDG.E.U16 R2, desc[UR36][R2.64] ;  /* 0x0000002402027981 */ /* 0x000ea4000c1e1500 */
[----:B--2---:R-:W-:-:S06]  /*a450*/  HADD2.F32 R0, -RZ, R2.H0_H0 ;  /* 0x20000002ff007230 */ /* 0x004fcc0000004100 */
[----:B------:R-:W0:Y:S01]  /*a460*/  F2I.FTZ.TRUNC.NTZ R0, R0 ;  /* 0x0000000000007305 */ /* 0x000e22000021f100 */
[----:B------:R-:W-:Y:S05]  /*a470*/  BRA `(.L_x_21615) ;  /* 0x0000000800c87947 */ /* 0x000fea0003800000 */
.L_x_21618:
        /* <DEDUP_REMOVED lines=9> */
.L_x_21621:
[----:B------:R-:W2:Y:S02]  /*a510*/  LDG.E.U16 R2, desc[UR36][R2.64] ;  /* 0x0000002402027981 */ /* 0x000ea4000c1e1500 */
[----:B--2---:R-:W-:-:S06]  /*a520*/  HADD2.F32 R0, -RZ, R2.H0_H0 ;  /* 0x20000002ff007230 */ /* 0x004fcc0000004100 */
[----:B------:R-:W0:Y:S01]  /*a530*/  F2I.FTZ.TRUNC.NTZ R0, R0 ;  /* 0x0000000000007305 */ /* 0x000e22000021f100 */
[----:B------:R-:W-:Y:S05]  /*a540*/  BRA `(.L_x_21615) ;  /* 0x0000000800947947 */ /* 0x000fea0003800000 */
.L_x_21620:
[----:B------:R-:W2:Y:S02]  /*a550*/  LDG.E.64 R2, desc[UR36][R2.64] ;  /* 0x0000002402027981 */ /* 0x000ea4000c1e1b00 */
[----:B--2---:R0:W1:Y:S02]  /*a560*/  F2I.F64.TRUNC R0, R2 ;  /* 0x0000000200007311 */ /* 0x004064000030d100 */
[----:B01----:R-:W-:Y:S05]  /*a570*/  BRA `(.L_x_21615) ;  /* 0x0000000800887947 */ /* 0x003fea0003800000 */
.L_x_21610:
        /* <DEDUP_REMOVED lines=12> */
.L_x_21624:
[----:B------:R-:W2:Y:S02]  /*a640*/  LDG.E.64 R2, desc[UR36][R2.64] ;  /* 0x0000002402027981 */ /* 0x000ea4000c1e1b00 */
[----:B--2---:R0:W1:Y:S02]  /*a650*/  F2I.F64.TRUNC R0, R2 ;  /* 0x0000000200007311 */ /* 0x004064000030d100 */
[----:B01----:R-:W-:Y:S05]  /*a660*/  BRA `(.L_x_21615) ;  /* 0x00000008004c7947 */ /* 0x003fea0003800000 */
.L_x_21623:
        /* <DEDUP_REMOVED lines=26> */
.L_x_21626:
        /* <DEDUP_REMOVED lines=13> */
.L_x_21625:
[----:B------:R-:W2:Y:S02]  /*a8e0*/  LDG.E.U16 R0, desc[UR36][R2.64] ;  /* 0x0000002402007981 */ /* 0x000ea4000c1e1500 */
[----:B--2---:R-:W-:-:S06]  /*a8f0*/  IMAD.U32 R0, R0, 0x10000, RZ ;  /* 0x0001000000007824 */ /* 0x004fcc00078e00ff */
[----:B------:R-:W0:Y:S01]  /*a900*/  F2I.FTZ.TRUNC.NTZ R0, R0 ;  /* 0x0000000000007305 */ /* 0x000e22000021f100 */
[----:B------:R-:W-:Y:S05]  /*a910*/  BRA `(.L_x_21615) ;  /* 0x0000000400a07947 */ /* 0x000fea0003800000 */
.L_x_21622:
        /* <DEDUP_REMOVED lines=10> */
.L_x_21629:
        /* <DEDUP_REMOVED lines=21> */
.L_x_21633:
[----:B------:R-:W-:Y:S05]  /*ab10*/  BSYNC.RECONVERGENT B1 ;  /* 0x0000000000017941 */ /* 0x000fea0003800200 */
.L_x_21632:
[----:B------:R-:W-:Y:S01]  /*ab20*/  IMAD.SHL.U32 R0, R0, 0x100000, RZ ;  /* 0x0010000000007824 */ /* 0x000fe200078e00ff */
[----:B------:R-:W-:-:S04]  /*ab30*/  LEA R2, R2, 0x3b800000, 0x17 ;  /* 0x3b80000002027811 */ /* 0x000fc800078eb8ff */
[----:B------:R-:W-:-:S07]  /*ab40*/  LOP3.LUT R0, R2, R0, R7, 0xfe, !PT ;  /* 0x0000000002007212 */ /* 0x000fce00078efe07 */
.L_x_21631:
[----:B------:R-:W-:Y:S05]  /*ab50*/  BSYNC.RECONVERGENT B0 ;  /* 0x0000000000007941 */ /* 0x000fea0003800200 */
.L_x_21630:
[----:B------:R-:W2:Y:S01]  /*ab60*/  F2I.FTZ.TRUNC.NTZ R0, R0 ;  /* 0x0000000000007305 */ /* 0x000ea2000021f100 */
[----:B------:R-:W-:Y:S05]  /*ab70*/  BRA `(.L_x_21615) ;  /* 0x0000000400087947 */ /* 0x000fea0003800000 */
.L_x_21628:
        /* <DEDUP_REMOVED lines=21> */
.L_x_21637:
[----:B------:R-:W-:Y:S05]  /*acd0*/  BSYNC.RECONVERGENT B1 ;  /* 0x0000000000017941 */ /* 0x000fea0003800200 */
.L_x_21636:
[----:B------:R-:W-:Y:S02]  /*ace0*/  SHF.L.U32 R0, R0, 0x15, RZ ;  /* 0x0000001500007819 */ /* 0x000fe400000006ff */
[----:B------:R-:W-:-:S04]  /*acf0*/  LEA R2, R2, 0x37800000, 0x17 ;  /* 0x3780000002027811 */ /* 0x000fc800078eb8ff */
[----:B------:R-:W-:-:S07]  /*ad00*/  LOP3.LUT R0, R2, R0, R7, 0xfe, !PT ;  /* 0x0000000002007212 */ /* 0x000fce00078efe07 */
.L_x_21635:
[----:B------:R-:W-:Y:S05]  /*ad10*/  BSYNC.RECONVERGENT B0 ;  /* 0x0000000000007941 */ /* 0x000fea0003800200 */
.L_x_21634:
[----:B------:R-:W0:Y:S01]  /*ad20*/  F2I.FTZ.TRUNC.NTZ R0, R0 ;  /* 0x0000000000007305 */ /* 0x000e22000021f100 */
[----:B------:R-:W-:Y:S05]  /*ad30*/  BRA `(.L_x_21615) ;  /* 0x0000000000987947 */ /* 0x000fea0003800000 */
.L_x_21627:
        /* <DEDUP_REMOVED lines=14> */
.L_x_21641:
[----:B------:R-:W-:Y:S05]  /*ae20*/  BSYNC.RECONVERGENT B0 ;  /* 0x0000000000007941 */ /* 0x000fea0003800200 */
.L_x_21640:
[----:B------:R-:W4:Y:S01]  /*ae30*/  F2I.FTZ.TRUNC.NTZ R0, R0 ;  /* 0x0000000000007305 */ /* 0x000f22000021f100 */
[----:B------:R-:W-:Y:S05]  /*ae40*/  BRA `(.L_x_21615) ;  /* 0x0000000000547947 */ /* 0x000fea0003800000 */
.L_x_21614:
        /* <DEDUP_REMOVED lines=16> */
.L_x_21642:
[----:B------:R-:W-:Y:S01]  /*af50*/  IMAD.MOV.U32 R0, RZ, RZ, RZ ;  /* 0x000000ffff007224 */ /* 0x000fe200078e00ff */
[----:B------:R-:W-:Y:S06]  /*af60*/  BRA `(.L_x_21615) ;  /* 0x00000000000c7947 */ /* 0x000fec0003800000 */
.L_x_21639:
[----:B------:R0:W5:Y:S01]  /*af70*/  LDG.E R0, desc[UR36][R2.64] ;  /* 0x0000002402007981 */ /* 0x000162000c1e1900 */
[----:B------:R-:W-:Y:S05]  /*af80*/  BRA `(.L_x_21615) ;  /* 0x0000000000047947 */ /* 0x000fea0003800000 */
.L_x_21638:
[----:B------:R3:W5:Y:S02]  /*af90*/  LDG.E R0, desc[UR36][R2.64] ;  /* 0x0000002402007981 */ /* 0x000764000c1e1900 */
.L_x_21615:
        /* <DEDUP_REMOVED lines=15> */
.L_x_21646:
[----:B------:R-:W-:Y:S01]  /*b090*/  STG.E.U8 desc[UR36][R16.64], R2 ;  /* 0x0000000210007986 */ /* 0x000fe2000c101124 */
[----:B------:R-:W-:Y:S05]  /*b0a0*/  EXIT ;  /* 0x000000000000794d */ /* 0x000fea0003800000 */
.L_x_21645:
        /* <DEDUP_REMOVED lines=9> */
.L_x_21649:
[----:B------:R-:W-:Y:S01]  /*b140*/  STG.E desc[UR36][R16.64], R2 ;  /* 0x0000000210007986 */ /* 0x000fe2000c101924 */
[----:B------:R-:W-:Y:S05]  /*b150*/  EXIT ;  /* 0x000000000000794d */ /* 0x000fea0003800000 */
.L_x_21648:
[----:B------:R-:W-:Y:S01]  /*b160*/  STG.E.U16 desc[UR36][R16.64], R2 ;  /* 0x0000000210007986 */ /* 0x000fe2000c101524 */
[----:B------:R-:W-:Y:S05]  /*b170*/  EXIT ;  /* 0x000000000000794d */ /* 0x000fea0003800000 */
.L_x_21644:
        /* <DEDUP_REMOVED lines=9> */
.L_x_21651:
[----:B------:R-:W-:-:S04]  /*b210*/  I2FP.F32.S32 R0, R2 ;  /* 0x0000000200007245 */ /* 0x000fc80000201400 */
[----:B------:R-:W-:-:S05]  /*b220*/  F2FP.F16.F32.PACK_AB R0, RZ, R0 ;  /* 0x00000000ff00723e */ /* 0x000fca00000000ff */
[----:B------:R-:W-:Y:S01]  /*b230*/  STG.E.U16 desc[UR36][R16.64], R0 ;  /* 0x0000000010007986 */ /* 0x000fe2000c101524 */
[----:B------:R-:W-:Y:S05]  /*b240*/  EXIT ;  /* 0x000000000000794d */ /* 0x000fea0003800000 */
.L_x_21650:
        /* <DEDUP_REMOVED lines=10> */
.L_x_21653:
[----:B------:R-:W-:-:S04]  /*b2f0*/  I2FP.F32.S32 R2, R2 ;  /* 0x0000000200027245 */ /* 0x000fc80000201400 */
[----:B------:R-:W-:-:S04]  /*b300*/  F2FP.F16.F32.PACK_AB R3, RZ, R2 ;  /* 0x00000002ff03723e */ /* 0x000fc800000000ff */
[----:B------:R-:W-:-:S05]  /*b310*/  PRMT R3, R3, 0x5410, RZ ;  /* 0x0000541003037816 */ /* 0x000fca00000000ff */
[----:B------:R-:W-:Y:S01]  /*b320*/  STG.E desc[UR36][R16.64], R3 ;  /* 0x0000000310007986 */ /* 0x000fe2000c101924 */
[----:B------:R-:W-:Y:S05]  /*b330*/  EXIT ;  /* 0x000000000000794d */ /* 0x000fea0003800000 */
.L_x_21652:
[----:B------:R-:W0:Y:S02]  /*b340*/  I2F.F64 R2, R2 ;  /* 0x0000000200027312 */ /* 0x000e240000201c00 */
[----:B0-----:R-:W-:Y:S01]  /*b350*/  STG.E.64 desc[UR36][R16.64], R2 ;  /* 0x0000000210007986 */ /* 0x001fe2000c101b24 */
[----:B------:R-:W-:Y:S05]  /*b360*/  EXIT ;  /* 0x000000000000794d */ /* 0x000fea0003800000 */
.L_x_21643:
        /* <DEDUP_REMOVED lines=12> */
.L_x_21657:
        /* <DEDUP_REMOVED lines=17> */
.L_x_21660:
[----:B------:R-:W-:-:S04]  /*b540*/  SHF.R.U32.HI R3, RZ, 0x18, R3 ;  /* 0x00000018ff037819 */ /* 0x000fc80000011603 */
[----:B------:R-:W-:-:S04]  /*b550*/  LOP3.LUT R0, R0, 0x80, R3, 0xf8, !PT ;  /* 0x0000008000007812 */ /* 0x000fc800078ef803 */
[----:B------:R-:W-:-:S07]  /*b560*/  PRMT R8, R0, 0x7610, R8 ;  /* 0x0000761000087816 */ /* 0x000fce0000000008 */
.L_x_21659:
[----:B------:R-:W-:Y:S05]  /*b570*/  BSYNC.RECONVERGENT B0 ;  /* 0x0000000000007941 */ /* 0x000fea0003800200 */
.L_x_21658:
[----:B------:R-:W-:Y:S01]  /*b580*/  STG.E.U8 desc[UR36][R16.64], R8 ;  /* 0x0000000810007986 */ /* 0x000fe2000c101124 */
[----:B------:R-:W-:Y:S05]  /*b590*/  EXIT ;  /* 0x000000000000794d */ /* 0x000fea0003800000 */
.L_x_21656:
        /* <DEDUP_REMOVED lines=17> */
.L_x_21663:
[----:B------:R-:W-:-:S04]  /*b6b0*/  SHF.R.U32.HI R3, RZ, 0x18, R3 ;  /* 0x00000018ff037819 */ /* 0x000fc80000011603 */
[----:B------:R-:W-:-:S04]  /*b6c0*/  LOP3.LUT R0, R0, 0x80, R3, 0xf8, !PT ;  /* 0x0000008000007812 */ /* 0x000fc800078ef803 */
[----:B------:R-:W-:-:S07]  /*b6d0*/  PRMT R8, R0, 0x7610, R8 ;  /* 0x0000761000087816 */ /* 0x000fce0000000008 */
.L_x_21662:
[----:B------:R-:W-:Y:S05]  /*b6e0*/  BSYNC.RECONVERGENT B0 ;  /* 0x0000000000007941 */ /* 0x000fea0003800200 */
.L_x_21661:
[----:B------:R-:W-:Y:S01]  /*b6f0*/  STG.E.U8 desc[UR36][R16.64], R8 ;  /* 0x0000000810007986 */ /* 0x000fe2000c101124 */
[----:B------:R-:W-:Y:S05]  /*b700*/  EXIT ;  /* 0x000000000000794d */ /* 0x000fea0003800000 */
.L_x_21655:
        /* <DEDUP_REMOVED lines=22> */
.L_x_21665:
[----:B------:R-:W-:-:S05]  /*b870*/  SHF.R.S32.HI R3, RZ, 0x1f, R2 ;  /* 0x0000001fff037819 */ /* 0x000fca0000011402 */
[----:B------:R-:W-:Y:S01]  /*b880*/  STG.E.64 desc[UR36][R16.64], R2 ;  /* 0x0000000210007986 */ /* 0x000fe2000c101b24 */
[----:B------:R-:W-:Y:S05]  /*b890*/  EXIT ;  /* 0x000000000000794d */ /* 0x000fea0003800000 */
.L_x_21664:
[----:B------:R-:W-:Y:S01]  /*b8a0*/  STG.E desc[UR36][R16.64], R2 ;  /* 0x0000000210007986 */ /* 0x000fe2000c101924 */
[----:B------:R-:W-:Y:S05]  /*b8b0*/  EXIT ;  /* 0x000000000000794d */ /* 0x000fea0003800000 */
.L_x_21654:
        /* <DEDUP_REMOVED lines=10> */
.L_x_21667:
[----:B------:R-:W-:Y:S01]  /*b960*/  CS2R R6, SRZ ;  /* 0x0000000000067805 */ /* 0x000fe2000001ff00 */
[----:B------:R-:W0:Y:S04]  /*b970*/  I2F.F64 R4, R2 ;  /* 0x0000000200047312 */ /* 0x000e280000201c00 */
[----:B0-----:R-:W-:Y:S01]  /*b980*/  STG.E.128 desc[UR36][R16.64], R4 ;  /* 0x0000000410007986 */ /* 0x001fe2000c101d24 */
[----:B------:R-:W-:Y:S05]  /*b990*/  EXIT ;  /* 0x000000000000794d */ /* 0x000fea0003800000 */
.L_x_21666:
[----:B------:R-:W-:-:S09]  /*b9a0*/  UISETP.NE.AND UP0, UPT, UR4, 0xf, UPT ;  /* 0x0000000f0400788c */ /* 0x000fd2000bf05270 */
[----:B------:R-:W-:Y:S05]  /*b9b0*/  BRA.U !UP0, `(.L_x_21668) ;  /* 0x0000000108e87547 */ /* 0x000fea000b800000 */
[----:B------:R-:W-:-:S09]  /*b9c0*/  UISETP.NE.AND UP0, UPT, UR4, 0x17, UPT ;  /* 0x000000170400788c */ /* 0x000fd2000bf05270 */
[----:B------:R-:W-:Y:S05]  /*b9d0*/  BRA.U !UP0, `(.L_x_21669) ;  /* 0x0000000108907547 */ /* 0x000fea000b800000 */
[----:B------:R-:W-:-:S09]  /*b9e0*/  UISETP.NE.AND UP0, UPT, UR4, 0x18, UPT ;  /* 0x000000180400788c */ /* 0x000fd2000bf05270 */
[----:B------:R-:W-:Y:S05]  /*b9f0*/  BRA.U !UP0, `(.L_x_21670) ;  /* 0x0000000108447547 */ /* 0x000fea000b800000 */
.L_x_21647:
        /* <DEDUP_REMOVED lines=16> */
.L_x_21671:
[----:B------:R-:W-:Y:S05]  /*bb00*/  EXIT ;  /* 0x000000000000794d */ /* 0x000fea0003800000 */
.L_x_21670:
        /* <DEDUP_REMOVED lines=13> */
.L_x_21673:
[----:B------:R-:W-:Y:S05]  /*bbe0*/  BSYNC.RECONVERGENT B0 ;  /* 0x0000000000007941 */ /* 0x000fea0003800200 */
.L_x_21672:
[----:B------:R-:W-:-:S05]  /*bbf0*/  LOP3.LUT R3, R0, 0x80, R3, 0xf8, !PT ;  /* 0x0000008000037812 */ /* 0x000fca00078ef803 */
[----:B------:R-:W-:Y:S01]  /*bc00*/  STG.E.U8 desc[UR36][R16.64], R3 ;  /* 0x0000000310007986 */ /* 0x000fe2000c101124 */
[----:B------:R-:W-:Y:S05]  /*bc10*/  EXIT ;  /* 0x000000000000794d */ /* 0x000fea0003800000 */
.L_x_21669:
        /* <DEDUP_REMOVED lines=12> */
.L_x_21675:
[----:B------:R-:W-:Y:S01]  /*bce0*/  IMAD.MOV.U32 R0, RZ, RZ, 0x7f ;  /* 0x0000007fff007424 */ /* 0x000fe200078e00ff */
[----:B------:R-:W-:-:S04]  /*bcf0*/  ISETP.GT.U32.AND P0, PT, R2, 0x7f800000, PT ;  /* 0x7f8000000200780c */ /* 0x000fc80003f04070 */
[----:B------:R-:W-:-:S09]  /*bd00*/  SEL R0, R0, 0x7c, P0 ;  /* 0x0000007c00007807 */ /* 0x000fd20000000000 */
.L_x_21676:
[----:B------:R-:W-:Y:S05]  /*bd10*/  BSYNC.RECONVERGENT B0 ;  /* 0x0000000000007941 */ /* 0x000fea0003800200 */
.L_x_21674:
[----:B------:R-:W-:-:S04]  /*bd20*/  SHF.R.U32.HI R3, RZ, 0x18, R3 ;  /* 0x00000018ff037819 */ /* 0x000fc80000011603 */
[----:B------:R-:W-:-:S05]  /*bd30*/  LOP3.LUT R3, R0, 0x80, R3, 0xf8, !PT ;  /* 0x0000008000037812 */ /* 0x000fca00078ef803 */
[----:B------:R-:W-:Y:S01]  /*bd40*/  STG.E.U8 desc[UR36][R16.64], R3 ;  /* 0x0000000310007986 */ /* 0x000fe2000c101124 */
[----:B------:R-:W-:Y:S05]  /*bd50*/  EXIT ;  /* 0x000000000000794d */ /* 0x000fea0003800000 */
.L_x_21668:
[----:B------:R-:W-:-:S04]  /*bd60*/  I2FP.F32.S32 R0, R2 ;  /* 0x0000000200007245 */ /* 0x000fc80000201400 */
[----:B------:R-:W-:-:S05]  /*bd70*/  F2FP.BF16.F32.PACK_AB R0, RZ, R0 ;  /* 0x00000000ff00723e */ /* 0x000fca00000010ff */
[----:B------:R-:W-:Y:S01]  /*bd80*/  STG.E.U16 desc[UR36][R16.64], R0 ;  /* 0x0000000010007986 */ /* 0x000fe2000c101524 */
[----:B------:R-:W-:Y:S05]  /*bd90*/  EXIT ;  /* 0x000000000000794d */ /* 0x000fea0003800000 */
.L_x_21677:
        /* <DEDUP_REMOVED lines=14> */
.L_x_26012:


//--------------------- .text._ZN2at6native27unrolled_elementwise_kernelINS0_13AUnaryFunctorIiiiNS0_17BitwiseAndFunctorIiEEEESt5arrayIPcLm2EELi4E23TrivialOffsetCalculatorILi1EjESA_NS0_6memory12LoadWithCastILi1EEENSB_13StoreWithCastILi1EEEEEviT_T0_T2_T3_T4_T5_ --------------------------
	.section	.text._ZN2at6native27unrolled_elementwise_kernelINS0_13AUnaryFunctorIiiiNS0_17BitwiseAndFunctorIiEEEESt5arrayIPcLm2EELi4E23TrivialOffsetCalculatorILi1EjESA_NS0_6memory12LoadWithCastILi1EEENSB_13StoreWithCastILi1EEEEEviT_T0_T2_T3_T4_T5_,"ax",@progbits
	.align	128
        .global         _ZN2at6native27unrolled_elementwise_kernelINS0_13AUnaryFunctorIiiiNS0_17BitwiseAndFunctorIiEEEESt5arrayIPcLm2EELi4E23TrivialOffsetCalculatorILi1EjESA_NS0_6memory12LoadWithCastILi1EEENSB_13StoreWithCastILi1EEEEEviT_T0_T2_T3_T4_T5_
        .type           _ZN2at6native27unrolled_elementwise_kernelINS0_13AUnaryFunctorIiiiNS0_17BitwiseAndFunctorIiEEEESt5arrayIPcLm2EELi4E23TrivialOffsetCalculatorILi1EjESA_NS0_6memory12LoadWithCastILi1EEENSB_13StoreWithCastILi1EEEEEviT_T0_T2_T3_T4_T5_,@function
        .size           _ZN2at6native27unrolled_elementwise_kernelINS0_13AUnaryFunctorIiiiNS0_17BitwiseAndFunctorIiEEEESt5arrayIPcLm2EELi4E23TrivialOffsetCalculatorILi1EjESA_NS0_6memory12LoadWithCastILi1EEENSB_13StoreWithCastILi1EEEEEviT_T0_T2_T3_T4_T5_,(.L_x_26013 - _ZN2at6native27unrolled_elementwise_kernelINS0_13AUnaryFunctorIiiiNS0_17BitwiseAndFunctorIiEEEESt5arrayIPcLm2EELi4E23TrivialOffsetCalculatorILi1EjESA_NS0_6memory12LoadWithCastILi1EEENSB_13StoreWithCastILi1EEEEEviT_T0_T2_T3_T4_T5_)
        .other          _ZN2at6native27unrolled_elementwise_kernelINS0_13AUnaryFunctorIiiiNS0_17BitwiseAndFunctorIiEEEESt5arrayIPcLm2EELi4E23TrivialOffsetCalculatorILi1EjESA_NS0_6memory12LoadWithCastILi1EEENSB_13StoreWithCastILi1EEEEEviT_T0_T2_T3_T4_T5_,@"STO_CUDA_ENTRY STV_DEFAULT"
_ZN2at6native27unrolled_elementwise_kernelINS0_13AUnaryFunctorIiiiNS0_17BitwiseAndFunctorIiEEEESt5arrayIPcLm2EELi4E23TrivialOffsetCalculatorILi1EjESA_NS0_6memory12LoadWithCastILi1EEENSB_13StoreWithCastILi1EEEEEviT_T0_T2_T3_T4_T5_:
.text._ZN2at6native27unrolled_elementwise_kernelINS0_13AUnaryFunctorIiiiNS0_17BitwiseAndFunctorIiEEEESt5arrayIPcLm2EELi4E23TrivialOffsetCalculatorILi1EjESA_NS0_6memory12LoadWithCastILi1EEENSB_13StoreWithCastILi1EEEEEviT_T0_T2_T3_T4_T5_:
        /* <DEDUP_REMOVED lines=31> */
.L_x_21683:
[----:B------:R3:W5:Y:S01]  /*01f0*/  LDG.E.U8 R19, desc[UR36][R4.64] ;  /* 0x0000002404137981 */ /* 0x000762000c1e1100 */
[----:B------:R-:W-:Y:S05]  /*0200*/  BRA `(.L_x_21685) ;  /* 0x0000000c00307947 */ /* 0x000fea0003800000 */
.L_x_21682:
        /* <DEDUP_REMOVED lines=8> */
.L_x_21687:
[----:B------:R1:W5:Y:S01]  /*0290*/  LDG.E R19, desc[UR36][R4.64] ;  /* 0x0000002404137981 */ /* 0x000362000c1e1900 */
[----:B------:R-:W-:Y:S05]  /*02a0*/  BRA `(.L_x_21685) ;  /* 0x0000000c00087947 */ /* 0x000fea0003800000 */
.L_x_21686:
[----:B------:R2:W5:Y:S01]  /*02b0*/  LDG.E.S16 R19, desc[UR36][R4.64] ;  /* 0x0000002404137981 */ /* 0x000562000c1e1700 */
[----:B------:R-:W-:Y:S05]  /*02c0*/  BRA `(.L_x_21685) ;  /* 0x0000000c00007947 */ /* 0x000fea0003800000 */
.L_x_21681:
        /* <DEDUP_REMOVED lines=9> */
.L_x_21689:
[----:B------:R-:W2:Y:S02]  /*0360*/  LDG.E.U16 R4, desc[UR36][R4.64] ;  /* 0x0000002404047981 */ /* 0x000ea4000c1e1500 */
[----:B--2---:R-:W-:-:S06]  /*0370*/  HADD2.F32 R19, -RZ, R4.H0_H0 ;  /* 0x20000004ff137230 */ /* 0x004fcc0000004100 */
[----:B------:R-:W0:Y:S01]  /*0380*/  F2I.FTZ.TRUNC.NTZ R19, R19 ;  /* 0x0000001300137305 */ /* 0x000e22000021f100 */
[----:B------:R-:W-:Y:S05]  /*0390*/  BRA `(.L_x_21685) ;  /* 0x0000000800cc7947 */ /* 0x000fea0003800000 */
.L_x_21688:
        /* <DEDUP_REMOVED lines=9> */
.L_x_21691:
[----:B------:R-:W2:Y:S02]  /*0430*/  LDG.E.U16 R4, desc[UR36][R4.64] ;  /* 0x0000002404047981 */ /* 0x000ea4000c1e1500 */
[----:B--2---:R-:W-:-:S06]  /*0440*/  HADD2.F32 R19, -RZ, R4.H0_H0 ;  /* 0x20000004ff137230 */ /* 0x004fcc0000004100 */
[----:B------:R-:W0:Y:S01]  /*0450*/  F2I.FTZ.TRUNC.NTZ R19, R19 ;  /* 0x0000001300137305 */ /* 0x000e22000021f100 */
[----:B------:R-:W-:Y:S05]  /*0460*/  BRA `(.L_x_21685) ;  /* 0x0000000800987947 */ /* 0x000fea0003800000 */
.L_x_21690:
[----:B------:R-:W2:Y:S02]  /*0470*/  LDG.E.64 R4, desc[UR36][R4.64] ;  /* 0x0000002404047981 */ /* 0x000ea4000c1e1b00 */
[----:B--2---:R0:W1:Y:S02]  /*0480*/  F2I.F64.TRUNC R19, R4 ;  /* 0x0000000400137311 */ /* 0x004064000030d100 */
[----:B01----:R-:W-:Y:S05]  /*0490*/  BRA `(.L_x_21685) ;  /* 0x00000008008c7947 */ /* 0x003fea0003800000 */
.L_x_21680:
        /* <DEDUP_REMOVED lines=12> */
.L_x_21694:
[----:B------:R-:W2:Y:S02]  /*0560*/  LDG.E.64 R4, desc[UR36][R4.64] ;  /* 0x0000002404047981 */ /* 0x000ea4000c1e1b00 */
[----:B--2---:R0:W1:Y:S02]  /*0570*/  F2I.F64.TRUNC R19, R4 ;  /* 0x0000000400137311 */ /* 0x004064000030d100 */
[----:B01----:R-:W-:Y:S05]  /*0580*/  BRA `(.L_x_21685) ;  /* 0x0000000800507947 */ /* 0x003fea0003800000 */
.L_x_21693:
        /* <DEDUP_REMOVED lines=26> */
.L_x_21696:
        /* <DEDUP_REMOVED lines=14> */
.L_x_21695:
[----:B------:R-:W2:Y:S02]  /*0810*/  LDG.E.U16 R19, desc[UR36][R4.64] ;  /* 0x0000002404137981 */ /* 0x000ea4000c1e1500 */
[----:B--2---:R-:W-:-:S06]  /*0820*/  IMAD.U32 R19, R19, 0x10000, RZ ;  /* 0x0001000013137824 */ /* 0x004fcc00078e00ff */
[----:B------:R-:W0:Y:S01]  /*0830*/  F2I.FTZ.TRUNC.NTZ R19, R19 ;  /* 0x0000001300137305 */ /* 0x000e22000021f100 */
[----:B------:R-:W-:Y:S05]  /*0840*/  BRA `(.L_x_21685) ;  /* 0x0000000400a07947 */ /* 0x000fea0003800000 */
.L_x_21692:
        /* <DEDUP_REMOVED lines=10> */
.L_x_21699:
        /* <DEDUP_REMOVED lines=21> */
.L_x_21703:
[----:B------:R-:W-:Y:S05]  /*0a40*/  BSYNC.RECONVERGENT B1 ;  /* 0x0000000000017941 */ /* 0x000fea0003800200 */
.L_x_21702:
[----:B------:R-:W-:Y:S01]  /*0a50*/  IMAD.SHL.U32 R0, R0, 0x100000, RZ ;  /* 0x0010000000007824 */ /* 0x000fe200078e00ff */
[----:B------:R-:W-:-:S04]  /*0a60*/  LEA R3, R3, 0x3b800000, 0x17 ;  /* 0x3b80000003037811 */ /* 0x000fc800078eb8ff */
[----:B------:R-:W-:-:S07]  /*0a70*/  LOP3.LUT R19, R3, R0, R19, 0xfe, !PT ;  /* 0x0000000003137212 */ /* 0x000fce00078efe13 */
.L_x_21701:
[----:B------:R-:W-:Y:S05]  /*0a80*/  BSYNC.RECONVERGENT B0 ;  /* 0x0000000000007941 */ /* 0x000fea0003800200 */
.L_x_21700:
[----:B------:R-:W0:Y:S01]  /*0a90*/  F2I.FTZ.TRUNC.NTZ R19, R19 ;  /* 0x0000001300137305 */ /* 0x000e22000021f100 */
[----:B------:R-:W-:Y:S05]  /*0aa0*/  BRA `(.L_x_21685) ;  /* 0x0000000400087947 */ /* 0x000fea0003800000 */
.L_x_21698:
        /* <DEDUP_REMOVED lines=21> */
.L_x_21707:
[----:B------:R-:W-:Y:S05]  /*0c00*/  BSYNC.RECONVERGENT B1 ;  /* 0x0000000000017941 */ /* 0x000fea0003800200 */
.L_x_21706:
[----:B------:R-:W-:Y:S01]  /*0c10*/  IMAD.SHL.U32 R0, R0, 0x200000, RZ ;  /* 0x0020000000007824 */ /* 0x000fe200078e00ff */
[----:B------:R-:W-:-:S04]  /*0c20*/  LEA R3, R3, 0x37800000, 0x17 ;  /* 0x3780000003037811 */ /* 0x000fc800078eb8ff */
[----:B------:R-:W-:-:S07]  /*0c30*/  LOP3.LUT R19, R3, R0, R19, 0xfe, !PT ;  /* 0x0000000003137212 */ /* 0x000fce00078efe13 */
.L_x_21705:
[----:B------:R-:W-:Y:S05]  /*0c40*/  BSYNC.RECONVERGENT B0 ;  /* 0x0000000000007941 */ /* 0x000fea0003800200 */
.L_x_21704:
[----:B------:R-:W0:Y:S01]  /*0c50*/  F2I.FTZ.TRUNC.NTZ R19, R19 ;  /* 0x0000001300137305 */ /* 0x000e22000021f100 */
[----:B------:R-:W-:Y:S05]  /*0c60*/  BRA `(.L_x_21685) ;  /* 0x0000000000987947 */ /* 0x000fea0003800000 */
.L_x_21697:
[----:B------:R-:W-:-:S09]  /*0c70*/  UISETP.NE.AND UP0, UPT, UR4, 0x1c, UPT ;  /* 0x0000001c0400788c */ /* 0x000fd2000bf05270 */
[----:B------:R-:W-:Y:S05]  /*0c80*/  BRA.U !UP0, `(.L_x_21708) ;  /* 0x00000001088c7547 */ /* 0x000fea000b800000 */
[----:B------:R-:W-:-:S09]  /*0c90*/  UISETP.NE.AND UP0, UPT, UR4, 0x1d, UPT ;  /* 0x0000001d0400788c */ /* 0x000fd2000bf05270 */
[----:B------:R-:W-:Y:S05]  /*0ca0*/  BRA.U !UP0, `(.L_x_21709) ;  /* 0x00000001087c7547 */ /* 0x000fea000b800000 */
[----:B------:R-:W-:-:S09]  /*0cb0*/  UISETP.NE.AND UP0, UPT, UR4, 0x2c, UPT ;  /* 0x0000002c0400788c */ /* 0x000fd2000bf05270 */
[----:B------:R-:W-:Y:S05]  /*0cc0*/  BRA.U !UP0, `(.L_x_21710) ;  /* 0x0000000108487547 */ /* 0x000fea000b800000 */
.L_x_21684:
        /* <DEDUP_REMOVED lines=16> */
.L_x_21711:
[----:B------:R-:W-:Y:S01]  /*0dd0*/  IMAD.MOV.U32 R19, RZ, RZ, RZ ;  /* 0x000000ffff137224 */ /* 0x000fe200078e00ff */
[----:B------:R-:W-:Y:S06]  /*0de0*/  BRA `(.L_x_21685) ;  /* 0x0000000000387947 */ /* 0x000fec0003800000 */
.L_x_21710:
        /* <DEDUP_REMOVED lines=8> */
.L_x_21713:
[----:B------:R-:W-:Y:S05]  /*0e70*/  BSYNC.RECONVERGENT B0 ;  /* 0x0000000000007941 */ /* 0x000fea0003800200 */
.L_x_21712:
[----:B------:R-:W0:Y:S01]  /*0e80*/  F2I.FTZ.TRUNC.NTZ R19, R19 ;  /* 0x0000001300137305 */ /* 0x000e22000021f100 */
[----:B------:R-:W-:Y:S05]  /*0e90*/  BRA `(.L_x_21685) ;  /* 0x00000000000c7947 */ /* 0x000fea0003800000 */
.L_x_21709:
[----:B------:R0:W5:Y:S01]  /*0ea0*/  LDG.E R19, desc[UR36][R4.64] ;  /* 0x0000002404137981 */ /* 0x000162000c1e1900 */
[----:B------:R-:W-:Y:S05]  /*0eb0*/  BRA `(.L_x_21685) ;  /* 0x0000000000047947 */ /* 0x000fea0003800000 */
.L_x_21708:
[----:B------:R0:W5:Y:S02]  /*0ec0*/  LDG.E R19, desc[UR36][R4.64] ;  /* 0x0000002404137981 */ /* 0x000164000c1e1900 */
.L_x_21685:
[----:B------:R-:W-:-:S07]  /*0ed0*/  VIADD R23, R17, 0x80 ;  /* 0x0000008011177836 */ /* 0x000fce0000000000 */
.L_x_21679:
[----:B------:R-:W-:Y:S05]  /*0ee0*/  BSYNC.RECONVERGENT B6 ;  /* 0x0000000000067941 */ /* 0x000fea0003800200 */
.L_x_21678:
        /* <DEDUP_REMOVED lines=23> */
.L_x_21719:
[----:B------:R0:W5:Y:S01]  /*1060*/  LDG.E.U8 R26, desc[UR36][R4.64] ;  /* 0x00000024041a7981 */ /* 0x000162000c1e1100 */
[----:B------:R-:W-:Y:S05]  /*1070*/  BRA `(.L_x_21721) ;  /* 0x0000000c00307947 */ /* 0x000fea0003800000 */
.L_x_21718:
        /* <DEDUP_REMOVED lines=8> */
.L_x_21723:
[----:B------:R0:W5:Y:S01]  /*1100*/  LDG.E R26, desc[UR36][R4.64] ;  /* 0x00000024041a7981 */ /* 0x000162000c1e1900 */
[----:B------:R-:W-:Y:S05]  /*1110*/  BRA `(.L_x_21721) ;  /* 0x0000000c00087947 */ /* 0x000fea0003800000 */
.L_x_21722:
[----:B------:R0:W5:Y:S01]  /*1120*/  LDG.E.S16 R26, desc[UR36][R4.64] ;  /* 0x00000024041a7981 */ /* 0x000162000c1e1700 */
[----:B------:R-:W-:Y:S05]  /*1130*/  BRA `(.L_x_21721) ;  /* 0x0000000c00007947 */ /* 0x000fea0003800000 */
.L_x_21717:
        /* <DEDUP_REMOVED lines=9> */
.L_x_21725:
[----:B------:R-:W2:Y:S02]  /*11d0*/  LDG.E.U16 R4, desc[UR36][R4.64] ;  /* 0x0000002404047981 */ /* 0x000ea4000c1e1500 */
[----:B--2---:R-:W-:-:S06]  /*11e0*/  HADD2.F32 R26, -RZ, R4.H0_H0 ;  /* 0x20000004ff1a7230 */ /* 0x004fcc0000004100 */
[----:B------:R-:W0:Y:S01]  /*11f0*/  F2I.FTZ.TRUNC.NTZ R26, R26 ;  /* 0x0000001a001a7305 */ /* 0x000e22000021f100 */
[----:B------:R-:W-:Y:S05]  /*1200*/  BRA `(.L_x_21721) ;  /* 0x0000000800cc7947 */ /* 0x000fea0003800000 */
.L_x_21724:
        /* <DEDUP_REMOVED lines=9> */
.L_x_21727:
[----:B------:R-:W2:Y:S02]  /*12a0*/  LDG.E.U16 R4, desc[UR36][R4.64] ;  /* 0x0000002404047981 */ /* 0x000ea4000c1e1500 */
[----:B--2---:R-:W-:-:S06]  /*12b0*/  HADD2.F32 R26, -RZ, R4.H0_H0 ;  /* 0x20000004ff1a7230 */ /* 0x004fcc0000004100 */
[----:B------:R-:W0:Y:S01]  /*12c0*/  F2I.FTZ.TRUNC.NTZ R26, R26 ;  /* 0x0000001a001a7305 */ /* 0x000e22000021f100 */
[----:B------:R-:W-:Y:S05]  /*12d0*/  BRA `(.L_x_21721) ;  /* 0x0000000800987947 */ /* 0x000fea0003800000 */
.L_x_21726:
[----:B------:R-:W2:Y:S02]  /*12e0*/  LDG.E.64 R26, desc[UR36][R4.64] ;  /* 0x00000024041a7981 */ /* 0x000ea4000c1e1b00 */
[----:B--2---:R0:W1:Y:S02]  /*12f0*/  F2I.F64.TRUNC R26, R26 ;  /* 0x0000001a001a7311 */ /* 0x004064000030d100 */
[----:B01----:R-:W-:Y:S05]  /*1300*/  BRA `(.L_x_21721) ;  /* 0x00000008008c7947 */ /* 0x003fea0003800000 */
.L_x_21716:
        /* <DEDUP_REMOVED lines=12> */
.L_x_21730:
[----:B------:R-:W2:Y:S02]  /*13d0*/  LDG.E.64 R4, desc[UR36][R4.64] ;  /* 0x0000002404047981 */ /* 0x000ea4000c1e1b00 */
[----:B--2---:R0:W1:Y:S02]  /*13e0*/  F2I.F64.TRUNC R26, R4 ;  /* 0x00000004001a7311 */ /* 0x004064000030d100 */
[----:B01----:R-:W-:Y:S05]  /*13f0*/  BRA `(.L_x_21721) ;  /* 0x0000000800507947 */ /* 0x003fea0003800000 */
.L_x_21729:
        /* <DEDUP_REMOVED lines=26> */
.L_x_21732:
        /* <DEDUP_REMOVED lines=14> */
.L_x_21731:
[----:B------:R-:W2:Y:S02]  /*1680*/  LDG.E.U16 R26, desc[UR36][R4.64] ;  /* 0x00000024041a7981 */ /* 0x000ea4000c1e1500 */
[----:B--2---:R-:W-:-:S06]  /*1690*/  IMAD.U32 R26, R26, 0x10000, RZ ;  /* 0x000100001a1a7824 */ /* 0x004fcc00078e00ff */
[----:B------:R-:W4:Y:S01]  /*16a0*/  F2I.FTZ.TRUNC.NTZ R26, R26 ;  /* 0x0000001a001a7305 */ /* 0x000f22000021f100 */
[----:B------:R-:W-:Y:S05]  /*16b0*/  BRA `(.L_x_21721) ;  /* 0x0000000400a07947 */ /* 0x000fea0003800000 */
.L_x_21728:
        /* <DEDUP_REMOVED lines=10> */
.L_x_21735:
        /* <DEDUP_REMOVED lines=21> */
.L_x_21739:
[----:B------:R-:W-:Y:S05]  /*18b0*/  BSYNC.RECONVERGENT B1 ;  /* 0x0000000000017941 */ /* 0x000fea0003800200 */
.L_x_21738:
[----:B------:R-:W-:Y:S01]  /*18c0*/  IMAD.SHL.U32 R0, R0, 0x100000, RZ ;  /* 0x0010000000007824 */ /* 0x000fe200078e00ff */
[----:B------:R-:W-:-:S04]  /*18d0*/  LEA R3, R3, 0x3b800000, 0x17 ;  /* 0x3b80000003037811 */ /* 0x000fc800078eb8ff */
[----:B------:R-:W-:-:S07]  /*18e0*/  LOP3.LUT R26, R3, R0, R7, 0xfe, !PT ;  /* 0x00000000031a7212 */ /* 0x000fce00078efe07 */
.L_x_21737:
[----:B------:R-:W-:Y:S05]  /*18f0*/  BSYNC.RECONVERGENT B0 ;  /* 0x0000000000007941 */ /* 0x000fea0003800200 */
.L_x_21736:
[----:B------:R-:W0:Y:S01]  /*1900*/  F2I.FTZ.TRUNC.NTZ R26, R26 ;  /* 0x0000001a001a7305 */ /* 0x000e22000021f100 */
[----:B------:R-:W-:Y:S05]  /*1910*/  BRA `(.L_x_21721) ;  /* 0x0000000400087947 */ /* 0x000fea0003800000 */
.L_x_21734:
        /* <DEDUP_REMOVED lines=21> */
.L_x_21743:
[----:B------:R-:W-:Y:S05]  /*1a70*/  BSYNC.RECONVERGENT B1 ;  /* 0x0000000000017941 */ /* 0x000fea0003800200 */
.L_x_21742:
[----:B------:R-:W-:Y:S01]  /*1a80*/  IMAD.SHL.U32 R0, R0, 0x200000, RZ ;  /* 0x0020000000007824 */ /* 0x000fe200078e00ff */
[----:B------:R-:W-:-:S04]  /*1a90*/  LEA R3, R3, 0x37800000, 0x17 ;  /* 0x3780000003037811 */ /* 0x000fc800078eb8ff */
[----:B------:R-:W-:-:S07]  /*1aa0*/  LOP3.LUT R26, R3, R0, R7, 0xfe, !PT ;  /* 0x00000000031a7212 */ /* 0x000fce00078efe07 */
.L_x_21741:
[----:B------:R-:W-:Y:S05]  /*1ab0*/  BSYNC.RECONVERGENT B0 ;  /* 0x0000000000007941 */ /* 0x000fea0003800200 */
.L_x_21740:
[----:B------:R-:W0:Y:S01]  /*1ac0*/  F2I.FTZ.TRUNC.NTZ R26, R26 ;  /* 0x0000001a001a7305 */ /* 0x000e22000021f100 */
[----:B------:R-:W-:Y:S05]  /*1ad0*/  BRA `(.L_x_21721) ;  /* 0x0000000000987947 */ /* 0x000fea0003800000 */
.L_x_21733:
        /* <DEDUP_REMOVED lines=14> */
.L_x_21747:
[----:B------:R-:W-:Y:S05]  /*1bc0*/  BSYNC.RECONVERGENT B0 ;  /* 0x0000000000007941 */ /* 0x000fea0003800200 */
.L_x_21746:
[----:B------:R-:W0:Y:S01]  /*1bd0*/  F2I.FTZ.TRUNC.NTZ R26, R26 ;  /* 0x0000001a001a7305 */ /* 0x000e22000021f100 */
[----:B------:R-:W-:Y:S05]  /*1be0*/  BRA `(.L_x_21721) ;  /* 0x0000000000547947 */ /* 0x000fea0003800000 */
.L_x_21720:
        /* <DEDUP_REMOVED lines=16> */
.L_x_21748:
[----:B------:R-:W-:Y:S01]  /*1cf0*/  IMAD.MOV.U32 R26, RZ, RZ, RZ ;  /* 0x000000ffff1a7224 */ /* 0x000fe200078e00ff */
[----:B------:R-:W-:Y:S06]  /*1d00*/  BRA `(.L_x_21721) ;  /* 0x00000000000c7947 */ /* 0x000fec0003800000 */
.L_x_21745:
[----:B------:R0:W5:Y:S01]  /*1d10*/  LDG.E R26, desc[UR36][R4.64] ;  /* 0x00000024041a7981 */ /* 0x000162000c1e1900 */
[----:B------:R-:W-:Y:S05]  /*1d20*/  BRA `(.L_x_21721) ;  /* 0x0000000000047947 */ /* 0x000fea0003800000 */
.L_x_21744:
[----:B------:R0:W5:Y:S02]  /*1d30*/  LDG.E R26, desc[UR36][R4.64] ;  /* 0x00000024041a7981 */ /* 0x000164000c1e1900 */
.L_x_21721:
[----:B------:R-:W-:-:S07]  /*1d40*/  VIADD R23, R23, 0x80 ;  /* 0x0000008017177836 */ /* 0x000fce0000000000 */
.L_x_21715:
[----:B------:R-:W-:Y:S05]  /*1d50*/  BSYNC.RECONVERGENT B6 ;  /* 0x0000000000067941 */ /* 0x000fea0003800200 */
.L_x_21714:
        /* <DEDUP_REMOVED lines=23> */
.L_x_21754:
[----:B------:R0:W5:Y:S01]  /*1ed0*/  LDG.E.U8 R24, desc[UR36][R4.64] ;  /* 0x0000002404187981 */ /* 0x000162000c1e1100 */
[----:B------:R-:W-:Y:S05]  /*1ee0*/  BRA `(.L_x_21756) ;  /* 0x0000000c00307947 */ /* 0x000fea0003800000 */
.L_x_21753:
        /* <DEDUP_REMOVED lines=8> */
.L_x_21758:
[----:B------:R0:W5:Y:S01]  /*1f70*/  LDG.E R24, desc[UR36][R4.64] ;  /* 0x0000002404187981 */ /* 0x000162000c1e1900 */
[----:B------:R-:W-:Y:S05]  /*1f80*/  BRA `(.L_x_21756) ;  /* 0x0000000c00087947 */ /* 0x000fea0003800000 */
.L_x_21757:
[----:B------:R0:W5:Y:S01]  /*1f90*/  LDG.E.S16 R24, desc[UR36][R4.64] ;  /* 0x0000002404187981 */ /* 0x000162000c1e1700 */
[----:B------:R-:W-:Y:S05]  /*1fa0*/  BRA `(.L_x_21756) ;  /* 0x0000000c00007947 */ /* 0x000fea0003800000 */
.L_x_21752:
        /* <DEDUP_REMOVED lines=9> */
.L_x_21760:
[----:B------:R-:W2:Y:S02]  /*2040*/  LDG.E.U16 R4, desc[UR36][R4.64] ;  /* 0x0000002404047981 */ /* 0x000ea4000c1e1500 */
[----:B--2---:R-:W-:-:S06]  /*2050*/  HADD2.F32 R24, -RZ, R4.H0_H0 ;  /* 0x20000004ff187230 */ /* 0x004fcc0000004100 */
[----:B------:R-:W0:Y:S01]  /*2060*/  F2I.FTZ.TRUNC.NTZ R24, R24 ;  /* 0x0000001800187305 */ /* 0x000e22000021f100 */
[----:B------:R-:W-:Y:S05]  /*2070*/  BRA `(.L_x_21756) ;  /* 0x0000000800cc7947 */ /* 0x000fea0003800000 */
.L_x_21759:
        /* <DEDUP_REMOVED lines=9> */
.L_x_21762:
[----:B------:R-:W2:Y:S02]  /*2110*/  LDG.E.U16 R4, desc[UR36][R4.64] ;  /* 0x0000002404047981 */ /* 0x000ea4000c1e1500 */
[----:B--2---:R-:W-:-:S06]  /*2120*/  HADD2.F32 R24, -RZ, R4.H0_H0 ;  /* 0x20000004ff187230 */ /* 0x004fcc0000004100 */
[----:B------:R-:W0:Y:S01]  /*2130*/  F2I.FTZ.TRUNC.NTZ R24, R24 ;  /* 0x0000001800187305 */ /* 0x000e22000021f100 */
[----:B------:R-:W-:Y:S05]  /*2140*/  BRA `(.L_x_21756) ;  /* 0x0000000800987947 */ /* 0x000fea0003800000 */
.L_x_21761:
[----:B------:R-:W2:Y:S02]  /*2150*/  LDG.E.64 R24, desc[UR36][R4.64] ;  /* 0x0000002404187981 */ /* 0x000ea4000c1e1b00 */
[----:B--2---:R0:W1:Y:S02]  /*2160*/  F2I.F64.TRUNC R24, R24 ;  /* 0x0000001800187311 */ /* 0x004064000030d100 */
[----:B01----:R-:W-:Y:S05]  /*2170*/  BRA `(.L_x_21756) ;  /* 0x00000008008c7947 */ /* 0x003fea0003800000 */
.L_x_21751:
        /* <DEDUP_REMOVED lines=12> */
.L_x_21765:
[----:B------:R-:W2:Y:S02]  /*2240*/  LDG.E.64 R4, desc[UR36][R4.64] ;  /* 0x0000002404047981 */ /* 0x000ea4000c1e1b00 */
[----:B--2---:R0:W1:Y:S02]  /*2250*/  F2I.F64.TRUNC R24, R4 ;  /* 0x0000000400187311 */ /* 0x004064000030d100 */
[----:B01----:R-:W-:Y:S05]  /*2260*/  BRA `(.L_x_21756) ;  /* 0x0000000800507947 */ /* 0x003fea0003800000 */
.L_x_21764:
        /* <DEDUP_REMOVED lines=26> */
.L_x_21767:
        /* <DEDUP_REMOVED lines=14> */
.L_x_21766:
[----:B------:R-:W2:Y:S02]  /*24f0*/  LDG.E.U16 R24, desc[UR36][R4.64] ;  /* 0x0000002404187981 */ /* 0x000ea4000c1e1500 */
[----:B--2---:R-:W-:-:S06]  /*2500*/  IMAD.U32 R24, R24, 0x10000, RZ ;  /* 0x0001000018187824 */ /* 0x004fcc00078e00ff */
[----:B------:R-:W0:Y:S01]  /*2510*/  F2I.FTZ.TRUNC.NTZ R24, R24 ;  /* 0x0000001800187305 */ /* 0x000e22000021f100 */
[----:B------:R-:W-:Y:S05]  /*2520*/  BRA `(.L_x_21756) ;  /* 0x0000000400a07947 */ /* 0x000fea0003800000 */
.L_x_21763:
        /* <DEDUP_REMOVED lines=10> */
.L_x_21770:
        /* <DEDUP_REMOVED lines=21> */
.L_x_21774:
[----:B------:R-:W-:Y:S05]  /*2720*/  BSYNC.RECONVERGENT B1 ;  /* 0x0000000000017941 */ /* 0x000fea0003800200 */
.L_x_21773:
[----:B------:R-:W-:Y:S01]  /*2730*/  IMAD.SHL.U32 R0, R0, 0x100000, RZ ;  /* 0x0010000000007824 */ /* 0x000fe200078e00ff */
[----:B------:R-:W-:-:S04]  /*2740*/  LEA R3, R3, 0x3b800000, 0x17 ;  /* 0x3b80000003037811 */ /* 0x000fc800078eb8ff */
[----:B------:R-:W-:-:S07]  /*2750*/  LOP3.LUT R24, R3, R0, R7, 0xfe, !PT ;  /* 0x0000000003187212 */ /* 0x000fce00078efe07 */
.L_x_21772:
[----:B------:R-:W-:Y:S05]  /*2760*/  BSYNC.RECONVERGENT B0 ;  /* 0x0000000000007941 */ /* 0x000fea0003800200 */
.L_x_21771:
[----:B------:R-:W1:Y:S01]  /*2770*/  F2I.FTZ.TRUNC.NTZ R24, R24 ;  /* 0x0000001800187305 */ /* 0x000e62000021f100 */
[----:B------:R-:W-:Y:S05]  /*2780*/  BRA `(.L_x_21756) ;  /* 0x0000000400087947 */ /* 0x000fea0003800000 */
.L_x_21769:
        /* <DEDUP_REMOVED lines=21> */
.L_x_21778:
[----:B------:R-:W-:Y:S05]  /*28e0*/  BSYNC.RECONVERGENT B1 ;  /* 0x0000000000017941 */ /* 0x000fea0003800200 */
.L_x_21777:
[----:B------:R-:W-:Y:S01]  /*28f0*/  IMAD.SHL.U32 R0, R0, 0x200000, RZ ;  /* 0x0020000000007824 */ /* 0x000fe200078e00ff */
[----:B------:R-:W-:-:S04]  /*2900*/  LEA R3, R3, 0x37800000, 0x17 ;  /* 0x3780000003037811 */ /* 0x000fc800078eb8ff */
[----:B------:R-:W-:-:S07]  /*2910*/  LOP3.LUT R24, R3, R0, R7, 0xfe, !PT ;  /* 0x0000000003187212 */ /* 0x000fce00078efe07 */
.L_x_21776:
[----:B------:R-:W-:Y:S05]  /*2920*/  BSYNC.RECONVERGENT B0 ;  /* 0x0000000000007941 */ /* 0x000fea0003800200 */
.L_x_21775:
[----:B------:R-:W2:Y:S01]  /*2930*/  F2I.FTZ.TRUNC.NTZ R24, R24 ;  /* 0x0000001800187305 */ /* 0x000ea2000021f100 */
[----:B------:R-:W-:Y:S05]  /*2940*/  BRA `(.L_x_21756) ;  /* 0x0000000000987947 */ /* 0x000fea0003800000 */
.L_x_21768:
        /* <DEDUP_REMOVED lines=14> */
.L_x_21782:
[----:B------:R-:W-:Y:S05]  /*2a30*/  BSYNC.RECONVERGENT B0 ;  /* 0x0000000000007941 */ /* 0x000fea0003800200 */
.L_x_21781:
[----:B------:R-:W4:Y:S01]  /*2a40*/  F2I.FTZ.TRUNC.NTZ R24, R24 ;  /* 0x0000001800187305 */ /* 0x000f22000021f100 */
[----:B------:R-:W-:Y:S05]  /*2a50*/  BRA `(.L_x_21756) ;  /* 0x0000000000547947 */ /* 0x000fea0003800000 */
.L_x_21755:
        /* <DEDUP_REMOVED lines=16> */
.L_x_21783:
[----:B------:R-:W-:Y:S01]  /*2b60*/  IMAD.MOV.U32 R24, RZ, RZ, RZ ;  /* 0x000000ffff187224 */ /* 0x000fe200078e00ff */
[----:B------:R-:W-:Y:S06]  /*2b70*/  BRA `(.L_x_21756) ;  /* 0x00000000000c7947 */ /* 0x000fec0003800000 */
.L_x_21780:
[----:B------:R0:W5:Y:S01]  /*2b80*/  LDG.E R24, desc[UR36][R4.64] ;  /* 0x0000002404187981 */ /* 0x000162000c1e1900 */
[----:B------:R-:W-:Y:S05]  /*2b90*/  BRA `(.L_x_21756) ;  /* 0x0000000000047947 */ /* 0x000fea0003800000 */
.L_x_21779:
[----:B------:R3:W5:Y:S02]  /*2ba0*/  LDG.E R24, desc[UR36][R4.64] ;  /* 0x0000002404187981 */ /* 0x000764000c1e1900 */
.L_x_21756:
[----:B------:R-:W-:-:S07]  /*2bb0*/  VIADD R23, R23, 0x80 ;  /* 0x0000008017177836 */ /* 0x000fce0000000000 */
.L_x_21750:
[----:B------:R-:W-:Y:S05]  /*2bc0*/  BSYNC.RECONVERGENT B6 ;  /* 0x0000000000067941 */ /* 0x000fea0003800200 */
.L_x_21749:
        /* <DEDUP_REMOVED lines=23> */
.L_x_21789:
[----:B------:R0:W5:Y:S01]  /*2d40*/  LDG.E.U8 R22, desc[UR36][R4.64] ;  /* 0x0000002404167981 */ /* 0x000162000c1e1100 */
[----:B------:R-:W-:Y:S05]  /*2d50*/  BRA `(.L_x_21785) ;  /* 0x0000000c002c7947 */ /* 0x000fea0003800000 */
.L_x_21788:
        /* <DEDUP_REMOVED lines=8> */
.L_x_21792:
[----:B------:R0:W5:Y:S01]  /*2de0*/  LDG.E R22, desc[UR36][R4.64] ;  /* 0x0000002404167981 */ /* 0x000162000c1e1900 */
[----:B------:R-:W-:Y:S05]  /*2df0*/  BRA `(.L_x_21785) ;  /* 0x0000000c00047947 */ /* 0x000fea0003800000 */
.L_x_21791:
[----:B------:R0:W5:Y:S01]  /*2e00*/  LDG.E.S16 R22, desc[UR36][R4.64] ;  /* 0x0000002404167981 */ /* 0x000162000c1e1700 */
[----:B------:R-:W-:Y:S05]  /*2e10*/  BRA `(.L_x_21785) ;  /* 0x0000000800fc7947 */ /* 0x000fea0003800000 */
.L_x_21787:
        /* <DEDUP_REMOVED lines=9> */
.L_x_21794:
[----:B------:R-:W2:Y:S02]  /*2eb0*/  LDG.E.U16 R4, desc[UR36][R4.64] ;  /* 0x0000002404047981 */ /* 0x000ea4000c1e1500 */
[----:B--2---:R-:W-:-:S06]  /*2ec0*/  HADD2.F32 R22, -RZ, R4.H0_H0 ;  /* 0x20000004ff167230 */ /* 0x004fcc0000004100 */
[----:B------:R-:W0:Y:S01]  /*2ed0*/  F2I.FTZ.TRUNC.NTZ R22, R22 ;  /* 0x0000001600167305 */ /* 0x000e22000021f100 */
[----:B------:R-:W-:Y:S05]  /*2ee0*/  BRA `(.L_x_21785) ;  /* 0x0000000800c87947 */ /* 0x000fea0003800000 */
.L_x_21793:
        /* <DEDUP_REMOVED lines=9> */
.L_x_21796:
[----:B------:R-:W2:Y:S02]  /*2f80*/  LDG.E.U16 R4, desc[UR36][R4.64] ;  /* 0x0000002404047981 */ /* 0x000ea4000c1e1500 */
[----:B--2---:R-:W-:-:S06]  /*2f90*/  HADD2.F32 R22, -RZ, R4.H0_H0 ;  /* 0x20000004ff167230 */ /* 0x004fcc0000004100 */
[----:B------:R-:W0:Y:S01]  /*2fa0*/  F2I.FTZ.TRUNC.NTZ R22, R22 ;  /* 0x0000001600167305 */ /* 0x000e22000021f100 */
[----:B------:R-:W-:Y:S05]  /*2fb0*/  BRA `(.L_x_21785) ;  /* 0x0000000800947947 */ /* 0x000fea0003800000 */
.L_x_21795:
[----:B------:R-:W2:Y:S02]  /*2fc0*/  LDG.E.64 R22, desc[UR36][R4.64] ;  /* 0x0000002404167981 */ /* 0x000ea4000c1e1b00 */
[----:B--2---:R0:W1:Y:S02]  /*2fd0*/  F2I.F64.TRUNC R22, R22 ;  /* 0x0000001600167311 */ /* 0x004064000030d100 */
[----:B01----:R-:W-:Y:S05]  /*2fe0*/  BRA `(.L_x_21785) ;  /* 0x0000000800887947 */ /* 0x003fea0003800000 */
.L_x_21786:
        /* <DEDUP_REMOVED lines=12> */
.L_x_21799:
[----:B------:R-:W2:Y:S02]  /*30b0*/  LDG.E.64 R4, desc[UR36][R4.64] ;  /* 0x0000002404047981 */ /* 0x000ea4000c1e1b00 */
[----:B--2---:R0:W1:Y:S02]  /*30c0*/  F2I.F64.TRUNC R22, R4 ;  /* 0x0000000400167311 */ /* 0x004064000030d100 */
[----:B01----:R-:W-:Y:S05]  /*30d0*/  BRA `(.L_x_21785) ;  /* 0x00000008004c7947 */ /* 0x003fea0003800000 */
.L_x_21798:
        /* <DEDUP_REMOVED lines=26> */
.L_x_21801:
        /* <DEDUP_REMOVED lines=14> */
.L_x_21800:
[----:B------:R-:W2:Y:S02]  /*3360*/  LDG.E.U16 R22, desc[UR36][R4.64] ;  /* 0x0000002404167981 */ /* 0x000ea4000c1e1500 */
[----:B--2---:R-:W-:-:S06]  /*3370*/  IMAD.U32 R22, R22, 0x10000, RZ ;  /* 0x0001000016167824 */ /* 0x004fcc00078e00ff */
[----:B------:R-:W0:Y:S01]  /*3380*/  F2I.FTZ.TRUNC.NTZ R22, R22 ;  /* 0x0000001600167305 */ /* 0x000e22000021f100 */
[----:B------:R-:W-:Y:S05]  /*3390*/  BRA `(.L_x_21785) ;  /* 0x00000004009c7947 */ /* 0x000fea0003800000 */
.L_x_21797:
        /* <DEDUP_REMOVED lines=10> */
.L_x_21804:
        /* <DEDUP_REMOVED lines=21> */
.L_x_21808:
[----:B------:R-:W-:Y:S05]  /*3590*/  BSYNC.RECONVERGENT B1 ;  /* 0x0000000000017941 */ /* 0x000fea0003800200 */
.L_x_21807:
[----:B------:R-:W-:Y:S01]  /*35a0*/  IMAD.SHL.U32 R0, R0, 0x100000, RZ ;  /* 0x0010000000007824 */ /* 0x000fe200078e00ff */
[----:B------:R-:W-:-:S04]  /*35b0*/  LEA R3, R3, 0x3b800000, 0x17 ;  /* 0x3b80000003037811 */ /* 0x000fc800078eb8ff */
[----:B------:R-:W-:-:S07]  /*35c0*/  LOP3.LUT R22, R3, R0, R7, 0xfe, !PT ;  /* 0x0000000003167212 */ /* 0x000fce00078efe07 */
.L_x_21806:
[----:B------:R-:W-:Y:S05]  /*35d0*/  BSYNC.RECONVERGENT B0 ;  /* 0x0000000000007941 */ /* 0x000fea0003800200 */
.L_x_21805:
[----:B------:R-:W0:Y:S01]  /*35e0*/  F2I.FTZ.TRUNC.NTZ R22, R22 ;  /* 0x0000001600167305 */ /* 0x000e22000021f100 */
[----:B------:R-:W-:Y:S05]  /*35f0*/  BRA `(.L_x_21785) ;  /* 0x0000000400047947 */ /* 0x000fea0003800000 */
.L_x_21803:
        /* <DEDUP_REMOVED lines=21> */
.L_x_21812:
[----:B------:R-:W-:Y:S05]  /*3750*/  BSYNC.RECONVERGENT B1 ;  /* 0x0000000000017941 */ /* 0x000fea0003800200 */
.L_x_21811:
[----:B------:R-:W-:Y:S01]  /*3760*/  IMAD.SHL.U32 R0, R0, 0x200000, RZ ;  /* 0x0020000000007824 */ /* 0x000fe200078e00ff */
[----:B------:R-:W-:-:S04]  /*3770*/  LEA R3, R3, 0x37800000, 0x17 ;  /* 0x3780000003037811 */ /* 0x000fc800078eb8ff */
[----:B------:R-:W-:-:S07]  /*3780*/  LOP3.LUT R22, R3, R0, R7, 0xfe, !PT ;  /* 0x0000000003167212 */ /* 0x000fce00078efe07 */
.L_x_21810:
[----:B------:R-:W-:Y:S05]  /*3790*/  BSYNC.RECONVERGENT B0 ;  /* 0x0000000000007941 */ /* 0x000fea0003800200 */
.L_x_21809:
[----:B------:R-:W0:Y:S01]  /*37a0*/  F2I.FTZ.TRUNC.NTZ R22, R22 ;  /* 0x0000001600167305 */ /* 0x000e22000021f100 */
[----:B------:R-:W-:Y:S05]  /*37b0*/  BRA `(.L_x_21785) ;  /* 0x0000000000947947 */ /* 0x000fea0003800000 */
.L_x_21802:
        /* <DEDUP_REMOVED lines=14> */
.L_x_21816:
[----:B------:R-:W-:Y:S05]  /*38a0*/  BSYNC.RECONVERGENT B0 ;  /* 0x0000000000007941 */ /* 0x000fea0003800200 */
.L_x_21815:
[----:B------:R-:W0:Y:S01]  /*38b0*/  F2I.FTZ.TRUNC.NTZ R22, R22 ;  /* 0x0000001600167305 */ /* 0x000e22000021f100 */
[----:B------:R-:W-:Y:S05]  /*38c0*/  BRA `(.L_x_21785) ;  /* 0x0000000000507947 */ /* 0x000fea0003800000 */
.L_x_21790:
        /* <DEDUP_REMOVED lines=16> */
.L_x_21817:
[----:B------:R-:W-:Y:S05]  /*39d0*/  BRA `(.L_x_21785) ;  /* 0x00000000000c7947 */ /* 0x000fea0003800000 */
.L_x_21814:
[----:B------:R0:W5:Y:S01]  /*39e0*/  LDG.E R22, desc[UR36][R4.64] ;  /* 0x0000002404167981 */ /* 0x000162000c1e1900 */
[----:B------:R-:W-:Y:S05]  /*39f0*/  BRA `(.L_x_21785) ;  /* 0x0000000000047947 */ /* 0x000fea0003800000 */
.L_x_21813:
[----:B------:R0:W5:Y:S02]  /*3a00*/  LDG.E R22, desc[UR36][R4.64] ;  /* 0x0000002404167981 */ /* 0x000164000c1e1900 */
.L_x_21785:
[----:B------:R-:W-:Y:S05]  /*3a10*/  BSYNC.RECONVERGENT B6 ;  /* 0x0000000000067941 */ /* 0x000fea0003800200 */
.L_x_21784:
        /* <DEDUP_REMOVED lines=31> */
.L_x_21824:
[----:B------:R0:W-:Y:S01]  /*3c10*/  STG.E.U8 desc[UR36][R8.64], R4 ;  /* 0x0000000408007986 */ /* 0x0001e2000c101124 */
[----:B------:R-:W-:Y:S05]  /*3c20*/  BRA `(.L_x_21826) ;  /* 0x0000000c003c7947 */ /* 0x000fea0003800000 */
.L_x_21823:
        /* <DEDUP_REMOVED lines=9> */
.L_x_21828:
[----:B------:R0:W-:Y:S01]  /*3cc0*/  STG.E desc[UR36][R8.64], R4 ;  /* 0x0000000408007986 */ /* 0x0001e2000c101924 */
[----:B------:R-:W-:Y:S05]  /*3cd0*/  BRA `(.L_x_21826) ;  /* 0x0000000c00107947 */ /* 0x000fea0003800000 */
.L_x_21827:
[----:B------:R0:W-:Y:S01]  /*3ce0*/  STG.E.U16 desc[UR36][R8.64], R4 ;  /* 0x0000000408007986 */ /* 0x0001e2000c101524 */
[----:B------:R-:W-:Y:S05]  /*3cf0*/  BRA `(.L_x_21826) ;  /* 0x0000000c00087947 */ /* 0x000fea0003800000 */
.L_x_21822:
        /* <DEDUP_REMOVED lines=9> */
.L_x_21830:
[----:B------:R-:W-:-:S04]  /*3d90*/  I2FP.F32.S32 R0, R4 ;  /* 0x0000000400007245 */ /* 0x000fc80000201400 */
[----:B------:R-:W-:-:S05]  /*3da0*/  F2FP.F16.F32.PACK_AB R0, RZ, R0 ;  /* 0x00000000ff00723e */ /* 0x000fca00000000ff */
[----:B------:R0:W-:Y:S01]  /*3db0*/  STG.E.U16 desc[UR36][R8.64], R0 ;  /* 0x0000000008007986 */ /* 0x0001e2000c101524 */
[----:B------:R-:W-:Y:S05]  /*3dc0*/  BRA `(.L_x_21826) ;  /* 0x0000000800d47947 */ /* 0x000fea0003800000 */
.L_x_21829:
        /* <DEDUP_REMOVED lines=10> */
.L_x_21832:
[----:B------:R-:W-:-:S04]  /*3e70*/  I2FP.F32.S32 R4, R4 ;  /* 0x0000000400047245 */ /* 0x000fc80000201400 */
[----:B------:R-:W-:-:S04]  /*3e80*/  F2FP.F16.F32.PACK_AB R3, RZ, R4 ;  /* 0x00000004ff03723e */ /* 0x000fc800000000ff */
[----:B------:R-:W-:-:S05]  /*3e90*/  PRMT R3, R3, 0x5410, RZ ;  /* 0x0000541003037816 */ /* 0x000fca00000000ff */
[----:B------:R0:W-:Y:S01]  /*3ea0*/  STG.E desc[UR36][R8.64], R3 ;  /* 0x0000000308007986 */ /* 0x0001e2000c101924 */
[----:B------:R-:W-:Y:S05]  /*3eb0*/  BRA `(.L_x_21826) ;  /* 0x0000000800987947 */ /* 0x000fea0003800000 */
.L_x_21831:
[----:B------:R-:W0:Y:S02]  /*3ec0*/  I2F.F64 R4, R4 ;  /* 0x0000000400047312 */ /* 0x000e240000201c00 */
[----:B0-----:R0:W-:Y:S01]  /*3ed0*/  STG.E.64 desc[UR36][R8.64], R4 ;  /* 0x0000000408007986 */ /* 0x0011e2000c101b24 */
[----:B------:R-:W-:Y:S05]  /*3ee0*/  BRA `(.L_x_21826) ;  /* 0x00000008008c7947 */ /* 0x000fea0003800000 */
.L_x_21821:
        /* <DEDUP_REMOVED lines=12> */
.L_x_21835:
[----:B------:R-:W-:Y:S01]  /*3fb0*/  CS2R R6, SRZ ;  /* 0x0000000000067805 */ /* 0x000fe2000001ff00 */
[----:B------:R-:W0:Y:S04]  /*3fc0*/  I2F.F64 R4, R4 ;  /* 0x0000000400047312 */ /* 0x000e280000201c00 */
[----:B0-----:R3:W-:Y:S01]  /*3fd0*/  STG.E.128 desc[UR36][R8.64], R4 ;  /* 0x0000000408007986 */ /* 0x0017e2000c101d24 */
[----:B------:R-:W-:Y:S05]  /*3fe0*/  BRA `(.L_x_21826) ;  /* 0x00000008004c7947 */ /* 0x000fea0003800000 */
.L_x_21834:
        /* <DEDUP_REMOVED lines=19> */
.L_x_21839:
[----:B------:R-:W-:Y:S05]  /*4120*/  BSYNC.RECONVERGENT B0 ;  /* 0x0000000000007941 */ /* 0x000fea0003800200 */
.L_x_21838:
[----:B------:R-:W-:-:S05]  /*4130*/  LOP3.LUT R5, R0, 0x80, R5, 0xf8, !PT ;  /* 0x0000008000057812 */ /* 0x000fca00078ef805 */
[----:B------:R2:W-:Y:S01]  /*4140*/  STG.E.U8 desc[UR36][R8.64], R5 ;  /* 0x0000000508007986 */ /* 0x0005e2000c101124 */
[----:B------:R-:W-:Y:S05]  /*4150*/  BRA `(.L_x_21826) ;  /* 0x0000000400f07947 */ /* 0x000fea0003800000 */
.L_x_21837:
        /* <DEDUP_REMOVED lines=15> */
.L_x_21841:
[----:B------:R-:W-:Y:S05]  /*4250*/  BSYNC.RECONVERGENT B0 ;  /* 0x0000000000007941 */ /* 0x000fea0003800200 */
.L_x_21840:
[----:B------:R-:W-:-:S05]  /*4260*/  LOP3.LUT R5, R0, 0x80, R5, 0xf8, !PT ;  /* 0x0000008000057812 */ /* 0x000fca00078ef805 */
[----:B------:R1:W-:Y:S01]  /*4270*/  STG.E.U8 desc[UR36][R8.64], R5 ;  /* 0x0000000508007986 */ /* 0x0003e2000c101124 */
[----:B------:R-:W-:Y:S05]  /*4280*/  BRA `(.L_x_21826) ;  /* 0x0000000400a47947 */ /* 0x000fea0003800000 */
.L_x_21836:
[----:B------:R-:W-:-:S04]  /*4290*/  I2FP.F32.S32 R0, R4 ;  /* 0x0000000400007245 */ /* 0x000fc80000201400 */
[----:B------:R-:W-:-:S05]  /*42a0*/  F2FP.BF16.F32.PACK_AB R0, RZ, R0 ;  /* 0x00000000ff00723e */ /* 0x000fca00000010ff */
[----:B------:R0:W-:Y:S01]  /*42b0*/  STG.E.U16 desc[UR36][R8.64], R0 ;  /* 0x0000000008007986 */ /* 0x0001e2000c101524 */
[----:B------:R-:W-:Y:S05]  /*42c0*/  BRA `(.L_x_21826) ;  /* 0x0000000400947947 */ /* 0x000fea0003800000 */
.L_x_21833:
        /* <DEDUP_REMOVED lines=10> */
.L_x_21844:
        /* <DEDUP_REMOVED lines=13> */
.L_x_21847:
[----:B------:R-:W-:-:S04]  /*4440*/  SHF.R.U32.HI R0, RZ, 0x14, R3 ;  /* 0x00000014ff007819 */ /* 0x000fc80000011603 */
[----:B------:R-:W-:-:S04]  /*4450*/  LOP3.LUT R0, R0, 0x1, RZ, 0xc0, !PT ;  /* 0x0000000100007812 */ /* 0x000fc800078ec0ff */
[----:B------:R-:W-:-:S04]  /*4460*/  IADD3 R0, PT, PT, R3, 0x487ffff, R0 ;  /* 0x0487ffff03007810 */ /* 0x000fc80007ffe000 */
[----:B------:R-:W-:-:S04]  /*4470*/  SHF.R.U32.HI R0, RZ, 0x14, R0 ;  /* 0x00000014ff007819 */ /* 0x000fc80000011600 */
[----:B------:R-:W-:-:S07]  /*4480*/  LOP3.LUT R0, R0, 0xff, RZ, 0xc0, !PT ;  /* 0x000000ff00007812 */ /* 0x000fce00078ec0ff */
.L_x_21848:
[----:B------:R-:W-:-:S04]  /*4490*/  SHF.R.U32.HI R3, RZ, 0x18, R3 ;  /* 0x00000018ff037819 */ /* 0x000fc80000011603 */
[----:B------:R-:W-:-:S04]  /*44a0*/  LOP3.LUT R0, R0, 0x80, R3, 0xf8, !PT ;  /* 0x0000008000007812 */ /* 0x000fc800078ef803 */
[----:B------:R-:W-:-:S07]  /*44b0*/  PRMT R4, R0, 0x7610, R4 ;  /* 0x0000761000047816 */ /* 0x000fce0000000004 */
.L_x_21846:
[----:B------:R-:W-:Y:S05]  /*44c0*/  BSYNC.RECONVERGENT B0 ;  /* 0x0000000000007941 */ /* 0x000fea0003800200 */
.L_x_21845:
[----:B------:R0:W-:Y:S01]  /*44d0*/  STG.E.U8 desc[UR36][R8.64], R4 ;  /* 0x0000000408007986 */ /* 0x0001e2000c101124 */
[----:B------:R-:W-:Y:S05]  /*44e0*/  BRA `(.L_x_21826) ;  /* 0x00000004000c7947 */ /* 0x000fea0003800000 */
.L_x_21843:
        /* <DEDUP_REMOVED lines=13> */
.L_x_21851:
[----:B------:R-:W-:-:S04]  /*45c0*/  SHF.R.U32.HI R0, RZ, 0x15, R3 ;  /* 0x00000015ff007819 */ /* 0x000fc80000011603 */
[----:B------:R-:W-:-:S04]  /*45d0*/  LOP3.LUT R0, R0, 0x1, RZ, 0xc0, !PT ;  /* 0x0000000100007812 */ /* 0x000fc800078ec0ff */
[----:B------:R-:W-:-:S04]  /*45e0*/  IADD3 R0, PT, PT, R3, 0x88fffff, R0 ;  /* 0x088fffff03007810 */ /* 0x000fc80007ffe000 */
[----:B------:R-:W-:-:S04]  /*45f0*/  SHF.R.U32.HI R0, RZ, 0x15, R0 ;  /* 0x00000015ff007819 */ /* 0x000fc80000011600 */
[----:B------:R-:W-:-:S07]  /*4600*/  LOP3.LUT R0, R0, 0xff, RZ, 0xc0, !PT ;  /* 0x000000ff00007812 */ /* 0x000fce00078ec0ff */
.L_x_21852:
[----:B------:R-:W-:-:S04]  /*4610*/  SHF.R.U32.HI R3, RZ, 0x18, R3 ;  /* 0x00000018ff037819 */ /* 0x000fc80000011603 */
[----:B------:R-:W-:-:S04]  /*4620*/  LOP3.LUT R0, R0, 0x80, R3, 0xf8, !PT ;  /* 0x0000008000007812 */ /* 0x000fc800078ef803 */
[----:B------:R-:W-:-:S07]  /*4630*/  PRMT R4, R0, 0x7610, R4 ;  /* 0x0000761000047816 */ /* 0x000fce0000000004 */
.L_x_21850:
[----:B------:R-:W-:Y:S05]  /*4640*/  BSYNC.RECONVERGENT B0 ;  /* 0x0000000000007941 */ /* 0x000fea0003800200 */
.L_x_21849:
[----:B------:R0:W-:Y:S01]  /*4650*/  STG.E.U8 desc[UR36][R8.64], R4 ;  /* 0x0000000408007986 */ /* 0x0001e2000c101124 */
[----:B------:R-:W-:Y:S05]  /*4660*/  BRA `(.L_x_21826) ;  /* 0x0000000000ac7947 */ /* 0x000fea0003800000 */
.L_x_21842:
[----:B------:R-:W-:-:S13]  /*4670*/  ISETP.NE.AND P0, PT, R0, 0x1c, PT ;  /* 0x0000001c0000780c */ /* 0x000fda0003f05270 */
[----:B------:R-:W-:Y:S05]  /*4680*/  @!P0 BRA `(.L_x_21853) ;  /* 0x0000000000a08947 */ /* 0x000fea0003800000 */
[----:B------:R-:W-:-:S13]  /*4690*/  ISETP.NE.AND P0, PT, R0, 0x1d, PT ;  /* 0x0000001d0000780c */ /* 0x000fda0003f05270 */
[----:B------:R-:W-:Y:S05]  /*46a0*/  @!P0 BRA `(.L_x_21854) ;  /* 0x00000000008c8947 */ /* 0x000fea0003800000 */
[----:B------:R-:W-:-:S13]  /*46b0*/  ISETP.NE.AND P0, PT, R0, 0x2c, PT ;  /* 0x0000002c0000780c */ /* 0x000fda0003f05270 */
[----:B------:R-:W-:Y:S05]  /*46c0*/  @!P0 BRA `(.L_x_21855) ;  /* 0x0000000000448947 */ /* 0x000fea0003800000 */
.L_x_21825:
        /* <DEDUP_REMOVED lines=16> */
.L_x_21856:
[----:B------:R-:W-:Y:S05]  /*47d0*/  BRA `(.L_x_21826) ;  /* 0x0000000000507947 */ /* 0x000fea0003800000 */
.L_x_21855:
        /* <DEDUP_REMOVED lines=16> */
.L_x_21854:
[----:B------:R-:W-:-:S05]  /*48e0*/  SHF.R.S32.HI R5, RZ, 0x1f, R4 ;  /* 0x0000001fff057819 */ /* 0x000fca0000011404 */
[----:B------:R0:W-:Y:S01]  /*48f0*/  STG.E.64 desc[UR36][R8.64], R4 ;  /* 0x0000000408007986 */ /* 0x0001e2000c101b24 */
[----:B------:R-:W-:Y:S05]  /*4900*/  BRA `(.L_x_21826) ;  /* 0x0000000000047947 */ /* 0x000fea0003800000 */
.L_x_21853:
[----:B------:R0:W-:Y:S02]  /*4910*/  STG.E desc[UR36][R8.64], R4 ;  /* 0x0000000408007986 */ /* 0x0001e4000c101924 */
.L_x_21826:
        /* <DEDUP_REMOVED lines=23> */
.L_x_21861:
[----:B------:R0:W-:Y:S01]  /*4a90*/  STG.E.U8 desc[UR36][R8.64], R26 ;  /* 0x0000001a08007986 */ /* 0x0001e2000c101124 */
[----:B------:R-:W-:Y:S05]  /*4aa0*/  BRA `(.L_x_21863) ;  /* 0x0000000c00387947 */ /* 0x000fea0003800000 */
.L_x_21860:
        /* <DEDUP_REMOVED lines=9> */
.L_x_21865:
[----:B------:R3:W-:Y:S01]  /*4b40*/  STG.E desc[UR36][R8.64], R26 ;  /* 0x0000001a08007986 */ /* 0x0007e2000c101924 */
[----:B------:R-:W-:Y:S05]  /*4b50*/  BRA `(.L_x_21863) ;  /* 0x0000000c000c7947 */ /* 0x000fea0003800000 */
.L_x_21864:
[----:B------:R2:W-:Y:S01]  /*4b60*/  STG.E.U16 desc[UR36][R8.64], R26 ;  /* 0x0000001a08007986 */ /* 0x0005e2000c101524 */
[----:B------:R-:W-:Y:S05]  /*4b70*/  BRA `(.L_x_21863) ;  /* 0x0000000c00047947 */ /* 0x000fea0003800000 */
.L_x_21859:
        /* <DEDUP_REMOVED lines=9> */
.L_x_21867:
[----:B------:R-:W-:-:S04]  /*4c10*/  I2FP.F32.S32 R0, R26 ;  /* 0x0000001a00007245 */ /* 0x000fc80000201400 */
[----:B------:R-:W-:-:S05]  /*4c20*/  F2FP.F16.F32.PACK_AB R0, RZ, R0 ;  /* 0x00000000ff00723e */ /* 0x000fca00000000ff */
[----:B------:R0:W-:Y:S01]  /*4c30*/  STG.E.U16 desc[UR36][R8.64], R0 ;  /* 0x0000000008007986 */ /* 0x0001e2000c101524 */
[----:B------:R-:W-:Y:S05]  /*4c40*/  BRA `(.L_x_21863) ;  /* 0x0000000800d07947 */ /* 0x000fea0003800000 */
.L_x_21866:
        /* <DEDUP_REMOVED lines=10> */
.L_x_21869:
[----:B------:R-:W-:-:S04]  /*4cf0*/  I2FP.F32.S32 R26, R26 ;  /* 0x0000001a001a7245 */ /* 0x000fc80000201400 */
[----:B------:R-:W-:-:S04]  /*4d00*/  F2FP.F16.F32.PACK_AB R3, RZ, R26 ;  /* 0x0000001aff03723e */ /* 0x000fc800000000ff */
[----:B------:R-:W-:-:S05]  /*4d10*/  PRMT R3, R3, 0x5410, RZ ;  /* 0x0000541003037816 */ /* 0x000fca00000000ff */
[----:B------:R0:W-:Y:S01]  /*4d20*/  STG.E desc[UR36][R8.64], R3 ;  /* 0x0000000308007986 */ /* 0x0001e2000c101924 */
[----:B------:R-:W-:Y:S05]  /*4d30*/  BRA `(.L_x_21863) ;  /* 0x0000000800947947 */ /* 0x000fea0003800000 */
.L_x_21868:
[----:B------:R-:W0:Y:S02]  /*4d40*/  I2F.F64 R26, R26 ;  /* 0x0000001a001a7312 */ /* 0x000e240000201c00 */
[----:B0-----:R0:W-:Y:S01]  /*4d50*/  STG.E.64 desc[UR36][R8.64], R26 ;  /* 0x0000001a08007986 */ /* 0x0011e2000c101b24 */
[----:B------:R-:W-:Y:S05]  /*4d60*/  BRA `(.L_x_21863) ;  /* 0x0000000800887947 */ /* 0x000fea0003800000 */
.L_x_21858:
        /* <DEDUP_REMOVED lines=12> */
.L_x_21873:
        /* <DEDUP_REMOVED lines=17> */
.L_x_21876:
[----:B------:R-:W-:-:S04]  /*4f40*/  SHF.R.U32.HI R3, RZ, 0x18, R5 ;  /* 0x00000018ff037819 */ /* 0x000fc80000011605 */
[----:B------:R-:W-:-:S04]  /*4f50*/  LOP3.LUT R0, R0, 0x80, R3, 0xf8, !PT ;  /* 0x0000008000007812 */ /* 0x000fc800078ef803 */
[----:B------:R-:W-:-:S07]  /*4f60*/  PRMT R4, R0, 0x7610, R4 ;  /* 0x0000761000047816 */ /* 0x000fce0000000004 */
.L_x_21875:
[----:B------:R-:W-:Y:S05]  /*4f70*/  BSYNC.RECONVERGENT B0 ;  /* 0x0000000000007941 */ /* 0x000fea0003800200 */
.L_x_21874:
[----:B------:R0:W-:Y:S01]  /*4f80*/  STG.E.U8 desc[UR36][R8.64], R4 ;  /* 0x0000000408007986 */ /* 0x0001e2000c101124 */
[----:B------:R-:W-:Y:S05]  /*4f90*/  BRA `(.L_x_21863) ;  /* 0x0000000400fc7947 */ /* 0x000fea0003800000 */
.L_x_21872:
        /* <DEDUP_REMOVED lines=17> */
.L_x_21879:
[----:B------:R-:W-:-:S04]  /*50b0*/  SHF.R.U32.HI R3, RZ, 0x18, R5 ;  /* 0x00000018ff037819 */ /* 0x000fc80000011605 */
[----:B------:R-:W-:-:S04]  /*50c0*/  LOP3.LUT R0, R0, 0x80, R3, 0xf8, !PT ;  /* 0x0000008000007812 */ /* 0x000fc800078ef803 */
[----:B------:R-:W-:-:S07]  /*50d0*/  PRMT R4, R0, 0x7610, R4 ;  /* 0x0000761000047816 */ /* 0x000fce0000000004 */
.L_x_21878:
[----:B------:R-:W-:Y:S05]  /*50e0*/  BSYNC.RECONVERGENT B0 ;  /* 0x0000000000007941 */ /* 0x000fea0003800200 */
.L_x_21877:
[----:B------:R0:W-:Y:S01]  /*50f0*/  STG.E.U8 desc[UR36][R8.64], R4 ;  /* 0x0000000408007986 */ /* 0x0001e2000c101124 */
[----:B------:R-:W-:Y:S05]  /*5100*/  BRA `(.L_x_21863) ;  /* 0x0000000400a07947 */ /* 0x000fea0003800000 */
.L_x_21871:
        /* <DEDUP_REMOVED lines=22> */
.L_x_21881:
[----:B------:R-:W-:-:S05]  /*5270*/  SHF.R.S32.HI R27, RZ, 0x1f, R26 ;  /* 0x0000001fff1b7819 */ /* 0x000fca000001141a */
[----:B------:R0:W-:Y:S01]  /*5280*/  STG.E.64 desc[UR36][R8.64], R26 ;  /* 0x0000001a08007986 */ /* 0x0001e2000c101b24 */
[----:B------:R-:W-:Y:S05]  /*5290*/  BRA `(.L_x_21863) ;  /* 0x00000004003c7947 */ /* 0x000fea0003800000 */
.L_x_21880:
[----:B------:R0:W-:Y:S01]  /*52a0*/  STG.E desc[UR36][R8.64], R26 ;  /* 0x0000001a08007986 */ /* 0x0001e2000c101924 */
[----:B------:R-:W-:Y:S05]  /*52b0*/  BRA `(.L_x_21863) ;  /* 0x0000000400347947 */ /* 0x000fea0003800000 */
.L_x_21870:
        /* <DEDUP_REMOVED lines=10> */
.L_x_21883:
[----:B------:R-:W-:Y:S01]  /*5360*/  CS2R R6, SRZ ;  /* 0x0000000000067805 */ /* 0x000fe2000001ff00 */
[----:B------:R-:W0:Y:S04]  /*5370*/  I2F.F64 R4, R26 ;  /* 0x0000001a00047312 */ /* 0x000e280000201c00 */
[----:B0-----:R0:W-:Y:S01]  /*5380*/  STG.E.128 desc[UR36][R8.64], R4 ;  /* 0x0000000408007986 */ /* 0x0011e2000c101d24 */
[----:B------:R-:W-:Y:S05]  /*5390*/  BRA `(.L_x_21863) ;  /* 0x0000000000fc7947 */ /* 0x000fea0003800000 */
.L_x_21882:
[----:B------:R-:W-:-:S13]  /*53a0*/  ISETP.NE.AND P0, PT, R0, 0xf, PT ;  /* 0x0000000f0000780c */ /* 0x000fda0003f05270 */
[----:B------:R-:W-:Y:S05]  /*53b0*/  @!P0 BRA `(.L_x_21884) ;  /* 0x0000000000e88947 */ /* 0x000fea0003800000 */
[----:B------:R-:W-:-:S13]  /*53c0*/  ISETP.NE.AND P0, PT, R0, 0x17, PT ;  /* 0x000000170000780c */ /* 0x000fda0003f05270 */
[----:B------:R-:W-:Y:S05]  /*53d0*/  @!P0 BRA `(.L_x_21885) ;  /* 0x0000000000908947 */ /* 0x000fea0003800000 */
[----:B------:R-:W-:-:S13]  /*53e0*/  ISETP.NE.AND P0, PT, R0, 0x18, PT ;  /* 0x000000180000780c */ /* 0x000fda0003f05270 */
[----:B------:R-:W-:Y:S05]  /*53f0*/  @!P0 BRA `(.L_x_21886) ;  /* 0x0000000000448947 */ /* 0x000fea0003800000 */
.L_x_21862:
        /* <DEDUP_REMOVED lines=16> */
.L_x_21887:
[----:B------:R-:W-:Y:S05]  /*5500*/  BRA `(.L_x_21863) ;  /* 0x0000000000a07947 */ /* 0x000fea0003800000 */
.L_x_21886:
        /* <DEDUP_REMOVED lines=13> */
.L_x_21889:
[----:B------:R-:W-:Y:S05]  /*55e0*/  BSYNC.RECONVERGENT B0 ;  /* 0x0000000000007941 */ /* 0x000fea0003800200 */
.L_x_21888:
[----:B------:R-:W-:-:S05]  /*55f0*/  LOP3.LUT R3, R0, 0x80, R3, 0xf8, !PT ;  /* 0x0000008000037812 */ /* 0x000fca00078ef803 */
[----:B------:R0:W-:Y:S01]  /*5600*/  STG.E.U8 desc[UR36][R8.64], R3 ;  /* 0x0000000308007986 */ /* 0x0001e2000c101124 */
[----:B------:R-:W-:Y:S05]  /*5610*/  BRA `(.L_x_21863) ;  /* 0x00000000005c7947 */ /* 0x000fea0003800000 */
.L_x_21885:
        /* <DEDUP_REMOVED lines=12> */
.L_x_21891:
[----:B------:R-:W-:Y:S01]  /*56e0*/  IMAD.MOV.U32 R0, RZ, RZ, 0x7f ;  /* 0x0000007fff007424 */ /* 0x000fe200078e00ff */
[----:B------:R-:W-:-:S04]  /*56f0*/  ISETP.GT.U32.AND P0, PT, R4, 0x7f800000, PT ;  /* 0x7f8000000400780c */ /* 0x000fc80003f04070 */
[----:B------:R-:W-:-:S09]  /*5700*/  SEL R0, R0, 0x7c, P0 ;  /* 0x0000007c00007807 */ /* 0x000fd20000000000 */
.L_x_21892:
[----:B------:R-:W-:Y:S05]  /*5710*/  BSYNC.RECONVERGENT B0 ;  /* 0x0000000000007941 */ /* 0x000fea0003800200 */
.L_x_21890:
[----:B------:R-:W-:-:S04]  /*5720*/  SHF.R.U32.HI R3, RZ, 0x18, R3 ;  /* 0x00000018ff037819 */ /* 0x000fc80000011603 */
[----:B------:R-:W-:-:S05]  /*5730*/  LOP3.LUT R3, R0, 0x80, R3, 0xf8, !PT ;  /* 0x0000008000037812 */ /* 0x000fca00078ef803 */
[----:B------:R0:W-:Y:S01]  /*5740*/  STG.E.U8 desc[UR36][R8.64], R3 ;  /* 0x0000000308007986 */ /* 0x0001e2000c101124 */
[----:B------:R-:W-:Y:S05]  /*5750*/  BRA `(.L_x_21863) ;  /* 0x00000000000c7947 */ /* 0x000fea0003800000 */
.L_x_21884:
[----:B------:R-:W-:-:S04]  /*5760*/  I2FP.F32.S32 R0, R26 ;  /* 0x0000001a00007245 */ /* 0x000fc80000201400 */
[----:B------:R-:W-:-:S05]  /*5770*/  F2FP.BF16.F32.PACK_AB R0, RZ, R0 ;  /* 0x00000000ff00723e */ /* 0x000fca00000010ff */
[----:B------:R0:W-:Y:S02]  /*5780*/  STG.E.U16 desc[UR36][R8.64], R0 ;  /* 0x0000000008007986 */ /* 0x0001e4000c101524 */
.L_x_21863:
[----:B------:R-:W-:-:S07]  /*5790*/  VIADD R17, R17, 0x80 ;  /* 0x0000008011117836 */ /* 0x000fce0000000000 */
.L_x_21820:
[----:B------:R-:W-:-:S13]  /*57a0*/  ISETP.GE.AND P0, PT, R17, R16, PT ;  /* 0x000000101100720c */ /* 0x000fda0003f06270 */
[----:B------:R-:W-:Y:S05]  /*57b0*/  @P0 BREAK.RELIABLE B6 ;  /* 0x0000000000060942 */ /* 0x000fea0003800100 */
[----:B------:R-:W-:Y:S05]  /*57c0*/  @P0 BRA `(.L_x_21857) ;  /* 0x0000000c00980947 */ /* 0x000fea0003800000 */
[----:B------:R-:W-:Y:S05]  /*57d0*/  BSYNC.RELIABLE B6 ;  /* 0x0000000000067941 */ /* 0x000fea0003800100 */
.L_x_21819:
        /* <DEDUP_REMOVED lines=20> */
.L_x_21896:
[----:B------:R0:W-:Y:S01]  /*5920*/  STG.E.U8 desc[UR36][R8.64], R24 ;  /* 0x0000001808007986 */ /* 0x0001e2000c101124 */
[----:B------:R-:W-:Y:S05]  /*5930*/  BRA `(.L_x_21898) ;  /* 0x0000000c00387947 */ /* 0x000fea0003800000 */
.L_x_21895:
        /* <DEDUP_REMOVED lines=9> */
.L_x_21900:
[----:B------:R0:W-:Y:S01]  /*59d0*/  STG.E desc[UR36][R8.64], R24 ;  /* 0x0000001808007986 */ /* 0x0001e2000c101924 */
[----:B------:R-:W-:Y:S05]  /*59e0*/  BRA `(.L_x_21898) ;  /* 0x0000000c000c7947 */ /* 0x000fea0003800000 */
.L_x_21899:
[----:B------:R0:W-:Y:S01]  /*59f0*/  STG.E.U16 desc[UR36][R8.64], R24 ;  /* 0x0000001808007986 */ /* 0x0001e2000c101524 */
[----:B------:R-:W-:Y:S05]  /*5a00*/  BRA `(.L_x_21898) ;  /* 0x0000000c00047947 */ /* 0x000fea0003800000 */
.L_x_21894:
        /* <DEDUP_REMOVED lines=9> */
.L_x_21902:
[----:B------:R-:W-:-:S04]  /*5aa0*/  I2FP.F32.S32 R0, R24 ;  /* 0x0000001800007245 */ /* 0x000fc80000201400 */
[----:B------:R-:W-:-:S05]  /*5ab0*/  F2FP.F16.F32.PACK_AB R0, RZ, R0 ;  /* 0x00000000ff00723e */ /* 0x000fca00000000ff */
[----:B------:R0:W-:Y:S01]  /*5ac0*/  STG.E.U16 desc[UR36][R8.64], R0 ;  /* 0x0000000008007986 */ /* 0x0001e2000c101524 */
[----:B------:R-:W-:Y:S05]  /*5ad0*/  BRA `(.L_x_21898) ;  /* 0x0000000800d07947 */ /* 0x000fea0003800000 */
.L_x_21901:
        /* <DEDUP_REMOVED lines=10> */
.L_x_21904:
[----:B------:R-:W-:-:S04]  /*5b80*/  I2FP.F32.S32 R24, R24 ;  /* 0x0000001800187245 */ /* 0x000fc80000201400 */
[----:B------:R-:W-:-:S04]  /*5b90*/  F2FP.F16.F32.PACK_AB R3, RZ, R24 ;  /* 0x00000018ff03723e */ /* 0x000fc800000000ff */
[----:B------:R-:W-:-:S05]  /*5ba0*/  PRMT R3, R3, 0x5410, RZ ;  /* 0x0000541003037816 */ /* 0x000fca00000000ff */
[----:B------:R0:W-:Y:S01]  /*5bb0*/  STG.E desc[UR36][R8.64], R3 ;  /* 0x0000000308007986 */ /* 0x0001e2000c101924 */
[----:B------:R-:W-:Y:S05]  /*5bc0*/  BRA `(.L_x_21898) ;  /* 0x0000000800947947 */ /* 0x000fea0003800000 */
.L_x_21903:
[----:B------:R-:W0:Y:S02]  /*5bd0*/  I2F.F64 R24, R24 ;  /* 0x0000001800187312 */ /* 0x000e240000201c00 */
[----:B0-----:R0:W-:Y:S01]  /*5be0*/  STG.E.64 desc[UR36][R8.64], R24 ;  /* 0x0000001808007986 */ /* 0x0011e2000c101b24 */
[----:B------:R-:W-:Y:S05]  /*5bf0*/  BRA `(.L_x_21898) ;  /* 0x0000000800887947 */ /* 0x000fea0003800000 */
.L_x_21893:
        /* <DEDUP_REMOVED lines=12> */
.L_x_21908:
        /* <DEDUP_REMOVED lines=17> */
.L_x_21911:
[----:B------:R-:W-:-:S04]  /*5dd0*/  SHF.R.U32.HI R3, RZ, 0x18, R5 ;  /* 0x00000018ff037819 */ /* 0x000fc80000011605 */
[----:B------:R-:W-:-:S04]  /*5de0*/  LOP3.LUT R0, R0, 0x80, R3, 0xf8, !PT ;  /* 0x0000008000007812 */ /* 0x000fc800078ef803 */
[----:B------:R-:W-:-:S07]  /*5df0*/  PRMT R4, R0, 0x7610, R4 ;  /* 0x0000761000047816 */ /* 0x000fce0000000004 */
.L_x_21910:
[----:B------:R-:W-:Y:S05]  /*5e00*/  BSYNC.RECONVERGENT B0 ;  /* 0x0000000000007941 */ /* 0x000fea0003800200 */
.L_x_21909:
[----:B------:R0:W-:Y:S01]  /*5e10*/  STG.E.U8 desc[UR36][R8.64], R4 ;  /* 0x0000000408007986 */ /* 0x0001e2000c101124 */
[----:B------:R-:W-:Y:S05]  /*5e20*/  BRA `(.L_x_21898) ;  /* 0x0000000400fc7947 */ /* 0x000fea0003800000 */
.L_x_21907:
        /* <DEDUP_REMOVED lines=17> */
.L_x_21914:
[----:B------:R-:W-:-:S04]  /*5f40*/  SHF.R.U32.HI R3, RZ, 0x18, R5 ;  /* 0x00000018ff037819 */ /* 0x000fc80000011605 */
[----:B------:R-:W-:-:S04]  /*5f50*/  LOP3.LUT R0, R0, 0x80, R3, 0xf8, !PT ;  /* 0x0000008000007812 */ /* 0x000fc800078ef803 */
[----:B------:R-:W-:-:S07]  /*5f60*/  PRMT R4, R0, 0x7610, R4 ;  /* 0x0000761000047816 */ /* 0x000fce0000000004 */
.L_x_21913:
[----:B------:R-:W-:Y:S05]  /*5f70*/  BSYNC.RECONVERGENT B0 ;  /* 0x0000000000007941 */ /* 0x000fea0003800200 */
.L_x_21912:
[----:B------:R0:W-:Y:S01]  /*5f80*/  STG.E.U8 desc[UR36][R8.64], R4 ;  /* 0x0000000408007986 */ /* 0x0001e2000c101124 */
[----:B------:R-:W-:Y:S05]  /*5f90*/  BRA `(.L_x_21898) ;  /* 0x0000000400a07947 */ /* 0x000fea0003800000 */
.L_x_21906:
        /* <DEDUP_REMOVED lines=22> */
.L_x_21916:
[----:B------:R-:W-:-:S05]  /*6100*/  SHF.R.S32.HI R25, RZ, 0x1f, R24 ;  /* 0x0000001fff197819 */ /* 0x000fca0000011418 */
[----:B------:R0:W-:Y:S01]  /*6110*/  STG.E.64 desc[UR36][R8.64], R24 ;  /* 0x0000001808007986 */ /* 0x0001e2000c101b24 */
[----:B------:R-:W-:Y:S05]  /*6120*/  BRA `(.L_x_21898) ;  /* 0x00000004003c7947 */ /* 0x000fea0003800000 */
.L_x_21915:
[----:B------:R0:W-:Y:S01]  /*6130*/  STG.E desc[UR36][R8.64], R24 ;  /* 0x0000001808007986 */ /* 0x0001e2000c101924 */
[----:B------:R-:W-:Y:S05]  /*6140*/  BRA `(.L_x_21898) ;  /* 0x0000000400347947 */ /* 0x000fea0003800000 */
.L_x_21905:
        /* <DEDUP_REMOVED lines=10> */
.L_x_21918:
[----:B------:R-:W-:Y:S01]  /*61f0*/  CS2R R6, SRZ ;  /* 0x0000000000067805 */ /* 0x000fe2000001ff00 */
[----:B------:R-:W0:Y:S04]  /*6200*/  I2F.F64 R4, R24 ;  /* 0x0000001800047312 */ /* 0x000e280000201c00 */
[----:B0-----:R4:W-:Y:S01]  /*6210*/  STG.E.128 desc[UR36][R8.64], R4 ;  /* 0x0000000408007986 */ /* 0x0019e2000c101d24 */
[----:B------:R-:W-:Y:S05]  /*6220*/  BRA `(.L_x_21898) ;  /* 0x0000000000fc7947 */ /* 0x000fea0003800000 */
.L_x_21917:
[----:B------:R-:W-:-:S13]  /*6230*/  ISETP.NE.AND P0, PT, R0, 0xf, PT ;  /* 0x0000000f0000780c */ /* 0x000fda0003f05270 */
[----:B------:R-:W-:Y:S05]  /*6240*/  @!P0 BRA `(.L_x_21919) ;  /* 0x0000000000e88947 */ /* 0x000fea0003800000 */
[----:B------:R-:W-:-:S13]  /*6250*/  ISETP.NE.AND P0, PT, R0, 0x17, PT ;  /* 0x000000170000780c */ /* 0x000fda0003f05270 */
[----:B------:R-:W-:Y:S05]  /*6260*/  @!P0 BRA `(.L_x_21920) ;  /* 0x0000000000908947 */ /* 0x000fea0003800000 */
[----:B------:R-:W-:-:S13]  /*6270*/  ISETP.NE.AND P0, PT, R0, 0x18, PT ;  /* 0x000000180000780c */ /* 0x000fda0003f05270 */
[----:B------:R-:W-:Y:S05]  /*6280*/  @!P0 BRA `(.L_x_21921) ;  /* 0x0000000000448947 */ /* 0x000fea0003800000 */
.L_x_21897:
        /* <DEDUP_REMOVED lines=16> */
.L_x_21922:
[----:B------:R-:W-:Y:S05]  /*6390*/  BRA `(.L_x_21898) ;  /* 0x0000000000a07947 */ /* 0x000fea0003800000 */
.L_x_21921:
        /* <DEDUP_REMOVED lines=13> */
.L_x_21924:
[----:B------:R-:W-:Y:S05]  /*6470*/  BSYNC.RECONVERGENT B0 ;  /* 0x0000000000007941 */ /* 0x000fea0003800200 */
.L_x_21923:
[----:B------:R-:W-:-:S05]  /*6480*/  LOP3.LUT R3, R0, 0x80, R3, 0xf8, !PT ;  /* 0x0000008000037812 */ /* 0x000fca00078ef803 */
[----:B------:R2:W-:Y:S01]  /*6490*/  STG.E.U8 desc[UR36][R8.64], R3 ;  /* 0x0000000308007986 */ /* 0x0005e2000c101124 */
[----:B------:R-:W-:Y:S05]  /*64a0*/  BRA `(.L_x_21898) ;  /* 0x00000000005c7947 */ /* 0x000fea0003800000 */
.L_x_21920:
        /* <DEDUP_REMOVED lines=12> */
.L_x_21926:
[----:B------:R-:W-:Y:S01]  /*6570*/  IMAD.MOV.U32 R0, RZ, RZ, 0x7f ;  /* 0x0000007fff007424 */ /* 0x000fe200078e00ff */
[----:B------:R-:W-:-:S04]  /*6580*/  ISETP.GT.U32.AND P0, PT, R4, 0x7f800000, PT ;  /* 0x7f8000000400780c */ /* 0x000fc80003f04070 */
[----:B------:R-:W-:-:S09]  /*6590*/  SEL R0, R0, 0x7c, P0 ;  /* 0x0000007c00007807 */ /* 0x000fd20000000000 */
.L_x_21927:
[----:B------:R-:W-:Y:S05]  /*65a0*/  BSYNC.RECONVERGENT B0 ;  /* 0x0000000000007941 */ /* 0x000fea0003800200 */
.L_x_21925:
[----:B------:R-:W-:-:S04]  /*65b0*/  SHF.R.U32.HI R3, RZ, 0x18, R3 ;  /* 0x00000018ff037819 */ /* 0x000fc80000011603 */
[----:B------:R-:W-:-:S05]  /*65c0*/  LOP3.LUT R3, R0, 0x80, R3, 0xf8, !PT ;  /* 0x0000008000037812 */ /* 0x000fca00078ef803 */
[----:B------:R1:W-:Y:S01]  /*65d0*/  STG.E.U8 desc[UR36][R8.64], R3 ;  /* 0x0000000308007986 */ /* 0x0003e2000c101124 */
[----:B------:R-:W-:Y:S05]  /*65e0*/  BRA `(.L_x_21898) ;  /* 0x00000000000c7947 */ /* 0x000fea0003800000 */
.L_x_21919:
[----:B------:R-:W-:-:S04]  /*65f0*/  I2FP.F32.S32 R0, R24 ;  /* 0x0000001800007245 */ /* 0x000fc80000201400 */
[----:B------:R-:W-:-:S05]  /*6600*/  F2FP.BF16.F32.PACK_AB R0, RZ, R0 ;  /* 0x00000000ff00723e */ /* 0x000fca00000010ff */
[----:B------:R0:W-:Y:S02]  /*6610*/  STG.E.U16 desc[UR36][R8.64], R0 ;  /* 0x0000000008007986 */ /* 0x0001e4000c101524 */
.L_x_21898:
[----:B------:R-:W-:-:S07]  /*6620*/  VIADD R17, R17, 0x80 ;  /* 0x0000008011117836 */ /* 0x000fce0000000000 */
.L_x_21857:
[----:B------:R-:W-:Y:S05]  /*6630*/  BSYNC.RECONVERGENT B7 ;  /* 0x0000000000077941 */ /* 0x000fea0003800200 */
.L_x_21818:
        /* <DEDUP_REMOVED lines=21> */
.L_x_21931:
[----:B------:R-:W-:Y:S01]  /*6790*/  STG.E.U8 desc[UR36][R2.64], R22 ;  /* 0x0000001602007986 */ /* 0x000fe2000c101124 */
[----:B------:R-:W-:Y:S05]  /*67a0*/  EXIT ;  /* 0x000000000000794d */ /* 0x000fea0003800000 */
.L_x_21930:
        /* <DEDUP_REMOVED lines=9> */
.L_x_21934:
[----:B------:R-:W-:Y:S01]  /*6840*/  STG.E desc[UR36][R2.64], R22 ;  /* 0x0000001602007986 */ /* 0x000fe2000c101924 */
[----:B------:R-:W-:Y:S05]  /*6850*/  EXIT ;  /* 0x000000000000794d */ /* 0x000fea0003800000 */
.L_x_21933:
[----:B------:R-:W-:Y:S01]  /*6860*/  STG.E.U16 desc[UR36][R2.64], R22 ;  /* 0x0000001602007986 */ /* 0x000fe2000c101524 */
[----:B------:R-:W-:Y:S05]  /*6870*/  EXIT ;  /* 0x000000000000794d */ /* 0x000fea0003800000 */
.L_x_21929:
        /* <DEDUP_REMOVED lines=9> */
.L_x_21936:
[----:B------:R-:W-:-:S04]  /*6910*/  I2FP.F32.S32 R0, R22 ;  /* 0x0000001600007245 */ /* 0x000fc80000201400 */
[----:B------:R-:W-:-:S05]  /*6920*/  F2FP.F16.F32.PACK_AB R0, RZ, R0 ;  /* 0x00000000ff00723e */ /* 0x000fca00000000ff */
[----:B------:R-:W-:Y:S01]  /*6930*/  STG.E.U16 desc[UR36][R2.64], R0 ;  /* 0x0000000002007986 */ /* 0x000fe2000c101524 */
[----:B------:R-:W-:Y:S05]  /*6940*/  EXIT ;  /* 0x000000000000794d */ /* 0x000fea0003800000 */
.L_x_21935:
        /* <DEDUP_REMOVED lines=10> */
.L_x_21938:
[----:B------:R-:W-:-:S04]  /*69f0*/  I2FP.F32.S32 R22, R22 ;  /* 0x0000001600167245 */ /* 0x000fc80000201400 */
[----:B------:R-:W-:-:S04]  /*6a00*/  F2FP.F16.F32.PACK_AB R5, RZ, R22 ;  /* 0x00000016ff05723e */ /* 0x000fc800000000ff */
[----:B------:R-:W-:-:S05]  /*6a10*/  PRMT R5, R5, 0x5410, RZ ;  /* 0x0000541005057816 */ /* 0x000fca00000000ff */
[----:B------:R-:W-:Y:S01]  /*6a20*/  STG.E desc[UR36][R2.64], R5 ;  /* 0x0000000502007986 */ /* 0x000fe2000c101924 */
[----:B------:R-:W-:Y:S05]  /*6a30*/  EXIT ;  /* 0x000000000000794d */ /* 0x000fea0003800000 */
.L_x_21937:
[----:B------:R-:W0:Y:S02]  /*6a40*/  I2F.F64 R22, R22 ;  /* 0x0000001600167312 */ /* 0x000e240000201c00 */
[----:B0-----:R-:W-:Y:S01]  /*6a50*/  STG.E.64 desc[UR36][R2.64], R22 ;  /* 0x0000001602007986 */ /* 0x001fe2000c101b24 */
[----:B------:R-:W-:Y:S05]  /*6a60*/  EXIT ;  /* 0x000000000000794d */ /* 0x000fea0003800000 */
.L_x_21928:
        /* <DEDUP_REMOVED lines=12> */
.L_x_21942:
        /* <DEDUP_REMOVED lines=18> */
.L_x_21945:
[----:B------:R-:W-:-:S04]  /*6c50*/  SHF.R.U32.HI R5, RZ, 0x18, R5 ;  /* 0x00000018ff057819 */ /* 0x000fc80000011605 */
[----:B------:R-:W-:-:S07]  /*6c60*/  LOP3.LUT R0, R0, 0x80, R5, 0xf8, !PT ;  /* 0x0000008000007812 */ /* 0x000fce00078ef805 */
.L_x_21944:
[----:B------:R-:W-:Y:S05]  /*6c70*/  BSYNC.RECONVERGENT B0 ;  /* 0x0000000000007941 */ /* 0x000fea0003800200 */
.L_x_21943:
[----:B------:R-:W-:Y:S01]  /*6c80*/  STG.E.U8 desc[UR36][R2.64], R0 ;  /* 0x0000000002007986 */ /* 0x000fe2000c101124 */
[----:B------:R-:W-:Y:S05]  /*6c90*/  EXIT ;  /* 0x000000000000794d */ /* 0x000fea0003800000 */
.L_x_21941:
        /* <DEDUP_REMOVED lines=18> */
.L_x_21948:
[----:B------:R-:W-:-:S04]  /*6dc0*/  SHF.R.U32.HI R5, RZ, 0x18, R5 ;  /* 0x00000018ff057819 */ /* 0x000fc80000011605 */
[----:B------:R-:W-:-:S07]  /*6dd0*/  LOP3.LUT R0, R0, 0x80, R5, 0xf8, !PT ;  /* 0x0000008000007812 */ /* 0x000fce00078ef805 */
.L_x_21947:
[----:B------:R-:W-:Y:S05]  /*6de0*/  BSYNC.RECONVERGENT B0 ;  /* 0x0000000000007941 */ /* 0x000fea0003800200 */
.L_x_21946:
[----:B------:R-:W-:Y:S01]  /*6df0*/  STG.E.U8 desc[UR36][R2.64], R0 ;  /* 0x0000000002007986 */ /* 0x000fe2000c101124 */
[----:B------:R-:W-:Y:S05]  /*6e00*/  EXIT ;  /* 0x000000000000794d */ /* 0x000fea0003800000 */
.L_x_21940:
        /* <DEDUP_REMOVED lines=22> */
.L_x_21950:
[----:B------:R-:W-:-:S05]  /*6f70*/  SHF.R.S32.HI R23, RZ, 0x1f, R22 ;  /* 0x0000001fff177819 */ /* 0x000fca0000011416 */
[----:B------:R-:W-:Y:S01]  /*6f80*/  STG.E.64 desc[UR36][R2.64], R22 ;  /* 0x0000001602007986 */ /* 0x000fe2000c101b24 */
[----:B------:R-:W-:Y:S05]  /*6f90*/  EXIT ;  /* 0x000000000000794d */ /* 0x000fea0003800000 */
.L_x_21949:
[----:B------:R-:W-:Y:S01]  /*6fa0*/  STG.E desc[UR36][R2.64], R22 ;  /* 0x0000001602007986 */ /* 0x000fe2000c101924 */
[----:B------:R-:W-:Y:S05]  /*6fb0*/  EXIT ;  /* 0x000000000000794d */ /* 0x000fea0003800000 */
.L_x_21939:
        /* <DEDUP_REMOVED lines=10> */
.L_x_21952:
[----:B------:R-:W-:Y:S01]  /*7060*/  CS2R R6, SRZ ;  /* 0x0000000000067805 */ /* 0x000fe2000001ff00 */
[----:B------:R-:W0:Y:S04]  /*7070*/  I2F.F64 R4, R22 ;  /* 0x0000001600047312 */ /* 0x000e280000201c00 */
[----:B0-----:R-:W-:Y:S01]  /*7080*/  STG.E.128 desc[UR36][R2.64], R4 ;  /* 0x0000000402007986 */ /* 0x001fe2000c101d24 */
[----:B------:R-:W-:Y:S05]  /*7090*/  EXIT ;  /* 0x000000000000794d */ /* 0x000fea0003800000 */
.L_x_21951:
[----:B------:R-:W-:-:S13]  /*70a0*/  ISETP.NE.AND P0, PT, R0, 0xf, PT ;  /* 0x0000000f0000780c */ /* 0x000fda0003f05270 */
[----:B------:R-:W-:Y:S05]  /*70b0*/  @!P0 BRA `(.L_x_21953) ;  /* 0x0000000000e88947 */ /* 0x000fea0003800000 */
[----:B------:R-:W-:-:S13]  /*70c0*/  ISETP.NE.AND P0, PT, R0, 0x17, PT ;  /* 0x000000170000780c */ /* 0x000fda0003f05270 */
[----:B------:R-:W-:Y:S05]  /*70d0*/  @!P0 BRA `(.L_x_21954) ;  /* 0x0000000000908947 */ /* 0x000fea0003800000 */
[----:B------:R-:W-:-:S13]  /*70e0*/  ISETP.NE.AND P0, PT, R0, 0x18, PT ;  /* 0x000000180000780c */ /* 0x000fda0003f05270 */
[----:B------:R-:W-:Y:S05]  /*70f0*/  @!P0 BRA `(.L_x_21955) ;  /* 0x0000000000448947 */ /* 0x000fea0003800000 */
.L_x_21932:
        /* <DEDUP_REMOVED lines=16> */
.L_x_21956:
[----:B------:R-:W-:Y:S05]  /*7200*/  EXIT ;  /* 0x000000000000794d */ /* 0x000fea0003800000 */
.L_x_21955:
        /* <DEDUP_REMOVED lines=13> */
.L_x_21958:
[----:B------:R-:W-:Y:S05]  /*72e0*/  BSYNC.RECONVERGENT B0 ;  /* 0x0000000000007941 */ /* 0x000fea0003800200 */
.L_x_21957:
[----:B------:R-:W-:-:S05]  /*72f0*/  LOP3.LUT R5, R0, 0x80, R5, 0xf8, !PT ;  /* 0x0000008000057812 */ /* 0x000fca00078ef805 */
[----:B------:R-:W-:Y:S01]  /*7300*/  STG.E.U8 desc[UR36][R2.64], R5 ;  /* 0x0000000502007986 */ /* 0x000fe2000c101124 */
[----:B------:R-:W-:Y:S05]  /*7310*/  EXIT ;  /* 0x000000000000794d */ /* 0x000fea0003800000 */
.L_x_21954:
        /* <DEDUP_REMOVED lines=12> */
.L_x_21960:
[----:B------:R-:W-:Y:S01]  /*73e0*/  IMAD.MOV.U32 R0, RZ, RZ, 0x7f ;  /* 0x0000007fff007424 */ /* 0x000fe200078e00ff */
[----:B------:R-:W-:-:S04]  /*73f0*/  ISETP.GT.U32.AND P0, PT, R4, 0x7f800000, PT ;  /* 0x7f8000000400780c */ /* 0x000fc80003f04070 */
[----:B------:R-:W-:-:S09]  /*7400*/  SEL R0, R0, 0x7c, P0 ;  /* 0x0000007c00007807 */ /* 0x000fd20000000000 */
.L_x_21961:
[----:B------:R-:W-:Y:S05]  /*7410*/  BSYNC.RECONVERGENT B0 ;  /* 0x0000000000007941 */ /* 0x000fea0003800200 */
.L_x_21959:
[----:B------:R-:W-:-:S04]  /*7420*/  SHF.R.U32.HI R5, RZ, 0x18, R5 ;  /* 0x00000018ff057819 */ /* 0x000fc80000011605 */
[----:B------:R-:W-:-:S05]  /*7430*/  LOP3.LUT R5, R0, 0x80, R5, 0xf8, !PT ;  /* 0x0000008000057812 */ /* 0x000fca00078ef805 */
[----:B------:R-:W-:Y:S01]  /*7440*/  STG.E.U8 desc[UR36][R2.64], R5 ;  /* 0x0000000502007986 */ /* 0x000fe2000c101124 */
[----:B------:R-:W-:Y:S05]  /*7450*/  EXIT ;  /* 0x000000000000794d */ /* 0x000fea0003800000 */
.L_x_21953:
[----:B------:R-:W-:-:S04]  /*7460*/  I2FP.F32.S32 R0, R22 ;  /* 0x0000001600007245 */ /* 0x000fc80000201400 */
[----:B------:R-:W-:-:S05]  /*7470*/  F2FP.BF16.F32.PACK_AB R0, RZ, R0 ;  /* 0x00000000ff00723e */ /* 0x000fca00000010ff */
[----:B------:R-:W-:Y:S01]  /*7480*/  STG.E.U16 desc[UR36][R2.64], R0 ;  /* 0x0000000002007986 */ /* 0x000fe2000c101524 */
[----:B------:R-:W-:Y:S05]  /*7490*/  EXIT ;  /* 0x000000000000794d */ /* 0x000fea0003800000 */
.L_x_21962:
        /* <DEDUP_REMOVED lines=14> */
.L_x_26013:


//--------------------- .text._ZN2at6native18elementwise_kernelILi128ELi2EZNS0_22gpu_kernel_impl_nocastINS0_13AUnaryFunctorIiiiNS0_17BitwiseAndFunctorIiEEEEEEvRNS_18TensorIteratorBaseERKT_EUliE_EEviT1_ --------------------------
	.section	.text._ZN2at6native18elementwise_kernelILi128ELi2EZNS0_22gpu_kernel_impl_nocastINS0_13AUnaryFunctorIiiiNS0_17BitwiseAndFunctorIiEEEEEEvRNS_18TensorIteratorBaseERKT_EUliE_EEviT1_,"ax",@progbits
	.align	128
        .global         _ZN2at6native18elementwise_kernelILi128ELi2EZNS0_22gpu_kernel_impl_nocastINS0_13AUnaryFunctorIiiiNS0_17BitwiseAndFunctorIiEEEEEEvRNS_18TensorIteratorBaseERKT_EUliE_EEviT1_
        .type           _ZN2at6native18elementwise_kernelILi128ELi2EZNS0_22gpu_kernel_impl_nocastINS0_13AUnaryFunctorIiiiNS0_17BitwiseAndFunctorIiEEEEEEvRNS_18TensorIteratorBaseERKT_EUliE_EEviT1_,@function
        .size           _ZN2at6native18elementwise_kernelILi128ELi2EZNS0_22gpu_kernel_impl_nocastINS0_13AUnaryFunctorIiiiNS0_17BitwiseAndFunctorIiEEEEEEvRNS_18TensorIteratorBaseERKT_EUliE_EEviT1_,(.L_x_26014 - _ZN2at6native18elementwise_kernelILi128ELi2EZNS0_22gpu_kernel_impl_nocastINS0_13AUnaryFunctorIiiiNS0_17BitwiseAndFunctorIiEEEEEEvRNS_18TensorIteratorBaseERKT_EUliE_EEviT1_)
        .other          _ZN2at6native18elementwise_kernelILi128ELi2EZNS0_22gpu_kernel_impl_nocastINS0_13AUnaryFunctorIiiiNS0_17BitwiseAndFunctorIiEEEEEEvRNS_18TensorIteratorBaseERKT_EUliE_EEviT1_,@"STO_CUDA_ENTRY STV_DEFAULT"
_ZN2at6native18elementwise_kernelILi128ELi2EZNS0_22gpu_kernel_impl_nocastINS0_13AUnaryFunctorIiiiNS0_17BitwiseAndFunctorIiEEEEEEvRNS_18TensorIteratorBaseERKT_EUliE_EEviT1_:
.text._ZN2at6native18elementwise_kernelILi128ELi2EZNS0_22gpu_kernel_impl_nocastINS0_13AUnaryFunctorIiiiNS0_17BitwiseAndFunctorIiEEEEEEvRNS_18TensorIteratorBaseERKT_EUliE_EEviT1_:
        /* <DEDUP_REMOVED lines=20> */
.L_x_21965:
[----:B------:R-:W-:Y:S05]  /*0140*/  BSYNC.RECONVERGENT B0 ;  /* 0x0000000000007941 */ /* 0x000fea0003800200 */
.L_x_21964:
        /* <DEDUP_REMOVED lines=9> */
.L_x_21963:
        /* <DEDUP_REMOVED lines=305> */
.L_x_21968:
        /* <DEDUP_REMOVED lines=10> */
.L_x_21967:
[----:B------:R-:W-:Y:S05]  /*1590*/  BSYNC.RECONVERGENT B0 ;  /* 0x0000000000007941 */ /* 0x000fea0003800200 */
.L_x_21966:
        /* <DEDUP_REMOVED lines=300> */
.L_x_21969:
        /* <DEDUP_REMOVED lines=10> */
.L_x_21970:
        /* <DEDUP_REMOVED lines=16> */
.L_x_26014:


//--------------------- .text._ZN2at6native27unrolled_elementwise_kernelINS0_13AUnaryFunctorIiiiNS0_17BitwiseAndFunctorIiEEEESt5arrayIPcLm2EELi4E23TrivialOffsetCalculatorILi1EjESA_NS0_6memory15LoadWithoutCastENSB_16StoreWithoutCastEEEviT_T0_T2_T3_T4_T5_ --------------------------
	.section	.text._ZN2at6native27unrolled_elementwise_kernelINS0_13AUnaryFunctorIiiiNS0_17BitwiseAndFunctorIiEEEESt5arrayIPcLm2EELi4E23TrivialOffsetCalculatorILi1EjESA_NS0_6memory15LoadWithoutCastENSB_16StoreWithoutCastEEEviT_T0_T2_T3_T4_T5_,"ax",@progbits
	.align	128
        .global         _ZN2at6native27unrolled_elementwise_kernelINS0_13AUnaryFunctorIiiiNS0_17BitwiseAndFunctorIiEEEESt5arrayIPcLm2EELi4E23TrivialOffsetCalculatorILi1EjESA_NS0_6memory15LoadWithoutCastENSB_16StoreWithoutCastEEEviT_T0_T2_T3_T4_T5_
        .type           _ZN2at6native27unrolled_elementwise_kernelINS0_13AUnaryFunctorIiiiNS0_17BitwiseAndFunctorIiEEEESt5arrayIPcLm2EELi4E23TrivialOffsetCalculatorILi1EjESA_NS0_6memory15LoadWithoutCastENSB_16StoreWithoutCastEEEviT_T0_T2_T3_T4_T5_,@function
        .size           _ZN2at6native27unrolled_elementwise_kernelINS0_13AUnaryFunctorIiiiNS0_17BitwiseAndFunctorIiEEEESt5arrayIPcLm2EELi4E23TrivialOffsetCalculatorILi1EjESA_NS0_6memory15LoadWithoutCastENSB_16StoreWithoutCastEEEviT_T0_T2_T3_T4_T5_,(.L_x_26015 - _ZN2at6native27unrolled_elementwise_kernelINS0_13AUnaryFunctorIiiiNS0_17BitwiseAndFunctorIiEEEESt5arrayIPcLm2EELi4E23TrivialOffsetCalculatorILi1EjESA_NS0_6memory15LoadWithoutCastENSB_16StoreWithoutCastEEEviT_T0_T2_T3_T4_T5_)
        .other          _ZN2at6native27unrolled_elementwise_kernelINS0_13AUnaryFunctorIiiiNS0_17BitwiseAndFunctorIiEEEESt5arrayIPcLm2EELi4E23TrivialOffsetCalculatorILi1EjESA_NS0_6memory15LoadWithoutCastENSB_16StoreWithoutCastEEEviT_T0_T2_T3_T4_T5_,@"STO_CUDA_ENTRY STV_DEFAULT"
_ZN2at6native27unrolled_elementwise_kernelINS0_13AUnaryFunctorIiiiNS0_17BitwiseAndFunctorIiEEEESt5arrayIPcLm2EELi4E23TrivialOffsetCalculatorILi1EjESA_NS0_6memory15LoadWithoutCastENSB_16StoreWithoutCastEEEviT_T0_T2_T3_T4_T5_:
.text._ZN2at6native27unrolled_elementwise_kernelINS0_13AUnaryFunctorIiiiNS0_17BitwiseAndFunctorIiEEEESt5arrayIPcLm2EELi4E23TrivialOffsetCalculatorILi1EjESA_NS0_6memory15LoadWithoutCastENSB_16StoreWithoutCastEEEviT_T0_T2_T3_T4_T5_:
        /* <DEDUP_REMOVED lines=54> */
.L_x_21973:
[----:B------:R-:W-:Y:S05]  /*0360*/  BSYNC.RELIABLE B1 ;  /* 0x0000000000017941 */ /* 0x000fea0003800100 */
.L_x_21972:
[----:B------:R-:W-:-:S13]  /*0370*/  ISETP.GE.AND P0, PT, R3, R2, PT ;  /* 0x000000020300720c */ /* 0x000fda0003f06270 */
[----:B0-----:R-:W0:Y:S01]  /*0380*/  @!P0 LDC.64 R4, c[0x0][0x390] ;  /* 0x0000e400ff048b82 */ /* 0x001e220000000a00 */
[----:B------:R-:W-:Y:S01]  /*0390*/  @!P0 LEA R7, R0, R3, 0x9 ;  /* 0x0000000300078211 */ /* 0x000fe200078e48ff */
[----:B------:R-:W-:-:S04]  /*03a0*/  @!P0 VIADD R3, R3, 0x80 ;  /* 0x0000008003038836 */ /* 0x000fc80000000000 */
[----:B0-----:R-:W-:-:S05]  /*03b0*/  @!P0 IMAD.WIDE.U32 R4, R7, 0x4, R4 ;  /* 0x0000000407048825 */ /* 0x001fca00078e0004 */
[----:B------:R1:W-:Y:S02]  /*03c0*/  @!P0 STG.E desc[UR4][R4.64], R19 ;  /* 0x0000001304008986 */ /* 0x0003e4000c101904 */
.L_x_21974:
[----:B------:R-:W-:Y:S05]  /*03d0*/  BSYNC.RECONVERGENT B0 ;  /* 0x0000000000007941 */ /* 0x000fea0003800200 */
.L_x_21971:
        /* <DEDUP_REMOVED lines=8> */
.L_x_21975:
        /* <DEDUP_REMOVED lines=10> */
.L_x_26015:


//--------------------- .text._ZN2at6native29vectorized_elementwise_kernelILi2ENS0_13AUnaryFunctorIiiiNS0_17BitwiseAndFunctorIiEEEESt5arrayIPcLm2EEEEviT0_T1_ --------------------------
	.section	.text._ZN2at6native29vectorized_elementwise_kernelILi2ENS0_13AUnaryFunctorIiiiNS0_17BitwiseAndFunctorIiEEEESt5arrayIPcLm2EEEEviT0_T1_,"ax",@progbits
	.align	128
        .global         _ZN2at6native29vectorized_elementwise_kernelILi2ENS0_13AUnaryFunctorIiiiNS0_17BitwiseAndFunctorIiEEEESt5arrayIPcLm2EEEEviT0_T1_
        .type           _ZN2at6native29vectorized_elementwise_kernelILi2ENS0_13AUnaryFunctorIiiiNS0_17BitwiseAndFunctorIiEEEESt5arrayIPcLm2EEEEviT0_T1_,@function
        .size           _ZN2at6native29vectorized_elementwise_kernelILi2ENS0_13AUnaryFunctorIiiiNS0_17BitwiseAndFunctorIiEEEESt5arrayIPcLm2EEEEviT0_T1_,(.L_x_26016 - _ZN2at6native29vectorized_elementwise_kernelILi2ENS0_13AUnaryFunctorIiiiNS0_17BitwiseAndFunctorIiEEEESt5arrayIPcLm2EEEEviT0_T1_)
        .other          _ZN2at6native29vectorized_elementwise_kernelILi2ENS0_13AUnaryFunctorIiiiNS0_17BitwiseAndFunctorIiEEEESt5arrayIPcLm2EEEEviT0_T1_,@"STO_CUDA_ENTRY STV_DEFAULT"
_ZN2at6native29vectorized_elementwise_kernelILi2ENS0_13AUnaryFunctorIiiiNS0_17BitwiseAndFunctorIiEEEESt5arrayIPcLm2EEEEviT0_T1_:
.text._ZN2at6native29vectorized_elementwise_kernelILi2ENS0_13AUnaryFunctorIiiiNS0_17BitwiseAndFunctorIiEEEESt5arrayIPcLm2EEEEviT0_T1_:
        /* <DEDUP_REMOVED lines=89> */
.L_x_21979:
[----:B------:R-:W-:-:S13]  /*0590*/  ISETP.GE.U32.AND P0, PT, R17, R16, PT ;  /* 0x000000101100720c */ /* 0x000fda0003f06070 */
[----:B------:R-:W-:Y:S05]  /*05a0*/  @P0 BRA `(.L_x_21981) ;  /* 0x0000000000300947 */ /* 0x000fea0003800000 */
[----:B0-----:R-:W0:Y:S01]  /*05b0*/  LDC.64 R6, c[0x0][0x390] ;  /* 0x0000e400ff067b82 */ /* 0x001e220000000a00 */
[----:B------:R-:W-:Y:S02]  /*05c0*/  IMAD.IADD R5, R0, 0x1, R17 ;  /* 0x0000000100057824 */ /* 0x000fe400078e0211 */
[----:B------:R-:W-:Y:S02]  /*05d0*/  VIADD R17, R17, 0x80 ;  /* 0x0000008011117836 */ /* 0x000fe40000000000 */
[----:B0-----:R-:W-:-:S05]  /*05e0*/  IMAD.WIDE.U32 R6, R5, 0x4, R6 ;  /* 0x0000000405067825 */ /* 0x001fca00078e0006 */
[----:B------:R1:W-:Y:S02]  /*05f0*/  STG.E desc[UR4][R6.64], R22 ;  /* 0x0000001606007986 */ /* 0x0003e4000c101904 */
.L_x_21980:
[----:B------:R-:W-:-:S13]  /*0600*/  ISETP.GE.U32.AND P0, PT, R17, R16, PT ;  /* 0x000000101100720c */ /* 0x000fda0003f06070 */
[----:B------:R-:W-:Y:S05]  /*0610*/  @P0 BRA `(.L_x_21982) ;  /* 0x0000000000300947 */ /* 0x000fea0003800000 */
[----:B01----:R-:W0:Y:S01]  /*0620*/  LDC.64 R6, c[0x0][0x390] ;  /* 0x0000e400ff067b82 */ /* 0x003e220000000a00 */
[----:B------:R-:W-:Y:S01]  /*0630*/  IADD3 R5, PT, PT, R0, R17, RZ ;  /* 0x0000001100057210 */ /* 0x000fe20007ffe0ff */
[----:B------:R-:W-:-:S04]  /*0640*/  VIADD R17, R17, 0x80 ;  /* 0x0000008011117836 */ /* 0x000fc80000000000 */
[----:B0-----:R-:W-:-:S05]  /*0650*/  IMAD.WIDE.U32 R6, R5, 0x4, R6 ;  /* 0x0000000405067825 */ /* 0x001fca00078e0006 */
[----:B------:R1:W-:Y:S02]  /*0660*/  STG.E desc[UR4][R6.64], R9 ;  /* 0x0000000906007986 */ /* 0x0003e4000c101904 */
.L_x_21981:
[----:B------:R-:W-:-:S13]  /*0670*/  ISETP.GE.U32.AND P0, PT, R17, R16, PT ;  /* 0x000000101100720c */ /* 0x000fda0003f06070 */
[----:B------:R-:W-:Y:S05]  /*0680*/  @P0 BRA `(.L_x_21983) ;  /* 0x0000000000340947 */ /* 0x000fea0003800000 */
[----:B01----:R-:W0:Y:S01]  /*0690*/  LDC.64 R6, c[0x0][0x390] ;  /* 0x0000e400ff067b82 */ /* 0x003e220000000a00 */
[----:B------:R-:W-:Y:S01]  /*06a0*/  IMAD.IADD R5, R0, 0x1, R17 ;  /* 0x0000000100057824 */ /* 0x000fe200078e0211 */
[----:B------:R-:W-:-:S03]  /*06b0*/  IADD3 R17, PT, PT, R17, 0x80, RZ ;  /* 0x0000008011117810 */ /* 0x000fc60007ffe0ff */
[----:B0-----:R-:W-:-:S05]  /*06c0*/  IMAD.WIDE.U32 R6, R5, 0x4, R6 ;  /* 0x0000000405067825 */ /* 0x001fca00078e0006 */
[----:B------:R2:W-:Y:S02]  /*06d0*/  STG.E desc[UR4][R6.64], R8 ;  /* 0x0000000806007986 */ /* 0x0005e4000c101904 */
.L_x_21982:
        /* <DEDUP_REMOVED lines=8> */
.L_x_21983:
[----:B------:R-:W-:Y:S05]  /*0760*/  BSYNC.RELIABLE B1 ;  /* 0x0000000000017941 */ /* 0x000fea0003800100 */
.L_x_21978:
[----:B------:R-:W-:-:S13]  /*0770*/  ISETP.GE.U32.AND P0, PT, R17, R16, PT ;  /* 0x000000101100720c */ /* 0x000fda0003f06070 */
[----:B--2---:R-:W2:Y:S01]  /*0780*/  @!P0 LDC.64 R4, c[0x0][0x390] ;  /* 0x0000e400ff048b82 */ /* 0x004ea20000000a00 */
[----:B01----:R-:W-:Y:S01]  /*0790*/  @!P0 IADD3 R7, PT, PT, R0, R17, RZ ;  /* 0x0000001100078210 */ /* 0x003fe20007ffe0ff */
[----:B------:R-:W-:-:S04]  /*07a0*/  @!P0 VIADD R17, R17, 0x80 ;  /* 0x0000008011118836 */ /* 0x000fc80000000000 */
[----:B--2---:R-:W-:-:S05]  /*07b0*/  @!P0 IMAD.WIDE.U32 R4, R7, 0x4, R4 ;  /* 0x0000000407048825 */ /* 0x004fca00078e0004 */
[----:B------:R3:W-:Y:S02]  /*07c0*/  @!P0 STG.E desc[UR4][R4.64], R3 ;  /* 0x0000000304008986 */ /* 0x0007e4000c101904 */
.L_x_21984:
[----:B------:R-:W-:Y:S05]  /*07d0*/  BSYNC.RECONVERGENT B0 ;  /* 0x0000000000007941 */ /* 0x000fea0003800200 */
.L_x_21977:
        /* <DEDUP_REMOVED lines=8> */
.L_x_21976:
        /* <DEDUP_REMOVED lines=25> */
.L_x_21985:
        /* <DEDUP_REMOVED lines=9> */
.L_x_26016:


//--------------------- .text._ZN2at6native29vectorized_elementwise_kernelILi4ENS0_13AUnaryFunctorIiiiNS0_17BitwiseAndFunctorIiEEEESt5arrayIPcLm2EEEEviT0_T1_ --------------------------
	.section	.text._ZN2at6native29vectorized_elementwise_kernelILi4ENS0_13AUnaryFunctorIiiiNS0_17BitwiseAndFunctorIiEEEESt5arrayIPcLm2EEEEviT0_T1_,"ax",@progbits
	.align	128
        .global         _ZN2at6native29vectorized_elementwise_kernelILi4ENS0_13AUnaryFunctorIiiiNS0_17BitwiseAndFunctorIiEEEESt5arrayIPcLm2EEEEviT0_T1_
        .type           _ZN2at6native29vectorized_elementwise_kernelILi4ENS0_13AUnaryFunctorIiiiNS0_17BitwiseAndFunctorIiEEEESt5arrayIPcLm2EEEEviT0_T1_,@function
        .size           _ZN2at6native29vectorized_elementwise_kernelILi4ENS0_13AUnaryFunctorIiiiNS0_17BitwiseAndFunctorIiEEEESt5arrayIPcLm2EEEEviT0_T1_,(.L_x_26017 - _ZN2at6native29vectorized_elementwise_kernelILi4ENS0_13AUnaryFunctorIiiiNS0_17BitwiseAndFunctorIiEEEESt5arrayIPcLm2EEEEviT0_T1_)
        .other          _ZN2at6native29vectorized_elementwise_kernelILi4ENS0_13AUnaryFunctorIiiiNS0_17BitwiseAndFunctorIiEEEESt5arrayIPcLm2EEEEviT0_T1_,@"STO_CUDA_ENTRY STV_DEFAULT"
_ZN2at6native29vectorized_elementwise_kernelILi4ENS0_13AUnaryFunctorIiiiNS0_17BitwiseAndFunctorIiEEEESt5arrayIPcLm2EEEEviT0_T1_:
.text._ZN2at6native29vectorized_elementwise_kernelILi4ENS0_13AUnaryFunctorIiiiNS0_17BitwiseAndFunctorIiEEEESt5arrayIPcLm2EEEEviT0_T1_:
        /* <DEDUP_REMOVED lines=89> */
.L_x_21989:
[----:B------:R-:W-:-:S13]  /*0590*/  ISETP.GE.U32.AND P0, PT, R17, R16, PT ;  /* 0x000000101100720c */ /* 0x000fda0003f06070 */
[----:B------:R-:W-:Y:S05]  /*05a0*/  @P0 BRA `(.L_x_21991) ;  /* 0x0000000000300947 */ /* 0x000fea0003800000 */
[----:B0-----:R-:W0:Y:S01]  /*05b0*/  LDC.64 R6, c[0x0][0x390] ;  /* 0x0000e400ff067b82 */ /* 0x001e220000000a00 */
[----:B------:R-:W-:Y:S02]  /*05c0*/  IMAD.IADD R5, R0, 0x1, R17 ;  /* 0x0000000100057824 */ /* 0x000fe400078e0211 */
[----:B------:R-:W-:Y:S02]  /*05d0*/  VIADD R17, R17, 0x80 ;  /* 0x0000008011117836 */ /* 0x000fe40000000000 */
[----:B0-----:R-:W-:-:S05]  /*05e0*/  IMAD.WIDE.U32 R6, R5, 0x4, R6 ;  /* 0x0000000405067825 */ /* 0x001fca00078e0006 */
[----:B------:R1:W-:Y:S02]  /*05f0*/  STG.E desc[UR4][R6.64], R22 ;  /* 0x0000001606007986 */ /* 0x0003e4000c101904 */
.L_x_21990:
[----:B------:R-:W-:-:S13]  /*0600*/  ISETP.GE.U32.AND P0, PT, R17, R16, PT ;  /* 0x000000101100720c */ /* 0x000fda0003f06070 */
[----:B------:R-:W-:Y:S05]  /*0610*/  @P0 BRA `(.L_x_21992) ;  /* 0x0000000000300947 */ /* 0x000fea0003800000 */
[----:B01----:R-:W0:Y:S01]  /*0620*/  LDC.64 R6, c[0x0][0x390] ;  /* 0x0000e400ff067b82 */ /* 0x003e220000000a00 */
[----:B------:R-:W-:Y:S01]  /*0630*/  IADD3 R5, PT, PT, R0, R17, RZ ;  /* 0x0000001100057210 */ /* 0x000fe20007ffe0ff */
[----:B------:R-:W-:-:S04]  /*0640*/  VIADD R17, R17, 0x80 ;  /* 0x0000008011117836 */ /* 0x000fc80000000000 */
[----:B0-----:R-:W-:-:S05]  /*0650*/  IMAD.WIDE.U32 R6, R5, 0x4, R6 ;  /* 0x0000000405067825 */ /* 0x001fca00078e0006 */
[----:B------:R1:W-:Y:S02]  /*0660*/  STG.E desc[UR4][R6.64], R9 ;  /* 0x0000000906007986 */ /* 0x0003e4000c101904 */
.L_x_21991:
[----:B------:R-:W-:-:S13]  /*0670*/  ISETP.GE.U32.AND P0, PT, R17, R16, PT ;  /* 0x000000101100720c */ /* 0x000fda0003f06070 */
[----:B------:R-:W-:Y:S05]  /*0680*/  @P0 BRA `(.L_x_21993) ;  /* 0x0000000000340947 */ /* 0x000fea0003800000 */
[----:B01----:R-:W0:Y:S01]  /*0690*/  LDC.64 R6, c[0x0][0x390] ;  /* 0x0000e400ff067b82 */ /* 0x003e220000000a00 */
[----:B------:R-:W-:Y:S01]  /*06a0*/  IMAD.IADD R5, R0, 0x1, R17 ;  /* 0x0000000100057824 */ /* 0x000fe200078e0211 */
[----:B------:R-:W-:-:S03]  /*06b0*/  IADD3 R17, PT, PT, R17, 0x80, RZ ;  /* 0x0000008011117810 */ /* 0x000fc60007ffe0ff */
[----:B0-----:R-:W-:-:S05]  /*06c0*/  IMAD.WIDE.U32 R6, R5, 0x4, R6 ;  /* 0x0000000405067825 */ /* 0x001fca00078e0006 */
[----:B------:R2:W-:Y:S02]  /*06d0*/  STG.E desc[UR4][R6.64], R8 ;  /* 0x0000000806007986 */ /* 0x0005e4000c101904 */
.L_x_21992:
        /* <DEDUP_REMOVED lines=8> */
.L_x_21993:
[----:B------:R-:W-:Y:S05]  /*0760*/  BSYNC.RELIABLE B1 ;  /* 0x0000000000017941 */ /* 0x000fea0003800100 */
.L_x_21988:
[----:B------:R-:W-:-:S13]  /*0770*/  ISETP.GE.U32.AND P0, PT, R17, R16, PT ;  /* 0x000000101100720c */ /* 0x000fda0003f06070 */
[----:B--2---:R-:W2:Y:S01]  /*0780*/  @!P0 LDC.64 R4, c[0x0][0x390] ;  /* 0x0000e400ff048b82 */ /* 0x004ea20000000a00 */
[----:B01----:R-:W-:Y:S01]  /*0790*/  @!P0 IADD3 R7, PT, PT, R0, R17, RZ ;  /* 0x0000001100078210 */ /* 0x003fe20007ffe0ff */
[----:B------:R-:W-:-:S04]  /*07a0*/  @!P0 VIADD R17, R17, 0x80 ;  /* 0x0000008011118836 */ /* 0x000fc80000000000 */
[----:B--2---:R-:W-:-:S05]  /*07b0*/  @!P0 IMAD.WIDE.U32 R4, R7, 0x4, R4 ;  /* 0x0000000407048825 */ /* 0x004fca00078e0004 */
[----:B------:R3:W-:Y:S02]  /*07c0*/  @!P0 STG.E desc[UR4][R4.64], R3 ;  /* 0x0000000304008986 */ /* 0x0007e4000c101904 */
.L_x_21994:
[----:B------:R-:W-:Y:S05]  /*07d0*/  BSYNC.RECONVERGENT B0 ;  /* 0x0000000000007941 */ /* 0x000fea0003800200 */
.L_x_21987:
        /* <DEDUP_REMOVED lines=8> */
.L_x_21986:
        /* <DEDUP_REMOVED lines=21> */
.L_x_21995:
        /* <DEDUP_REMOVED lines=13> */
.L_x_26017:


//--------------------- .text._ZN2at6native29vectorized_elementwise_kernelILi8ENS0_13AUnaryFunctorIiiiNS0_17BitwiseAndFunctorIiEEEESt5arrayIPcLm2EEEEviT0_T1_ --------------------------
	.section	.text._ZN2at6native29vectorized_elementwise_kernelILi8ENS0_13AUnaryFunctorIiiiNS0_17BitwiseAndFunctorIiEEEESt5arrayIPcLm2EEEEviT0_T1_,"ax",@progbits
	.align	128
        .global         _ZN2at6native29vectorized_elementwise_kernelILi8ENS0_13AUnaryFunctorIiiiNS0_17BitwiseAndFunctorIiEEEESt5arrayIPcLm2EEEEviT0_T1_
        .type           _ZN2at6native29vectorized_elementwise_kernelILi8ENS0_13AUnaryFunctorIiiiNS0_17BitwiseAndFunctorIiEEEESt5arrayIPcLm2EEEEviT0_T1_,@function
        .size           _ZN2at6native29vectorized_elementwise_kernelILi8ENS0_13AUnaryFunctorIiiiNS0_17BitwiseAndFunctorIiEEEESt5arrayIPcLm2EEEEviT0_T1_,(.L_x_26018 - _ZN2at6native29vectorized_elementwise_kernelILi8ENS0_13AUnaryFunctorIiiiNS0_17BitwiseAndFunctorIiEEEESt5arrayIPcLm2EEEEviT0_T1_)
        .other          _ZN2at6native29vectorized_elementwise_kernelILi8ENS0_13AUnaryFunctorIiiiNS0_17BitwiseAndFunctorIiEEEESt5arrayIPcLm2EEEEviT0_T1_,@"STO_CUDA_ENTRY STV_DEFAULT"
_ZN2at6native29vectorized_elementwise_kernelILi8ENS0_13AUnaryFunctorIiiiNS0_17BitwiseAndFunctorIiEEEESt5arrayIPcLm2EEEEviT0_T1_:
.text._ZN2at6native29vectorized_elementwise_kernelILi8ENS0_13AUnaryFunctorIiiiNS0_17BitwiseAndFunctorIiEEEESt5arrayIPcLm2EEEEviT0_T1_:
[----:B------:R-:W-:Y:S01]  /*0000*/  LDC R1, c[0x0][0x37c] ;  /* 0x0000df00ff017b82 */ /* 0x000fe20000000800 */
[----:B------:R-:W-:Y:S05]  /*0010*/  EXIT ;  /* 0x000000000000794d */ /* 0x000fea0003800000 */
.L_x_21996:
        /* <DEDUP_REMOVED lines=14> */
.L_x_26018:


//--------------------- .text._ZN2at6native18elementwise_kernelILi128ELi4EZNS0_15gpu_kernel_implINS0_13BinaryFunctorIiiiNS0_17BitwiseAndFunctorIiEEEEEEvRNS_18TensorIteratorBaseERKT_EUliE_EEviT1_ --------------------------
	.section	.text._ZN2at6native18elementwise_kernelILi128ELi4EZNS0_15gpu_kernel_implINS0_13BinaryFunctorIiiiNS0_17BitwiseAndFunctorIiEEEEEEvRNS_18TensorIteratorBaseERKT_EUliE_EEviT1_,"ax",@progbits
	.align	128
        .global         _ZN2at6native18elementwise_kernelILi128ELi4EZNS0_15gpu_kernel_implINS0_13BinaryFunctorIiiiNS0_17BitwiseAndFunctorIiEEEEEEvRNS_18TensorIteratorBaseERKT_EUliE_EEviT1_
        .type           _ZN2at6native18elementwise_kernelILi128ELi4EZNS0_15gpu_kernel_implINS0_13BinaryFunctorIiiiNS0_17BitwiseAndFunctorIiEEEEEEvRNS_18TensorIteratorBaseERKT_EUliE_EEviT1_,@function
        .size           _ZN2at6native18elementwise_kernelILi128ELi4EZNS0_15gpu_kernel_implINS0_13BinaryFunctorIiiiNS0_17BitwiseAndFunctorIiEEEEEEvRNS_18TensorIteratorBaseERKT_EUliE_EEviT1_,(.L_x_26019 - _ZN2at6native18elementwise_kernelILi128ELi4EZNS0_15gpu_kernel_implINS0_13BinaryFunctorIiiiNS0_17BitwiseAndFunctorIiEEEEEEvRNS_18TensorIteratorBaseERKT_EUliE_EEviT1_)
        .other          _ZN2at6native18elementwise_kernelILi128ELi4EZNS0_15gpu_kernel_implINS0_13BinaryFunctorIiiiNS0_17BitwiseAndFunctorIiEEEEEEvRNS_18TensorIteratorBaseERKT_EUliE_EEviT1_,@"STO_CUDA_ENTRY STV_DEFAULT"
_ZN2at6native18elementwise_kernelILi128ELi4EZNS0_15gpu_kernel_implINS0_13BinaryFunctorIiiiNS0_17BitwiseAndFunctorIiEEEEEEvRNS_18TensorIteratorBaseERKT_EUliE_EEviT1_:
.text._ZN2at6native18elementwise_kernelILi128ELi4EZNS0_15gpu_kernel_implINS0_13BinaryFunctorIiiiNS0_17BitwiseAndFunctorIiEEEEEEvRNS_18TensorIteratorBaseERKT_EUliE_EEviT1_:
        /* <DEDUP_REMOVED lines=371> */
.L_x_21999:
        /* <DEDUP_REMOVED lines=16> */
.L_x_22003:
[----:B------:R0:W5:Y:S01]  /*1830*/  LDG.E.U8 R19, desc[UR36][R2.64] ;  /* 0x0000002402137981 */ /* 0x000162000c1e1100 */
[----:B------:R-:W-:Y:S05]  /*1840*/  BRA `(.L_x_22005) ;  /* 0x0000000c002c7947 */ /* 0x000fea0003800000 */
.L_x_22002:
        /* <DEDUP_REMOVED lines=8> */
.L_x_22007:
[----:B------:R0:W5:Y:S01]  /*18d0*/  LDG.E R19, desc[UR36][R2.64] ;  /* 0x0000002402137981 */ /* 0x000162000c1e1900 */
[----:B------:R-:W-:Y:S05]  /*18e0*/  BRA `(.L_x_22005) ;  /* 0x0000000c00047947 */ /* 0x000fea0003800000 */
.L_x_22006:
[----:B------:R0:W5:Y:S01]  /*18f0*/  LDG.E.S16 R19, desc[UR36][R2.64] ;  /* 0x0000002402137981 */ /* 0x000162000c1e1700 */
[----:B------:R-:W-:Y:S05]  /*1900*/  BRA `(.L_x_22005) ;  /* 0x0000000800fc7947 */ /* 0x000fea0003800000 */
.L_x_22001:
        /* <DEDUP_REMOVED lines=9> */
.L_x_22009:
[----:B------:R-:W2:Y:S02]  /*19a0*/  LDG.E.U16 R2, desc[UR36][R2.64] ;  /* 0x0000002402027981 */ /* 0x000ea4000c1e1500 */
[----:B--2---:R-:W-:-:S06]  /*19b0*/  HADD2.F32 R19, -RZ, R2.H0_H0 ;  /* 0x20000002ff137230 */ /* 0x004fcc0000004100 */
[----:B------:R-:W0:Y:S01]  /*19c0*/  F2I.FTZ.TRUNC.NTZ R19, R19 ;  /* 0x0000001300137305 */ /* 0x000e22000021f100 */
[----:B------:R-:W-:Y:S05]  /*19d0*/  BRA `(.L_x_22005) ;  /* 0x0000000800c87947 */ /* 0x000fea0003800000 */
.L_x_22008:
        /* <DEDUP_REMOVED lines=9> */
.L_x_22011:
[----:B------:R-:W2:Y:S02]  /*1a70*/  LDG.E.U16 R2, desc[UR36][R2.64] ;  /* 0x0000002402027981 */ /* 0x000ea4000c1e1500 */
[----:B--2---:R-:W-:-:S06]  /*1a80*/  HADD2.F32 R19, -RZ, R2.H0_H0 ;  /* 0x20000002ff137230 */ /* 0x004fcc0000004100 */
[----:B------:R-:W0:Y:S01]  /*1a90*/  F2I.FTZ.TRUNC.NTZ R19, R19 ;  /* 0x0000001300137305 */ /* 0x000e22000021f100 */
[----:B------:R-:W-:Y:S05]  /*1aa0*/  BRA `(.L_x_22005) ;  /* 0x0000000800947947 */ /* 0x000fea0003800000 */
.L_x_22010:
[----:B------:R-:W2:Y:S02]  /*1ab0*/  LDG.E.64 R2, desc[UR36][R2.64] ;  /* 0x0000002402027981 */ /* 0x000ea4000c1e1b00 */
[----:B--2---:R0:W1:Y:S02]  /*1ac0*/  F2I.F64.TRUNC R19, R2 ;  /* 0x0000000200137311 */ /* 0x004064000030d100 */
[----:B01----:R-:W-:Y:S05]  /*1ad0*/  BRA `(.L_x_22005) ;  /* 0x0000000800887947 */ /* 0x003fea0003800000 */
.L_x_22000:
        /* <DEDUP_REMOVED lines=12> */
.L_x_22014:
[----:B------:R-:W2:Y:S02]  /*1ba0*/  LDG.E.64 R2, desc[UR36][R2.64] ;  /* 0x0000002402027981 */ /* 0x000ea4000c1e1b00 */
[----:B--2---:R0:W1:Y:S02]  /*1bb0*/  F2I.F64.TRUNC R19, R2 ;  /* 0x0000000200137311 */ /* 0x004064000030d100 */
[----:B01----:R-:W-:Y:S05]  /*1bc0*/  BRA `(.L_x_22005) ;  /* 0x00000008004c7947 */ /* 0x003fea0003800000 */
.L_x_22013:
        /* <DEDUP_REMOVED lines=26> */
.L_x_22016:
        /* <DEDUP_REMOVED lines=13> */
.L_x_22015:
[----:B------:R-:W2:Y:S02]  /*1e40*/  LDG.E.U16 R19, desc[UR36][R2.64] ;  /* 0x0000002402137981 */ /* 0x000ea4000c1e1500 */
[----:B--2---:R-:W-:-:S06]  /*1e50*/  SHF.L.U32 R19, R19, 0x10, RZ ;  /* 0x0000001013137819 */ /* 0x004fcc00000006ff */
[----:B------:R-:W0:Y:S01]  /*1e60*/  F2I.FTZ.TRUNC.NTZ R19, R19 ;  /* 0x0000001300137305 */ /* 0x000e22000021f100 */
[----:B------:R-:W-:Y:S05]  /*1e70*/  BRA `(.L_x_22005) ;  /* 0x0000000400a07947 */ /* 0x000fea0003800000 */
.L_x_22012:
        /* <DEDUP_REMOVED lines=10> */
.L_x_22019:
        /* <DEDUP_REMOVED lines=21> */
.L_x_22023:
[----:B------:R-:W-:Y:S05]  /*2070*/  BSYNC.RECONVERGENT B1 ;  /* 0x0000000000017941 */ /* 0x000fea0003800200 */
.L_x_22022:
[----:B------:R-:W-:Y:S01]  /*2080*/  IMAD.SHL.U32 R0, R0, 0x100000, RZ ;  /* 0x0010000000007824 */ /* 0x000fe200078e00ff */
[----:B------:R-:W-:-:S04]  /*2090*/  LEA R2, R2, 0x3b800000, 0x17 ;  /* 0x3b80000002027811 */ /* 0x000fc800078eb8ff */
[----:B------:R-:W-:-:S07]  /*20a0*/  LOP3.LUT R19, R2, R0, R19, 0xfe, !PT ;  /* 0x0000000002137212 */ /* 0x000fce00078efe13 */
.L_x_22021:
[----:B------:R-:W-:Y:S05]  /*20b0*/  BSYNC.RECONVERGENT B0 ;  /* 0x0000000000007941 */ /* 0x000fea0003800200 */
.L_x_22020:
[----:B------:R-:W1:Y:S01]  /*20c0*/  F2I.FTZ.TRUNC.NTZ R19, R19 ;  /* 0x0000001300137305 */ /* 0x000e62000021f100 */
[----:B------:R-:W-:Y:S05]  /*20d0*/  BRA `(.L_x_22005) ;  /* 0x0000000400087947 */ /* 0x000fea0003800000 */
.L_x_22018:
        /* <DEDUP_REMOVED lines=21> */
.L_x_22027:
[----:B------:R-:W-:Y:S05]  /*2230*/  BSYNC.RECONVERGENT B1 ;  /* 0x0000000000017941 */ /* 0x000fea0003800200 */
.L_x_22026:
[----:B------:R-:W-:Y:S01]  /*2240*/  IMAD.SHL.U32 R0, R0, 0x200000, RZ ;  /* 0x0020000000007824 */ /* 0x000fe200078e00ff */
[----:B------:R-:W-:-:S04]  /*2250*/  LEA R2, R2, 0x37800000, 0x17 ;  /* 0x3780000002027811 */ /* 0x000fc800078eb8ff */
[----:B------:R-:W-:-:S07]  /*2260*/  LOP3.LUT R19, R2, R0, R19, 0xfe, !PT ;  /* 0x0000000002137212 */ /* 0x000fce00078efe13 */
.L_x_22025:
[----:B------:R-:W-:Y:S05]  /*2270*/  BSYNC.RECONVERGENT B0 ;  /* 0x0000000000007941 */ /* 0x000fea0003800200 */
.L_x_22024:
[----:B------:R-:W2:Y:S01]  /*2280*/  F2I.FTZ.TRUNC.NTZ R19, R19 ;  /* 0x0000001300137305 */ /* 0x000ea2000021f100 */
[----:B------:R-:W-:Y:S05]  /*2290*/  BRA `(.L_x_22005) ;  /* 0x0000000000987947 */ /* 0x000fea0003800000 */
.L_x_22017:
[----:B------:R-:W-:-:S09]  /*22a0*/  UISETP.NE.AND UP0, UPT, UR4, 0x1c, UPT ;  /* 0x0000001c0400788c */ /* 0x000fd2000bf05270 */
[----:B------:R-:W-:Y:S05]  /*22b0*/  BRA.U !UP0, `(.L_x_22028) ;  /* 0x00000001088c7547 */ /* 0x000fea000b800000 */
[----:B------:R-:W-:-:S09]  /*22c0*/  UISETP.NE.AND UP0, UPT, UR4, 0x1d, UPT ;  /* 0x0000001d0400788c */ /* 0x000fd2000bf05270 */
[----:B------:R-:W-:Y:S05]  /*22d0*/  BRA.U !UP0, `(.L_x_22029) ;  /* 0x00000001087c7547 */ /* 0x000fea000b800000 */
[----:B------:R-:W-:-:S09]  /*22e0*/  UISETP.NE.AND UP0, UPT, UR4, 0x2c, UPT ;  /* 0x0000002c0400788c */ /* 0x000fd2000bf05270 */
[----:B------:R-:W-:Y:S05]  /*22f0*/  BRA.U !UP0, `(.L_x_22030) ;  /* 0x0000000108487547 */ /* 0x000fea000b800000 */
.L_x_22004:
        /* <DEDUP_REMOVED lines=16> */
.L_x_22031:
[----:B------:R-:W-:Y:S01]  /*2400*/  HFMA2 R19, -RZ, RZ, 0, 0 ;  /* 0x00000000ff137431 */ /* 0x000fe200000001ff */
[----:B------:R-:W-:Y:S06]  /*2410*/  BRA `(.L_x_22005) ;  /* 0x0000000000387947 */ /* 0x000fec0003800000 */
.L_x_22030:
        /* <DEDUP_REMOVED lines=8> */
.L_x_22033:
[----:B------:R-:W-:Y:S05]  /*24a0*/  BSYNC.RECONVERGENT B0 ;  /* 0x0000000000007941 */ /* 0x000fea0003800200 */
.L_x_22032:
[----:B------:R-:W4:Y:S01]  /*24b0*/  F2I.FTZ.TRUNC.NTZ R19, R19 ;  /* 0x0000001300137305 */ /* 0x000f22000021f100 */
[----:B------:R-:W-:Y:S05]  /*24c0*/  BRA `(.L_x_22005) ;  /* 0x00000000000c7947 */ /* 0x000fea0003800000 */
.L_x_22029:
[----:B------:R0:W5:Y:S01]  /*24d0*/  LDG.E R19, desc[UR36][R2.64] ;  /* 0x0000002402137981 */ /* 0x000162000c1e1900 */
[----:B------:R-:W-:Y:S05]  /*24e0*/  BRA `(.L_x_22005) ;  /* 0x0000000000047947 */ /* 0x000fea0003800000 */
.L_x_22028:
[----:B------:R3:W5:Y:S02]  /*24f0*/  LDG.E R19, desc[UR36][R2.64] ;  /* 0x0000002402137981 */ /* 0x000764000c1e1900 */
.L_x_22005:
        /* <DEDUP_REMOVED lines=16> */
.L_x_22037:
[----:B------:R0:W5:Y:S01]  /*2600*/  LDG.E.U8 R0, desc[UR36][R2.64] ;  /* 0x0000002402007981 */ /* 0x000162000c1e1100 */
[----:B------:R-:W-:Y:S05]  /*2610*/  BRA `(.L_x_22039) ;  /* 0x0000000c002c7947 */ /* 0x000fea0003800000 */
.L_x_22036:
        /* <DEDUP_REMOVED lines=8> */
.L_x_22041:
[----:B------:R3:W5:Y:S01]  /*26a0*/  LDG.E R0, desc[UR36][R2.64] ;  /* 0x0000002402007981 */ /* 0x000762000c1e1900 */
[----:B------:R-:W-:Y:S05]  /*26b0*/  BRA `(.L_x_22039) ;  /* 0x0000000c00047947 */ /* 0x000fea0003800000 */
.L_x_22040:
[----:B------:R0:W5:Y:S01]  /*26c0*/  LDG.E.S16 R0, desc[UR36][R2.64] ;  /* 0x0000002402007981 */ /* 0x000162000c1e1700 */
[----:B------:R-:W-:Y:S05]  /*26d0*/  BRA `(.L_x_22039) ;  /* 0x0000000800fc7947 */ /* 0x000fea0003800000 */
.L_x_22035:
        /* <DEDUP_REMOVED lines=9> */
.L_x_22043:
[----:B------:R-:W3:Y:S02]  /*2770*/  LDG.E.U16 R2, desc[UR36][R2.64] ;  /* 0x0000002402027981 */ /* 0x000ee4000c1e1500 */
[----:B---3--:R-:W-:-:S06]  /*2780*/  HADD2.F32 R0, -RZ, R2.H0_H0 ;  /* 0x20000002ff007230 */ /* 0x008fcc0000004100 */
[----:B------:R-:W0:Y:S01]  /*2790*/  F2I.FTZ.TRUNC.NTZ R0, R0 ;  /* 0x0000000000007305 */ /* 0x000e22000021f100 */
[----:B------:R-:W-:Y:S05]  /*27a0*/  BRA `(.L_x_22039) ;  /* 0x0000000800c87947 */ /* 0x000fea0003800000 */
.L_x_22042:
        /* <DEDUP_REMOVED lines=9> */
.L_x_22045:
[----:B------:R-:W3:Y:S02]  /*2840*/  LDG.E.U16 R2, desc[UR36][R2.64] ;  /* 0x0000002402027981 */ /* 0x000ee4000c1e1500 */
[----:B---3--:R-:W-:-:S06]  /*2850*/  HADD2.F32 R0, -RZ, R2.H0_H0 ;  /* 0x20000002ff007230 */ /* 0x008fcc0000004100 */
[----:B------:R-:W0:Y:S01]  /*2860*/  F2I.FTZ.TRUNC.NTZ R0, R0 ;  /* 0x0000000000007305 */ /* 0x000e22000021f100 */
[----:B------:R-:W-:Y:S05]  /*2870*/  BRA `(.L_x_22039) ;  /* 0x0000000800947947 */ /* 0x000fea0003800000 */
.L_x_22044:
[----:B------:R-:W3:Y:S02]  /*2880*/  LDG.E.64 R2, desc[UR36][R2.64] ;  /* 0x0000002402027981 */ /* 0x000ee4000c1e1b00 */
[----:B---3--:R0:W3:Y:S02]  /*2890*/  F2I.F64.TRUNC R0, R2 ;  /* 0x0000000200007311 */ /* 0x0080e4000030d100 */
[----:B0--3--:R-:W-:Y:S05]  /*28a0*/  BRA `(.L_x_22039) ;  /* 0x0000000800887947 */ /* 0x009fea0003800000 */
.L_x_22034:
        /* <DEDUP_REMOVED lines=12> */
.L_x_22048:
[----:B------:R-:W3:Y:S02]  /*2970*/  LDG.E.64 R2, desc[UR36][R2.64] ;  /* 0x0000002402027981 */ /* 0x000ee4000c1e1b00 */
[----:B---3--:R0:W3:Y:S02]  /*2980*/  F2I.F64.TRUNC R0, R2 ;  /* 0x0000000200007311 */ /* 0x0080e4000030d100 */
[----:B0--3--:R-:W-:Y:S05]  /*2990*/  BRA `(.L_x_22039) ;  /* 0x00000008004c7947 */ /* 0x009fea0003800000 */
.L_x_22047:
        /* <DEDUP_REMOVED lines=26> */
.L_x_22050:
        /* <DEDUP_REMOVED lines=13> */
.L_x_22049:
[----:B------:R-:W3:Y:S02]  /*2c10*/  LDG.E.U16 R0, desc[UR36][R2.64] ;  /* 0x0000002402007981 */ /* 0x000ee4000c1e1500 */
[----:B---3--:R-:W-:-:S06]  /*2c20*/  IMAD.U32 R0, R0, 0x10000, RZ ;  /* 0x0001000000007824 */ /* 0x008fcc00078e00ff */
[----:B------:R-:W0:Y:S01]  /*2c30*/  F2I.FTZ.TRUNC.NTZ R0, R0 ;  /* 0x0000000000007305 */ /* 0x000e22000021f100 */
[----:B------:R-:W-:Y:S05]  /*2c40*/  BRA `(.L_x_22039) ;  /* 0x0000000400a07947 */ /* 0x000fea0003800000 */
.L_x_22046:
        /* <DEDUP_REMOVED lines=10> */
.L_x_22053:
        /* <DEDUP_REMOVED lines=21> */
.L_x_22057:
[----:B------:R-:W-:Y:S05]  /*2e40*/  BSYNC.RECONVERGENT B1 ;  /* 0x0000000000017941 */ /* 0x000fea0003800200 */
.L_x_22056:
[----:B------:R-:W-:Y:S01]  /*2e50*/  IMAD.SHL.U32 R0, R0, 0x100000, RZ ;  /* 0x0010000000007824 */ /* 0x000fe200078e00ff */
[----:B------:R-:W-:-:S04]  /*2e60*/  LEA R2, R2, 0x3b800000, 0x17 ;  /* 0x3b80000002027811 */ /* 0x000fc800078eb8ff */
[----:B------:R-:W-:-:S07]  /*2e70*/  LOP3.LUT R0, R2, R0, R7, 0xfe, !PT ;  /* 0x0000000002007212 */ /* 0x000fce00078efe07 */
.L_x_22055:
[----:B------:R-:W-:Y:S05]  /*2e80*/  BSYNC.RECONVERGENT B0 ;  /* 0x0000000000007941 */ /* 0x000fea0003800200 */
.L_x_22054:
[----:B------:R-:W0:Y:S01]  /*2e90*/  F2I.FTZ.TRUNC.NTZ R0, R0 ;  /* 0x0000000000007305 */ /* 0x000e22000021f100 */
[----:B------:R-:W-:Y:S05]  /*2ea0*/  BRA `(.L_x_22039) ;  /* 0x0000000400087947 */ /* 0x000fea0003800000 */
.L_x_22052:
        /* <DEDUP_REMOVED lines=21> */
.L_x_22061:
[----:B------:R-:W-:Y:S05]  /*3000*/  BSYNC.RECONVERGENT B1 ;  /* 0x0000000000017941 */ /* 0x000fea0003800200 */
.L_x_22060:
[----:B------:R-:W-:Y:S02]  /*3010*/  SHF.L.U32 R0, R0, 0x15, RZ ;  /* 0x0000001500007819 */ /* 0x000fe400000006ff */
[----:B------:R-:W-:-:S04]  /*3020*/  LEA R2, R2, 0x37800000, 0x17 ;  /* 0x3780000002027811 */ /* 0x000fc800078eb8ff */
[----:B------:R-:W-:-:S07]  /*3030*/  LOP3.LUT R0, R2, R0, R7, 0xfe, !PT ;  /* 0x0000000002007212 */ /* 0x000fce00078efe07 */
.L_x_22059:
[----:B------:R-:W-:Y:S05]  /*3040*/  BSYNC.RECONVERGENT B0 ;  /* 0x0000000000007941 */ /* 0x000fea0003800200 */
.L_x_22058:
[----:B------:R-:W0:Y:S01]  /*3050*/  F2I.FTZ.TRUNC.NTZ R0, R0 ;  /* 0x0000000000007305 */ /* 0x000e22000021f100 */
[----:B------:R-:W-:Y:S05]  /*3060*/  BRA `(.L_x_22039) ;  /* 0x0000000000987947 */ /* 0x000fea0003800000 */
.L_x_22051:
[----:B------:R-:W-:-:S09]  /*3070*/  UISETP.NE.AND UP0, UPT, UR4, 0x1c, UPT ;  /* 0x0000001c0400788c */ /* 0x000fd2000bf05270 */
[----:B------:R-:W-:Y:S05]  /*3080*/  BRA.U !UP0, `(.L_x_22062) ;  /* 0x00000001088c7547 */ /* 0x000fea000b800000 */
[----:B------:R-:W-:-:S09]  /*3090*/  UISETP.NE.AND UP0, UPT, UR4, 0x1d, UPT ;  /* 0x0000001d0400788c */ /* 0x000fd2000bf05270 */
[----:B------:R-:W-:Y:S05]  /*30a0*/  BRA.U !UP0, `(.L_x_22063) ;  /* 0x00000001087c7547 */ /* 0x000fea000b800000 */
[----:B------:R-:W-:-:S09]  /*30b0*/  UISETP.NE.AND UP0, UPT, UR4, 0x2c, UPT ;  /* 0x0000002c0400788c */ /* 0x000fd2000bf05270 */
[----:B------:R-:W-:Y:S05]  /*30c0*/  BRA.U !UP0, `(.L_x_22064) ;  /* 0x0000000108487547 */ /* 0x000fea000b800000 */
.L_x_22038:
        /* <DEDUP_REMOVED lines=16> */
.L_x_22065:
[----:B------:R-:W-:Y:S01]  /*31d0*/  IMAD.MOV.U32 R0, RZ, RZ, RZ ;  /* 0x000000ffff007224 */ /* 0x000fe200078e00ff */
[----:B------:R-:W-:Y:S06]  /*31e0*/  BRA `(.L_x_22039) ;  /* 0x0000000000387947 */ /* 0x000fec0003800000 */
.L_x_22064:
        /* <DEDUP_REMOVED lines=8> */
.L_x_22067:
[----:B------:R-:W-:Y:S05]  /*3270*/  BSYNC.RECONVERGENT B0 ;  /* 0x0000000000007941 */ /* 0x000fea0003800200 */
.L_x_22066:
[----:B------:R-:W0:Y:S01]  /*3280*/  F2I.FTZ.TRUNC.NTZ R0, R0 ;  /* 0x0000000000007305 */ /* 0x000e22000021f100 */
[----:B------:R-:W-:Y:S05]  /*3290*/  BRA `(.L_x_22039) ;  /* 0x00000000000c7947 */ /* 0x000fea0003800000 */
.L_x_22063:
[----:B------:R0:W5:Y:S01]  /*32a0*/  LDG.E R0, desc[UR36][R2.64] ;  /* 0x0000002402007981 */ /* 0x000162000c1e1900 */
[----:B------:R-:W-:Y:S05]  /*32b0*/  BRA `(.L_x_22039) ;  /* 0x0000000000047947 */ /* 0x000fea0003800000 */
.L_x_22062:
[----:B------:R0:W5:Y:S02]  /*32c0*/  LDG.E R0, desc[UR36][R2.64] ;  /* 0x0000002402007981 */ /* 0x000164000c1e1900 */
.L_x_22039:
        /* <DEDUP_REMOVED lines=17> */
.L_x_22071:
[----:B------:R1:W-:Y:S01]  /*33e0*/  STG.E.U8 desc[UR36][R2.64], R4 ;  /* 0x0000000402007986 */ /* 0x0003e2000c101124 */
[----:B------:R-:W-:Y:S05]  /*33f0*/  BRA `(.L_x_22073) ;  /* 0x0000000c003c7947 */ /* 0x000fea0003800000 */
.L_x_22070:
        /* <DEDUP_REMOVED lines=9> */
.L_x_22075:
[----:B------:R3:W-:Y:S01]  /*3490*/  STG.E desc[UR36][R2.64], R4 ;  /* 0x0000000402007986 */ /* 0x0007e2000c101924 */
[----:B------:R-:W-:Y:S05]  /*34a0*/  BRA `(.L_x_22073) ;  /* 0x0000000c00107947 */ /* 0x000fea0003800000 */
.L_x_22074:
[----:B------:R2:W-:Y:S01]  /*34b0*/  STG.E.U16 desc[UR36][R2.64], R4 ;  /* 0x0000000402007986 */ /* 0x0005e2000c101524 */
[----:B------:R-:W-:Y:S05]  /*34c0*/  BRA `(.L_x_22073) ;  /* 0x0000000c00087947 */ /* 0x000fea0003800000 */
.L_x_22069:
        /* <DEDUP_REMOVED lines=9> */
.L_x_22077:
[----:B------:R-:W-:-:S04]  /*3560*/  I2FP.F32.S32 R0, R4 ;  /* 0x0000000400007245 */ /* 0x000fc80000201400 */
[----:B------:R-:W-:-:S05]  /*3570*/  F2FP.F16.F32.PACK_AB R0, RZ, R0 ;  /* 0x00000000ff00723e */ /* 0x000fca00000000ff */
[----:B------:R0:W-:Y:S01]  /*3580*/  STG.E.U16 desc[UR36][R2.64], R0 ;  /* 0x0000000002007986 */ /* 0x0001e2000c101524 */
[----:B------:R-:W-:Y:S05]  /*3590*/  BRA `(.L_x_22073) ;  /* 0x0000000800d47947 */ /* 0x000fea0003800000 */
.L_x_22076:
        /* <DEDUP_REMOVED lines=10> */
.L_x_22079:
[----:B------:R-:W-:-:S04]  /*3640*/  I2FP.F32.S32 R4, R4 ;  /* 0x0000000400047245 */ /* 0x000fc80000201400 */
[----:B------:R-:W-:-:S04]  /*3650*/  F2FP.F16.F32.PACK_AB R5, RZ, R4 ;  /* 0x00000004ff05723e */ /* 0x000fc800000000ff */
[----:B------:R-:W-:-:S05]  /*3660*/  PRMT R5, R5, 0x5410, RZ ;  /* 0x0000541005057816 */ /* 0x000fca00000000ff */
[----:B------:R0:W-:Y:S01]  /*3670*/  STG.E desc[UR36][R2.64], R5 ;  /* 0x0000000502007986 */ /* 0x0001e2000c101924 */
[----:B------:R-:W-:Y:S05]  /*3680*/  BRA `(.L_x_22073) ;  /* 0x0000000800987947 */ /* 0x000fea0003800000 */
.L_x_22078:
[----:B------:R-:W0:Y:S02]  /*3690*/  I2F.F64 R4, R4 ;  /* 0x0000000400047312 */ /* 0x000e240000201c00 */
[----:B0-----:R0:W-:Y:S01]  /*36a0*/  STG.E.64 desc[UR36][R2.64], R4 ;  /* 0x0000000402007986 */ /* 0x0011e2000c101b24 */
[----:B------:R-:W-:Y:S05]  /*36b0*/  BRA `(.L_x_22073) ;  /* 0x00000008008c7947 */ /* 0x000fea0003800000 */
.L_x_22068:
        /* <DEDUP_REMOVED lines=12> */
.L_x_22082:
[----:B------:R-:W-:Y:S01]  /*3780*/  CS2R R6, SRZ ;  /* 0x0000000000067805 */ /* 0x000fe2000001ff00 */
[----:B------:R-:W0:Y:S04]  /*3790*/  I2F.F64 R4, R4 ;  /* 0x0000000400047312 */ /* 0x000e280000201c00 */
[----:B0-----:R0:W-:Y:S01]  /*37a0*/  STG.E.128 desc[UR36][R2.64], R4 ;  /* 0x0000000402007986 */ /* 0x0011e2000c101d24 */
[----:B------:R-:W-:Y:S05]  /*37b0*/  BRA `(.L_x_22073) ;  /* 0x00000008004c7947 */ /* 0x000fea0003800000 */
.L_x_22081:
        /* <DEDUP_REMOVED lines=19> */
.L_x_22086:
[----:B------:R-:W-:Y:S05]  /*38f0*/  BSYNC.RECONVERGENT B0 ;  /* 0x0000000000007941 */ /* 0x000fea0003800200 */
.L_x_22085:
[----:B------:R-:W-:-:S05]  /*3900*/  LOP3.LUT R5, R0, 0x80, R5, 0xf8, !PT ;  /* 0x0000008000057812 */ /* 0x000fca00078ef805 */
[----:B------:R0:W-:Y:S01]  /*3910*/  STG.E.U8 desc[UR36][R2.64], R5 ;  /* 0x0000000502007986 */ /* 0x0001e2000c101124 */
[----:B------:R-:W-:Y:S05]  /*3920*/  BRA `(.L_x_22073) ;  /* 0x0000000400f07947 */ /* 0x000fea0003800000 */
.L_x_22084:
        /* <DEDUP_REMOVED lines=15> */
.L_x_22088:
[----:B------:R-:W-:Y:S05]  /*3a20*/  BSYNC.RECONVERGENT B0 ;  /* 0x0000000000007941 */ /* 0x000fea0003800200 */
.L_x_22087:
[----:B------:R-:W-:-:S05]  /*3a30*/  LOP3.LUT R5, R0, 0x80, R5, 0xf8, !PT ;  /* 0x0000008000057812 */ /* 0x000fca00078ef805 */
[----:B------:R0:W-:Y:S01]  /*3a40*/  STG.E.U8 desc[UR36][R2.64], R5 ;  /* 0x0000000502007986 */ /* 0x0001e2000c101124 */
[----:B------:R-:W-:Y:S05]  /*3a50*/  BRA `(.L_x_22073) ;  /* 0x0000000400a47947 */ /* 0x000fea0003800000 */
.L_x_22083:
[----:B------:R-:W-:-:S04]  /*3a60*/  I2FP.F32.S32 R0, R4 ;  /* 0x0000000400007245 */ /* 0x000fc80000201400 */
[----:B------:R-:W-:-:S05]  /*3a70*/  F2FP.BF16.F32.PACK_AB R0, RZ, R0 ;  /* 0x00000000ff00723e */ /* 0x000fca00000010ff */
[----:B------:R0:W-:Y:S01]  /*3a80*/  STG.E.U16 desc[UR36][R2.64], R0 ;  /* 0x0000000002007986 */ /* 0x0001e2000c101524 */
[----:B------:R-:W-:Y:S05]  /*3a90*/  BRA `(.L_x_22073) ;  /* 0x0000000400947947 */ /* 0x000fea0003800000 */
.L_x_22080:
        /* <DEDUP_REMOVED lines=10> */
.L_x_22091:
        /* <DEDUP_REMOVED lines=13> */
.L_x_22094:
[----:B------:R-:W-:-:S04]  /*3c10*/  SHF.R.U32.HI R0, RZ, 0x14, R5 ;  /* 0x00000014ff007819 */ /* 0x000fc80000011605 */
[----:B------:R-:W-:-:S04]  /*3c20*/  LOP3.LUT R0, R0, 0x1, RZ, 0xc0, !PT ;  /* 0x0000000100007812 */ /* 0x000fc800078ec0ff */
[----:B------:R-:W-:-:S04]  /*3c30*/  IADD3 R0, PT, PT, R5, 0x487ffff, R0 ;  /* 0x0487ffff05007810 */ /* 0x000fc80007ffe000 */
[----:B------:R-:W-:-:S04]  /*3c40*/  SHF.R.U32.HI R0, RZ, 0x14, R0 ;  /* 0x00000014ff007819 */ /* 0x000fc80000011600 */
[----:B------:R-:W-:-:S07]  /*3c50*/  LOP3.LUT R4, R0, 0xff, RZ, 0xc0, !PT ;  /* 0x000000ff00047812 */ /* 0x000fce00078ec0ff */
.L_x_22095:
[----:B------:R-:W-:-:S04]  /*3c60*/  SHF.R.U32.HI R5, RZ, 0x18, R5 ;  /* 0x00000018ff057819 */ /* 0x000fc80000011605 */
[----:B------:R-:W-:-:S04]  /*3c70*/  LOP3.LUT R4, R4, 0x80, R5, 0xf8, !PT ;  /* 0x0000008004047812 */ /* 0x000fc800078ef805 */
[----:B------:R-:W-:-:S07]  /*3c80*/  PRMT R0, R4, 0x7610, R0 ;  /* 0x0000761004007816 */ /* 0x000fce0000000000 */
.L_x_22093:
[----:B------:R-:W-:Y:S05]  /*3c90*/  BSYNC.RECONVERGENT B0 ;  /* 0x0000000000007941 */ /* 0x000fea0003800200 */
.L_x_22092:
[----:B------:R0:W-:Y:S01]  /*3ca0*/  STG.E.U8 desc[UR36][R2.64], R0 ;  /* 0x0000000002007986 */ /* 0x0001e2000c101124 */
[----:B------:R-:W-:Y:S05]  /*3cb0*/  BRA `(.L_x_22073) ;  /* 0x00000004000c7947 */ /* 0x000fea0003800000 */
.L_x_22090:
        /* <DEDUP_REMOVED lines=13> */
.L_x_22098:
[----:B------:R-:W-:-:S04]  /*3d90*/  SHF.R.U32.HI R0, RZ, 0x15, R5 ;  /* 0x00000015ff007819 */ /* 0x000fc80000011605 */
[----:B------:R-:W-:-:S04]  /*3da0*/  LOP3.LUT R0, R0, 0x1, RZ, 0xc0, !PT ;  /* 0x0000000100007812 */ /* 0x000fc800078ec0ff */
[----:B------:R-:W-:-:S04]  /*3db0*/  IADD3 R0, PT, PT, R5, 0x88fffff, R0 ;  /* 0x088fffff05007810 */ /* 0x000fc80007ffe000 */
[----:B------:R-:W-:-:S04]  /*3dc0*/  SHF.R.U32.HI R0, RZ, 0x15, R0 ;  /* 0x00000015ff007819 */ /* 0x000fc80000011600 */
[----:B------:R-:W-:-:S07]  /*3dd0*/  LOP3.LUT R4, R0, 0xff, RZ, 0xc0, !PT ;  /* 0x000000ff00047812 */ /* 0x000fce00078ec0ff */
.L_x_22099:
[----:B------:R-:W-:-:S04]  /*3de0*/  SHF.R.U32.HI R5, RZ, 0x18, R5 ;  /* 0x00000018ff057819 */ /* 0x000fc80000011605 */
[----:B------:R-:W-:-:S04]  /*3df0*/  LOP3.LUT R4, R4, 0x80, R5, 0xf8, !PT ;  /* 0x0000008004047812 */ /* 0x000fc800078ef805 */
[----:B------:R-:W-:-:S07]  /*3e00*/  PRMT R0, R4, 0x7610, R0 ;  /* 0x0000761004007816 */ /* 0x000fce0000000000 */
.L_x_22097:
[----:B------:R-:W-:Y:S05]  /*3e10*/  BSYNC.RECONVERGENT B0 ;  /* 0x0000000000007941 */ /* 0x000fea0003800200 */
.L_x_22096:
[----:B------:R0:W-:Y:S01]  /*3e20*/  STG.E.U8 desc[UR36][R2.64], R0 ;  /* 0x0000000002007986 */ /* 0x0001e2000c101124 */
[----:B------:R-:W-:Y:S05]  /*3e30*/  BRA `(.L_x_22073) ;  /* 0x0000000000ac7947 */ /* 0x000fea0003800000 */
.L_x_22089:
[----:B------:R-:W-:-:S09]  /*3e40*/  UISETP.NE.AND UP0, UPT, UR4, 0x1c, UPT ;  /* 0x0000001c0400788c */ /* 0x000fd2000bf05270 */
[----:B------:R-:W-:Y:S05]  /*3e50*/  BRA.U !UP0, `(.L_x_22100) ;  /* 0x0000000108a07547 */ /* 0x000fea000b800000 */
[----:B------:R-:W-:-:S09]  /*3e60*/  UISETP.NE.AND UP0, UPT, UR4, 0x1d, UPT ;  /* 0x0000001d0400788c */ /* 0x000fd2000bf05270 */
[----:B------:R-:W-:Y:S05]  /*3e70*/  BRA.U !UP0, `(.L_x_22101) ;  /* 0x00000001088c7547 */ /* 0x000fea000b800000 */
[----:B------:R-:W-:-:S09]  /*3e80*/  UISETP.NE.AND UP0, UPT, UR4, 0x2c, UPT ;  /* 0x0000002c0400788c */ /* 0x000fd2000bf05270 */
[----:B------:R-:W-:Y:S05]  /*3e90*/  BRA.U !UP0, `(.L_x_22102) ;  /* 0x0000000108447547 */ /* 0x000fea000b800000 */
.L_x_22072:
        /* <DEDUP_REMOVED lines=16> */
.L_x_22103:
[----:B------:R-:W-:Y:S05]  /*3fa0*/  BRA `(.L_x_22073) ;  /* 0x0000000000507947 */ /* 0x000fea0003800000 */
.L_x_22102:
        /* <DEDUP_REMOVED lines=16> */
.L_x_22101:
[----:B------:R-:W-:-:S05]  /*40b0*/  SHF.R.S32.HI R5, RZ, 0x1f, R4 ;  /* 0x0000001fff057819 */ /* 0x000fca0000011404 */
[----:B------:R0:W-:Y:S01]  /*40c0*/  STG.E.64 desc[UR36][R2.64], R4 ;  /* 0x0000000402007986 */ /* 0x0001e2000c101b24 */
[----:B------:R-:W-:Y:S05]  /*40d0*/  BRA `(.L_x_22073) ;  /* 0x0000000000047947 */ /* 0x000fea0003800000 */
.L_x_22100:
[----:B------:R0:W-:Y:S02]  /*40e0*/  STG.E desc[UR36][R2.64], R4 ;  /* 0x0000000402007986 */ /* 0x0001e4000c101924 */
.L_x_22073:
[----:B------:R-:W-:-:S07]  /*40f0*/  VIADD R17, R17, 0x80 ;  /* 0x0000008011117836 */ /* 0x000fce0000000000 */
.L_x_21998:
[----:B------:R-:W-:Y:S05]  /*4100*/  BSYNC.RECONVERGENT B6 ;  /* 0x0000000000067941 */ /* 0x000fea0003800200 */
.L_x_21997:
        /* <DEDUP_REMOVED lines=358> */
.L_x_22106:
        /* <DEDUP_REMOVED lines=16> */
.L_x_22110:
[----:B------:R0:W5:Y:S01]  /*5870*/  LDG.E.U8 R19, desc[UR36][R2.64] ;  /* 0x0000002402137981 */ /* 0x000162000c1e1100 */
[----:B------:R-:W-:Y:S05]  /*5880*/  BRA `(.L_x_22112) ;  /* 0x0000000c002c7947 */ /* 0x000fea0003800000 */
.L_x_22109:
        /* <DEDUP_REMOVED lines=8> */
.L_x_22114:
[----:B------:R0:W5:Y:S01]  /*5910*/  LDG.E R19, desc[UR36][R2.64] ;  /* 0x0000002402137981 */ /* 0x000162000c1e1900 */
[----:B------:R-:W-:Y:S05]  /*5920*/  BRA `(.L_x_22112) ;  /* 0x0000000c00047947 */ /* 0x000fea0003800000 */
.L_x_22113:
[----:B------:R0:W5:Y:S01]  /*5930*/  LDG.E.S16 R19, desc[UR36][R2.64] ;  /* 0x0000002402137981 */ /* 0x000162000c1e1700 */
[----:B------:R-:W-:Y:S05]  /*5940*/  BRA `(.L_x_22112) ;  /* 0x0000000800fc7947 */ /* 0x000fea0003800000 */
.L_x_22108:
        /* <DEDUP_REMOVED lines=9> */
.L_x_22116:
[----:B------:R-:W2:Y:S02]  /*59e0*/  LDG.E.U16 R2, desc[UR36][R2.64] ;  /* 0x0000002402027981 */ /* 0x000ea4000c1e1500 */
[----:B--2---:R-:W-:-:S06]  /*59f0*/  HADD2.F32 R19, -RZ, R2.H0_H0 ;  /* 0x20000002ff137230 */ /* 0x004fcc0000004100 */
[----:B------:R-:W0:Y:S01]  /*5a00*/  F2I.FTZ.TRUNC.NTZ R19, R19 ;  /* 0x0000001300137305 */ /* 0x000e22000021f100 */
[----:B------:R-:W-:Y:S05]  /*5a10*/  BRA `(.L_x_22112) ;  /* 0x0000000800c87947 */ /* 0x000fea0003800000 */
.L_x_22115:
        /* <DEDUP_REMOVED lines=9> */
.L_x_22118:
[----:B------:R-:W2:Y:S02]  /*5ab0*/  LDG.E.U16 R2, desc[UR36][R2.64] ;  /* 0x0000002402027981 */ /* 0x000ea4000c1e1500 */
[----:B--2---:R-:W-:-:S06]  /*5ac0*/  HADD2.F32 R19, -RZ, R2.H0_H0 ;  /* 0x20000002ff137230 */ /* 0x004fcc0000004100 */
[----:B------:R-:W0:Y:S01]  /*5ad0*/  F2I.FTZ.TRUNC.NTZ R19, R19 ;  /* 0x0000001300137305 */ /* 0x000e22000021f100 */
[----:B------:R-:W-:Y:S05]  /*5ae0*/  BRA `(.L_x_22112) ;  /* 0x0000000800947947 */ /* 0x000fea0003800000 */
.L_x_22117:
[----:B------:R-:W2:Y:S02]  /*5af0*/  LDG.E.64 R2, desc[UR36][R2.64] ;  /* 0x0000002402027981 */ /* 0x000ea4000c1e1b00 */
[----:B--2---:R0:W1:Y:S02]  /*5b00*/  F2I.F64.TRUNC R19, R2 ;  /* 0x0000000200137311 */ /* 0x004064000030d100 */
[----:B01----:R-:W-:Y:S05]  /*5b10*/  BRA `(.L_x_22112) ;  /* 0x0000000800887947 */ /* 0x003fea0003800000 */
.L_x_22107:
        /* <DEDUP_REMOVED lines=12> */
.L_x_22121:
[----:B------:R-:W2:Y:S02]  /*5be0*/  LDG.E.64 R2, desc[UR36][R2.64] ;  /* 0x0000002402027981 */ /* 0x000ea4000c1e1b00 */
[----:B--2---:R0:W1:Y:S02]  /*5bf0*/  F2I.F64.TRUNC R19, R2 ;  /* 0x0000000200137311 */ /* 0x004064000030d100 */
[----:B01----:R-:W-:Y:S05]  /*5c00*/  BRA `(.L_x_22112) ;  /* 0x00000008004c7947 */ /* 0x003fea0003800000 */
.L_x_22120:
        /* <DEDUP_REMOVED lines=26> */
.L_x_22123:
        /* <DEDUP_REMOVED lines=13> */
.L_x_22122:
[----:B------:R-:W2:Y:S02]  /*5e80*/  LDG.E.U16 R19, desc[UR36][R2.64] ;  /* 0x0000002402137981 */ /* 0x000ea4000c1e1500 */
[----:B--2---:R-:W-:-:S06]  /*5e90*/  IMAD.U32 R19, R19, 0x10000, RZ ;  /* 0x0001000013137824 */ /* 0x004fcc00078e00ff */
[----:B------:R-:W0:Y:S01]  /*5ea0*/  F2I.FTZ.TRUNC.NTZ R19, R19 ;  /* 0x0000001300137305 */ /* 0x000e22000021f100 */
[----:B------:R-:W-:Y:S05]  /*5eb0*/  BRA `(.L_x_22112) ;  /* 0x0000000400a07947 */ /* 0x000fea0003800000 */
.L_x_22119:
        /* <DEDUP_REMOVED lines=10> */
.L_x_22126:
        /* <DEDUP_REMOVED lines=21> */
.L_x_22130:
[----:B------:R-:W-:Y:S05]  /*60b0*/  BSYNC.RECONVERGENT B1 ;  /* 0x0000000000017941 */ /* 0x000fea0003800200 */
.L_x_22129:
[----:B------:R-:W-:Y:S01]  /*60c0*/  IMAD.SHL.U32 R0, R0, 0x100000, RZ ;  /* 0x0010000000007824 */ /* 0x000fe200078e00ff */
[----:B------:R-:W-:-:S04]  /*60d0*/  LEA R2, R2, 0x3b800000, 0x17 ;  /* 0x3b80000002027811 */ /* 0x000fc800078eb8ff */
[----:B------:R-:W-:-:S07]  /*60e0*/  LOP3.LUT R19, R2, R0, R19, 0xfe, !PT ;  /* 0x0000000002137212 */ /* 0x000fce00078efe13 */
.L_x_22128:
[----:B------:R-:W-:Y:S05]  /*60f0*/  BSYNC.RECONVERGENT B0 ;  /* 0x0000000000007941 */ /* 0x000fea0003800200 */
.L_x_22127:
[----:B------:R-:W1:Y:S01]  /*6100*/  F2I.FTZ.TRUNC.NTZ R19, R19 ;  /* 0x0000001300137305 */ /* 0x000e62000021f100 */
[----:B------:R-:W-:Y:S05]  /*6110*/  BRA `(.L_x_22112) ;  /* 0x0000000400087947 */ /* 0x000fea0003800000 */
.L_x_22125:
        /* <DEDUP_REMOVED lines=21> */
.L_x_22134:
[----:B------:R-:W-:Y:S05]  /*6270*/  BSYNC.RECONVERGENT B1 ;  /* 0x0000000000017941 */ /* 0x000fea0003800200 */
.L_x_22133:
[----:B------:R-:W-:Y:S01]  /*6280*/  IMAD.SHL.U32 R0, R0, 0x200000, RZ ;  /* 0x0020000000007824 */ /* 0x000fe200078e00ff */
[----:B------:R-:W-:-:S04]  /*6290*/  LEA R2, R2, 0x37800000, 0x17 ;  /* 0x3780000002027811 */ /* 0x000fc800078eb8ff */
[----:B------:R-:W-:-:S07]  /*62a0*/  LOP3.LUT R19, R2, R0, R19, 0xfe, !PT ;  /* 0x0000000002137212 */ /* 0x000fce00078efe13 */
.L_x_22132:
[----:B------:R-:W-:Y:S05]  /*62b0*/  BSYNC.RECONVERGENT B0 ;  /* 0x0000000000007941 */ /* 0x000fea0003800200 */
.L_x_22131:
[----:B------:R-:W2:Y:S01]  /*62c0*/  F2I.FTZ.TRUNC.NTZ R19, R19 ;  /* 0x0000001300137305 */ /* 0x000ea2000021f100 */
[----:B------:R-:W-:Y:S05]  /*62d0*/  BRA `(.L_x_22112) ;  /* 0x0000000000987947 */ /* 0x000fea0003800000 */
.L_x_22124:
        /* <DEDUP_REMOVED lines=14> */
.L_x_22138:
[----:B------:R-:W-:Y:S05]  /*63c0*/  BSYNC.RECONVERGENT B0 ;  /* 0x0000000000007941 */ /* 0x000fea0003800200 */
.L_x_22137:
[----:B------:R-:W4:Y:S01]  /*63d0*/  F2I.FTZ.TRUNC.NTZ R19, R19 ;  /* 0x0000001300137305 */ /* 0x000f22000021f100 */
[----:B------:R-:W-:Y:S05]  /*63e0*/  BRA `(.L_x_22112) ;  /* 0x0000000000547947 */ /* 0x000fea0003800000 */
.L_x_22111:
        /* <DEDUP_REMOVED lines=16> */
.L_x_22139:
[----:B------:R-:W-:Y:S01]  /*64f0*/  HFMA2 R19, -RZ, RZ, 0, 0 ;  /* 0x00000000ff137431 */ /* 0x000fe200000001ff */
[----:B------:R-:W-:Y:S06]  /*6500*/  BRA `(.L_x_22112) ;  /* 0x00000000000c7947 */ /* 0x000fec0003800000 */
.L_x_22136:
[----:B------:R3:W5:Y:S01]  /*6510*/  LDG.E R19, desc[UR36][R2.64] ;  /* 0x0000002402137981 */ /* 0x000762000c1e1900 */
[----:B------:R-:W-:Y:S05]  /*6520*/  BRA `(.L_x_22112) ;  /* 0x0000000000047947 */ /* 0x000fea0003800000 */
.L_x_22135:
[----:B------:R0:W5:Y:S02]  /*6530*/  LDG.E R19, desc[UR36][R2.64] ;  /* 0x0000002402137981 */ /* 0x000164000c1e1900 */
.L_x_22112:
        /* <DEDUP_REMOVED lines=16> */
.L_x_22143:
[----:B------:R0:W5:Y:S01]  /*6640*/  LDG.E.U8 R0, desc[UR36][R2.64] ;  /* 0x0000002402007981 */ /* 0x000162000c1e1100 */
[----:B------:R-:W-:Y:S05]  /*6650*/  BRA `(.L_x_22145) ;  /* 0x0000000c002c7947 */ /* 0x000fea0003800000 */
.L_x_22142:
        /* <DEDUP_REMOVED lines=8> */
.L_x_22147:
[----:B------:R0:W5:Y:S01]  /*66e0*/  LDG.E R0, desc[UR36][R2.64] ;  /* 0x0000002402007981 */ /* 0x000162000c1e1900 */
[----:B------:R-:W-:Y:S05]  /*66f0*/  BRA `(.L_x_22145) ;  /* 0x0000000c00047947 */ /* 0x000fea0003800000 */
.L_x_22146:
[----:B------:R0:W5:Y:S01]  /*6700*/  LDG.E.S16 R0, desc[UR36][R2.64] ;  /* 0x0000002402007981 */ /* 0x000162000c1e1700 */
[----:B------:R-:W-:Y:S05]  /*6710*/  BRA `(.L_x_22145) ;  /* 0x0000000800fc7947 */ /* 0x000fea0003800000 */
.L_x_22141:
        /* <DEDUP_REMOVED lines=9> */
.L_x_22149:
[----:B------:R-:W3:Y:S02]  /*67b0*/  LDG.E.U16 R2, desc[UR36][R2.64] ;  /* 0x0000002402027981 */ /* 0x000ee4000c1e1500 */
[----:B---3--:R-:W-:-:S06]  /*67c0*/  HADD2.F32 R0, -RZ, R2.H0_H0 ;  /* 0x20000002ff007230 */ /* 0x008fcc0000004100 */
[----:B------:R-:W0:Y:S01]  /*67d0*/  F2I.FTZ.TRUNC.NTZ R0, R0 ;  /* 0x0000000000007305 */ /* 0x000e22000021f100 */
[----:B------:R-:W-:Y:S05]  /*67e0*/  BRA `(.L_x_22145) ;  /* 0x0000000800c87947 */ /* 0x000fea0003800000 */
.L_x_22148:
        /* <DEDUP_REMOVED lines=9> */
.L_x_22151:
[----:B------:R-:W3:Y:S02]  /*6880*/  LDG.E.U16 R2, desc[UR36][R2.64] ;  /* 0x0000002402027981 */ /* 0x000ee4000c1e1500 */
[----:B---3--:R-:W-:-:S06]  /*6890*/  HADD2.F32 R0, -RZ, R2.H0_H0 ;  /* 0x20000002ff007230 */ /* 0x008fcc0000004100 */
[----:B------:R-:W0:Y:S01]  /*68a0*/  F2I.FTZ.TRUNC.NTZ R0, R0 ;  /* 0x0000000000007305 */ /* 0x000e22000021f100 */
[----:B------:R-:W-:Y:S05]  /*68b0*/  BRA `(.L_x_22145) ;  /* 0x0000000800947947 */ /* 0x000fea0003800000 */
.L_x_22150:
[----:B------:R-:W3:Y:S02]  /*68c0*/  LDG.E.64 R2, desc[UR36][R2.64] ;  /* 0x0000002402027981 */ /* 0x000ee4000c1e1b00 */
[----:B---3--:R0:W3:Y:S02]  /*68d0*/  F2I.F64.TRUNC R0, R2 ;  /* 0x0000000200007311 */ /* 0x0080e4000030d100 */
[----:B0--3--:R-:W-:Y:S05]  /*68e0*/  BRA `(.L_x_22145) ;  /* 0x0000000800887947 */ /* 0x009fea0003800000 */
.L_x_22140:
        /* <DEDUP_REMOVED lines=12> */
.L_x_22154:
[----:B------:R-:W3:Y:S02]  /*69b0*/  LDG.E.64 R2, desc[UR36][R2.64] ;  /* 0x0000002402027981 */ /* 0x000ee4000c1e1b00 */
[----:B---3--:R0:W3:Y:S02]  /*69c0*/  F2I.F64.TRUNC R0, R2 ;  /* 0x0000000200007311 */ /* 0x0080e4000030d100 */
[----:B0--3--:R-:W-:Y:S05]  /*69d0*/  BRA `(.L_x_22145) ;  /* 0x00000008004c7947 */ /* 0x009fea0003800000 */
.L_x_22153:
        /* <DEDUP_REMOVED lines=26> */
.L_x_22156:
        /* <DEDUP_REMOVED lines=13> */
.L_x_22155:
[----:B------:R-:W3:Y:S02]  /*6c50*/  LDG.E.U16 R0, desc[UR36][R2.64] ;  /* 0x0000002402007981 */ /* 0x000ee4000c1e1500 */
[----:B---3--:R-:W-:-:S06]  /*6c60*/  IMAD.U32 R0, R0, 0x10000, RZ ;  /* 0x0001000000007824 */ /* 0x008fcc00078e00ff */
[----:B------:R-:W0:Y:S01]  /*6c70*/  F2I.FTZ.TRUNC.NTZ R0, R0 ;  /* 0x0000000000007305 */ /* 0x000e22000021f100 */
[----:B------:R-:W-:Y:S05]  /*6c80*/  BRA `(.L_x_22145) ;  /* 0x0000000400a07947 */ /* 0x000fea0003800000 */
.L_x_22152:
        /* <DEDUP_REMOVED lines=10> */
.L_x_22159:
        /* <DEDUP_REMOVED lines=21> */
.L_x_22163:
[----:B------:R-:W-:Y:S05]  /*6e80*/  BSYNC.RECONVERGENT B1 ;  /* 0x0000000000017941 */ /* 0x000fea0003800200 */
.L_x_22162:
[----:B------:R-:W-:Y:S02]  /*6e90*/  SHF.L.U32 R0, R0, 0x14, RZ ;  /* 0x0000001400007819 */ /* 0x000fe400000006ff */
[----:B------:R-:W-:-:S04]  /*6ea0*/  LEA R2, R2, 0x3b800000, 0x17 ;  /* 0x3b80000002027811 */ /* 0x000fc800078eb8ff */
[----:B------:R-:W-:-:S07]  /*6eb0*/  LOP3.LUT R0, R2, R0, R7, 0xfe, !PT ;  /* 0x0000000002007212 */ /* 0x000fce00078efe07 */
.L_x_22161:
[----:B------:R-:W-:Y:S05]  /*6ec0*/  BSYNC.RECONVERGENT B0 ;  /* 0x0000000000007941 */ /* 0x000fea0003800200 */
.L_x_22160:
[----:B------:R-:W0:Y:S01]  /*6ed0*/  F2I.FTZ.TRUNC.NTZ R0, R0 ;  /* 0x0000000000007305 */ /* 0x000e22000021f100 */
[----:B------:R-:W-:Y:S05]  /*6ee0*/  BRA `(.L_x_22145) ;  /* 0x0000000400087947 */ /* 0x000fea0003800000 */
.L_x_22158:
        /* <DEDUP_REMOVED lines=21> */
.L_x_22167:
[----:B------:R-:W-:Y:S05]  /*7040*/  BSYNC.RECONVERGENT B1 ;  /* 0x0000000000017941 */ /* 0x000fea0003800200 */
.L_x_22166:
[----:B------:R-:W-:Y:S01]  /*7050*/  IMAD.SHL.U32 R0, R0, 0x200000, RZ ;  /* 0x0020000000007824 */ /* 0x000fe200078e00ff */
[----:B------:R-:W-:-:S04]  /*7060*/  LEA R2, R2, 0x37800000, 0x17 ;  /* 0x3780000002027811 */ /* 0x000fc800078eb8ff */
[----:B------:R-:W-:-:S07]  /*7070*/  LOP3.LUT R0, R2, R0, R7, 0xfe, !PT ;  /* 0x0000000002007212 */ /* 0x000fce00078efe07 */
.L_x_22165:
[----:B------:R-:W-:Y:S05]  /*7080*/  BSYNC.RECONVERGENT B0 ;  /* 0x0000000000007941 */ /* 0x000fea0003800200 */
.L_x_22164:
[----:B------:R-:W0:Y:S01]  /*7090*/  F2I.FTZ.TRUNC.NTZ R0, R0 ;  /* 0x0000000000007305 */ /* 0x000e22000021f100 */
[----:B------:R-:W-:Y:S05]  /*70a0*/  BRA `(.L_x_22145) ;  /* 0x0000000000987947 */ /* 0x000fea0003800000 */
.L_x_22157:
        /* <DEDUP_REMOVED lines=14> */
.L_x_22171:
[----:B------:R-:W-:Y:S05]  /*7190*/  BSYNC.RECONVERGENT B0 ;  /* 0x0000000000007941 */ /* 0x000fea0003800200 */
.L_x_22170:
[----:B------:R-:W0:Y:S01]  /*71a0*/  F2I.FTZ.TRUNC.NTZ R0, R0 ;  /* 0x0000000000007305 */ /* 0x000e22000021f100 */
[----:B------:R-:W-:Y:S05]  /*71b0*/  BRA `(.L_x_22145) ;  /* 0x0000000000547947 */ /* 0x000fea0003800000 */
.L_x_22144:
        /* <DEDUP_REMOVED lines=16> */
.L_x_22172:
[----:B------:R-:W-:Y:S01]  /*72c0*/  IMAD.MOV.U32 R0, RZ, RZ, RZ ;  /* 0x000000ffff007224 */ /* 0x000fe200078e00ff */
[----:B------:R-:W-:Y:S06]  /*72d0*/  BRA `(.L_x_22145) ;  /* 0x00000000000c7947 */ /* 0x000fec0003800000 */
.L_x_22169:
[----:B------:R0:W5:Y:S01]  /*72e0*/  LDG.E R0, desc[UR36][R2.64] ;  /* 0x0000002402007981 */ /* 0x000162000c1e1900 */
[----:B------:R-:W-:Y:S05]  /*72f0*/  BRA `(.L_x_22145) ;  /* 0x0000000000047947 */ /* 0x000fea0003800000 */
.L_x_22168:
[----:B------:R0:W5:Y:S02]  /*7300*/  LDG.E R0, desc[UR36][R2.64] ;  /* 0x0000002402007981 */ /* 0x000164000c1e1900 */
.L_x_22145:
        /* <DEDUP_REMOVED lines=17> */
.L_x_22176:
[----:B------:R0:W-:Y:S01]  /*7420*/  STG.E.U8 desc[UR36][R2.64], R4 ;  /* 0x0000000402007986 */ /* 0x0001e2000c101124 */
[----:B------:R-:W-:Y:S05]  /*7430*/  BRA `(.L_x_22178) ;  /* 0x0000000c00387947 */ /* 0x000fea0003800000 */
.L_x_22175:
        /* <DEDUP_REMOVED lines=9> */
.L_x_22180:
[----:B------:R0:W-:Y:S01]  /*74d0*/  STG.E desc[UR36][R2.64], R4 ;  /* 0x0000000402007986 */ /* 0x0001e2000c101924 */
[----:B------:R-:W-:Y:S05]  /*74e0*/  BRA `(.L_x_22178) ;  /* 0x0000000c000c7947 */ /* 0x000fea0003800000 */
.L_x_22179:
[----:B------:R0:W-:Y:S01]  /*74f0*/  STG.E.U16 desc[UR36][R2.64], R4 ;  /* 0x0000000402007986 */ /* 0x0001e2000c101524 */
[----:B------:R-:W-:Y:S05]  /*7500*/  BRA `(.L_x_22178) ;  /* 0x0000000c00047947 */ /* 0x000fea0003800000 */
.L_x_22174:
        /* <DEDUP_REMOVED lines=9> */
.L_x_22182:
[----:B------:R-:W-:-:S04]  /*75a0*/  I2FP.F32.S32 R0, R4 ;  /* 0x0000000400007245 */ /* 0x000fc80000201400 */
[----:B------:R-:W-:-:S05]  /*75b0*/  F2FP.F16.F32.PACK_AB R0, RZ, R0 ;  /* 0x00000000ff00723e */ /* 0x000fca00000000ff */
[----:B------:R0:W-:Y:S01]  /*75c0*/  STG.E.U16 desc[UR36][R2.64], R0 ;  /* 0x0000000002007986 */ /* 0x0001e2000c101524 */
[----:B------:R-:W-:Y:S05]  /*75d0*/  BRA `(.L_x_22178) ;  /* 0x0000000800d07947 */ /* 0x000fea0003800000 */
.L_x_22181:
        /* <DEDUP_REMOVED lines=10> */
.L_x_22184:
[----:B------:R-:W-:-:S04]  /*7680*/  I2FP.F32.S32 R4, R4 ;  /* 0x0000000400047245 */ /* 0x000fc80000201400 */
[----:B------:R-:W-:-:S04]  /*7690*/  F2FP.F16.F32.PACK_AB R5, RZ, R4 ;  /* 0x00000004ff05723e */ /* 0x000fc800000000ff */
[----:B------:R-:W-:-:S05]  /*76a0*/  PRMT R5, R5, 0x5410, RZ ;  /* 0x0000541005057816 */ /* 0x000fca00000000ff */
[----:B------:R0:W-:Y:S01]  /*76b0*/  STG.E desc[UR36][R2.64], R5 ;  /* 0x0000000502007986 */ /* 0x0001e2000c101924 */
[----:B------:R-:W-:Y:S05]  /*76c0*/  BRA `(.L_x_22178) ;  /* 0x0000000800947947 */ /* 0x000fea0003800000 */
.L_x_22183:
[----:B------:R-:W0:Y:S02]  /*76d0*/  I2F.F64 R4, R4 ;  /* 0x0000000400047312 */ /* 0x000e240000201c00 */
[----:B0-----:R0:W-:Y:S01]  /*76e0*/  STG.E.64 desc[UR36][R2.64], R4 ;  /* 0x0000000402007986 */ /* 0x0011e2000c101b24 */
[----:B------:R-:W-:Y:S05]  /*76f0*/  BRA `(.L_x_22178) ;  /* 0x0000000800887947 */ /* 0x000fea0003800000 */
.L_x_22173:
        /* <DEDUP_REMOVED lines=12> */
.L_x_22188:
        /* <DEDUP_REMOVED lines=18> */
.L_x_22191:
[----:B------:R-:W-:-:S04]  /*78e0*/  SHF.R.U32.HI R5, RZ, 0x18, R5 ;  /* 0x00000018ff057819 */ /* 0x000fc80000011605 */
[----:B------:R-:W-:-:S07]  /*78f0*/  LOP3.LUT R0, R0, 0x80, R5, 0xf8, !PT ;  /* 0x0000008000007812 */ /* 0x000fce00078ef805 */
.L_x_22190:
[----:B------:R-:W-:Y:S05]  /*7900*/  BSYNC.RECONVERGENT B0 ;  /* 0x0000000000007941 */ /* 0x000fea0003800200 */
.L_x_22189:
[----:B------:R3:W-:Y:S01]  /*7910*/  STG.E.U8 desc[UR36][R2.64], R0 ;  /* 0x0000000002007986 */ /* 0x0007e2000c101124 */
[----:B------:R-:W-:Y:S05]  /*7920*/  BRA `(.L_x_22178) ;  /* 0x0000000400fc7947 */ /* 0x000fea0003800000 */
.L_x_22187:
        /* <DEDUP_REMOVED lines=18> */
.L_x_22194:
[----:B------:R-:W-:-:S04]  /*7a50*/  SHF.R.U32.HI R5, RZ, 0x18, R5 ;  /* 0x00000018ff057819 */ /* 0x000fc80000011605 */
[----:B------:R-:W-:-:S07]  /*7a60*/  LOP3.LUT R0, R0, 0x80, R5, 0xf8, !PT ;  /* 0x0000008000007812 */ /* 0x000fce00078ef805 */
.L_x_22193:
[----:B------:R-:W-:Y:S05]  /*7a70*/  BSYNC.RECONVERGENT B0 ;  /* 0x0000000000007941 */ /* 0x000fea0003800200 */
.L_x_22192:
[----:B------:R0:W-:Y:S01]  /*7a80*/  STG.E.U8 desc[UR36][R2.64], R0 ;  /* 0x0000000002007986 */ /* 0x0001e2000c101124 */
[----:B------:R-:W-:Y:S05]  /*7a90*/  BRA `(.L_x_22178) ;  /* 0x0000000400a07947 */ /* 0x000fea0003800000 */
.L_x_22186:
        /* <DEDUP_REMOVED lines=22> */
.L_x_22196:
[----:B------:R-:W-:-:S05]  /*7c00*/  SHF.R.S32.HI R5, RZ, 0x1f, R4 ;  /* 0x0000001fff057819 */ /* 0x000fca0000011404 */
[----:B------:R1:W-:Y:S01]  /*7c10*/  STG.E.64 desc[UR36][R2.64], R4 ;  /* 0x0000000402007986 */ /* 0x0003e2000c101b24 */
[----:B------:R-:W-:Y:S05]  /*7c20*/  BRA `(.L_x_22178) ;  /* 0x00000004003c7947 */ /* 0x000fea0003800000 */
.L_x_22195:
[----:B------:R0:W-:Y:S01]  /*7c30*/  STG.E desc[UR36][R2.64], R4 ;  /* 0x0000000402007986 */ /* 0x0001e2000c101924 */
[----:B------:R-:W-:Y:S05]  /*7c40*/  BRA `(.L_x_22178) ;  /* 0x0000000400347947 */ /* 0x000fea0003800000 */
.L_x_22185:
        /* <DEDUP_REMOVED lines=10> */
.L_x_22198:
[----:B------:R-:W-:Y:S01]  /*7cf0*/  CS2R R6, SRZ ;  /* 0x0000000000067805 */ /* 0x000fe2000001ff00 */
[----:B------:R-:W0:Y:S04]  /*7d00*/  I2F.F64 R4, R4 ;  /* 0x0000000400047312 */ /* 0x000e280000201c00 */
[----:B0-----:R0:W-:Y:S01]  /*7d10*/  STG.E.128 desc[UR36][R2.64], R4 ;  /* 0x0000000402007986 */ /* 0x0011e2000c101d24 */
[----:B------:R-:W-:Y:S05]  /*7d20*/  BRA `(.L_x_22178) ;  /* 0x0000000000fc7947 */ /* 0x000fea0003800000 */
.L_x_22197:
[----:B------:R-:W-:-:S09]  /*7d30*/  UISETP.NE.AND UP0, UPT, UR4, 0xf, UPT ;  /* 0x0000000f0400788c */ /* 0x000fd2000bf05270 */
[----:B------:R-:W-:Y:S05]  /*7d40*/  BRA.U !UP0, `(.L_x_22199) ;  /* 0x0000000108e87547 */ /* 0x000fea000b800000 */
[----:B------:R-:W-:-:S09]  /*7d50*/  UISETP.NE.AND UP0, UPT, UR4, 0x17, UPT ;  /* 0x000000170400788c */ /* 0x000fd2000bf05270 */
[----:B------:R-:W-:Y:S05]  /*7d60*/  BRA.U !UP0, `(.L_x_22200) ;  /* 0x0000000108907547 */ /* 0x000fea000b800000 */
[----:B------:R-:W-:-:S09]  /*7d70*/  UISETP.NE.AND UP0, UPT, UR4, 0x18, UPT ;  /* 0x000000180400788c */ /* 0x000fd2000bf05270 */
[----:B------:R-:W-:Y:S05]  /*7d80*/  BRA.U !UP0, `(.L_x_22201) ;  /* 0x0000000108447547 */ /* 0x000fea000b800000 */
.L_x_22177:
        /* <DEDUP_REMOVED lines=16> */
.L_x_22202:
[----:B------:R-:W-:Y:S05]  /*7e90*/  BRA `(.L_x_22178) ;  /* 0x0000000000a07947 */ /* 0x000fea0003800000 */
.L_x_22201:
        /* <DEDUP_REMOVED lines=13> */
.L_x_22204:
[----:B------:R-:W-:Y:S05]  /*7f70*/  BSYNC.RECONVERGENT B0 ;  /* 0x0000000000007941 */ /* 0x000fea0003800200 */
.L_x_22203:
[----:B------:R-:W-:-:S05]  /*7f80*/  LOP3.LUT R5, R0, 0x80, R5, 0xf8, !PT ;  /* 0x0000008000057812 */ /* 0x000fca00078ef805 */
[----:B------:R0:W-:Y:S01]  /*7f90*/  STG.E.U8 desc[UR36][R2.64], R5 ;  /* 0x0000000502007986 */ /* 0x0001e2000c101124 */
[----:B------:R-:W-:Y:S05]  /*7fa0*/  BRA `(.L_x_22178) ;  /* 0x00000000005c7947 */ /* 0x000fea0003800000 */
.L_x_22200:
        /* <DEDUP_REMOVED lines=12> */
.L_x_22206:
[----:B------:R-:W-:Y:S01]  /*8070*/  IMAD.MOV.U32 R0, RZ, RZ, 0x7f ;  /* 0x0000007fff007424 */ /* 0x000fe200078e00ff */
[----:B------:R-:W-:-:S04]  /*8080*/  ISETP.GT.U32.AND P0, PT, R4, 0x7f800000, PT ;  /* 0x7f8000000400780c */ /* 0x000fc80003f04070 */
[----:B------:R-:W-:-:S09]  /*8090*/  SEL R0, R0, 0x7c, P0 ;  /* 0x0000007c00007807 */ /* 0x000fd20000000000 */
.L_x_22207:
[----:B------:R-:W-:Y:S05]  /*80a0*/  BSYNC.RECONVERGENT B0 ;  /* 0x0000000000007941 */ /* 0x000fea0003800200 */
.L_x_22205:
[----:B------:R-:W-:-:S04]  /*80b0*/  SHF.R.U32.HI R5, RZ, 0x18, R5 ;  /* 0x00000018ff057819 */ /* 0x000fc80000011605 */
[----:B------:R-:W-:-:S05]  /*80c0*/  LOP3.LUT R5, R0, 0x80, R5, 0xf8, !PT ;  /* 0x0000008000057812 */ /* 0x000fca00078ef805 */
[----:B------:R0:W-:Y:S01]  /*80d0*/  STG.E.U8 desc[UR36][R2.64], R5 ;  /* 0x0000000502007986 */ /* 0x0001e2000c101124 */
[----:B------:R-:W-:Y:S05]  /*80e0*/  BRA `(.L_x_22178) ;  /* 0x00000000000c7947 */ /* 0x000fea0003800000 */
.L_x_22199:
[----:B------:R-:W-:-:S04]  /*80f0*/  I2FP.F32.S32 R0, R4 ;  /* 0x0000000400007245 */ /* 0x000fc80000201400 */
[----:B------:R-:W-:-:S05]  /*8100*/  F2FP.BF16.F32.PACK_AB R0, RZ, R0 ;  /* 0x00000000ff00723e */ /* 0x000fca00000010ff */
[----:B------:R0:W-:Y:S02]  /*8110*/  STG.E.U16 desc[UR36][R2.64], R0 ;  /* 0x0000000002007986 */ /* 0x0001e4000c101524 */
.L_x_22178:
[----:B------:R-:W-:-:S07]  /*8120*/  IADD3 R17, PT, PT, R17, 0x80, RZ ;  /* 0x0000008011117810 */ /* 0x000fce0007ffe0ff */
.L_x_22105:
[----:B------:R-:W-:Y:S05]  /*8130*/  BSYNC.RECONVERGENT B6 ;  /* 0x0000000000067941 */ /* 0x000fea0003800200 */
.L_x_22104:
        /* <DEDUP_REMOVED lines=358> */
.L_x_22210:
        /* <DEDUP_REMOVED lines=16> */
.L_x_22214:
[----:B------:R4:W5:Y:S01]  /*98a0*/  LDG.E.U8 R19, desc[UR36][R2.64] ;  /* 0x0000002402137981 */ /* 0x000962000c1e1100 */
[----:B------:R-:W-:Y:S05]  /*98b0*/  BRA `(.L_x_22216) ;  /* 0x0000000c002c7947 */ /* 0x000fea0003800000 */
.L_x_22213:
        /* <DEDUP_REMOVED lines=8> */
.L_x_22218:
[----:B------:R2:W5:Y:S01]  /*9940*/  LDG.E R19, desc[UR36][R2.64] ;  /* 0x0000002402137981 */ /* 0x000562000c1e1900 */
[----:B------:R-:W-:Y:S05]  /*9950*/  BRA `(.L_x_22216) ;  /* 0x0000000c00047947 */ /* 0x000fea0003800000 */
.L_x_22217:
[----:B------:R0:W5:Y:S01]  /*9960*/  LDG.E.S16 R19, desc[UR36][R2.64] ;  /* 0x0000002402137981 */ /* 0x000162000c1e1700 */
[----:B------:R-:W-:Y:S05]  /*9970*/  BRA `(.L_x_22216) ;  /* 0x0000000800fc7947 */ /* 0x000fea0003800000 */
.L_x_22212:
        /* <DEDUP_REMOVED lines=9> */
.L_x_22220:
[----:B------:R-:W2:Y:S02]  /*9a10*/  LDG.E.U16 R2, desc[UR36][R2.64] ;  /* 0x0000002402027981 */ /* 0x000ea4000c1e1500 */
[----:B--2---:R-:W-:-:S06]  /*9a20*/  HADD2.F32 R19, -RZ, R2.H0_H0 ;  /* 0x20000002ff137230 */ /* 0x004fcc0000004100 */
[----:B------:R-:W0:Y:S01]  /*9a30*/  F2I.FTZ.TRUNC.NTZ R19, R19 ;  /* 0x0000001300137305 */ /* 0x000e22000021f100 */
[----:B------:R-:W-:Y:S05]  /*9a40*/  BRA `(.L_x_22216) ;  /* 0x0000000800c87947 */ /* 0x000fea0003800000 */
.L_x_22219:
        /* <DEDUP_REMOVED lines=9> */
.L_x_22222:
[----:B------:R-:W2:Y:S02]  /*9ae0*/  LDG.E.U16 R2, desc[UR36][R2.64] ;  /* 0x0000002402027981 */ /* 0x000ea4000c1e1500 */
[----:B--2---:R-:W-:-:S06]  /*9af0*/  HADD2.F32 R19, -RZ, R2.H0_H0 ;  /* 0x20000002ff137230 */ /* 0x004fcc0000004100 */
[----:B------:R-:W0:Y:S01]  /*9b00*/  F2I.FTZ.TRUNC.NTZ R19, R19 ;  /* 0x0000001300137305 */ /* 0x000e22000021f100 */
[----:B------:R-:W-:Y:S05]  /*9b10*/  BRA `(.L_x_22216) ;  /* 0x0000000800947947 */ /* 0x000fea0003800000 */
.L_x_22221:
[----:B------:R-:W2:Y:S02]  /*9b20*/  LDG.E.64 R2, desc[UR36][R2.64] ;  /* 0x0000002402027981 */ /* 0x000ea4000c1e1b00 */
[----:B--2---:R0:W1:Y:S02]  /*9b30*/  F2I.F64.TRUNC R19, R2 ;  /* 0x0000000200137311 */ /* 0x004064000030d100 */
[----:B01----:R-:W-:Y:S05]  /*9b40*/  BRA `(.L_x_22216) ;  /* 0x0000000800887947 */ /* 0x003fea0003800000 */
.L_x_22211:
        /* <DEDUP_REMOVED lines=12> */
.L_x_22225:
[----:B------:R-:W2:Y:S02]  /*9c10*/  LDG.E.64 R2, desc[UR36][R2.64] ;  /* 0x0000002402027981 */ /* 0x000ea4000c1e1b00 */
[----:B--2---:R0:W1:Y:S02]  /*9c20*/  F2I.F64.TRUNC R19, R2 ;  /* 0x0000000200137311 */ /* 0x004064000030d100 */
[----:B01----:R-:W-:Y:S05]  /*9c30*/  BRA `(.L_x_22216) ;  /* 0x00000008004c7947 */ /* 0x003fea0003800000 */
.L_x_22224:
        /* <DEDUP_REMOVED lines=26> */
.L_x_22227:
        /* <DEDUP_REMOVED lines=13> */
.L_x_22226:
[----:B------:R-:W2:Y:S02]  /*9eb0*/  LDG.E.U16 R19, desc[UR36][R2.64] ;  /* 0x0000002402137981 */ /* 0x000ea4000c1e1500 */
[----:B--2---:R-:W-:-:S06]  /*9ec0*/  IMAD.U32 R19, R19, 0x10000, RZ ;  /* 0x0001000013137824 */ /* 0x004fcc00078e00ff */
[----:B------:R-:W0:Y:S01]  /*9ed0*/  F2I.FTZ.TRUNC.NTZ R19, R19 ;  /* 0x0000001300137305 */ /* 0x000e22000021f100 */
[----:B------:R-:W-:Y:S05]  /*9ee0*/  BRA `(.L_x_22216) ;  /* 0x0000000400a07947 */ /* 0x000fea0003800000 */
.L_x_22223:
        /* <DEDUP_REMOVED lines=10> */
.L_x_22230:
        /* <DEDUP_REMOVED lines=21> */
.L_x_22234:
[----:B------:R-:W-:Y:S05]  /*a0e0*/  BSYNC.RECONVERGENT B1 ;  /* 0x0000000000017941 */ /* 0x000fea0003800200 */
.L_x_22233:
[----:B------:R-:W-:Y:S02]  /*a0f0*/  SHF.L.U32 R0, R0, 0x14, RZ ;  /* 0x0000001400007819 */ /* 0x000fe400000006ff */
[----:B------:R-:W-:-:S04]  /*a100*/  LEA R2, R2, 0x3b800000, 0x17 ;  /* 0x3b80000002027811 */ /* 0x000fc800078eb8ff */
[----:B------:R-:W-:-:S07]  /*a110*/  LOP3.LUT R19, R2, R0, R19, 0xfe, !PT ;  /* 0x0000000002137212 */ /* 0x000fce00078efe13 */
.L_x_22232:
[----:B------:R-:W-:Y:S05]  /*a120*/  BSYNC.RECONVERGENT B0 ;  /* 0x0000000000007941 */ /* 0x000fea0003800200 */
.L_x_22231:
[----:B------:R-:W0:Y:S01]  /*a130*/  F2I.FTZ.TRUNC.NTZ R19, R19 ;  /* 0x0000001300137305 */ /* 0x000e22000021f100 */
[----:B------:R-:W-:Y:S05]  /*a140*/  BRA `(.L_x_22216) ;  /* 0x0000000400087947 */ /* 0x000fea0003800000 */
.L_x_22229:
        /* <DEDUP_REMOVED lines=21> */
.L_x_22238:
[----:B------:R-:W-:Y:S05]  /*a2a0*/  BSYNC.RECONVERGENT B1 ;  /* 0x0000000000017941 */ /* 0x000fea0003800200 */
.L_x_22237:
[----:B------:R-:W-:Y:S01]  /*a2b0*/  IMAD.SHL.U32 R0, R0, 0x200000, RZ ;  /* 0x0020000000007824 */ /* 0x000fe200078e00ff */
[----:B------:R-:W-:-:S04]  /*a2c0*/  LEA R2, R2, 0x37800000, 0x17 ;  /* 0x3780000002027811 */ /* 0x000fc800078eb8ff */
[----:B------:R-:W-:-:S07]  /*a2d0*/  LOP3.LUT R19, R2, R0, R19, 0xfe, !PT ;  /* 0x0000000002137212 */ /* 0x000fce00078efe13 */
.L_x_22236:
[----:B------:R-:W-:Y:S05]  /*a2e0*/  BSYNC.RECONVERGENT B0 ;  /* 0x0000000000007941 */ /* 0x000fea0003800200 */
.L_x_22235:
[----:B------:R-:W0:Y:S01]  /*a2f0*/  F2I.FTZ.TRUNC.NTZ R19, R19 ;  /* 0x0000001300137305 */ /* 0x000e22000021f100 */
[----:B------:R-:W-:Y:S05]  /*a300*/  BRA `(.L_x_22216) ;  /* 0x0000000000987947 */ /* 0x000fea0003800000 */
.L_x_22228:
        /* <DEDUP_REMOVED lines=14> */
.L_x_22242:
[----:B------:R-:W-:Y:S05]  /*a3f0*/  BSYNC.RECONVERGENT B0 ;  /* 0x0000000000007941 */ /* 0x000fea0003800200 */
.L_x_22241:
[----:B------:R-:W0:Y:S01]  /*a400*/  F2I.FTZ.TRUNC.NTZ R19, R19 ;  /* 0x0000001300137305 */ /* 0x000e22000021f100 */
[----:B------:R-:W-:Y:S05]  /*a410*/  BRA `(.L_x_22216) ;  /* 0x0000000000547947 */ /* 0x000fea0003800000 */
.L_x_22215:
        /* <DEDUP_REMOVED lines=16> */
.L_x_22243:
[----:B------:R-:W-:Y:S01]  /*a520*/  MOV R19, RZ ;  /* 0x000000ff00137202 */ /* 0x000fe20000000f00 */
[----:B------:R-:W-:Y:S06]  /*a530*/  BRA `(.L_x_22216) ;  /* 0x00000000000c7947 */ /* 0x000fec0003800000 */
.L_x_22240:
[----:B------:R0:W5:Y:S01]  /*a540*/  LDG.E R19, desc[UR36][R2.64] ;  /* 0x0000002402137981 */ /* 0x000162000c1e1900 */
[----:B------:R-:W-:Y:S05]  /*a550*/  BRA `(.L_x_22216) ;  /* 0x0000000000047947 */ /* 0x000fea0003800000 */
.L_x_22239:
[----:B------:R0:W5:Y:S02]  /*a560*/  LDG.E R19, desc[UR36][R2.64] ;  /* 0x0000002402137981 */ /* 0x000164000c1e1900 */
.L_x_22216:
        /* <DEDUP_REMOVED lines=16> */
.L_x_22247:
[----:B------:R0:W5:Y:S01]  /*a670*/  LDG.E.U8 R0, desc[UR36][R2.64] ;  /* 0x0000002402007981 */ /* 0x000162000c1e1100 */
[----:B------:R-:W-:Y:S05]  /*a680*/  BRA `(.L_x_22249) ;  /* 0x0000000c002c7947 */ /* 0x000fea0003800000 */
.L_x_22246:
        /* <DEDUP_REMOVED lines=8> */
.L_x_22251:
[----:B------:R0:W5:Y:S01]  /*a710*/  LDG.E R0, desc[UR36][R2.64] ;  /* 0x0000002402007981 */ /* 0x000162000c1e1900 */
[----:B------:R-:W-:Y:S05]  /*a720*/  BRA `(.L_x_22249) ;  /* 0x0000000c00047947 */ /* 0x000fea0003800000 */
.L_x_22250:
[----:B------:R0:W5:Y:S01]  /*a730*/  LDG.E.S16 R0, desc[UR36][R2.64] ;  /* 0x0000002402007981 */ /* 0x000162000c1e1700 */
[----:B------:R-:W-:Y:S05]  /*a740*/  BRA `(.L_x_22249) ;  /* 0x0000000800fc7947 */ /* 0x000fea0003800000 */
.L_x_22245:
        /* <DEDUP_REMOVED lines=9> */
.L_x_22253:
[----:B------:R-:W2:Y:S02]  /*a7e0*/  LDG.E.U16 R2, desc[UR36][R2.64] ;  /* 0x0000002402027981 */ /* 0x000ea4000c1e1500 */
[----:B--2---:R-:W-:-:S06]  /*a7f0*/  HADD2.F32 R0, -RZ, R2.H0_H0 ;  /* 0x20000002ff007230 */ /* 0x004fcc0000004100 */
[----:B------:R-:W0:Y:S01]  /*a800*/  F2I.FTZ.TRUNC.NTZ R0, R0 ;  /* 0x0000000000007305 */ /* 0x000e22000021f100 */
[----:B------:R-:W-:Y:S05]  /*a810*/  BRA `(.L_x_22249) ;  /* 0x0000000800c87947 */ /* 0x000fea0003800000 */
.L_x_22252:
        /* <DEDUP_REMOVED lines=9> */
.L_x_22255:
[----:B------:R-:W2:Y:S02]  /*a8b0*/  LDG.E.U16 R2, desc[UR36][R2.64] ;  /* 0x0000002402027981 */ /* 0x000ea4000c1e1500 */
[----:B--2---:R-:W-:-:S06]  /*a8c0*/  HADD2.F32 R0, -RZ, R2.H0_H0 ;  /* 0x20000002ff007230 */ /* 0x004fcc0000004100 */
[----:B------:R-:W3:Y:S01]  /*a8d0*/  F2I.FTZ.TRUNC.NTZ R0, R0 ;  /* 0x0000000000007305 */ /* 0x000ee2000021f100 */
[----:B------:R-:W-:Y:S05]  /*a8e0*/  BRA `(.L_x_22249) ;  /* 0x0000000800947947 */ /* 0x000fea0003800000 */
.L_x_22254:
[----:B------:R-:W2:Y:S02]  /*a8f0*/  LDG.E.64 R2, desc[UR36][R2.64] ;  /* 0x0000002402027981 */ /* 0x000ea4000c1e1b00 */
[----:B--2---:R4:W0:Y:S02]  /*a900*/  F2I.F64.TRUNC R0, R2 ;  /* 0x0000000200007311 */ /* 0x004824000030d100 */
[----:B0---4-:R-:W-:Y:S05]  /*a910*/  BRA `(.L_x_22249) ;  /* 0x0000000800887947 */ /* 0x011fea0003800000 */
.L_x_22244:
        /* <DEDUP_REMOVED lines=12> */
.L_x_22258:
[----:B------:R-:W2:Y:S02]  /*a9e0*/  LDG.E.64 R2, desc[UR36][R2.64] ;  /* 0x0000002402027981 */ /* 0x000ea4000c1e1b00 */
[----:B--2---:R0:W1:Y:S02]  /*a9f0*/  F2I.F64.TRUNC R0, R2 ;  /* 0x0000000200007311 */ /* 0x004064000030d100 */
[----:B01----:R-:W-:Y:S05]  /*aa00*/  BRA `(.L_x_22249) ;  /* 0x00000008004c7947 */ /* 0x003fea0003800000 */
.L_x_22257:
        /* <DEDUP_REMOVED lines=26> */
.L_x_22260:
        /* <DEDUP_REMOVED lines=13> */
.L_x_22259:
[----:B------:R-:W2:Y:S02]  /*ac80*/  LDG.E.U16 R0, desc[UR36][R2.64] ;  /* 0x0000002402007981 */ /* 0x000ea4000c1e1500 */
[----:B--2---:R-:W-:-:S06]  /*ac90*/  IMAD.U32 R0, R0, 0x10000, RZ ;  /* 0x0001000000007824 */ /* 0x004fcc00078e00ff */
[----:B------:R-:W0:Y:S01]  /*aca0*/  F2I.FTZ.TRUNC.NTZ R0, R0 ;  /* 0x0000000000007305 */ /* 0x000e22000021f100 */
[----:B------:R-:W-:Y:S05]  /*acb0*/  BRA `(.L_x_22249) ;  /* 0x0000000400a07947 */ /* 0x000fea0003800000 */
.L_x_22256:
        /* <DEDUP_REMOVED lines=10> */
.L_x_22263:
        /* <DEDUP_REMOVED lines=21> */
.L_x_22267:
[----:B------:R-:W-:Y:S05]  /*aeb0*/  BSYNC.RECONVERGENT B1 ;  /* 0x0000000000017941 */ /* 0x000fea0003800200 */
.L_x_22266:
[----:B------:R-:W-:Y:S01]  /*aec0*/  IMAD.SHL.U32 R0, R0, 0x100000, RZ ;  /* 0x0010000000007824 */ /* 0x000fe200078e00ff */
[----:B------:R-:W-:-:S04]  /*aed0*/  LEA R2, R2, 0x3b800000, 0x17 ;  /* 0x3b80000002027811 */ /* 0x000fc800078eb8ff */
[----:B------:R-:W-:-:S07]  /*aee0*/  LOP3.LUT R0, R2, R0, R7, 0xfe, !PT ;  /* 0x0000000002007212 */ /* 0x000fce00078efe07 */
.L_x_22265:
[----:B------:R-:W-:Y:S05]  /*aef0*/  BSYNC.RECONVERGENT B0 ;  /* 0x0000000000007941 */ /* 0x000fea0003800200 */
.L_x_22264:
[----:B------:R-:W0:Y:S01]  /*af00*/  F2I.FTZ.TRUNC.NTZ R0, R0 ;  /* 0x0000000000007305 */ /* 0x000e22000021f100 */
[----:B------:R-:W-:Y:S05]  /*af10*/  BRA `(.L_x_22249) ;  /* 0x0000000400087947 */ /* 0x000fea0003800000 */
.L_x_22262:
        /* <DEDUP_REMOVED lines=21> */
.L_x_22271:
[----:B------:R-:W-:Y:S05]  /*b070*/  BSYNC.RECONVERGENT B1 ;  /* 0x0000000000017941 */ /* 0x000fea0003800200 */
.L_x_22270:
[----:B------:R-:W-:Y:S02]  /*b080*/  SHF.L.U32 R0, R0, 0x15, RZ ;  /* 0x0000001500007819 */ /* 0x000fe400000006ff */
[----:B------:R-:W-:-:S04]  /*b090*/  LEA R2, R2, 0x37800000, 0x17 ;  /* 0x3780000002027811 */ /* 0x000fc800078eb8ff */
[----:B------:R-:W-:-:S07]  /*b0a0*/  LOP3.LUT R0, R2, R0, R7, 0xfe, !PT ;  /* 0x0000000002007212 */ /* 0x000fce00078efe07 */
.L_x_22269:
[----:B------:R-:W-:Y:S05]  /*b0b0*/  BSYNC.RECONVERGENT B0 ;  /* 0x0000000000007941 */ /* 0x000fea0003800200 */
.L_x_22268:
[----:B------:R-:W0:Y:S01]  /*b0c0*/  F2I.FTZ.TRUNC.NTZ R0, R0 ;  /* 0x0000000000007305 */ /* 0x000e22000021f100 */
[----:B------:R-:W-:Y:S05]  /*b0d0*/  BRA `(.L_x_22249) ;  /* 0x0000000000987947 */ /* 0x000fea0003800000 */
.L_x_22261:
        /* <DEDUP_REMOVED lines=14> */
.L_x_22275:
[----:B------:R-:W-:Y:S05]  /*b1c0*/  BSYNC.RECONVERGENT B0 ;  /* 0x0000000000007941 */ /* 0x000fea0003800200 */
.L_x_22274:
[----:B------:R-:W0:Y:S01]  /*b1d0*/  F2I.FTZ.TRUNC.NTZ R0, R0 ;  /* 0x0000000000007305 */ /* 0x000e22000021f100 */
[----:B------:R-:W-:Y:S05]  /*b1e0*/  BRA `(.L_x_22249) ;  /* 0x0000000000547947 */ /* 0x000fea0003800000 */
.L_x_22248:
        /* <DEDUP_REMOVED lines=16> */
.L_x_22276:
[----:B------:R-:W-:Y:S01]  /*b2f0*/  IMAD.MOV.U32 R0, RZ, RZ, RZ ;  /* 0x000000ffff007224 */ /* 0x000fe200078e00ff */
[----:B------:R-:W-:Y:S06]  /*b300*/  BRA `(.L_x_22249) ;  /* 0x00000000000c7947 */ /* 0x000fec0003800000 */
.L_x_22273:
[----:B------:R0:W5:Y:S01]  /*b310*/  LDG.E R0, desc[UR36][R2.64] ;  /* 0x0000002402007981 */ /* 0x000162000c1e1900 */
[----:B------:R-:W-:Y:S05]  /*b320*/  BRA `(.L_x_22249) ;  /* 0x0000000000047947 */ /* 0x000fea0003800000 */
.L_x_22272:
[----:B------:R0:W5:Y:S02]  /*b330*/  LDG.E R0, desc[UR36][R2.64] ;  /* 0x0000002402007981 */ /* 0x000164000c1e1900 */
.L_x_22249:
        /* <DEDUP_REMOVED lines=17> */
.L_x_22280:
[----:B------:R0:W-:Y:S01]  /*b450*/  STG.E.U8 desc[UR36][R2.64], R4 ;  /* 0x0000000402007986 */ /* 0x0001e2000c101124 */
[----:B------:R-:W-:Y:S05]  /*b460*/  BRA `(.L_x_22282) ;  /* 0x0000000c00387947 */ /* 0x000fea0003800000 */
.L_x_22279:
        /* <DEDUP_REMOVED lines=9> */
.L_x_22284:
[----:B------:R0:W-:Y:S01]  /*b500*/  STG.E desc[UR36][R2.64], R4 ;  /* 0x0000000402007986 */ /* 0x0001e2000c101924 */
[----:B------:R-:W-:Y:S05]  /*b510*/  BRA `(.L_x_22282) ;  /* 0x0000000c000c7947 */ /* 0x000fea0003800000 */
.L_x_22283:
[----:B------:R0:W-:Y:S01]  /*b520*/  STG.E.U16 desc[UR36][R2.64], R4 ;  /* 0x0000000402007986 */ /* 0x0001e2000c101524 */
[----:B------:R-:W-:Y:S05]  /*b530*/  BRA `(.L_x_22282) ;  /* 0x0000000c00047947 */ /* 0x000fea0003800000 */
.L_x_22278:
        /* <DEDUP_REMOVED lines=9> */
.L_x_22286:
[----:B------:R-:W-:-:S04]  /*b5d0*/  I2FP.F32.S32 R0, R4 ;  /* 0x0000000400007245 */ /* 0x000fc80000201400 */
[----:B------:R-:W-:-:S05]  /*b5e0*/  F2FP.F16.F32.PACK_AB R0, RZ, R0 ;  /* 0x00000000ff00723e */ /* 0x000fca00000000ff */
[----:B------:R0:W-:Y:S01]  /*b5f0*/  STG.E.U16 desc[UR36][R2.64], R0 ;  /* 0x0000000002007986 */ /* 0x0001e2000c101524 */
[----:B------:R-:W-:Y:S05]  /*b600*/  BRA `(.L_x_22282) ;  /* 0x0000000800d07947 */ /* 0x000fea0003800000 */
.L_x_22285:
        /* <DEDUP_REMOVED lines=10> */
.L_x_22288:
[----:B------:R-:W-:-:S04]  /*b6b0*/  I2FP.F32.S32 R4, R4 ;  /* 0x0000000400047245 */ /* 0x000fc80000201400 */
[----:B------:R-:W-:-:S04]  /*b6c0*/  F2FP.F16.F32.PACK_AB R5, RZ, R4 ;  /* 0x00000004ff05723e */ /* 0x000fc800000000ff */
[----:B------:R-:W-:-:S05]  /*b6d0*/  PRMT R5, R5, 0x5410, RZ ;  /* 0x0000541005057816 */ /* 0x000fca00000000ff */
[----:B------:R0:W-:Y:S01]  /*b6e0*/  STG.E desc[UR36][R2.64], R5 ;  /* 0x0000000502007986 */ /* 0x0001e2000c101924 */
[----:B------:R-:W-:Y:S05]  /*b6f0*/  BRA `(.L_x_22282) ;  /* 0x0000000800947947 */ /* 0x000fea0003800000 */
.L_x_22287:
[----:B------:R-:W0:Y:S02]  /*b700*/  I2F.F64 R4, R4 ;  /* 0x0000000400047312 */ /* 0x000e240000201c00 */
[----:B0-----:R0:W-:Y:S01]  /*b710*/  STG.E.64 desc[UR36][R2.64], R4 ;  /* 0x0000000402007986 */ /* 0x0011e2000c101b24 */
[----:B------:R-:W-:Y:S05]  /*b720*/  BRA `(.L_x_22282) ;  /* 0x0000000800887947 */ /* 0x000fea0003800000 */
.L_x_22277:
        /* <DEDUP_REMOVED lines=12> */
.L_x_22292:
        /* <DEDUP_REMOVED lines=18> */
.L_x_22295:
[----:B------:R-:W-:-:S04]  /*b910*/  SHF.R.U32.HI R5, RZ, 0x18, R5 ;  /* 0x00000018ff057819 */ /* 0x000fc80000011605 */
[----:B------:R-:W-:-:S07]  /*b920*/  LOP3.LUT R0, R0, 0x80, R5, 0xf8, !PT ;  /* 0x0000008000007812 */ /* 0x000fce00078ef805 */
.L_x_22294:
[----:B------:R-:W-:Y:S05]  /*b930*/  BSYNC.RECONVERGENT B0 ;  /* 0x0000000000007941 */ /* 0x000fea0003800200 */
.L_x_22293:
[----:B------:R0:W-:Y:S01]  /*b940*/  STG.E.U8 desc[UR36][R2.64], R0 ;  /* 0x0000000002007986 */ /* 0x0001e2000c101124 */
[----:B------:R-:W-:Y:S05]  /*b950*/  BRA `(.L_x_22282) ;  /* 0x0000000400fc7947 */ /* 0x000fea0003800000 */
.L_x_22291:
        /* <DEDUP_REMOVED lines=18> */
.L_x_22298:
[----:B------:R-:W-:-:S04]  /*ba80*/  SHF.R.U32.HI R5, RZ, 0x18, R5 ;  /* 0x00000018ff057819 */ /* 0x000fc80000011605 */
[----:B------:R-:W-:-:S07]  /*ba90*/  LOP3.LUT R0, R0, 0x80, R5, 0xf8, !PT ;  /* 0x0000008000007812 */ /* 0x000fce00078ef805 */
.L_x_22297:
[----:B------:R-:W-:Y:S05]  /*baa0*/  BSYNC.RECONVERGENT B0 ;  /* 0x0000000000007941 */ /* 0x000fea0003800200 */
.L_x_22296:
[----:B------:R0:W-:Y:S01]  /*bab0*/  STG.E.U8 desc[UR36][R2.64], R0 ;  /* 0x0000000002007986 */ /* 0x0001e2000c101124 */
[----:B------:R-:W-:Y:S05]  /*bac0*/  BRA `(.L_x_22282) ;  /* 0x0000000400a07947 */ /* 0x000fea0003800000 */
.L_x_22290:
        /* <DEDUP_REMOVED lines=22> */
.L_x_22300:
[----:B------:R-:W-:-:S05]  /*bc30*/  SHF.R.S32.HI R5, RZ, 0x1f, R4 ;  /* 0x0000001fff057819 */ /* 0x000fca0000011404 */
[----:B------:R0:W-:Y:S01]  /*bc40*/  STG.E.64 desc[UR36][R2.64], R4 ;  /* 0x0000000402007986 */ /* 0x0001e2000c101b24 */
[----:B------:R-:W-:Y:S05]  /*bc50*/  BRA `(.L_x_22282) ;  /* 0x00000004003c7947 */ /* 0x000fea0003800000 */
.L_x_22299:
[----:B------:R0:W-:Y:S01]  /*bc60*/  STG.E desc[UR36][R2.64], R4 ;  /* 0x0000000402007986 */ /* 0x0001e2000c101924 */
[----:B------:R-:W-:Y:S05]  /*bc70*/  BRA `(.L_x_22282) ;  /* 0x0000000400347947 */ /* 0x000fea0003800000 */
.L_x_22289:
        /* <DEDUP_REMOVED lines=10> */
.L_x_22302:
[----:B------:R-:W-:Y:S01]  /*bd20*/  CS2R R6, SRZ ;  /* 0x0000000000067805 */ /* 0x000fe2000001ff00 */
[----:B------:R-:W0:Y:S04]  /*bd30*/  I2F.F64 R4, R4 ;  /* 0x0000000400047312 */ /* 0x000e280000201c00 */
[----:B0-----:R0:W-:Y:S01]  /*bd40*/  STG.E.128 desc[UR36][R2.64], R4 ;  /* 0x0000000402007986 */ /* 0x0011e2000c101d24 */
[----:B------:R-:W-:Y:S05]  /*bd50*/  BRA `(.L_x_22282) ;  /* 0x0000000000fc7947 */ /* 0x000fea0003800000 */
.L_x_22301:
[----:B------:R-:W-:-:S09]  /*bd60*/  UISETP.NE.AND UP0, UPT, UR4, 0xf, UPT ;  /* 0x0000000f0400788c */ /* 0x000fd2000bf05270 */
[----:B------:R-:W-:Y:S05]  /*bd70*/  BRA.U !UP0, `(.L_x_22303) ;  /* 0x0000000108e87547 */ /* 0x000fea000b800000 */
[----:B------:R-:W-:-:S09]  /*bd80*/  UISETP.NE.AND UP0, UPT, UR4, 0x17, UPT ;  /* 0x000000170400788c */ /* 0x000fd2000bf05270 */
[----:B------:R-:W-:Y:S05]  /*bd90*/  BRA.U !UP0, `(.L_x_22304) ;  /* 0x0000000108907547 */ /* 0x000fea000b800000 */
[----:B------:R-:W-:-:S09]  /*bda0*/  UISETP.NE.AND UP0, UPT, UR4, 0x18, UPT ;  /* 0x000000180400788c */ /* 0x000fd2000bf05270 */
[----:B------:R-:W-:Y:S05]  /*bdb0*/  BRA.U !UP0, `(.L_x_22305) ;  /* 0x0000000108447547 */ /* 0x000fea000b800000 */
.L_x_22281:
        /* <DEDUP_REMOVED lines=16> */
.L_x_22306:
[----:B------:R-:W-:Y:S05]  /*bec0*/  BRA `(.L_x_22282) ;  /* 0x0000000000a07947 */ /* 0x000fea0003800000 */
.L_x_22305:
        /* <DEDUP_REMOVED lines=13> */
.L_x_22308:
[----:B------:R-:W-:Y:S05]  /*bfa0*/  BSYNC.RECONVERGENT B0 ;  /* 0x0000000000007941 */ /* 0x000fea0003800200 */
.L_x_22307:
[----:B------:R-:W-:-:S05]  /*bfb0*/  LOP3.LUT R5, R0, 0x80, R5, 0xf8, !PT ;  /* 0x0000008000057812 */ /* 0x000fca00078ef805 */
[----:B------:R3:W-:Y:S01]  /*bfc0*/  STG.E.U8 desc[UR36][R2.64], R5 ;  /* 0x0000000502007986 */ /* 0x0007e2000c101124 */
[----:B------:R-:W-:Y:S05]  /*bfd0*/  BRA `(.L_x_22282) ;  /* 0x00000000005c7947 */ /* 0x000fea0003800000 */
.L_x_22304:
        /* <DEDUP_REMOVED lines=12> */
.L_x_22310:
[----:B------:R-:W-:Y:S01]  /*c0a0*/  IMAD.MOV.U32 R0, RZ, RZ, 0x7f ;  /* 0x0000007fff007424 */ /* 0x000fe200078e00ff */
[----:B------:R-:W-:-:S04]  /*c0b0*/  ISETP.GT.U32.AND P0, PT, R4, 0x7f800000, PT ;  /* 0x7f8000000400780c */ /* 0x000fc80003f04070 */
[----:B------:R-:W-:-:S09]  /*c0c0*/  SEL R0, R0, 0x7c, P0 ;  /* 0x0000007c00007807 */ /* 0x000fd20000000000 */
.L_x_22311:
[----:B------:R-:W-:Y:S05]  /*c0d0*/  BSYNC.RECONVERGENT B0 ;  /* 0x0000000000007941 */ /* 0x000fea0003800200 */
.L_x_22309:
[----:B------:R-:W-:-:S04]  /*c0e0*/  SHF.R.U32.HI R5, RZ, 0x18, R5 ;  /* 0x00000018ff057819 */ /* 0x000fc80000011605 */
[----:B------:R-:W-:-:S05]  /*c0f0*/  LOP3.LUT R5, R0, 0x80, R5, 0xf8, !PT ;  /* 0x0000008000057812 */ /* 0x000fca00078ef805 */
[----:B------:R2:W-:Y:S01]  /*c100*/  STG.E.U8 desc[UR36][R2.64], R5 ;  /* 0x0000000502007986 */ /* 0x0005e2000c101124 */
[----:B------:R-:W-:Y:S05]  /*c110*/  BRA `(.L_x_22282) ;  /* 0x00000000000c7947 */ /* 0x000fea0003800000 */
.L_x_22303:
[----:B------:R-:W-:-:S04]  /*c120*/  I2FP.F32.S32 R0, R4 ;  /* 0x0000000400007245 */ /* 0x000fc80000201400 */
[----:B------:R-:W-:-:S05]  /*c130*/  F2FP.BF16.F32.PACK_AB R0, RZ, R0 ;  /* 0x00000000ff00723e */ /* 0x000fca00000010ff */
[----:B------:R4:W-:Y:S02]  /*c140*/  STG.E.U16 desc[UR36][R2.64], R0 ;  /* 0x0000000002007986 */ /* 0x0009e4000c101524 */
.L_x_22282:
[----:B------:R-:W-:-:S07]  /*c150*/  VIADD R17, R17, 0x80 ;  /* 0x0000008011117836 */ /* 0x000fce0000000000 */
.L_x_22209:
[----:B------:R-:W-:Y:S05]  /*c160*/  BSYNC.RECONVERGENT B6 ;  /* 0x0000000000067941 */ /* 0x000fea0003800200 */
.L_x_22208:
        /* <DEDUP_REMOVED lines=357> */
.L_x_22312:
        /* <DEDUP_REMOVED lines=19> */
.L_x_22316:
[----:B------:R0:W5:Y:S01]  /*d8f0*/  LDG.E.U8 R19, desc[UR36][R2.64] ;  /* 0x0000002402137981 */ /* 0x000162000c1e1100 */
[----:B------:R-:W-:Y:S05]  /*d900*/  BRA `(.L_x_22318) ;  /* 0x0000000c002c7947 */ /* 0x000fea0003800000 */
.L_x_22315:
        /* <DEDUP_REMOVED lines=8> */
.L_x_22320:
[----:B------:R0:W5:Y:S01]  /*d990*/  LDG.E R19, desc[UR36][R2.64] ;  /* 0x0000002402137981 */ /* 0x000162000c1e1900 */
[----:B------:R-:W-:Y:S05]  /*d9a0*/  BRA `(.L_x_22318) ;  /* 0x0000000c00047947 */ /* 0x000fea0003800000 */
.L_x_22319:
[----:B------:R0:W5:Y:S01]  /*d9b0*/  LDG.E.S16 R19, desc[UR36][R2.64] ;  /* 0x0000002402137981 */ /* 0x000162000c1e1700 */
[----:B------:R-:W-:Y:S05]  /*d9c0*/  BRA `(.L_x_22318) ;  /* 0x0000000800fc7947 */ /* 0x000fea0003800000 */
.L_x_22314:
        /* <DEDUP_REMOVED lines=9> */
.L_x_22322:
[----:B------:R-:W2:Y:S02]  /*da60*/  LDG.E.U16 R2, desc[UR36][R2.64] ;  /* 0x0000002402027981 */ /* 0x000ea4000c1e1500 */
[----:B--2---:R-:W-:-:S06]  /*da70*/  HADD2.F32 R19, -RZ, R2.H0_H0 ;  /* 0x20000002ff137230 */ /* 0x004fcc0000004100 */
[----:B------:R-:W0:Y:S01]  /*da80*/  F2I.FTZ.TRUNC.NTZ R19, R19 ;  /* 0x0000001300137305 */ /* 0x000e22000021f100 */
[----:B------:R-:W-:Y:S05]  /*da90*/  BRA `(.L_x_22318) ;  /* 0x0000000800c87947 */ /* 0x000fea0003800000 */
.L_x_22321:
        /* <DEDUP_REMOVED lines=9> */
.L_x_22324:
[----:B------:R-:W2:Y:S02]  /*db30*/  LDG.E.U16 R2, desc[UR36][R2.64] ;  /* 0x0000002402027981 */ /* 0x000ea4000c1e1500 */
[----:B--2---:R-:W-:-:S06]  /*db40*/  HADD2.F32 R19, -RZ, R2.H0_H0 ;  /* 0x20000002ff137230 */ /* 0x004fcc0000004100 */
[----:B------:R-:W0:Y:S01]  /*db50*/  F2I.FTZ.TRUNC.NTZ R19, R19 ;  /* 0x0000001300137305 */ /* 0x000e22000021f100 */
[----:B------:R-:W-:Y:S05]  /*db60*/  BRA `(.L_x_22318) ;  /* 0x0000000800947947 */ /* 0x000fea0003800000 */
.L_x_22323:
[----:B------:R-:W2:Y:S02]  /*db70*/  LDG.E.64 R2, desc[UR36][R2.64] ;  /* 0x0000002402027981 */ /* 0x000ea4000c1e1b00 */
[----:B--2---:R0:W1:Y:S02]  /*db80*/  F2I.F64.TRUNC R19, R2 ;  /* 0x0000000200137311 */ /* 0x004064000030d100 */
[----:B01----:R-:W-:Y:S05]  /*db90*/  BRA `(.L_x_22318) ;  /* 0x0000000800887947 */ /* 0x003fea0003800000 */
.L_x_22313:
        /* <DEDUP_REMOVED lines=12> */
.L_x_22327:
[----:B------:R-:W2:Y:S02]  /*dc60*/  LDG.E.64 R2, desc[UR36][R2.64] ;  /* 0x0000002402027981 */ /* 0x000ea4000c1e1b00 */
[----:B--2---:R0:W1:Y:S02]  /*dc70*/  F2I.F64.TRUNC R19, R2 ;  /* 0x0000000200137311 */ /* 0x004064000030d100 */
[----:B01----:R-:W-:Y:S05]  /*dc80*/  BRA `(.L_x_22318) ;  /* 0x00000008004c7947 */ /* 0x003fea0003800000 */
.L_x_22326:
        /* <DEDUP_REMOVED lines=26> */
.L_x_22329:
        /* <DEDUP_REMOVED lines=13> */
.L_x_22328:
[----:B------:R-:W2:Y:S02]  /*df00*/  LDG.E.U16 R19, desc[UR36][R2.64] ;  /* 0x0000002402137981 */ /* 0x000ea4000c1e1500 */
[----:B--2---:R-:W-:-:S06]  /*df10*/  IMAD.U32 R19, R19, 0x10000, RZ ;  /* 0x0001000013137824 */ /* 0x004fcc00078e00ff */
[----:B------:R-:W4:Y:S01]  /*df20*/  F2I.FTZ.TRUNC.NTZ R19, R19 ;  /* 0x0000001300137305 */ /* 0x000f22000021f100 */
[----:B------:R-:W-:Y:S05]  /*df30*/  BRA `(.L_x_22318) ;  /* 0x0000000400a07947 */ /* 0x000fea0003800000 */
.L_x_22325:
        /* <DEDUP_REMOVED lines=10> */
.L_x_22332:
        /* <DEDUP_REMOVED lines=21> */
.L_x_22336:
[----:B------:R-:W-:Y:S05]  /*e130*/  BSYNC.RECONVERGENT B1 ;  /* 0x0000000000017941 */ /* 0x000fea0003800200 */
.L_x_22335:
[----:B------:R-:W-:Y:S02]  /*e140*/  SHF.L.U32 R0, R0, 0x14, RZ ;  /* 0x0000001400007819 */ /* 0x000fe400000006ff */
[----:B------:R-:W-:-:S04]  /*e150*/  LEA R2, R2, 0x3b800000, 0x17 ;  /* 0x3b80000002027811 */ /* 0x000fc800078eb8ff */
[----:B------:R-:W-:-:S07]  /*e160*/  LOP3.LUT R19, R2, R0, R19, 0xfe, !PT ;  /* 0x0000000002137212 */ /* 0x000fce00078efe13 */
.L_x_22334:
[----:B------:R-:W-:Y:S05]  /*e170*/  BSYNC.RECONVERGENT B0 ;  /* 0x0000000000007941 */ /* 0x000fea0003800200 */
.L_x_22333:
[----:B------:R-:W0:Y:S01]  /*e180*/  F2I.FTZ.TRUNC.NTZ R19, R19 ;  /* 0x0000001300137305 */ /* 0x000e22000021f100 */
[----:B------:R-:W-:Y:S05]  /*e190*/  BRA `(.L_x_22318) ;  /* 0x0000000400087947 */ /* 0x000fea0003800000 */
.L_x_22331:
        /* <DEDUP_REMOVED lines=21> */
.L_x_22340:
[----:B------:R-:W-:Y:S05]  /*e2f0*/  BSYNC.RECONVERGENT B1 ;  /* 0x0000000000017941 */ /* 0x000fea0003800200 */
.L_x_22339:
[----:B------:R-:W-:Y:S01]  /*e300*/  IMAD.SHL.U32 R0, R0, 0x200000, RZ ;  /* 0x0020000000007824 */ /* 0x000fe200078e00ff */
[----:B------:R-:W-:-:S04]  /*e310*/  LEA R2, R2, 0x37800000, 0x17 ;  /* 0x3780000002027811 */ /* 0x000fc800078eb8ff */
[----:B------:R-:W-:-:S07]  /*e320*/  LOP3.LUT R19, R2, R0, R19, 0xfe, !PT ;  /* 0x0000000002137212 */ /* 0x000fce00078efe13 */
.L_x_22338:
[----:B------:R-:W-:Y:S05]  /*e330*/  BSYNC.RECONVERGENT B0 ;  /* 0x0000000000007941 */ /* 0x000fea0003800200 */
.L_x_22337:
[----:B------:R-:W0:Y:S01]  /*e340*/  F2I.FTZ.TRUNC.NTZ R19, R19 ;  /* 0x0000001300137305 */ /* 0x000e22000021f100 */
[----:B------:R-:W-:Y:S05]  /*e350*/  BRA `(.L_x_22318) ;  /* 0x0000000000987947 */ /* 0x000fea0003800000 */
.L_x_22330:
        /* <DEDUP_REMOVED lines=14> */
.L_x_22344:
[----:B------:R-:W-:Y:S05]  /*e440*/  BSYNC.RECONVERGENT B0 ;  /* 0x0000000000007941 */ /* 0x000fea0003800200 */
.L_x_22343:
[----:B------:R-:W0:Y:S01]  /*e450*/  F2I.FTZ.TRUNC.NTZ R19, R19 ;  /* 0x0000001300137305 */ /* 0x000e22000021f100 */
[----:B------:R-:W-:Y:S05]  /*e460*/  BRA `(.L_x_22318) ;  /* 0x0000000000547947 */ /* 0x000fea0003800000 */
.L_x_22317:
        /* <DEDUP_REMOVED lines=16> */
.L_x_22345:
[----:B------:R-:W-:Y:S01]  /*e570*/  MOV R19, RZ ;  /* 0x000000ff00137202 */ /* 0x000fe20000000f00 */
[----:B------:R-:W-:Y:S06]  /*e580*/  BRA `(.L_x_22318) ;  /* 0x00000000000c7947 */ /* 0x000fec0003800000 */
.L_x_22342:
[----:B------:R0:W5:Y:S01]  /*e590*/  LDG.E R19, desc[UR36][R2.64] ;  /* 0x0000002402137981 */ /* 0x000162000c1e1900 */
[----:B------:R-:W-:Y:S05]  /*e5a0*/  BRA `(.L_x_22318) ;  /* 0x0000000000047947 */ /* 0x000fea0003800000 */
.L_x_22341:
[----:B------:R0:W5:Y:S02]  /*e5b0*/  LDG.E R19, desc[UR36][R2.64] ;  /* 0x0000002402137981 */ /* 0x000164000c1e1900 */
.L_x_22318:
        /* <DEDUP_REMOVED lines=16> */
.L_x_22349:
[----:B--2---:R2:W5:Y:S01]  /*e6c0*/  LDG.E.U8 R0, desc[UR36][R2.64] ;  /* 0x0000002402007981 */ /* 0x004562000c1e1100 */
[----:B------:R-:W-:Y:S05]  /*e6d0*/  BRA `(.L_x_22351) ;  /* 0x0000000c002c7947 */ /* 0x000fea0003800000 */
.L_x_22348:
        /* <DEDUP_REMOVED lines=8> */
.L_x_22353:
[----:B--2---:R0:W5:Y:S01]  /*e760*/  LDG.E R0, desc[UR36][R2.64] ;  /* 0x0000002402007981 */ /* 0x004162000c1e1900 */
[----:B------:R-:W-:Y:S05]  /*e770*/  BRA `(.L_x_22351) ;  /* 0x0000000c00047947 */ /* 0x000fea0003800000 */
.L_x_22352:
[----:B--2---:R0:W5:Y:S01]  /*e780*/  LDG.E.S16 R0, desc[UR36][R2.64] ;  /* 0x0000002402007981 */ /* 0x004162000c1e1700 */
[----:B------:R-:W-:Y:S05]  /*e790*/  BRA `(.L_x_22351) ;  /* 0x0000000800fc7947 */ /* 0x000fea0003800000 */
.L_x_22347:
        /* <DEDUP_REMOVED lines=9> */
.L_x_22355:
[----:B------:R-:W2:Y:S02]  /*e830*/  LDG.E.U16 R2, desc[UR36][R2.64] ;  /* 0x0000002402027981 */ /* 0x000ea4000c1e1500 */
[----:B--2---:R-:W-:-:S06]  /*e840*/  HADD2.F32 R0, -RZ, R2.H0_H0 ;  /* 0x20000002ff007230 */ /* 0x004fcc0000004100 */
[----:B------:R-:W0:Y:S01]  /*e850*/  F2I.FTZ.TRUNC.NTZ R0, R0 ;  /* 0x0000000000007305 */ /* 0x000e22000021f100 */
[----:B------:R-:W-:Y:S05]  /*e860*/  BRA `(.L_x_22351) ;  /* 0x0000000800c87947 */ /* 0x000fea0003800000 */
.L_x_22354:
        /* <DEDUP_REMOVED lines=9> */
.L_x_22357:
[----:B------:R-:W2:Y:S02]  /*e900*/  LDG.E.U16 R2, desc[UR36][R2.64] ;  /* 0x0000002402027981 */ /* 0x000ea4000c1e1500 */
[----:B--2---:R-:W-:-:S06]  /*e910*/  HADD2.F32 R0, -RZ, R2.H0_H0 ;  /* 0x20000002ff007230 */ /* 0x004fcc0000004100 */
[----:B------:R-:W0:Y:S01]  /*e920*/  F2I.FTZ.TRUNC.NTZ R0, R0 ;  /* 0x0000000000007305 */ /* 0x000e22000021f100 */
[----:B------:R-:W-:Y:S05]  /*e930*/  BRA `(.L_x_22351) ;  /* 0x0000000800947947 */ /* 0x000fea0003800000 */
.L_x_22356:
[----:B------:R-:W2:Y:S02]  /*e940*/  LDG.E.64 R2, desc[UR36][R2.64] ;  /* 0x0000002402027981 */ /* 0x000ea4000c1e1b00 */
[----:B--2---:R0:W2:Y:S02]  /*e950*/  F2I.F64.TRUNC R0, R2 ;  /* 0x0000000200007311 */ /* 0x0040a4000030d100 */
[----:B0-2---:R-:W-:Y:S05]  /*e960*/  BRA `(.L_x_22351) ;  /* 0x0000000800887947 */ /* 0x005fea0003800000 */
.L_x_22346:
        /* <DEDUP_REMOVED lines=12> */
.L_x_22360:
[----:B------:R-:W2:Y:S02]  /*ea30*/  LDG.E.64 R2, desc[UR36][R2.64] ;  /* 0x0000002402027981 */ /* 0x000ea4000c1e1b00 */
[----:B--2---:R0:W2:Y:S02]  /*ea40*/  F2I.F64.TRUNC R0, R2 ;  /* 0x0000000200007311 */ /* 0x0040a4000030d100 */
[----:B0-2---:R-:W-:Y:S05]  /*ea50*/  BRA `(.L_x_22351) ;  /* 0x00000008004c7947 */ /* 0x005fea0003800000 */
.L_x_22359:
        /* <DEDUP_REMOVED lines=26> */
.L_x_22362:
        /* <DEDUP_REMOVED lines=13> */
.L_x_22361:
[----:B--2---:R-:W2:Y:S02]  /*ecd0*/  LDG.E.U16 R0, desc[UR36][R2.64] ;  /* 0x0000002402007981 */ /* 0x004ea4000c1e1500 */
[----:B--2---:R-:W-:-:S06]  /*ece0*/  IMAD.U32 R0, R0, 0x10000, RZ ;  /* 0x0001000000007824 */ /* 0x004fcc00078e00ff */
[----:B------:R-:W0:Y:S01]  /*ecf0*/  F2I.FTZ.TRUNC.NTZ R0, R0 ;  /* 0x0000000000007305 */ /* 0x000e22000021f100 */
[----:B------:R-:W-:Y:S05]  /*ed00*/  BRA `(.L_x_22351) ;  /* 0x0000000400a07947 */ /* 0x000fea0003800000 */
.L_x_22358:
        /* <DEDUP_REMOVED lines=10> */
.L_x_22365:
        /* <DEDUP_REMOVED lines=21> */
.L_x_22369:
[----:B------:R-:W-:Y:S05]  /*ef00*/  BSYNC.RECONVERGENT B1 ;  /* 0x0000000000017941 */ /* 0x000fea0003800200 */
.L_x_22368:
[----:B------:R-:W-:Y:S01]  /*ef10*/  IMAD.SHL.U32 R0, R0, 0x100000, RZ ;  /* 0x0010000000007824 */ /* 0x000fe200078e00ff */
[----:B------:R-:W-:-:S04]  /*ef20*/  LEA R2, R2, 0x3b800000, 0x17 ;  /* 0x3b80000002027811 */ /* 0x000fc800078eb8ff */
[----:B------:R-:W-:-:S07]  /*ef30*/  LOP3.LUT R0, R2, R0, R7, 0xfe, !PT ;  /* 0x0000000002007212 */ /* 0x000fce00078efe07 */
.L_x_22367:
[----:B------:R-:W-:Y:S05]  /*ef40*/  BSYNC.RECONVERGENT B0 ;  /* 0x0000000000007941 */ /* 0x000fea0003800200 */
.L_x_22366:
[----:B------:R-:W0:Y:S01]  /*ef50*/  F2I.FTZ.TRUNC.NTZ R0, R0 ;  /* 0x0000000000007305 */ /* 0x000e22000021f100 */
[----:B------:R-:W-:Y:S05]  /*ef60*/  BRA `(.L_x_22351) ;  /* 0x0000000400087947 */ /* 0x000fea0003800000 */
.L_x_22364:
        /* <DEDUP_REMOVED lines=21> */
.L_x_22373:
[----:B------:R-:W-:Y:S05]  /*f0c0*/  BSYNC.RECONVERGENT B1 ;  /* 0x0000000000017941 */ /* 0x000fea0003800200 */
.L_x_22372:
[----:B------:R-:W-:Y:S02]  /*f0d0*/  SHF.L.U32 R0, R0, 0x15, RZ ;  /* 0x0000001500007819 */ /* 0x000fe400000006ff */
[----:B------:R-:W-:-:S04]  /*f0e0*/  LEA R2, R2, 0x37800000, 0x17 ;  /* 0x3780000002027811 */ /* 0x000fc800078eb8ff */
[----:B------:R-:W-:-:S07]  /*f0f0*/  LOP3.LUT R0, R2, R0, R7, 0xfe, !PT ;  /* 0x0000000002007212 */ /* 0x000fce00078efe07 */
.L_x_22371:
[----:B------:R-:W-:Y:S05]  /*f100*/  BSYNC.RECONVERGENT B0 ;  /* 0x0000000000007941 */ /* 0x000fea0003800200 */
.L_x_22370:
[----:B------:R-:W0:Y:S01]  /*f110*/  F2I.FTZ.TRUNC.NTZ R0, R0 ;  /* 0x0000000000007305 */ /* 0x000e22000021f100 */
[----:B------:R-:W-:Y:S05]  /*f120*/  BRA `(.L_x_22351) ;  /* 0x0000000000987947 */ /* 0x000fea0003800000 */
.L_x_22363:
        /* <DEDUP_REMOVED lines=14> */
.L_x_22377:
[----:B------:R-:W-:Y:S05]  /*f210*/  BSYNC.RECONVERGENT B0 ;  /* 0x0000000000007941 */ /* 0x000fea0003800200 */
.L_x_22376:
[----:B------:R-:W0:Y:S01]  /*f220*/  F2I.FTZ.TRUNC.NTZ R0, R0 ;  /* 0x0000000000007305 */ /* 0x000e22000021f100 */
[----:B------:R-:W-:Y:S05]  /*f230*/  BRA `(.L_x_22351) ;  /* 0x0000000000547947 */ /* 0x000fea0003800000 */
.L_x_22350:
        /* <DEDUP_REMOVED lines=16> */
.L_x_22378:
[----:B------:R-:W-:Y:S01]  /*f340*/  IMAD.MOV.U32 R0, RZ, RZ, RZ ;  /* 0x000000ffff007224 */ /* 0x000fe200078e00ff */
[----:B------:R-:W-:Y:S06]  /*f350*/  BRA `(.L_x_22351) ;  /* 0x00000000000c7947 */ /* 0x000fec0003800000 */
.L_x_22375:
[----:B--2---:R0:W5:Y:S01]  /*f360*/  LDG.E R0, desc[UR36][R2.64] ;  /* 0x0000002402007981 */ /* 0x004162000c1e1900 */
[----:B------:R-:W-:Y:S05]  /*f370*/  BRA `(.L_x_22351) ;  /* 0x0000000000047947 */ /* 0x000fea0003800000 */
.L_x_22374:
[----:B--2---:R0:W5:Y:S02]  /*f380*/  LDG.E R0, desc[UR36][R2.64] ;  /* 0x0000002402007981 */ /* 0x004164000c1e1900 */
.L_x_22351:
        /* <DEDUP_REMOVED lines=14> */
.L_x_22382:
[----:B------:R-:W-:Y:S01]  /*f470*/  STG.E.U8 desc[UR36][R16.64], R2 ;  /* 0x0000000210007986 */ /* 0x000fe2000c101124 */
[----:B------:R-:W-:Y:S05]  /*f480*/  EXIT ;  /* 0x000000000000794d */ /* 0x000fea0003800000 */
.L_x_22381:
        /* <DEDUP_REMOVED lines=9> */
.L_x_22385:
[----:B------:R-:W-:Y:S01]  /*f520*/  STG.E desc[UR36][R16.64], R2 ;  /* 0x0000000210007986 */ /* 0x000fe2000c101924 */
[----:B------:R-:W-:Y:S05]  /*f530*/  EXIT ;  /* 0x000000000000794d */ /* 0x000fea0003800000 */
.L_x_22384:
[----:B------:R-:W-:Y:S01]  /*f540*/  STG.E.U16 desc[UR36][R16.64], R2 ;  /* 0x0000000210007986 */ /* 0x000fe2000c101524 */
[----:B------:R-:W-:Y:S05]  /*f550*/  EXIT ;  /* 0x000000000000794d */ /* 0x000fea0003800000 */
.L_x_22380:
        /* <DEDUP_REMOVED lines=9> */
.L_x_22387:
[----:B------:R-:W-:-:S04]  /*f5f0*/  I2FP.F32.S32 R0, R2 ;  /* 0x0000000200007245 */ /* 0x000fc80000201400 */
[----:B------:R-:W-:-:S05]  /*f600*/  F2FP.F16.F32.PACK_AB R0, RZ, R0 ;  /* 0x00000000ff00723e */ /* 0x000fca00000000ff */
[----:B------:R-:W-:Y:S01]  /*f610*/  STG.E.U16 desc[UR36][R16.64], R0 ;  /* 0x0000000010007986 */ /* 0x000fe2000c101524 */
[----:B------:R-:W-:Y:S05]  /*f620*/  EXIT ;  /* 0x000000000000794d */ /* 0x000fea0003800000 */
.L_x_22386:
        /* <DEDUP_REMOVED lines=10> */
.L_x_22389:
[----:B------:R-:W-:-:S04]  /*f6d0*/  I2FP.F32.S32 R2, R2 ;  /* 0x0000000200027245 */ /* 0x000fc80000201400 */
[----:B------:R-:W-:-:S04]  /*f6e0*/  F2FP.F16.F32.PACK_AB R3, RZ, R2 ;  /* 0x00000002ff03723e */ /* 0x000fc800000000ff */
[----:B------:R-:W-:-:S05]  /*f6f0*/  PRMT R3, R3, 0x5410, RZ ;  /* 0x0000541003037816 */ /* 0x000fca00000000ff */
[----:B------:R-:W-:Y:S01]  /*f700*/  STG.E desc[UR36][R16.64], R3 ;  /* 0x0000000310007986 */ /* 0x000fe2000c101924 */
[----:B------:R-:W-:Y:S05]  /*f710*/  EXIT ;  /* 0x000000000000794d */ /* 0x000fea0003800000 */
.L_x_22388:
[----:B------:R-:W0:Y:S02]  /*f720*/  I2F.F64 R2, R2 ;  /* 0x0000000200027312 */ /* 0x000e240000201c00 */
[----:B0-----:R-:W-:Y:S01]  /*f730*/  STG.E.64 desc[UR36][R16.64], R2 ;  /* 0x0000000210007986 */ /* 0x001fe2000c101b24 */
[----:B------:R-:W-:Y:S05]  /*f740*/  EXIT ;  /* 0x000000000000794d */ /* 0x000fea0003800000 */
.L_x_22379:
        /* <DEDUP_REMOVED lines=12> */
.L_x_22393:
        /* <DEDUP_REMOVED lines=17> */
.L_x_22396:
[----:B------:R-:W-:-:S04]  /*f920*/  SHF.R.U32.HI R3, RZ, 0x18, R3 ;  /* 0x00000018ff037819 */ /* 0x000fc80000011603 */
[----:B------:R-:W-:-:S04]  /*f930*/  LOP3.LUT R0, R0, 0x80, R3, 0xf8, !PT ;  /* 0x0000008000007812 */ /* 0x000fc800078ef803 */
[----:B------:R-:W-:-:S07]  /*f940*/  PRMT R8, R0, 0x7610, R8 ;  /* 0x0000761000087816 */ /* 0x000fce0000000008 */
.L_x_22395:
[----:B------:R-:W-:Y:S05]  /*f950*/  BSYNC.RECONVERGENT B0 ;  /* 0x0000000000007941 */ /* 0x000fea0003800200 */
.L_x_22394:
[----:B------:R-:W-:Y:S01]  /*f960*/  STG.E.U8 desc[UR36][R16.64], R8 ;  /* 0x0000000810007986 */ /* 0x000fe2000c101124 */
[----:B------:R-:W-:Y:S05]  /*f970*/  EXIT ;  /* 0x000000000000794d */ /* 0x000fea0003800000 */
.L_x_22392:
        /* <DEDUP_REMOVED lines=17> */
.L_x_22399:
[----:B------:R-:W-:-:S04]  /*fa90*/  SHF.R.U32.HI R3, RZ, 0x18, R3 ;  /* 0x00000018ff037819 */ /* 0x000fc80000011603 */
[----:B------:R-:W-:-:S04]  /*faa0*/  LOP3.LUT R0, R0, 0x80, R3, 0xf8, !PT ;  /* 0x0000008000007812 */ /* 0x000fc800078ef803 */
[----:B------:R-:W-:-:S07]  /*fab0*/  PRMT R8, R0, 0x7610, R8 ;  /* 0x0000761000087816 */ /* 0x000fce0000000008 */
.L_x_22398:
[----:B------:R-:W-:Y:S05]  /*fac0*/  BSYNC.RECONVERGENT B0 ;  /* 0x0000000000007941 */ /* 0x000fea0003800200 */
.L_x_22397:
[----:B------:R-:W-:Y:S01]  /*fad0*/  STG.E.U8 desc[UR36][R16.64], R8 ;  /* 0x0000000810007986 */ /* 0x000fe2000c101124 */
[----:B------:R-:W-:Y:S05]  /*fae0*/  EXIT ;  /* 0x000000000000794d */ /* 0x000fea0003800000 */
.L_x_22391:
        /* <DEDUP_REMOVED lines=22> */
.L_x_22401:
[----:B------:R-:W-:-:S05]  /*fc50*/  SHF.R.S32.HI R3, RZ, 0x1f, R2 ;  /* 0x0000001fff037819 */ /* 0x000fca0000011402 */
[----:B------:R-:W-:Y:S01]  /*fc60*/  STG.E.64 desc[UR36][R16.64], R2 ;  /* 0x0000000210007986 */ /* 0x000fe2000c101b24 */
[----:B------:R-:W-:Y:S05]  /*fc70*/  EXIT ;  /* 0x000000000000794d */ /* 0x000fea0003800000 */
.L_x_22400:
[----:B------:R-:W-:Y:S01]  /*fc80*/  STG.E desc[UR36][R16.64], R2 ;  /* 0x0000000210007986 */ /* 0x000fe2000c101924 */
[----:B------:R-:W-:Y:S05]  /*fc90*/  EXIT ;  /* 0x000000000000794d */ /* 0x000fea0003800000 */
.L_x_22390:
        /* <DEDUP_REMOVED lines=10> */
.L_x_22403:
[----:B------:R-:W-:Y:S01]  /*fd40*/  CS2R R6, SRZ ;  /* 0x0000000000067805 */ /* 0x000fe2000001ff00 */
[----:B------:R-:W0:Y:S04]  /*fd50*/  I2F.F64 R4, R2 ;  /* 0x0000000200047312 */ /* 0x000e280000201c00 */
[----:B0-----:R-:W-:Y:S01]  /*fd60*/  STG.E.128 desc[UR36][R16.64], R4 ;  /* 0x0000000410007986 */ /* 0x001fe2000c101d24 */
[----:B------:R-:W-:Y:S05]  /*fd70*/  EXIT ;  /* 0x000000000000794d */ /* 0x000fea0003800000 */
.L_x_22402:
[----:B------:R-:W-:-:S09]  /*fd80*/  UISETP.NE.AND UP0, UPT, UR4, 0xf, UPT ;  /* 0x0000000f0400788c */ /* 0x000fd2000bf05270 */
[----:B------:R-:W-:Y:S05]  /*fd90*/  BRA.U !UP0, `(.L_x_22404) ;  /* 0x0000000108e87547 */ /* 0x000fea000b800000 */
[----:B------:R-:W-:-:S09]  /*fda0*/  UISETP.NE.AND UP0, UPT, UR4, 0x17, UPT ;  /* 0x000000170400788c */ /* 0x000fd2000bf05270 */
[----:B------:R-:W-:Y:S05]  /*fdb0*/  BRA.U !UP0, `(.L_x_22405) ;  /* 0x0000000108907547 */ /* 0x000fea000b800000 */
[----:B------:R-:W-:-:S09]  /*fdc0*/  UISETP.NE.AND UP0, UPT, UR4, 0x18, UPT ;  /* 0x000000180400788c */ /* 0x000fd2000bf05270 */
[----:B------:R-:W-:Y:S05]  /*fdd0*/  BRA.U !UP0, `(.L_x_22406) ;  /* 0x0000000108447547 */ /* 0x000fea000b800000 */
.L_x_22383:
        /* <DEDUP_REMOVED lines=16> */
.L_x_22407:
[----:B------:R-:W-:Y:S05]  /*fee0*/  EXIT ;  /* 0x000000000000794d */ /* 0x000fea0003800000 */
.L_x_22406:
        /* <DEDUP_REMOVED lines=13> */
.L_x_22409:
[----:B------:R-:W-:Y:S05]  /*ffc0*/  BSYNC.RECONVERGENT B0 ;  /* 0x0000000000007941 */ /* 0x000fea0003800200 */
.L_x_22408:
[----:B------:R-:W-:-:S05]  /*ffd0*/  LOP3.LUT R3, R0, 0x80, R3, 0xf8, !PT ;  /* 0x0000008000037812 */ /* 0x000fca00078ef803 */
[----:B------:R-:W-:Y:S01]  /*ffe0*/  STG.E.U8 desc[UR36][R16.64], R3 ;  /* 0x0000000310007986 */ /* 0x000fe2000c101124 */
[----:B------:R-:W-:Y:S05]  /*fff0*/  EXIT ;  /* 0x000000000000794d */ /* 0x000fea0003800000 */
.L_x_22405:
        /* <DEDUP_REMOVED lines=12> */
.L_x_22411:
[----:B------:R-:W-:Y:S01]  /*100c0*/  IMAD.MOV.U32 R0, RZ, RZ, 0x7f ;  /* 0x0000007fff007424 */ /* 0x000fe200078e00ff */
[----:B------:R-:W-:-:S04]  /*100d0*/  ISETP.GT.U32.AND P0, PT, R2, 0x7f800000, PT ;  /* 0x7f8000000200780c */ /* 0x000fc80003f04070 */
[----:B------:R-:W-:-:S09]  /*100e0*/  SEL R0, R0, 0x7c, P0 ;  /* 0x0000007c00007807 */ /* 0x000fd20000000000 */
.L_x_22412:
[----:B------:R-:W-:Y:S05]  /*100f0*/  BSYNC.RECONVERGENT B0 ;  /* 0x0000000000007941 */ /* 0x000fea0003800200 */
.L_x_22410:
[----:B------:R-:W-:-:S04]  /*10100*/  SHF.R.U32.HI R3, RZ, 0x18, R3 ;  /* 0x00000018ff037819 */ /* 0x000fc80000011603 */
[----:B------:R-:W-:-:S05]  /*10110*/  LOP3.LUT R3, R0, 0x80, R3, 0xf8, !PT ;  /* 0x0000008000037812 */ /* 0x000fca00078ef803 */
[----:B------:R-:W-:Y:S01]  /*10120*/  STG.E.U8 desc[UR36][R16.64], R3 ;  /* 0x0000000310007986 */ /* 0x000fe2000c101124 */
[----:B------:R-:W-:Y:S05]  /*10130*/  EXIT ;  /* 0x000000000000794d */ /* 0x000fea0003800000 */
.L_x_22404:
[----:B------:R-:W-:-:S04]  /*10140*/  I2FP.F32.S32 R0, R2 ;  /* 0x0000000200007245 */ /* 0x000fc80000201400 */
[----:B------:R-:W-:-:S05]  /*10150*/  F2FP.BF16.F32.PACK_AB R0, RZ, R0 ;  /* 0x00000000ff00723e */ /* 0x000fca00000010ff */
[----:B------:R-:W-:Y:S01]  /*10160*/  STG.E.U16 desc[UR36][R16.64], R0 ;  /* 0x0000000010007986 */ /* 0x000fe2000c101524 */
[----:B------:R-:W-:Y:S05]  /*10170*/  EXIT ;  /* 0x000000000000794d */ /* 0x000fea0003800000 */
.L_x_22413:
        /* <DEDUP_REMOVED lines=16> */
.L_x_26019:


//--------------------- .text._ZN2at6native27unrolled_elementwise_kernelINS0_13BinaryFunctorIiiiNS0_17BitwiseAndFunctorIiEEEESt5arrayIPcLm3EELi4E23TrivialOffsetCalculatorILi2EjES9_ILi1EjENS0_6memory12LoadWithCastILi2EEENSC_13StoreWithCastILi1EEEEEviT_T0_T2_T3_T4_T5_ --------------------------
	.section	.text._ZN2at6native27unrolled_elementwise_kernelINS0_13BinaryFunctorIiiiNS0_17BitwiseAndFunctorIiEEEESt5arrayIPcLm3EELi4E23TrivialOffsetCalculatorILi2EjES9_ILi1EjENS0_6memory12LoadWithCastILi2EEENSC_13StoreWithCastILi1EEEEEviT_T0_T2_T3_T4_T5_,"ax",@progbits
	.align	128
        .global         _ZN2at6native27unrolled_elementwise_kernelINS0_13BinaryFunctorIiiiNS0_17BitwiseAndFunctorIiEEEESt5arrayIPcLm3EELi4E23TrivialOffsetCalculatorILi2EjES9_ILi1EjENS0_6memory12LoadWithCastILi2EEENSC_13StoreWithCastILi1EEEEEviT_T0_T2_T3_T4_T5_
        .type           _ZN2at6native27unrolled_elementwise_kernelINS0_13BinaryFunctorIiiiNS0_17BitwiseAndFunctorIiEEEESt5arrayIPcLm3EELi4E23TrivialOffsetCalculatorILi2EjES9_ILi1EjENS0_6memory12LoadWithCastILi2EEENSC_13StoreWithCastILi1EEEEEviT_T0_T2_T3_T4_T5_,@function
        .size           _ZN2at6native27unrolled_elementwise_kernelINS0_13BinaryFunctorIiiiNS0_17BitwiseAndFunctorIiEEEESt5arrayIPcLm3EELi4E23TrivialOffsetCalculatorILi2EjES9_ILi1EjENS0_6memory12LoadWithCastILi2EEENSC_13StoreWithCastILi1EEEEEviT_T0_T2_T3_T4_T5_,(.L_x_26020 - _ZN2at6native27unrolled_elementwise_kernelINS0_13BinaryFunctorIiiiNS0_17BitwiseAndFunctorIiEEEESt5arrayIPcLm3EELi4E23TrivialOffsetCalculatorILi2EjES9_ILi1EjENS0_6memory12LoadWithCastILi2EEENSC_13StoreWithCastILi1EEEEEviT_T0_T2_T3_T4_T5_)
        .other          _ZN2at6native27unrolled_elementwise_kernelINS0_13BinaryFunctorIiiiNS0_17BitwiseAndFunctorIiEEEESt5arrayIPcLm3EELi4E23TrivialOffsetCalculatorILi2EjES9_ILi1EjENS0_6memory12LoadWithCastILi2EEENSC_13StoreWithCastILi1EEEEEviT_T0_T2_T3_T4_T5_,@"STO_CUDA_ENTRY STV_DEFAULT"
_ZN2at6native27unrolled_elementwise_kernelINS0_13BinaryFunctorIiiiNS0_17BitwiseAndFunctorIiEEEESt5arrayIPcLm3EELi4E23TrivialOffsetCalculatorILi2EjES9_ILi1EjENS0_6memory12LoadWithCastILi2EEENSC_13StoreWithCastILi1EEEEEviT_T0_T2_T3_T4_T5_:
.text._ZN2at6native27unrolled_elementwise_kernelINS0_13BinaryFunctorIiiiNS0_17BitwiseAndFunctorIiEEEESt5arrayIPcLm3EELi4E23TrivialOffsetCalculatorILi2EjES9_ILi1EjENS0_6memory12LoadWithCastILi2EEENSC_13StoreWithCastILi1EEEEEviT_T0_T2_T3_T4_T5_:
        /* <DEDUP_REMOVED lines=33> */
.L_x_22419:
[----:B------:R3:W5:Y:S01]  /*0210*/  LDG.E.U8 R28, desc[UR36][R4.64] ;  /* 0x00000024041c7981 */ /* 0x000762000c1e1100 */
[----:B------:R-:W-:Y:S05]  /*0220*/  BRA `(.L_x_22421) ;  /* 0x0000000c00307947 */ /* 0x000fea0003800000 */
.L_x_22418:
        /* <DEDUP_REMOVED lines=8> */
.L_x_22423:
[----:B------:R1:W5:Y:S01]  /*02b0*/  LDG.E R28, desc[UR36][R4.64] ;  /* 0x00000024041c7981 */ /* 0x000362000c1e1900 */
[----:B------:R-:W-:Y:S05]  /*02c0*/  BRA `(.L_x_22421) ;  /* 0x0000000c00087947 */ /* 0x000fea0003800000 */
.L_x_22422:
[----:B------:R2:W5:Y:S01]  /*02d0*/  LDG.E.S16 R28, desc[UR36][R4.64] ;  /* 0x00000024041c7981 */ /* 0x000562000c1e1700 */
[----:B------:R-:W-:Y:S05]  /*02e0*/  BRA `(.L_x_22421) ;  /* 0x0000000c00007947 */ /* 0x000fea0003800000 */
.L_x_22417:
        /* <DEDUP_REMOVED lines=9> */
.L_x_22425:
[----:B------:R-:W2:Y:S02]  /*0380*/  LDG.E.U16 R4, desc[UR36][R4.64] ;  /* 0x0000002404047981 */ /* 0x000ea4000c1e1500 */
[----:B--2---:R-:W-:-:S06]  /*0390*/  HADD2.F32 R28, -RZ, R4.H0_H0 ;  /* 0x20000004ff1c7230 */ /* 0x004fcc0000004100 */
[----:B------:R-:W0:Y:S01]  /*03a0*/  F2I.FTZ.TRUNC.NTZ R28, R28 ;  /* 0x0000001c001c7305 */ /* 0x000e22000021f100 */
[----:B------:R-:W-:Y:S05]  /*03b0*/  BRA `(.L_x_22421) ;  /* 0x0000000800cc7947 */ /* 0x000fea0003800000 */
.L_x_22424:
        /* <DEDUP_REMOVED lines=9> */
.L_x_22427:
[----:B------:R-:W2:Y:S02]  /*0450*/  LDG.E.U16 R4, desc[UR36][R4.64] ;  /* 0x0000002404047981 */ /* 0x000ea4000c1e1500 */
[----:B--2---:R-:W-:-:S06]  /*0460*/  HADD2.F32 R28, -RZ, R4.H0_H0 ;  /* 0x20000004ff1c7230 */ /* 0x004fcc0000004100 */
[----:B------:R-:W0:Y:S01]  /*0470*/  F2I.FTZ.TRUNC.NTZ R28, R28 ;  /* 0x0000001c001c7305 */ /* 0x000e22000021f100 */
[----:B------:R-:W-:Y:S05]  /*0480*/  BRA `(.L_x_22421) ;  /* 0x0000000800987947 */ /* 0x000fea0003800000 */
.L_x_22426:
[----:B------:R-:W2:Y:S02]  /*0490*/  LDG.E.64 R28, desc[UR36][R4.64] ;  /* 0x00000024041c7981 */ /* 0x000ea4000c1e1b00 */
[----:B--2---:R0:W1:Y:S02]  /*04a0*/  F2I.F64.TRUNC R28, R28 ;  /* 0x0000001c001c7311 */ /* 0x004064000030d100 */
[----:B01----:R-:W-:Y:S05]  /*04b0*/  BRA `(.L_x_22421) ;  /* 0x00000008008c7947 */ /* 0x003fea0003800000 */
.L_x_22416:
        /* <DEDUP_REMOVED lines=12> */
.L_x_22430:
[----:B------:R-:W2:Y:S02]  /*0580*/  LDG.E.64 R4, desc[UR36][R4.64] ;  /* 0x0000002404047981 */ /* 0x000ea4000c1e1b00 */
[----:B--2---:R0:W1:Y:S02]  /*0590*/  F2I.F64.TRUNC R28, R4 ;  /* 0x00000004001c7311 */ /* 0x004064000030d100 */
[----:B01----:R-:W-:Y:S05]  /*05a0*/  BRA `(.L_x_22421) ;  /* 0x0000000800507947 */ /* 0x003fea0003800000 */
.L_x_22429:
        /* <DEDUP_REMOVED lines=26> */
.L_x_22432:
        /* <DEDUP_REMOVED lines=14> */
.L_x_22431:
[----:B------:R-:W2:Y:S02]  /*0830*/  LDG.E.U16 R28, desc[UR36][R4.64] ;  /* 0x00000024041c7981 */ /* 0x000ea4000c1e1500 */
[----:B--2---:R-:W-:-:S06]  /*0840*/  IMAD.U32 R28, R28, 0x10000, RZ ;  /* 0x000100001c1c7824 */ /* 0x004fcc00078e00ff */
[----:B------:R-:W0:Y:S01]  /*0850*/  F2I.FTZ.TRUNC.NTZ R28, R28 ;  /* 0x0000001c001c7305 */ /* 0x000e22000021f100 */
[----:B------:R-:W-:Y:S05]  /*0860*/  BRA `(.L_x_22421) ;  /* 0x0000000400a07947 */ /* 0x000fea0003800000 */
.L_x_22428:
        /* <DEDUP_REMOVED lines=10> */
.L_x_22435:
        /* <DEDUP_REMOVED lines=21> */
.L_x_22439:
[----:B------:R-:W-:Y:S05]  /*0a60*/  BSYNC.RECONVERGENT B1 ;  /* 0x0000000000017941 */ /* 0x000fea0003800200 */
.L_x_22438:
[----:B------:R-:W-:Y:S01]  /*0a70*/  IMAD.SHL.U32 R0, R0, 0x100000, RZ ;  /* 0x0010000000007824 */ /* 0x000fe200078e00ff */
[----:B------:R-:W-:-:S04]  /*0a80*/  LEA R3, R3, 0x3b800000, 0x17 ;  /* 0x3b80000003037811 */ /* 0x000fc800078eb8ff */
[----:B------:R-:W-:-:S07]  /*0a90*/  LOP3.LUT R28, R3, R0, R7, 0xfe, !PT ;  /* 0x00000000031c7212 */ /* 0x000fce00078efe07 */
.L_x_22437:
[----:B------:R-:W-:Y:S05]  /*0aa0*/  BSYNC.RECONVERGENT B0 ;  /* 0x0000000000007941 */ /* 0x000fea0003800200 */
.L_x_22436:
[----:B------:R-:W0:Y:S01]  /*0ab0*/  F2I.FTZ.TRUNC.NTZ R28, R28 ;  /* 0x0000001c001c7305 */ /* 0x000e22000021f100 */
[----:B------:R-:W-:Y:S05]  /*0ac0*/  BRA `(.L_x_22421) ;  /* 0x0000000400087947 */ /* 0x000fea0003800000 */
.L_x_22434:
        /* <DEDUP_REMOVED lines=21> */
.L_x_22443:
[----:B------:R-:W-:Y:S05]  /*0c20*/  BSYNC.RECONVERGENT B1 ;  /* 0x0000000000017941 */ /* 0x000fea0003800200 */
.L_x_22442:
[----:B------:R-:W-:Y:S01]  /*0c30*/  IMAD.SHL.U32 R0, R0, 0x200000, RZ ;  /* 0x0020000000007824 */ /* 0x000fe200078e00ff */
[----:B------:R-:W-:-:S04]  /*0c40*/  LEA R3, R3, 0x37800000, 0x17 ;  /* 0x3780000003037811 */ /* 0x000fc800078eb8ff */
[----:B------:R-:W-:-:S07]  /*0c50*/  LOP3.LUT R28, R3, R0, R7, 0xfe, !PT ;  /* 0x00000000031c7212 */ /* 0x000fce00078efe07 */
.L_x_22441:
[----:B------:R-:W-:Y:S05]  /*0c60*/  BSYNC.RECONVERGENT B0 ;  /* 0x0000000000007941 */ /* 0x000fea0003800200 */
.L_x_22440:
[----:B------:R-:W0:Y:S01]  /*0c70*/  F2I.FTZ.TRUNC.NTZ R28, R28 ;  /* 0x0000001c001c7305 */ /* 0x000e22000021f100 */
[----:B------:R-:W-:Y:S05]  /*0c80*/  BRA `(.L_x_22421) ;  /* 0x0000000000987947 */ /* 0x000fea0003800000 */
.L_x_22433:
[----:B------:R-:W-:-:S09]  /*0c90*/  UISETP.NE.AND UP0, UPT, UR4, 0x1c, UPT ;  /* 0x0000001c0400788c */ /* 0x000fd2000bf05270 */
[----:B------:R-:W-:Y:S05]  /*0ca0*/  BRA.U !UP0, `(.L_x_22444) ;  /* 0x00000001088c7547 */ /* 0x000fea000b800000 */
[----:B------:R-:W-:-:S09]  /*0cb0*/  UISETP.NE.AND UP0, UPT, UR4, 0x1d, UPT ;  /* 0x0000001d0400788c */ /* 0x000fd2000bf05270 */
[----:B------:R-:W-:Y:S05]  /*0cc0*/  BRA.U !UP0, `(.L_x_22445) ;  /* 0x00000001087c7547 */ /* 0x000fea000b800000 */
[----:B------:R-:W-:-:S09]  /*0cd0*/  UISETP.NE.AND UP0, UPT, UR4, 0x2c, UPT ;  /* 0x0000002c0400788c */ /* 0x000fd2000bf05270 */
[----:B------:R-:W-:Y:S05]  /*0ce0*/  BRA.U !UP0, `(.L_x_22446) ;  /* 0x0000000108487547 */ /* 0x000fea000b800000 */
.L_x_22420:
        /* <DEDUP_REMOVED lines=16> */
.L_x_22447:
[----:B------:R-:W-:Y:S01]  /*0df0*/  IMAD.MOV.U32 R28, RZ, RZ, RZ ;  /* 0x000000ffff1c7224 */ /* 0x000fe200078e00ff */
[----:B------:R-:W-:Y:S06]  /*0e00*/  BRA `(.L_x_22421) ;  /* 0x0000000000387947 */ /* 0x000fec0003800000 */
.L_x_22446:
        /* <DEDUP_REMOVED lines=8> */
.L_x_22449:
[----:B------:R-:W-:Y:S05]  /*0e90*/  BSYNC.RECONVERGENT B0 ;  /* 0x0000000000007941 */ /* 0x000fea0003800200 */
.L_x_22448:
[----:B------:R-:W0:Y:S01]  /*0ea0*/  F2I.FTZ.TRUNC.NTZ R28, R28 ;  /* 0x0000001c001c7305 */ /* 0x000e22000021f100 */
[----:B------:R-:W-:Y:S05]  /*0eb0*/  BRA `(.L_x_22421) ;  /* 0x00000000000c7947 */ /* 0x000fea0003800000 */
.L_x_22445:
[----:B------:R0:W5:Y:S01]  /*0ec0*/  LDG.E R28, desc[UR36][R4.64] ;  /* 0x00000024041c7981 */ /* 0x000162000c1e1900 */
[----:B------:R-:W-:Y:S05]  /*0ed0*/  BRA `(.L_x_22421) ;  /* 0x0000000000047947 */ /* 0x000fea0003800000 */
.L_x_22444:
[----:B------:R0:W5:Y:S02]  /*0ee0*/  LDG.E R28, desc[UR36][R4.64] ;  /* 0x00000024041c7981 */ /* 0x000164000c1e1900 */
.L_x_22421:
        /* <DEDUP_REMOVED lines=18> */
.L_x_22453:
[----:B------:R1:W5:Y:S01]  /*1010*/  LDG.E.U8 R25, desc[UR36][R4.64] ;  /* 0x0000002404197981 */ /* 0x000362000c1e1100 */
[----:B------:R-:W-:Y:S05]  /*1020*/  BRA `(.L_x_22455) ;  /* 0x0000000c00307947 */ /* 0x000fea0003800000 */
.L_x_22452:
        /* <DEDUP_REMOVED lines=8> */
.L_x_22457:
[----:B------:R3:W5:Y:S01]  /*10b0*/  LDG.E R25, desc[UR36][R4.64] ;  /* 0x0000002404197981 */ /* 0x000762000c1e1900 */
[----:B------:R-:W-:Y:S05]  /*10c0*/  BRA `(.L_x_22455) ;  /* 0x0000000c00087947 */ /* 0x000fea0003800000 */
.L_x_22456:
[----:B------:R2:W5:Y:S01]  /*10d0*/  LDG.E.S16 R25, desc[UR36][R4.64] ;  /* 0x0000002404197981 */ /* 0x000562000c1e1700 */
[----:B------:R-:W-:Y:S05]  /*10e0*/  BRA `(.L_x_22455) ;  /* 0x0000000c00007947 */ /* 0x000fea0003800000 */
.L_x_22451:
        /* <DEDUP_REMOVED lines=9> */
.L_x_22459:
[----:B------:R-:W2:Y:S02]  /*1180*/  LDG.E.U16 R4, desc[UR36][R4.64] ;  /* 0x0000002404047981 */ /* 0x000ea4000c1e1500 */
[----:B--2---:R-:W-:-:S06]  /*1190*/  HADD2.F32 R25, -RZ, R4.H0_H0 ;  /* 0x20000004ff197230 */ /* 0x004fcc0000004100 */
[----:B------:R-:W0:Y:S01]  /*11a0*/  F2I.FTZ.TRUNC.NTZ R25, R25 ;  /* 0x0000001900197305 */ /* 0x000e22000021f100 */
[----:B------:R-:W-:Y:S05]  /*11b0*/  BRA `(.L_x_22455) ;  /* 0x0000000800cc7947 */ /* 0x000fea0003800000 */
.L_x_22458:
        /* <DEDUP_REMOVED lines=9> */
.L_x_22461:
[----:B------:R-:W2:Y:S02]  /*1250*/  LDG.E.U16 R4, desc[UR36][R4.64] ;  /* 0x0000002404047981 */ /* 0x000ea4000c1e1500 */
[----:B--2---:R-:W-:-:S06]  /*1260*/  HADD2.F32 R25, -RZ, R4.H0_H0 ;  /* 0x20000004ff197230 */ /* 0x004fcc0000004100 */
[----:B------:R-:W0:Y:S01]  /*1270*/  F2I.FTZ.TRUNC.NTZ R25, R25 ;  /* 0x0000001900197305 */ /* 0x000e22000021f100 */
[----:B------:R-:W-:Y:S05]  /*1280*/  BRA `(.L_x_22455) ;  /* 0x0000000800987947 */ /* 0x000fea0003800000 */
.L_x_22460:
[----:B------:R-:W2:Y:S02]  /*1290*/  LDG.E.64 R4, desc[UR36][R4.64] ;  /* 0x0000002404047981 */ /* 0x000ea4000c1e1b00 */
[----:B--2---:R0:W1:Y:S02]  /*12a0*/  F2I.F64.TRUNC R25, R4 ;  /* 0x0000000400197311 */ /* 0x004064000030d100 */
[----:B01----:R-:W-:Y:S05]  /*12b0*/  BRA `(.L_x_22455) ;  /* 0x00000008008c7947 */ /* 0x003fea0003800000 */
.L_x_22450:
        /* <DEDUP_REMOVED lines=12> */
.L_x_22464:
[----:B------:R-:W2:Y:S02]  /*1380*/  LDG.E.64 R4, desc[UR36][R4.64] ;  /* 0x0000002404047981 */ /* 0x000ea4000c1e1b00 */
[----:B--2---:R0:W1:Y:S02]  /*1390*/  F2I.F64.TRUNC R25, R4 ;  /* 0x0000000400197311 */ /* 0x004064000030d100 */
[----:B01----:R-:W-:Y:S05]  /*13a0*/  BRA `(.L_x_22455) ;  /* 0x0000000800507947 */ /* 0x003fea0003800000 */
.L_x_22463:
        /* <DEDUP_REMOVED lines=26> */
.L_x_22466:
        /* <DEDUP_REMOVED lines=14> */
.L_x_22465:
[----:B------:R-:W2:Y:S02]  /*1630*/  LDG.E.U16 R25, desc[UR36][R4.64] ;  /* 0x0000002404197981 */ /* 0x000ea4000c1e1500 */
[----:B--2---:R-:W-:-:S06]  /*1640*/  IMAD.U32 R25, R25, 0x10000, RZ ;  /* 0x0001000019197824 */ /* 0x004fcc00078e00ff */
[----:B------:R-:W0:Y:S01]  /*1650*/  F2I.FTZ.TRUNC.NTZ R25, R25 ;  /* 0x0000001900197305 */ /* 0x000e22000021f100 */
[----:B------:R-:W-:Y:S05]  /*1660*/  BRA `(.L_x_22455) ;  /* 0x0000000400a07947 */ /* 0x000fea0003800000 */
.L_x_22462:
        /* <DEDUP_REMOVED lines=10> */
.L_x_22469:
        /* <DEDUP_REMOVED lines=21> */
.L_x_22473:
[----:B------:R-:W-:Y:S05]  /*1860*/  BSYNC.RECONVERGENT B1 ;  /* 0x0000000000017941 */ /* 0x000fea0003800200 */
.L_x_22472:
[----:B------:R-:W-:Y:S01]  /*1870*/  IMAD.SHL.U32 R0, R0, 0x100000, RZ ;  /* 0x0010000000007824 */ /* 0x000fe200078e00ff */
[----:B------:R-:W-:-:S04]  /*1880*/  LEA R3, R3, 0x3b800000, 0x17 ;  /* 0x3b80000003037811 */ /* 0x000fc800078eb8ff */
[----:B------:R-:W-:-:S07]  /*1890*/  LOP3.LUT R25, R3, R0, R25, 0xfe, !PT ;  /* 0x0000000003197212 */ /* 0x000fce00078efe19 */
.L_x_22471:
[----:B------:R-:W-:Y:S05]  /*18a0*/  BSYNC.RECONVERGENT B0 ;  /* 0x0000000000007941 */ /* 0x000fea0003800200 */
.L_x_22470:
[----:B------:R-:W0:Y:S01]  /*18b0*/  F2I.FTZ.TRUNC.NTZ R25, R25 ;  /* 0x0000001900197305 */ /* 0x000e22000021f100 */
[----:B------:R-:W-:Y:S05]  /*18c0*/  BRA `(.L_x_22455) ;  /* 0x0000000400087947 */ /* 0x000fea0003800000 */
.L_x_22468:
        /* <DEDUP_REMOVED lines=21> */
.L_x_22477:
[----:B------:R-:W-:Y:S05]  /*1a20*/  BSYNC.RECONVERGENT B1 ;  /* 0x0000000000017941 */ /* 0x000fea0003800200 */
.L_x_22476:
[----:B------:R-:W-:Y:S01]  /*1a30*/  IMAD.SHL.U32 R0, R0, 0x200000, RZ ;  /* 0x0020000000007824 */ /* 0x000fe200078e00ff */
[----:B------:R-:W-:-:S04]  /*1a40*/  LEA R3, R3, 0x37800000, 0x17 ;  /* 0x3780000003037811 */ /* 0x000fc800078eb8ff */
[----:B------:R-:W-:-:S07]  /*1a50*/  LOP3.LUT R25, R3, R0, R25, 0xfe, !PT ;  /* 0x0000000003197212 */ /* 0x000fce00078efe19 */
.L_x_22475:
[----:B------:R-:W-:Y:S05]  /*1a60*/  BSYNC.RECONVERGENT B0 ;  /* 0x0000000000007941 */ /* 0x000fea0003800200 */
.L_x_22474:
[----:B------:R-:W0:Y:S01]  /*1a70*/  F2I.FTZ.TRUNC.NTZ R25, R25 ;  /* 0x0000001900197305 */ /* 0x000e22000021f100 */
[----:B------:R-:W-:Y:S05]  /*1a80*/  BRA `(.L_x_22455) ;  /* 0x0000000000987947 */ /* 0x000fea0003800000 */
.L_x_22467:
[----:B------:R-:W-:-:S09]  /*1a90*/  UISETP.NE.AND UP0, UPT, UR4, 0x1c, UPT ;  /* 0x0000001c0400788c */ /* 0x000fd2000bf05270 */
[----:B------:R-:W-:Y:S05]  /*1aa0*/  BRA.U !UP0, `(.L_x_22478) ;  /* 0x00000001088c7547 */ /* 0x000fea000b800000 */
[----:B------:R-:W-:-:S09]  /*1ab0*/  UISETP.NE.AND UP0, UPT, UR4, 0x1d, UPT ;  /* 0x0000001d0400788c */ /* 0x000fd2000bf05270 */
[----:B------:R-:W-:Y:S05]  /*1ac0*/  BRA.U !UP0, `(.L_x_22479) ;  /* 0x00000001087c7547 */ /* 0x000fea000b800000 */
[----:B------:R-:W-:-:S09]  /*1ad0*/  UISETP.NE.AND UP0, UPT, UR4, 0x2c, UPT ;  /* 0x0000002c0400788c */ /* 0x000fd2000bf05270 */
[----:B------:R-:W-:Y:S05]  /*1ae0*/  BRA.U !UP0, `(.L_x_22480) ;  /* 0x0000000108487547 */ /* 0x000fea000b800000 */
.L_x_22454:
        /* <DEDUP_REMOVED lines=16> */
.L_x_22481:
[----:B------:R-:W-:Y:S01]  /*1bf0*/  IMAD.MOV.U32 R25, RZ, RZ, RZ ;  /* 0x000000ffff197224 */ /* 0x000fe200078e00ff */
[----:B------:R-:W-:Y:S06]  /*1c00*/  BRA `(.L_x_22455) ;  /* 0x0000000000387947 */ /* 0x000fec0003800000 */
.L_x_22480:
        /* <DEDUP_REMOVED lines=8> */
.L_x_22483:
[----:B------:R-:W-:Y:S05]  /*1c90*/  BSYNC.RECONVERGENT B0 ;  /* 0x0000000000007941 */ /* 0x000fea0003800200 */
.L_x_22482:
[----:B------:R-:W0:Y:S01]  /*1ca0*/  F2I.FTZ.TRUNC.NTZ R25, R25 ;  /* 0x0000001900197305 */ /* 0x000e22000021f100 */
[----:B------:R-:W-:Y:S05]  /*1cb0*/  BRA `(.L_x_22455) ;  /* 0x00000000000c7947 */ /* 0x000fea0003800000 */
.L_x_22479:
[----:B------:R0:W5:Y:S01]  /*1cc0*/  LDG.E R25, desc[UR36][R4.64] ;  /* 0x0000002404197981 */ /* 0x000162000c1e1900 */
[----:B------:R-:W-:Y:S05]  /*1cd0*/  BRA `(.L_x_22455) ;  /* 0x0000000000047947 */ /* 0x000fea0003800000 */
.L_x_22478:
[----:B------:R0:W5:Y:S02]  /*1ce0*/  LDG.E R25, desc[UR36][R4.64] ;  /* 0x0000002404197981 */ /* 0x000164000c1e1900 */
.L_x_22455:
[----:B------:R-:W-:-:S07]  /*1cf0*/  VIADD R29, R17, 0x80 ;  /* 0x00000080111d7836 */ /* 0x000fce0000000000 */
.L_x_22415:
[----:B------:R-:W-:Y:S05]  /*1d00*/  BSYNC.RECONVERGENT B6 ;  /* 0x0000000000067941 */ /* 0x000fea0003800200 */
.L_x_22414:
        /* <DEDUP_REMOVED lines=23> */
.L_x_22489:
[----:B------:R0:W5:Y:S01]  /*1e80*/  LDG.E.U8 R26, desc[UR36][R4.64] ;  /* 0x00000024041a7981 */ /* 0x000162000c1e1100 */
[----:B------:R-:W-:Y:S05]  /*1e90*/  BRA `(.L_x_22491) ;  /* 0x0000000c00307947 */ /* 0x000fea0003800000 */
.L_x_22488:
        /* <DEDUP_REMOVED lines=8> */
.L_x_22493:
[----:B------:R0:W5:Y:S01]  /*1f20*/  LDG.E R26, desc[UR36][R4.64] ;  /* 0x00000024041a7981 */ /* 0x000162000c1e1900 */
[----:B------:R-:W-:Y:S05]  /*1f30*/  BRA `(.L_x_22491) ;  /* 0x0000000c00087947 */ /* 0x000fea0003800000 */
.L_x_22492:
[----:B------:R0:W5:Y:S01]  /*1f40*/  LDG.E.S16 R26, desc[UR36][R4.64] ;  /* 0x00000024041a7981 */ /* 0x000162000c1e1700 */
[----:B------:R-:W-:Y:S05]  /*1f50*/  BRA `(.L_x_22491) ;  /* 0x0000000c00007947 */ /* 0x000fea0003800000 */
.L_x_22487:
        /* <DEDUP_REMOVED lines=9> */
.L_x_22495:
[----:B------:R-:W2:Y:S02]  /*1ff0*/  LDG.E.U16 R4, desc[UR36][R4.64] ;  /* 0x0000002404047981 */ /* 0x000ea4000c1e1500 */
[----:B--2---:R-:W-:-:S06]  /*2000*/  HADD2.F32 R26, -RZ, R4.H0_H0 ;  /* 0x20000004ff1a7230 */ /* 0x004fcc0000004100 */
[----:B------:R-:W0:Y:S01]  /*2010*/  F2I.FTZ.TRUNC.NTZ R26, R26 ;  /* 0x0000001a001a7305 */ /* 0x000e22000021f100 */
[----:B------:R-:W-:Y:S05]  /*2020*/  BRA `(.L_x_22491) ;  /* 0x0000000800cc7947 */ /* 0x000fea0003800000 */
.L_x_22494:
        /* <DEDUP_REMOVED lines=9> */
.L_x_22497:
[----:B------:R-:W2:Y:S02]  /*20c0*/  LDG.E.U16 R4, desc[UR36][R4.64] ;  /* 0x0000002404047981 */ /* 0x000ea4000c1e1500 */
[----:B--2---:R-:W-:-:S06]  /*20d0*/  HADD2.F32 R26, -RZ, R4.H0_H0 ;  /* 0x20000004ff1a7230 */ /* 0x004fcc0000004100 */
[----:B------:R-:W0:Y:S01]  /*20e0*/  F2I.FTZ.TRUNC.NTZ R26, R26 ;  /* 0x0000001a001a7305 */ /* 0x000e22000021f100 */
[----:B------:R-:W-:Y:S05]  /*20f0*/  BRA `(.L_x_22491) ;  /* 0x0000000800987947 */ /* 0x000fea0003800000 */
.L_x_22496:
[----:B------:R-:W2:Y:S02]  /*2100*/  LDG.E.64 R26, desc[UR36][R4.64] ;  /* 0x00000024041a7981 */ /* 0x000ea4000c1e1b00 */
[----:B--2---:R0:W1:Y:S02]  /*2110*/  F2I.F64.TRUNC R26, R26 ;  /* 0x0000001a001a7311 */ /* 0x004064000030d100 */
[----:B01----:R-:W-:Y:S05]  /*2120*/  BRA `(.L_x_22491) ;  /* 0x00000008008c7947 */ /* 0x003fea0003800000 */
.L_x_22486:
        /* <DEDUP_REMOVED lines=12> */
.L_x_22500:
[----:B------:R-:W2:Y:S02]  /*21f0*/  LDG.E.64 R4, desc[UR36][R4.64] ;  /* 0x0000002404047981 */ /* 0x000ea4000c1e1b00 */
[----:B--2---:R0:W1:Y:S02]  /*2200*/  F2I.F64.TRUNC R26, R4 ;  /* 0x00000004001a7311 */ /* 0x004064000030d100 */
[----:B01----:R-:W-:Y:S05]  /*2210*/  BRA `(.L_x_22491) ;  /* 0x0000000800507947 */ /* 0x003fea0003800000 */
.L_x_22499:
        /* <DEDUP_REMOVED lines=26> */
.L_x_22502:
        /* <DEDUP_REMOVED lines=14> */
.L_x_22501:
[----:B------:R-:W2:Y:S02]  /*24a0*/  LDG.E.U16 R26, desc[UR36][R4.64] ;  /* 0x00000024041a7981 */ /* 0x000ea4000c1e1500 */
[----:B--2---:R-:W-:-:S06]  /*24b0*/  IMAD.U32 R26, R26, 0x10000, RZ ;  /* 0x000100001a1a7824 */ /* 0x004fcc00078e00ff */
[----:B------:R-:W0:Y:S01]  /*24c0*/  F2I.FTZ.TRUNC.NTZ R26, R26 ;  /* 0x0000001a001a7305 */ /* 0x000e22000021f100 */
[----:B------:R-:W-:Y:S05]  /*24d0*/  BRA `(.L_x_22491) ;  /* 0x0000000400a07947 */ /* 0x000fea0003800000 */
.L_x_22498:
        /* <DEDUP_REMOVED lines=10> */
.L_x_22505:
        /* <DEDUP_REMOVED lines=21> */
.L_x_22509:
[----:B------:R-:W-:Y:S05]  /*26d0*/  BSYNC.RECONVERGENT B1 ;  /* 0x0000000000017941 */ /* 0x000fea0003800200 */
.L_x_22508:
[----:B------:R-:W-:Y:S01]  /*26e0*/  IMAD.SHL.U32 R0, R0, 0x100000, RZ ;  /* 0x0010000000007824 */ /* 0x000fe200078e00ff */
[----:B------:R-:W-:-:S04]  /*26f0*/  LEA R3, R3, 0x3b800000, 0x17 ;  /* 0x3b80000003037811 */ /* 0x000fc800078eb8ff */
[----:B------:R-:W-:-:S07]  /*2700*/  LOP3.LUT R26, R3, R0, R7, 0xfe, !PT ;  /* 0x00000000031a7212 */ /* 0x000fce00078efe07 */
.L_x_22507:
[----:B------:R-:W-:Y:S05]  /*2710*/  BSYNC.RECONVERGENT B0 ;  /* 0x0000000000007941 */ /* 0x000fea0003800200 */
.L_x_22506:
[----:B------:R-:W0:Y:S01]  /*2720*/  F2I.FTZ.TRUNC.NTZ R26, R26 ;  /* 0x0000001a001a7305 */ /* 0x000e22000021f100 */
[----:B------:R-:W-:Y:S05]  /*2730*/  BRA `(.L_x_22491) ;  /* 0x0000000400087947 */ /* 0x000fea0003800000 */
.L_x_22504:
        /* <DEDUP_REMOVED lines=21> */
.L_x_22513:
[----:B------:R-:W-:Y:S05]  /*2890*/  BSYNC.RECONVERGENT B1 ;  /* 0x0000000000017941 */ /* 0x000fea0003800200 */
.L_x_22512:
[----:B------:R-:W-:Y:S01]  /*28a0*/  IMAD.SHL.U32 R0, R0, 0x200000, RZ ;  /* 0x0020000000007824 */ /* 0x000fe200078e00ff */
[----:B------:R-:W-:-:S04]  /*28b0*/  LEA R3, R3, 0x37800000, 0x17 ;  /* 0x3780000003037811 */ /* 0x000fc800078eb8ff */
[----:B------:R-:W-:-:S07]  /*28c0*/  LOP3.LUT R26, R3, R0, R7, 0xfe, !PT ;  /* 0x00000000031a7212 */ /* 0x000fce00078efe07 */
.L_x_22511:
[----:B------:R-:W-:Y:S05]  /*28d0*/  BSYNC.RECONVERGENT B0 ;  /* 0x0000000000007941 */ /* 0x000fea0003800200 */
.L_x_22510:
[----:B------:R-:W0:Y:S01]  /*28e0*/  F2I.FTZ.TRUNC.NTZ R26, R26 ;  /* 0x0000001a001a7305 */ /* 0x000e22000021f100 */
[----:B------:R-:W-:Y:S05]  /*28f0*/  BRA `(.L_x_22491) ;  /* 0x0000000000987947 */ /* 0x000fea0003800000 */
.L_x_22503:
        /* <DEDUP_REMOVED lines=14> */
.L_x_22517:
[----:B------:R-:W-:Y:S05]  /*29e0*/  BSYNC.RECONVERGENT B0 ;  /* 0x0000000000007941 */ /* 0x000fea0003800200 */
.L_x_22516:
[----:B------:R-:W0:Y:S01]  /*29f0*/  F2I.FTZ.TRUNC.NTZ R26, R26 ;  /* 0x0000001a001a7305 */ /* 0x000e22000021f100 */
[----:B------:R-:W-:Y:S05]  /*2a00*/  BRA `(.L_x_22491) ;  /* 0x0000000000547947 */ /* 0x000fea0003800000 */
.L_x_22490:
        /* <DEDUP_REMOVED lines=16> */
.L_x_22518:
[----:B------:R-:W-:Y:S01]  /*2b10*/  IMAD.MOV.U32 R26, RZ, RZ, RZ ;  /* 0x000000ffff1a7224 */ /* 0x000fe200078e00ff */
[----:B------:R-:W-:Y:S06]  /*2b20*/  BRA `(.L_x_22491) ;  /* 0x00000000000c7947 */ /* 0x000fec0003800000 */
.L_x_22515:
[----:B------:R0:W5:Y:S01]  /*2b30*/  LDG.E R26, desc[UR36][R4.64] ;  /* 0x00000024041a7981 */ /* 0x000162000c1e1900 */
[----:B------:R-:W-:Y:S05]  /*2b40*/  BRA `(.L_x_22491) ;  /* 0x0000000000047947 */ /* 0x000fea0003800000 */
.L_x_22514:
[----:B------:R0:W5:Y:S02]  /*2b50*/  LDG.E R26, desc[UR36][R4.64] ;  /* 0x00000024041a7981 */ /* 0x000164000c1e1900 */
.L_x_22491:
        /* <DEDUP_REMOVED lines=18> */
.L_x_22522:
[----:B------:R0:W5:Y:S01]  /*2c80*/  LDG.E.U8 R27, desc[UR36][R4.64] ;  /* 0x00000024041b7981 */ /* 0x000162000c1e1100 */
[----:B------:R-:W-:Y:S05]  /*2c90*/  BRA `(.L_x_22524) ;  /* 0x0000000c00307947 */ /* 0x000fea0003800000 */
.L_x_22521:
        /* <DEDUP_REMOVED lines=8> */
.L_x_22526:
[----:B------:R0:W5:Y:S01]  /*2d20*/  LDG.E R27, desc[UR36][R4.64] ;  /* 0x00000024041b7981 */ /* 0x000162000c1e1900 */
[----:B------:R-:W-:Y:S05]  /*2d30*/  BRA `(.L_x_22524) ;  /* 0x0000000c00087947 */ /* 0x000fea0003800000 */
.L_x_22525:
[----:B------:R0:W5:Y:S01]  /*2d40*/  LDG.E.S16 R27, desc[UR36][R4.64] ;  /* 0x00000024041b7981 */ /* 0x000162000c1e1700 */
[----:B------:R-:W-:Y:S05]  /*2d50*/  BRA `(.L_x_22524) ;  /* 0x0000000c00007947 */ /* 0x000fea0003800000 */
.L_x_22520:
        /* <DEDUP_REMOVED lines=9> */
.L_x_22528:
[----:B------:R-:W3:Y:S02]  /*2df0*/  LDG.E.U16 R4, desc[UR36][R4.64] ;  /* 0x0000002404047981 */ /* 0x000ee4000c1e1500 */
[----:B---3--:R-:W-:-:S06]  /*2e00*/  HADD2.F32 R27, -RZ, R4.H0_H0 ;  /* 0x20000004ff1b7230 */ /* 0x008fcc0000004100 */
[----:B------:R-:W0:Y:S01]  /*2e10*/  F2I.FTZ.TRUNC.NTZ R27, R27 ;  /* 0x0000001b001b7305 */ /* 0x000e22000021f100 */
[----:B------:R-:W-:Y:S05]  /*2e20*/  BRA `(.L_x_22524) ;  /* 0x0000000800cc7947 */ /* 0x000fea0003800000 */
.L_x_22527:
        /* <DEDUP_REMOVED lines=9> */
.L_x_22530:
[----:B------:R-:W3:Y:S02]  /*2ec0*/  LDG.E.U16 R4, desc[UR36][R4.64] ;  /* 0x0000002404047981 */ /* 0x000ee4000c1e1500 */
[----:B---3--:R-:W-:-:S06]  /*2ed0*/  HADD2.F32 R27, -RZ, R4.H0_H0 ;  /* 0x20000004ff1b7230 */ /* 0x008fcc0000004100 */
[----:B------:R-:W0:Y:S01]  /*2ee0*/  F2I.FTZ.TRUNC.NTZ R27, R27 ;  /* 0x0000001b001b7305 */ /* 0x000e22000021f100 */
[----:B------:R-:W-:Y:S05]  /*2ef0*/  BRA `(.L_x_22524) ;  /* 0x0000000800987947 */ /* 0x000fea0003800000 */
.L_x_22529:
[----:B------:R-:W3:Y:S02]  /*2f00*/  LDG.E.64 R4, desc[UR36][R4.64] ;  /* 0x0000002404047981 */ /* 0x000ee4000c1e1b00 */
[----:B---3--:R0:W3:Y:S02]  /*2f10*/  F2I.F64.TRUNC R27, R4 ;  /* 0x00000004001b7311 */ /* 0x0080e4000030d100 */
[----:B0--3--:R-:W-:Y:S05]  /*2f20*/  BRA `(.L_x_22524) ;  /* 0x00000008008c7947 */ /* 0x009fea0003800000 */
.L_x_22519:
        /* <DEDUP_REMOVED lines=12> */
.L_x_22533:
[----:B------:R-:W3:Y:S02]  /*2ff0*/  LDG.E.64 R4, desc[UR36][R4.64] ;  /* 0x0000002404047981 */ /* 0x000ee4000c1e1b00 */
[----:B---3--:R0:W3:Y:S02]  /*3000*/  F2I.F64.TRUNC R27, R4 ;  /* 0x00000004001b7311 */ /* 0x0080e4000030d100 */
[----:B0--3--:R-:W-:Y:S05]  /*3010*/  BRA `(.L_x_22524) ;  /* 0x0000000800507947 */ /* 0x009fea0003800000 */
.L_x_22532:
        /* <DEDUP_REMOVED lines=26> */
.L_x_22535:
        /* <DEDUP_REMOVED lines=14> */
.L_x_22534:
[----:B------:R-:W3:Y:S02]  /*32a0*/  LDG.E.U16 R27, desc[UR36][R4.64] ;  /* 0x00000024041b7981 */ /* 0x000ee4000c1e1500 */
[----:B---3--:R-:W-:-:S06]  /*32b0*/  IMAD.U32 R27, R27, 0x10000, RZ ;  /* 0x000100001b1b7824 */ /* 0x008fcc00078e00ff */
[----:B------:R-:W0:Y:S01]  /*32c0*/  F2I.FTZ.TRUNC.NTZ R27, R27 ;  /* 0x0000001b001b7305 */ /* 0x000e22000021f100 */
[----:B------:R-:W-:Y:S05]  /*32d0*/  BRA `(.L_x_22524) ;  /* 0x0000000400a07947 */ /* 0x000fea0003800000 */
.L_x_22531:
        /* <DEDUP_REMOVED lines=10> */
.L_x_22538:
        /* <DEDUP_REMOVED lines=21> */
.L_x_22542:
[----:B------:R-:W-:Y:S05]  /*34d0*/  BSYNC.RECONVERGENT B1 ;  /* 0x0000000000017941 */ /* 0x000fea0003800200 */
.L_x_22541:
[----:B------:R-:W-:Y:S01]  /*34e0*/  IMAD.SHL.U32 R0, R0, 0x100000, RZ ;  /* 0x0010000000007824 */ /* 0x000fe200078e00ff */
[----:B------:R-:W-:-:S04]  /*34f0*/  LEA R3, R3, 0x3b800000, 0x17 ;  /* 0x3b80000003037811 */ /* 0x000fc800078eb8ff */
[----:B------:R-:W-:-:S07]  /*3500*/  LOP3.LUT R27, R3, R0, R27, 0xfe, !PT ;  /* 0x00000000031b7212 */ /* 0x000fce00078efe1b */
.L_x_22540:
[----:B------:R-:W-:Y:S05]  /*3510*/  BSYNC.RECONVERGENT B0 ;  /* 0x0000000000007941 */ /* 0x000fea0003800200 */
.L_x_22539:
[----:B------:R-:W3:Y:S01]  /*3520*/  F2I.FTZ.TRUNC.NTZ R27, R27 ;  /* 0x0000001b001b7305 */ /* 0x000ee2000021f100 */
[----:B------:R-:W-:Y:S05]  /*3530*/  BRA `(.L_x_22524) ;  /* 0x0000000400087947 */ /* 0x000fea0003800000 */
.L_x_22537:
        /* <DEDUP_REMOVED lines=21> */
.L_x_22546:
[----:B------:R-:W-:Y:S05]  /*3690*/  BSYNC.RECONVERGENT B1 ;  /* 0x0000000000017941 */ /* 0x000fea0003800200 */
.L_x_22545:
[----:B------:R-:W-:Y:S01]  /*36a0*/  IMAD.SHL.U32 R0, R0, 0x200000, RZ ;  /* 0x0020000000007824 */ /* 0x000fe200078e00ff */
[----:B------:R-:W-:-:S04]  /*36b0*/  LEA R3, R3, 0x37800000, 0x17 ;  /* 0x3780000003037811 */ /* 0x000fc800078eb8ff */
[----:B------:R-:W-:-:S07]  /*36c0*/  LOP3.LUT R27, R3, R0, R27, 0xfe, !PT ;  /* 0x00000000031b7212 */ /* 0x000fce00078efe1b */
.L_x_22544:
[----:B------:R-:W-:Y:S05]  /*36d0*/  BSYNC.RECONVERGENT B0 ;  /* 0x0000000000007941 */ /* 0x000fea0003800200 */
.L_x_22543:
[----:B------:R-:W0:Y:S01]  /*36e0*/  F2I.FTZ.TRUNC.NTZ R27, R27 ;  /* 0x0000001b001b7305 */ /* 0x000e22000021f100 */
[----:B------:R-:W-:Y:S05]  /*36f0*/  BRA `(.L_x_22524) ;  /* 0x0000000000987947 */ /* 0x000fea0003800000 */
.L_x_22536:
        /* <DEDUP_REMOVED lines=14> */
.L_x_22550:
[----:B------:R-:W-:Y:S05]  /*37e0*/  BSYNC.RECONVERGENT B0 ;  /* 0x0000000000007941 */ /* 0x000fea0003800200 */
.L_x_22549:
[----:B------:R-:W0:Y:S01]  /*37f0*/  F2I.FTZ.TRUNC.NTZ R27, R27 ;  /* 0x0000001b001b7305 */ /* 0x000e22000021f100 */
[----:B------:R-:W-:Y:S05]  /*3800*/  BRA `(.L_x_22524) ;  /* 0x0000000000547947 */ /* 0x000fea0003800000 */
.L_x_22523:
        /* <DEDUP_REMOVED lines=16> */
.L_x_22551:
[----:B------:R-:W-:Y:S01]  /*3910*/  IMAD.MOV.U32 R27, RZ, RZ, RZ ;  /* 0x000000ffff1b7224 */ /* 0x000fe200078e00ff */
[----:B------:R-:W-:Y:S06]  /*3920*/  BRA `(.L_x_22524) ;  /* 0x00000000000c7947 */ /* 0x000fec0003800000 */
.L_x_22548:
[----:B------:R0:W5:Y:S01]  /*3930*/  LDG.E R27, desc[UR36][R4.64] ;  /* 0x00000024041b7981 */ /* 0x000162000c1e1900 */
[----:B------:R-:W-:Y:S05]  /*3940*/  BRA `(.L_x_22524) ;  /* 0x0000000000047947 */ /* 0x000fea0003800000 */
.L_x_22547:
[----:B------:R0:W5:Y:S02]  /*3950*/  LDG.E R27, desc[UR36][R4.64] ;  /* 0x00000024041b7981 */ /* 0x000164000c1e1900 */
.L_x_22524:
[----:B------:R-:W-:-:S07]  /*3960*/  VIADD R29, R29, 0x80 ;  /* 0x000000801d1d7836 */ /* 0x000fce0000000000 */
.L_x_22485:
[----:B------:R-:W-:Y:S05]  /*3970*/  BSYNC.RECONVERGENT B6 ;  /* 0x0000000000067941 */ /* 0x000fea0003800200 */
.L_x_22484:
        /* <DEDUP_REMOVED lines=24> */
.L_x_22557:
[----:B------:R0:W5:Y:S01]  /*3b00*/  LDG.E.U8 R24, desc[UR36][R4.64] ;  /* 0x0000002404187981 */ /* 0x000162000c1e1100 */
[----:B------:R-:W-:Y:S05]  /*3b10*/  BRA `(.L_x_22559) ;  /* 0x0000000c00307947 */ /* 0x000fea0003800000 */
.L_x_22556:
        /* <DEDUP_REMOVED lines=8> */
.L_x_22561:
[----:B------:R0:W5:Y:S01]  /*3ba0*/  LDG.E R24, desc[UR36][R4.64] ;  /* 0x0000002404187981 */ /* 0x000162000c1e1900 */
[----:B------:R-:W-:Y:S05]  /*3bb0*/  BRA `(.L_x_22559) ;  /* 0x0000000c00087947 */ /* 0x000fea0003800000 */
.L_x_22560:
[----:B------:R0:W5:Y:S01]  /*3bc0*/  LDG.E.S16 R24, desc[UR36][R4.64] ;  /* 0x0000002404187981 */ /* 0x000162000c1e1700 */
[----:B------:R-:W-:Y:S05]  /*3bd0*/  BRA `(.L_x_22559) ;  /* 0x0000000c00007947 */ /* 0x000fea0003800000 */
.L_x_22555:
        /* <DEDUP_REMOVED lines=9> */
.L_x_22563:
[----:B------:R-:W2:Y:S02]  /*3c70*/  LDG.E.U16 R4, desc[UR36][R4.64] ;  /* 0x0000002404047981 */ /* 0x000ea4000c1e1500 */
[----:B--2---:R-:W-:-:S06]  /*3c80*/  HADD2.F32 R24, -RZ, R4.H0_H0 ;  /* 0x20000004ff187230 */ /* 0x004fcc0000004100 */
[----:B------:R-:W0:Y:S01]  /*3c90*/  F2I.FTZ.TRUNC.NTZ R24, R24 ;  /* 0x0000001800187305 */ /* 0x000e22000021f100 */
[----:B------:R-:W-:Y:S05]  /*3ca0*/  BRA `(.L_x_22559) ;  /* 0x0000000800cc7947 */ /* 0x000fea0003800000 */
.L_x_22562:
        /* <DEDUP_REMOVED lines=9> */
.L_x_22565:
[----:B------:R-:W2:Y:S02]  /*3d40*/  LDG.E.U16 R4, desc[UR36][R4.64] ;  /* 0x0000002404047981 */ /* 0x000ea4000c1e1500 */
[----:B--2---:R-:W-:-:S06]  /*3d50*/  HADD2.F32 R24, -RZ, R4.H0_H0 ;  /* 0x20000004ff187230 */ /* 0x004fcc0000004100 */
[----:B------:R-:W0:Y:S01]  /*3d60*/  F2I.FTZ.TRUNC.NTZ R24, R24 ;  /* 0x0000001800187305 */ /* 0x000e22000021f100 */
[----:B------:R-:W-:Y:S05]  /*3d70*/  BRA `(.L_x_22559) ;  /* 0x0000000800987947 */ /* 0x000fea0003800000 */
.L_x_22564:
[----:B------:R-:W2:Y:S02]  /*3d80*/  LDG.E.64 R4, desc[UR36][R4.64] ;  /* 0x0000002404047981 */ /* 0x000ea4000c1e1b00 */
[----:B--2---:R0:W1:Y:S02]  /*3d90*/  F2I.F64.TRUNC R24, R4 ;  /* 0x0000000400187311 */ /* 0x004064000030d100 */
[----:B01----:R-:W-:Y:S05]  /*3da0*/  BRA `(.L_x_22559) ;  /* 0x00000008008c7947 */ /* 0x003fea0003800000 */
.L_x_22554:
        /* <DEDUP_REMOVED lines=12> */
.L_x_22568:
[----:B------:R-:W2:Y:S02]  /*3e70*/  LDG.E.64 R4, desc[UR36][R4.64] ;  /* 0x0000002404047981 */ /* 0x000ea4000c1e1b00 */
[----:B--2---:R0:W1:Y:S02]  /*3e80*/  F2I.F64.TRUNC R24, R4 ;  /* 0x0000000400187311 */ /* 0x004064000030d100 */
[----:B01----:R-:W-:Y:S05]  /*3e90*/  BRA `(.L_x_22559) ;  /* 0x0000000800507947 */ /* 0x003fea0003800000 */
.L_x_22567:
        /* <DEDUP_REMOVED lines=26> */
.L_x_22570:
        /* <DEDUP_REMOVED lines=14> */
.L_x_22569:
[----:B------:R-:W2:Y:S02]  /*4120*/  LDG.E.U16 R24, desc[UR36][R4.64] ;  /* 0x0000002404187981 */ /* 0x000ea4000c1e1500 */
[----:B--2---:R-:W-:-:S06]  /*4130*/  IMAD.U32 R24, R24, 0x10000, RZ ;  /* 0x0001000018187824 */ /* 0x004fcc00078e00ff */
[----:B------:R-:W0:Y:S01]  /*4140*/  F2I.FTZ.TRUNC.NTZ R24, R24 ;  /* 0x0000001800187305 */ /* 0x000e22000021f100 */
[----:B------:R-:W-:Y:S05]  /*4150*/  BRA `(.L_x_22559) ;  /* 0x0000000400a07947 */ /* 0x000fea0003800000 */
.L_x_22566:
        /* <DEDUP_REMOVED lines=10> */
.L_x_22573:
        /* <DEDUP_REMOVED lines=21> */
.L_x_22577:
[----:B------:R-:W-:Y:S05]  /*4350*/  BSYNC.RECONVERGENT B1 ;  /* 0x0000000000017941 */ /* 0x000fea0003800200 */
.L_x_22576:
[----:B------:R-:W-:Y:S01]  /*4360*/  IMAD.SHL.U32 R0, R0, 0x100000, RZ ;  /* 0x0010000000007824 */ /* 0x000fe200078e00ff */
[----:B------:R-:W-:-:S04]  /*4370*/  LEA R3, R3, 0x3b800000, 0x17 ;  /* 0x3b80000003037811 */ /* 0x000fc800078eb8ff */
[----:B------:R-:W-:-:S07]  /*4380*/  LOP3.LUT R24, R3, R0, R7, 0xfe, !PT ;  /* 0x0000000003187212 */ /* 0x000fce00078efe07 */
.L_x_22575:
[----:B------:R-:W-:Y:S05]  /*4390*/  BSYNC.RECONVERGENT B0 ;  /* 0x0000000000007941 */ /* 0x000fea0003800200 */
.L_x_22574:
[----:B------:R-:W0:Y:S01]  /*43a0*/  F2I.FTZ.TRUNC.NTZ R24, R24 ;  /* 0x0000001800187305 */ /* 0x000e22000021f100 */
[----:B------:R-:W-:Y:S05]  /*43b0*/  BRA `(.L_x_22559) ;  /* 0x0000000400087947 */ /* 0x000fea0003800000 */
.L_x_22572:
        /* <DEDUP_REMOVED lines=21> */
.L_x_22581:
[----:B------:R-:W-:Y:S05]  /*4510*/  BSYNC.RECONVERGENT B1 ;  /* 0x0000000000017941 */ /* 0x000fea0003800200 */
.L_x_22580:
[----:B------:R-:W-:Y:S01]  /*4520*/  IMAD.SHL.U32 R0, R0, 0x200000, RZ ;  /* 0x0020000000007824 */ /* 0x000fe200078e00ff */
[----:B------:R-:W-:-:S04]  /*4530*/  LEA R3, R3, 0x37800000, 0x17 ;  /* 0x3780000003037811 */ /* 0x000fc800078eb8ff */
[----:B------:R-:W-:-:S07]  /*4540*/  LOP3.LUT R24, R3, R0, R7, 0xfe, !PT ;  /* 0x0000000003187212 */ /* 0x000fce00078efe07 */
.L_x_22579:
[----:B------:R-:W-:Y:S05]  /*4550*/  BSYNC.RECONVERGENT B0 ;  /* 0x0000000000007941 */ /* 0x000fea0003800200 */
.L_x_22578:
[----:B------:R-:W0:Y:S01]  /*4560*/  F2I.FTZ.TRUNC.NTZ R24, R24 ;  /* 0x0000001800187305 */ /* 0x000e22000021f100 */
[----:B------:R-:W-:Y:S05]  /*4570*/  BRA `(.L_x_22559) ;  /* 0x0000000000987947 */ /* 0x000fea0003800000 */
.L_x_22571:
        /* <DEDUP_REMOVED lines=14> */
.L_x_22585:
[----:B------:R-:W-:Y:S05]  /*4660*/  BSYNC.RECONVERGENT B0 ;  /* 0x0000000000007941 */ /* 0x000fea0003800200 */
.L_x_22584:
[----:B------:R-:W0:Y:S01]  /*4670*/  F2I.FTZ.TRUNC.NTZ R24, R24 ;  /* 0x0000001800187305 */ /* 0x000e22000021f100 */
[----:B------:R-:W-:Y:S05]  /*4680*/  BRA `(.L_x_22559) ;  /* 0x0000000000547947 */ /* 0x000fea0003800000 */
.L_x_22558:
        /* <DEDUP_REMOVED lines=16> */
.L_x_22586:
[----:B------:R-:W-:Y:S01]  /*4790*/  IMAD.MOV.U32 R24, RZ, RZ, RZ ;  /* 0x000000ffff187224 */ /* 0x000fe200078e00ff */
[----:B------:R-:W-:Y:S06]  /*47a0*/  BRA `(.L_x_22559) ;  /* 0x00000000000c7947 */ /* 0x000fec0003800000 */
.L_x_22583:
[----:B------:R0:W5:Y:S01]  /*47b0*/  LDG.E R24, desc[UR36][R4.64] ;  /* 0x0000002404187981 */ /* 0x000162000c1e1900 */
[----:B------:R-:W-:Y:S05]  /*47c0*/  BRA `(.L_x_22559) ;  /* 0x0000000000047947 */ /* 0x000fea0003800000 */
.L_x_22582:
[----:B------:R0:W5:Y:S02]  /*47d0*/  LDG.E R24, desc[UR36][R4.64] ;  /* 0x0000002404187981 */ /* 0x000164000c1e1900 */
.L_x_22559:
        /* <DEDUP_REMOVED lines=18> */
.L_x_22590:
[----:B------:R0:W5:Y:S01]  /*4900*/  LDG.E.U8 R23, desc[UR36][R4.64] ;  /* 0x0000002404177981 */ /* 0x000162000c1e1100 */
[----:B------:R-:W-:Y:S05]  /*4910*/  BRA `(.L_x_22592) ;  /* 0x0000000c00307947 */ /* 0x000fea0003800000 */
.L_x_22589:
        /* <DEDUP_REMOVED lines=8> */
.L_x_22594:
[----:B------:R0:W5:Y:S01]  /*49a0*/  LDG.E R23, desc[UR36][R4.64] ;  /* 0x0000002404177981 */ /* 0x000162000c1e1900 */
[----:B------:R-:W-:Y:S05]  /*49b0*/  BRA `(.L_x_22592) ;  /* 0x0000000c00087947 */ /* 0x000fea0003800000 */
.L_x_22593:
[----:B------:R0:W5:Y:S01]  /*49c0*/  LDG.E.S16 R23, desc[UR36][R4.64] ;  /* 0x0000002404177981 */ /* 0x000162000c1e1700 */
[----:B------:R-:W-:Y:S05]  /*49d0*/  BRA `(.L_x_22592) ;  /* 0x0000000c00007947 */ /* 0x000fea0003800000 */
.L_x_22588:
        /* <DEDUP_REMOVED lines=9> */
.L_x_22596:
[----:B------:R-:W3:Y:S02]  /*4a70*/  LDG.E.U16 R4, desc[UR36][R4.64] ;  /* 0x0000002404047981 */ /* 0x000ee4000c1e1500 */
[----:B---3--:R-:W-:-:S06]  /*4a80*/  HADD2.F32 R23, -RZ, R4.H0_H0 ;  /* 0x20000004ff177230 */ /* 0x008fcc0000004100 */
[----:B------:R-:W0:Y:S01]  /*4a90*/  F2I.FTZ.TRUNC.NTZ R23, R23 ;  /* 0x0000001700177305 */ /* 0x000e22000021f100 */
[----:B------:R-:W-:Y:S05]  /*4aa0*/  BRA `(.L_x_22592) ;  /* 0x0000000800cc7947 */ /* 0x000fea0003800000 */
.L_x_22595:
        /* <DEDUP_REMOVED lines=9> */
.L_x_22598:
[----:B------:R-:W3:Y:S02]  /*4b40*/  LDG.E.U16 R4, desc[UR36][R4.64] ;  /* 0x0000002404047981 */ /* 0x000ee4000c1e1500 */
[----:B---3--:R-:W-:-:S06]  /*4b50*/  HADD2.F32 R23, -RZ, R4.H0_H0 ;  /* 0x20000004ff177230 */ /* 0x008fcc0000004100 */
[----:B------:R-:W0:Y:S01]  /*4b60*/  F2I.FTZ.TRUNC.NTZ R23, R23 ;  /* 0x0000001700177305 */ /* 0x000e22000021f100 */
[----:B------:R-:W-:Y:S05]  /*4b70*/  BRA `(.L_x_22592) ;  /* 0x0000000800987947 */ /* 0x000fea0003800000 */
.L_x_22597:
[----:B------:R-:W3:Y:S02]  /*4b80*/  LDG.E.64 R4, desc[UR36][R4.64] ;  /* 0x0000002404047981 */ /* 0x000ee4000c1e1b00 */
[----:B---3--:R0:W3:Y:S02]  /*4b90*/  F2I.F64.TRUNC R23, R4 ;  /* 0x0000000400177311 */ /* 0x0080e4000030d100 */
[----:B0--3--:R-:W-:Y:S05]  /*4ba0*/  BRA `(.L_x_22592) ;  /* 0x00000008008c7947 */ /* 0x009fea0003800000 */
.L_x_22587:
        /* <DEDUP_REMOVED lines=12> */
.L_x_22601:
[----:B------:R-:W3:Y:S02]  /*4c70*/  LDG.E.64 R4, desc[UR36][R4.64] ;  /* 0x0000002404047981 */ /* 0x000ee4000c1e1b00 */
[----:B---3--:R0:W3:Y:S02]  /*4c80*/  F2I.F64.TRUNC R23, R4 ;  /* 0x0000000400177311 */ /* 0x0080e4000030d100 */
[----:B0--3--:R-:W-:Y:S05]  /*4c90*/  BRA `(.L_x_22592) ;  /* 0x0000000800507947 */ /* 0x009fea0003800000 */
.L_x_22600:
        /* <DEDUP_REMOVED lines=26> */
.L_x_22603:
        /* <DEDUP_REMOVED lines=14> */
.L_x_22602:
[----:B------:R-:W3:Y:S02]  /*4f20*/  LDG.E.U16 R23, desc[UR36][R4.64] ;  /* 0x0000002404177981 */ /* 0x000ee4000c1e1500 */
[----:B---3--:R-:W-:-:S06]  /*4f30*/  IMAD.U32 R23, R23, 0x10000, RZ ;  /* 0x0001000017177824 */ /* 0x008fcc00078e00ff */
[----:B------:R-:W0:Y:S01]  /*4f40*/  F2I.FTZ.TRUNC.NTZ R23, R23 ;  /* 0x0000001700177305 */ /* 0x000e22000021f100 */
[----:B------:R-:W-:Y:S05]  /*4f50*/  BRA `(.L_x_22592) ;  /* 0x0000000400a07947 */ /* 0x000fea0003800000 */
.L_x_22599:
        /* <DEDUP_REMOVED lines=10> */
.L_x_22606:
        /* <DEDUP_REMOVED lines=21> */
.L_x_22610:
[----:B------:R-:W-:Y:S05]  /*5150*/  BSYNC.RECONVERGENT B1 ;  /* 0x0000000000017941 */ /* 0x000fea0003800200 */
.L_x_22609:
[----:B------:R-:W-:Y:S01]  /*5160*/  IMAD.SHL.U32 R0, R0, 0x100000, RZ ;  /* 0x0010000000007824 */ /* 0x000fe200078e00ff */
[----:B------:R-:W-:-:S04]  /*5170*/  LEA R3, R3, 0x3b800000, 0x17 ;  /* 0x3b80000003037811 */ /* 0x000fc800078eb8ff */
[----:B------:R-:W-:-:S07]  /*5180*/  LOP3.LUT R23, R3, R0, R23, 0xfe, !PT ;  /* 0x0000000003177212 */ /* 0x000fce00078efe17 */
.L_x_22608:
[----:B------:R-:W-:Y:S05]  /*5190*/  BSYNC.RECONVERGENT B0 ;  /* 0x0000000000007941 */ /* 0x000fea0003800200 */
.L_x_22607:
[----:B------:R-:W3:Y:S01]  /*51a0*/  F2I.FTZ.TRUNC.NTZ R23, R23 ;  /* 0x0000001700177305 */ /* 0x000ee2000021f100 */
[----:B------:R-:W-:Y:S05]  /*51b0*/  BRA `(.L_x_22592) ;  /* 0x0000000400087947 */ /* 0x000fea0003800000 */
.L_x_22605:
        /* <DEDUP_REMOVED lines=21> */
.L_x_22614:
[----:B------:R-:W-:Y:S05]  /*5310*/  BSYNC.RECONVERGENT B1 ;  /* 0x0000000000017941 */ /* 0x000fea0003800200 */
.L_x_22613:
[----:B------:R-:W-:Y:S01]  /*5320*/  IMAD.SHL.U32 R0, R0, 0x200000, RZ ;  /* 0x0020000000007824 */ /* 0x000fe200078e00ff */
[----:B------:R-:W-:-:S04]  /*5330*/  LEA R3, R3, 0x37800000, 0x17 ;  /* 0x3780000003037811 */ /* 0x000fc800078eb8ff */
[----:B------:R-:W-:-:S07]  /*5340*/  LOP3.LUT R23, R3, R0, R23, 0xfe, !PT ;  /* 0x0000000003177212 */ /* 0x000fce00078efe17 */
.L_x_22612:
[----:B------:R-:W-:Y:S05]  /*5350*/  BSYNC.RECONVERGENT B0 ;  /* 0x0000000000007941 */ /* 0x000fea0003800200 */
.L_x_22611:
[----:B------:R-:W0:Y:S01]  /*5360*/  F2I.FTZ.TRUNC.NTZ R23, R23 ;  /* 0x0000001700177305 */ /* 0x000e22000021f100 */
[----:B------:R-:W-:Y:S05]  /*5370*/  BRA `(.L_x_22592) ;  /* 0x0000000000987947 */ /* 0x000fea0003800000 */
.L_x_22604:
        /* <DEDUP_REMOVED lines=14> */
.L_x_22618:
[----:B------:R-:W-:Y:S05]  /*5460*/  BSYNC.RECONVERGENT B0 ;  /* 0x0000000000007941 */ /* 0x000fea0003800200 */
.L_x_22617:
[----:B------:R-:W0:Y:S01]  /*5470*/  F2I.FTZ.TRUNC.NTZ R23, R23 ;  /* 0x0000001700177305 */ /* 0x000e22000021f100 */
[----:B------:R-:W-:Y:S05]  /*5480*/  BRA `(.L_x_22592) ;  /* 0x0000000000547947 */ /* 0x000fea0003800000 */
.L_x_22591:
        /* <DEDUP_REMOVED lines=16> */
.L_x_22619:
[----:B------:R-:W-:Y:S01]  /*5590*/  IMAD.MOV.U32 R23, RZ, RZ, RZ ;  /* 0x000000ffff177224 */ /* 0x000fe200078e00ff */
[----:B------:R-:W-:Y:S06]  /*55a0*/  BRA `(.L_x_22592) ;  /* 0x00000000000c7947 */ /* 0x000fec0003800000 */
.L_x_22616:
[----:B------:R0:W5:Y:S01]  /*55b0*/  LDG.E R23, desc[UR36][R4.64] ;  /* 0x0000002404177981 */ /* 0x000162000c1e1900 */
[----:B------:R-:W-:Y:S05]  /*55c0*/  BRA `(.L_x_22592) ;  /* 0x0000000000047947 */ /* 0x000fea0003800000 */
.L_x_22615:
[----:B------:R0:W5:Y:S02]  /*55d0*/  LDG.E R23, desc[UR36][R4.64] ;  /* 0x0000002404177981 */ /* 0x000164000c1e1900 */
.L_x_22592:
[----:B------:R-:W-:-:S07]  /*55e0*/  VIADD R29, R29, 0x80 ;  /* 0x000000801d1d7836 */ /* 0x000fce0000000000 */
.L_x_22553:
[----:B------:R-:W-:Y:S05]  /*55f0*/  BSYNC.RECONVERGENT B6 ;  /* 0x0000000000067941 */ /* 0x000fea0003800200 */
.L_x_22552:
        /* <DEDUP_REMOVED lines=24> */
.L_x_22625:
[----:B------:R0:W5:Y:S01]  /*5780*/  LDG.E.U8 R19, desc[UR36][R4.64] ;  /* 0x0000002404137981 */ /* 0x000162000c1e1100 */
[----:B------:R-:W-:Y:S05]  /*5790*/  BRA `(.L_x_22627) ;  /* 0x0000000c00307947 */ /* 0x000fea0003800000 */
.L_x_22624:
        /* <DEDUP_REMOVED lines=8> */
.L_x_22629:
[----:B------:R3:W5:Y:S01]  /*5820*/  LDG.E R19, desc[UR36][R4.64] ;  /* 0x0000002404137981 */ /* 0x000762000c1e1900 */
[----:B------:R-:W-:Y:S05]  /*5830*/  BRA `(.L_x_22627) ;  /* 0x0000000c00087947 */ /* 0x000fea0003800000 */
.L_x_22628:
[----:B------:R2:W5:Y:S01]  /*5840*/  LDG.E.S16 R19, desc[UR36][R4.64] ;  /* 0x0000002404137981 */ /* 0x000562000c1e1700 */
[----:B------:R-:W-:Y:S05]  /*5850*/  BRA `(.L_x_22627) ;  /* 0x0000000c00007947 */ /* 0x000fea0003800000 */
.L_x_22623:
        /* <DEDUP_REMOVED lines=9> */
.L_x_22631:
[----:B------:R-:W2:Y:S02]  /*58f0*/  LDG.E.U16 R4, desc[UR36][R4.64] ;  /* 0x0000002404047981 */ /* 0x000ea4000c1e1500 */
[----:B--2---:R-:W-:-:S06]  /*5900*/  HADD2.F32 R19, -RZ, R4.H0_H0 ;  /* 0x20000004ff137230 */ /* 0x004fcc0000004100 */
[----:B------:R-:W0:Y:S01]  /*5910*/  F2I.FTZ.TRUNC.NTZ R19, R19 ;  /* 0x0000001300137305 */ /* 0x000e22000021f100 */
[----:B------:R-:W-:Y:S05]  /*5920*/  BRA `(.L_x_22627) ;  /* 0x0000000800cc7947 */ /* 0x000fea0003800000 */
.L_x_22630:
        /* <DEDUP_REMOVED lines=9> */
.L_x_22633:
[----:B------:R-:W2:Y:S02]  /*59c0*/  LDG.E.U16 R4, desc[UR36][R4.64] ;  /* 0x0000002404047981 */ /* 0x000ea4000c1e1500 */
[----:B--2---:R-:W-:-:S06]  /*59d0*/  HADD2.F32 R19, -RZ, R4.H0_H0 ;  /* 0x20000004ff137230 */ /* 0x004fcc0000004100 */
[----:B------:R-:W0:Y:S01]  /*59e0*/  F2I.FTZ.TRUNC.NTZ R19, R19 ;  /* 0x0000001300137305 */ /* 0x000e22000021f100 */
[----:B------:R-:W-:Y:S05]  /*59f0*/  BRA `(.L_x_22627) ;  /* 0x0000000800987947 */ /* 0x000fea0003800000 */
.L_x_22632:
[----:B------:R-:W2:Y:S02]  /*5a00*/  LDG.E.64 R4, desc[UR36][R4.64] ;  /* 0x0000002404047981 */ /* 0x000ea4000c1e1b00 */
[----:B--2---:R0:W1:Y:S02]  /*5a10*/  F2I.F64.TRUNC R19, R4 ;  /* 0x0000000400137311 */ /* 0x004064000030d100 */
[----:B01----:R-:W-:Y:S05]  /*5a20*/  BRA `(.L_x_22627) ;  /* 0x00000008008c7947 */ /* 0x003fea0003800000 */
.L_x_22622:
        /* <DEDUP_REMOVED lines=12> */
.L_x_22636:
[----:B------:R-:W2:Y:S02]  /*5af0*/  LDG.E.64 R4, desc[UR36][R4.64] ;  /* 0x0000002404047981 */ /* 0x000ea4000c1e1b00 */
[----:B--2---:R0:W1:Y:S02]  /*5b00*/  F2I.F64.TRUNC R19, R4 ;  /* 0x0000000400137311 */ /* 0x004064000030d100 */
[----:B01----:R-:W-:Y:S05]  /*5b10*/  BRA `(.L_x_22627) ;  /* 0x0000000800507947 */ /* 0x003fea0003800000 */
.L_x_22635:
        /* <DEDUP_REMOVED lines=26> */
.L_x_22638:
        /* <DEDUP_REMOVED lines=14> */
.L_x_22637:
[----:B------:R-:W2:Y:S02]  /*5da0*/  LDG.E.U16 R19, desc[UR36][R4.64] ;  /* 0x0000002404137981 */ /* 0x000ea4000c1e1500 */
[----:B--2---:R-:W-:-:S06]  /*5db0*/  IMAD.U32 R19, R19, 0x10000, RZ ;  /* 0x0001000013137824 */ /* 0x004fcc00078e00ff */
[----:B------:R-:W0:Y:S01]  /*5dc0*/  F2I.FTZ.TRUNC.NTZ R19, R19 ;  /* 0x0000001300137305 */ /* 0x000e22000021f100 */
[----:B------:R-:W-:Y:S05]  /*5dd0*/  BRA `(.L_x_22627) ;  /* 0x0000000400a07947 */ /* 0x000fea0003800000 */
.L_x_22634:
        /* <DEDUP_REMOVED lines=10> */
.L_x_22641:
        /* <DEDUP_REMOVED lines=21> */
.L_x_22645:
[----:B------:R-:W-:Y:S05]  /*5fd0*/  BSYNC.RECONVERGENT B1 ;  /* 0x0000000000017941 */ /* 0x000fea0003800200 */
.L_x_22644:
[----:B------:R-:W-:Y:S01]  /*5fe0*/  IMAD.SHL.U32 R0, R0, 0x100000, RZ ;  /* 0x0010000000007824 */ /* 0x000fe200078e00ff */
[----:B------:R-:W-:-:S04]  /*5ff0*/  LEA R3, R3, 0x3b800000, 0x17 ;  /* 0x3b80000003037811 */ /* 0x000fc800078eb8ff */
[----:B------:R-:W-:-:S07]  /*6000*/  LOP3.LUT R19, R3, R0, R19, 0xfe, !PT ;  /* 0x0000000003137212 */ /* 0x000fce00078efe13 */
.L_x_22643:
[----:B------:R-:W-:Y:S05]  /*6010*/  BSYNC.RECONVERGENT B0 ;  /* 0x0000000000007941 */ /* 0x000fea0003800200 */
.L_x_22642:
[----:B------:R-:W0:Y:S01]  /*6020*/  F2I.FTZ.TRUNC.NTZ R19, R19 ;  /* 0x0000001300137305 */ /* 0x000e22000021f100 */
[----:B------:R-:W-:Y:S05]  /*6030*/  BRA `(.L_x_22627) ;  /* 0x0000000400087947 */ /* 0x000fea0003800000 */
.L_x_22640:
        /* <DEDUP_REMOVED lines=21> */
.L_x_22649:
[----:B------:R-:W-:Y:S05]  /*6190*/  BSYNC.RECONVERGENT B1 ;  /* 0x0000000000017941 */ /* 0x000fea0003800200 */
.L_x_22648:
[----:B------:R-:W-:Y:S01]  /*61a0*/  IMAD.SHL.U32 R0, R0, 0x200000, RZ ;  /* 0x0020000000007824 */ /* 0x000fe200078e00ff */
[----:B------:R-:W-:-:S04]  /*61b0*/  LEA R3, R3, 0x37800000, 0x17 ;  /* 0x3780000003037811 */ /* 0x000fc800078eb8ff */
[----:B------:R-:W-:-:S07]  /*61c0*/  LOP3.LUT R19, R3, R0, R19, 0xfe, !PT ;  /* 0x0000000003137212 */ /* 0x000fce00078efe13 */
.L_x_22647:
[----:B------:R-:W-:Y:S05]  /*61d0*/  BSYNC.RECONVERGENT B0 ;  /* 0x0000000000007941 */ /* 0x000fea0003800200 */
.L_x_22646:
[----:B------:R-:W0:Y:S01]  /*61e0*/  F2I.FTZ.TRUNC.NTZ R19, R19 ;  /* 0x0000001300137305 */ /* 0x000e22000021f100 */
[----:B------:R-:W-:Y:S05]  /*61f0*/  BRA `(.L_x_22627) ;  /* 0x0000000000987947 */ /* 0x000fea0003800000 */
.L_x_22639:
        /* <DEDUP_REMOVED lines=14> */
.L_x_22653:
[----:B------:R-:W-:Y:S05]  /*62e0*/  BSYNC.RECONVERGENT B0 ;  /* 0x0000000000007941 */ /* 0x000fea0003800200 */
.L_x_22652:
[----:B------:R-:W0:Y:S01]  /*62f0*/  F2I.FTZ.TRUNC.NTZ R19, R19 ;  /* 0x0000001300137305 */ /* 0x000e22000021f100 */
[----:B------:R-:W-:Y:S05]  /*6300*/  BRA `(.L_x_22627) ;  /* 0x0000000000547947 */ /* 0x000fea0003800000 */
.L_x_22626:
        /* <DEDUP_REMOVED lines=16> */
.L_x_22654:
[----:B------:R-:W-:Y:S01]  /*6410*/  IMAD.MOV.U32 R19, RZ, RZ, RZ ;  /* 0x000000ffff137224 */ /* 0x000fe200078e00ff */
[----:B------:R-:W-:Y:S06]  /*6420*/  BRA `(.L_x_22627) ;  /* 0x00000000000c7947 */ /* 0x000fec0003800000 */
.L_x_22651:
[----:B------:R0:W5:Y:S01]  /*6430*/  LDG.E R19, desc[UR36][R4.64] ;  /* 0x0000002404137981 */ /* 0x000162000c1e1900 */
[----:B------:R-:W-:Y:S05]  /*6440*/  BRA `(.L_x_22627) ;  /* 0x0000000000047947 */ /* 0x000fea0003800000 */
.L_x_22650:
[----:B------:R0:W5:Y:S02]  /*6450*/  LDG.E R19, desc[UR36][R4.64] ;  /* 0x0000002404137981 */ /* 0x000164000c1e1900 */
.L_x_22627:
        /* <DEDUP_REMOVED lines=19> */
.L_x_22658:
[----:B------:R0:W5:Y:S01]  /*6590*/  LDG.E.U8 R22, desc[UR36][R4.64] ;  /* 0x0000002404167981 */ /* 0x000162000c1e1100 */
[----:B------:R-:W-:Y:S05]  /*65a0*/  BRA `(.L_x_22621) ;  /* 0x0000000c002c7947 */ /* 0x000fea0003800000 */
.L_x_22657:
        /* <DEDUP_REMOVED lines=8> */
.L_x_22661:
[----:B------:R0:W5:Y:S01]  /*6630*/  LDG.E R22, desc[UR36][R4.64] ;  /* 0x0000002404167981 */ /* 0x000162000c1e1900 */
[----:B------:R-:W-:Y:S05]  /*6640*/  BRA `(.L_x_22621) ;  /* 0x0000000c00047947 */ /* 0x000fea0003800000 */
.L_x_22660:
[----:B------:R0:W5:Y:S01]  /*6650*/  LDG.E.S16 R22, desc[UR36][R4.64] ;  /* 0x0000002404167981 */ /* 0x000162000c1e1700 */
[----:B------:R-:W-:Y:S05]  /*6660*/  BRA `(.L_x_22621) ;  /* 0x0000000800fc7947 */ /* 0x000fea0003800000 */
.L_x_22656:
        /* <DEDUP_REMOVED lines=9> */
.L_x_22663:
[----:B------:R-:W2:Y:S02]  /*6700*/  LDG.E.U16 R4, desc[UR36][R4.64] ;  /* 0x0000002404047981 */ /* 0x000ea4000c1e1500 */
[----:B--2---:R-:W-:-:S06]  /*6710*/  HADD2.F32 R22, -RZ, R4.H0_H0 ;  /* 0x20000004ff167230 */ /* 0x004fcc0000004100 */
[----:B------:R-:W0:Y:S01]  /*6720*/  F2I.FTZ.TRUNC.NTZ R22, R22 ;  /* 0x0000001600167305 */ /* 0x000e22000021f100 */
[----:B------:R-:W-:Y:S05]  /*6730*/  BRA `(.L_x_22621) ;  /* 0x0000000800c87947 */ /* 0x000fea0003800000 */
.L_x_22662:
        /* <DEDUP_REMOVED lines=9> */
.L_x_22665:
[----:B------:R-:W2:Y:S02]  /*67d0*/  LDG.E.U16 R4, desc[UR36][R4.64] ;  /* 0x0000002404047981 */ /* 0x000ea4000c1e1500 */
[----:B--2---:R-:W-:-:S06]  /*67e0*/  HADD2.F32 R22, -RZ, R4.H0_H0 ;  /* 0x20000004ff167230 */ /* 0x004fcc0000004100 */
[----:B------:R-:W0:Y:S01]  /*67f0*/  F2I.FTZ.TRUNC.NTZ R22, R22 ;  /* 0x0000001600167305 */ /* 0x000e22000021f100 */
[----:B------:R-:W-:Y:S05]  /*6800*/  BRA `(.L_x_22621) ;  /* 0x0000000800947947 */ /* 0x000fea0003800000 */
.L_x_22664:
[----:B------:R-:W2:Y:S02]  /*6810*/  LDG.E.64 R4, desc[UR36][R4.64] ;  /* 0x0000002404047981 */ /* 0x000ea4000c1e1b00 */
[----:B--2---:R0:W1:Y:S02]  /*6820*/  F2I.F64.TRUNC R22, R4 ;  /* 0x0000000400167311 */ /* 0x004064000030d100 */
[----:B01----:R-:W-:Y:S05]  /*6830*/  BRA `(.L_x_22621) ;  /* 0x0000000800887947 */ /* 0x003fea0003800000 */
.L_x_22655:
        /* <DEDUP_REMOVED lines=12> */
.L_x_22668:
[----:B------:R-:W2:Y:S02]  /*6900*/  LDG.E.64 R4, desc[UR36][R4.64] ;  /* 0x0000002404047981 */ /* 0x000ea4000c1e1b00 */
[----:B--2---:R0:W1:Y:S02]  /*6910*/  F2I.F64.TRUNC R22, R4 ;  /* 0x0000000400167311 */ /* 0x004064000030d100 */
[----:B01----:R-:W-:Y:S05]  /*6920*/  BRA `(.L_x_22621) ;  /* 0x00000008004c7947 */ /* 0x003fea0003800000 */
.L_x_22667:
        /* <DEDUP_REMOVED lines=26> */
.L_x_22670:
        /* <DEDUP_REMOVED lines=14> */
.L_x_22669:
[----:B------:R-:W2:Y:S02]  /*6bb0*/  LDG.E.U16 R22, desc[UR36][R4.64] ;  /* 0x0000002404167981 */ /* 0x000ea4000c1e1500 */
[----:B--2---:R-:W-:-:S06]  /*6bc0*/  IMAD.U32 R22, R22, 0x10000, RZ ;  /* 0x0001000016167824 */ /* 0x004fcc00078e00ff */
[----:B------:R-:W0:Y:S01]  /*6bd0*/  F2I.FTZ.TRUNC.NTZ R22, R22 ;  /* 0x0000001600167305 */ /* 0x000e22000021f100 */
[----:B------:R-:W-:Y:S05]  /*6be0*/  BRA `(.L_x_22621) ;  /* 0x00000004009c7947 */ /* 0x000fea0003800000 */
.L_x_22666:
        /* <DEDUP_REMOVED lines=10> */
.L_x_22673:
        /* <DEDUP_REMOVED lines=21> */
.L_x_22677:
[----:B------:R-:W-:Y:S05]  /*6de0*/  BSYNC.RECONVERGENT B1 ;  /* 0x0000000000017941 */ /* 0x000fea0003800200 */
.L_x_22676:
[----:B------:R-:W-:Y:S01]  /*6df0*/  IMAD.SHL.U32 R0, R0, 0x100000, RZ ;  /* 0x0010000000007824 */ /* 0x000fe200078e00ff */
[----:B------:R-:W-:-:S04]  /*6e00*/  LEA R3, R3, 0x3b800000, 0x17 ;  /* 0x3b80000003037811 */ /* 0x000fc800078eb8ff */
[----:B------:R-:W-:-:S07]  /*6e10*/  LOP3.LUT R22, R3, R0, R7, 0xfe, !PT ;  /* 0x0000000003167212 */ /* 0x000fce00078efe07 */
.L_x_22675:
[----:B------:R-:W-:Y:S05]  /*6e20*/  BSYNC.RECONVERGENT B0 ;  /* 0x0000000000007941 */ /* 0x000fea0003800200 */
.L_x_22674:
[----:B------:R-:W0:Y:S01]  /*6e30*/  F2I.FTZ.TRUNC.NTZ R22, R22 ;  /* 0x0000001600167305 */ /* 0x000e22000021f100 */
[----:B------:R-:W-:Y:S05]  /*6e40*/  BRA `(.L_x_22621) ;  /* 0x0000000400047947 */ /* 0x000fea0003800000 */
.L_x_22672:
        /* <DEDUP_REMOVED lines=21> */
.L_x_22681:
[----:B------:R-:W-:Y:S05]  /*6fa0*/  BSYNC.RECONVERGENT B1 ;  /* 0x0000000000017941 */ /* 0x000fea0003800200 */
.L_x_22680:
[----:B------:R-:W-:Y:S01]  /*6fb0*/  IMAD.SHL.U32 R0, R0, 0x200000, RZ ;  /* 0x0020000000007824 */ /* 0x000fe200078e00ff */
[----:B------:R-:W-:-:S04]  /*6fc0*/  LEA R3, R3, 0x37800000, 0x17 ;  /* 0x3780000003037811 */ /* 0x000fc800078eb8ff */
[----:B------:R-:W-:-:S07]  /*6fd0*/  LOP3.LUT R22, R3, R0, R7, 0xfe, !PT ;  /* 0x0000000003167212 */ /* 0x000fce00078efe07 */
.L_x_22679:
[----:B------:R-:W-:Y:S05]  /*6fe0*/  BSYNC.RECONVERGENT B0 ;  /* 0x0000000000007941 */ /* 0x000fea0003800200 */
.L_x_22678:
[----:B------:R-:W0:Y:S01]  /*6ff0*/  F2I.FTZ.TRUNC.NTZ R22, R22 ;  /* 0x0000001600167305 */ /* 0x000e22000021f100 */
[----:B------:R-:W-:Y:S05]  /*7000*/  BRA `(.L_x_22621) ;  /* 0x0000000000947947 */ /* 0x000fea0003800000 */
.L_x_22671:
        /* <DEDUP_REMOVED lines=14> */
.L_x_22685:
[----:B------:R-:W-:Y:S05]  /*70f0*/  BSYNC.RECONVERGENT B0 ;  /* 0x0000000000007941 */ /* 0x000fea0003800200 */
.L_x_22684:
[----:B------:R-:W0:Y:S01]  /*7100*/  F2I.FTZ.TRUNC.NTZ R22, R22 ;  /* 0x0000001600167305 */ /* 0x000e22000021f100 */
[----:B------:R-:W-:Y:S05]  /*7110*/  BRA `(.L_x_22621) ;  /* 0x0000000000507947 */ /* 0x000fea0003800000 */
.L_x_22659:
        /* <DEDUP_REMOVED lines=16> */
.L_x_22686:
[----:B------:R-:W-:Y:S05]  /*7220*/  BRA `(.L_x_22621) ;  /* 0x00000000000c7947 */ /* 0x000fea0003800000 */
.L_x_22683:
[----:B------:R0:W5:Y:S01]  /*7230*/  LDG.E R22, desc[UR36][R4.64] ;  /* 0x0000002404167981 */ /* 0x000162000c1e1900 */
[----:B------:R-:W-:Y:S05]  /*7240*/  BRA `(.L_x_22621) ;  /* 0x0000000000047947 */ /* 0x000fea0003800000 */
.L_x_22682:
[----:B------:R0:W5:Y:S02]  /*7250*/  LDG.E R22, desc[UR36][R4.64] ;  /* 0x0000002404167981 */ /* 0x000164000c1e1900 */
.L_x_22621:
[----:B------:R-:W-:Y:S05]  /*7260*/  BSYNC.RECONVERGENT B6 ;  /* 0x0000000000067941 */ /* 0x000fea0003800200 */
.L_x_22620:
        /* <DEDUP_REMOVED lines=30> */
.L_x_22693:
[----:B------:R0:W-:Y:S01]  /*7450*/  STG.E.U8 desc[UR36][R8.64], R4 ;  /* 0x0000000408007986 */ /* 0x0001e2000c101124 */
[----:B------:R-:W-:Y:S05]  /*7460*/  BRA `(.L_x_22695) ;  /* 0x0000000c003c7947 */ /* 0x000fea0003800000 */
.L_x_22692:
        /* <DEDUP_REMOVED lines=9> */
.L_x_22697:
[----:B------:R0:W-:Y:S01]  /*7500*/  STG.E desc[UR36][R8.64], R4 ;  /* 0x0000000408007986 */ /* 0x0001e2000c101924 */
[----:B------:R-:W-:Y:S05]  /*7510*/  BRA `(.L_x_22695) ;  /* 0x0000000c00107947 */ /* 0x000fea0003800000 */
.L_x_22696:
[----:B------:R0:W-:Y:S01]  /*7520*/  STG.E.U16 desc[UR36][R8.64], R4 ;  /* 0x0000000408007986 */ /* 0x0001e2000c101524 */
[----:B------:R-:W-:Y:S05]  /*7530*/  BRA `(.L_x_22695) ;  /* 0x0000000c00087947 */ /* 0x000fea0003800000 */
.L_x_22691:
        /* <DEDUP_REMOVED lines=9> */
.L_x_22699:
[----:B------:R-:W-:-:S04]  /*75d0*/  I2FP.F32.S32 R0, R4 ;  /* 0x0000000400007245 */ /* 0x000fc80000201400 */
[----:B------:R-:W-:-:S05]  /*75e0*/  F2FP.F16.F32.PACK_AB R0, RZ, R0 ;  /* 0x00000000ff00723e */ /* 0x000fca00000000ff */
[----:B------:R0:W-:Y:S01]  /*75f0*/  STG.E.U16 desc[UR36][R8.64], R0 ;  /* 0x0000000008007986 */ /* 0x0001e2000c101524 */
[----:B------:R-:W-:Y:S05]  /*7600*/  BRA `(.L_x_22695) ;  /* 0x0000000800d47947 */ /* 0x000fea0003800000 */
.L_x_22698:
        /* <DEDUP_REMOVED lines=10> */
.L_x_22701:
[----:B------:R-:W-:-:S04]  /*76b0*/  I2FP.F32.S32 R4, R4 ;  /* 0x0000000400047245 */ /* 0x000fc80000201400 */
[----:B------:R-:W-:-:S04]  /*76c0*/  F2FP.F16.F32.PACK_AB R3, RZ, R4 ;  /* 0x00000004ff03723e */ /* 0x000fc800000000ff */
[----:B------:R-:W-:-:S05]  /*76d0*/  PRMT R3, R3, 0x5410, RZ ;  /* 0x0000541003037816 */ /* 0x000fca00000000ff */
[----:B------:R3:W-:Y:S01]  /*76e0*/  STG.E desc[UR36][R8.64], R3 ;  /* 0x0000000308007986 */ /* 0x0007e2000c101924 */
[----:B------:R-:W-:Y:S05]  /*76f0*/  BRA `(.L_x_22695) ;  /* 0x0000000800987947 */ /* 0x000fea0003800000 */
.L_x_22700:
[----:B------:R-:W0:Y:S02]  /*7700*/  I2F.F64 R4, R4 ;  /* 0x0000000400047312 */ /* 0x000e240000201c00 */
[----:B0-----:R4:W-:Y:S01]  /*7710*/  STG.E.64 desc[UR36][R8.64], R4 ;  /* 0x0000000408007986 */ /* 0x0019e2000c101b24 */
[----:B------:R-:W-:Y:S05]  /*7720*/  BRA `(.L_x_22695) ;  /* 0x00000008008c7947 */ /* 0x000fea0003800000 */
.L_x_22690:
        /* <DEDUP_REMOVED lines=12> */
.L_x_22704:
[----:B------:R-:W-:Y:S01]  /*77f0*/  CS2R R6, SRZ ;  /* 0x0000000000067805 */ /* 0x000fe2000001ff00 */
[----:B------:R-:W0:Y:S04]  /*7800*/  I2F.F64 R4, R4 ;  /* 0x0000000400047312 */ /* 0x000e280000201c00 */
[----:B0-----:R0:W-:Y:S01]  /*7810*/  STG.E.128 desc[UR36][R8.64], R4 ;  /* 0x0000000408007986 */ /* 0x0011e2000c101d24 */
[----:B------:R-:W-:Y:S05]  /*7820*/  BRA `(.L_x_22695) ;  /* 0x00000008004c7947 */ /* 0x000fea0003800000 */
.L_x_22703:
        /* <DEDUP_REMOVED lines=19> */
.L_x_22708:
[----:B------:R-:W-:Y:S05]  /*7960*/  BSYNC.RECONVERGENT B0 ;  /* 0x0000000000007941 */ /* 0x000fea0003800200 */
.L_x_22707:
[----:B------:R-:W-:-:S05]  /*7970*/  LOP3.LUT R5, R0, 0x80, R5, 0xf8, !PT ;  /* 0x0000008000057812 */ /* 0x000fca00078ef805 */
[----:B------:R0:W-:Y:S01]  /*7980*/  STG.E.U8 desc[UR36][R8.64], R5 ;  /* 0x0000000508007986 */ /* 0x0001e2000c101124 */
[----:B------:R-:W-:Y:S05]  /*7990*/  BRA `(.L_x_22695) ;  /* 0x0000000400f07947 */ /* 0x000fea0003800000 */
.L_x_22706:
        /* <DEDUP_REMOVED lines=15> */
.L_x_22710:
[----:B------:R-:W-:Y:S05]  /*7a90*/  BSYNC.RECONVERGENT B0 ;  /* 0x0000000000007941 */ /* 0x000fea0003800200 */
.L_x_22709:
[----:B------:R-:W-:-:S05]  /*7aa0*/  LOP3.LUT R5, R0, 0x80, R5, 0xf8, !PT ;  /* 0x0000008000057812 */ /* 0x000fca00078ef805 */
[----:B------:R0:W-:Y:S01]  /*7ab0*/  STG.E.U8 desc[UR36][R8.64], R5 ;  /* 0x0000000508007986 */ /* 0x0001e2000c101124 */
[----:B------:R-:W-:Y:S05]  /*7ac0*/  BRA `(.L_x_22695) ;  /* 0x0000000400a47947 */ /* 0x000fea0003800000 */
.L_x_22705:
[----:B------:R-:W-:-:S04]  /*7ad0*/  I2FP.F32.S32 R0, R4 ;  /* 0x0000000400007245 */ /* 0x000fc80000201400 */
[----:B------:R-:W-:-:S05]  /*7ae0*/  F2FP.BF16.F32.PACK_AB R0, RZ, R0 ;  /* 0x00000000ff00723e */ /* 0x000fca00000010ff */
[----:B------:R0:W-:Y:S01]  /*7af0*/  STG.E.U16 desc[UR36][R8.64], R0 ;  /* 0x0000000008007986 */ /* 0x0001e2000c101524 */
[----:B------:R-:W-:Y:S05]  /*7b00*/  BRA `(.L_x_22695) ;  /* 0x0000000400947947 */ /* 0x000fea0003800000 */
.L_x_22702:
        /* <DEDUP_REMOVED lines=10> */
.L_x_22713:
        /* <DEDUP_REMOVED lines=13> */
.L_x_22716:
[----:B------:R-:W-:-:S04]  /*7c80*/  SHF.R.U32.HI R0, RZ, 0x14, R3 ;  /* 0x00000014ff007819 */ /* 0x000fc80000011603 */
[----:B------:R-:W-:-:S04]  /*7c90*/  LOP3.LUT R0, R0, 0x1, RZ, 0xc0, !PT ;  /* 0x0000000100007812 */ /* 0x000fc800078ec0ff */
[----:B------:R-:W-:-:S04]  /*7ca0*/  IADD3 R0, PT, PT, R3, 0x487ffff, R0 ;  /* 0x0487ffff03007810 */ /* 0x000fc80007ffe000 */
[----:B------:R-:W-:-:S04]  /*7cb0*/  SHF.R.U32.HI R0, RZ, 0x14, R0 ;  /* 0x00000014ff007819 */ /* 0x000fc80000011600 */
[----:B------:R-:W-:-:S07]  /*7cc0*/  LOP3.LUT R0, R0, 0xff, RZ, 0xc0, !PT ;  /* 0x000000ff00007812 */ /* 0x000fce00078ec0ff */
.L_x_22717:
[----:B------:R-:W-:-:S04]  /*7cd0*/  SHF.R.U32.HI R3, RZ, 0x18, R3 ;  /* 0x00000018ff037819 */ /* 0x000fc80000011603 */
[----:B------:R-:W-:-:S04]  /*7ce0*/  LOP3.LUT R0, R0, 0x80, R3, 0xf8, !PT ;  /* 0x0000008000007812 */ /* 0x000fc800078ef803 */
[----:B------:R-:W-:-:S07]  /*7cf0*/  PRMT R4, R0, 0x7610, R4 ;  /* 0x0000761000047816 */ /* 0x000fce0000000004 */
.L_x_22715:
[----:B------:R-:W-:Y:S05]  /*7d00*/  BSYNC.RECONVERGENT B0 ;  /* 0x0000000000007941 */ /* 0x000fea0003800200 */
.L_x_22714:
[----:B------:R0:W-:Y:S01]  /*7d10*/  STG.E.U8 desc[UR36][R8.64], R4 ;  /* 0x0000000408007986 */ /* 0x0001e2000c101124 */
[----:B------:R-:W-:Y:S05]  /*7d20*/  BRA `(.L_x_22695) ;  /* 0x00000004000c7947 */ /* 0x000fea0003800000 */
.L_x_22712:
        /* <DEDUP_REMOVED lines=13> */
.L_x_22720:
[----:B------:R-:W-:-:S04]  /*7e00*/  SHF.R.U32.HI R0, RZ, 0x15, R3 ;  /* 0x00000015ff007819 */ /* 0x000fc80000011603 */
[----:B------:R-:W-:-:S04]  /*7e10*/  LOP3.LUT R0, R0, 0x1, RZ, 0xc0, !PT ;  /* 0x0000000100007812 */ /* 0x000fc800078ec0ff */
[----:B------:R-:W-:-:S04]  /*7e20*/  IADD3 R0, PT, PT, R3, 0x88fffff, R0 ;  /* 0x088fffff03007810 */ /* 0x000fc80007ffe000 */
[----:B------:R-:W-:-:S04]  /*7e30*/  SHF.R.U32.HI R0, RZ, 0x15, R0 ;  /* 0x00000015ff007819 */ /* 0x000fc80000011600 */
[----:B------:R-:W-:-:S07]  /*7e40*/  LOP3.LUT R0, R0, 0xff, RZ, 0xc0, !PT ;  /* 0x000000ff00007812 */ /* 0x000fce00078ec0ff */
.L_x_22721:
[----:B------:R-:W-:-:S04]  /*7e50*/  SHF.R.U32.HI R3, RZ, 0x18, R3 ;  /* 0x00000018ff037819 */ /* 0x000fc80000011603 */
[----:B------:R-:W-:-:S04]  /*7e60*/  LOP3.LUT R0, R0, 0x80, R3, 0xf8, !PT ;  /* 0x0000008000007812 */ /* 0x000fc800078ef803 */
[----:B------:R-:W-:-:S07]  /*7e70*/  PRMT R4, R0, 0x7610, R4 ;  /* 0x0000761000047816 */ /* 0x000fce0000000004 */
.L_x_22719:
[----:B------:R-:W-:Y:S05]  /*7e80*/  BSYNC.RECONVERGENT B0 ;  /* 0x0000000000007941 */ /* 0x000fea0003800200 */
.L_x_22718:
[----:B------:R0:W-:Y:S01]  /*7e90*/  STG.E.U8 desc[UR36][R8.64], R4 ;  /* 0x0000000408007986 */ /* 0x0001e2000c101124 */
[----:B------:R-:W-:Y:S05]  /*7ea0*/  BRA `(.L_x_22695) ;  /* 0x0000000000ac7947 */ /* 0x000fea0003800000 */
.L_x_22711:
[----:B------:R-:W-:-:S13]  /*7eb0*/  ISETP.NE.AND P0, PT, R0, 0x1c, PT ;  /* 0x0000001c0000780c */ /* 0x000fda0003f05270 */
[----:B------:R-:W-:Y:S05]  /*7ec0*/  @!P0 BRA `(.L_x_22722) ;  /* 0x0000000000a08947 */ /* 0x000fea0003800000 */
[----:B------:R-:W-:-:S13]  /*7ed0*/  ISETP.NE.AND P0, PT, R0, 0x1d, PT ;  /* 0x0000001d0000780c */ /* 0x000fda0003f05270 */
[----:B------:R-:W-:Y:S05]  /*7ee0*/  @!P0 BRA `(.L_x_22723) ;  /* 0x00000000008c8947 */ /* 0x000fea0003800000 */
[----:B------:R-:W-:-:S13]  /*7ef0*/  ISETP.NE.AND P0, PT, R0, 0x2c, PT ;  /* 0x0000002c0000780c */ /* 0x000fda0003f05270 */
[----:B------:R-:W-:Y:S05]  /*7f00*/  @!P0 BRA `(.L_x_22724) ;  /* 0x0000000000448947 */ /* 0x000fea0003800000 */
.L_x_22694:
        /* <DEDUP_REMOVED lines=16> */
.L_x_22725:
[----:B------:R-:W-:Y:S05]  /*8010*/  BRA `(.L_x_22695) ;  /* 0x0000000000507947 */ /* 0x000fea0003800000 */
.L_x_22724:
        /* <DEDUP_REMOVED lines=16> */
.L_x_22723:
[----:B------:R-:W-:-:S05]  /*8120*/  SHF.R.S32.HI R5, RZ, 0x1f, R4 ;  /* 0x0000001fff057819 */ /* 0x000fca0000011404 */
[----:B------:R0:W-:Y:S01]  /*8130*/  STG.E.64 desc[UR36][R8.64], R4 ;  /* 0x0000000408007986 */ /* 0x0001e2000c101b24 */
[----:B------:R-:W-:Y:S05]  /*8140*/  BRA `(.L_x_22695) ;  /* 0x0000000000047947 */ /* 0x000fea0003800000 */
.L_x_22722:
[----:B------:R0:W-:Y:S02]  /*8150*/  STG.E desc[UR36][R8.64], R4 ;  /* 0x0000000408007986 */ /* 0x0001e4000c101924 */
.L_x_22695:
        /* <DEDUP_REMOVED lines=23> */
.L_x_22730:
[----:B------:R4:W-:Y:S01]  /*82d0*/  STG.E.U8 desc[UR36][R8.64], R26 ;  /* 0x0000001a08007986 */ /* 0x0009e2000c101124 */
[----:B------:R-:W-:Y:S05]  /*82e0*/  BRA `(.L_x_22732) ;  /* 0x0000000c00387947 */ /* 0x000fea0003800000 */
.L_x_22729:
        /* <DEDUP_REMOVED lines=9> */
.L_x_22734:
[----:B------:R2:W-:Y:S01]  /*8380*/  STG.E desc[UR36][R8.64], R26 ;  /* 0x0000001a08007986 */ /* 0x0005e2000c101924 */
[----:B------:R-:W-:Y:S05]  /*8390*/  BRA `(.L_x_22732) ;  /* 0x0000000c000c7947 */ /* 0x000fea0003800000 */
.L_x_22733:
[----:B------:R0:W-:Y:S01]  /*83a0*/  STG.E.U16 desc[UR36][R8.64], R26 ;  /* 0x0000001a08007986 */ /* 0x0001e2000c101524 */
[----:B------:R-:W-:Y:S05]  /*83b0*/  BRA `(.L_x_22732) ;  /* 0x0000000c00047947 */ /* 0x000fea0003800000 */
.L_x_22728:
        /* <DEDUP_REMOVED lines=9> */
.L_x_22736:
[----:B------:R-:W-:-:S04]  /*8450*/  I2FP.F32.S32 R0, R26 ;  /* 0x0000001a00007245 */ /* 0x000fc80000201400 */
[----:B------:R-:W-:-:S05]  /*8460*/  F2FP.F16.F32.PACK_AB R0, RZ, R0 ;  /* 0x00000000ff00723e */ /* 0x000fca00000000ff */
[----:B------:R0:W-:Y:S01]  /*8470*/  STG.E.U16 desc[UR36][R8.64], R0 ;  /* 0x0000000008007986 */ /* 0x0001e2000c101524 */
[----:B------:R-:W-:Y:S05]  /*8480*/  BRA `(.L_x_22732) ;  /* 0x0000000800d07947 */ /* 0x000fea0003800000 */
.L_x_22735:
        /* <DEDUP_REMOVED lines=10> */
.L_x_22738:
[----:B------:R-:W-:-:S04]  /*8530*/  I2FP.F32.S32 R26, R26 ;  /* 0x0000001a001a7245 */ /* 0x000fc80000201400 */
[----:B------:R-:W-:-:S04]  /*8540*/  F2FP.F16.F32.PACK_AB R3, RZ, R26 ;  /* 0x0000001aff03723e */ /* 0x000fc800000000ff */
[----:B------:R-:W-:-:S05]  /*8550*/  PRMT R3, R3, 0x5410, RZ ;  /* 0x0000541003037816 */ /* 0x000fca00000000ff */
[----:B------:R0:W-:Y:S01]  /*8560*/  STG.E desc[UR36][R8.64], R3 ;  /* 0x0000000308007986 */ /* 0x0001e2000c101924 */
[----:B------:R-:W-:Y:S05]  /*8570*/  BRA `(.L_x_22732) ;  /* 0x0000000800947947 */ /* 0x000fea0003800000 */
.L_x_22737:
[----:B------:R-:W0:Y:S02]  /*8580*/  I2F.F64 R26, R26 ;  /* 0x0000001a001a7312 */ /* 0x000e240000201c00 */
[----:B0-----:R0:W-:Y:S01]  /*8590*/  STG.E.64 desc[UR36][R8.64], R26 ;  /* 0x0000001a08007986 */ /* 0x0011e2000c101b24 */
[----:B------:R-:W-:Y:S05]  /*85a0*/  BRA `(.L_x_22732) ;  /* 0x0000000800887947 */ /* 0x000fea0003800000 */
.L_x_22727:
        /* <DEDUP_REMOVED lines=12> */
.L_x_22742:
        /* <DEDUP_REMOVED lines=17> */
.L_x_22745:
[----:B------:R-:W-:-:S04]  /*8780*/  SHF.R.U32.HI R3, RZ, 0x18, R5 ;  /* 0x00000018ff037819 */ /* 0x000fc80000011605 */
[----:B------:R-:W-:-:S04]  /*8790*/  LOP3.LUT R0, R0, 0x80, R3, 0xf8, !PT ;  /* 0x0000008000007812 */ /* 0x000fc800078ef803 */
[----:B------:R-:W-:-:S07]  /*87a0*/  PRMT R4, R0, 0x7610, R4 ;  /* 0x0000761000047816 */ /* 0x000fce0000000004 */
.L_x_22744:
[----:B------:R-:W-:Y:S05]  /*87b0*/  BSYNC.RECONVERGENT B0 ;  /* 0x0000000000007941 */ /* 0x000fea0003800200 */
.L_x_22743:
[----:B------:R0:W-:Y:S01]  /*87c0*/  STG.E.U8 desc[UR36][R8.64], R4 ;  /* 0x0000000408007986 */ /* 0x0001e2000c101124 */
[----:B------:R-:W-:Y:S05]  /*87d0*/  BRA `(.L_x_22732) ;  /* 0x0000000400fc7947 */ /* 0x000fea0003800000 */
.L_x_22741:
        /* <DEDUP_REMOVED lines=17> */
.L_x_22748:
[----:B------:R-:W-:-:S04]  /*88f0*/  SHF.R.U32.HI R3, RZ, 0x18, R5 ;  /* 0x00000018ff037819 */ /* 0x000fc80000011605 */
[----:B------:R-:W-:-:S04]  /*8900*/  LOP3.LUT R0, R0, 0x80, R3, 0xf8, !PT ;  /* 0x0000008000007812 */ /* 0x000fc800078ef803 */
[----:B------:R-:W-:-:S07]  /*8910*/  PRMT R4, R0, 0x7610, R4 ;  /* 0x0000761000047816 */ /* 0x000fce0000000004 */
.L_x_22747:
[----:B------:R-:W-:Y:S05]  /*8920*/  BSYNC.RECONVERGENT B0 ;  /* 0x0000000000007941 */ /* 0x000fea0003800200 */
.L_x_22746:
[----:B------:R0:W-:Y:S01]  /*8930*/  STG.E.U8 desc[UR36][R8.64], R4 ;  /* 0x0000000408007986 */ /* 0x0001e2000c101124 */
[----:B------:R-:W-:Y:S05]  /*8940*/  BRA `(.L_x_22732) ;  /* 0x0000000400a07947 */ /* 0x000fea0003800000 */
.L_x_22740:
        /* <DEDUP_REMOVED lines=22> */
.L_x_22750:
[----:B------:R-:W-:-:S05]  /*8ab0*/  SHF.R.S32.HI R27, RZ, 0x1f, R26 ;  /* 0x0000001fff1b7819 */ /* 0x000fca000001141a */
[----:B------:R0:W-:Y:S01]  /*8ac0*/  STG.E.64 desc[UR36][R8.64], R26 ;  /* 0x0000001a08007986 */ /* 0x0001e2000c101b24 */
[----:B------:R-:W-:Y:S05]  /*8ad0*/  BRA `(.L_x_22732) ;  /* 0x00000004003c7947 */ /* 0x000fea0003800000 */
.L_x_22749:
[----:B------:R0:W-:Y:S01]  /*8ae0*/  STG.E desc[UR36][R8.64], R26 ;  /* 0x0000001a08007986 */ /* 0x0001e2000c101924 */
[----:B------:R-:W-:Y:S05]  /*8af0*/  BRA `(.L_x_22732) ;  /* 0x0000000400347947 */ /* 0x000fea0003800000 */
.L_x_22739:
        /* <DEDUP_REMOVED lines=10> */
.L_x_22752:
[----:B------:R-:W-:Y:S01]  /*8ba0*/  CS2R R6, SRZ ;  /* 0x0000000000067805 */ /* 0x000fe2000001ff00 */
[----:B------:R-:W0:Y:S04]  /*8bb0*/  I2F.F64 R4, R26 ;  /* 0x0000001a00047312 */ /* 0x000e280000201c00 */
[----:B0-----:R0:W-:Y:S01]  /*8bc0*/  STG.E.128 desc[UR36][R8.64], R4 ;  /* 0x0000000408007986 */ /* 0x0011e2000c101d24 */
[----:B------:R-:W-:Y:S05]  /*8bd0*/  BRA `(.L_x_22732) ;  /* 0x0000000000fc7947 */ /* 0x000fea0003800000 */
.L_x_22751:
[----:B------:R-:W-:-:S13]  /*8be0*/  ISETP.NE.AND P0, PT, R0, 0xf, PT ;  /* 0x0000000f0000780c */ /* 0x000fda0003f05270 */
[----:B------:R-:W-:Y:S05]  /*8bf0*/  @!P0 BRA `(.L_x_22753) ;  /* 0x0000000000e88947 */ /* 0x000fea0003800000 */
[----:B------:R-:W-:-:S13]  /*8c00*/  ISETP.NE.AND P0, PT, R0, 0x17, PT ;  /* 0x000000170000780c */ /* 0x000fda0003f05270 */
[----:B------:R-:W-:Y:S05]  /*8c10*/  @!P0 BRA `(.L_x_22754) ;  /* 0x0000000000908947 */ /* 0x000fea0003800000 */
[----:B------:R-:W-:-:S13]  /*8c20*/  ISETP.NE.AND P0, PT, R0, 0x18, PT ;  /* 0x000000180000780c */ /* 0x000fda0003f05270 */
[----:B------:R-:W-:Y:S05]  /*8c30*/  @!P0 BRA `(.L_x_22755) ;  /* 0x0000000000448947 */ /* 0x000fea0003800000 */
.L_x_22731:
        /* <DEDUP_REMOVED lines=16> */
.L_x_22756:
[----:B------:R-:W-:Y:S05]  /*8d40*/  BRA `(.L_x_22732) ;  /* 0x0000000000a07947 */ /* 0x000fea0003800000 */
.L_x_22755:
        /* <DEDUP_REMOVED lines=13> */
.L_x_22758:
[----:B------:R-:W-:Y:S05]  /*8e20*/  BSYNC.RECONVERGENT B0 ;  /* 0x0000000000007941 */ /* 0x000fea0003800200 */
.L_x_22757:
[----:B------:R-:W-:-:S05]  /*8e30*/  LOP3.LUT R3, R0, 0x80, R3, 0xf8, !PT ;  /* 0x0000008000037812 */ /* 0x000fca00078ef803 */
[----:B------:R0:W-:Y:S01]  /*8e40*/  STG.E.U8 desc[UR36][R8.64], R3 ;  /* 0x0000000308007986 */ /* 0x0001e2000c101124 */
[----:B------:R-:W-:Y:S05]  /*8e50*/  BRA `(.L_x_22732) ;  /* 0x00000000005c7947 */ /* 0x000fea0003800000 */
.L_x_22754:
        /* <DEDUP_REMOVED lines=12> */
.L_x_22760:
[----:B------:R-:W-:Y:S01]  /*8f20*/  IMAD.MOV.U32 R0, RZ, RZ, 0x7f ;  /* 0x0000007fff007424 */ /* 0x000fe200078e00ff */
[----:B------:R-:W-:-:S04]  /*8f30*/  ISETP.GT.U32.AND P0, PT, R4, 0x7f800000, PT ;  /* 0x7f8000000400780c */ /* 0x000fc80003f04070 */
[----:B------:R-:W-:-:S09]  /*8f40*/  SEL R0, R0, 0x7c, P0 ;  /* 0x0000007c00007807 */ /* 0x000fd20000000000 */
.L_x_22761:
[----:B------:R-:W-:Y:S05]  /*8f50*/  BSYNC.RECONVERGENT B0 ;  /* 0x0000000000007941 */ /* 0x000fea0003800200 */
.L_x_22759:
[----:B------:R-:W-:-:S04]  /*8f60*/  SHF.R.U32.HI R3, RZ, 0x18, R3 ;  /* 0x00000018ff037819 */ /* 0x000fc80000011603 */
[----:B------:R-:W-:-:S05]  /*8f70*/  LOP3.LUT R3, R0, 0x80, R3, 0xf8, !PT ;  /* 0x0000008000037812 */ /* 0x000fca00078ef803 */
[----:B------:R0:W-:Y:S01]  /*8f80*/  STG.E.U8 desc[UR36][R8.64], R3 ;  /* 0x0000000308007986 */ /* 0x0001e2000c101124 */
[----:B------:R-:W-:Y:S05]  /*8f90*/  BRA `(.L_x_22732) ;  /* 0x00000000000c7947 */ /* 0x000fea0003800000 */
.L_x_22753:
[----:B------:R-:W-:-:S04]  /*8fa0*/  I2FP.F32.S32 R0, R26 ;  /* 0x0000001a00007245 */ /* 0x000fc80000201400 */
[----:B------:R-:W-:-:S05]  /*8fb0*/  F2FP.BF16.F32.PACK_AB R0, RZ, R0 ;  /* 0x00000000ff00723e */ /* 0x000fca00000010ff */
[----:B------:R0:W-:Y:S02]  /*8fc0*/  STG.E.U16 desc[UR36][R8.64], R0 ;  /* 0x0000000008007986 */ /* 0x0001e4000c101524 */
.L_x_22732:
[----:B------:R-:W-:-:S07]  /*8fd0*/  VIADD R17, R17, 0x80 ;  /* 0x0000008011117836 */ /* 0x000fce0000000000 */
.L_x_22689:
[----:B------:R-:W-:-:S13]  /*8fe0*/  ISETP.GE.AND P0, PT, R17, R16, PT ;  /* 0x000000101100720c */ /* 0x000fda0003f06270 */
[----:B------:R-:W-:Y:S05]  /*8ff0*/  @P0 BREAK.RELIABLE B6 ;  /* 0x0000000000060942 */ /* 0x000fea0003800100 */
[----:B------:R-:W-:Y:S05]  /*9000*/  @P0 BRA `(.L_x_22726) ;  /* 0x0000000c00980947 */ /* 0x000fea0003800000 */
[----:B------:R-:W-:Y:S05]  /*9010*/  BSYNC.RELIABLE B6 ;  /* 0x0000000000067941 */ /* 0x000fea0003800100 */
.L_x_22688:
        /* <DEDUP_REMOVED lines=20> */
.L_x_22765:
[----:B------:R0:W-:Y:S01]  /*9160*/  STG.E.U8 desc[UR36][R8.64], R24 ;  /* 0x0000001808007986 */ /* 0x0001e2000c101124 */
[----:B------:R-:W-:Y:S05]  /*9170*/  BRA `(.L_x_22767) ;  /* 0x0000000c00387947 */ /* 0x000fea0003800000 */
.L_x_22764:
        /* <DEDUP_REMOVED lines=9> */
.L_x_22769:
[----:B------:R0:W-:Y:S01]  /*9210*/  STG.E desc[UR36][R8.64], R24 ;  /* 0x0000001808007986 */ /* 0x0001e2000c101924 */
[----:B------:R-:W-:Y:S05]  /*9220*/  BRA `(.L_x_22767) ;  /* 0x0000000c000c7947 */ /* 0x000fea0003800000 */
.L_x_22768:
[----:B------:R0:W-:Y:S01]  /*9230*/  STG.E.U16 desc[UR36][R8.64], R24 ;  /* 0x0000001808007986 */ /* 0x0001e2000c101524 */
[----:B------:R-:W-:Y:S05]  /*9240*/  BRA `(.L_x_22767) ;  /* 0x0000000c00047947 */ /* 0x000fea0003800000 */
.L_x_22763:
        /* <DEDUP_REMOVED lines=9> */
.L_x_22771:
[----:B------:R-:W-:-:S04]  /*92e0*/  I2FP.F32.S32 R0, R24 ;  /* 0x0000001800007245 */ /* 0x000fc80000201400 */
[----:B------:R-:W-:-:S05]  /*92f0*/  F2FP.F16.F32.PACK_AB R0, RZ, R0 ;  /* 0x00000000ff00723e */ /* 0x000fca00000000ff */
[----:B------:R0:W-:Y:S01]  /*9300*/  STG.E.U16 desc[UR36][R8.64], R0 ;  /* 0x0000000008007986 */ /* 0x0001e2000c101524 */
[----:B------:R-:W-:Y:S05]  /*9310*/  BRA `(.L_x_22767) ;  /* 0x0000000800d07947 */ /* 0x000fea0003800000 */
.L_x_22770:
        /* <DEDUP_REMOVED lines=10> */
.L_x_22773:
[----:B------:R-:W-:-:S04]  /*93c0*/  I2FP.F32.S32 R24, R24 ;  /* 0x0000001800187245 */ /* 0x000fc80000201400 */
[----:B------:R-:W-:-:S04]  /*93d0*/  F2FP.F16.F32.PACK_AB R3, RZ, R24 ;  /* 0x00000018ff03723e */ /* 0x000fc800000000ff */
[----:B------:R-:W-:-:S05]  /*93e0*/  PRMT R3, R3, 0x5410, RZ ;  /* 0x0000541003037816 */ /* 0x000fca00000000ff */
[----:B------:R2:W-:Y:S01]  /*93f0*/  STG.E desc[UR36][R8.64], R3 ;  /* 0x0000000308007986 */ /* 0x0005e2000c101924 */
[----:B------:R-:W-:Y:S05]  /*9400*/  BRA `(.L_x_22767) ;  /* 0x0000000800947947 */ /* 0x000fea0003800000 */
.L_x_22772:
[----:B------:R-:W0:Y:S02]  /*9410*/  I2F.F64 R24, R24 ;  /* 0x0000001800187312 */ /* 0x000e240000201c00 */
[----:B0-----:R4:W-:Y:S01]  /*9420*/  STG.E.64 desc[UR36][R8.64], R24 ;  /* 0x0000001808007986 */ /* 0x0019e2000c101b24 */
[----:B------:R-:W-:Y:S05]  /*9430*/  BRA `(.L_x_22767) ;  /* 0x0000000800887947 */ /* 0x000fea0003800000 */
.L_x_22762:
        /* <DEDUP_REMOVED lines=12> */
.L_x_22777:
        /* <DEDUP_REMOVED lines=17> */
.L_x_22780:
[----:B------:R-:W-:-:S04]  /*9610*/  SHF.R.U32.HI R3, RZ, 0x18, R5 ;  /* 0x00000018ff037819 */ /* 0x000fc80000011605 */
[----:B------:R-:W-:-:S04]  /*9620*/  LOP3.LUT R0, R0, 0x80, R3, 0xf8, !PT ;  /* 0x0000008000007812 */ /* 0x000fc800078ef803 */
[----:B------:R-:W-:-:S07]  /*9630*/  PRMT R4, R0, 0x7610, R4 ;  /* 0x0000761000047816 */ /* 0x000fce0000000004 */
.L_x_22779:
[----:B------:R-:W-:Y:S05]  /*9640*/  BSYNC.RECONVERGENT B0 ;  /* 0x0000000000007941 */ /* 0x000fea0003800200 */
.L_x_22778:
[----:B------:R0:W-:Y:S01]  /*9650*/  STG.E.U8 desc[UR36][R8.64], R4 ;  /* 0x0000000408007986 */ /* 0x0001e2000c101124 */
[----:B------:R-:W-:Y:S05]  /*9660*/  BRA `(.L_x_22767) ;  /* 0x0000000400fc7947 */ /* 0x000fea0003800000 */
.L_x_22776:
        /* <DEDUP_REMOVED lines=17> */
.L_x_22783:
[----:B------:R-:W-:-:S04]  /*9780*/  SHF.R.U32.HI R3, RZ, 0x18, R5 ;  /* 0x00000018ff037819 */ /* 0x000fc80000011605 */
[----:B------:R-:W-:-:S04]  /*9790*/  LOP3.LUT R0, R0, 0x80, R3, 0xf8, !PT ;  /* 0x0000008000007812 */ /* 0x000fc800078ef803 */
[----:B------:R-:W-:-:S07]  /*97a0*/  PRMT R4, R0, 0x7610, R4 ;  /* 0x0000761000047816 */ /* 0x000fce0000000004 */
.L_x_22782:
[----:B------:R-:W-:Y:S05]  /*97b0*/  BSYNC.RECONVERGENT B0 ;  /* 0x0000000000007941 */ /* 0x000fea0003800200 */
.L_x_22781:
[----:B------:R0:W-:Y:S01]  /*97c0*/  STG.E.U8 desc[UR36][R8.64], R4 ;  /* 0x0000000408007986 */ /* 0x0001e2000c101124 */
[----:B------:R-:W-:Y:S05]  /*97d0*/  BRA `(.L_x_22767) ;  /* 0x0000000400a07947 */ /* 0x000fea0003800000 */
.L_x_22775:
        /* <DEDUP_REMOVED lines=22> */
.L_x_22785:
[----:B------:R-:W-:-:S05]  /*9940*/  SHF.R.S32.HI R25, RZ, 0x1f, R24 ;  /* 0x0000001fff197819 */ /* 0x000fca0000011418 */
[----:B------:R0:W-:Y:S01]  /*9950*/  STG.E.64 desc[UR36][R8.64], R24 ;  /* 0x0000001808007986 */ /* 0x0001e2000c101b24 */
[----:B------:R-:W-:Y:S05]  /*9960*/  BRA `(.L_x_22767) ;  /* 0x00000004003c7947 */ /* 0x000fea0003800000 */
.L_x_22784:
[----:B------:R0:W-:Y:S01]  /*9970*/  STG.E desc[UR36][R8.64], R24 ;  /* 0x0000001808007986 */ /* 0x0001e2000c101924 */
[----:B------:R-:W-:Y:S05]  /*9980*/  BRA `(.L_x_22767) ;  /* 0x0000000400347947 */ /* 0x000fea0003800000 */
.L_x_22774:
        /* <DEDUP_REMOVED lines=10> */
.L_x_22787:
[----:B------:R-:W-:Y:S01]  /*9a30*/  CS2R R6, SRZ ;  /* 0x0000000000067805 */ /* 0x000fe2000001ff00 */
[----:B------:R-:W0:Y:S04]  /*9a40*/  I2F.F64 R4, R24 ;  /* 0x0000001800047312 */ /* 0x000e280000201c00 */
[----:B0-----:R0:W-:Y:S01]  /*9a50*/  STG.E.128 desc[UR36][R8.64], R4 ;  /* 0x0000000408007986 */ /* 0x0011e2000c101d24 */
[----:B------:R-:W-:Y:S05]  /*9a60*/  BRA `(.L_x_22767) ;  /* 0x0000000000fc7947 */ /* 0x000fea0003800000 */
.L_x_22786:
[----:B------:R-:W-:-:S13]  /*9a70*/  ISETP.NE.AND P0, PT, R0, 0xf, PT ;  /* 0x0000000f0000780c */ /* 0x000fda0003f05270 */
[----:B------:R-:W-:Y:S05]  /*9a80*/  @!P0 BRA `(.L_x_22788) ;  /* 0x0000000000e88947 */ /* 0x000fea0003800000 */
[----:B------:R-:W-:-:S13]  /*9a90*/  ISETP.NE.AND P0, PT, R0, 0x17, PT ;  /* 0x000000170000780c */ /* 0x000fda0003f05270 */
[----:B------:R-:W-:Y:S05]  /*9aa0*/  @!P0 BRA `(.L_x_22789) ;  /* 0x0000000000908947 */ /* 0x000fea0003800000 */
[----:B------:R-:W-:-:S13]  /*9ab0*/  ISETP.NE.AND P0, PT, R0, 0x18, PT ;  /* 0x000000180000780c */ /* 0x000fda0003f05270 */
[----:B------:R-:W-:Y:S05]  /*9ac0*/  @!P0 BRA `(.L_x_22790) ;  /* 0x0000000000448947 */ /* 0x000fea0003800000 */
.L_x_22766:
        /* <DEDUP_REMOVED lines=16> */
.L_x_22791:
[----:B------:R-:W-:Y:S05]  /*9bd0*/  BRA `(.L_x_22767) ;  /* 0x0000000000a07947 */ /* 0x000fea0003800000 */
.L_x_22790:
        /* <DEDUP_REMOVED lines=13> */
.L_x_22793:
[----:B------:R-:W-:Y:S05]  /*9cb0*/  BSYNC.RECONVERGENT B0 ;  /* 0x0000000000007941 */ /* 0x000fea0003800200 */
.L_x_22792:
[----:B------:R-:W-:-:S05]  /*9cc0*/  LOP3.LUT R3, R0, 0x80, R3, 0xf8, !PT ;  /* 0x0000008000037812 */ /* 0x000fca00078ef803 */
[----:B------:R0:W-:Y:S01]  /*9cd0*/  STG.E.U8 desc[UR36][R8.64], R3 ;  /* 0x0000000308007986 */ /* 0x0001e2000c101124 */
[----:B------:R-:W-:Y:S05]  /*9ce0*/  BRA `(.L_x_22767) ;  /* 0x00000000005c7947 */ /* 0x000fea0003800000 */
.L_x_22789:
        /* <DEDUP_REMOVED lines=12> */
.L_x_22795:
[----:B------:R-:W-:Y:S01]  /*9db0*/  IMAD.MOV.U32 R0, RZ, RZ, 0x7f ;  /* 0x0000007fff007424 */ /* 0x000fe200078e00ff */
[----:B------:R-:W-:-:S04]  /*9dc0*/  ISETP.GT.U32.AND P0, PT, R4, 0x7f800000, PT ;  /* 0x7f8000000400780c */ /* 0x000fc80003f04070 */
[----:B------:R-:W-:-:S09]  /*9dd0*/  SEL R0, R0, 0x7c, P0 ;  /* 0x0000007c00007807 */ /* 0x000fd20000000000 */
.L_x_22796:
[----:B------:R-:W-:Y:S05]  /*9de0*/  BSYNC.RECONVERGENT B0 ;  /* 0x0000000000007941 */ /* 0x000fea0003800200 */
.L_x_22794:
[----:B------:R-:W-:-:S04]  /*9df0*/  SHF.R.U32.HI R3, RZ, 0x18, R3 ;  /* 0x00000018ff037819 */ /* 0x000fc80000011603 */
[----:B------:R-:W-:-:S05]  /*9e00*/  LOP3.LUT R3, R0, 0x80, R3, 0xf8, !PT ;  /* 0x0000008000037812 */ /* 0x000fca00078ef803 */
[----:B------:R0:W-:Y:S01]  /*9e10*/  STG.E.U8 desc[UR36][R8.64], R3 ;  /* 0x0000000308007986 */ /* 0x0001e2000c101124 */
[----:B------:R-:W-:Y:S05]  /*9e20*/  BRA `(.L_x_22767) ;  /* 0x00000000000c7947 */ /* 0x000fea0003800000 */
.L_x_22788:
[----:B------:R-:W-:-:S04]  /*9e30*/  I2FP.F32.S32 R0, R24 ;  /* 0x0000001800007245 */ /* 0x000fc80000201400 */
[----:B------:R-:W-:-:S05]  /*9e40*/  F2FP.BF16.F32.PACK_AB R0, RZ, R0 ;  /* 0x00000000ff00723e */ /* 0x000fca00000010ff */
[----:B------:R0:W-:Y:S02]  /*9e50*/  STG.E.U16 desc[UR36][R8.64], R0 ;  /* 0x0000000008007986 */ /* 0x0001e4000c101524 */
.L_x_22767:
[----:B------:R-:W-:-:S07]  /*9e60*/  VIADD R17, R17, 0x80 ;  /* 0x0000008011117836 */ /* 0x000fce0000000000 */
.L_x_22726:
[----:B------:R-:W-:Y:S05]  /*9e70*/  BSYNC.RECONVERGENT B7 ;  /* 0x0000000000077941 */ /* 0x000fea0003800200 */
.L_x_22687:
        /* <DEDUP_REMOVED lines=21> */
.L_x_22800:
[----:B------:R-:W-:Y:S01]  /*9fd0*/  STG.E.U8 desc[UR36][R2.64], R22 ;  /* 0x0000001602007986 */ /* 0x000fe2000c101124 */
[----:B------:R-:W-:Y:S05]  /*9fe0*/  EXIT ;  /* 0x000000000000794d */ /* 0x000fea0003800000 */
.L_x_22799:
        /* <DEDUP_REMOVED lines=9> */
.L_x_22803:
[----:B------:R-:W-:Y:S01]  /*a080*/  STG.E desc[UR36][R2.64], R22 ;  /* 0x0000001602007986 */ /* 0x000fe2000c101924 */
[----:B------:R-:W-:Y:S05]  /*a090*/  EXIT ;  /* 0x000000000000794d */ /* 0x000fea0003800000 */
.L_x_22802:
[----:B------:R-:W-:Y:S01]  /*a0a0*/  STG.E.U16 desc[UR36][R2.64], R22 ;  /* 0x0000001602007986 */ /* 0x000fe2000c101524 */
[----:B------:R-:W-:Y:S05]  /*a0b0*/  EXIT ;  /* 0x000000000000794d */ /* 0x000fea0003800000 */
.L_x_22798:
        /* <DEDUP_REMOVED lines=9> */
.L_x_22805:
[----:B------:R-:W-:-:S04]  /*a150*/  I2FP.F32.S32 R0, R22 ;  /* 0x0000001600007245 */ /* 0x000fc80000201400 */
[----:B------:R-:W-:-:S05]  /*a160*/  F2FP.F16.F32.PACK_AB R0, RZ, R0 ;  /* 0x00000000ff00723e */ /* 0x000fca00000000ff */
[----:B------:R-:W-:Y:S01]  /*a170*/  STG.E.U16 desc[UR36][R2.64], R0 ;  /* 0x0000000002007986 */ /* 0x000fe2000c101524 */
[----:B------:R-:W-:Y:S05]  /*a180*/  EXIT ;  /* 0x000000000000794d */ /* 0x000fea0003800000 */
.L_x_22804:
        /* <DEDUP_REMOVED lines=10> */
.L_x_22807:
[----:B------:R-:W-:-:S04]  /*a230*/  I2FP.F32.S32 R22, R22 ;  /* 0x0000001600167245 */ /* 0x000fc80000201400 */
[----:B------:R-:W-:-:S04]  /*a240*/  F2FP.F16.F32.PACK_AB R5, RZ, R22 ;  /* 0x00000016ff05723e */ /* 0x000fc800000000ff */
[----:B------:R-:W-:-:S05]  /*a250*/  PRMT R5, R5, 0x5410, RZ ;  /* 0x0000541005057816 */ /* 0x000fca00000000ff */
[----:B------:R-:W-:Y:S01]  /*a260*/  STG.E desc[UR36][R2.64], R5 ;  /* 0x0000000502007986 */ /* 0x000fe2000c101924 */
[----:B------:R-:W-:Y:S05]  /*a270*/  EXIT ;  /* 0x000000000000794d */ /* 0x000fea0003800000 */
.L_x_22806:
[----:B------:R-:W0:Y:S02]  /*a280*/  I2F.F64 R22, R22 ;  /* 0x0000001600167312 */ /* 0x000e240000201c00 */
[----:B0-----:R-:W-:Y:S01]  /*a290*/  STG.E.64 desc[UR36][R2.64], R22 ;  /* 0x0000001602007986 */ /* 0x001fe2000c101b24 */
[----:B------:R-:W-:Y:S05]  /*a2a0*/  EXIT ;  /* 0x000000000000794d */ /* 0x000fea0003800000 */
.L_x_22797:
        /* <DEDUP_REMOVED lines=12> */
.L_x_22811:
        /* <DEDUP_REMOVED lines=18> */
.L_x_22814:
[----:B------:R-:W-:-:S04]  /*a490*/  SHF.R.U32.HI R5, RZ, 0x18, R5 ;  /* 0x00000018ff057819 */ /* 0x000fc80000011605 */
[----:B------:R-:W-:-:S07]  /*a4a0*/  LOP3.LUT R0, R0, 0x80, R5, 0xf8, !PT ;  /* 0x0000008000007812 */ /* 0x000fce00078ef805 */
.L_x_22813:
[----:B------:R-:W-:Y:S05]  /*a4b0*/  BSYNC.RECONVERGENT B0 ;  /* 0x0000000000007941 */ /* 0x000fea0003800200 */
.L_x_22812:
[----:B------:R-:W-:Y:S01]  /*a4c0*/  STG.E.U8 desc[UR36][R2.64], R0 ;  /* 0x0000000002007986 */ /* 0x000fe2000c101124 */
[----:B------:R-:W-:Y:S05]  /*a4d0*/  EXIT ;  /* 0x000000000000794d */ /* 0x000fea0003800000 */
.L_x_22810:
        /* <DEDUP_REMOVED lines=18> */
.L_x_22817:
[----:B------:R-:W-:-:S04]  /*a600*/  SHF.R.U32.HI R5, RZ, 0x18, R5 ;  /* 0x00000018ff057819 */ /* 0x000fc80000011605 */
[----:B------:R-:W-:-:S07]  /*a610*/  LOP3.LUT R0, R0, 0x80, R5, 0xf8, !PT ;  /* 0x0000008000007812 */ /* 0x000fce00078ef805 */
.L_x_22816:
[----:B------:R-:W-:Y:S05]  /*a620*/  BSYNC.RECONVERGENT B0 ;  /* 0x0000000000007941 */ /* 0x000fea0003800200 */
.L_x_22815:
[----:B------:R-:W-:Y:S01]  /*a630*/  STG.E.U8 desc[UR36][R2.64], R0 ;  /* 0x0000000002007986 */ /* 0x000fe2000c101124 */
[----:B------:R-:W-:Y:S05]  /*a640*/  EXIT ;  /* 0x000000000000794d */ /* 0x000fea0003800000 */
.L_x_22809:
        /* <DEDUP_REMOVED lines=22> */
.L_x_22819:
[----:B------:R-:W-:-:S05]  /*a7b0*/  SHF.R.S32.HI R23, RZ, 0x1f, R22 ;  /* 0x0000001fff177819 */ /* 0x000fca0000011416 */
[----:B------:R-:W-:Y:S01]  /*a7c0*/  STG.E.64 desc[UR36][R2.64], R22 ;  /* 0x0000001602007986 */ /* 0x000fe2000c101b24 */
[----:B------:R-:W-:Y:S05]  /*a7d0*/  EXIT ;  /* 0x000000000000794d */ /* 0x000fea0003800000 */
.L_x_22818:
[----:B------:R-:W-:Y:S01]  /*a7e0*/  STG.E desc[UR36][R2.64], R22 ;  /* 0x0000001602007986 */ /* 0x000fe2000c101924 */
[----:B------:R-:W-:Y:S05]  /*a7f0*/  EXIT ;  /* 0x000000000000794d */ /* 0x000fea0003800000 */
.L_x_22808:
        /* <DEDUP_REMOVED lines=10> */
.L_x_22821:
[----:B------:R-:W-:Y:S01]  /*a8a0*/  CS2R R6, SRZ ;  /* 0x0000000000067805 */ /* 0x000fe2000001ff00 */
[----:B------:R-:W0:Y:S04]  /*a8b0*/  I2F.F64 R4, R22 ;  /* 0x0000001600047312 */ /* 0x000e280000201c00 */
[----:B0-----:R-:W-:Y:S01]  /*a8c0*/  STG.E.128 desc[UR36][R2.64], R4 ;  /* 0x0000000402007986 */ /* 0x001fe2000c101d24 */
[----:B------:R-:W-:Y:S05]  /*a8d0*/  EXIT ;  /* 0x000000000000794d */ /* 0x000fea0003800000 */
.L_x_22820:
[----:B------:R-:W-:-:S13]  /*a8e0*/  ISETP.NE.AND P0, PT, R0, 0xf, PT ;  /* 0x0000000f0000780c */ /* 0x000fda0003f05270 */
[----:B------:R-:W-:Y:S05]  /*a8f0*/  @!P0 BRA `(.L_x_22822) ;  /* 0x0000000000e88947 */ /* 0x000fea0003800000 */
[----:B------:R-:W-:-:S13]  /*a900*/  ISETP.NE.AND P0, PT, R0, 0x17, PT ;  /* 0x000000170000780c */ /* 0x000fda0003f05270 */
[----:B------:R-:W-:Y:S05]  /*a910*/  @!P0 BRA `(.L_x_22823) ;  /* 0x0000000000908947 */ /* 0x000fea0003800000 */
[----:B------:R-:W-:-:S13]  /*a920*/  ISETP.NE.AND P0, PT, R0, 0x18, PT ;  /* 0x000000180000780c */ /* 0x000fda0003f05270 */
[----:B------:R-:W-:Y:S05]  /*a930*/  @!P0 BRA `(.L_x_22824) ;  /* 0x0000000000448947 */ /* 0x000fea0003800000 */
.L_x_22801:
        /* <DEDUP_REMOVED lines=16> */
.L_x_22825:
[----:B------:R-:W-:Y:S05]  /*aa40*/  EXIT ;  /* 0x000000000000794d */ /* 0x000fea0003800000 */
.L_x_22824:
        /* <DEDUP_REMOVED lines=13> */
.L_x_22827:
[----:B------:R-:W-:Y:S05]  /*ab20*/  BSYNC.RECONVERGENT B0 ;  /* 0x0000000000007941 */ /* 0x000fea0003800200 */
.L_x_22826:
[----:B------:R-:W-:-:S05]  /*ab30*/  LOP3.LUT R5, R0, 0x80, R5, 0xf8, !PT ;  /* 0x0000008000057812 */ /* 0x000fca00078ef805 */
[----:B------:R-:W-:Y:S01]  /*ab40*/  STG.E.U8 desc[UR36][R2.64], R5 ;  /* 0x0000000502007986 */ /* 0x000fe2000c101124 */
[----:B------:R-:W-:Y:S05]  /*ab50*/  EXIT ;  /* 0x000000000000794d */ /* 0x000fea0003800000 */
.L_x_22823:
        /* <DEDUP_REMOVED lines=12> */
.L_x_22829:
[----:B------:R-:W-:Y:S01]  /*ac20*/  IMAD.MOV.U32 R0, RZ, RZ, 0x7f ;  /* 0x0000007fff007424 */ /* 0x000fe200078e00ff */
[----:B------:R-:W-:-:S04]  /*ac30*/  ISETP.GT.U32.AND P0, PT, R4, 0x7f800000, PT ;  /* 0x7f8000000400780c */ /* 0x000fc80003f04070 */
[----:B------:R-:W-:-:S09]  /*ac40*/  SEL R0, R0, 0x7c, P0 ;  /* 0x0000007c00007807 */ /* 0x000fd20000000000 */
.L_x_22830:
[----:B------:R-:W-:Y:S05]  /*ac50*/  BSYNC.RECONVERGENT B0 ;  /* 0x0000000000007941 */ /* 0x000fea0003800200 */
.L_x_22828:
[----:B------:R-:W-:-:S04]  /*ac60*/  SHF.R.U32.HI R5, RZ, 0x18, R5 ;  /* 0x00000018ff057819 */ /* 0x000fc80000011605 */
[----:B------:R-:W-:-:S05]  /*ac70*/  LOP3.LUT R5, R0, 0x80, R5, 0xf8, !PT ;  /* 0x0000008000057812 */ /* 0x000fca00078ef805 */
[----:B------:R-:W-:Y:S01]  /*ac80*/  STG.E.U8 desc[UR36][R2.64], R5 ;  /* 0x0000000502007986 */ /* 0x000fe2000c101124 */
[----:B------:R-:W-:Y:S05]  /*ac90*/  EXIT ;  /* 0x000000000000794d */ /* 0x000fea0003800000 */
.L_x_22822:
[----:B------:R-:W-:-:S04]  /*aca0*/  I2FP.F32.S32 R0, R22 ;  /* 0x0000001600007245 */ /* 0x000fc80000201400 */
[----:B------:R-:W-:-:S05]  /*acb0*/  F2FP.BF16.F32.PACK_AB R0, RZ, R0 ;  /* 0x00000000ff00723e */ /* 0x000fca00000010ff */
[----:B------:R-:W-:Y:S01]  /*acc0*/  STG.E.U16 desc[UR36][R2.64], R0 ;  /* 0x0000000002007986 */ /* 0x000fe2000c101524 */
[----:B------:R-:W-:Y:S05]  /*acd0*/  EXIT ;  /* 0x000000000000794d */ /* 0x000fea0003800000 */
.L_x_22831:
        /* <DEDUP_REMOVED lines=10> */
.L_x_26020:


//--------------------- .text._ZN2at6native18elementwise_kernelILi128ELi2EZNS0_22gpu_kernel_impl_nocastINS0_13BinaryFunctorIiiiNS0_17BitwiseAndFunctorIiEEEEEEvRNS_18TensorIteratorBaseERKT_EUliE_EEviT1_ --------------------------
	.section	.text._ZN2at6native18elementwise_kernelILi128ELi2EZNS0_22gpu_kernel_impl_nocastINS0_13BinaryFunctorIiiiNS0_17BitwiseAndFunctorIiEEEEEEvRNS_18TensorIteratorBaseERKT_EUliE_EEviT1_,"ax",@progbits
	.align	128
        .global         _ZN2at6native18elementwise_kernelILi128ELi2EZNS0_22gpu_kernel_impl_nocastINS0_13BinaryFunctorIiiiNS0_17BitwiseAndFunctorIiEEEEEEvRNS_18TensorIteratorBaseERKT_EUliE_EEviT1_
        .type           _ZN2at6native18elementwise_kernelILi128ELi2EZNS0_22gpu_kernel_impl_nocastINS0_13BinaryFunctorIiiiNS0_17BitwiseAndFunctorIiEEEEEEvRNS_18TensorIteratorBaseERKT_EUliE_EEviT1_,@function
        .size           _ZN2at6native18elementwise_kernelILi128ELi2EZNS0_22gpu_kernel_impl_nocastINS0_13BinaryFunctorIiiiNS0_17BitwiseAndFunctorIiEEEEEEvRNS_18TensorIteratorBaseERKT_EUliE_EEviT1_,(.L_x_26021 - _ZN2at6native18elementwise_kernelILi128ELi2EZNS0_22gpu_kernel_impl_nocastINS0_13BinaryFunctorIiiiNS0_17BitwiseAndFunctorIiEEEEEEvRNS_18TensorIteratorBaseERKT_EUliE_EEviT1_)
        .other          _ZN2at6native18elementwise_kernelILi128ELi2EZNS0_22gpu_kernel_impl_nocastINS0_13BinaryFunctorIiiiNS0_17BitwiseAndFunctorIiEEEEEEvRNS_18TensorIteratorBaseERKT_EUliE_EEviT1_,@"STO_CUDA_ENTRY STV_DEFAULT"
_ZN2at6native18elementwise_kernelILi128ELi2EZNS0_22gpu_kernel_impl_nocastINS0_13BinaryFunctorIiiiNS0_17BitwiseAndFunctorIiEEEEEEvRNS_18TensorIteratorBaseERKT_EUliE_EEviT1_:
.text._ZN2at6native18elementwise_kernelILi128ELi2EZNS0_22gpu_kernel_impl_nocastINS0_13BinaryFunctorIiiiNS0_17BitwiseAndFunctorIiEEEEEEvRNS_18TensorIteratorBaseERKT_EUliE_EEviT1_:
        /* <DEDUP_REMOVED lines=21> */
.L_x_22834:
[----:B------:R-:W-:Y:S05]  /*0150*/  BSYNC.RECONVERGENT B0 ;  /* 0x0000000000007941 */ /* 0x000fea0003800200 */
.L_x_22833:
        /* <DEDUP_REMOVED lines=10> */
.L_x_22832:
        /* <DEDUP_REMOVED lines=355> */
.L_x_22837:
        /* <DEDUP_REMOVED lines=13> */
.L_x_22836:
[----:B------:R-:W-:Y:S05]  /*1900*/  BSYNC.RECONVERGENT B0 ;  /* 0x0000000000007941 */ /* 0x000fea0003800200 */
.L_x_22835:
        /* <DEDUP_REMOVED lines=350> */
.L_x_22838:
        /* <DEDUP_REMOVED lines=13> */
.L_x_22839:
        /* <DEDUP_REMOVED lines=12> */
.L_x_26021:


//--------------------- .text._ZN2at6native27unrolled_elementwise_kernelINS0_13BinaryFunctorIiiiNS0_17BitwiseAndFunctorIiEEEESt5arrayIPcLm3EELi4E23TrivialOffsetCalculatorILi2EjES9_ILi1EjENS0_6memory15LoadWithoutCastENSC_16StoreWithoutCastEEEviT_T0_T2_T3_T4_T5_ --------------------------
	.section	.text._ZN2at6native27unrolled_elementwise_kernelINS0_13BinaryFunctorIiiiNS0_17BitwiseAndFunctorIiEEEESt5arrayIPcLm3EELi4E23TrivialOffsetCalculatorILi2EjES9_ILi1EjENS0_6memory15LoadWithoutCastENSC_16StoreWithoutCastEEEviT_T0_T2_T3_T4_T5_,"ax",@progbits
	.align	128
        .global         _ZN2at6native27unrolled_elementwise_kernelINS0_13BinaryFunctorIiiiNS0_17BitwiseAndFunctorIiEEEESt5arrayIPcLm3EELi4E23TrivialOffsetCalculatorILi2EjES9_ILi1EjENS0_6memory15LoadWithoutCastENSC_16StoreWithoutCastEEEviT_T0_T2_T3_T4_T5_
        .type           _ZN2at6native27unrolled_elementwise_kernelINS0_13BinaryFunctorIiiiNS0_17BitwiseAndFunctorIiEEEESt5arrayIPcLm3EELi4E23TrivialOffsetCalculatorILi2EjES9_ILi1EjENS0_6memory15LoadWithoutCastENSC_16StoreWithoutCastEEEviT_T0_T2_T3_T4_T5_,@function
        .size           _ZN2at6native27unrolled_elementwise_kernelINS0_13BinaryFunctorIiiiNS0_17BitwiseAndFunctorIiEEEESt5arrayIPcLm3EELi4E23TrivialOffsetCalculatorILi2EjES9_ILi1EjENS0_6memory15LoadWithoutCastENSC_16StoreWithoutCastEEEviT_T0_T2_T3_T4_T5_,(.L_x_26022 - _ZN2at6native27unrolled_elementwise_kernelINS0_13BinaryFunctorIiiiNS0_17BitwiseAndFunctorIiEEEESt5arrayIPcLm3EELi4E23TrivialOffsetCalculatorILi2EjES9_ILi1EjENS0_6memory15LoadWithoutCastENSC_16StoreWithoutCastEEEviT_T0_T2_T3_T4_T5_)
        .other          _ZN2at6native27unrolled_elementwise_kernelINS0_13BinaryFunctorIiiiNS0_17BitwiseAndFunctorIiEEEESt5arrayIPcLm3EELi4E23TrivialOffsetCalculatorILi2EjES9_ILi1EjENS0_6memory15LoadWithoutCastENSC_16StoreWithoutCastEEEviT_T0_T2_T3_T4_T5_,@"STO_CUDA_ENTRY STV_DEFAULT"
_ZN2at6native27unrolled_elementwise_kernelINS0_13BinaryFunctorIiiiNS0_17BitwiseAndFunctorIiEEEESt5arrayIPcLm3EELi4E23TrivialOffsetCalculatorILi2EjES9_ILi1EjENS0_6memory15LoadWithoutCastENSC_16StoreWithoutCastEEEviT_T0_T2_T3_T4_T5_:
.text._ZN2at6native27unrolled_elementwise_kernelINS0_13BinaryFunctorIiiiNS0_17BitwiseAndFunctorIiEEEESt5arrayIPcLm3EELi4E23TrivialOffsetCalculatorILi2EjES9_ILi1EjENS0_6memory15LoadWithoutCastENSC_16StoreWithoutCastEEEviT_T0_T2_T3_T4_T5_:
        /* <DEDUP_REMOVED lines=69> */
.L_x_22842:
[----:B------:R-:W-:Y:S05]  /*0450*/  BSYNC.RELIABLE B1 ;  /* 0x0000000000017941 */ /* 0x000fea0003800100 */
.L_x_22841:
[----:B------:R-:W-:-:S13]  /*0460*/  ISETP.GE.AND P0, PT, R19, R18, PT ;  /* 0x000000121300720c */ /* 0x000fda0003f06270 */
[----:B0-----:R-:W0:Y:S01]  /*0470*/  @!P0 LDC.64 R2, c[0x0][0x388] ;  /* 0x0000e200ff028b82 */ /* 0x001e220000000a00 */
[----:B------:R-:W-:Y:S01]  /*0480*/  @!P0 IMAD R5, R0, 0x200, R19 ;  /* 0x0000020000058824 */ /* 0x000fe200078e0213 */
[----:B------:R-:W-:-:S03]  /*0490*/  @!P0 IADD3 R19, PT, PT, R19, 0x80, RZ ;  /* 0x0000008013138810 */ /* 0x000fc60007ffe0ff */
[----:B0-----:R-:W-:-:S05]  /*04a0*/  @!P0 IMAD.WIDE.U32 R2, R5, 0x4, R2 ;  /* 0x0000000405028825 */ /* 0x001fca00078e0002 */
[----:B------:R1:W-:Y:S02]  /*04b0*/  @!P0 STG.E desc[UR4][R2.64], R23 ;  /* 0x0000001702008986 */ /* 0x0003e4000c101904 */
.L_x_22843:
[----:B------:R-:W-:Y:S05]  /*04c0*/  BSYNC.RECONVERGENT B0 ;  /* 0x0000000000007941 */ /* 0x000fea0003800200 */
.L_x_22840:
        /* <DEDUP_REMOVED lines=8> */
.L_x_22844:
        /* <DEDUP_REMOVED lines=11> */
.L_x_26022:


//--------------------- .text._ZN2at6native29vectorized_elementwise_kernelILi2ENS0_13BinaryFunctorIiiiNS0_17BitwiseAndFunctorIiEEEESt5arrayIPcLm3EEEEviT0_T1_ --------------------------
	.section	.text._ZN2at6native29vectorized_elementwise_kernelILi2ENS0_13BinaryFunctorIiiiNS0_17BitwiseAndFunctorIiEEEESt5arrayIPcLm3EEEEviT0_T1_,"ax",@progbits
	.align	128
        .global         _ZN2at6native29vectorized_elementwise_kernelILi2ENS0_13BinaryFunctorIiiiNS0_17BitwiseAndFunctorIiEEEESt5arrayIPcLm3EEEEviT0_T1_
        .type           _ZN2at6native29vectorized_elementwise_kernelILi2ENS0_13BinaryFunctorIiiiNS0_17BitwiseAndFunctorIiEEEESt5arrayIPcLm3EEEEviT0_T1_,@function
        .size           _ZN2at6native29vectorized_elementwise_kernelILi2ENS0_13BinaryFunctorIiiiNS0_17BitwiseAndFunctorIiEEEESt5arrayIPcLm3EEEEviT0_T1_,(.L_x_26023 - _ZN2at6native29vectorized_elementwise_kernelILi2ENS0_13BinaryFunctorIiiiNS0_17BitwiseAndFunctorIiEEEESt5arrayIPcLm3EEEEviT0_T1_)
        .other          _ZN2at6native29vectorized_elementwise_kernelILi2ENS0_13BinaryFunctorIiiiNS0_17BitwiseAndFunctorIiEEEESt5arrayIPcLm3EEEEviT0_T1_,@"STO_CUDA_ENTRY STV_DEFAULT"
_ZN2at6native29vectorized_elementwise_kernelILi2ENS0_13BinaryFunctorIiiiNS0_17BitwiseAndFunctorIiEEEESt5arrayIPcLm3EEEEviT0_T1_:
.text._ZN2at6native29vectorized_elementwise_kernelILi2ENS0_13BinaryFunctorIiiiNS0_17BitwiseAndFunctorIiEEEESt5arrayIPcLm3EEEEviT0_T1_:
        /* <DEDUP_REMOVED lines=118> */
.L_x_22848:
[----:B------:R-:W-:-:S13]  /*0760*/  ISETP.GE.U32.AND P0, PT, R2, R5, PT ;  /* 0x000000050200720c */ /* 0x000fda0003f06070 */
[----:B------:R-:W-:Y:S05]  /*0770*/  @P0 BRA `(.L_x_22850) ;  /* 0x0000000000300947 */ /* 0x000fea0003800000 */
[----:B0-----:R-:W0:Y:S01]  /*0780*/  LDC.64 R8, c[0x0][0x388] ;  /* 0x0000e200ff087b82 */ /* 0x001e220000000a00 */
[----:B------:R-:W-:Y:S01]  /*0790*/  IADD3 R11, PT, PT, R3, R2, RZ ;  /* 0x00000002030b7210 */ /* 0x000fe20007ffe0ff */
[----:B------:R-:W-:-:S04]  /*07a0*/  VIADD R2, R2, 0x80 ;  /* 0x0000008002027836 */ /* 0x000fc80000000000 */
[----:B0-----:R-:W-:-:S05]  /*07b0*/  IMAD.WIDE.U32 R8, R11, 0x4, R8 ;  /* 0x000000040b087825 */ /* 0x001fca00078e0008 */
[----:B------:R1:W-:Y:S02]  /*07c0*/  STG.E desc[UR4][R8.64], R6 ;  /* 0x0000000608007986 */ /* 0x0003e4000c101904 */
.L_x_22849:
[----:B------:R-:W-:-:S13]  /*07d0*/  ISETP.GE.U32.AND P0, PT, R2, R5, PT ;  /* 0x000000050200720c */ /* 0x000fda0003f06070 */
[----:B------:R-:W-:Y:S05]  /*07e0*/  @P0 BRA `(.L_x_22851) ;  /* 0x0000000000300947 */ /* 0x000fea0003800000 */
[----:B01----:R-:W0:Y:S01]  /*07f0*/  LDC.64 R8, c[0x0][0x388] ;  /* 0x0000e200ff087b82 */ /* 0x003e220000000a00 */
[----:B------:R-:W-:Y:S01]  /*0800*/  IADD3 R11, PT, PT, R3, R2, RZ ;  /* 0x00000002030b7210 */ /* 0x000fe20007ffe0ff */
[----:B------:R-:W-:-:S04]  /*0810*/  VIADD R2, R2, 0x80 ;  /* 0x0000008002027836 */ /* 0x000fc80000000000 */
[----:B0-----:R-:W-:-:S05]  /*0820*/  IMAD.WIDE.U32 R8, R11, 0x4, R8 ;  /* 0x000000040b087825 */ /* 0x001fca00078e0008 */
[----:B------:R1:W-:Y:S02]  /*0830*/  STG.E desc[UR4][R8.64], R7 ;  /* 0x0000000708007986 */ /* 0x0003e4000c101904 */
.L_x_22850:
[----:B------:R-:W-:-:S13]  /*0840*/  ISETP.GE.U32.AND P0, PT, R2, R5, PT ;  /* 0x000000050200720c */ /* 0x000fda0003f06070 */
[----:B------:R-:W-:Y:S05]  /*0850*/  @P0 BRA `(.L_x_22852) ;  /* 0x0000000000340947 */ /* 0x000fea0003800000 */
[----:B-1----:R-:W1:Y:S01]  /*0860*/  LDC.64 R6, c[0x0][0x388] ;  /* 0x0000e200ff067b82 */ /* 0x002e620000000a00 */
[----:B0-----:R-:W-:Y:S01]  /*0870*/  IADD3 R9, PT, PT, R3, R2, RZ ;  /* 0x0000000203097210 */ /* 0x001fe20007ffe0ff */
[----:B------:R-:W-:-:S04]  /*0880*/  VIADD R2, R2, 0x80 ;  /* 0x0000008002027836 */ /* 0x000fc80000000000 */
[----:B-1----:R-:W-:-:S05]  /*0890*/  IMAD.WIDE.U32 R6, R9, 0x4, R6 ;  /* 0x0000000409067825 */ /* 0x002fca00078e0006 */
[----:B------:R2:W-:Y:S02]  /*08a0*/  STG.E desc[UR4][R6.64], R20 ;  /* 0x0000001406007986 */ /* 0x0005e4000c101904 */
.L_x_22851:
        /* <DEDUP_REMOVED lines=8> */
.L_x_22852:
[----:B------:R-:W-:Y:S05]  /*0930*/  BSYNC.RELIABLE B1 ;  /* 0x0000000000017941 */ /* 0x000fea0003800100 */
.L_x_22847:
[----:B------:R-:W-:-:S13]  /*0940*/  ISETP.GE.U32.AND P0, PT, R2, R5, PT ;  /* 0x000000050200720c */ /* 0x000fda0003f06070 */
[----:B-12---:R-:W1:Y:S01]  /*0950*/  @!P0 LDC.64 R6, c[0x0][0x388] ;  /* 0x0000e200ff068b82 */ /* 0x006e620000000a00 */
[----:B0-----:R-:W-:Y:S01]  /*0960*/  @!P0 IADD3 R9, PT, PT, R3, R2, RZ ;  /* 0x0000000203098210 */ /* 0x001fe20007ffe0ff */
[----:B------:R-:W-:-:S04]  /*0970*/  @!P0 VIADD R2, R2, 0x80 ;  /* 0x0000008002028836 */ /* 0x000fc80000000000 */
[----:B-1----:R-:W-:-:S05]  /*0980*/  @!P0 IMAD.WIDE.U32 R6, R9, 0x4, R6 ;  /* 0x0000000409068825 */ /* 0x002fca00078e0006 */
[----:B------:R3:W-:Y:S02]  /*0990*/  @!P0 STG.E desc[UR4][R6.64], R0 ;  /* 0x0000000006008986 */ /* 0x0007e4000c101904 */
.L_x_22853:
[----:B------:R-:W-:Y:S05]  /*09a0*/  BSYNC.RECONVERGENT B0 ;  /* 0x0000000000007941 */ /* 0x000fea0003800200 */
.L_x_22846:
        /* <DEDUP_REMOVED lines=8> */
.L_x_22845:
        /* <DEDUP_REMOVED lines=31> */
.L_x_22854:
        /* <DEDUP_REMOVED lines=14> */
.L_x_26023:


//--------------------- .text._ZN2at6native29vectorized_elementwise_kernelILi4ENS0_13BinaryFunctorIiiiNS0_17BitwiseAndFunctorIiEEEESt5arrayIPcLm3EEEEviT0_T1_ --------------------------
	.section	.text._ZN2at6native29vectorized_elementwise_kernelILi4ENS0_13BinaryFunctorIiiiNS0_17BitwiseAndFunctorIiEEEESt5arrayIPcLm3EEEEviT0_T1_,"ax",@progbits
	.align	128
        .global         _ZN2at6native29vectorized_elementwise_kernelILi4ENS0_13BinaryFunctorIiiiNS0_17BitwiseAndFunctorIiEEEESt5arrayIPcLm3EEEEviT0_T1_
        .type           _ZN2at6native29vectorized_elementwise_kernelILi4ENS0_13BinaryFunctorIiiiNS0_17BitwiseAndFunctorIiEEEESt5arrayIPcLm3EEEEviT0_T1_,@function
        .size           _ZN2at6native29vectorized_elementwise_kernelILi4ENS0_13BinaryFunctorIiiiNS0_17BitwiseAndFunctorIiEEEESt5arrayIPcLm3EEEEviT0_T1_,(.L_x_26024 - _ZN2at6native29vectorized_elementwise_kernelILi4ENS0_13BinaryFunctorIiiiNS0_17BitwiseAndFunctorIiEEEESt5arrayIPcLm3EEEEviT0_T1_)
        .other          _ZN2at6native29vectorized_elementwise_kernelILi4ENS0_13BinaryFunctorIiiiNS0_17BitwiseAndFunctorIiEEEESt5arrayIPcLm3EEEEviT0_T1_,@"STO_CUDA_ENTRY STV_DEFAULT"
_ZN2at6native29vectorized_elementwise_kernelILi4ENS0_13BinaryFunctorIiiiNS0_17BitwiseAndFunctorIiEEEESt5arrayIPcLm3EEEEviT0_T1_:
.text._ZN2at6native29vectorized_elementwise_kernelILi4ENS0_13BinaryFunctorIiiiNS0_17BitwiseAndFunctorIiEEEESt5arrayIPcLm3EEEEviT0_T1_:
        /* <DEDUP_REMOVED lines=118> */
.L_x_22858:
[----:B------:R-:W-:-:S13]  /*0760*/  ISETP.GE.U32.AND P0, PT, R2, R5, PT ;  /* 0x000000050200720c */ /* 0x000fda0003f06070 */
[----:B------:R-:W-:Y:S05]  /*0770*/  @P0 BRA `(.L_x_22860) ;  /* 0x0000000000300947 */ /* 0x000fea0003800000 */
[----:B0-----:R-:W0:Y:S01]  /*0780*/  LDC.64 R8, c[0x0][0x388] ;  /* 0x0000e200ff087b82 */ /* 0x001e220000000a00 */
[----:B------:R-:W-:Y:S01]  /*0790*/  IADD3 R11, PT, PT, R3, R2, RZ ;  /* 0x00000002030b7210 */ /* 0x000fe20007ffe0ff */
[----:B------:R-:W-:-:S04]  /*07a0*/  VIADD R2, R2, 0x80 ;  /* 0x0000008002027836 */ /* 0x000fc80000000000 */
[----:B0-----:R-:W-:-:S05]  /*07b0*/  IMAD.WIDE.U32 R8, R11, 0x4, R8 ;  /* 0x000000040b087825 */ /* 0x001fca00078e0008 */
[----:B------:R1:W-:Y:S02]  /*07c0*/  STG.E desc[UR4][R8.64], R6 ;  /* 0x0000000608007986 */ /* 0x0003e4000c101904 */
.L_x_22859:
[----:B------:R-:W-:-:S13]  /*07d0*/  ISETP.GE.U32.AND P0, PT, R2, R5, PT ;  /* 0x000000050200720c */ /* 0x000fda0003f06070 */
[----:B------:R-:W-:Y:S05]  /*07e0*/  @P0 BRA `(.L_x_22861) ;  /* 0x0000000000300947 */ /* 0x000fea0003800000 */
[----:B01----:R-:W0:Y:S01]  /*07f0*/  LDC.64 R8, c[0x0][0x388] ;  /* 0x0000e200ff087b82 */ /* 0x003e220000000a00 */
[----:B------:R-:W-:Y:S01]  /*0800*/  IADD3 R11, PT, PT, R3, R2, RZ ;  /* 0x00000002030b7210 */ /* 0x000fe20007ffe0ff */
[----:B------:R-:W-:-:S04]  /*0810*/  VIADD R2, R2, 0x80 ;  /* 0x0000008002027836 */ /* 0x000fc80000000000 */
[----:B0-----:R-:W-:-:S05]  /*0820*/  IMAD.WIDE.U32 R8, R11, 0x4, R8 ;  /* 0x000000040b087825 */ /* 0x001fca00078e0008 */
[----:B------:R1:W-:Y:S02]  /*0830*/  STG.E desc[UR4][R8.64], R7 ;  /* 0x0000000708007986 */ /* 0x0003e4000c101904 */
.L_x_22860:
[----:B------:R-:W-:-:S13]  /*0840*/  ISETP.GE.U32.AND P0, PT, R2, R5, PT ;  /* 0x000000050200720c */ /* 0x000fda0003f06070 */
[----:B------:R-:W-:Y:S05]  /*0850*/  @P0 BRA `(.L_x_22862) ;  /* 0x0000000000340947 */ /* 0x000fea0003800000 */
[----:B-1----:R-:W1:Y:S01]  /*0860*/  LDC.64 R6, c[0x0][0x388] ;  /* 0x0000e200ff067b82 */ /* 0x002e620000000a00 */
[----:B0-----:R-:W-:Y:S01]  /*0870*/  IADD3 R9, PT, PT, R3, R2, RZ ;  /* 0x0000000203097210 */ /* 0x001fe20007ffe0ff */
[----:B------:R-:W-:-:S04]  /*0880*/  VIADD R2, R2, 0x80 ;  /* 0x0000008002027836 */ /* 0x000fc80000000000 */
[----:B-1----:R-:W-:-:S05]  /*0890*/  IMAD.WIDE.U32 R6, R9, 0x4, R6 ;  /* 0x0000000409067825 */ /* 0x002fca00078e0006 */
[----:B------:R2:W-:Y:S02]  /*08a0*/  STG.E desc[UR4][R6.64], R20 ;  /* 0x0000001406007986 */ /* 0x0005e4000c101904 */
.L_x_22861:
        /* <DEDUP_REMOVED lines=8> */
.L_x_22862:
[----:B------:R-:W-:Y:S05]  /*0930*/  BSYNC.RELIABLE B1 ;  /* 0x0000000000017941 */ /* 0x000fea0003800100 */
.L_x_22857:
[----:B------:R-:W-:-:S13]  /*0940*/  ISETP.GE.U32.AND P0, PT, R2, R5, PT ;  /* 0x000000050200720c */ /* 0x000fda0003f06070 */
[----:B-12---:R-:W1:Y:S01]  /*0950*/  @!P0 LDC.64 R6, c[0x0][0x388] ;  /* 0x0000e200ff068b82 */ /* 0x006e620000000a00 */
[----:B0-----:R-:W-:Y:S01]  /*0960*/  @!P0 IADD3 R9, PT, PT, R3, R2, RZ ;  /* 0x0000000203098210 */ /* 0x001fe20007ffe0ff */
[----:B------:R-:W-:-:S04]  /*0970*/  @!P0 VIADD R2, R2, 0x80 ;  /* 0x0000008002028836 */ /* 0x000fc80000000000 */
[----:B-1----:R-:W-:-:S05]  /*0980*/  @!P0 IMAD.WIDE.U32 R6, R9, 0x4, R6 ;  /* 0x0000000409068825 */ /* 0x002fca00078e0006 */
[----:B------:R3:W-:Y:S02]  /*0990*/  @!P0 STG.E desc[UR4][R6.64], R0 ;  /* 0x0000000006008986 */ /* 0x0007e4000c101904 */
.L_x_22863:
[----:B------:R-:W-:Y:S05]  /*09a0*/  BSYNC.RECONVERGENT B0 ;  /* 0x0000000000007941 */ /* 0x000fea0003800200 */
.L_x_22856:
        /* <DEDUP_REMOVED lines=8> */
.L_x_22855:
        /* <DEDUP_REMOVED lines=25> */
.L_x_22864:
        /* <DEDUP_REMOVED lines=12> */
.L_x_26024:


//--------------------- .text._ZN2at6native29vectorized_elementwise_kernelILi8ENS0_13BinaryFunctorIiiiNS0_17BitwiseAndFunctorIiEEEESt5arrayIPcLm3EEEEviT0_T1_ --------------------------
	.section	.text._ZN2at6native29vectorized_elementwise_kernelILi8ENS0_13BinaryFunctorIiiiNS0_17BitwiseAndFunctorIiEEEESt5arrayIPcLm3EEEEviT0_T1_,"ax",@progbits
	.align	128
        .global         _ZN2at6native29vectorized_elementwise_kernelILi8ENS0_13BinaryFunctorIiiiNS0_17BitwiseAndFunctorIiEEEESt5arrayIPcLm3EEEEviT0_T1_
        .type           _ZN2at6native29vectorized_elementwise_kernelILi8ENS0_13BinaryFunctorIiiiNS0_17BitwiseAndFunctorIiEEEESt5arrayIPcLm3EEEEviT0_T1_,@function
        .size           _ZN2at6native29vectorized_elementwise_kernelILi8ENS0_13BinaryFunctorIiiiNS0_17BitwiseAndFunctorIiEEEESt5arrayIPcLm3EEEEviT0_T1_,(.L_x_26025 - _ZN2at6native29vectorized_elementwise_kernelILi8ENS0_13BinaryFunctorIiiiNS0_17BitwiseAndFunctorIiEEEESt5arrayIPcLm3EEEEviT0_T1_)
        .other          _ZN2at6native29vectorized_elementwise_kernelILi8ENS0_13BinaryFunctorIiiiNS0_17BitwiseAndFunctorIiEEEESt5arrayIPcLm3EEEEviT0_T1_,@"STO_CUDA_ENTRY STV_DEFAULT"
_ZN2at6native29vectorized_elementwise_kernelILi8ENS0_13BinaryFunctorIiiiNS0_17BitwiseAndFunctorIiEEEESt5arrayIPcLm3EEEEviT0_T1_:
.text._ZN2at6native29vectorized_elementwise_kernelILi8ENS0_13BinaryFunctorIiiiNS0_17BitwiseAndFunctorIiEEEESt5arrayIPcLm3EEEEviT0_T1_:
[----:B------:R-:W-:Y:S01]  /*0000*/  LDC R1, c[0x0][0x37c] ;  /* 0x0000df00ff017b82 */ /* 0x000fe20000000800 */
[----:B------:R-:W-:Y:S05]  /*0010*/  EXIT ;  /* 0x000000000000794d */ /* 0x000fea0003800000 */
.L_x_22865:
        /* <DEDUP_REMOVED lines=14> */
.L_x_26025:


//--------------------- .text._ZN2at6native18elementwise_kernelILi128ELi4EZNS0_15gpu_kernel_implINS0_13AUnaryFunctorIaaaNS0_17BitwiseAndFunctorIaEEEEEEvRNS_18TensorIteratorBaseERKT_EUliE_EEviT1_ --------------------------
	.section	.text._ZN2at6native18elementwise_kernelILi128ELi4EZNS0_15gpu_kernel_implINS0_13AUnaryFunctorIaaaNS0_17BitwiseAndFunctorIaEEEEEEvRNS_18TensorIteratorBaseERKT_EUliE_EEviT1_,"ax",@progbits
	.align	128
        .global         _ZN2at6native18elementwise_kernelILi128ELi4EZNS0_15gpu_kernel_implINS0_13AUnaryFunctorIaaaNS0_17BitwiseAndFunctorIaEEEEEEvRNS_18TensorIteratorBaseERKT_EUliE_EEviT1_
        .type           _ZN2at6native18elementwise_kernelILi128ELi4EZNS0_15gpu_kernel_implINS0_13AUnaryFunctorIaaaNS0_17BitwiseAndFunctorIaEEEEEEvRNS_18TensorIteratorBaseERKT_EUliE_EEviT1_,@function
        .size           _ZN2at6native18elementwise_kernelILi128ELi4EZNS0_15gpu_kernel_implINS0_13AUnaryFunctorIaaaNS0_17BitwiseAndFunctorIaEEEEEEvRNS_18TensorIteratorBaseERKT_EUliE_EEviT1_,(.L_x_26026 - _ZN2at6native18elementwise_kernelILi128ELi4EZNS0_15gpu_kernel_implINS0_13AUnaryFunctorIaaaNS0_17BitwiseAndFunctorIaEEEEEEvRNS_18TensorIteratorBaseERKT_EUliE_EEviT1_)
        .other          _ZN2at6native18elementwise_kernelILi128ELi4EZNS0_15gpu_kernel_implINS0_13AUnaryFunctorIaaaNS0_17BitwiseAndFunctorIaEEEEEEvRNS_18TensorIteratorBaseERKT_EUliE_EEviT1_,@"STO_CUDA_ENTRY STV_DEFAULT"
_ZN2at6native18elementwise_kernelILi128ELi4EZNS0_15gpu_kernel_implINS0_13AUnaryFunctorIaaaNS0_17BitwiseAndFunctorIaEEEEEEvRNS_18TensorIteratorBaseERKT_EUliE_EEviT1_:
.text._ZN2at6native18elementwise_kernelILi128ELi4EZNS0_15gpu_kernel_implINS0_13AUnaryFunctorIaaaNS0_17BitwiseAndFunctorIaEEEEEEvRNS_18TensorIteratorBaseERKT_EUliE_EEviT1_:
        /* <DEDUP_REMOVED lines=320> */
.L_x_22868:
        /* <DEDUP_REMOVED lines=16> */
.L_x_22872:
[----:B------:R0:W5:Y:S01]  /*1500*/  LDG.E.U8 R0, desc[UR36][R2.64] ;  /* 0x0000002402007981 */ /* 0x000162000c1e1100 */
[----:B------:R-:W-:Y:S05]  /*1510*/  BRA `(.L_x_22874) ;  /* 0x0000000c004c7947 */ /* 0x000fea0003800000 */
.L_x_22871:
        /* <DEDUP_REMOVED lines=8> */
.L_x_22876:
[----:B------:R0:W5:Y:S01]  /*15a0*/  LDG.E.U8 R0, desc[UR36][R2.64] ;  /* 0x0000002402007981 */ /* 0x000162000c1e1100 */
[----:B------:R-:W-:Y:S05]  /*15b0*/  BRA `(.L_x_22874) ;  /* 0x0000000c00247947 */ /* 0x000fea0003800000 */
.L_x_22875:
[----:B------:R0:W5:Y:S01]  /*15c0*/  LDG.E.U16 R0, desc[UR36][R2.64] ;  /* 0x0000002402007981 */ /* 0x000162000c1e1500 */
[----:B------:R-:W-:Y:S05]  /*15d0*/  BRA `(.L_x_22874) ;  /* 0x0000000c001c7947 */ /* 0x000fea0003800000 */
.L_x_22870:
        /* <DEDUP_REMOVED lines=9> */
.L_x_22878:
[----:B------:R-:W2:Y:S02]  /*1670*/  LDG.E.U16 R4, desc[UR36][R2.64] ;  /* 0x0000002402047981 */ /* 0x000ea4000c1e1500 */
[----:B--2---:R-:W-:-:S06]  /*1680*/  HADD2.F32 R4, -RZ, R4.H0_H0 ;  /* 0x20000004ff047230 */ /* 0x004fcc0000004100 */
[----:B------:R-:W0:Y:S02]  /*1690*/  F2I.FTZ.TRUNC.NTZ R4, R4 ;  /* 0x0000000400047305 */ /* 0x000e24000021f100 */
[----:B0-----:R-:W-:Y:S01]  /*16a0*/  PRMT R0, R4, 0x7610, R0 ;  /* 0x0000761004007816 */ /* 0x001fe20000000000 */
[----:B------:R-:W-:Y:S06]  /*16b0*/  BRA `(.L_x_22874) ;  /* 0x0000000800e47947 */ /* 0x000fec0003800000 */
.L_x_22877:
        /* <DEDUP_REMOVED lines=9> */
.L_x_22880:
[----:B------:R-:W2:Y:S02]  /*1750*/  LDG.E.U16 R2, desc[UR36][R2.64] ;  /* 0x0000002402027981 */ /* 0x000ea4000c1e1500 */
[----:B--2---:R-:W-:-:S06]  /*1760*/  HADD2.F32 R4, -RZ, R2.H0_H0 ;  /* 0x20000002ff047230 */ /* 0x004fcc0000004100 */
[----:B------:R-:W0:Y:S02]  /*1770*/  F2I.FTZ.TRUNC.NTZ R4, R4 ;  /* 0x0000000400047305 */ /* 0x000e24000021f100 */
[----:B0-----:R-:W-:Y:S01]  /*1780*/  PRMT R0, R4, 0x7610, R0 ;  /* 0x0000761004007816 */ /* 0x001fe20000000000 */
[----:B------:R-:W-:Y:S06]  /*1790*/  BRA `(.L_x_22874) ;  /* 0x0000000800ac7947 */ /* 0x000fec0003800000 */
.L_x_22879:
[----:B------:R-:W2:Y:S02]  /*17a0*/  LDG.E.64 R2, desc[UR36][R2.64] ;  /* 0x0000002402027981 */ /* 0x000ea4000c1e1b00 */
[----:B--2---:R0:W1:Y:S02]  /*17b0*/  F2I.F64.TRUNC R0, R2 ;  /* 0x0000000200007311 */ /* 0x004064000030d100 */
[----:B01----:R-:W-:Y:S05]  /*17c0*/  BRA `(.L_x_22874) ;  /* 0x0000000800a07947 */ /* 0x003fea0003800000 */
.L_x_22869:
        /* <DEDUP_REMOVED lines=12> */
.L_x_22883:
[----:B------:R-:W2:Y:S02]  /*1890*/  LDG.E.64 R2, desc[UR36][R2.64] ;  /* 0x0000002402027981 */ /* 0x000ea4000c1e1b00 */
[----:B--2---:R3:W4:Y:S02]  /*18a0*/  F2I.F64.TRUNC R0, R2 ;  /* 0x0000000200007311 */ /* 0x004724000030d100 */
[----:B---34-:R-:W-:Y:S05]  /*18b0*/  BRA `(.L_x_22874) ;  /* 0x0000000800647947 */ /* 0x018fea0003800000 */
.L_x_22882:
        /* <DEDUP_REMOVED lines=27> */
.L_x_22885:
        /* <DEDUP_REMOVED lines=14> */
.L_x_22884:
[----:B------:R-:W2:Y:S02]  /*1b50*/  LDG.E.U16 R4, desc[UR36][R2.64] ;  /* 0x0000002402047981 */ /* 0x000ea4000c1e1500 */
[----:B--2---:R-:W-:-:S06]  /*1b60*/  IMAD.U32 R4, R4, 0x10000, RZ ;  /* 0x0001000004047824 */ /* 0x004fcc00078e00ff */
[----:B------:R-:W0:Y:S02]  /*1b70*/  F2I.FTZ.TRUNC.NTZ R4, R4 ;  /* 0x0000000400047305 */ /* 0x000e24000021f100 */
[----:B0-----:R-:W-:Y:S01]  /*1b80*/  PRMT R0, R4, 0x7610, R0 ;  /* 0x0000761004007816 */ /* 0x001fe20000000000 */
[----:B------:R-:W-:Y:S06]  /*1b90*/  BRA `(.L_x_22874) ;  /* 0x0000000400ac7947 */ /* 0x000fec0003800000 */
.L_x_22881:
        /* <DEDUP_REMOVED lines=10> */
.L_x_22888:
        /* <DEDUP_REMOVED lines=21> */
.L_x_22892:
[----:B------:R-:W-:Y:S05]  /*1d90*/  BSYNC.RECONVERGENT B1 ;  /* 0x0000000000017941 */ /* 0x000fea0003800200 */
.L_x_22891:
[----:B------:R-:W-:Y:S02]  /*1da0*/  SHF.L.U32 R0, R0, 0x14, RZ ;  /* 0x0000001400007819 */ /* 0x000fe400000006ff */
[----:B------:R-:W-:-:S04]  /*1db0*/  LEA R2, R2, 0x3b800000, 0x17 ;  /* 0x3b80000002027811 */ /* 0x000fc800078eb8ff */
[----:B------:R-:W-:-:S07]  /*1dc0*/  LOP3.LUT R4, R2, R0, R7, 0xfe, !PT ;  /* 0x0000000002047212 */ /* 0x000fce00078efe07 */
.L_x_22890:
[----:B------:R-:W-:Y:S05]  /*1dd0*/  BSYNC.RECONVERGENT B0 ;  /* 0x0000000000007941 */ /* 0x000fea0003800200 */
.L_x_22889:
[----:B------:R-:W0:Y:S02]  /*1de0*/  F2I.FTZ.TRUNC.NTZ R4, R4 ;  /* 0x0000000400047305 */ /* 0x000e24000021f100 */
[----:B0-----:R-:W-:Y:S01]  /*1df0*/  PRMT R0, R4, 0x7610, R0 ;  /* 0x0000761004007816 */ /* 0x001fe20000000000 */
[----:B------:R-:W-:Y:S06]  /*1e00*/  BRA `(.L_x_22874) ;  /* 0x0000000400107947 */ /* 0x000fec0003800000 */
.L_x_22887:
        /* <DEDUP_REMOVED lines=21> */
.L_x_22896:
[----:B------:R-:W-:Y:S05]  /*1f60*/  BSYNC.RECONVERGENT B1 ;  /* 0x0000000000017941 */ /* 0x000fea0003800200 */
.L_x_22895:
[----:B------:R-:W-:Y:S01]  /*1f70*/  IMAD.SHL.U32 R0, R0, 0x200000, RZ ;  /* 0x0020000000007824 */ /* 0x000fe200078e00ff */
[----:B------:R-:W-:-:S04]  /*1f80*/  LEA R2, R2, 0x37800000, 0x17 ;  /* 0x3780000002027811 */ /* 0x000fc800078eb8ff */
[----:B------:R-:W-:-:S07]  /*1f90*/  LOP3.LUT R4, R2, R0, R7, 0xfe, !PT ;  /* 0x0000000002047212 */ /* 0x000fce00078efe07 */
.L_x_22894:
[----:B------:R-:W-:Y:S05]  /*1fa0*/  BSYNC.RECONVERGENT B0 ;  /* 0x0000000000007941 */ /* 0x000fea0003800200 */
.L_x_22893:
[----:B------:R-:W0:Y:S02]  /*1fb0*/  F2I.FTZ.TRUNC.NTZ R4, R4 ;  /* 0x0000000400047305 */ /* 0x000e24000021f100 */
[----:B0-----:R-:W-:Y:S01]  /*1fc0*/  PRMT R0, R4, 0x7610, R0 ;  /* 0x0000761004007816 */ /* 0x001fe20000000000 */
[----:B------:R-:W-:Y:S06]  /*1fd0*/  BRA `(.L_x_22874) ;  /* 0x00000000009c7947 */ /* 0x000fec0003800000 */
.L_x_22886:
[----:B------:R-:W-:-:S09]  /*1fe0*/  UISETP.NE.AND UP0, UPT, UR4, 0x1c, UPT ;  /* 0x0000001c0400788c */ /* 0x000fd2000bf05270 */
[----:B------:R-:W-:Y:S05]  /*1ff0*/  BRA.U !UP0, `(.L_x_22897) ;  /* 0x0000000108907547 */ /* 0x000fea000b800000 */
[----:B------:R-:W-:-:S09]  /*2000*/  UISETP.NE.AND UP0, UPT, UR4, 0x1d, UPT ;  /* 0x0000001d0400788c */ /* 0x000fd2000bf05270 */
[----:B------:R-:W-:Y:S05]  /*2010*/  BRA.U !UP0, `(.L_x_22898) ;  /* 0x0000000108807547 */ /* 0x000fea000b800000 */
[----:B------:R-:W-:-:S09]  /*2020*/  UISETP.NE.AND UP0, UPT, UR4, 0x2c, UPT ;  /* 0x0000002c0400788c */ /* 0x000fd2000bf05270 */
[----:B------:R-:W-:Y:S05]  /*2030*/  BRA.U !UP0, `(.L_x_22899) ;  /* 0x0000000108487547 */ /* 0x000fea000b800000 */
.L_x_22873:
        /* <DEDUP_REMOVED lines=16> */
.L_x_22900:
[----:B------:R-:W-:Y:S01]  /*2140*/  PRMT R0, RZ, 0x7610, R0 ;  /* 0x00007610ff007816 */ /* 0x000fe20000000000 */
[----:B------:R-:W-:Y:S06]  /*2150*/  BRA `(.L_x_22874) ;  /* 0x00000000003c7947 */ /* 0x000fec0003800000 */
.L_x_22899:
        /* <DEDUP_REMOVED lines=8> */
.L_x_22902:
[----:B------:R-:W-:Y:S05]  /*21e0*/  BSYNC.RECONVERGENT B0 ;  /* 0x0000000000007941 */ /* 0x000fea0003800200 */
.L_x_22901:
[----:B------:R-:W0:Y:S02]  /*21f0*/  F2I.FTZ.TRUNC.NTZ R4, R4 ;  /* 0x0000000400047305 */ /* 0x000e24000021f100 */
[----:B0-----:R-:W-:Y:S01]  /*2200*/  PRMT R0, R4, 0x7610, R0 ;  /* 0x0000761004007816 */ /* 0x001fe20000000000 */
[----:B------:R-:W-:Y:S06]  /*2210*/  BRA `(.L_x_22874) ;  /* 0x00000000000c7947 */ /* 0x000fec0003800000 */
.L_x_22898:
[----:B------:R2:W5:Y:S01]  /*2220*/  LDG.E.U8 R0, desc[UR36][R2.64] ;  /* 0x0000002402007981 */ /* 0x000562000c1e1100 */
[----:B------:R-:W-:Y:S05]  /*2230*/  BRA `(.L_x_22874) ;  /* 0x0000000000047947 */ /* 0x000fea0003800000 */
.L_x_22897:
[----:B------:R1:W5:Y:S02]  /*2240*/  LDG.E.U8 R0, desc[UR36][R2.64] ;  /* 0x0000002402007981 */ /* 0x000364000c1e1100 */
.L_x_22874:
        /* <DEDUP_REMOVED lines=17> */
.L_x_22906:
[----:B------:R3:W-:Y:S01]  /*2360*/  STG.E.U8 desc[UR36][R2.64], R7 ;  /* 0x0000000702007986 */ /* 0x0007e2000c101124 */
[----:B------:R-:W-:Y:S05]  /*2370*/  BRA `(.L_x_22908) ;  /* 0x0000000c007c7947 */ /* 0x000fea0003800000 */
.L_x_22905:
        /* <DEDUP_REMOVED lines=12> */
.L_x_22910:
[----:B------:R-:W-:-:S05]  /*2440*/  PRMT R5, R7, 0x8880, RZ ;  /* 0x0000888007057816 */ /* 0x000fca00000000ff */
[----:B------:R1:W-:Y:S01]  /*2450*/  STG.E desc[UR36][R2.64], R5 ;  /* 0x0000000502007986 */ /* 0x0003e2000c101924 */
[----:B------:R-:W-:Y:S05]  /*2460*/  BRA `(.L_x_22908) ;  /* 0x0000000c00407947 */ /* 0x000fea0003800000 */
.L_x_22909:
[----:B------:R-:W-:-:S04]  /*2470*/  PRMT R5, R7, 0x8880, RZ ;  /* 0x0000888007057816 */ /* 0x000fc800000000ff */
[----:B------:R-:W-:-:S05]  /*2480*/  PRMT R5, R5, 0x7710, RZ ;  /* 0x0000771005057816 */ /* 0x000fca00000000ff */
[----:B------:R2:W-:Y:S01]  /*2490*/  STG.E.U16 desc[UR36][R2.64], R5 ;  /* 0x0000000502007986 */ /* 0x0005e2000c101524 */
[----:B------:R-:W-:Y:S05]  /*24a0*/  BRA `(.L_x_22908) ;  /* 0x0000000c00307947 */ /* 0x000fea0003800000 */
.L_x_22904:
        /* <DEDUP_REMOVED lines=9> */
.L_x_22912:
[----:B------:R-:W0:Y:S02]  /*2540*/  I2F.S8 R0, R7 ;  /* 0x0000000700007306 */ /* 0x000e240000001400 */
[----:B0-----:R-:W-:-:S05]  /*2550*/  F2FP.F16.F32.PACK_AB R0, RZ, R0 ;  /* 0x00000000ff00723e */ /* 0x001fca00000000ff */
[----:B------:R0:W-:Y:S01]  /*2560*/  STG.E.U16 desc[UR36][R2.64], R0 ;  /* 0x0000000002007986 */ /* 0x0001e2000c101524 */
[----:B------:R-:W-:Y:S05]  /*2570*/  BRA `(.L_x_22908) ;  /* 0x0000000800fc7947 */ /* 0x000fea0003800000 */
.L_x_22911:
[----:B------:R-:W-:-:S09]  /*2580*/  UISETP.NE.AND UP0, UPT, UR4, 0x7, UPT ;  /* 0x000000070400788c */ /* 0x000fd2000bf05270 */
[----:B------:R-:W-:Y:S05]  /*2590*/  BRA.U !UP0, `(.L_x_22913) ;  /* 0x0000000108347547 */ /* 0x000fea000b800000 */
[----:B------:R-:W-:-:S09]  /*25a0*/  UISETP.NE.AND UP0, UPT, UR4, 0x8, UPT ;  /* 0x000000080400788c */ /* 0x000fd2000bf05270 */
[----:B------:R-:W-:Y:S05]  /*25b0*/  BRA.U !UP0, `(.L_x_22914) ;  /* 0x0000000108187547 */ /* 0x000fea000b800000 */
[----:B------:R-:W-:-:S09]  /*25c0*/  UISETP.NE.AND UP0, UPT, UR4, 0x9, UPT ;  /* 0x000000090400788c */ /* 0x000fd2000bf05270 */
[----:B------:R-:W-:Y:S05]  /*25d0*/  BRA.U UP0, `(.L_x_22907) ;  /* 0x0000000900407547 */ /* 0x000fea000b800000 */
[----:B------:R-:W0:Y:S01]  /*25e0*/  I2F.S8 R4, R7 ;  /* 0x0000000700047306 */ /* 0x000e220000001400 */
[----:B------:R-:W-:-:S05]  /*25f0*/  HFMA2 R5, -RZ, RZ, 0, 0 ;  /* 0x00000000ff057431 */ /* 0x000fca00000001ff */
[----:B0-----:R0:W-:Y:S01]  /*2600*/  STG.E.64 desc[UR36][R2.64], R4 ;  /* 0x0000000402007986 */ /* 0x0011e2000c101b24 */
[----:B------:R-:W-:Y:S05]  /*2610*/  BRA `(.L_x_22908) ;  /* 0x0000000800d47947 */ /* 0x000fea0003800000 */
.L_x_22914:
[----:B------:R-:W0:Y:S02]  /*2620*/  I2F.S8 R7, R7 ;  /* 0x0000000700077306 */ /* 0x000e240000001400 */
[----:B0-----:R-:W-:-:S04]  /*2630*/  F2FP.F16.F32.PACK_AB R5, RZ, R7 ;  /* 0x00000007ff05723e */ /* 0x001fc800000000ff */
[----:B------:R-:W-:-:S05]  /*2640*/  PRMT R5, R5, 0x5410, RZ ;  /* 0x0000541005057816 */ /* 0x000fca00000000ff */
[----:B------:R0:W-:Y:S01]  /*2650*/  STG.E desc[UR36][R2.64], R5 ;  /* 0x0000000502007986 */ /* 0x0001e2000c101924 */
[----:B------:R-:W-:Y:S05]  /*2660*/  BRA `(.L_x_22908) ;  /* 0x0000000800c07947 */ /* 0x000fea0003800000 */
.L_x_22913:
[----:B------:R-:W-:-:S04]  /*2670*/  PRMT R4, R7, 0x8880, RZ ;  /* 0x0000888007047816 */ /* 0x000fc800000000ff */
[----:B------:R-:W-:-:S06]  /*2680*/  PRMT R4, R4, 0x7710, RZ ;  /* 0x0000771004047816 */ /* 0x000fcc00000000ff */
[----:B------:R-:W0:Y:S02]  /*2690*/  I2F.F64.S16 R4, R4 ;  /* 0x0000000400047312 */ /* 0x000e240000101c00 */
[----:B0-----:R0:W-:Y:S01]  /*26a0*/  STG.E.64 desc[UR36][R2.64], R4 ;  /* 0x0000000402007986 */ /* 0x0011e2000c101b24 */
[----:B------:R-:W-:Y:S05]  /*26b0*/  BRA `(.L_x_22908) ;  /* 0x0000000800ac7947 */ /* 0x000fea0003800000 */
.L_x_22903:
        /* <DEDUP_REMOVED lines=12> */
.L_x_22917:
[----:B------:R-:W-:Y:S02]  /*2780*/  PRMT R4, R7, 0x8880, RZ ;  /* 0x0000888007047816 */ /* 0x000fe400000000ff */
[----:B------:R-:W-:Y:S02]  /*2790*/  CS2R R6, SRZ ;  /* 0x0000000000067805 */ /* 0x000fe4000001ff00 */
[----:B------:R-:W-:-:S06]  /*27a0*/  PRMT R4, R4, 0x7710, RZ ;  /* 0x0000771004047816 */ /* 0x000fcc00000000ff */
[----:B------:R-:W0:Y:S02]  /*27b0*/  I2F.F64.S16 R4, R4 ;  /* 0x0000000400047312 */ /* 0x000e240000101c00 */
[----:B0-----:R0:W-:Y:S01]  /*27c0*/  STG.E.128 desc[UR36][R2.64], R4 ;  /* 0x0000000402007986 */ /* 0x0011e2000c101d24 */
[----:B------:R-:W-:Y:S05]  /*27d0*/  BRA `(.L_x_22908) ;  /* 0x0000000800647947 */ /* 0x000fea0003800000 */
.L_x_22916:
        /* <DEDUP_REMOVED lines=19> */
.L_x_22921:
[----:B------:R-:W-:Y:S05]  /*2910*/  BSYNC.RECONVERGENT B0 ;  /* 0x0000000000007941 */ /* 0x000fea0003800200 */
.L_x_22920:
[----:B------:R-:W-:-:S05]  /*2920*/  LOP3.LUT R5, R0, 0x80, R5, 0xf8, !PT ;  /* 0x0000008000057812 */ /* 0x000fca00078ef805 */
[----:B------:R0:W-:Y:S01]  /*2930*/  STG.E.U8 desc[UR36][R2.64], R5 ;  /* 0x0000000502007986 */ /* 0x0001e2000c101124 */
[----:B------:R-:W-:Y:S05]  /*2940*/  BRA `(.L_x_22908) ;  /* 0x0000000800087947 */ /* 0x000fea0003800000 */
.L_x_22919:
        /* <DEDUP_REMOVED lines=15> */
.L_x_22923:
[----:B------:R-:W-:Y:S05]  /*2a40*/  BSYNC.RECONVERGENT B0 ;  /* 0x0000000000007941 */ /* 0x000fea0003800200 */
.L_x_22922:
[----:B------:R-:W-:-:S05]  /*2a50*/  LOP3.LUT R5, R0, 0x80, R5, 0xf8, !PT ;  /* 0x0000008000057812 */ /* 0x000fca00078ef805 */
[----:B------:R0:W-:Y:S01]  /*2a60*/  STG.E.U8 desc[UR36][R2.64], R5 ;  /* 0x0000000502007986 */ /* 0x0001e2000c101124 */
[----:B------:R-:W-:Y:S05]  /*2a70*/  BRA `(.L_x_22908) ;  /* 0x0000000400bc7947 */ /* 0x000fea0003800000 */
.L_x_22918:
[----:B------:R-:W0:Y:S02]  /*2a80*/  I2F.S8 R0, R7 ;  /* 0x0000000700007306 */ /* 0x000e240000001400 */
[----:B0-----:R-:W-:-:S05]  /*2a90*/  F2FP.BF16.F32.PACK_AB R0, RZ, R0 ;  /* 0x00000000ff00723e */ /* 0x001fca00000010ff */
[----:B------:R0:W-:Y:S01]  /*2aa0*/  STG.E.U16 desc[UR36][R2.64], R0 ;  /* 0x0000000002007986 */ /* 0x0001e2000c101524 */
[----:B------:R-:W-:Y:S05]  /*2ab0*/  BRA `(.L_x_22908) ;  /* 0x0000000400ac7947 */ /* 0x000fea0003800000 */
.L_x_22915:
        /* <DEDUP_REMOVED lines=12> */
.L_x_22926:
        /* <DEDUP_REMOVED lines=13> */
.L_x_22929:
[----:B------:R-:W-:-:S04]  /*2c50*/  SHF.R.U32.HI R0, RZ, 0x14, R5 ;  /* 0x00000014ff007819 */ /* 0x000fc80000011605 */
[----:B------:R-:W-:-:S04]  /*2c60*/  LOP3.LUT R0, R0, 0x1, RZ, 0xc0, !PT ;  /* 0x0000000100007812 */ /* 0x000fc800078ec0ff */
[----:B------:R-:W-:-:S04]  /*2c70*/  IADD3 R0, PT, PT, R5, 0x487ffff, R0 ;  /* 0x0487ffff05007810 */ /* 0x000fc80007ffe000 */
[----:B------:R-:W-:-:S04]  /*2c80*/  SHF.R.U32.HI R0, RZ, 0x14, R0 ;  /* 0x00000014ff007819 */ /* 0x000fc80000011600 */
[----:B------:R-:W-:-:S07]  /*2c90*/  LOP3.LUT R4, R0, 0xff, RZ, 0xc0, !PT ;  /* 0x000000ff00047812 */ /* 0x000fce00078ec0ff */
.L_x_22930:
[----:B------:R-:W-:-:S04]  /*2ca0*/  SHF.R.U32.HI R5, RZ, 0x18, R5 ;  /* 0x00000018ff057819 */ /* 0x000fc80000011605 */
[----:B------:R-:W-:-:S04]  /*2cb0*/  LOP3.LUT R4, R4, 0x80, R5, 0xf8, !PT ;  /* 0x0000008004047812 */ /* 0x000fc800078ef805 */
[----:B------:R-:W-:-:S07]  /*2cc0*/  PRMT R0, R4, 0x7610, R0 ;  /* 0x0000761004007816 */ /* 0x000fce0000000000 */
.L_x_22928:
[----:B------:R-:W-:Y:S05]  /*2cd0*/  BSYNC.RECONVERGENT B0 ;  /* 0x0000000000007941 */ /* 0x000fea0003800200 */
.L_x_22927:
[----:B------:R0:W-:Y:S01]  /*2ce0*/  STG.E.U8 desc[UR36][R2.64], R0 ;  /* 0x0000000002007986 */ /* 0x0001e2000c101124 */
[----:B------:R-:W-:Y:S05]  /*2cf0*/  BRA `(.L_x_22908) ;  /* 0x00000004001c7947 */ /* 0x000fea0003800000 */
.L_x_22925:
        /* <DEDUP_REMOVED lines=13> */
.L_x_22933:
[----:B------:R-:W-:-:S04]  /*2dd0*/  SHF.R.U32.HI R0, RZ, 0x15, R5 ;  /* 0x00000015ff007819 */ /* 0x000fc80000011605 */
[----:B------:R-:W-:-:S04]  /*2de0*/  LOP3.LUT R0, R0, 0x1, RZ, 0xc0, !PT ;  /* 0x0000000100007812 */ /* 0x000fc800078ec0ff */
[----:B------:R-:W-:-:S04]  /*2df0*/  IADD3 R0, PT, PT, R5, 0x88fffff, R0 ;  /* 0x088fffff05007810 */ /* 0x000fc80007ffe000 */
[----:B------:R-:W-:-:S04]  /*2e00*/  SHF.R.U32.HI R0, RZ, 0x15, R0 ;  /* 0x00000015ff007819 */ /* 0x000fc80000011600 */
[----:B------:R-:W-:-:S07]  /*2e10*/  LOP3.LUT R4, R0, 0xff, RZ, 0xc0, !PT ;  /* 0x000000ff00047812 */ /* 0x000fce00078ec0ff */
.L_x_22934:
[----:B------:R-:W-:-:S04]  /*2e20*/  SHF.R.U32.HI R5, RZ, 0x18, R5 ;  /* 0x00000018ff057819 */ /* 0x000fc80000011605 */
[----:B------:R-:W-:-:S04]  /*2e30*/  LOP3.LUT R4, R4, 0x80, R5, 0xf8, !PT ;  /* 0x0000008004047812 */ /* 0x000fc800078ef805 */
[----:B------:R-:W-:-:S07]  /*2e40*/  PRMT R0, R4, 0x7610, R0 ;  /* 0x0000761004007816 */ /* 0x000fce0000000000 */
.L_x_22932:
[----:B------:R-:W-:Y:S05]  /*2e50*/  BSYNC.RECONVERGENT B0 ;  /* 0x0000000000007941 */ /* 0x000fea0003800200 */
.L_x_22931:
[----:B------:R0:W-:Y:S01]  /*2e60*/  STG.E.U8 desc[UR36][R2.64], R0 ;  /* 0x0000000002007986 */ /* 0x0001e2000c101124 */
[----:B------:R-:W-:Y:S05]  /*2e70*/  BRA `(.L_x_22908) ;  /* 0x0000000000bc7947 */ /* 0x000fea0003800000 */
.L_x_22924:
[----:B------:R-:W-:-:S09]  /*2e80*/  UISETP.NE.AND UP0, UPT, UR4, 0x1c, UPT ;  /* 0x0000001c0400788c */ /* 0x000fd2000bf05270 */
[----:B------:R-:W-:Y:S05]  /*2e90*/  BRA.U !UP0, `(.L_x_22935) ;  /* 0x0000000108ac7547 */ /* 0x000fea000b800000 */
[----:B------:R-:W-:-:S09]  /*2ea0*/  UISETP.NE.AND UP0, UPT, UR4, 0x1d, UPT ;  /* 0x0000001d0400788c */ /* 0x000fd2000bf05270 */
[----:B------:R-:W-:Y:S05]  /*2eb0*/  BRA.U !UP0, `(.L_x_22936) ;  /* 0x00000001088c7547 */ /* 0x000fea000b800000 */
[----:B------:R-:W-:-:S09]  /*2ec0*/  UISETP.NE.AND UP0, UPT, UR4, 0x2c, UPT ;  /* 0x0000002c0400788c */ /* 0x000fd2000bf05270 */
[----:B------:R-:W-:Y:S05]  /*2ed0*/  BRA.U !UP0, `(.L_x_22937) ;  /* 0x0000000108447547 */ /* 0x000fea000b800000 */
.L_x_22907:
        /* <DEDUP_REMOVED lines=16> */
.L_x_22938:
[----:B------:R-:W-:Y:S05]  /*2fe0*/  BRA `(.L_x_22908) ;  /* 0x0000000000607947 */ /* 0x000fea0003800000 */
.L_x_22937:
        /* <DEDUP_REMOVED lines=16> */
.L_x_22936:
[----:B------:R-:W-:-:S04]  /*30f0*/  LOP3.LUT R7, R7, 0xffff, RZ, 0xc0, !PT ;  /* 0x0000ffff07077812 */ /* 0x000fc800078ec0ff */
[----:B------:R-:W-:-:S05]  /*3100*/  PRMT R7, R7, 0x8880, RZ ;  /* 0x0000888007077816 */ /* 0x000fca00000000ff */
[----:B------:R-:W-:-:S05]  /*3110*/  IMAD.MOV.U32 R4, RZ, RZ, R7 ;  /* 0x000000ffff047224 */ /* 0x000fca00078e0007 */
[----:B------:R-:W-:-:S05]  /*3120*/  SHF.R.S32.HI R5, RZ, 0x1f, R4 ;  /* 0x0000001fff057819 */ /* 0x000fca0000011404 */
[----:B------:R0:W-:Y:S01]  /*3130*/  STG.E.64 desc[UR36][R2.64], R4 ;  /* 0x0000000402007986 */ /* 0x0001e2000c101b24 */
[----:B------:R-:W-:Y:S05]  /*3140*/  BRA `(.L_x_22908) ;  /* 0x0000000000087947 */ /* 0x000fea0003800000 */
.L_x_22935:
[----:B------:R-:W-:-:S05]  /*3150*/  PRMT R5, R7, 0x8880, RZ ;  /* 0x0000888007057816 */ /* 0x000fca00000000ff */
[----:B------:R0:W-:Y:S02]  /*3160*/  STG.E desc[UR36][R2.64], R5 ;  /* 0x0000000502007986 */ /* 0x0001e4000c101924 */
.L_x_22908:
[----:B------:R-:W-:-:S07]  /*3170*/  VIADD R17, R17, 0x80 ;  /* 0x0000008011117836 */ /* 0x000fce0000000000 */
.L_x_22867:
[----:B------:R-:W-:Y:S05]  /*3180*/  BSYNC.RECONVERGENT B6 ;  /* 0x0000000000067941 */ /* 0x000fea0003800200 */
.L_x_22866:
        /* <DEDUP_REMOVED lines=307> */
.L_x_22941:
        /* <DEDUP_REMOVED lines=16> */
.L_x_22945:
[----:B------:R1:W5:Y:S01]  /*45c0*/  LDG.E.U8 R0, desc[UR36][R2.64] ;  /* 0x0000002402007981 */ /* 0x000362000c1e1100 */
[----:B------:R-:W-:Y:S05]  /*45d0*/  BRA `(.L_x_22947) ;  /* 0x0000000c004c7947 */ /* 0x000fea0003800000 */
.L_x_22944:
        /* <DEDUP_REMOVED lines=8> */
.L_x_22949:
[----:B------:R3:W5:Y:S01]  /*4660*/  LDG.E.U8 R0, desc[UR36][R2.64] ;  /* 0x0000002402007981 */ /* 0x000762000c1e1100 */
[----:B------:R-:W-:Y:S05]  /*4670*/  BRA `(.L_x_22947) ;  /* 0x0000000c00247947 */ /* 0x000fea0003800000 */
.L_x_22948:
[----:B------:R2:W5:Y:S01]  /*4680*/  LDG.E.U16 R0, desc[UR36][R2.64] ;  /* 0x0000002402007981 */ /* 0x000562000c1e1500 */
[----:B------:R-:W-:Y:S05]  /*4690*/  BRA `(.L_x_22947) ;  /* 0x0000000c001c7947 */ /* 0x000fea0003800000 */
.L_x_22943:
        /* <DEDUP_REMOVED lines=9> */
.L_x_22951:
[----:B------:R-:W2:Y:S02]  /*4730*/  LDG.E.U16 R4, desc[UR36][R2.64] ;  /* 0x0000002402047981 */ /* 0x000ea4000c1e1500 */
[----:B--2---:R-:W-:-:S06]  /*4740*/  HADD2.F32 R4, -RZ, R4.H0_H0 ;  /* 0x20000004ff047230 */ /* 0x004fcc0000004100 */
[----:B------:R-:W0:Y:S02]  /*4750*/  F2I.FTZ.TRUNC.NTZ R4, R4 ;  /* 0x0000000400047305 */ /* 0x000e24000021f100 */
[----:B0-----:R-:W-:Y:S01]  /*4760*/  PRMT R0, R4, 0x7610, R0 ;  /* 0x0000761004007816 */ /* 0x001fe20000000000 */
[----:B------:R-:W-:Y:S06]  /*4770*/  BRA `(.L_x_22947) ;  /* 0x0000000800e47947 */ /* 0x000fec0003800000 */
.L_x_22950:
        /* <DEDUP_REMOVED lines=9> */
.L_x_22953:
[----:B------:R-:W2:Y:S02]  /*4810*/  LDG.E.U16 R2, desc[UR36][R2.64] ;  /* 0x0000002402027981 */ /* 0x000ea4000c1e1500 */
[----:B--2---:R-:W-:-:S06]  /*4820*/  HADD2.F32 R4, -RZ, R2.H0_H0 ;  /* 0x20000002ff047230 */ /* 0x004fcc0000004100 */
[----:B------:R-:W0:Y:S02]  /*4830*/  F2I.FTZ.TRUNC.NTZ R4, R4 ;  /* 0x0000000400047305 */ /* 0x000e24000021f100 */
[----:B0-----:R-:W-:Y:S01]  /*4840*/  PRMT R0, R4, 0x7610, R0 ;  /* 0x0000761004007816 */ /* 0x001fe20000000000 */
[----:B------:R-:W-:Y:S06]  /*4850*/  BRA `(.L_x_22947) ;  /* 0x0000000800ac7947 */ /* 0x000fec0003800000 */
.L_x_22952:
[----:B------:R-:W2:Y:S02]  /*4860*/  LDG.E.64 R2, desc[UR36][R2.64] ;  /* 0x0000002402027981 */ /* 0x000ea4000c1e1b00 */
[----:B--2---:R0:W1:Y:S02]  /*4870*/  F2I.F64.TRUNC R0, R2 ;  /* 0x0000000200007311 */ /* 0x004064000030d100 */
[----:B01----:R-:W-:Y:S05]  /*4880*/  BRA `(.L_x_22947) ;  /* 0x0000000800a07947 */ /* 0x003fea0003800000 */
.L_x_22942:
        /* <DEDUP_REMOVED lines=12> */
.L_x_22956:
[----:B------:R-:W2:Y:S02]  /*4950*/  LDG.E.64 R2, desc[UR36][R2.64] ;  /* 0x0000002402027981 */ /* 0x000ea4000c1e1b00 */
[----:B--2---:R0:W1:Y:S02]  /*4960*/  F2I.F64.TRUNC R0, R2 ;  /* 0x0000000200007311 */ /* 0x004064000030d100 */
[----:B01----:R-:W-:Y:S05]  /*4970*/  BRA `(.L_x_22947) ;  /* 0x0000000800647947 */ /* 0x003fea0003800000 */
.L_x_22955:
        /* <DEDUP_REMOVED lines=27> */
.L_x_22958:
        /* <DEDUP_REMOVED lines=14> */
.L_x_22957:
[----:B------:R-:W2:Y:S02]  /*4c10*/  LDG.E.U16 R4, desc[UR36][R2.64] ;  /* 0x0000002402047981 */ /* 0x000ea4000c1e1500 */
[----:B--2---:R-:W-:-:S06]  /*4c20*/  IMAD.U32 R4, R4, 0x10000, RZ ;  /* 0x0001000004047824 */ /* 0x004fcc00078e00ff */
[----:B------:R-:W0:Y:S02]  /*4c30*/  F2I.FTZ.TRUNC.NTZ R4, R4 ;  /* 0x0000000400047305 */ /* 0x000e24000021f100 */
[----:B0-----:R-:W-:Y:S01]  /*4c40*/  PRMT R0, R4, 0x7610, R0 ;  /* 0x0000761004007816 */ /* 0x001fe20000000000 */
[----:B------:R-:W-:Y:S06]  /*4c50*/  BRA `(.L_x_22947) ;  /* 0x0000000400ac7947 */ /* 0x000fec0003800000 */
.L_x_22954:
        /* <DEDUP_REMOVED lines=10> */
.L_x_22961:
        /* <DEDUP_REMOVED lines=21> */
.L_x_22965:
[----:B------:R-:W-:Y:S05]  /*4e50*/  BSYNC.RECONVERGENT B1 ;  /* 0x0000000000017941 */ /* 0x000fea0003800200 */
.L_x_22964:
[----:B------:R-:W-:Y:S01]  /*4e60*/  IMAD.SHL.U32 R0, R0, 0x100000, RZ ;  /* 0x0010000000007824 */ /* 0x000fe200078e00ff */
[----:B------:R-:W-:-:S04]  /*4e70*/  LEA R2, R2, 0x3b800000, 0x17 ;  /* 0x3b80000002027811 */ /* 0x000fc800078eb8ff */
[----:B------:R-:W-:-:S07]  /*4e80*/  LOP3.LUT R4, R2, R0, R7, 0xfe, !PT ;  /* 0x0000000002047212 */ /* 0x000fce00078efe07 */
.L_x_22963:
[----:B------:R-:W-:Y:S05]  /*4e90*/  BSYNC.RECONVERGENT B0 ;  /* 0x0000000000007941 */ /* 0x000fea0003800200 */
.L_x_22962:
[----:B------:R-:W0:Y:S02]  /*4ea0*/  F2I.FTZ.TRUNC.NTZ R4, R4 ;  /* 0x0000000400047305 */ /* 0x000e24000021f100 */
[----:B0-----:R-:W-:Y:S01]  /*4eb0*/  PRMT R0, R4, 0x7610, R0 ;  /* 0x0000761004007816 */ /* 0x001fe20000000000 */
[----:B------:R-:W-:Y:S06]  /*4ec0*/  BRA `(.L_x_22947) ;  /* 0x0000000400107947 */ /* 0x000fec0003800000 */
.L_x_22960:
        /* <DEDUP_REMOVED lines=21> */
.L_x_22969:
[----:B------:R-:W-:Y:S05]  /*5020*/  BSYNC.RECONVERGENT B1 ;  /* 0x0000000000017941 */ /* 0x000fea0003800200 */
.L_x_22968:
[----:B------:R-:W-:Y:S02]  /*5030*/  SHF.L.U32 R0, R0, 0x15, RZ ;  /* 0x0000001500007819 */ /* 0x000fe400000006ff */
[----:B------:R-:W-:-:S04]  /*5040*/  LEA R2, R2, 0x37800000, 0x17 ;  /* 0x3780000002027811 */ /* 0x000fc800078eb8ff */
[----:B------:R-:W-:-:S07]  /*5050*/  LOP3.LUT R4, R2, R0, R7, 0xfe, !PT ;  /* 0x0000000002047212 */ /* 0x000fce00078efe07 */
.L_x_22967:
[----:B------:R-:W-:Y:S05]  /*5060*/  BSYNC.RECONVERGENT B0 ;  /* 0x0000000000007941 */ /* 0x000fea0003800200 */
.L_x_22966:
[----:B------:R-:W0:Y:S02]  /*5070*/  F2I.FTZ.TRUNC.NTZ R4, R4 ;  /* 0x0000000400047305 */ /* 0x000e24000021f100 */
[----:B0-----:R-:W-:Y:S01]  /*5080*/  PRMT R0, R4, 0x7610, R0 ;  /* 0x0000761004007816 */ /* 0x001fe20000000000 */
[----:B------:R-:W-:Y:S06]  /*5090*/  BRA `(.L_x_22947) ;  /* 0x00000000009c7947 */ /* 0x000fec0003800000 */
.L_x_22959:
        /* <DEDUP_REMOVED lines=14> */
.L_x_22973:
[----:B------:R-:W-:Y:S05]  /*5180*/  BSYNC.RECONVERGENT B0 ;  /* 0x0000000000007941 */ /* 0x000fea0003800200 */
.L_x_22972:
[----:B------:R-:W0:Y:S02]  /*5190*/  F2I.FTZ.TRUNC.NTZ R4, R4 ;  /* 0x0000000400047305 */ /* 0x000e24000021f100 */
[----:B0-----:R-:W-:Y:S01]  /*51a0*/  PRMT R0, R4, 0x7610, R0 ;  /* 0x0000761004007816 */ /* 0x001fe20000000000 */
[----:B------:R-:W-:Y:S06]  /*51b0*/  BRA `(.L_x_22947) ;  /* 0x0000000000547947 */ /* 0x000fec0003800000 */
.L_x_22946:
        /* <DEDUP_REMOVED lines=16> */
.L_x_22974:
[----:B------:R-:W-:Y:S01]  /*52c0*/  PRMT R0, RZ, 0x7610, R0 ;  /* 0x00007610ff007816 */ /* 0x000fe20000000000 */
[----:B------:R-:W-:Y:S06]  /*52d0*/  BRA `(.L_x_22947) ;  /* 0x00000000000c7947 */ /* 0x000fec0003800000 */
.L_x_22971:
[----:B------:R0:W5:Y:S01]  /*52e0*/  LDG.E.U8 R0, desc[UR36][R2.64] ;  /* 0x0000002402007981 */ /* 0x000162000c1e1100 */
[----:B------:R-:W-:Y:S05]  /*52f0*/  BRA `(.L_x_22947) ;  /* 0x0000000000047947 */ /* 0x000fea0003800000 */
.L_x_22970:
[----:B------:R0:W5:Y:S02]  /*5300*/  LDG.E.U8 R0, desc[UR36][R2.64] ;  /* 0x0000002402007981 */ /* 0x000164000c1e1100 */
.L_x_22947:
        /* <DEDUP_REMOVED lines=17> */
.L_x_22978:
[----:B------:R0:W-:Y:S01]  /*5420*/  STG.E.U8 desc[UR36][R2.64], R7 ;  /* 0x0000000702007986 */ /* 0x0001e2000c101124 */
[----:B------:R-:W-:Y:S05]  /*5430*/  BRA `(.L_x_22980) ;  /* 0x0000000c00787947 */ /* 0x000fea0003800000 */
.L_x_22977:
        /* <DEDUP_REMOVED lines=12> */
.L_x_22982:
[----:B------:R-:W-:-:S05]  /*5500*/  PRMT R5, R7, 0x8880, RZ ;  /* 0x0000888007057816 */ /* 0x000fca00000000ff */
[----:B------:R0:W-:Y:S01]  /*5510*/  STG.E desc[UR36][R2.64], R5 ;  /* 0x0000000502007986 */ /* 0x0001e2000c101924 */
[----:B------:R-:W-:Y:S05]  /*5520*/  BRA `(.L_x_22980) ;  /* 0x0000000c003c7947 */ /* 0x000fea0003800000 */
.L_x_22981:
[----:B------:R-:W-:-:S04]  /*5530*/  PRMT R5, R7, 0x8880, RZ ;  /* 0x0000888007057816 */ /* 0x000fc800000000ff */
[----:B------:R-:W-:-:S05]  /*5540*/  PRMT R5, R5, 0x7710, RZ ;  /* 0x0000771005057816 */ /* 0x000fca00000000ff */
[----:B------:R0:W-:Y:S01]  /*5550*/  STG.E.U16 desc[UR36][R2.64], R5 ;  /* 0x0000000502007986 */ /* 0x0001e2000c101524 */
[----:B------:R-:W-:Y:S05]  /*5560*/  BRA `(.L_x_22980) ;  /* 0x0000000c002c7947 */ /* 0x000fea0003800000 */
.L_x_22976:
        /* <DEDUP_REMOVED lines=9> */
.L_x_22984:
[----:B------:R-:W0:Y:S02]  /*5600*/  I2F.S8 R0, R7 ;  /* 0x0000000700007306 */ /* 0x000e240000001400 */
[----:B0-----:R-:W-:-:S05]  /*5610*/  F2FP.F16.F32.PACK_AB R0, RZ, R0 ;  /* 0x00000000ff00723e */ /* 0x001fca00000000ff */
[----:B------:R0:W-:Y:S01]  /*5620*/  STG.E.U16 desc[UR36][R2.64], R0 ;  /* 0x0000000002007986 */ /* 0x0001e2000c101524 */
[----:B------:R-:W-:Y:S05]  /*5630*/  BRA `(.L_x_22980) ;  /* 0x0000000800f87947 */ /* 0x000fea0003800000 */
.L_x_22983:
        /* <DEDUP_REMOVED lines=10> */
.L_x_22986:
[----:B------:R-:W0:Y:S02]  /*56e0*/  I2F.S8 R7, R7 ;  /* 0x0000000700077306 */ /* 0x000e240000001400 */
[----:B0-----:R-:W-:-:S04]  /*56f0*/  F2FP.F16.F32.PACK_AB R5, RZ, R7 ;  /* 0x00000007ff05723e */ /* 0x001fc800000000ff */
[----:B------:R-:W-:-:S05]  /*5700*/  PRMT R5, R5, 0x5410, RZ ;  /* 0x0000541005057816 */ /* 0x000fca00000000ff */
[----:B------:R0:W-:Y:S01]  /*5710*/  STG.E desc[UR36][R2.64], R5 ;  /* 0x0000000502007986 */ /* 0x0001e2000c101924 */
[----:B------:R-:W-:Y:S05]  /*5720*/  BRA `(.L_x_22980) ;  /* 0x0000000800bc7947 */ /* 0x000fea0003800000 */
.L_x_22985:
[----:B------:R-:W-:-:S04]  /*5730*/  PRMT R4, R7, 0x8880, RZ ;  /* 0x0000888007047816 */ /* 0x000fc800000000ff */
[----:B------:R-:W-:-:S06]  /*5740*/  PRMT R4, R4, 0x7710, RZ ;  /* 0x0000771004047816 */ /* 0x000fcc00000000ff */
[----:B------:R-:W0:Y:S02]  /*5750*/  I2F.F64.S16 R4, R4 ;  /* 0x0000000400047312 */ /* 0x000e240000101c00 */
[----:B0-----:R0:W-:Y:S01]  /*5760*/  STG.E.64 desc[UR36][R2.64], R4 ;  /* 0x0000000402007986 */ /* 0x0011e2000c101b24 */
[----:B------:R-:W-:Y:S05]  /*5770*/  BRA `(.L_x_22980) ;  /* 0x0000000800a87947 */ /* 0x000fea0003800000 */
.L_x_22975:
        /* <DEDUP_REMOVED lines=14> */
.L_x_22990:
        /* <DEDUP_REMOVED lines=18> */
.L_x_22993:
[----:B------:R-:W-:-:S04]  /*5980*/  SHF.R.U32.HI R5, RZ, 0x18, R5 ;  /* 0x00000018ff057819 */ /* 0x000fc80000011605 */
[----:B------:R-:W-:-:S07]  /*5990*/  LOP3.LUT R0, R0, 0x80, R5, 0xf8, !PT ;  /* 0x0000008000007812 */ /* 0x000fce00078ef805 */
.L_x_22992:
[----:B------:R-:W-:Y:S05]  /*59a0*/  BSYNC.RECONVERGENT B0 ;  /* 0x0000000000007941 */ /* 0x000fea0003800200 */
.L_x_22991:
[----:B------:R0:W-:Y:S01]  /*59b0*/  STG.E.U8 desc[UR36][R2.64], R0 ;  /* 0x0000000002007986 */ /* 0x0001e2000c101124 */
[----:B------:R-:W-:Y:S05]  /*59c0*/  BRA `(.L_x_22980) ;  /* 0x0000000800147947 */ /* 0x000fea0003800000 */
.L_x_22989:
        /* <DEDUP_REMOVED lines=18> */
.L_x_22996:
[----:B------:R-:W-:-:S04]  /*5af0*/  SHF.R.U32.HI R5, RZ, 0x18, R5 ;  /* 0x00000018ff057819 */ /* 0x000fc80000011605 */
[----:B------:R-:W-:-:S07]  /*5b00*/  LOP3.LUT R0, R0, 0x80, R5, 0xf8, !PT ;  /* 0x0000008000007812 */ /* 0x000fce00078ef805 */
.L_x_22995:
[----:B------:R-:W-:Y:S05]  /*5b10*/  BSYNC.RECONVERGENT B0 ;  /* 0x0000000000007941 */ /* 0x000fea0003800200 */
.L_x_22994:
[----:B------:R0:W-:Y:S01]  /*5b20*/  STG.E.U8 desc[UR36][R2.64], R0 ;  /* 0x0000000002007986 */ /* 0x0001e2000c101124 */
[----:B------:R-:W-:Y:S05]  /*5b30*/  BRA `(.L_x_22980) ;  /* 0x0000000400b87947 */ /* 0x000fea0003800000 */
.L_x_22988:
        /* <DEDUP_REMOVED lines=22> */
.L_x_22998:
[----:B------:R-:W-:-:S04]  /*5ca0*/  LOP3.LUT R7, R7, 0xffff, RZ, 0xc0, !PT ;  /* 0x0000ffff07077812 */ /* 0x000fc800078ec0ff */
[----:B------:R-:W-:-:S04]  /*5cb0*/  PRMT R7, R7, 0x8880, RZ ;  /* 0x0000888007077816 */ /* 0x000fc800000000ff */
[----:B------:R-:W-:-:S04]  /*5cc0*/  MOV R4, R7 ;  /* 0x0000000700047202 */ /* 0x000fc80000000f00 */
[----:B------:R-:W-:-:S05]  /*5cd0*/  SHF.R.S32.HI R5, RZ, 0x1f, R4 ;  /* 0x0000001fff057819 */ /* 0x000fca0000011404 */
[----:B------:R0:W-:Y:S01]  /*5ce0*/  STG.E.64 desc[UR36][R2.64], R4 ;  /* 0x0000000402007986 */ /* 0x0001e2000c101b24 */
[----:B------:R-:W-:Y:S05]  /*5cf0*/  BRA `(.L_x_22980) ;  /* 0x0000000400487947 */ /* 0x000fea0003800000 */
.L_x_22997:
[----:B------:R-:W-:-:S05]  /*5d00*/  PRMT R5, R7, 0x8880, RZ ;  /* 0x0000888007057816 */ /* 0x000fca00000000ff */
[----:B------:R0:W-:Y:S01]  /*5d10*/  STG.E desc[UR36][R2.64], R5 ;  /* 0x0000000502007986 */ /* 0x0001e2000c101924 */
[----:B------:R-:W-:Y:S05]  /*5d20*/  BRA `(.L_x_22980) ;  /* 0x00000004003c7947 */ /* 0x000fea0003800000 */
.L_x_22987:
        /* <DEDUP_REMOVED lines=10> */
.L_x_23000:
[----:B------:R-:W-:Y:S02]  /*5dd0*/  PRMT R4, R7, 0x8880, RZ ;  /* 0x0000888007047816 */ /* 0x000fe400000000ff */
[----:B------:R-:W-:Y:S02]  /*5de0*/  CS2R R6, SRZ ;  /* 0x0000000000067805 */ /* 0x000fe4000001ff00 */
[----:B------:R-:W-:-:S06]  /*5df0*/  PRMT R4, R4, 0x7710, RZ ;  /* 0x0000771004047816 */ /* 0x000fcc00000000ff */
[----:B------:R-:W0:Y:S02]  /*5e00*/  I2F.F64.S16 R4, R4 ;  /* 0x0000000400047312 */ /* 0x000e240000101c00 */
[----:B0-----:R4:W-:Y:S01]  /*5e10*/  STG.E.128 desc[UR36][R2.64], R4 ;  /* 0x0000000402007986 */ /* 0x0019e2000c101d24 */
[----:B------:R-:W-:Y:S05]  /*5e20*/  BRA `(.L_x_22980) ;  /* 0x0000000000fc7947 */ /* 0x000fea0003800000 */
.L_x_22999:
[----:B------:R-:W-:-:S09]  /*5e30*/  UISETP.NE.AND UP0, UPT, UR4, 0xf, UPT ;  /* 0x0000000f0400788c */ /* 0x000fd2000bf05270 */
[----:B------:R-:W-:Y:S05]  /*5e40*/  BRA.U !UP0, `(.L_x_23001) ;  /* 0x0000000108e87547 */ /* 0x000fea000b800000 */
[----:B------:R-:W-:-:S09]  /*5e50*/  UISETP.NE.AND UP0, UPT, UR4, 0x17, UPT ;  /* 0x000000170400788c */ /* 0x000fd2000bf05270 */
[----:B------:R-:W-:Y:S05]  /*5e60*/  BRA.U !UP0, `(.L_x_23002) ;  /* 0x0000000108907547 */ /* 0x000fea000b800000 */
[----:B------:R-:W-:-:S09]  /*5e70*/  UISETP.NE.AND UP0, UPT, UR4, 0x18, UPT ;  /* 0x000000180400788c */ /* 0x000fd2000bf05270 */
[----:B------:R-:W-:Y:S05]  /*5e80*/  BRA.U !UP0, `(.L_x_23003) ;  /* 0x0000000108447547 */ /* 0x000fea000b800000 */
.L_x_22979:
        /* <DEDUP_REMOVED lines=16> */
.L_x_23004:
[----:B------:R-:W-:Y:S05]  /*5f90*/  BRA `(.L_x_22980) ;  /* 0x0000000000a07947 */ /* 0x000fea0003800000 */
.L_x_23003:
        /* <DEDUP_REMOVED lines=13> */
.L_x_23006:
[----:B------:R-:W-:Y:S05]  /*6070*/  BSYNC.RECONVERGENT B0 ;  /* 0x0000000000007941 */ /* 0x000fea0003800200 */
.L_x_23005:
[----:B------:R-:W-:-:S05]  /*6080*/  LOP3.LUT R5, R0, 0x80, R5, 0xf8, !PT ;  /* 0x0000008000057812 */ /* 0x000fca00078ef805 */
[----:B------:R2:W-:Y:S01]  /*6090*/  STG.E.U8 desc[UR36][R2.64], R5 ;  /* 0x0000000502007986 */ /* 0x0005e2000c101124 */
[----:B------:R-:W-:Y:S05]  /*60a0*/  BRA `(.L_x_22980) ;  /* 0x00000000005c7947 */ /* 0x000fea0003800000 */
.L_x_23002:
        /* <DEDUP_REMOVED lines=12> */
.L_x_23008:
[----:B------:R-:W-:Y:S01]  /*6170*/  IMAD.MOV.U32 R0, RZ, RZ, 0x7f ;  /* 0x0000007fff007424 */ /* 0x000fe200078e00ff */
[----:B------:R-:W-:-:S04]  /*6180*/  ISETP.GT.U32.AND P0, PT, R4, 0x7f800000, PT ;  /* 0x7f8000000400780c */ /* 0x000fc80003f04070 */
[----:B------:R-:W-:-:S09]  /*6190*/  SEL R0, R0, 0x7c, P0 ;  /* 0x0000007c00007807 */ /* 0x000fd20000000000 */
.L_x_23009:
[----:B------:R-:W-:Y:S05]  /*61a0*/  BSYNC.RECONVERGENT B0 ;  /* 0x0000000000007941 */ /* 0x000fea0003800200 */
.L_x_23007:
[----:B------:R-:W-:-:S04]  /*61b0*/  SHF.R.U32.HI R5, RZ, 0x18, R5 ;  /* 0x00000018ff057819 */ /* 0x000fc80000011605 */
[----:B------:R-:W-:-:S05]  /*61c0*/  LOP3.LUT R5, R0, 0x80, R5, 0xf8, !PT ;  /* 0x0000008000057812 */ /* 0x000fca00078ef805 */
[----:B------:R1:W-:Y:S01]  /*61d0*/  STG.E.U8 desc[UR36][R2.64], R5 ;  /* 0x0000000502007986 */ /* 0x0003e2000c101124 */
[----:B------:R-:W-:Y:S05]  /*61e0*/  BRA `(.L_x_22980) ;  /* 0x00000000000c7947 */ /* 0x000fea0003800000 */
.L_x_23001:
[----:B------:R-:W0:Y:S02]  /*61f0*/  I2F.S8 R0, R7 ;  /* 0x0000000700007306 */ /* 0x000e240000001400 */
[----:B0-----:R-:W-:-:S05]  /*6200*/  F2FP.BF16.F32.PACK_AB R0, RZ, R0 ;  /* 0x00000000ff00723e */ /* 0x001fca00000010ff */
[----:B------:R0:W-:Y:S02]  /*6210*/  STG.E.U16 desc[UR36][R2.64], R0 ;  /* 0x0000000002007986 */ /* 0x0001e4000c101524 */
.L_x_22980:
[----:B------:R-:W-:-:S07]  /*6220*/  IADD3 R17, PT, PT, R17, 0x80, RZ ;  /* 0x0000008011117810 */ /* 0x000fce0007ffe0ff */
.L_x_22940:
[----:B------:R-:W-:Y:S05]  /*6230*/  BSYNC.RECONVERGENT B6 ;  /* 0x0000000000067941 */ /* 0x000fea0003800200 */
.L_x_22939:
        /* <DEDUP_REMOVED lines=307> */
.L_x_23012:
        /* <DEDUP_REMOVED lines=16> */
.L_x_23016:
[----:B------:R0:W5:Y:S01]  /*7670*/  LDG.E.U8 R0, desc[UR36][R2.64] ;  /* 0x0000002402007981 */ /* 0x000162000c1e1100 */
[----:B------:R-:W-:Y:S05]  /*7680*/  BRA `(.L_x_23018) ;  /* 0x0000000c004c7947 */ /* 0x000fea0003800000 */
.L_x_23015:
        /* <DEDUP_REMOVED lines=8> */
.L_x_23020:
[----:B------:R3:W5:Y:S01]  /*7710*/  LDG.E.U8 R0, desc[UR36][R2.64] ;  /* 0x0000002402007981 */ /* 0x000762000c1e1100 */
[----:B------:R-:W-:Y:S05]  /*7720*/  BRA `(.L_x_23018) ;  /* 0x0000000c00247947 */ /* 0x000fea0003800000 */
.L_x_23019:
[----:B------:R0:W5:Y:S01]  /*7730*/  LDG.E.U16 R0, desc[UR36][R2.64] ;  /* 0x0000002402007981 */ /* 0x000162000c1e1500 */
[----:B------:R-:W-:Y:S05]  /*7740*/  BRA `(.L_x_23018) ;  /* 0x0000000c001c7947 */ /* 0x000fea0003800000 */
.L_x_23014:
        /* <DEDUP_REMOVED lines=9> */
.L_x_23022:
[----:B------:R-:W2:Y:S02]  /*77e0*/  LDG.E.U16 R4, desc[UR36][R2.64] ;  /* 0x0000002402047981 */ /* 0x000ea4000c1e1500 */
[----:B--2---:R-:W-:-:S06]  /*77f0*/  HADD2.F32 R4, -RZ, R4.H0_H0 ;  /* 0x20000004ff047230 */ /* 0x004fcc0000004100 */
[----:B------:R-:W0:Y:S02]  /*7800*/  F2I.FTZ.TRUNC.NTZ R4, R4 ;  /* 0x0000000400047305 */ /* 0x000e24000021f100 */
[----:B0-----:R-:W-:Y:S01]  /*7810*/  PRMT R0, R4, 0x7610, R0 ;  /* 0x0000761004007816 */ /* 0x001fe20000000000 */
[----:B------:R-:W-:Y:S06]  /*7820*/  BRA `(.L_x_23018) ;  /* 0x0000000800e47947 */ /* 0x000fec0003800000 */
.L_x_23021:
        /* <DEDUP_REMOVED lines=9> */
.L_x_23024:
[----:B------:R-:W2:Y:S02]  /*78c0*/  LDG.E.U16 R2, desc[UR36][R2.64] ;  /* 0x0000002402027981 */ /* 0x000ea4000c1e1500 */
[----:B--2---:R-:W-:-:S06]  /*78d0*/  HADD2.F32 R4, -RZ, R2.H0_H0 ;  /* 0x20000002ff047230 */ /* 0x004fcc0000004100 */
[----:B------:R-:W0:Y:S02]  /*78e0*/  F2I.FTZ.TRUNC.NTZ R4, R4 ;  /* 0x0000000400047305 */ /* 0x000e24000021f100 */
[----:B0-----:R-:W-:Y:S01]  /*78f0*/  PRMT R0, R4, 0x7610, R0 ;  /* 0x0000761004007816 */ /* 0x001fe20000000000 */
[----:B------:R-:W-:Y:S06]  /*7900*/  BRA `(.L_x_23018) ;  /* 0x0000000800ac7947 */ /* 0x000fec0003800000 */
.L_x_23023:
[----:B------:R-:W2:Y:S02]  /*7910*/  LDG.E.64 R2, desc[UR36][R2.64] ;  /* 0x0000002402027981 */ /* 0x000ea4000c1e1b00 */
[----:B--2---:R0:W1:Y:S02]  /*7920*/  F2I.F64.TRUNC R0, R2 ;  /* 0x0000000200007311 */ /* 0x004064000030d100 */
[----:B01----:R-:W-:Y:S05]  /*7930*/  BRA `(.L_x_23018) ;  /* 0x0000000800a07947 */ /* 0x003fea0003800000 */
.L_x_23013:
        /* <DEDUP_REMOVED lines=12> */
.L_x_23027:
[----:B------:R-:W2:Y:S02]  /*7a00*/  LDG.E.64 R2, desc[UR36][R2.64] ;  /* 0x0000002402027981 */ /* 0x000ea4000c1e1b00 */
[----:B--2---:R0:W1:Y:S02]  /*7a10*/  F2I.F64.TRUNC R0, R2 ;  /* 0x0000000200007311 */ /* 0x004064000030d100 */
[----:B01----:R-:W-:Y:S05]  /*7a20*/  BRA `(.L_x_23018) ;  /* 0x0000000800647947 */ /* 0x003fea0003800000 */
.L_x_23026:
        /* <DEDUP_REMOVED lines=27> */
.L_x_23029:
        /* <DEDUP_REMOVED lines=14> */
.L_x_23028:
[----:B------:R-:W2:Y:S02]  /*7cc0*/  LDG.E.U16 R4, desc[UR36][R2.64] ;  /* 0x0000002402047981 */ /* 0x000ea4000c1e1500 */
[----:B--2---:R-:W-:-:S06]  /*7cd0*/  IMAD.U32 R4, R4, 0x10000, RZ ;  /* 0x0001000004047824 */ /* 0x004fcc00078e00ff */
[----:B------:R-:W0:Y:S02]  /*7ce0*/  F2I.FTZ.TRUNC.NTZ R4, R4 ;  /* 0x0000000400047305 */ /* 0x000e24000021f100 */
[----:B0-----:R-:W-:Y:S01]  /*7cf0*/  PRMT R0, R4, 0x7610, R0 ;  /* 0x0000761004007816 */ /* 0x001fe20000000000 */
[----:B------:R-:W-:Y:S06]  /*7d00*/  BRA `(.L_x_23018) ;  /* 0x0000000400ac7947 */ /* 0x000fec0003800000 */
.L_x_23025:
        /* <DEDUP_REMOVED lines=10> */
.L_x_23032:
        /* <DEDUP_REMOVED lines=21> */
.L_x_23036:
[----:B------:R-:W-:Y:S05]  /*7f00*/  BSYNC.RECONVERGENT B1 ;  /* 0x0000000000017941 */ /* 0x000fea0003800200 */
.L_x_23035:
[----:B------:R-:W-:Y:S02]  /*7f10*/  SHF.L.U32 R0, R0, 0x14, RZ ;  /* 0x0000001400007819 */ /* 0x000fe400000006ff */
[----:B------:R-:W-:-:S04]  /*7f20*/  LEA R2, R2, 0x3b800000, 0x17 ;  /* 0x3b80000002027811 */ /* 0x000fc800078eb8ff */
[----:B------:R-:W-:-:S07]  /*7f30*/  LOP3.LUT R4, R2, R0, R7, 0xfe, !PT ;  /* 0x0000000002047212 */ /* 0x000fce00078efe07 */
.L_x_23034:
[----:B------:R-:W-:Y:S05]  /*7f40*/  BSYNC.RECONVERGENT B0 ;  /* 0x0000000000007941 */ /* 0x000fea0003800200 */
.L_x_23033:
[----:B------:R-:W0:Y:S02]  /*7f50*/  F2I.FTZ.TRUNC.NTZ R4, R4 ;  /* 0x0000000400047305 */ /* 0x000e24000021f100 */
[----:B0-----:R-:W-:Y:S01]  /*7f60*/  PRMT R0, R4, 0x7610, R0 ;  /* 0x0000761004007816 */ /* 0x001fe20000000000 */
[----:B------:R-:W-:Y:S06]  /*7f70*/  BRA `(.L_x_23018) ;  /* 0x0000000400107947 */ /* 0x000fec0003800000 */
.L_x_23031:
        /* <DEDUP_REMOVED lines=21> */
.L_x_23040:
[----:B------:R-:W-:Y:S05]  /*80d0*/  BSYNC.RECONVERGENT B1 ;  /* 0x0000000000017941 */ /* 0x000fea0003800200 */
.L_x_23039:
[----:B------:R-:W-:Y:S01]  /*80e0*/  IMAD.SHL.U32 R0, R0, 0x200000, RZ ;  /* 0x0020000000007824 */ /* 0x000fe200078e00ff */
[----:B------:R-:W-:-:S04]  /*80f0*/  LEA R2, R2, 0x37800000, 0x17 ;  /* 0x3780000002027811 */ /* 0x000fc800078eb8ff */
[----:B------:R-:W-:-:S07]  /*8100*/  LOP3.LUT R4, R2, R0, R7, 0xfe, !PT ;  /* 0x0000000002047212 */ /* 0x000fce00078efe07 */
.L_x_23038:
[----:B------:R-:W-:Y:S05]  /*8110*/  BSYNC.RECONVERGENT B0 ;  /* 0x0000000000007941 */ /* 0x000fea0003800200 */
.L_x_23037:
[----:B------:R-:W0:Y:S02]  /*8120*/  F2I.FTZ.TRUNC.NTZ R4, R4 ;  /* 0x0000000400047305 */ /* 0x000e24000021f100 */
[----:B0-----:R-:W-:Y:S01]  /*8130*/  PRMT R0, R4, 0x7610, R0 ;  /* 0x0000761004007816 */ /* 0x001fe20000000000 */
[----:B------:R-:W-:Y:S06]  /*8140*/  BRA `(.L_x_23018) ;  /* 0x00000000009c7947 */ /* 0x000fec0003800000 */
.L_x_23030:
        /* <DEDUP_REMOVED lines=14> */
.L_x_23044:
[----:B------:R-:W-:Y:S05]  /*8230*/  BSYNC.RECONVERGENT B0 ;  /* 0x0000000000007941 */ /* 0x000fea0003800200 */
.L_x_23043:
[----:B------:R-:W0:Y:S02]  /*8240*/  F2I.FTZ.TRUNC.NTZ R4, R4 ;  /* 0x0000000400047305 */ /* 0x000e24000021f100 */
[----:B0-----:R-:W-:Y:S01]  /*8250*/  PRMT R0, R4, 0x7610, R0 ;  /* 0x0000761004007816 */ /* 0x001fe20000000000 */
[----:B------:R-:W-:Y:S06]  /*8260*/  BRA `(.L_x_23018) ;  /* 0x0000000000547947 */ /* 0x000fec0003800000 */
.L_x_23017:
        /* <DEDUP_REMOVED lines=16> */
.L_x_23045:
[----:B------:R-:W-:Y:S01]  /*8370*/  PRMT R0, RZ, 0x7610, R0 ;  /* 0x00007610ff007816 */ /* 0x000fe20000000000 */
[----:B------:R-:W-:Y:S06]  /*8380*/  BRA `(.L_x_23018) ;  /* 0x00000000000c7947 */ /* 0x000fec0003800000 */
.L_x_23042:
[----:B------:R1:W5:Y:S01]  /*8390*/  LDG.E.U8 R0, desc[UR36][R2.64] ;  /* 0x0000002402007981 */ /* 0x000362000c1e1100 */
[----:B------:R-:W-:Y:S05]  /*83a0*/  BRA `(.L_x_23018) ;  /* 0x0000000000047947 */ /* 0x000fea0003800000 */
.L_x_23041:
[----:B------:R2:W5:Y:S02]  /*83b0*/  LDG.E.U8 R0, desc[UR36][R2.64] ;  /* 0x0000002402007981 */ /* 0x000564000c1e1100 */
.L_x_23018:
        /* <DEDUP_REMOVED lines=17> */
.L_x_23049:
[----:B------:R4:W-:Y:S01]  /*84d0*/  STG.E.U8 desc[UR36][R2.64], R7 ;  /* 0x0000000702007986 */ /* 0x0009e2000c101124 */
[----:B------:R-:W-:Y:S05]  /*84e0*/  BRA `(.L_x_23051) ;  /* 0x0000000c00787947 */ /* 0x000fea0003800000 */
.L_x_23048:
        /* <DEDUP_REMOVED lines=12> */
.L_x_23053:
[----:B------:R-:W-:-:S05]  /*85b0*/  PRMT R5, R7, 0x8880, RZ ;  /* 0x0000888007057816 */ /* 0x000fca00000000ff */
[----:B------:R2:W-:Y:S01]  /*85c0*/  STG.E desc[UR36][R2.64], R5 ;  /* 0x0000000502007986 */ /* 0x0005e2000c101924 */
[----:B------:R-:W-:Y:S05]  /*85d0*/  BRA `(.L_x_23051) ;  /* 0x0000000c003c7947 */ /* 0x000fea0003800000 */
.L_x_23052:
[----:B------:R-:W-:-:S04]  /*85e0*/  PRMT R5, R7, 0x8880, RZ ;  /* 0x0000888007057816 */ /* 0x000fc800000000ff */
[----:B------:R-:W-:-:S05]  /*85f0*/  PRMT R5, R5, 0x7710, RZ ;  /* 0x0000771005057816 */ /* 0x000fca00000000ff */
[----:B------:R0:W-:Y:S01]  /*8600*/  STG.E.U16 desc[UR36][R2.64], R5 ;  /* 0x0000000502007986 */ /* 0x0001e2000c101524 */
[----:B------:R-:W-:Y:S05]  /*8610*/  BRA `(.L_x_23051) ;  /* 0x0000000c002c7947 */ /* 0x000fea0003800000 */
.L_x_23047:
        /* <DEDUP_REMOVED lines=9> */
.L_x_23055:
[----:B------:R-:W0:Y:S02]  /*86b0*/  I2F.S8 R0, R7 ;  /* 0x0000000700007306 */ /* 0x000e240000001400 */
[----:B0-----:R-:W-:-:S05]  /*86c0*/  F2FP.F16.F32.PACK_AB R0, RZ, R0 ;  /* 0x00000000ff00723e */ /* 0x001fca00000000ff */
[----:B------:R0:W-:Y:S01]  /*86d0*/  STG.E.U16 desc[UR36][R2.64], R0 ;  /* 0x0000000002007986 */ /* 0x0001e2000c101524 */
[----:B------:R-:W-:Y:S05]  /*86e0*/  BRA `(.L_x_23051) ;  /* 0x0000000800f87947 */ /* 0x000fea0003800000 */
.L_x_23054:
[----:B------:R-:W-:-:S09]  /*86f0*/  UISETP.NE.AND UP0, UPT, UR4, 0x7, UPT ;  /* 0x000000070400788c */ /* 0x000fd2000bf05270 */
[----:B------:R-:W-:Y:S05]  /*8700*/  BRA.U !UP0, `(.L_x_23056) ;  /* 0x0000000108347547 */ /* 0x000fea000b800000 */
[----:B------:R-:W-:-:S09]  /*8710*/  UISETP.NE.AND UP0, UPT, UR4, 0x8, UPT ;  /* 0x000000080400788c */ /* 0x000fd2000bf05270 */
[----:B------:R-:W-:Y:S05]  /*8720*/  BRA.U !UP0, `(.L_x_23057) ;  /* 0x0000000108187547 */ /* 0x000fea000b800000 */
[----:B------:R-:W-:-:S09]  /*8730*/  UISETP.NE.AND UP0, UPT, UR4, 0x9, UPT ;  /* 0x000000090400788c */ /* 0x000fd2000bf05270 */
[----:B------:R-:W-:Y:S05]  /*8740*/  BRA.U UP0, `(.L_x_23050) ;  /* 0x0000000500fc7547 */ /* 0x000fea000b800000 */
[----:B------:R-:W0:Y:S01]  /*8750*/  I2F.S8 R4, R7 ;  /* 0x0000000700047306 */ /* 0x000e220000001400 */
[----:B------:R-:W-:-:S05]  /*8760*/  MOV R5, RZ ;  /* 0x000000ff00057202 */ /* 0x000fca0000000f00 */
[----:B0-----:R0:W-:Y:S01]  /*8770*/  STG.E.64 desc[UR36][R2.64], R4 ;  /* 0x0000000402007986 */ /* 0x0011e2000c101b24 */
[----:B------:R-:W-:Y:S05]  /*8780*/  BRA `(.L_x_23051) ;  /* 0x0000000800d07947 */ /* 0x000fea0003800000 */
.L_x_23057:
[----:B------:R-:W0:Y:S02]  /*8790*/  I2F.S8 R7, R7 ;  /* 0x0000000700077306 */ /* 0x000e240000001400 */
[----:B0-----:R-:W-:-:S04]  /*87a0*/  F2FP.F16.F32.PACK_AB R5, RZ, R7 ;  /* 0x00000007ff05723e */ /* 0x001fc800000000ff */
[----:B------:R-:W-:-:S05]  /*87b0*/  PRMT R5, R5, 0x5410, RZ ;  /* 0x0000541005057816 */ /* 0x000fca00000000ff */
[----:B------:R0:W-:Y:S01]  /*87c0*/  STG.E desc[UR36][R2.64], R5 ;  /* 0x0000000502007986 */ /* 0x0001e2000c101924 */
[----:B------:R-:W-:Y:S05]  /*87d0*/  BRA `(.L_x_23051) ;  /* 0x0000000800bc7947 */ /* 0x000fea0003800000 */
.L_x_23056:
[----:B------:R-:W-:-:S04]  /*87e0*/  PRMT R4, R7, 0x8880, RZ ;  /* 0x0000888007047816 */ /* 0x000fc800000000ff */
[----:B------:R-:W-:-:S06]  /*87f0*/  PRMT R4, R4, 0x7710, RZ ;  /* 0x0000771004047816 */ /* 0x000fcc00000000ff */
[----:B------:R-:W0:Y:S02]  /*8800*/  I2F.F64.S16 R4, R4 ;  /* 0x0000000400047312 */ /* 0x000e240000101c00 */
[----:B0-----:R0:W-:Y:S01]  /*8810*/  STG.E.64 desc[UR36][R2.64], R4 ;  /* 0x0000000402007986 */ /* 0x0011e2000c101b24 */
[----:B------:R-:W-:Y:S05]  /*8820*/  BRA `(.L_x_23051) ;  /* 0x0000000800a87947 */ /* 0x000fea0003800000 */
.L_x_23046:
        /* <DEDUP_REMOVED lines=14> */
.L_x_23061:
        /* <DEDUP_REMOVED lines=18> */
.L_x_23064:
[----:B------:R-:W-:-:S04]  /*8a30*/  SHF.R.U32.HI R5, RZ, 0x18, R5 ;  /* 0x00000018ff057819 */ /* 0x000fc80000011605 */
[----:B------:R-:W-:-:S07]  /*8a40*/  LOP3.LUT R0, R0, 0x80, R5, 0xf8, !PT ;  /* 0x0000008000007812 */ /* 0x000fce00078ef805 */
.L_x_23063:
[----:B------:R-:W-:Y:S05]  /*8a50*/  BSYNC.RECONVERGENT B0 ;  /* 0x0000000000007941 */ /* 0x000fea0003800200 */
.L_x_23062:
[----:B------:R0:W-:Y:S01]  /*8a60*/  STG.E.U8 desc[UR36][R2.64], R0 ;  /* 0x0000000002007986 */ /* 0x0001e2000c101124 */
[----:B------:R-:W-:Y:S05]  /*8a70*/  BRA `(.L_x_23051) ;  /* 0x0000000800147947 */ /* 0x000fea0003800000 */
.L_x_23060:
        /* <DEDUP_REMOVED lines=18> */
.L_x_23067:
[----:B------:R-:W-:-:S04]  /*8ba0*/  SHF.R.U32.HI R5, RZ, 0x18, R5 ;  /* 0x00000018ff057819 */ /* 0x000fc80000011605 */
[----:B------:R-:W-:-:S07]  /*8bb0*/  LOP3.LUT R0, R0, 0x80, R5, 0xf8, !PT ;  /* 0x0000008000007812 */ /* 0x000fce00078ef805 */
.L_x_23066:
[----:B------:R-:W-:Y:S05]  /*8bc0*/  BSYNC.RECONVERGENT B0 ;  /* 0x0000000000007941 */ /* 0x000fea0003800200 */
.L_x_23065:
[----:B------:R0:W-:Y:S01]  /*8bd0*/  STG.E.U8 desc[UR36][R2.64], R0 ;  /* 0x0000000002007986 */ /* 0x0001e2000c101124 */
[----:B------:R-:W-:Y:S05]  /*8be0*/  BRA `(.L_x_23051) ;  /* 0x0000000400b87947 */ /* 0x000fea0003800000 */
.L_x_23059:
        /* <DEDUP_REMOVED lines=22> */
.L_x_23069:
[----:B------:R-:W-:-:S04]  /*8d50*/  LOP3.LUT R7, R7, 0xffff, RZ, 0xc0, !PT ;  /* 0x0000ffff07077812 */ /* 0x000fc800078ec0ff */
[----:B------:R-:W-:-:S05]  /*8d60*/  PRMT R7, R7, 0x8880, RZ ;  /* 0x0000888007077816 */ /* 0x000fca00000000ff */
[----:B------:R-:W-:-:S05]  /*8d70*/  IMAD.MOV.U32 R4, RZ, RZ, R7 ;  /* 0x000000ffff047224 */ /* 0x000fca00078e0007 */
[----:B------:R-:W-:-:S05]  /*8d80*/  SHF.R.S32.HI R5, RZ, 0x1f, R4 ;  /* 0x0000001fff057819 */ /* 0x000fca0000011404 */
[----:B------:R0:W-:Y:S01]  /*8d90*/  STG.E.64 desc[UR36][R2.64], R4 ;  /* 0x0000000402007986 */ /* 0x0001e2000c101b24 */
[----:B------:R-:W-:Y:S05]  /*8da0*/  BRA `(.L_x_23051) ;  /* 0x0000000400487947 */ /* 0x000fea0003800000 */
.L_x_23068:
[----:B------:R-:W-:-:S05]  /*8db0*/  PRMT R5, R7, 0x8880, RZ ;  /* 0x0000888007057816 */ /* 0x000fca00000000ff */
[----:B------:R0:W-:Y:S01]  /*8dc0*/  STG.E desc[UR36][R2.64], R5 ;  /* 0x0000000502007986 */ /* 0x0001e2000c101924 */
[----:B------:R-:W-:Y:S05]  /*8dd0*/  BRA `(.L_x_23051) ;  /* 0x00000004003c7947 */ /* 0x000fea0003800000 */
.L_x_23058:
        /* <DEDUP_REMOVED lines=10> */
.L_x_23071:
[----:B------:R-:W-:Y:S02]  /*8e80*/  PRMT R4, R7, 0x8880, RZ ;  /* 0x0000888007047816 */ /* 0x000fe400000000ff */
[----:B------:R-:W-:Y:S02]  /*8e90*/  CS2R R6, SRZ ;  /* 0x0000000000067805 */ /* 0x000fe4000001ff00 */
[----:B------:R-:W-:-:S06]  /*8ea0*/  PRMT R4, R4, 0x7710, RZ ;  /* 0x0000771004047816 */ /* 0x000fcc00000000ff */
[----:B------:R-:W0:Y:S02]  /*8eb0*/  I2F.F64.S16 R4, R4 ;  /* 0x0000000400047312 */ /* 0x000e240000101c00 */
[----:B0-----:R0:W-:Y:S01]  /*8ec0*/  STG.E.128 desc[UR36][R2.64], R4 ;  /* 0x0000000402007986 */ /* 0x0011e2000c101d24 */
[----:B------:R-:W-:Y:S05]  /*8ed0*/  BRA `(.L_x_23051) ;  /* 0x0000000000fc7947 */ /* 0x000fea0003800000 */
.L_x_23070:
[----:B------:R-:W-:-:S09]  /*8ee0*/  UISETP.NE.AND UP0, UPT, UR4, 0xf, UPT ;  /* 0x0000000f0400788c */ /* 0x000fd2000bf05270 */
[----:B------:R-:W-:Y:S05]  /*8ef0*/  BRA.U !UP0, `(.L_x_23072) ;  /* 0x0000000108e87547 */ /* 0x000fea000b800000 */
[----:B------:R-:W-:-:S09]  /*8f00*/  UISETP.NE.AND UP0, UPT, UR4, 0x17, UPT ;  /* 0x000000170400788c */ /* 0x000fd2000bf05270 */
[----:B------:R-:W-:Y:S05]  /*8f10*/  BRA.U !UP0, `(.L_x_23073) ;  /* 0x0000000108907547 */ /* 0x000fea000b800000 */
[----:B------:R-:W-:-:S09]  /*8f20*/  UISETP.NE.AND UP0, UPT, UR4, 0x18, UPT ;  /* 0x000000180400788c */ /* 0x000fd2000bf05270 */
[----:B------:R-:W-:Y:S05]  /*8f30*/  BRA.U !UP0, `(.L_x_23074) ;  /* 0x0000000108447547 */ /* 0x000fea000b800000 */
.L_x_23050:
        /* <DEDUP_REMOVED lines=16> */
.L_x_23075:
[----:B------:R-:W-:Y:S05]  /*9040*/  BRA `(.L_x_23051) ;  /* 0x0000000000a07947 */ /* 0x000fea0003800000 */
.L_x_23074:
        /* <DEDUP_REMOVED lines=13> */
.L_x_23077:
[----:B------:R-:W-:Y:S05]  /*9120*/  BSYNC.RECONVERGENT B0 ;  /* 0x0000000000007941 */ /* 0x000fea0003800200 */
.L_x_23076:
[----:B------:R-:W-:-:S05]  /*9130*/  LOP3.LUT R5, R0, 0x80, R5, 0xf8, !PT ;  /* 0x0000008000057812 */ /* 0x000fca00078ef805 */
[----:B------:R0:W-:Y:S01]  /*9140*/  STG.E.U8 desc[UR36][R2.64], R5 ;  /* 0x0000000502007986 */ /* 0x0001e2000c101124 */
[----:B------:R-:W-:Y:S05]  /*9150*/  BRA `(.L_x_23051) ;  /* 0x00000000005c7947 */ /* 0x000fea0003800000 */
.L_x_23073:
        /* <DEDUP_REMOVED lines=12> */
.L_x_23079:
[----:B------:R-:W-:Y:S02]  /*9220*/  ISETP.GT.U32.AND P0, PT, R4, 0x7f800000, PT ;  /* 0x7f8000000400780c */ /* 0x000fe40003f04070 */
[----:B------:R-:W-:-:S04]  /*9230*/  MOV R0, 0x7f ;  /* 0x0000007f00007802 */ /* 0x000fc80000000f00 */
[----:B------:R-:W-:-:S07]  /*9240*/  SEL R0, R0, 0x7c, P0 ;  /* 0x0000007c00007807 */ /* 0x000fce0000000000 */
.L_x_23080:
[----:B------:R-:W-:Y:S05]  /*9250*/  BSYNC.RECONVERGENT B0 ;  /* 0x0000000000007941 */ /* 0x000fea0003800200 */
.L_x_23078:
[----:B------:R-:W-:-:S04]  /*9260*/  SHF.R.U32.HI R5, RZ, 0x18, R5 ;  /* 0x00000018ff057819 */ /* 0x000fc80000011605 */
[----:B------:R-:W-:-:S05]  /*9270*/  LOP3.LUT R5, R0, 0x80, R5, 0xf8, !PT ;  /* 0x0000008000057812 */ /* 0x000fca00078ef805 */
[----:B------:R0:W-:Y:S01]  /*9280*/  STG.E.U8 desc[UR36][R2.64], R5 ;  /* 0x0000000502007986 */ /* 0x0001e2000c101124 */
[----:B------:R-:W-:Y:S05]  /*9290*/  BRA `(.L_x_23051) ;  /* 0x00000000000c7947 */ /* 0x000fea0003800000 */
.L_x_23072:
[----:B------:R-:W0:Y:S02]  /*92a0*/  I2F.S8 R0, R7 ;  /* 0x0000000700007306 */ /* 0x000e240000001400 */
[----:B0-----:R-:W-:-:S05]  /*92b0*/  F2FP.BF16.F32.PACK_AB R0, RZ, R0 ;  /* 0x00000000ff00723e */ /* 0x001fca00000010ff */
[----:B------:R0:W-:Y:S02]  /*92c0*/  STG.E.U16 desc[UR36][R2.64], R0 ;  /* 0x0000000002007986 */ /* 0x0001e4000c101524 */
.L_x_23051:
[----:B------:R-:W-:-:S07]  /*92d0*/  VIADD R17, R17, 0x80 ;  /* 0x0000008011117836 */ /* 0x000fce0000000000 */
.L_x_23011:
[----:B------:R-:W-:Y:S05]  /*92e0*/  BSYNC.RECONVERGENT B6 ;  /* 0x0000000000067941 */ /* 0x000fea0003800200 */
.L_x_23010:
        /* <DEDUP_REMOVED lines=306> */
.L_x_23081:
        /* <DEDUP_REMOVED lines=18> */
.L_x_23085:
[----:B------:R0:W5:Y:S01]  /*a730*/  LDG.E.U8 R0, desc[UR36][R2.64] ;  /* 0x0000002402007981 */ /* 0x000162000c1e1100 */
[----:B------:R-:W-:Y:S05]  /*a740*/  BRA `(.L_x_23087) ;  /* 0x0000000c004c7947 */ /* 0x000fea0003800000 */
.L_x_23084:
        /* <DEDUP_REMOVED lines=8> */
.L_x_23089:
[----:B------:R0:W5:Y:S01]  /*a7d0*/  LDG.E.U8 R0, desc[UR36][R2.64] ;  /* 0x0000002402007981 */ /* 0x000162000c1e1100 */
[----:B------:R-:W-:Y:S05]  /*a7e0*/  BRA `(.L_x_23087) ;  /* 0x0000000c00247947 */ /* 0x000fea0003800000 */
.L_x_23088:
[----:B------:R0:W5:Y:S01]  /*a7f0*/  LDG.E.U16 R0, desc[UR36][R2.64] ;  /* 0x0000002402007981 */ /* 0x000162000c1e1500 */
[----:B------:R-:W-:Y:S05]  /*a800*/  BRA `(.L_x_23087) ;  /* 0x0000000c001c7947 */ /* 0x000fea0003800000 */
.L_x_23083:
        /* <DEDUP_REMOVED lines=9> */
.L_x_23091:
[----:B------:R-:W2:Y:S02]  /*a8a0*/  LDG.E.U16 R4, desc[UR36][R2.64] ;  /* 0x0000002402047981 */ /* 0x000ea4000c1e1500 */
[----:B--2---:R-:W-:-:S06]  /*a8b0*/  HADD2.F32 R4, -RZ, R4.H0_H0 ;  /* 0x20000004ff047230 */ /* 0x004fcc0000004100 */
[----:B------:R-:W0:Y:S02]  /*a8c0*/  F2I.FTZ.TRUNC.NTZ R4, R4 ;  /* 0x0000000400047305 */ /* 0x000e24000021f100 */
[----:B0-----:R-:W-:Y:S01]  /*a8d0*/  PRMT R0, R4, 0x7610, R0 ;  /* 0x0000761004007816 */ /* 0x001fe20000000000 */
[----:B------:R-:W-:Y:S06]  /*a8e0*/  BRA `(.L_x_23087) ;  /* 0x0000000800e47947 */ /* 0x000fec0003800000 */
.L_x_23090:
        /* <DEDUP_REMOVED lines=9> */
.L_x_23093:
[----:B------:R-:W2:Y:S02]  /*a980*/  LDG.E.U16 R2, desc[UR36][R2.64] ;  /* 0x0000002402027981 */ /* 0x000ea4000c1e1500 */
[----:B--2---:R-:W-:-:S06]  /*a990*/  HADD2.F32 R4, -RZ, R2.H0_H0 ;  /* 0x20000002ff047230 */ /* 0x004fcc0000004100 */
[----:B------:R-:W0:Y:S02]  /*a9a0*/  F2I.FTZ.TRUNC.NTZ R4, R4 ;  /* 0x0000000400047305 */ /* 0x000e24000021f100 */
[----:B0-----:R-:W-:Y:S01]  /*a9b0*/  PRMT R0, R4, 0x7610, R0 ;  /* 0x0000761004007816 */ /* 0x001fe20000000000 */
[----:B------:R-:W-:Y:S06]  /*a9c0*/  BRA `(.L_x_23087) ;  /* 0x0000000800ac7947 */ /* 0x000fec0003800000 */
.L_x_23092:
[----:B------:R-:W2:Y:S02]  /*a9d0*/  LDG.E.64 R2, desc[UR36][R2.64] ;  /* 0x0000002402027981 */ /* 0x000ea4000c1e1b00 */
[----:B--2---:R0:W1:Y:S02]  /*a9e0*/  F2I.F64.TRUNC R0, R2 ;  /* 0x0000000200007311 */ /* 0x004064000030d100 */
[----:B01----:R-:W-:Y:S05]  /*a9f0*/  BRA `(.L_x_23087) ;  /* 0x0000000800a07947 */ /* 0x003fea0003800000 */
.L_x_23082:
        /* <DEDUP_REMOVED lines=12> */
.L_x_23096:
[----:B------:R-:W2:Y:S02]  /*aac0*/  LDG.E.64 R2, desc[UR36][R2.64] ;  /* 0x0000002402027981 */ /* 0x000ea4000c1e1b00 */
[----:B--2---:R3:W4:Y:S02]  /*aad0*/  F2I.F64.TRUNC R0, R2 ;  /* 0x0000000200007311 */ /* 0x004724000030d100 */
[----:B---34-:R-:W-:Y:S05]  /*aae0*/  BRA `(.L_x_23087) ;  /* 0x0000000800647947 */ /* 0x018fea0003800000 */
.L_x_23095:
        /* <DEDUP_REMOVED lines=27> */
.L_x_23098:
        /* <DEDUP_REMOVED lines=14> */
.L_x_23097:
[----:B------:R-:W2:Y:S02]  /*ad80*/  LDG.E.U16 R4, desc[UR36][R2.64] ;  /* 0x0000002402047981 */ /* 0x000ea4000c1e1500 */
[----:B--2---:R-:W-:-:S06]  /*ad90*/  IMAD.U32 R4, R4, 0x10000, RZ ;  /* 0x0001000004047824 */ /* 0x004fcc00078e00ff */
[----:B------:R-:W0:Y:S02]  /*ada0*/  F2I.FTZ.TRUNC.NTZ R4, R4 ;  /* 0x0000000400047305 */ /* 0x000e24000021f100 */
[----:B0-----:R-:W-:Y:S01]  /*adb0*/  PRMT R0, R4, 0x7610, R0 ;  /* 0x0000761004007816 */ /* 0x001fe20000000000 */
[----:B------:R-:W-:Y:S06]  /*adc0*/  BRA `(.L_x_23087) ;  /* 0x0000000400ac7947 */ /* 0x000fec0003800000 */
.L_x_23094:
        /* <DEDUP_REMOVED lines=10> */
.L_x_23101:
        /* <DEDUP_REMOVED lines=21> */
.L_x_23105:
[----:B------:R-:W-:Y:S05]  /*afc0*/  BSYNC.RECONVERGENT B1 ;  /* 0x0000000000017941 */ /* 0x000fea0003800200 */
.L_x_23104:
[----:B------:R-:W-:Y:S01]  /*afd0*/  IMAD.SHL.U32 R0, R0, 0x100000, RZ ;  /* 0x0010000000007824 */ /* 0x000fe200078e00ff */
[----:B------:R-:W-:-:S04]  /*afe0*/  LEA R2, R2, 0x3b800000, 0x17 ;  /* 0x3b80000002027811 */ /* 0x000fc800078eb8ff */
[----:B------:R-:W-:-:S07]  /*aff0*/  LOP3.LUT R4, R2, R0, R7, 0xfe, !PT ;  /* 0x0000000002047212 */ /* 0x000fce00078efe07 */
.L_x_23103:
[----:B------:R-:W-:Y:S05]  /*b000*/  BSYNC.RECONVERGENT B0 ;  /* 0x0000000000007941 */ /* 0x000fea0003800200 */
.L_x_23102:
[----:B------:R-:W0:Y:S02]  /*b010*/  F2I.FTZ.TRUNC.NTZ R4, R4 ;  /* 0x0000000400047305 */ /* 0x000e24000021f100 */
[----:B0-----:R-:W-:Y:S01]  /*b020*/  PRMT R0, R4, 0x7610, R0 ;  /* 0x0000761004007816 */ /* 0x001fe20000000000 */
[----:B------:R-:W-:Y:S06]  /*b030*/  BRA `(.L_x_23087) ;  /* 0x0000000400107947 */ /* 0x000fec0003800000 */
.L_x_23100:
        /* <DEDUP_REMOVED lines=21> */
.L_x_23109:
[----:B------:R-:W-:Y:S05]  /*b190*/  BSYNC.RECONVERGENT B1 ;  /* 0x0000000000017941 */ /* 0x000fea0003800200 */
.L_x_23108:
[----:B------:R-:W-:Y:S01]  /*b1a0*/  IMAD.SHL.U32 R0, R0, 0x200000, RZ ;  /* 0x0020000000007824 */ /* 0x000fe200078e00ff */
[----:B------:R-:W-:-:S04]  /*b1b0*/  LEA R2, R2, 0x37800000, 0x17 ;  /* 0x3780000002027811 */ /* 0x000fc800078eb8ff */
[----:B------:R-:W-:-:S07]  /*b1c0*/  LOP3.LUT R4, R2, R0, R7, 0xfe, !PT ;  /* 0x0000000002047212 */ /* 0x000fce00078efe07 */
.L_x_23107:
[----:B------:R-:W-:Y:S05]  /*b1d0*/  BSYNC.RECONVERGENT B0 ;  /* 0x0000000000007941 */ /* 0x000fea0003800200 */
.L_x_23106:
[----:B------:R-:W0:Y:S02]  /*b1e0*/  F2I.FTZ.TRUNC.NTZ R4, R4 ;  /* 0x0000000400047305 */ /* 0x000e24000021f100 */
[----:B0-----:R-:W-:Y:S01]  /*b1f0*/  PRMT R0, R4, 0x7610, R0 ;  /* 0x0000761004007816 */ /* 0x001fe20000000000 */
[----:B------:R-:W-:Y:S06]  /*b200*/  BRA `(.L_x_23087) ;  /* 0x00000000009c7947 */ /* 0x000fec0003800000 */
.L_x_23099:
        /* <DEDUP_REMOVED lines=14> */
.L_x_23113:
[----:B------:R-:W-:Y:S05]  /*b2f0*/  BSYNC.RECONVERGENT B0 ;  /* 0x0000000000007941 */ /* 0x000fea0003800200 */
.L_x_23112:
[----:B------:R-:W0:Y:S02]  /*b300*/  F2I.FTZ.TRUNC.NTZ R4, R4 ;  /* 0x0000000400047305 */ /* 0x000e24000021f100 */
[----:B0-----:R-:W-:Y:S01]  /*b310*/  PRMT R0, R4, 0x7610, R0 ;  /* 0x0000761004007816 */ /* 0x001fe20000000000 */
[----:B------:R-:W-:Y:S06]  /*b320*/  BRA `(.L_x_23087) ;  /* 0x0000000000547947 */ /* 0x000fec0003800000 */
.L_x_23086:
        /* <DEDUP_REMOVED lines=16> */
.L_x_23114:
[----:B------:R-:W-:Y:S01]  /*b430*/  PRMT R0, RZ, 0x7610, R0 ;  /* 0x00007610ff007816 */ /* 0x000fe20000000000 */
[----:B------:R-:W-:Y:S06]  /*b440*/  BRA `(.L_x_23087) ;  /* 0x00000000000c7947 */ /* 0x000fec0003800000 */
.L_x_23111:
[----:B------:R2:W5:Y:S01]  /*b450*/  LDG.E.U8 R0, desc[UR36][R2.64] ;  /* 0x0000002402007981 */ /* 0x000562000c1e1100 */
[----:B------:R-:W-:Y:S05]  /*b460*/  BRA `(.L_x_23087) ;  /* 0x0000000000047947 */ /* 0x000fea0003800000 */
.L_x_23110:
[----:B------:R1:W5:Y:S02]  /*b470*/  LDG.E.U8 R0, desc[UR36][R2.64] ;  /* 0x0000002402007981 */ /* 0x000364000c1e1100 */
.L_x_23087:
        /* <DEDUP_REMOVED lines=14> */
.L_x_23118:
[----:B------:R-:W-:Y:S01]  /*b560*/  STG.E.U8 desc[UR36][R16.64], R5 ;  /* 0x0000000510007986 */ /* 0x000fe2000c101124 */
[----:B------:R-:W-:Y:S05]  /*b570*/  EXIT ;  /* 0x000000000000794d */ /* 0x000fea0003800000 */
.L_x_23117:
        /* <DEDUP_REMOVED lines=8> */
[----:B0-23--:R-:W-:-:S04]  /*b600*/  MOV R2, R0 ;  /* 0x0000000000027202 */ /* 0x00dfc80000000f00 */
[----:B------:R-:W-:-:S05]  /*b610*/  SHF.R.S32.HI R3, RZ, 0x1f, R2 ;  /* 0x0000001fff037819 */ /* 0x000fca0000011402 */
[----:B------:R-:W-:Y:S01]  /*b620*/  STG.E.64 desc[UR36][R16.64], R2 ;  /* 0x0000000210007986 */ /* 0x000fe2000c101b24 */
[----:B------:R-:W-:Y:S05]  /*b630*/  EXIT ;  /* 0x000000000000794d */ /* 0x000fea0003800000 */
.L_x_23121:
[----:B0-2---:R-:W-:-:S05]  /*b640*/  PRMT R3, R5, 0x8880, RZ ;  /* 0x0000888005037816 */ /* 0x005fca00000000ff */
[----:B------:R-:W-:Y:S01]  /*b650*/  STG.E desc[UR36][R16.64], R3 ;  /* 0x0000000310007986 */ /* 0x000fe2000c101924 */
[----:B------:R-:W-:Y:S05]  /*b660*/  EXIT ;  /* 0x000000000000794d */ /* 0x000fea0003800000 */
.L_x_23120:
[----:B0-2---:R-:W-:-:S04]  /*b670*/  PRMT R3, R5, 0x8880, RZ ;  /* 0x0000888005037816 */ /* 0x005fc800000000ff */
[----:B------:R-:W-:-:S05]  /*b680*/  PRMT R3, R3, 0x7710, RZ ;  /* 0x0000771003037816 */ /* 0x000fca00000000ff */
[----:B------:R-:W-:Y:S01]  /*b690*/  STG.E.U16 desc[UR36][R16.64], R3 ;  /* 0x0000000310007986 */ /* 0x000fe2000c101524 */
[----:B------:R-:W-:Y:S05]  /*b6a0*/  EXIT ;  /* 0x000000000000794d */ /* 0x000fea0003800000 */
.L_x_23116:
        /* <DEDUP_REMOVED lines=9> */
.L_x_23123:
[----:B------:R-:W1:Y:S02]  /*b740*/  I2F.S8 R0, R5 ;  /* 0x0000000500007306 */ /* 0x000e640000001400 */
[----:B-1----:R-:W-:-:S05]  /*b750*/  F2FP.F16.F32.PACK_AB R0, RZ, R0 ;  /* 0x00000000ff00723e */ /* 0x002fca00000000ff */
[----:B------:R-:W-:Y:S01]  /*b760*/  STG.E.U16 desc[UR36][R16.64], R0 ;  /* 0x0000000010007986 */ /* 0x000fe2000c101524 */
[----:B------:R-:W-:Y:S05]  /*b770*/  EXIT ;  /* 0x000000000000794d */ /* 0x000fea0003800000 */
.L_x_23122:
[----:B------:R-:W-:-:S09]  /*b780*/  UISETP.NE.AND UP0, UPT, UR4, 0x7, UPT ;  /* 0x000000070400788c */ /* 0x000fd2000bf05270 */
[----:B------:R-:W-:Y:S05]  /*b790*/  BRA.U !UP0, `(.L_x_23124) ;  /* 0x0000000108347547 */ /* 0x000fea000b800000 */
[----:B------:R-:W-:-:S09]  /*b7a0*/  UISETP.NE.AND UP0, UPT, UR4, 0x8, UPT ;  /* 0x000000080400788c */ /* 0x000fd2000bf05270 */
[----:B------:R-:W-:Y:S05]  /*b7b0*/  BRA.U !UP0, `(.L_x_23125) ;  /* 0x0000000108187547 */ /* 0x000fea000b800000 */
[----:B------:R-:W-:-:S09]  /*b7c0*/  UISETP.NE.AND UP0, UPT, UR4, 0x9, UPT ;  /* 0x000000090400788c */ /* 0x000fd2000bf05270 */
[----:B------:R-:W-:Y:S05]  /*b7d0*/  BRA.U UP0, `(.L_x_23119) ;  /* 0x0000000500fc7547 */ /* 0x000fea000b800000 */
[----:B0-23--:R-:W0:Y:S01]  /*b7e0*/  I2F.S8 R2, R5 ;  /* 0x0000000500027306 */ /* 0x00de220000001400 */
[----:B------:R-:W-:-:S05]  /*b7f0*/  IMAD.MOV.U32 R3, RZ, RZ, RZ ;  /* 0x000000ffff037224 */ /* 0x000fca00078e00ff */
[----:B0-----:R-:W-:Y:S01]  /*b800*/  STG.E.64 desc[UR36][R16.64], R2 ;  /* 0x0000000210007986 */ /* 0x001fe2000c101b24 */
[----:B------:R-:W-:Y:S05]  /*b810*/  EXIT ;  /* 0x000000000000794d */ /* 0x000fea0003800000 */
.L_x_23125:
[----:B------:R-:W0:Y:S02]  /*b820*/  I2F.S8 R5, R5 ;  /* 0x0000000500057306 */ /* 0x000e240000001400 */
[----:B0-2---:R-:W-:-:S04]  /*b830*/  F2FP.F16.F32.PACK_AB R3, RZ, R5 ;  /* 0x00000005ff03723e */ /* 0x005fc800000000ff */
[----:B------:R-:W-:-:S05]  /*b840*/  PRMT R3, R3, 0x5410, RZ ;  /* 0x0000541003037816 */ /* 0x000fca00000000ff */
[----:B------:R-:W-:Y:S01]  /*b850*/  STG.E desc[UR36][R16.64], R3 ;  /* 0x0000000310007986 */ /* 0x000fe2000c101924 */
[----:B------:R-:W-:Y:S05]  /*b860*/  EXIT ;  /* 0x000000000000794d */ /* 0x000fea0003800000 */
.L_x_23124:
[----:B0-23--:R-:W-:-:S04]  /*b870*/  PRMT R2, R5, 0x8880, RZ ;  /* 0x0000888005027816 */ /* 0x00dfc800000000ff */
[----:B------:R-:W-:-:S06]  /*b880*/  PRMT R2, R2, 0x7710, RZ ;  /* 0x0000771002027816 */ /* 0x000fcc00000000ff */
[----:B------:R-:W0:Y:S02]  /*b890*/  I2F.F64.S16 R2, R2 ;  /* 0x0000000200027312 */ /* 0x000e240000101c00 */
[----:B0-----:R-:W-:Y:S01]  /*b8a0*/  STG.E.64 desc[UR36][R16.64], R2 ;  /* 0x0000000210007986 */ /* 0x001fe2000c101b24 */
[----:B------:R-:W-:Y:S05]  /*b8b0*/  EXIT ;  /* 0x000000000000794d */ /* 0x000fea0003800000 */
.L_x_23115:
        /* <DEDUP_REMOVED lines=14> */
.L_x_23129:
        /* <DEDUP_REMOVED lines=17> */
.L_x_23132:
[----:B------:R-:W-:-:S04]  /*bab0*/  SHF.R.U32.HI R3, RZ, 0x18, R3 ;  /* 0x00000018ff037819 */ /* 0x000fc80000011603 */
[----:B------:R-:W-:-:S04]  /*bac0*/  LOP3.LUT R0, R0, 0x80, R3, 0xf8, !PT ;  /* 0x0000008000007812 */ /* 0x000fc800078ef803 */
[----:B------:R-:W-:-:S07]  /*bad0*/  PRMT R8, R0, 0x7610, R8 ;  /* 0x0000761000087816 */ /* 0x000fce0000000008 */
.L_x_23131:
[----:B------:R-:W-:Y:S05]  /*bae0*/  BSYNC.RECONVERGENT B0 ;  /* 0x0000000000007941 */ /* 0x000fea0003800200 */
.L_x_23130:
[----:B------:R-:W-:Y:S01]  /*baf0*/  STG.E.U8 desc[UR36][R16.64], R8 ;  /* 0x0000000810007986 */ /* 0x000fe2000c101124 */
[----:B------:R-:W-:Y:S05]  /*bb00*/  EXIT ;  /* 0x000000000000794d */ /* 0x000fea0003800000 */
.L_x_23128:
        /* <DEDUP_REMOVED lines=17> */
.L_x_23135:
[----:B------:R-:W-:-:S04]  /*bc20*/  SHF.R.U32.HI R3, RZ, 0x18, R3 ;  /* 0x00000018ff037819 */ /* 0x000fc80000011603 */
[----:B------:R-:W-:-:S04]  /*bc30*/  LOP3.LUT R0, R0, 0x80, R3, 0xf8, !PT ;  /* 0x0000008000007812 */ /* 0x000fc800078ef803 */
[----:B------:R-:W-:-:S07]  /*bc40*/  PRMT R8, R0, 0x7610, R8 ;  /* 0x0000761000087816 */ /* 0x000fce0000000008 */
.L_x_23134:
[----:B------:R-:W-:Y:S05]  /*bc50*/  BSYNC.RECONVERGENT B0 ;  /* 0x0000000000007941 */ /* 0x000fea0003800200 */
.L_x_23133:
[----:B------:R-:W-:Y:S01]  /*bc60*/  STG.E.U8 desc[UR36][R16.64], R8 ;  /* 0x0000000810007986 */ /* 0x000fe2000c101124 */
[----:B------:R-:W-:Y:S05]  /*bc70*/  EXIT ;  /* 0x000000000000794d */ /* 0x000fea0003800000 */
.L_x_23127:
        /* <DEDUP_REMOVED lines=22> */
.L_x_23137:
[----:B------:R-:W-:-:S04]  /*bde0*/  LOP3.LUT R5, R5, 0xffff, RZ, 0xc0, !PT ;  /* 0x0000ffff05057812 */ /* 0x000fc800078ec0ff */
[----:B------:R-:W-:-:S04]  /*bdf0*/  PRMT R5, R5, 0x8880, RZ ;  /* 0x0000888005057816 */ /* 0x000fc800000000ff */
[----:B0-23--:R-:W-:-:S04]  /*be00*/  MOV R2, R5 ;  /* 0x0000000500027202 */ /* 0x00dfc80000000f00 */
[----:B------:R-:W-:-:S05]  /*be10*/  SHF.R.S32.HI R3, RZ, 0x1f, R2 ;  /* 0x0000001fff037819 */ /* 0x000fca0000011402 */
[----:B------:R-:W-:Y:S01]  /*be20*/  STG.E.64 desc[UR36][R16.64], R2 ;  /* 0x0000000210007986 */ /* 0x000fe2000c101b24 */
[----:B------:R-:W-:Y:S05]  /*be30*/  EXIT ;  /* 0x000000000000794d */ /* 0x000fea0003800000 */
.L_x_23136:
[----:B0-2---:R-:W-:-:S05]  /*be40*/  PRMT R3, R5, 0x8880, RZ ;  /* 0x0000888005037816 */ /* 0x005fca00000000ff */
[----:B------:R-:W-:Y:S01]  /*be50*/  STG.E desc[UR36][R16.64], R3 ;  /* 0x0000000310007986 */ /* 0x000fe2000c101924 */
[----:B------:R-:W-:Y:S05]  /*be60*/  EXIT ;  /* 0x000000000000794d */ /* 0x000fea0003800000 */
.L_x_23126:
        /* <DEDUP_REMOVED lines=10> */
.L_x_23139:
[----:B------:R-:W-:Y:S02]  /*bf10*/  PRMT R4, R5, 0x8880, RZ ;  /* 0x0000888005047816 */ /* 0x000fe400000000ff */
[----:B------:R-:W-:Y:S02]  /*bf20*/  CS2R R6, SRZ ;  /* 0x0000000000067805 */ /* 0x000fe4000001ff00 */
[----:B------:R-:W-:-:S06]  /*bf30*/  PRMT R4, R4, 0x7710, RZ ;  /* 0x0000771004047816 */ /* 0x000fcc00000000ff */
[----:B------:R-:W1:Y:S02]  /*bf40*/  I2F.F64.S16 R4, R4 ;  /* 0x0000000400047312 */ /* 0x000e640000101c00 */
[----:B-1----:R-:W-:Y:S01]  /*bf50*/  STG.E.128 desc[UR36][R16.64], R4 ;  /* 0x0000000410007986 */ /* 0x002fe2000c101d24 */
[----:B------:R-:W-:Y:S05]  /*bf60*/  EXIT ;  /* 0x000000000000794d */ /* 0x000fea0003800000 */
.L_x_23138:
[----:B------:R-:W-:-:S09]  /*bf70*/  UISETP.NE.AND UP0, UPT, UR4, 0xf, UPT ;  /* 0x0000000f0400788c */ /* 0x000fd2000bf05270 */
[----:B------:R-:W-:Y:S05]  /*bf80*/  BRA.U !UP0, `(.L_x_23140) ;  /* 0x0000000108e87547 */ /* 0x000fea000b800000 */
[----:B------:R-:W-:-:S09]  /*bf90*/  UISETP.NE.AND UP0, UPT, UR4, 0x17, UPT ;  /* 0x000000170400788c */ /* 0x000fd2000bf05270 */
[----:B------:R-:W-:Y:S05]  /*bfa0*/  BRA.U !UP0, `(.L_x_23141) ;  /* 0x0000000108907547 */ /* 0x000fea000b800000 */
[----:B------:R-:W-:-:S09]  /*bfb0*/  UISETP.NE.AND UP0, UPT, UR4, 0x18, UPT ;  /* 0x000000180400788c */ /* 0x000fd2000bf05270 */
[----:B------:R-:W-:Y:S05]  /*bfc0*/  BRA.U !UP0, `(.L_x_23142) ;  /* 0x0000000108447547 */ /* 0x000fea000b800000 */
.L_x_23119:
        /* <DEDUP_REMOVED lines=8> */
[----:B-1----:R-:W-:Y:S02]  /*c050*/  IMAD.U32 R4, RZ, RZ, UR4 ;  /* 0x00000004ff047e24 */ /* 0x002fe4000f8e00ff */
[----:B------:R-:W-:-:S02]  /*c060*/  IMAD.U32 R5, RZ, RZ, UR5 ;  /* 0x00000005ff057e24 */ /* 0x000fc4000f8e00ff */
[----:B---3--:R-:W-:Y:S01]  /*c070*/  IMAD.U32 R6, RZ, RZ, UR6 ;  /* 0x00000006ff067e24 */ /* 0x008fe2000f8e00ff */
[----:B------:R-:W-:Y:S01]  /*c080*/  MOV R7, UR7 ;  /* 0x0000000700077c02 */ /* 0x000fe20008000f00 */
[----:B----4-:R-:W-:Y:S02]  /*c090*/  IMAD.U32 R10, RZ, RZ, UR8 ;  /* 0x00000008ff0a7e24 */ /* 0x010fe4000f8e00ff */
[----:B0-----:R-:W-:-:S07]  /*c0a0*/  IMAD.U32 R11, RZ, RZ, UR9 ;  /* 0x00000009ff0b7e24 */ /* 0x001fce000f8e00ff */
[----:B------:R-:W-:-:S07]  /*c0b0*/  LEPC R20, `(.L_x_23143) ;  /* 0x000000001014794e */ /* 0x000fce0000000000 */
[----:B--2---:R-:W-:Y:S05]  /*c0c0*/  CALL.ABS.NOINC R2 ;  /* 0x0000000002007343 */ /* 0x004fea0003c00000 */
.L_x_23143:
[----:B------:R-:W-:Y:S05]  /*c0d0*/  EXIT ;  /* 0x000000000000794d */ /* 0x000fea0003800000 */
.L_x_23142:
[----:B------:R-:W0:Y:S01]  /*c0e0*/  I2F.S8 R5, R5 ;  /* 0x0000000500057306 */ /* 0x000e220000001400 */
        /* <DEDUP_REMOVED lines=12> */
.L_x_23145:
[----:B------:R-:W-:Y:S05]  /*c1b0*/  BSYNC.RECONVERGENT B0 ;  /* 0x0000000000007941 */ /* 0x000fea0003800200 */
.L_x_23144:
[----:B------:R-:W-:-:S05]  /*c1c0*/  LOP3.LUT R3, R0, 0x80, R3, 0xf8, !PT ;  /* 0x0000008000037812 */ /* 0x000fca00078ef803 */
[----:B------:R-:W-:Y:S01]  /*c1d0*/  STG.E.U8 desc[UR36][R16.64], R3 ;  /* 0x0000000310007986 */ /* 0x000fe2000c101124 */
[----:B------:R-:W-:Y:S05]  /*c1e0*/  EXIT ;  /* 0x000000000000794d */ /* 0x000fea0003800000 */
.L_x_23141:
        /* <DEDUP_REMOVED lines=12> */
.L_x_23147:
[----:B------:R-:W-:Y:S01]  /*c2b0*/  IMAD.MOV.U32 R0, RZ, RZ, 0x7f ;  /* 0x0000007fff007424 */ /* 0x000fe200078e00ff */
[----:B------:R-:W-:-:S04]  /*c2c0*/  ISETP.GT.U32.AND P0, PT, R2, 0x7f800000, PT ;  /* 0x7f8000000200780c */ /* 0x000fc80003f04070 */
[----:B------:R-:W-:-:S09]  /*c2d0*/  SEL R0, R0, 0x7c, P0 ;  /* 0x0000007c00007807 */ /* 0x000fd20000000000 */
.L_x_23148:
[----:B------:R-:W-:Y:S05]  /*c2e0*/  BSYNC.RECONVERGENT B0 ;  /* 0x0000000000007941 */ /* 0x000fea0003800200 */
.L_x_23146:
[----:B------:R-:W-:-:S04]  /*c2f0*/  SHF.R.U32.HI R3, RZ, 0x18, R3 ;  /* 0x00000018ff037819 */ /* 0x000fc80000011603 */
[----:B------:R-:W-:-:S05]  /*c300*/  LOP3.LUT R3, R0, 0x80, R3, 0xf8, !PT ;  /* 0x0000008000037812 */ /* 0x000fca00078ef803 */
[----:B------:R-:W-:Y:S01]  /*c310*/  STG.E.U8 desc[UR36][R16.64], R3 ;  /* 0x0000000310007986 */ /* 0x000fe2000c101124 */
[----:B------:R-:W-:Y:S05]  /*c320*/  EXIT ;  /* 0x000000000000794d */ /* 0x000fea0003800000 */
.L_x_23140:
[----:B------:R-:W1:Y:S02]  /*c330*/  I2F.S8 R0, R5 ;  /* 0x0000000500007306 */ /* 0x000e640000001400 */
[----:B-1----:R-:W-:-:S05]  /*c340*/  F2FP.BF16.F32.PACK_AB R0, RZ, R0 ;  /* 0x00000000ff00723e */ /* 0x002fca00000010ff */
[----:B------:R-:W-:Y:S01]  /*c350*/  STG.E.U16 desc[UR36][R16.64], R0 ;  /* 0x0000000010007986 */ /* 0x000fe2000c101524 */
[----:B------:R-:W-:Y:S05]  /*c360*/  EXIT ;  /* 0x000000000000794d */ /* 0x000fea0003800000 */
.L_x_23149:
        /* <DEDUP_REMOVED lines=9> */
.L_x_26026:


//--------------------- .text._ZN2at6native27unrolled_elementwise_kernelINS0_13AUnaryFunctorIaaaNS0_17BitwiseAndFunctorIaEEEESt5arrayIPcLm2EELi4E23TrivialOffsetCalculatorILi1EjESA_NS0_6memory12LoadWithCastILi1EEENSB_13StoreWithCastILi1EEEEEviT_T0_T2_T3_T4_T5_ --------------------------
	.section	.text._ZN2at6native27unrolled_elementwise_kernelINS0_13AUnaryFunctorIaaaNS0_17BitwiseAndFunctorIaEEEESt5arrayIPcLm2EELi4E23TrivialOffsetCalculatorILi1EjESA_NS0_6memory12LoadWithCastILi1EEENSB_13StoreWithCastILi1EEEEEviT_T0_T2_T3_T4_T5_,"ax",@progbits
	.align	128
        .global         _ZN2at6native27unrolled_elementwise_kernelINS0_13AUnaryFunctorIaaaNS0_17BitwiseAndFunctorIaEEEESt5arrayIPcLm2EELi4E23TrivialOffsetCalculatorILi1EjESA_NS0_6memory12LoadWithCastILi1EEENSB_13StoreWithCastILi1EEEEEviT_T0_T2_T3_T4_T5_
        .type           _ZN2at6native27unrolled_elementwise_kernelINS0_13AUnaryFunctorIaaaNS0_17BitwiseAndFunctorIaEEEESt5arrayIPcLm2EELi4E23TrivialOffsetCalculatorILi1EjESA_NS0_6memory12LoadWithCastILi1EEENSB_13StoreWithCastILi1EEEEEviT_T0_T2_T3_T4_T5_,@function
        .size           _ZN2at6native27unrolled_elementwise_kernelINS0_13AUnaryFunctorIaaaNS0_17BitwiseAndFunctorIaEEEESt5arrayIPcLm2EELi4E23TrivialOffsetCalculatorILi1EjESA_NS0_6memory12LoadWithCastILi1EEENSB_13StoreWithCastILi1EEEEEviT_T0_T2_T3_T4_T5_,(.L_x_26027 - _ZN2at6native27unrolled_elementwise_kernelINS0_13AUnaryFunctorIaaaNS0_17BitwiseAndFunctorIaEEEESt5arrayIPcLm2EELi4E23TrivialOffsetCalculatorILi1EjESA_NS0_6memory12LoadWithCastILi1EEENSB_13StoreWithCastILi1EEEEEviT_T0_T2_T3_T4_T5_)
        .other          _ZN2at6native27unrolled_elementwise_kernelINS0_13AUnaryFunctorIaaaNS0_17BitwiseAndFunctorIaEEEESt5arrayIPcLm2EELi4E23TrivialOffsetCalculatorILi1EjESA_NS0_6memory12LoadWithCastILi1EEENSB_13StoreWithCastILi1EEEEEviT_T0_T2_T3_T4_T5_,@"STO_CUDA_ENTRY STV_DEFAULT"
_ZN2at6native27unrolled_elementwise_kernelINS0_13AUnaryFunctorIaaaNS0_17BitwiseAndFunctorIaEEEESt5arrayIPcLm2EELi4E23TrivialOffsetCalculatorILi1EjESA_NS0_6memory12LoadWithCastILi1EEENSB_13StoreWithCastILi1EEEEEviT_T0_T2_T3_T4_T5_:
.text._ZN2at6native27unrolled_elementwise_kernelINS0_13AUnaryFunctorIaaaNS0_17BitwiseAndFunctorIaEEEESt5arrayIPcLm2EELi4E23TrivialOffsetCalculatorILi1EjESA_NS0_6memory12LoadWithCastILi1EEENSB_13StoreWithCastILi1EEEEEviT_T0_T2_T3_T4_T5_:
        /* <DEDUP_REMOVED lines=31> */
.L_x_23155:
[----:B------:R3:W5:Y:S01]  /*01f0*/  LDG.E.U8 R18, desc[UR36][R4.64] ;  /* 0x0000002404127981 */ /* 0x000762000c1e1100 */
[----:B------:R-:W-:Y:S05]  /*0200*/  BRA `(.L_x_23157) ;  /* 0x0000000c00507947 */ /* 0x000fea0003800000 */
.L_x_23154:
        /* <DEDUP_REMOVED lines=8> */
.L_x_23159:
[----:B------:R1:W5:Y:S01]  /*0290*/  LDG.E.U8 R18, desc[UR36][R4.64] ;  /* 0x0000002404127981 */ /* 0x000362000c1e1100 */
[----:B------:R-:W-:Y:S05]  /*02a0*/  BRA `(.L_x_23157) ;  /* 0x0000000c00287947 */ /* 0x000fea0003800000 */
.L_x_23158:
[----:B------:R2:W5:Y:S01]  /*02b0*/  LDG.E.U16 R18, desc[UR36][R4.64] ;  /* 0x0000002404127981 */ /* 0x000562000c1e1500 */
[----:B------:R-:W-:Y:S05]  /*02c0*/  BRA `(.L_x_23157) ;  /* 0x0000000c00207947 */ /* 0x000fea0003800000 */
.L_x_23153:
        /* <DEDUP_REMOVED lines=9> */
.L_x_23161:
[----:B------:R-:W2:Y:S02]  /*0360*/  LDG.E.U16 R0, desc[UR36][R4.64] ;  /* 0x0000002404007981 */ /* 0x000ea4000c1e1500 */
[----:B--2---:R-:W-:-:S06]  /*0370*/  HADD2.F32 R0, -RZ, R0.H0_H0 ;  /* 0x20000000ff007230 */ /* 0x004fcc0000004100 */
[----:B------:R-:W0:Y:S02]  /*0380*/  F2I.FTZ.TRUNC.NTZ R0, R0 ;  /* 0x0000000000007305 */ /* 0x000e24000021f100 */
[----:B0-----:R-:W-:Y:S01]  /*0390*/  PRMT R18, R0, 0x7610, R18 ;  /* 0x0000761000127816 */ /* 0x001fe20000000012 */
[----:B------:R-:W-:Y:S06]  /*03a0*/  BRA `(.L_x_23157) ;  /* 0x0000000800e87947 */ /* 0x000fec0003800000 */
.L_x_23160:
        /* <DEDUP_REMOVED lines=9> */
.L_x_23163:
[----:B------:R-:W2:Y:S02]  /*0440*/  LDG.E.U16 R4, desc[UR36][R4.64] ;  /* 0x0000002404047981 */ /* 0x000ea4000c1e1500 */
[----:B--2---:R-:W-:-:S06]  /*0450*/  HADD2.F32 R0, -RZ, R4.H0_H0 ;  /* 0x20000004ff007230 */ /* 0x004fcc0000004100 */
[----:B------:R-:W0:Y:S02]  /*0460*/  F2I.FTZ.TRUNC.NTZ R0, R0 ;  /* 0x0000000000007305 */ /* 0x000e24000021f100 */
[----:B0-----:R-:W-:Y:S01]  /*0470*/  PRMT R18, R0, 0x7610, R18 ;  /* 0x0000761000127816 */ /* 0x001fe20000000012 */
[----:B------:R-:W-:Y:S06]  /*0480*/  BRA `(.L_x_23157) ;  /* 0x0000000800b07947 */ /* 0x000fec0003800000 */
.L_x_23162:
[----:B------:R-:W2:Y:S02]  /*0490*/  LDG.E.64 R4, desc[UR36][R4.64] ;  /* 0x0000002404047981 */ /* 0x000ea4000c1e1b00 */
[----:B--2---:R0:W1:Y:S02]  /*04a0*/  F2I.F64.TRUNC R18, R4 ;  /* 0x0000000400127311 */ /* 0x004064000030d100 */
[----:B01----:R-:W-:Y:S05]  /*04b0*/  BRA `(.L_x_23157) ;  /* 0x0000000800a47947 */ /* 0x003fea0003800000 */
.L_x_23152:
        /* <DEDUP_REMOVED lines=12> */
.L_x_23166:
[----:B------:R-:W2:Y:S02]  /*0580*/  LDG.E.64 R4, desc[UR36][R4.64] ;  /* 0x0000002404047981 */ /* 0x000ea4000c1e1b00 */
[----:B--2---:R0:W1:Y:S02]  /*0590*/  F2I.F64.TRUNC R18, R4 ;  /* 0x0000000400127311 */ /* 0x004064000030d100 */
[----:B01----:R-:W-:Y:S05]  /*05a0*/  BRA `(.L_x_23157) ;  /* 0x0000000800687947 */ /* 0x003fea0003800000 */
.L_x_23165:
        /* <DEDUP_REMOVED lines=27> */
.L_x_23168:
        /* <DEDUP_REMOVED lines=15> */
.L_x_23167:
[----:B------:R-:W2:Y:S02]  /*0850*/  LDG.E.U16 R0, desc[UR36][R4.64] ;  /* 0x0000002404007981 */ /* 0x000ea4000c1e1500 */
[----:B--2---:R-:W-:-:S06]  /*0860*/  IMAD.U32 R0, R0, 0x10000, RZ ;  /* 0x0001000000007824 */ /* 0x004fcc00078e00ff */
[----:B------:R-:W0:Y:S02]  /*0870*/  F2I.FTZ.TRUNC.NTZ R0, R0 ;  /* 0x0000000000007305 */ /* 0x000e24000021f100 */
[----:B0-----:R-:W-:Y:S01]  /*0880*/  PRMT R18, R0, 0x7610, R18 ;  /* 0x0000761000127816 */ /* 0x001fe20000000012 */
[----:B------:R-:W-:Y:S06]  /*0890*/  BRA `(.L_x_23157) ;  /* 0x0000000400ac7947 */ /* 0x000fec0003800000 */
.L_x_23164:
        /* <DEDUP_REMOVED lines=10> */
.L_x_23171:
        /* <DEDUP_REMOVED lines=21> */
.L_x_23175:
[----:B------:R-:W-:Y:S05]  /*0a90*/  BSYNC.RECONVERGENT B1 ;  /* 0x0000000000017941 */ /* 0x000fea0003800200 */
.L_x_23174:
[----:B------:R-:W-:Y:S01]  /*0aa0*/  IMAD.SHL.U32 R0, R0, 0x100000, RZ ;  /* 0x0010000000007824 */ /* 0x000fe200078e00ff */
[----:B------:R-:W-:-:S04]  /*0ab0*/  LEA R3, R3, 0x3b800000, 0x17 ;  /* 0x3b80000003037811 */ /* 0x000fc800078eb8ff */
[----:B------:R-:W-:-:S07]  /*0ac0*/  LOP3.LUT R0, R3, R0, R7, 0xfe, !PT ;  /* 0x0000000003007212 */ /* 0x000fce00078efe07 */
.L_x_23173:
[----:B------:R-:W-:Y:S05]  /*0ad0*/  BSYNC.RECONVERGENT B0 ;  /* 0x0000000000007941 */ /* 0x000fea0003800200 */
.L_x_23172:
[----:B------:R-:W0:Y:S02]  /*0ae0*/  F2I.FTZ.TRUNC.NTZ R0, R0 ;  /* 0x0000000000007305 */ /* 0x000e24000021f100 */
[----:B0-----:R-:W-:Y:S01]  /*0af0*/  PRMT R18, R0, 0x7610, R18 ;  /* 0x0000761000127816 */ /* 0x001fe20000000012 */
[----:B------:R-:W-:Y:S06]  /*0b00*/  BRA `(.L_x_23157) ;  /* 0x0000000400107947 */ /* 0x000fec0003800000 */
.L_x_23170:
        /* <DEDUP_REMOVED lines=21> */
.L_x_23179:
[----:B------:R-:W-:Y:S05]  /*0c60*/  BSYNC.RECONVERGENT B1 ;  /* 0x0000000000017941 */ /* 0x000fea0003800200 */
.L_x_23178:
[----:B------:R-:W-:Y:S01]  /*0c70*/  IMAD.SHL.U32 R0, R0, 0x200000, RZ ;  /* 0x0020000000007824 */ /* 0x000fe200078e00ff */
[----:B------:R-:W-:-:S04]  /*0c80*/  LEA R3, R3, 0x37800000, 0x17 ;  /* 0x3780000003037811 */ /* 0x000fc800078eb8ff */
[----:B------:R-:W-:-:S07]  /*0c90*/  LOP3.LUT R0, R3, R0, R7, 0xfe, !PT ;  /* 0x0000000003007212 */ /* 0x000fce00078efe07 */
.L_x_23177:
[----:B------:R-:W-:Y:S05]  /*0ca0*/  BSYNC.RECONVERGENT B0 ;  /* 0x0000000000007941 */ /* 0x000fea0003800200 */
.L_x_23176:
[----:B------:R-:W0:Y:S02]  /*0cb0*/  F2I.FTZ.TRUNC.NTZ R0, R0 ;  /* 0x0000000000007305 */ /* 0x000e24000021f100 */
[----:B0-----:R-:W-:Y:S01]  /*0cc0*/  PRMT R18, R0, 0x7610, R18 ;  /* 0x0000761000127816 */ /* 0x001fe20000000012 */
[----:B------:R-:W-:Y:S06]  /*0cd0*/  BRA `(.L_x_23157) ;  /* 0x00000000009c7947 */ /* 0x000fec0003800000 */
.L_x_23169:
[----:B------:R-:W-:-:S09]  /*0ce0*/  UISETP.NE.AND UP0, UPT, UR4, 0x1c, UPT ;  /* 0x0000001c0400788c */ /* 0x000fd2000bf05270 */
[----:B------:R-:W-:Y:S05]  /*0cf0*/  BRA.U !UP0, `(.L_x_23180) ;  /* 0x0000000108907547 */ /* 0x000fea000b800000 */
[----:B------:R-:W-:-:S09]  /*0d00*/  UISETP.NE.AND UP0, UPT, UR4, 0x1d, UPT ;  /* 0x0000001d0400788c */ /* 0x000fd2000bf05270 */
[----:B------:R-:W-:Y:S05]  /*0d10*/  BRA.U !UP0, `(.L_x_23181) ;  /* 0x0000000108807547 */ /* 0x000fea000b800000 */
[----:B------:R-:W-:-:S09]  /*0d20*/  UISETP.NE.AND UP0, UPT, UR4, 0x2c, UPT ;  /* 0x0000002c0400788c */ /* 0x000fd2000bf05270 */
[----:B------:R-:W-:Y:S05]  /*0d30*/  BRA.U !UP0, `(.L_x_23182) ;  /* 0x0000000108487547 */ /* 0x000fea000b800000 */
.L_x_23156:
        /* <DEDUP_REMOVED lines=16> */
.L_x_23183:
[----:B------:R-:W-:Y:S01]  /*0e40*/  PRMT R18, RZ, 0x7610, R18 ;  /* 0x00007610ff127816 */ /* 0x000fe20000000012 */
[----:B------:R-:W-:Y:S06]  /*0e50*/  BRA `(.L_x_23157) ;  /* 0x00000000003c7947 */ /* 0x000fec0003800000 */
.L_x_23182:
        /* <DEDUP_REMOVED lines=8> */
.L_x_23185:
[----:B------:R-:W-:Y:S05]  /*0ee0*/  BSYNC.RECONVERGENT B0 ;  /* 0x0000000000007941 */ /* 0x000fea0003800200 */
.L_x_23184:
[----:B------:R-:W0:Y:S02]  /*0ef0*/  F2I.FTZ.TRUNC.NTZ R0, R0 ;  /* 0x0000000000007305 */ /* 0x000e24000021f100 */
[----:B0-----:R-:W-:Y:S01]  /*0f00*/  PRMT R18, R0, 0x7610, R18 ;  /* 0x0000761000127816 */ /* 0x001fe20000000012 */
[----:B------:R-:W-:Y:S06]  /*0f10*/  BRA `(.L_x_23157) ;  /* 0x00000000000c7947 */ /* 0x000fec0003800000 */
.L_x_23181:
[----:B------:R0:W5:Y:S01]  /*0f20*/  LDG.E.U8 R18, desc[UR36][R4.64] ;  /* 0x0000002404127981 */ /* 0x000162000c1e1100 */
[----:B------:R-:W-:Y:S05]  /*0f30*/  BRA `(.L_x_23157) ;  /* 0x0000000000047947 */ /* 0x000fea0003800000 */
.L_x_23180:
[----:B------:R0:W5:Y:S02]  /*0f40*/  LDG.E.U8 R18, desc[UR36][R4.64] ;  /* 0x0000002404127981 */ /* 0x000164000c1e1100 */
.L_x_23157:
[----:B------:R-:W-:-:S07]  /*0f50*/  VIADD R19, R2, 0x80 ;  /* 0x0000008002137836 */ /* 0x000fce0000000000 */
.L_x_23151:
[----:B------:R-:W-:Y:S05]  /*0f60*/  BSYNC.RECONVERGENT B6 ;  /* 0x0000000000067941 */ /* 0x000fea0003800200 */
.L_x_23150:
        /* <DEDUP_REMOVED lines=23> */
.L_x_23191:
[----:B------:R0:W5:Y:S01]  /*10e0*/  LDG.E.U8 R24, desc[UR36][R4.64] ;  /* 0x0000002404187981 */ /* 0x000162000c1e1100 */
[----:B------:R-:W-:Y:S05]  /*10f0*/  BRA `(.L_x_23193) ;  /* 0x0000000c00507947 */ /* 0x000fea0003800000 */
.L_x_23190:
        /* <DEDUP_REMOVED lines=8> */
.L_x_23195:
[----:B------:R0:W5:Y:S01]  /*1180*/  LDG.E.U8 R24, desc[UR36][R4.64] ;  /* 0x0000002404187981 */ /* 0x000162000c1e1100 */
[----:B------:R-:W-:Y:S05]  /*1190*/  BRA `(.L_x_23193) ;  /* 0x0000000c00287947 */ /* 0x000fea0003800000 */
.L_x_23194:
[----:B------:R0:W5:Y:S01]  /*11a0*/  LDG.E.U16 R24, desc[UR36][R4.64] ;  /* 0x0000002404187981 */ /* 0x000162000c1e1500 */
[----:B------:R-:W-:Y:S05]  /*11b0*/  BRA `(.L_x_23193) ;  /* 0x0000000c00207947 */ /* 0x000fea0003800000 */
.L_x_23189:
        /* <DEDUP_REMOVED lines=9> */
.L_x_23197:
[----:B------:R-:W2:Y:S02]  /*1250*/  LDG.E.U16 R0, desc[UR36][R4.64] ;  /* 0x0000002404007981 */ /* 0x000ea4000c1e1500 */
[----:B--2---:R-:W-:-:S06]  /*1260*/  HADD2.F32 R0, -RZ, R0.H0_H0 ;  /* 0x20000000ff007230 */ /* 0x004fcc0000004100 */
[----:B------:R-:W0:Y:S02]  /*1270*/  F2I.FTZ.TRUNC.NTZ R0, R0 ;  /* 0x0000000000007305 */ /* 0x000e24000021f100 */
[----:B0-----:R-:W-:Y:S01]  /*1280*/  PRMT R24, R0, 0x7610, R24 ;  /* 0x0000761000187816 */ /* 0x001fe20000000018 */
[----:B------:R-:W-:Y:S06]  /*1290*/  BRA `(.L_x_23193) ;  /* 0x0000000800e87947 */ /* 0x000fec0003800000 */
.L_x_23196:
        /* <DEDUP_REMOVED lines=9> */
.L_x_23199:
[----:B------:R-:W2:Y:S02]  /*1330*/  LDG.E.U16 R4, desc[UR36][R4.64] ;  /* 0x0000002404047981 */ /* 0x000ea4000c1e1500 */
[----:B--2---:R-:W-:-:S06]  /*1340*/  HADD2.F32 R0, -RZ, R4.H0_H0 ;  /* 0x20000004ff007230 */ /* 0x004fcc0000004100 */
[----:B------:R-:W0:Y:S02]  /*1350*/  F2I.FTZ.TRUNC.NTZ R0, R0 ;  /* 0x0000000000007305 */ /* 0x000e24000021f100 */
[----:B0-----:R-:W-:Y:S01]  /*1360*/  PRMT R24, R0, 0x7610, R24 ;  /* 0x0000761000187816 */ /* 0x001fe20000000018 */
[----:B------:R-:W-:Y:S06]  /*1370*/  BRA `(.L_x_23193) ;  /* 0x0000000800b07947 */ /* 0x000fec0003800000 */
.L_x_23198:
[----:B------:R-:W2:Y:S02]  /*1380*/  LDG.E.64 R4, desc[UR36][R4.64] ;  /* 0x0000002404047981 */ /* 0x000ea4000c1e1b00 */
[----:B--2---:R0:W1:Y:S02]  /*1390*/  F2I.F64.TRUNC R24, R4 ;  /* 0x0000000400187311 */ /* 0x004064000030d100 */
[----:B01----:R-:W-:Y:S05]  /*13a0*/  BRA `(.L_x_23193) ;  /* 0x0000000800a47947 */ /* 0x003fea0003800000 */
.L_x_23188:
        /* <DEDUP_REMOVED lines=12> */
.L_x_23202:
[----:B------:R-:W2:Y:S02]  /*1470*/  LDG.E.64 R4, desc[UR36][R4.64] ;  /* 0x0000002404047981 */ /* 0x000ea4000c1e1b00 */
[----:B--2---:R0:W1:Y:S02]  /*1480*/  F2I.F64.TRUNC R24, R4 ;  /* 0x0000000400187311 */ /* 0x004064000030d100 */
[----:B01----:R-:W-:Y:S05]  /*1490*/  BRA `(.L_x_23193) ;  /* 0x0000000800687947 */ /* 0x003fea0003800000 */
.L_x_23201:
        /* <DEDUP_REMOVED lines=27> */
.L_x_23204:
        /* <DEDUP_REMOVED lines=15> */
.L_x_23203:
[----:B------:R-:W2:Y:S02]  /*1740*/  LDG.E.U16 R0, desc[UR36][R4.64] ;  /* 0x0000002404007981 */ /* 0x000ea4000c1e1500 */
[----:B--2---:R-:W-:-:S06]  /*1750*/  IMAD.U32 R0, R0, 0x10000, RZ ;  /* 0x0001000000007824 */ /* 0x004fcc00078e00ff */
[----:B------:R-:W0:Y:S02]  /*1760*/  F2I.FTZ.TRUNC.NTZ R0, R0 ;  /* 0x0000000000007305 */ /* 0x000e24000021f100 */
[----:B0-----:R-:W-:Y:S01]  /*1770*/  PRMT R24, R0, 0x7610, R24 ;  /* 0x0000761000187816 */ /* 0x001fe20000000018 */
[----:B------:R-:W-:Y:S06]  /*1780*/  BRA `(.L_x_23193) ;  /* 0x0000000400ac7947 */ /* 0x000fec0003800000 */
.L_x_23200:
        /* <DEDUP_REMOVED lines=10> */
.L_x_23207:
        /* <DEDUP_REMOVED lines=21> */
.L_x_23211:
[----:B------:R-:W-:Y:S05]  /*1980*/  BSYNC.RECONVERGENT B1 ;  /* 0x0000000000017941 */ /* 0x000fea0003800200 */
.L_x_23210:
[----:B------:R-:W-:Y:S01]  /*1990*/  IMAD.SHL.U32 R0, R0, 0x100000, RZ ;  /* 0x0010000000007824 */ /* 0x000fe200078e00ff */
[----:B------:R-:W-:-:S04]  /*19a0*/  LEA R3, R3, 0x3b800000, 0x17 ;  /* 0x3b80000003037811 */ /* 0x000fc800078eb8ff */
[----:B------:R-:W-:-:S07]  /*19b0*/  LOP3.LUT R0, R3, R0, R7, 0xfe, !PT ;  /* 0x0000000003007212 */ /* 0x000fce00078efe07 */
.L_x_23209:
[----:B------:R-:W-:Y:S05]  /*19c0*/  BSYNC.RECONVERGENT B0 ;  /* 0x0000000000007941 */ /* 0x000fea0003800200 */
.L_x_23208:
[----:B------:R-:W0:Y:S02]  /*19d0*/  F2I.FTZ.TRUNC.NTZ R0, R0 ;  /* 0x0000000000007305 */ /* 0x000e24000021f100 */
[----:B0-----:R-:W-:Y:S01]  /*19e0*/  PRMT R24, R0, 0x7610, R24 ;  /* 0x0000761000187816 */ /* 0x001fe20000000018 */
[----:B------:R-:W-:Y:S06]  /*19f0*/  BRA `(.L_x_23193) ;  /* 0x0000000400107947 */ /* 0x000fec0003800000 */
.L_x_23206:
        /* <DEDUP_REMOVED lines=21> */
.L_x_23215:
[----:B------:R-:W-:Y:S05]  /*1b50*/  BSYNC.RECONVERGENT B1 ;  /* 0x0000000000017941 */ /* 0x000fea0003800200 */
.L_x_23214:
[----:B------:R-:W-:Y:S01]  /*1b60*/  IMAD.SHL.U32 R0, R0, 0x200000, RZ ;  /* 0x0020000000007824 */ /* 0x000fe200078e00ff */
[----:B------:R-:W-:-:S04]  /*1b70*/  LEA R3, R3, 0x37800000, 0x17 ;  /* 0x3780000003037811 */ /* 0x000fc800078eb8ff */
[----:B------:R-:W-:-:S07]  /*1b80*/  LOP3.LUT R0, R3, R0, R7, 0xfe, !PT ;  /* 0x0000000003007212 */ /* 0x000fce00078efe07 */
.L_x_23213:
[----:B------:R-:W-:Y:S05]  /*1b90*/  BSYNC.RECONVERGENT B0 ;  /* 0x0000000000007941 */ /* 0x000fea0003800200 */
.L_x_23212:
[----:B------:R-:W0:Y:S02]  /*1ba0*/  F2I.FTZ.TRUNC.NTZ R0, R0 ;  /* 0x0000000000007305 */ /* 0x000e24000021f100 */
[----:B0-----:R-:W-:Y:S01]  /*1bb0*/  PRMT R24, R0, 0x7610, R24 ;  /* 0x0000761000187816 */ /* 0x001fe20000000018 */
[----:B------:R-:W-:Y:S06]  /*1bc0*/  BRA `(.L_x_23193) ;  /* 0x00000000009c7947 */ /* 0x000fec0003800000 */
.L_x_23205:
        /* <DEDUP_REMOVED lines=14> */
.L_x_23219:
[----:B------:R-:W-:Y:S05]  /*1cb0*/  BSYNC.RECONVERGENT B0 ;  /* 0x0000000000007941 */ /* 0x000fea0003800200 */
.L_x_23218:
[----:B------:R-:W0:Y:S02]  /*1cc0*/  F2I.FTZ.TRUNC.NTZ R0, R0 ;  /* 0x0000000000007305 */ /* 0x000e24000021f100 */
[----:B0-----:R-:W-:Y:S01]  /*1cd0*/  PRMT R24, R0, 0x7610, R24 ;  /* 0x0000761000187816 */ /* 0x001fe20000000018 */
[----:B------:R-:W-:Y:S06]  /*1ce0*/  BRA `(.L_x_23193) ;  /* 0x0000000000547947 */ /* 0x000fec0003800000 */
.L_x_23192:
        /* <DEDUP_REMOVED lines=16> */
.L_x_23220:
[----:B------:R-:W-:Y:S01]  /*1df0*/  PRMT R24, RZ, 0x7610, R24 ;  /* 0x00007610ff187816 */ /* 0x000fe20000000018 */
[----:B------:R-:W-:Y:S06]  /*1e00*/  BRA `(.L_x_23193) ;  /* 0x00000000000c7947 */ /* 0x000fec0003800000 */
.L_x_23217:
[----:B------:R1:W5:Y:S01]  /*1e10*/  LDG.E.U8 R24, desc[UR36][R4.64] ;  /* 0x0000002404187981 */ /* 0x000362000c1e1100 */
[----:B------:R-:W-:Y:S05]  /*1e20*/  BRA `(.L_x_23193) ;  /* 0x0000000000047947 */ /* 0x000fea0003800000 */
.L_x_23216:
[----:B------:R0:W5:Y:S02]  /*1e30*/  LDG.E.U8 R24, desc[UR36][R4.64] ;  /* 0x0000002404187981 */ /* 0x000164000c1e1100 */
.L_x_23193:
[----:B------:R-:W-:-:S07]  /*1e40*/  VIADD R19, R19, 0x80 ;  /* 0x0000008013137836 */ /* 0x000fce0000000000 */
.L_x_23187:
[----:B------:R-:W-:Y:S05]  /*1e50*/  BSYNC.RECONVERGENT B6 ;  /* 0x0000000000067941 */ /* 0x000fea0003800200 */
.L_x_23186:
        /* <DEDUP_REMOVED lines=23> */
.L_x_23226:
[----:B------:R0:W5:Y:S01]  /*1fd0*/  LDG.E.U8 R17, desc[UR36][R4.64] ;  /* 0x0000002404117981 */ /* 0x000162000c1e1100 */
[----:B------:R-:W-:Y:S05]  /*1fe0*/  BRA `(.L_x_23228) ;  /* 0x0000000c00507947 */ /* 0x000fea0003800000 */
.L_x_23225:
        /* <DEDUP_REMOVED lines=8> */
.L_x_23230:
[----:B------:R0:W5:Y:S01]  /*2070*/  LDG.E.U8 R17, desc[UR36][R4.64] ;  /* 0x0000002404117981 */ /* 0x000162000c1e1100 */
[----:B------:R-:W-:Y:S05]  /*2080*/  BRA `(.L_x_23228) ;  /* 0x0000000c00287947 */ /* 0x000fea0003800000 */
.L_x_23229:
[----:B------:R0:W5:Y:S01]  /*2090*/  LDG.E.U16 R17, desc[UR36][R4.64] ;  /* 0x0000002404117981 */ /* 0x000162000c1e1500 */
[----:B------:R-:W-:Y:S05]  /*20a0*/  BRA `(.L_x_23228) ;  /* 0x0000000c00207947 */ /* 0x000fea0003800000 */
.L_x_23224:
        /* <DEDUP_REMOVED lines=9> */
.L_x_23232:
[----:B------:R-:W2:Y:S02]  /*2140*/  LDG.E.U16 R0, desc[UR36][R4.64] ;  /* 0x0000002404007981 */ /* 0x000ea4000c1e1500 */
[----:B--2---:R-:W-:-:S06]  /*2150*/  HADD2.F32 R0, -RZ, R0.H0_H0 ;  /* 0x20000000ff007230 */ /* 0x004fcc0000004100 */
[----:B------:R-:W0:Y:S02]  /*2160*/  F2I.FTZ.TRUNC.NTZ R0, R0 ;  /* 0x0000000000007305 */ /* 0x000e24000021f100 */
[----:B0-----:R-:W-:Y:S01]  /*2170*/  PRMT R17, R0, 0x7610, R17 ;  /* 0x0000761000117816 */ /* 0x001fe20000000011 */
[----:B------:R-:W-:Y:S06]  /*2180*/  BRA `(.L_x_23228) ;  /* 0x0000000800e87947 */ /* 0x000fec0003800000 */
.L_x_23231:
        /* <DEDUP_REMOVED lines=9> */
.L_x_23234:
[----:B------:R-:W2:Y:S02]  /*2220*/  LDG.E.U16 R4, desc[UR36][R4.64] ;  /* 0x0000002404047981 */ /* 0x000ea4000c1e1500 */
[----:B--2---:R-:W-:-:S06]  /*2230*/  HADD2.F32 R0, -RZ, R4.H0_H0 ;  /* 0x20000004ff007230 */ /* 0x004fcc0000004100 */
[----:B------:R-:W0:Y:S02]  /*2240*/  F2I.FTZ.TRUNC.NTZ R0, R0 ;  /* 0x0000000000007305 */ /* 0x000e24000021f100 */
[----:B0-----:R-:W-:Y:S01]  /*2250*/  PRMT R17, R0, 0x7610, R17 ;  /* 0x0000761000117816 */ /* 0x001fe20000000011 */
[----:B------:R-:W-:Y:S06]  /*2260*/  BRA `(.L_x_23228) ;  /* 0x0000000800b07947 */ /* 0x000fec0003800000 */
.L_x_23233:
[----:B------:R-:W2:Y:S02]  /*2270*/  LDG.E.64 R4, desc[UR36][R4.64] ;  /* 0x0000002404047981 */ /* 0x000ea4000c1e1b00 */
[----:B--2---:R0:W1:Y:S02]  /*2280*/  F2I.F64.TRUNC R17, R4 ;  /* 0x0000000400117311 */ /* 0x004064000030d100 */
[----:B01----:R-:W-:Y:S05]  /*2290*/  BRA `(.L_x_23228) ;  /* 0x0000000800a47947 */ /* 0x003fea0003800000 */
.L_x_23223:
        /* <DEDUP_REMOVED lines=12> */
.L_x_23237:
[----:B------:R-:W2:Y:S02]  /*2360*/  LDG.E.64 R4, desc[UR36][R4.64] ;  /* 0x0000002404047981 */ /* 0x000ea4000c1e1b00 */
[----:B--2---:R3:W4:Y:S02]  /*2370*/  F2I.F64.TRUNC R17, R4 ;  /* 0x0000000400117311 */ /* 0x004724000030d100 */
[----:B---34-:R-:W-:Y:S05]  /*2380*/  BRA `(.L_x_23228) ;  /* 0x0000000800687947 */ /* 0x018fea0003800000 */
.L_x_23236:
        /* <DEDUP_REMOVED lines=27> */
.L_x_23239:
        /* <DEDUP_REMOVED lines=15> */
.L_x_23238:
[----:B------:R-:W2:Y:S02]  /*2630*/  LDG.E.U16 R0, desc[UR36][R4.64] ;  /* 0x0000002404007981 */ /* 0x000ea4000c1e1500 */
[----:B--2---:R-:W-:-:S06]  /*2640*/  IMAD.U32 R0, R0, 0x10000, RZ ;  /* 0x0001000000007824 */ /* 0x004fcc00078e00ff */
[----:B------:R-:W0:Y:S02]  /*2650*/  F2I.FTZ.TRUNC.NTZ R0, R0 ;  /* 0x0000000000007305 */ /* 0x000e24000021f100 */
[----:B0-----:R-:W-:Y:S01]  /*2660*/  PRMT R17, R0, 0x7610, R17 ;  /* 0x0000761000117816 */ /* 0x001fe20000000011 */
[----:B------:R-:W-:Y:S06]  /*2670*/  BRA `(.L_x_23228) ;  /* 0x0000000400ac7947 */ /* 0x000fec0003800000 */
.L_x_23235:
        /* <DEDUP_REMOVED lines=10> */
.L_x_23242:
        /* <DEDUP_REMOVED lines=21> */
.L_x_23246:
[----:B------:R-:W-:Y:S05]  /*2870*/  BSYNC.RECONVERGENT B1 ;  /* 0x0000000000017941 */ /* 0x000fea0003800200 */
.L_x_23245:
[----:B------:R-:W-:Y:S01]  /*2880*/  IMAD.SHL.U32 R0, R0, 0x100000, RZ ;  /* 0x0010000000007824 */ /* 0x000fe200078e00ff */
[----:B------:R-:W-:-:S04]  /*2890*/  LEA R3, R3, 0x3b800000, 0x17 ;  /* 0x3b80000003037811 */ /* 0x000fc800078eb8ff */
[----:B------:R-:W-:-:S07]  /*28a0*/  LOP3.LUT R0, R3, R0, R7, 0xfe, !PT ;  /* 0x0000000003007212 */ /* 0x000fce00078efe07 */
.L_x_23244:
[----:B------:R-:W-:Y:S05]  /*28b0*/  BSYNC.RECONVERGENT B0 ;  /* 0x0000000000007941 */ /* 0x000fea0003800200 */
.L_x_23243:
[----:B------:R-:W0:Y:S02]  /*28c0*/  F2I.FTZ.TRUNC.NTZ R0, R0 ;  /* 0x0000000000007305 */ /* 0x000e24000021f100 */
[----:B0-----:R-:W-:Y:S01]  /*28d0*/  PRMT R17, R0, 0x7610, R17 ;  /* 0x0000761000117816 */ /* 0x001fe20000000011 */
[----:B------:R-:W-:Y:S06]  /*28e0*/  BRA `(.L_x_23228) ;  /* 0x0000000400107947 */ /* 0x000fec0003800000 */
.L_x_23241:
        /* <DEDUP_REMOVED lines=21> */
.L_x_23250:
[----:B------:R-:W-:Y:S05]  /*2a40*/  BSYNC.RECONVERGENT B1 ;  /* 0x0000000000017941 */ /* 0x000fea0003800200 */
.L_x_23249:
[----:B------:R-:W-:Y:S01]  /*2a50*/  IMAD.SHL.U32 R0, R0, 0x200000, RZ ;  /* 0x0020000000007824 */ /* 0x000fe200078e00ff */
[----:B------:R-:W-:-:S04]  /*2a60*/  LEA R3, R3, 0x37800000, 0x17 ;  /* 0x3780000003037811 */ /* 0x000fc800078eb8ff */
[----:B------:R-:W-:-:S07]  /*2a70*/  LOP3.LUT R0, R3, R0, R7, 0xfe, !PT ;  /* 0x0000000003007212 */ /* 0x000fce00078efe07 */
.L_x_23248:
[----:B------:R-:W-:Y:S05]  /*2a80*/  BSYNC.RECONVERGENT B0 ;  /* 0x0000000000007941 */ /* 0x000fea0003800200 */
.L_x_23247:
[----:B------:R-:W0:Y:S02]  /*2a90*/  F2I.FTZ.TRUNC.NTZ R0, R0 ;  /* 0x0000000000007305 */ /* 0x000e24000021f100 */
[----:B0-----:R-:W-:Y:S01]  /*2aa0*/  PRMT R17, R0, 0x7610, R17 ;  /* 0x0000761000117816 */ /* 0x001fe20000000011 */
[----:B------:R-:W-:Y:S06]  /*2ab0*/  BRA `(.L_x_23228) ;  /* 0x00000000009c7947 */ /* 0x000fec0003800000 */
.L_x_23240:
        /* <DEDUP_REMOVED lines=14> */
.L_x_23254:
[----:B------:R-:W-:Y:S05]  /*2ba0*/  BSYNC.RECONVERGENT B0 ;  /* 0x0000000000007941 */ /* 0x000fea0003800200 */
.L_x_23253:
[----:B------:R-:W0:Y:S02]  /*2bb0*/  F2I.FTZ.TRUNC.NTZ R0, R0 ;  /* 0x0000000000007305 */ /* 0x000e24000021f100 */
[----:B0-----:R-:W-:Y:S01]  /*2bc0*/  PRMT R17, R0, 0x7610, R17 ;  /* 0x0000761000117816 */ /* 0x001fe20000000011 */
[----:B------:R-:W-:Y:S06]  /*2bd0*/  BRA `(.L_x_23228) ;  /* 0x0000000000547947 */ /* 0x000fec0003800000 */
.L_x_23227:
        /* <DEDUP_REMOVED lines=16> */
.L_x_23255:
[----:B------:R-:W-:Y:S01]  /*2ce0*/  PRMT R17, RZ, 0x7610, R17 ;  /* 0x00007610ff117816 */ /* 0x000fe20000000011 */
[----:B------:R-:W-:Y:S06]  /*2cf0*/  BRA `(.L_x_23228) ;  /* 0x00000000000c7947 */ /* 0x000fec0003800000 */
.L_x_23252:
[----:B------:R2:W5:Y:S01]  /*2d00*/  LDG.E.U8 R17, desc[UR36][R4.64] ;  /* 0x0000002404117981 */ /* 0x000562000c1e1100 */
[----:B------:R-:W-:Y:S05]  /*2d10*/  BRA `(.L_x_23228) ;  /* 0x0000000000047947 */ /* 0x000fea0003800000 */
.L_x_23251:
[----:B------:R1:W5:Y:S02]  /*2d20*/  LDG.E.U8 R17, desc[UR36][R4.64] ;  /* 0x0000002404117981 */ /* 0x000364000c1e1100 */
.L_x_23228:
[----:B------:R-:W-:-:S07]  /*2d30*/  VIADD R19, R19, 0x80 ;  /* 0x0000008013137836 */ /* 0x000fce0000000000 */
.L_x_23222:
[----:B------:R-:W-:Y:S05]  /*2d40*/  BSYNC.RECONVERGENT B6 ;  /* 0x0000000000067941 */ /* 0x000fea0003800200 */
.L_x_23221:
        /* <DEDUP_REMOVED lines=23> */
.L_x_23261:
[----:B------:R0:W5:Y:S01]  /*2ec0*/  LDG.E.U8 R16, desc[UR36][R4.64] ;  /* 0x0000002404107981 */ /* 0x000162000c1e1100 */
[----:B------:R-:W-:Y:S05]  /*2ed0*/  BRA `(.L_x_23257) ;  /* 0x0000000c004c7947 */ /* 0x000fea0003800000 */
.L_x_23260:
        /* <DEDUP_REMOVED lines=8> */
.L_x_23264:
[----:B------:R0:W5:Y:S01]  /*2f60*/  LDG.E.U8 R16, desc[UR36][R4.64] ;  /* 0x0000002404107981 */ /* 0x000162000c1e1100 */
[----:B------:R-:W-:Y:S05]  /*2f70*/  BRA `(.L_x_23257) ;  /* 0x0000000c00247947 */ /* 0x000fea0003800000 */
.L_x_23263:
[----:B------:R0:W5:Y:S01]  /*2f80*/  LDG.E.U16 R16, desc[UR36][R4.64] ;  /* 0x0000002404107981 */ /* 0x000162000c1e1500 */
[----:B------:R-:W-:Y:S05]  /*2f90*/  BRA `(.L_x_23257) ;  /* 0x0000000c001c7947 */ /* 0x000fea0003800000 */
.L_x_23259:
        /* <DEDUP_REMOVED lines=9> */
.L_x_23266:
[----:B------:R-:W2:Y:S02]  /*3030*/  LDG.E.U16 R0, desc[UR36][R4.64] ;  /* 0x0000002404007981 */ /* 0x000ea4000c1e1500 */
[----:B--2---:R-:W-:-:S06]  /*3040*/  HADD2.F32 R0, -RZ, R0.H0_H0 ;  /* 0x20000000ff007230 */ /* 0x004fcc0000004100 */
[----:B------:R-:W0:Y:S02]  /*3050*/  F2I.FTZ.TRUNC.NTZ R0, R0 ;  /* 0x0000000000007305 */ /* 0x000e24000021f100 */
[----:B0-----:R-:W-:Y:S01]  /*3060*/  PRMT R16, R0, 0x7610, R16 ;  /* 0x0000761000107816 */ /* 0x001fe20000000010 */
[----:B------:R-:W-:Y:S06]  /*3070*/  BRA `(.L_x_23257) ;  /* 0x0000000800e47947 */ /* 0x000fec0003800000 */
.L_x_23265:
        /* <DEDUP_REMOVED lines=9> */
.L_x_23268:
[----:B------:R-:W2:Y:S02]  /*3110*/  LDG.E.U16 R4, desc[UR36][R4.64] ;  /* 0x0000002404047981 */ /* 0x000ea4000c1e1500 */
[----:B--2---:R-:W-:-:S06]  /*3120*/  HADD2.F32 R0, -RZ, R4.H0_H0 ;  /* 0x20000004ff007230 */ /* 0x004fcc0000004100 */
[----:B------:R-:W0:Y:S02]  /*3130*/  F2I.FTZ.TRUNC.NTZ R0, R0 ;  /* 0x0000000000007305 */ /* 0x000e24000021f100 */
[----:B0-----:R-:W-:Y:S01]  /*3140*/  PRMT R16, R0, 0x7610, R16 ;  /* 0x0000761000107816 */ /* 0x001fe20000000010 */
[----:B------:R-:W-:Y:S06]  /*3150*/  BRA `(.L_x_23257) ;  /* 0x0000000800ac7947 */ /* 0x000fec0003800000 */
.L_x_23267:
[----:B------:R-:W2:Y:S02]  /*3160*/  LDG.E.64 R4, desc[UR36][R4.64] ;  /* 0x0000002404047981 */ /* 0x000ea4000c1e1b00 */
[----:B--2---:R0:W1:Y:S02]  /*3170*/  F2I.F64.TRUNC R16, R4 ;  /* 0x0000000400107311 */ /* 0x004064000030d100 */
[----:B01----:R-:W-:Y:S05]  /*3180*/  BRA `(.L_x_23257) ;  /* 0x0000000800a07947 */ /* 0x003fea0003800000 */
.L_x_23258:
        /* <DEDUP_REMOVED lines=12> */
.L_x_23271:
[----:B------:R-:W2:Y:S02]  /*3250*/  LDG.E.64 R4, desc[UR36][R4.64] ;  /* 0x0000002404047981 */ /* 0x000ea4000c1e1b00 */
[----:B--2---:R0:W1:Y:S02]  /*3260*/  F2I.F64.TRUNC R16, R4 ;  /* 0x0000000400107311 */ /* 0x004064000030d100 */
[----:B01----:R-:W-:Y:S05]  /*3270*/  BRA `(.L_x_23257) ;  /* 0x0000000800647947 */ /* 0x003fea0003800000 */
.L_x_23270:
        /* <DEDUP_REMOVED lines=27> */
.L_x_23273:
        /* <DEDUP_REMOVED lines=15> */
.L_x_23272:
[----:B------:R-:W2:Y:S02]  /*3520*/  LDG.E.U16 R0, desc[UR36][R4.64] ;  /* 0x0000002404007981 */ /* 0x000ea4000c1e1500 */
[----:B--2---:R-:W-:-:S06]  /*3530*/  IMAD.U32 R0, R0, 0x10000, RZ ;  /* 0x0001000000007824 */ /* 0x004fcc00078e00ff */
[----:B------:R-:W0:Y:S02]  /*3540*/  F2I.FTZ.TRUNC.NTZ R0, R0 ;  /* 0x0000000000007305 */ /* 0x000e24000021f100 */
[----:B0-----:R-:W-:Y:S01]  /*3550*/  PRMT R16, R0, 0x7610, R16 ;  /* 0x0000761000107816 */ /* 0x001fe20000000010 */
[----:B------:R-:W-:Y:S06]  /*3560*/  BRA `(.L_x_23257) ;  /* 0x0000000400a87947 */ /* 0x000fec0003800000 */
.L_x_23269:
        /* <DEDUP_REMOVED lines=10> */
.L_x_23276:
        /* <DEDUP_REMOVED lines=21> */
.L_x_23280:
[----:B------:R-:W-:Y:S05]  /*3760*/  BSYNC.RECONVERGENT B1 ;  /* 0x0000000000017941 */ /* 0x000fea0003800200 */
.L_x_23279:
[----:B------:R-:W-:Y:S01]  /*3770*/  IMAD.SHL.U32 R0, R0, 0x100000, RZ ;  /* 0x0010000000007824 */ /* 0x000fe200078e00ff */
[----:B------:R-:W-:-:S04]  /*3780*/  LEA R3, R3, 0x3b800000, 0x17 ;  /* 0x3b80000003037811 */ /* 0x000fc800078eb8ff */
[----:B------:R-:W-:-:S07]  /*3790*/  LOP3.LUT R0, R3, R0, R7, 0xfe, !PT ;  /* 0x0000000003007212 */ /* 0x000fce00078efe07 */
.L_x_23278:
[----:B------:R-:W-:Y:S05]  /*37a0*/  BSYNC.RECONVERGENT B0 ;  /* 0x0000000000007941 */ /* 0x000fea0003800200 */
.L_x_23277:
[----:B------:R-:W0:Y:S02]  /*37b0*/  F2I.FTZ.TRUNC.NTZ R0, R0 ;  /* 0x0000000000007305 */ /* 0x000e24000021f100 */
[----:B0-----:R-:W-:Y:S01]  /*37c0*/  PRMT R16, R0, 0x7610, R16 ;  /* 0x0000761000107816 */ /* 0x001fe20000000010 */
[----:B------:R-:W-:Y:S06]  /*37d0*/  BRA `(.L_x_23257) ;  /* 0x00000004000c7947 */ /* 0x000fec0003800000 */
.L_x_23275:
        /* <DEDUP_REMOVED lines=21> */
.L_x_23284:
[----:B------:R-:W-:Y:S05]  /*3930*/  BSYNC.RECONVERGENT B1 ;  /* 0x0000000000017941 */ /* 0x000fea0003800200 */
.L_x_23283:
[----:B------:R-:W-:Y:S01]  /*3940*/  IMAD.SHL.U32 R0, R0, 0x200000, RZ ;  /* 0x0020000000007824 */ /* 0x000fe200078e00ff */
[----:B------:R-:W-:-:S04]  /*3950*/  LEA R3, R3, 0x37800000, 0x17 ;  /* 0x3780000003037811 */ /* 0x000fc800078eb8ff */
[----:B------:R-:W-:-:S07]  /*3960*/  LOP3.LUT R0, R3, R0, R7, 0xfe, !PT ;  /* 0x0000000003007212 */ /* 0x000fce00078efe07 */
.L_x_23282:
[----:B------:R-:W-:Y:S05]  /*3970*/  BSYNC.RECONVERGENT B0 ;  /* 0x0000000000007941 */ /* 0x000fea0003800200 */
.L_x_23281:
[----:B------:R-:W0:Y:S02]  /*3980*/  F2I.FTZ.TRUNC.NTZ R0, R0 ;  /* 0x0000000000007305 */ /* 0x000e24000021f100 */
[----:B0-----:R-:W-:Y:S01]  /*3990*/  PRMT R16, R0, 0x7610, R16 ;  /* 0x0000761000107816 */ /* 0x001fe20000000010 */
[----:B------:R-:W-:Y:S06]  /*39a0*/  BRA `(.L_x_23257) ;  /* 0x0000000000987947 */ /* 0x000fec0003800000 */
.L_x_23274:
        /* <DEDUP_REMOVED lines=14> */
.L_x_23288:
[----:B------:R-:W-:Y:S05]  /*3a90*/  BSYNC.RECONVERGENT B0 ;  /* 0x0000000000007941 */ /* 0x000fea0003800200 */
.L_x_23287:
[----:B------:R-:W0:Y:S02]  /*3aa0*/  F2I.FTZ.TRUNC.NTZ R0, R0 ;  /* 0x0000000000007305 */ /* 0x000e24000021f100 */
[----:B0-----:R-:W-:Y:S01]  /*3ab0*/  PRMT R16, R0, 0x7610, R16 ;  /* 0x0000761000107816 */ /* 0x001fe20000000010 */
[----:B------:R-:W-:Y:S06]  /*3ac0*/  BRA `(.L_x_23257) ;  /* 0x0000000000507947 */ /* 0x000fec0003800000 */
.L_x_23262:
        /* <DEDUP_REMOVED lines=16> */
.L_x_23289:
[----:B------:R-:W-:Y:S05]  /*3bd0*/  BRA `(.L_x_23257) ;  /* 0x00000000000c7947 */ /* 0x000fea0003800000 */
.L_x_23286:
[----:B------:R0:W5:Y:S01]  /*3be0*/  LDG.E.U8 R16, desc[UR36][R4.64] ;  /* 0x0000002404107981 */ /* 0x000162000c1e1100 */
[----:B------:R-:W-:Y:S05]  /*3bf0*/  BRA `(.L_x_23257) ;  /* 0x0000000000047947 */ /* 0x000fea0003800000 */
.L_x_23285:
[----:B------:R0:W5:Y:S02]  /*3c00*/  LDG.E.U8 R16, desc[UR36][R4.64] ;  /* 0x0000002404107981 */ /* 0x000164000c1e1100 */
.L_x_23257:
[----:B------:R-:W-:Y:S05]  /*3c10*/  BSYNC.RECONVERGENT B6 ;  /* 0x0000000000067941 */ /* 0x000fea0003800200 */
.L_x_23256:
        /* <DEDUP_REMOVED lines=31> */
.L_x_23296:
[----:B------:R0:W-:Y:S01]  /*3e10*/  STG.E.U8 desc[UR36][R8.64], R3 ;  /* 0x0000000308007986 */ /* 0x0001e2000c101124 */
[----:B------:R-:W-:Y:S05]  /*3e20*/  BRA `(.L_x_23298) ;  /* 0x0000000c00807947 */ /* 0x000fea0003800000 */
.L_x_23295:
        /* <DEDUP_REMOVED lines=12> */
.L_x_23300:
[----:B------:R-:W-:-:S05]  /*3ef0*/  PRMT R3, R3, 0x8880, RZ ;  /* 0x0000888003037816 */ /* 0x000fca00000000ff */
[----:B------:R0:W-:Y:S01]  /*3f00*/  STG.E desc[UR36][R8.64], R3 ;  /* 0x0000000308007986 */ /* 0x0001e2000c101924 */
[----:B------:R-:W-:Y:S05]  /*3f10*/  BRA `(.L_x_23298) ;  /* 0x0000000c00447947 */ /* 0x000fea0003800000 */
.L_x_23299:
[----:B------:R-:W-:-:S04]  /*3f20*/  PRMT R3, R3, 0x8880, RZ ;  /* 0x0000888003037816 */ /* 0x000fc800000000ff */
[----:B------:R-:W-:-:S05]  /*3f30*/  PRMT R3, R3, 0x7710, RZ ;  /* 0x0000771003037816 */ /* 0x000fca00000000ff */
[----:B------:R0:W-:Y:S01]  /*3f40*/  STG.E.U16 desc[UR36][R8.64], R3 ;  /* 0x0000000308007986 */ /* 0x0001e2000c101524 */
[----:B------:R-:W-:Y:S05]  /*3f50*/  BRA `(.L_x_23298) ;  /* 0x0000000c00347947 */ /* 0x000fea0003800000 */
.L_x_23294:
        /* <DEDUP_REMOVED lines=9> */
.L_x_23302:
[----:B------:R-:W0:Y:S02]  /*3ff0*/  I2F.S8 R0, R3 ;  /* 0x0000000300007306 */ /* 0x000e240000001400 */
[----:B0-----:R-:W-:-:S05]  /*4000*/  F2FP.F16.F32.PACK_AB R0, RZ, R0 ;  /* 0x00000000ff00723e */ /* 0x001fca00000000ff */
[----:B------:R0:W-:Y:S01]  /*4010*/  STG.E.U16 desc[UR36][R8.64], R0 ;  /* 0x0000000008007986 */ /* 0x0001e2000c101524 */
[----:B------:R-:W-:Y:S05]  /*4020*/  BRA `(.L_x_23298) ;  /* 0x0000000c00007947 */ /* 0x000fea0003800000 */
.L_x_23301:
        /* <DEDUP_REMOVED lines=10> */
.L_x_23304:
[----:B------:R-:W0:Y:S02]  /*40d0*/  I2F.S8 R3, R3 ;  /* 0x0000000300037306 */ /* 0x000e240000001400 */
[----:B0-----:R-:W-:-:S04]  /*40e0*/  F2FP.F16.F32.PACK_AB R3, RZ, R3 ;  /* 0x00000003ff03723e */ /* 0x001fc800000000ff */
[----:B------:R-:W-:-:S05]  /*40f0*/  PRMT R3, R3, 0x5410, RZ ;  /* 0x0000541003037816 */ /* 0x000fca00000000ff */
[----:B------:R0:W-:Y:S01]  /*4100*/  STG.E desc[UR36][R8.64], R3 ;  /* 0x0000000308007986 */ /* 0x0001e2000c101924 */
[----:B------:R-:W-:Y:S05]  /*4110*/  BRA `(.L_x_23298) ;  /* 0x0000000800c47947 */ /* 0x000fea0003800000 */
.L_x_23303:
[----:B------:R-:W-:-:S04]  /*4120*/  PRMT R4, R3, 0x8880, RZ ;  /* 0x0000888003047816 */ /* 0x000fc800000000ff */
[----:B------:R-:W-:-:S06]  /*4130*/  PRMT R4, R4, 0x7710, RZ ;  /* 0x0000771004047816 */ /* 0x000fcc00000000ff */
[----:B------:R-:W0:Y:S02]  /*4140*/  I2F.F64.S16 R4, R4 ;  /* 0x0000000400047312 */ /* 0x000e240000101c00 */
[----:B0-----:R0:W-:Y:S01]  /*4150*/  STG.E.64 desc[UR36][R8.64], R4 ;  /* 0x0000000408007986 */ /* 0x0011e2000c101b24 */
[----:B------:R-:W-:Y:S05]  /*4160*/  BRA `(.L_x_23298) ;  /* 0x0000000800b07947 */ /* 0x000fea0003800000 */
.L_x_23293:
        /* <DEDUP_REMOVED lines=12> */
.L_x_23307:
[----:B------:R-:W-:Y:S02]  /*4230*/  PRMT R4, R3, 0x8880, RZ ;  /* 0x0000888003047816 */ /* 0x000fe400000000ff */
[----:B------:R-:W-:Y:S02]  /*4240*/  CS2R R6, SRZ ;  /* 0x0000000000067805 */ /* 0x000fe4000001ff00 */
[----:B------:R-:W-:-:S06]  /*4250*/  PRMT R4, R4, 0x7710, RZ ;  /* 0x0000771004047816 */ /* 0x000fcc00000000ff */
[----:B------:R-:W0:Y:S02]  /*4260*/  I2F.F64.S16 R4, R4 ;  /* 0x0000000400047312 */ /* 0x000e240000101c00 */
[----:B0-----:R3:W-:Y:S01]  /*4270*/  STG.E.128 desc[UR36][R8.64], R4 ;  /* 0x0000000408007986 */ /* 0x0017e2000c101d24 */
[----:B------:R-:W-:Y:S05]  /*4280*/  BRA `(.L_x_23298) ;  /* 0x0000000800687947 */ /* 0x000fea0003800000 */
.L_x_23306:
        /* <DEDUP_REMOVED lines=19> */
.L_x_23311:
[----:B------:R-:W-:Y:S05]  /*43c0*/  BSYNC.RECONVERGENT B0 ;  /* 0x0000000000007941 */ /* 0x000fea0003800200 */
.L_x_23310:
[----:B------:R-:W-:-:S05]  /*43d0*/  LOP3.LUT R5, R0, 0x80, R5, 0xf8, !PT ;  /* 0x0000008000057812 */ /* 0x000fca00078ef805 */
[----:B------:R2:W-:Y:S01]  /*43e0*/  STG.E.U8 desc[UR36][R8.64], R5 ;  /* 0x0000000508007986 */ /* 0x0005e2000c101124 */
[----:B------:R-:W-:Y:S05]  /*43f0*/  BRA `(.L_x_23298) ;  /* 0x00000008000c7947 */ /* 0x000fea0003800000 */
.L_x_23309:
        /* <DEDUP_REMOVED lines=15> */
.L_x_23313:
[----:B------:R-:W-:Y:S05]  /*44f0*/  BSYNC.RECONVERGENT B0 ;  /* 0x0000000000007941 */ /* 0x000fea0003800200 */
.L_x_23312:
[----:B------:R-:W-:-:S05]  /*4500*/  LOP3.LUT R5, R0, 0x80, R5, 0xf8, !PT ;  /* 0x0000008000057812 */ /* 0x000fca00078ef805 */
[----:B------:R1:W-:Y:S01]  /*4510*/  STG.E.U8 desc[UR36][R8.64], R5 ;  /* 0x0000000508007986 */ /* 0x0003e2000c101124 */
[----:B------:R-:W-:Y:S05]  /*4520*/  BRA `(.L_x_23298) ;  /* 0x0000000400c07947 */ /* 0x000fea0003800000 */
.L_x_23308:
[----:B------:R-:W0:Y:S02]  /*4530*/  I2F.S8 R0, R3 ;  /* 0x0000000300007306 */ /* 0x000e240000001400 */
[----:B0-----:R-:W-:-:S05]  /*4540*/  F2FP.BF16.F32.PACK_AB R0, RZ, R0 ;  /* 0x00000000ff00723e */ /* 0x001fca00000010ff */
[----:B------:R0:W-:Y:S01]  /*4550*/  STG.E.U16 desc[UR36][R8.64], R0 ;  /* 0x0000000008007986 */ /* 0x0001e2000c101524 */
[----:B------:R-:W-:Y:S05]  /*4560*/  BRA `(.L_x_23298) ;  /* 0x0000000400b07947 */ /* 0x000fea0003800000 */
.L_x_23305:
        /* <DEDUP_REMOVED lines=12> */
.L_x_23316:
        /* <DEDUP_REMOVED lines=13> */
.L_x_23319:
[----:B------:R-:W-:-:S04]  /*4700*/  SHF.R.U32.HI R0, RZ, 0x14, R3 ;  /* 0x00000014ff007819 */ /* 0x000fc80000011603 */
[----:B------:R-:W-:-:S04]  /*4710*/  LOP3.LUT R0, R0, 0x1, RZ, 0xc0, !PT ;  /* 0x0000000100007812 */ /* 0x000fc800078ec0ff */
[----:B------:R-:W-:-:S04]  /*4720*/  IADD3 R0, PT, PT, R3, 0x487ffff, R0 ;  /* 0x0487ffff03007810 */ /* 0x000fc80007ffe000 */
[----:B------:R-:W-:-:S04]  /*4730*/  SHF.R.U32.HI R0, RZ, 0x14, R0 ;  /* 0x00000014ff007819 */ /* 0x000fc80000011600 */
[----:B------:R-:W-:-:S07]  /*4740*/  LOP3.LUT R0, R0, 0xff, RZ, 0xc0, !PT ;  /* 0x000000ff00007812 */ /* 0x000fce00078ec0ff */
.L_x_23320:
[----:B------:R-:W-:-:S04]  /*4750*/  SHF.R.U32.HI R3, RZ, 0x18, R3 ;  /* 0x00000018ff037819 */ /* 0x000fc80000011603 */
[----:B------:R-:W-:-:S04]  /*4760*/  LOP3.LUT R0, R0, 0x80, R3, 0xf8, !PT ;  /* 0x0000008000007812 */ /* 0x000fc800078ef803 */
[----:B------:R-:W-:-:S07]  /*4770*/  PRMT R4, R0, 0x7610, R4 ;  /* 0x0000761000047816 */ /* 0x000fce0000000004 */
.L_x_23318:
[----:B------:R-:W-:Y:S05]  /*4780*/  BSYNC.RECONVERGENT B0 ;  /* 0x0000000000007941 */ /* 0x000fea0003800200 */
.L_x_23317:
[----:B------:R0:W-:Y:S01]  /*4790*/  STG.E.U8 desc[UR36][R8.64], R4 ;  /* 0x0000000408007986 */ /* 0x0001e2000c101124 */
[----:B------:R-:W-:Y:S05]  /*47a0*/  BRA `(.L_x_23298) ;  /* 0x0000000400207947 */ /* 0x000fea0003800000 */
.L_x_23315:
        /* <DEDUP_REMOVED lines=13> */
.L_x_23323:
[----:B------:R-:W-:-:S04]  /*4880*/  SHF.R.U32.HI R0, RZ, 0x15, R3 ;  /* 0x00000015ff007819 */ /* 0x000fc80000011603 */
[----:B------:R-:W-:-:S04]  /*4890*/  LOP3.LUT R0, R0, 0x1, RZ, 0xc0, !PT ;  /* 0x0000000100007812 */ /* 0x000fc800078ec0ff */
[----:B------:R-:W-:-:S04]  /*48a0*/  IADD3 R0, PT, PT, R3, 0x88fffff, R0 ;  /* 0x088fffff03007810 */ /* 0x000fc80007ffe000 */
[----:B------:R-:W-:-:S04]  /*48b0*/  SHF.R.U32.HI R0, RZ, 0x15, R0 ;  /* 0x00000015ff007819 */ /* 0x000fc80000011600 */
[----:B------:R-:W-:-:S07]  /*48c0*/  LOP3.LUT R0, R0, 0xff, RZ, 0xc0, !PT ;  /* 0x000000ff00007812 */ /* 0x000fce00078ec0ff */
.L_x_23324:
[----:B------:R-:W-:-:S04]  /*48d0*/  SHF.R.U32.HI R3, RZ, 0x18, R3 ;  /* 0x00000018ff037819 */ /* 0x000fc80000011603 */
[----:B------:R-:W-:-:S04]  /*48e0*/  LOP3.LUT R0, R0, 0x80, R3, 0xf8, !PT ;  /* 0x0000008000007812 */ /* 0x000fc800078ef803 */
[----:B------:R-:W-:-:S07]  /*48f0*/  PRMT R4, R0, 0x7610, R4 ;  /* 0x0000761000047816 */ /* 0x000fce0000000004 */
.L_x_23322:
[----:B------:R-:W-:Y:S05]  /*4900*/  BSYNC.RECONVERGENT B0 ;  /* 0x0000000000007941 */ /* 0x000fea0003800200 */
.L_x_23321:
[----:B------:R0:W-:Y:S01]  /*4910*/  STG.E.U8 desc[UR36][R8.64], R4 ;  /* 0x0000000408007986 */ /* 0x0001e2000c101124 */
[----:B------:R-:W-:Y:S05]  /*4920*/  BRA `(.L_x_23298) ;  /* 0x0000000000c07947 */ /* 0x000fea0003800000 */
.L_x_23314:
[----:B------:R-:W-:-:S13]  /*4930*/  ISETP.NE.AND P0, PT, R0, 0x1c, PT ;  /* 0x0000001c0000780c */ /* 0x000fda0003f05270 */
[----:B------:R-:W-:Y:S05]  /*4940*/  @!P0 BRA `(.L_x_23325) ;  /* 0x0000000000b08947 */ /* 0x000fea0003800000 */
[----:B------:R-:W-:-:S13]  /*4950*/  ISETP.NE.AND P0, PT, R0, 0x1d, PT ;  /* 0x0000001d0000780c */ /* 0x000fda0003f05270 */
[----:B------:R-:W-:Y:S05]  /*4960*/  @!P0 BRA `(.L_x_23326) ;  /* 0x0000000000908947 */ /* 0x000fea0003800000 */
[----:B------:R-:W-:-:S13]  /*4970*/  ISETP.NE.AND P0, PT, R0, 0x2c, PT ;  /* 0x0000002c0000780c */ /* 0x000fda0003f05270 */
[----:B------:R-:W-:Y:S05]  /*4980*/  @!P0 BRA `(.L_x_23327) ;  /* 0x0000000000448947 */ /* 0x000fea0003800000 */
.L_x_23297:
        /* <DEDUP_REMOVED lines=16> */
.L_x_23328:
[----:B------:R-:W-:Y:S05]  /*4a90*/  BRA `(.L_x_23298) ;  /* 0x0000000000647947 */ /* 0x000fea0003800000 */
.L_x_23327:
        /* <DEDUP_REMOVED lines=17> */
.L_x_23326:
[----:B------:R-:W-:-:S04]  /*4bb0*/  LOP3.LUT R3, R3, 0xffff, RZ, 0xc0, !PT ;  /* 0x0000ffff03037812 */ /* 0x000fc800078ec0ff */
[----:B------:R-:W-:-:S05]  /*4bc0*/  PRMT R3, R3, 0x8880, RZ ;  /* 0x0000888003037816 */ /* 0x000fca00000000ff */
[----:B------:R-:W-:-:S05]  /*4bd0*/  IMAD.MOV.U32 R4, RZ, RZ, R3 ;  /* 0x000000ffff047224 */ /* 0x000fca00078e0003 */
[----:B------:R-:W-:-:S05]  /*4be0*/  SHF.R.S32.HI R5, RZ, 0x1f, R4 ;  /* 0x0000001fff057819 */ /* 0x000fca0000011404 */
[----:B------:R0:W-:Y:S01]  /*4bf0*/  STG.E.64 desc[UR36][R8.64], R4 ;  /* 0x0000000408007986 */ /* 0x0001e2000c101b24 */
[----:B------:R-:W-:Y:S05]  /*4c00*/  BRA `(.L_x_23298) ;  /* 0x0000000000087947 */ /* 0x000fea0003800000 */
.L_x_23325:
[----:B------:R-:W-:-:S05]  /*4c10*/  PRMT R3, R3, 0x8880, RZ ;  /* 0x0000888003037816 */ /* 0x000fca00000000ff */
[----:B------:R0:W-:Y:S02]  /*4c20*/  STG.E desc[UR36][R8.64], R3 ;  /* 0x0000000308007986 */ /* 0x0001e4000c101924 */
.L_x_23298:
        /* <DEDUP_REMOVED lines=23> */
.L_x_23333:
[----:B------:R0:W-:Y:S01]  /*4da0*/  STG.E.U8 desc[UR36][R8.64], R18 ;  /* 0x0000001208007986 */ /* 0x0001e2000c101124 */
[----:B------:R-:W-:Y:S05]  /*4db0*/  BRA `(.L_x_23335) ;  /* 0x0000000c00787947 */ /* 0x000fea0003800000 */
.L_x_23332:
        /* <DEDUP_REMOVED lines=12> */
.L_x_23337:
[----:B------:R-:W-:-:S05]  /*4e80*/  PRMT R3, R18, 0x8880, RZ ;  /* 0x0000888012037816 */ /* 0x000fca00000000ff */
[----:B------:R3:W-:Y:S01]  /*4e90*/  STG.E desc[UR36][R8.64], R3 ;  /* 0x0000000308007986 */ /* 0x0007e2000c101924 */
[----:B------:R-:W-:Y:S05]  /*4ea0*/  BRA `(.L_x_23335) ;  /* 0x0000000c003c7947 */ /* 0x000fea0003800000 */
.L_x_23336:
[----:B------:R-:W-:-:S04]  /*4eb0*/  PRMT R3, R18, 0x8880, RZ ;  /* 0x0000888012037816 */ /* 0x000fc800000000ff */
[----:B------:R-:W-:-:S05]  /*4ec0*/  PRMT R3, R3, 0x7710, RZ ;  /* 0x0000771003037816 */ /* 0x000fca00000000ff */
[----:B------:R2:W-:Y:S01]  /*4ed0*/  STG.E.U16 desc[UR36][R8.64], R3 ;  /* 0x0000000308007986 */ /* 0x0005e2000c101524 */
[----:B------:R-:W-:Y:S05]  /*4ee0*/  BRA `(.L_x_23335) ;  /* 0x0000000c002c7947 */ /* 0x000fea0003800000 */
.L_x_23331:
        /* <DEDUP_REMOVED lines=9> */
.L_x_23339:
[----:B------:R-:W0:Y:S02]  /*4f80*/  I2F.S8 R0, R18 ;  /* 0x0000001200007306 */ /* 0x000e240000001400 */
[----:B0-----:R-:W-:-:S05]  /*4f90*/  F2FP.F16.F32.PACK_AB R0, RZ, R0 ;  /* 0x00000000ff00723e */ /* 0x001fca00000000ff */
[----:B------:R0:W-:Y:S01]  /*4fa0*/  STG.E.U16 desc[UR36][R8.64], R0 ;  /* 0x0000000008007986 */ /* 0x0001e2000c101524 */
[----:B------:R-:W-:Y:S05]  /*4fb0*/  BRA `(.L_x_23335) ;  /* 0x0000000800f87947 */ /* 0x000fea0003800000 */
.L_x_23338:
        /* <DEDUP_REMOVED lines=10> */
.L_x_23341:
[----:B------:R-:W0:Y:S02]  /*5060*/  I2F.S8 R18, R18 ;  /* 0x0000001200127306 */ /* 0x000e240000001400 */
[----:B0-----:R-:W-:-:S04]  /*5070*/  F2FP.F16.F32.PACK_AB R3, RZ, R18 ;  /* 0x00000012ff03723e */ /* 0x001fc800000000ff */
[----:B------:R-:W-:-:S05]  /*5080*/  PRMT R3, R3, 0x5410, RZ ;  /* 0x0000541003037816 */ /* 0x000fca00000000ff */
[----:B------:R0:W-:Y:S01]  /*5090*/  STG.E desc[UR36][R8.64], R3 ;  /* 0x0000000308007986 */ /* 0x0001e2000c101924 */
[----:B------:R-:W-:Y:S05]  /*50a0*/  BRA `(.L_x_23335) ;  /* 0x0000000800bc7947 */ /* 0x000fea0003800000 */
.L_x_23340:
[----:B------:R-:W-:-:S04]  /*50b0*/  PRMT R4, R18, 0x8880, RZ ;  /* 0x0000888012047816 */ /* 0x000fc800000000ff */
[----:B------:R-:W-:-:S06]  /*50c0*/  PRMT R4, R4, 0x7710, RZ ;  /* 0x0000771004047816 */ /* 0x000fcc00000000ff */
[----:B------:R-:W0:Y:S02]  /*50d0*/  I2F.F64.S16 R4, R4 ;  /* 0x0000000400047312 */ /* 0x000e240000101c00 */
[----:B0-----:R0:W-:Y:S01]  /*50e0*/  STG.E.64 desc[UR36][R8.64], R4 ;  /* 0x0000000408007986 */ /* 0x0011e2000c101b24 */
[----:B------:R-:W-:Y:S05]  /*50f0*/  BRA `(.L_x_23335) ;  /* 0x0000000800a87947 */ /* 0x000fea0003800000 */
.L_x_23330:
        /* <DEDUP_REMOVED lines=14> */
.L_x_23345:
        /* <DEDUP_REMOVED lines=17> */
.L_x_23348:
[----:B------:R-:W-:-:S04]  /*52f0*/  SHF.R.U32.HI R3, RZ, 0x18, R5 ;  /* 0x00000018ff037819 */ /* 0x000fc80000011605 */
[----:B------:R-:W-:-:S04]  /*5300*/  LOP3.LUT R0, R0, 0x80, R3, 0xf8, !PT ;  /* 0x0000008000007812 */ /* 0x000fc800078ef803 */
[----:B------:R-:W-:-:S07]  /*5310*/  PRMT R4, R0, 0x7610, R4 ;  /* 0x0000761000047816 */ /* 0x000fce0000000004 */
.L_x_23347:
[----:B------:R-:W-:Y:S05]  /*5320*/  BSYNC.RECONVERGENT B0 ;  /* 0x0000000000007941 */ /* 0x000fea0003800200 */
.L_x_23346:
[----:B------:R0:W-:Y:S01]  /*5330*/  STG.E.U8 desc[UR36][R8.64], R4 ;  /* 0x0000000408007986 */ /* 0x0001e2000c101124 */
[----:B------:R-:W-:Y:S05]  /*5340*/  BRA `(.L_x_23335) ;  /* 0x0000000800147947 */ /* 0x000fea0003800000 */
.L_x_23344:
        /* <DEDUP_REMOVED lines=17> */
.L_x_23351:
[----:B------:R-:W-:-:S04]  /*5460*/  SHF.R.U32.HI R3, RZ, 0x18, R5 ;  /* 0x00000018ff037819 */ /* 0x000fc80000011605 */
[----:B------:R-:W-:-:S04]  /*5470*/  LOP3.LUT R0, R0, 0x80, R3, 0xf8, !PT ;  /* 0x0000008000007812 */ /* 0x000fc800078ef803 */
[----:B------:R-:W-:-:S07]  /*5480*/  PRMT R4, R0, 0x7610, R4 ;  /* 0x0000761000047816 */ /* 0x000fce0000000004 */
.L_x_23350:
[----:B------:R-:W-:Y:S05]  /*5490*/  BSYNC.RECONVERGENT B0 ;  /* 0x0000000000007941 */ /* 0x000fea0003800200 */
.L_x_23349:
[----:B------:R0:W-:Y:S01]  /*54a0*/  STG.E.U8 desc[UR36][R8.64], R4 ;  /* 0x0000000408007986 */ /* 0x0001e2000c101124 */
[----:B------:R-:W-:Y:S05]  /*54b0*/  BRA `(.L_x_23335) ;  /* 0x0000000400b87947 */ /* 0x000fea0003800000 */
.L_x_23343:
        /* <DEDUP_REMOVED lines=22> */
.L_x_23353:
[----:B------:R-:W-:-:S04]  /*5620*/  LOP3.LUT R18, R18, 0xffff, RZ, 0xc0, !PT ;  /* 0x0000ffff12127812 */ /* 0x000fc800078ec0ff */
[----:B------:R-:W-:-:S05]  /*5630*/  PRMT R18, R18, 0x8880, RZ ;  /* 0x0000888012127816 */ /* 0x000fca00000000ff */
[----:B------:R-:W-:-:S05]  /*5640*/  IMAD.MOV.U32 R4, RZ, RZ, R18 ;  /* 0x000000ffff047224 */ /* 0x000fca00078e0012 */
[----:B------:R-:W-:-:S05]  /*5650*/  SHF.R.S32.HI R5, RZ, 0x1f, R4 ;  /* 0x0000001fff057819 */ /* 0x000fca0000011404 */
[----:B------:R0:W-:Y:S01]  /*5660*/  STG.E.64 desc[UR36][R8.64], R4 ;  /* 0x0000000408007986 */ /* 0x0001e2000c101b24 */
[----:B------:R-:W-:Y:S05]  /*5670*/  BRA `(.L_x_23335) ;  /* 0x0000000400487947 */ /* 0x000fea0003800000 */
.L_x_23352:
[----:B------:R-:W-:-:S05]  /*5680*/  PRMT R3, R18, 0x8880, RZ ;  /* 0x0000888012037816 */ /* 0x000fca00000000ff */
[----:B------:R0:W-:Y:S01]  /*5690*/  STG.E desc[UR36][R8.64], R3 ;  /* 0x0000000308007986 */ /* 0x0001e2000c101924 */
[----:B------:R-:W-:Y:S05]  /*56a0*/  BRA `(.L_x_23335) ;  /* 0x00000004003c7947 */ /* 0x000fea0003800000 */
.L_x_23342:
        /* <DEDUP_REMOVED lines=10> */
.L_x_23355:
[----:B------:R-:W-:Y:S02]  /*5750*/  PRMT R4, R18, 0x8880, RZ ;  /* 0x0000888012047816 */ /* 0x000fe400000000ff */
[----:B------:R-:W-:Y:S02]  /*5760*/  CS2R R6, SRZ ;  /* 0x0000000000067805 */ /* 0x000fe4000001ff00 */
[----:B------:R-:W-:-:S06]  /*5770*/  PRMT R4, R4, 0x7710, RZ ;  /* 0x0000771004047816 */ /* 0x000fcc00000000ff */
[----:B------:R-:W0:Y:S02]  /*5780*/  I2F.F64.S16 R4, R4 ;  /* 0x0000000400047312 */ /* 0x000e240000101c00 */
[----:B0-----:R0:W-:Y:S01]  /*5790*/  STG.E.128 desc[UR36][R8.64], R4 ;  /* 0x0000000408007986 */ /* 0x0011e2000c101d24 */
[----:B------:R-:W-:Y:S05]  /*57a0*/  BRA `(.L_x_23335) ;  /* 0x0000000000fc7947 */ /* 0x000fea0003800000 */
.L_x_23354:
[----:B------:R-:W-:-:S13]  /*57b0*/  ISETP.NE.AND P0, PT, R0, 0xf, PT ;  /* 0x0000000f0000780c */ /* 0x000fda0003f05270 */
[----:B------:R-:W-:Y:S05]  /*57c0*/  @!P0 BRA `(.L_x_23356) ;  /* 0x0000000000e88947 */ /* 0x000fea0003800000 */
[----:B------:R-:W-:-:S13]  /*57d0*/  ISETP.NE.AND P0, PT, R0, 0x17, PT ;  /* 0x000000170000780c */ /* 0x000fda0003f05270 */
[----:B------:R-:W-:Y:S05]  /*57e0*/  @!P0 BRA `(.L_x_23357) ;  /* 0x0000000000908947 */ /* 0x000fea0003800000 */
[----:B------:R-:W-:-:S13]  /*57f0*/  ISETP.NE.AND P0, PT, R0, 0x18, PT ;  /* 0x000000180000780c */ /* 0x000fda0003f05270 */
[----:B------:R-:W-:Y:S05]  /*5800*/  @!P0 BRA `(.L_x_23358) ;  /* 0x0000000000448947 */ /* 0x000fea0003800000 */
.L_x_23334:
        /* <DEDUP_REMOVED lines=16> */
.L_x_23359:
[----:B------:R-:W-:Y:S05]  /*5910*/  BRA `(.L_x_23335) ;  /* 0x0000000000a07947 */ /* 0x000fea0003800000 */
.L_x_23358:
        /* <DEDUP_REMOVED lines=13> */
.L_x_23361:
[----:B------:R-:W-:Y:S05]  /*59f0*/  BSYNC.RECONVERGENT B0 ;  /* 0x0000000000007941 */ /* 0x000fea0003800200 */
.L_x_23360:
[----:B------:R-:W-:-:S05]  /*5a00*/  LOP3.LUT R3, R0, 0x80, R3, 0xf8, !PT ;  /* 0x0000008000037812 */ /* 0x000fca00078ef803 */
[----:B------:R0:W-:Y:S01]  /*5a10*/  STG.E.U8 desc[UR36][R8.64], R3 ;  /* 0x0000000308007986 */ /* 0x0001e2000c101124 */
[----:B------:R-:W-:Y:S05]  /*5a20*/  BRA `(.L_x_23335) ;  /* 0x00000000005c7947 */ /* 0x000fea0003800000 */
.L_x_23357:
        /* <DEDUP_REMOVED lines=12> */
.L_x_23363:
[----:B------:R-:W-:Y:S01]  /*5af0*/  IMAD.MOV.U32 R0, RZ, RZ, 0x7f ;  /* 0x0000007fff007424 */ /* 0x000fe200078e00ff */
[----:B------:R-:W-:-:S04]  /*5b00*/  ISETP.GT.U32.AND P0, PT, R3, 0x7f800000, PT ;  /* 0x7f8000000300780c */ /* 0x000fc80003f04070 */
[----:B------:R-:W-:-:S09]  /*5b10*/  SEL R0, R0, 0x7c, P0 ;  /* 0x0000007c00007807 */ /* 0x000fd20000000000 */
.L_x_23364:
[----:B------:R-:W-:Y:S05]  /*5b20*/  BSYNC.RECONVERGENT B0 ;  /* 0x0000000000007941 */ /* 0x000fea0003800200 */
.L_x_23362:
[----:B------:R-:W-:-:S04]  /*5b30*/  SHF.R.U32.HI R3, RZ, 0x18, R5 ;  /* 0x00000018ff037819 */ /* 0x000fc80000011605 */
[----:B------:R-:W-:-:S05]  /*5b40*/  LOP3.LUT R3, R0, 0x80, R3, 0xf8, !PT ;  /* 0x0000008000037812 */ /* 0x000fca00078ef803 */
[----:B------:R0:W-:Y:S01]  /*5b50*/  STG.E.U8 desc[UR36][R8.64], R3 ;  /* 0x0000000308007986 */ /* 0x0001e2000c101124 */
[----:B------:R-:W-:Y:S05]  /*5b60*/  BRA `(.L_x_23335) ;  /* 0x00000000000c7947 */ /* 0x000fea0003800000 */
.L_x_23356:
[----:B------:R-:W0:Y:S02]  /*5b70*/  I2F.S8 R0, R18 ;  /* 0x0000001200007306 */ /* 0x000e240000001400 */
[----:B0-----:R-:W-:-:S05]  /*5b80*/  F2FP.BF16.F32.PACK_AB R0, RZ, R0 ;  /* 0x00000000ff00723e */ /* 0x001fca00000010ff */
[----:B------:R0:W-:Y:S02]  /*5b90*/  STG.E.U16 desc[UR36][R8.64], R0 ;  /* 0x0000000008007986 */ /* 0x0001e4000c101524 */
.L_x_23335:
[----:B------:R-:W-:-:S07]  /*5ba0*/  VIADD R2, R2, 0x80 ;  /* 0x0000008002027836 */ /* 0x000fce0000000000 */
.L_x_23292:
[----:B------:R-:W-:-:S13]  /*5bb0*/  ISETP.GE.AND P0, PT, R2, R22, PT ;  /* 0x000000160200720c */ /* 0x000fda0003f06270 */
[----:B------:R-:W-:Y:S05]  /*5bc0*/  @P0 BREAK.RELIABLE B6 ;  /* 0x0000000000060942 */ /* 0x000fea0003800100 */
[----:B------:R-:W-:Y:S05]  /*5bd0*/  @P0 BRA `(.L_x_23329) ;  /* 0x0000000c00d80947 */ /* 0x000fea0003800000 */
[----:B------:R-:W-:Y:S05]  /*5be0*/  BSYNC.RELIABLE B6 ;  /* 0x0000000000067941 */ /* 0x000fea0003800100 */
.L_x_23291:
        /* <DEDUP_REMOVED lines=20> */
.L_x_23368:
[----:B------:R0:W-:Y:S01]  /*5d30*/  STG.E.U8 desc[UR36][R8.64], R17 ;  /* 0x0000001108007986 */ /* 0x0001e2000c101124 */
[----:B------:R-:W-:Y:S05]  /*5d40*/  BRA `(.L_x_23370) ;  /* 0x0000000c00787947 */ /* 0x000fea0003800000 */
.L_x_23367:
        /* <DEDUP_REMOVED lines=12> */
.L_x_23372:
[----:B------:R-:W-:-:S05]  /*5e10*/  PRMT R3, R17, 0x8880, RZ ;  /* 0x0000888011037816 */ /* 0x000fca00000000ff */
[----:B------:R0:W-:Y:S01]  /*5e20*/  STG.E desc[UR36][R8.64], R3 ;  /* 0x0000000308007986 */ /* 0x0001e2000c101924 */
[----:B------:R-:W-:Y:S05]  /*5e30*/  BRA `(.L_x_23370) ;  /* 0x0000000c003c7947 */ /* 0x000fea0003800000 */
.L_x_23371:
[----:B------:R-:W-:-:S04]  /*5e40*/  PRMT R3, R17, 0x8880, RZ ;  /* 0x0000888011037816 */ /* 0x000fc800000000ff */
[----:B------:R-:W-:-:S05]  /*5e50*/  PRMT R3, R3, 0x7710, RZ ;  /* 0x0000771003037816 */ /* 0x000fca00000000ff */
[----:B------:R0:W-:Y:S01]  /*5e60*/  STG.E.U16 desc[UR36][R8.64], R3 ;  /* 0x0000000308007986 */ /* 0x0001e2000c101524 */
[----:B------:R-:W-:Y:S05]  /*5e70*/  BRA `(.L_x_23370) ;  /* 0x0000000c002c7947 */ /* 0x000fea0003800000 */
.L_x_23366:
        /* <DEDUP_REMOVED lines=9> */
.L_x_23374:
[----:B------:R-:W0:Y:S02]  /*5f10*/  I2F.S8 R0, R17 ;  /* 0x0000001100007306 */ /* 0x000e240000001400 */
[----:B0-----:R-:W-:-:S05]  /*5f20*/  F2FP.F16.F32.PACK_AB R0, RZ, R0 ;  /* 0x00000000ff00723e */ /* 0x001fca00000000ff */
[----:B------:R0:W-:Y:S01]  /*5f30*/  STG.E.U16 desc[UR36][R8.64], R0 ;  /* 0x0000000008007986 */ /* 0x0001e2000c101524 */
[----:B------:R-:W-:Y:S05]  /*5f40*/  BRA `(.L_x_23370) ;  /* 0x0000000800f87947 */ /* 0x000fea0003800000 */
.L_x_23373:
        /* <DEDUP_REMOVED lines=10> */
.L_x_23376:
[----:B------:R-:W0:Y:S02]  /*5ff0*/  I2F.S8 R17, R17 ;  /* 0x0000001100117306 */ /* 0x000e240000001400 */
[----:B0-----:R-:W-:-:S04]  /*6000*/  F2FP.F16.F32.PACK_AB R3, RZ, R17 ;  /* 0x00000011ff03723e */ /* 0x001fc800000000ff */
[----:B------:R-:W-:-:S05]  /*6010*/  PRMT R3, R3, 0x5410, RZ ;  /* 0x0000541003037816 */ /* 0x000fca00000000ff */
[----:B------:R0:W-:Y:S01]  /*6020*/  STG.E desc[UR36][R8.64], R3 ;  /* 0x0000000308007986 */ /* 0x0001e2000c101924 */
[----:B------:R-:W-:Y:S05]  /*6030*/  BRA `(.L_x_23370) ;  /* 0x0000000800bc7947 */ /* 0x000fea0003800000 */
.L_x_23375:
[----:B------:R-:W-:-:S04]  /*6040*/  PRMT R4, R17, 0x8880, RZ ;  /* 0x0000888011047816 */ /* 0x000fc800000000ff */
[----:B------:R-:W-:-:S06]  /*6050*/  PRMT R4, R4, 0x7710, RZ ;  /* 0x0000771004047816 */ /* 0x000fcc00000000ff */
[----:B------:R-:W0:Y:S02]  /*6060*/  I2F.F64.S16 R4, R4 ;  /* 0x0000000400047312 */ /* 0x000e240000101c00 */
[----:B0-----:R0:W-:Y:S01]  /*6070*/  STG.E.64 desc[UR36][R8.64], R4 ;  /* 0x0000000408007986 */ /* 0x0011e2000c101b24 */
[----:B------:R-:W-:Y:S05]  /*6080*/  BRA `(.L_x_23370) ;  /* 0x0000000800a87947 */ /* 0x000fea0003800000 */
.L_x_23365:
        /* <DEDUP_REMOVED lines=14> */
.L_x_23380:
        /* <DEDUP_REMOVED lines=17> */
.L_x_23383:
[----:B------:R-:W-:-:S04]  /*6280*/  SHF.R.U32.HI R3, RZ, 0x18, R17 ;  /* 0x00000018ff037819 */ /* 0x000fc80000011611 */
[----:B------:R-:W-:-:S04]  /*6290*/  LOP3.LUT R0, R0, 0x80, R3, 0xf8, !PT ;  /* 0x0000008000007812 */ /* 0x000fc800078ef803 */
[----:B------:R-:W-:-:S07]  /*62a0*/  PRMT R4, R0, 0x7610, R4 ;  /* 0x0000761000047816 */ /* 0x000fce0000000004 */
.L_x_23382:
[----:B------:R-:W-:Y:S05]  /*62b0*/  BSYNC.RECONVERGENT B0 ;  /* 0x0000000000007941 */ /* 0x000fea0003800200 */
.L_x_23381:
[----:B------:R0:W-:Y:S01]  /*62c0*/  STG.E.U8 desc[UR36][R8.64], R4 ;  /* 0x0000000408007986 */ /* 0x0001e2000c101124 */
[----:B------:R-:W-:Y:S05]  /*62d0*/  BRA `(.L_x_23370) ;  /* 0x0000000800147947 */ /* 0x000fea0003800000 */
.L_x_23379:
        /* <DEDUP_REMOVED lines=17> */
.L_x_23386:
[----:B------:R-:W-:-:S04]  /*63f0*/  SHF.R.U32.HI R3, RZ, 0x18, R17 ;  /* 0x00000018ff037819 */ /* 0x000fc80000011611 */
[----:B------:R-:W-:-:S04]  /*6400*/  LOP3.LUT R0, R0, 0x80, R3, 0xf8, !PT ;  /* 0x0000008000007812 */ /* 0x000fc800078ef803 */
[----:B------:R-:W-:-:S07]  /*6410*/  PRMT R4, R0, 0x7610, R4 ;  /* 0x0000761000047816 */ /* 0x000fce0000000004 */
.L_x_23385:
[----:B------:R-:W-:Y:S05]  /*6420*/  BSYNC.RECONVERGENT B0 ;  /* 0x0000000000007941 */ /* 0x000fea0003800200 */
.L_x_23384:
[----:B------:R0:W-:Y:S01]  /*6430*/  STG.E.U8 desc[UR36][R8.64], R4 ;  /* 0x0000000408007986 */ /* 0x0001e2000c101124 */
[----:B------:R-:W-:Y:S05]  /*6440*/  BRA `(.L_x_23370) ;  /* 0x0000000400b87947 */ /* 0x000fea0003800000 */
.L_x_23378:
        /* <DEDUP_REMOVED lines=22> */
.L_x_23388:
[----:B------:R-:W-:-:S04]  /*65b0*/  LOP3.LUT R17, R17, 0xffff, RZ, 0xc0, !PT ;  /* 0x0000ffff11117812 */ /* 0x000fc800078ec0ff */
[----:B------:R-:W-:-:S05]  /*65c0*/  PRMT R17, R17, 0x8880, RZ ;  /* 0x0000888011117816 */ /* 0x000fca00000000ff */
[----:B------:R-:W-:-:S05]  /*65d0*/  IMAD.MOV.U32 R4, RZ, RZ, R17 ;  /* 0x000000ffff047224 */ /* 0x000fca00078e0011 */
[----:B------:R-:W-:-:S05]  /*65e0*/  SHF.R.S32.HI R5, RZ, 0x1f, R4 ;  /* 0x0000001fff057819 */ /* 0x000fca0000011404 */
[----:B------:R0:W-:Y:S01]  /*65f0*/  STG.E.64 desc[UR36][R8.64], R4 ;  /* 0x0000000408007986 */ /* 0x0001e2000c101b24 */
[----:B------:R-:W-:Y:S05]  /*6600*/  BRA `(.L_x_23370) ;  /* 0x0000000400487947 */ /* 0x000fea0003800000 */
.L_x_23387:
[----:B------:R-:W-:-:S05]  /*6610*/  PRMT R3, R17, 0x8880, RZ ;  /* 0x0000888011037816 */ /* 0x000fca00000000ff */
[----:B------:R0:W-:Y:S01]  /*6620*/  STG.E desc[UR36][R8.64], R3 ;  /* 0x0000000308007986 */ /* 0x0001e2000c101924 */
[----:B------:R-:W-:Y:S05]  /*6630*/  BRA `(.L_x_23370) ;  /* 0x00000004003c7947 */ /* 0x000fea0003800000 */
.L_x_23377:
        /* <DEDUP_REMOVED lines=10> */
.L_x_23390:
[----:B------:R-:W-:Y:S02]  /*66e0*/  PRMT R4, R17, 0x8880, RZ ;  /* 0x0000888011047816 */ /* 0x000fe400000000ff */
[----:B------:R-:W-:Y:S02]  /*66f0*/  CS2R R6, SRZ ;  /* 0x0000000000067805 */ /* 0x000fe4000001ff00 */
[----:B------:R-:W-:-:S06]  /*6700*/  PRMT R4, R4, 0x7710, RZ ;  /* 0x0000771004047816 */ /* 0x000fcc00000000ff */
[----:B------:R-:W0:Y:S02]  /*6710*/  I2F.F64.S16 R4, R4 ;  /* 0x0000000400047312 */ /* 0x000e240000101c00 */
[----:B0-----:R4:W-:Y:S01]  /*6720*/  STG.E.128 desc[UR36][R8.64], R4 ;  /* 0x0000000408007986 */ /* 0x0019e2000c101d24 */
[----:B------:R-:W-:Y:S05]  /*6730*/  BRA `(.L_x_23370) ;  /* 0x0000000000fc7947 */ /* 0x000fea0003800000 */
.L_x_23389:
[----:B------:R-:W-:-:S13]  /*6740*/  ISETP.NE.AND P0, PT, R0, 0xf, PT ;  /* 0x0000000f0000780c */ /* 0x000fda0003f05270 */
[----:B------:R-:W-:Y:S05]  /*6750*/  @!P0 BRA `(.L_x_23391) ;  /* 0x0000000000e88947 */ /* 0x000fea0003800000 */
[----:B------:R-:W-:-:S13]  /*6760*/  ISETP.NE.AND P0, PT, R0, 0x17, PT ;  /* 0x000000170000780c */ /* 0x000fda0003f05270 */
[----:B------:R-:W-:Y:S05]  /*6770*/  @!P0 BRA `(.L_x_23392) ;  /* 0x0000000000908947 */ /* 0x000fea0003800000 */
[----:B------:R-:W-:-:S13]  /*6780*/  ISETP.NE.AND P0, PT, R0, 0x18, PT ;  /* 0x000000180000780c */ /* 0x000fda0003f05270 */
[----:B------:R-:W-:Y:S05]  /*6790*/  @!P0 BRA `(.L_x_23393) ;  /* 0x0000000000448947 */ /* 0x000fea0003800000 */
.L_x_23369:
        /* <DEDUP_REMOVED lines=16> */
.L_x_23394:
[----:B------:R-:W-:Y:S05]  /*68a0*/  BRA `(.L_x_23370) ;  /* 0x0000000000a07947 */ /* 0x000fea0003800000 */
.L_x_23393:
        /* <DEDUP_REMOVED lines=13> */
.L_x_23396:
[----:B------:R-:W-:Y:S05]  /*6980*/  BSYNC.RECONVERGENT B0 ;  /* 0x0000000000007941 */ /* 0x000fea0003800200 */
.L_x_23395:
[----:B------:R-:W-:-:S05]  /*6990*/  LOP3.LUT R3, R0, 0x80, R3, 0xf8, !PT ;  /* 0x0000008000037812 */ /* 0x000fca00078ef803 */
[----:B------:R2:W-:Y:S01]  /*69a0*/  STG.E.U8 desc[UR36][R8.64], R3 ;  /* 0x0000000308007986 */ /* 0x0005e2000c101124 */
[----:B------:R-:W-:Y:S05]  /*69b0*/  BRA `(.L_x_23370) ;  /* 0x00000000005c7947 */ /* 0x000fea0003800000 */
.L_x_23392:
        /* <DEDUP_REMOVED lines=12> */
.L_x_23398:
[----:B------:R-:W-:Y:S01]  /*6a80*/  IMAD.MOV.U32 R0, RZ, RZ, 0x7f ;  /* 0x0000007fff007424 */ /* 0x000fe200078e00ff */
[----:B------:R-:W-:-:S04]  /*6a90*/  ISETP.GT.U32.AND P0, PT, R3, 0x7f800000, PT ;  /* 0x7f8000000300780c */ /* 0x000fc80003f04070 */
[----:B------:R-:W-:-:S09]  /*6aa0*/  SEL R0, R0, 0x7c, P0 ;  /* 0x0000007c00007807 */ /* 0x000fd20000000000 */
.L_x_23399:
[----:B------:R-:W-:Y:S05]  /*6ab0*/  BSYNC.RECONVERGENT B0 ;  /* 0x0000000000007941 */ /* 0x000fea0003800200 */
.L_x_23397:
[----:B------:R-:W-:-:S04]  /*6ac0*/  SHF.R.U32.HI R3, RZ, 0x18, R17 ;  /* 0x00000018ff037819 */ /* 0x000fc80000011611 */
[----:B------:R-:W-:-:S05]  /*6ad0*/  LOP3.LUT R3, R0, 0x80, R3, 0xf8, !PT ;  /* 0x0000008000037812 */ /* 0x000fca00078ef803 */
[----:B------:R1:W-:Y:S01]  /*6ae0*/  STG.E.U8 desc[UR36][R8.64], R3 ;  /* 0x0000000308007986 */ /* 0x0003e2000c101124 */
[----:B------:R-:W-:Y:S05]  /*6af0*/  BRA `(.L_x_23370) ;  /* 0x00000000000c7947 */ /* 0x000fea0003800000 */
.L_x_23391:
[----:B------:R-:W0:Y:S02]  /*6b00*/  I2F.S8 R0, R17 ;  /* 0x0000001100007306 */ /* 0x000e240000001400 */
[----:B0-----:R-:W-:-:S05]  /*6b10*/  F2FP.BF16.F32.PACK_AB R0, RZ, R0 ;  /* 0x00000000ff00723e */ /* 0x001fca00000010ff */
[----:B------:R0:W-:Y:S02]  /*6b20*/  STG.E.U16 desc[UR36][R8.64], R0 ;  /* 0x0000000008007986 */ /* 0x0001e4000c101524 */
.L_x_23370:
[----:B------:R-:W-:-:S07]  /*6b30*/  VIADD R2, R2, 0x80 ;  /* 0x0000008002027836 */ /* 0x000fce0000000000 */
.L_x_23329:
[----:B------:R-:W-:Y:S05]  /*6b40*/  BSYNC.RECONVERGENT B7 ;  /* 0x0000000000077941 */ /* 0x000fea0003800200 */
.L_x_23290:
        /* <DEDUP_REMOVED lines=21> */
.L_x_23403:
[----:B------:R-:W-:Y:S01]  /*6ca0*/  STG.E.U8 desc[UR36][R2.64], R16 ;  /* 0x0000001002007986 */ /* 0x000fe2000c101124 */
[----:B------:R-:W-:Y:S05]  /*6cb0*/  EXIT ;  /* 0x000000000000794d */ /* 0x000fea0003800000 */
.L_x_23402:
        /* <DEDUP_REMOVED lines=12> */
.L_x_23406:
[----:B------:R-:W-:-:S05]  /*6d80*/  PRMT R5, R16, 0x8880, RZ ;  /* 0x0000888010057816 */ /* 0x000fca00000000ff */
[----:B------:R-:W-:Y:S01]  /*6d90*/  STG.E desc[UR36][R2.64], R5 ;  /* 0x0000000502007986 */ /* 0x000fe2000c101924 */
[----:B------:R-:W-:Y:S05]  /*6da0*/  EXIT ;  /* 0x000000000000794d */ /* 0x000fea0003800000 */
.L_x_23405:
[----:B------:R-:W-:-:S04]  /*6db0*/  PRMT R5, R16, 0x8880, RZ ;  /* 0x0000888010057816 */ /* 0x000fc800000000ff */
[----:B------:R-:W-:-:S05]  /*6dc0*/  PRMT R5, R5, 0x7710, RZ ;  /* 0x0000771005057816 */ /* 0x000fca00000000ff */
[----:B------:R-:W-:Y:S01]  /*6dd0*/  STG.E.U16 desc[UR36][R2.64], R5 ;  /* 0x0000000502007986 */ /* 0x000fe2000c101524 */
[----:B------:R-:W-:Y:S05]  /*6de0*/  EXIT ;  /* 0x000000000000794d */ /* 0x000fea0003800000 */
.L_x_23401:
        /* <DEDUP_REMOVED lines=9> */
.L_x_23408:
[----:B------:R-:W0:Y:S02]  /*6e80*/  I2F.S8 R0, R16 ;  /* 0x0000001000007306 */ /* 0x000e240000001400 */
[----:B0-----:R-:W-:-:S05]  /*6e90*/  F2FP.F16.F32.PACK_AB R0, RZ, R0 ;  /* 0x00000000ff00723e */ /* 0x001fca00000000ff */
[----:B------:R-:W-:Y:S01]  /*6ea0*/  STG.E.U16 desc[UR36][R2.64], R0 ;  /* 0x0000000002007986 */ /* 0x000fe2000c101524 */
[----:B------:R-:W-:Y:S05]  /*6eb0*/  EXIT ;  /* 0x000000000000794d */ /* 0x000fea0003800000 */
.L_x_23407:
        /* <DEDUP_REMOVED lines=10> */
.L_x_23410:
[----:B------:R-:W0:Y:S02]  /*6f60*/  I2F.S8 R16, R16 ;  /* 0x0000001000107306 */ /* 0x000e240000001400 */
[----:B0-----:R-:W-:-:S04]  /*6f70*/  F2FP.F16.F32.PACK_AB R5, RZ, R16 ;  /* 0x00000010ff05723e */ /* 0x001fc800000000ff */
[----:B------:R-:W-:-:S05]  /*6f80*/  PRMT R5, R5, 0x5410, RZ ;  /* 0x0000541005057816 */ /* 0x000fca00000000ff */
[----:B------:R-:W-:Y:S01]  /*6f90*/  STG.E desc[UR36][R2.64], R5 ;  /* 0x0000000502007986 */ /* 0x000fe2000c101924 */
[----:B------:R-:W-:Y:S05]  /*6fa0*/  EXIT ;  /* 0x000000000000794d */ /* 0x000fea0003800000 */
.L_x_23409:
[----:B------:R-:W-:-:S04]  /*6fb0*/  PRMT R4, R16, 0x8880, RZ ;  /* 0x0000888010047816 */ /* 0x000fc800000000ff */
[----:B------:R-:W-:-:S06]  /*6fc0*/  PRMT R4, R4, 0x7710, RZ ;  /* 0x0000771004047816 */ /* 0x000fcc00000000ff */
[----:B------:R-:W0:Y:S02]  /*6fd0*/  I2F.F64.S16 R4, R4 ;  /* 0x0000000400047312 */ /* 0x000e240000101c00 */
[----:B0-----:R-:W-:Y:S01]  /*6fe0*/  STG.E.64 desc[UR36][R2.64], R4 ;  /* 0x0000000402007986 */ /* 0x001fe2000c101b24 */
[----:B------:R-:W-:Y:S05]  /*6ff0*/  EXIT ;  /* 0x000000000000794d */ /* 0x000fea0003800000 */
.L_x_23400:
        /* <DEDUP_REMOVED lines=14> */
.L_x_23414:
        /* <DEDUP_REMOVED lines=18> */
.L_x_23417:
[----:B------:R-:W-:-:S04]  /*7200*/  SHF.R.U32.HI R5, RZ, 0x18, R5 ;  /* 0x00000018ff057819 */ /* 0x000fc80000011605 */
[----:B------:R-:W-:-:S07]  /*7210*/  LOP3.LUT R0, R0, 0x80, R5, 0xf8, !PT ;  /* 0x0000008000007812 */ /* 0x000fce00078ef805 */
.L_x_23416:
[----:B------:R-:W-:Y:S05]  /*7220*/  BSYNC.RECONVERGENT B0 ;  /* 0x0000000000007941 */ /* 0x000fea0003800200 */
.L_x_23415:
[----:B------:R-:W-:Y:S01]  /*7230*/  STG.E.U8 desc[UR36][R2.64], R0 ;  /* 0x0000000002007986 */ /* 0x000fe2000c101124 */
[----:B------:R-:W-:Y:S05]  /*7240*/  EXIT ;  /* 0x000000000000794d */ /* 0x000fea0003800000 */
.L_x_23413:
        /* <DEDUP_REMOVED lines=18> */
.L_x_23420:
[----:B------:R-:W-:-:S04]  /*7370*/  SHF.R.U32.HI R5, RZ, 0x18, R5 ;  /* 0x00000018ff057819 */ /* 0x000fc80000011605 */
[----:B------:R-:W-:-:S07]  /*7380*/  LOP3.LUT R0, R0, 0x80, R5, 0xf8, !PT ;  /* 0x0000008000007812 */ /* 0x000fce00078ef805 */
.L_x_23419:
[----:B------:R-:W-:Y:S05]  /*7390*/  BSYNC.RECONVERGENT B0 ;  /* 0x0000000000007941 */ /* 0x000fea0003800200 */
.L_x_23418:
[----:B------:R-:W-:Y:S01]  /*73a0*/  STG.E.U8 desc[UR36][R2.64], R0 ;  /* 0x0000000002007986 */ /* 0x000fe2000c101124 */
[----:B------:R-:W-:Y:S05]  /*73b0*/  EXIT ;  /* 0x000000000000794d */ /* 0x000fea0003800000 */
.L_x_23412:
        /* <DEDUP_REMOVED lines=22> */
.L_x_23422:
[----:B------:R-:W-:-:S04]  /*7520*/  LOP3.LUT R16, R16, 0xffff, RZ, 0xc0, !PT ;  /* 0x0000ffff10107812 */ /* 0x000fc800078ec0ff */
[----:B------:R-:W-:-:S05]  /*7530*/  PRMT R16, R16, 0x8880, RZ ;  /* 0x0000888010107816 */ /* 0x000fca00000000ff */
[----:B------:R-:W-:-:S05]  /*7540*/  IMAD.MOV.U32 R4, RZ, RZ, R16 ;  /* 0x000000ffff047224 */ /* 0x000fca00078e0010 */
[----:B------:R-:W-:-:S05]  /*7550*/  SHF.R.S32.HI R5, RZ, 0x1f, R4 ;  /* 0x0000001fff057819 */ /* 0x000fca0000011404 */
[----:B------:R-:W-:Y:S01]  /*7560*/  STG.E.64 desc[UR36][R2.64], R4 ;  /* 0x0000000402007986 */ /* 0x000fe2000c101b24 */
[----:B------:R-:W-:Y:S05]  /*7570*/  EXIT ;  /* 0x000000000000794d */ /* 0x000fea0003800000 */
.L_x_23421:
[----:B------:R-:W-:-:S05]  /*7580*/  PRMT R5, R16, 0x8880, RZ ;  /* 0x0000888010057816 */ /* 0x000fca00000000ff */
[----:B------:R-:W-:Y:S01]  /*7590*/  STG.E desc[UR36][R2.64], R5 ;  /* 0x0000000502007986 */ /* 0x000fe2000c101924 */
[----:B------:R-:W-:Y:S05]  /*75a0*/  EXIT ;  /* 0x000000000000794d */ /* 0x000fea0003800000 */
.L_x_23411:
        /* <DEDUP_REMOVED lines=10> */
.L_x_23424:
[----:B------:R-:W-:Y:S02]  /*7650*/  PRMT R4, R16, 0x8880, RZ ;  /* 0x0000888010047816 */ /* 0x000fe400000000ff */
[----:B------:R-:W-:Y:S02]  /*7660*/  CS2R R6, SRZ ;  /* 0x0000000000067805 */ /* 0x000fe4000001ff00 */
[----:B------:R-:W-:-:S06]  /*7670*/  PRMT R4, R4, 0x7710, RZ ;  /* 0x0000771004047816 */ /* 0x000fcc00000000ff */
[----:B------:R-:W0:Y:S02]  /*7680*/  I2F.F64.S16 R4, R4 ;  /* 0x0000000400047312 */ /* 0x000e240000101c00 */
[----:B0-----:R-:W-:Y:S01]  /*7690*/  STG.E.128 desc[UR36][R2.64], R4 ;  /* 0x0000000402007986 */ /* 0x001fe2000c101d24 */
[----:B------:R-:W-:Y:S05]  /*76a0*/  EXIT ;  /* 0x000000000000794d */ /* 0x000fea0003800000 */
.L_x_23423:
[----:B------:R-:W-:-:S13]  /*76b0*/  ISETP.NE.AND P0, PT, R0, 0xf, PT ;  /* 0x0000000f0000780c */ /* 0x000fda0003f05270 */
[----:B------:R-:W-:Y:S05]  /*76c0*/  @!P0 BRA `(.L_x_23425) ;  /* 0x0000000000e88947 */ /* 0x000fea0003800000 */
[----:B------:R-:W-:-:S13]  /*76d0*/  ISETP.NE.AND P0, PT, R0, 0x17, PT ;  /* 0x000000170000780c */ /* 0x000fda0003f05270 */
[----:B------:R-:W-:Y:S05]  /*76e0*/  @!P0 BRA `(.L_x_23426) ;  /* 0x0000000000908947 */ /* 0x000fea0003800000 */
[----:B------:R-:W-:-:S13]  /*76f0*/  ISETP.NE.AND P0, PT, R0, 0x18, PT ;  /* 0x000000180000780c */ /* 0x000fda0003f05270 */
[----:B------:R-:W-:Y:S05]  /*7700*/  @!P0 BRA `(.L_x_23427) ;  /* 0x0000000000448947 */ /* 0x000fea0003800000 */
.L_x_23404:
        /* <DEDUP_REMOVED lines=16> */
.L_x_23428:
[----:B------:R-:W-:Y:S05]  /*7810*/  EXIT ;  /* 0x000000000000794d */ /* 0x000fea0003800000 */
.L_x_23427:
        /* <DEDUP_REMOVED lines=13> */
.L_x_23430:
[----:B------:R-:W-:Y:S05]  /*78f0*/  BSYNC.RECONVERGENT B0 ;  /* 0x0000000000007941 */ /* 0x000fea0003800200 */
.L_x_23429:
[----:B------:R-:W-:-:S05]  /*7900*/  LOP3.LUT R5, R0, 0x80, R5, 0xf8, !PT ;  /* 0x0000008000057812 */ /* 0x000fca00078ef805 */
[----:B------:R-:W-:Y:S01]  /*7910*/  STG.E.U8 desc[UR36][R2.64], R5 ;  /* 0x0000000502007986 */ /* 0x000fe2000c101124 */
[----:B------:R-:W-:Y:S05]  /*7920*/  EXIT ;  /* 0x000000000000794d */ /* 0x000fea0003800000 */
.L_x_23426:
        /* <DEDUP_REMOVED lines=12> */
.L_x_23432:
[----:B------:R-:W-:Y:S01]  /*79f0*/  IMAD.MOV.U32 R0, RZ, RZ, 0x7f ;  /* 0x0000007fff007424 */ /* 0x000fe200078e00ff */
[----:B------:R-:W-:-:S04]  /*7a00*/  ISETP.GT.U32.AND P0, PT, R4, 0x7f800000, PT ;  /* 0x7f8000000400780c */ /* 0x000fc80003f04070 */
[----:B------:R-:W-:-:S09]  /*7a10*/  SEL R0, R0, 0x7c, P0 ;  /* 0x0000007c00007807 */ /* 0x000fd20000000000 */
.L_x_23433:
[----:B------:R-:W-:Y:S05]  /*7a20*/  BSYNC.RECONVERGENT B0 ;  /* 0x0000000000007941 */ /* 0x000fea0003800200 */
.L_x_23431:
[----:B------:R-:W-:-:S04]  /*7a30*/  SHF.R.U32.HI R5, RZ, 0x18, R5 ;  /* 0x00000018ff057819 */ /* 0x000fc80000011605 */
[----:B------:R-:W-:-:S05]  /*7a40*/  LOP3.LUT R5, R0, 0x80, R5, 0xf8, !PT ;  /* 0x0000008000057812 */ /* 0x000fca00078ef805 */
[----:B------:R-:W-:Y:S01]  /*7a50*/  STG.E.U8 desc[UR36][R2.64], R5 ;  /* 0x0000000502007986 */ /* 0x000fe2000c101124 */
[----:B------:R-:W-:Y:S05]  /*7a60*/  EXIT ;  /* 0x000000000000794d */ /* 0x000fea0003800000 */
.L_x_23425:
[----:B------:R-:W0:Y:S02]  /*7a70*/  I2F.S8 R0, R16 ;  /* 0x0000001000007306 */ /* 0x000e240000001400 */
[----:B0-----:R-:W-:-:S05]  /*7a80*/  F2FP.BF16.F32.PACK_AB R0, RZ, R0 ;  /* 0x00000000ff00723e */ /* 0x001fca00000010ff */
[----:B------:R-:W-:Y:S01]  /*7a90*/  STG.E.U16 desc[UR36][R2.64], R0 ;  /* 0x0000000002007986 */ /* 0x000fe2000c101524 */
[----:B------:R-:W-:Y:S05]  /*7aa0*/  EXIT ;  /* 0x000000000000794d */ /* 0x000fea0003800000 */
.L_x_23434:
        /* <DEDUP_REMOVED lines=13> */
.L_x_26027:


//--------------------- .text._ZN2at6native18elementwise_kernelILi128ELi4EZNS0_22gpu_kernel_impl_nocastINS0_13AUnaryFunctorIaaaNS0_17BitwiseAndFunctorIaEEEEEEvRNS_18TensorIteratorBaseERKT_EUliE_EEviT1_ --------------------------
	.section	.text._ZN2at6native18elementwise_kernelILi128ELi4EZNS0_22gpu_kernel_impl_nocastINS0_13AUnaryFunctorIaaaNS0_17BitwiseAndFunctorIaEEEEEEvRNS_18TensorIteratorBaseERKT_EUliE_EEviT1_,"ax",@progbits
	.align	128
        .global         _ZN2at6native18elementwise_kernelILi128ELi4EZNS0_22gpu_kernel_impl_nocastINS0_13AUnaryFunctorIaaaNS0_17BitwiseAndFunctorIaEEEEEEvRNS_18TensorIteratorBaseERKT_EUliE_EEviT1_
        .type           _ZN2at6native18elementwise_kernelILi128ELi4EZNS0_22gpu_kernel_impl_nocastINS0_13AUnaryFunctorIaaaNS0_17BitwiseAndFunctorIaEEEEEEvRNS_18TensorIteratorBaseERKT_EUliE_EEviT1_,@function
        .size           _ZN2at6native18elementwise_kernelILi128ELi4EZNS0_22gpu_kernel_impl_nocastINS0_13AUnaryFunctorIaaaNS0_17BitwiseAndFunctorIaEEEEEEvRNS_18TensorIteratorBaseERKT_EUliE_EEviT1_,(.L_x_26028 - _ZN2at6native18elementwise_kernelILi128ELi4EZNS0_22gpu_kernel_impl_nocastINS0_13AUnaryFunctorIaaaNS0_17BitwiseAndFunctorIaEEEEEEvRNS_18TensorIteratorBaseERKT_EUliE_EEviT1_)
        .other          _ZN2at6native18elementwise_kernelILi128ELi4EZNS0_22gpu_kernel_impl_nocastINS0_13AUnaryFunctorIaaaNS0_17BitwiseAndFunctorIaEEEEEEvRNS_18TensorIteratorBaseERKT_EUliE_EEviT1_,@"STO_CUDA_ENTRY STV_DEFAULT"
_ZN2at6native18elementwise_kernelILi128ELi4EZNS0_22gpu_kernel_impl_nocastINS0_13AUnaryFunctorIaaaNS0_17BitwiseAndFunctorIaEEEEEEvRNS_18TensorIteratorBaseERKT_EUliE_EEviT1_:
.text._ZN2at6native18elementwise_kernelILi128ELi4EZNS0_22gpu_kernel_impl_nocastINS0_13AUnaryFunctorIaaaNS0_17BitwiseAndFunctorIaEEEEEEvRNS_18TensorIteratorBaseERKT_EUliE_EEviT1_:
        /* <DEDUP_REMOVED lines=30> */
.L_x_23438:
[----:B------:R-:W-:-:S13]  /*01e0*/  ISETP.GE.AND P0, PT, R3, UR4, PT ;  /* 0x0000000403007c0c */ /* 0x000fda000bf06270 */
[----:B------:R-:W-:Y:S05]  /*01f0*/  @P0 BREAK.RELIABLE B1 ;  /* 0x0000000000010942 */ /* 0x000fea0003800100 */
[----:B------:R-:W-:Y:S05]  /*0200*/  @P0 BRA `(.L_x_23439) ;  /* 0x00000000001c0947 */ /* 0x000fea0003800000 */
[----:B------:R-:W-:Y:S05]  /*0210*/  BSYNC.RELIABLE B1 ;  /* 0x0000000000017941 */ /* 0x000fea0003800100 */
.L_x_23437:
[----:B------:R-:W1:Y:S02]  /*0220*/  LDC.64 R4, c[0x0][0x588] ;  /* 0x00016200ff047b82 */ /* 0x000e640000000a00 */
[----:B-1----:R-:W2:Y:S06]  /*0230*/  LDG.E.U8 R4, desc[UR6][R4.64] ;  /* 0x0000000604047981 */ /* 0x002eac000c1e1100 */
[----:B0-----:R-:W0:Y:S01]  /*0240*/  LDC.64 R6, c[0x0][0x580] ;  /* 0x00016000ff067b82 */ /* 0x001e220000000a00 */
[----:B------:R-:W-:Y:S02]  /*0250*/  IADD3 R3, PT, PT, R3, 0x80, RZ ;  /* 0x0000008003037810 */ /* 0x000fe40007ffe0ff */
[----:B--2---:R-:W-:-:S05]  /*0260*/  LOP3.LUT R9, R4, UR5, RZ, 0xc0, !PT ;  /* 0x0000000504097c12 */ /* 0x004fca000f8ec0ff */
[----:B0-----:R1:W-:Y:S02]  /*0270*/  STG.E.U8 desc[UR6][R6.64], R9 ;  /* 0x0000000906007986 */ /* 0x0013e4000c101106 */
.L_x_23439:
[----:B------:R-:W-:Y:S05]  /*0280*/  BSYNC.RECONVERGENT B0 ;  /* 0x0000000000007941 */ /* 0x000fea0003800200 */
.L_x_23436:
        /* <DEDUP_REMOVED lines=9> */
.L_x_23435:
        /* <DEDUP_REMOVED lines=306> */
.L_x_23443:
        /* <DEDUP_REMOVED lines=310> */
.L_x_23445:
        /* <DEDUP_REMOVED lines=9> */
.L_x_23442:
[----:B------:R-:W-:-:S13]  /*2a30*/  ISETP.GE.AND P0, PT, R3, UR4, PT ;  /* 0x0000000403007c0c */ /* 0x000fda000bf06270 */
[----:B------:R-:W-:Y:S05]  /*2a40*/  @P0 BREAK.RELIABLE B1 ;  /* 0x0000000000010942 */ /* 0x000fea0003800100 */
[----:B------:R-:W-:Y:S05]  /*2a50*/  @P0 BRA `(.L_x_23444) ;  /* 0x0000001000d00947 */ /* 0x000fea0003800000 */
[----:B------:R-:W-:Y:S05]  /*2a60*/  BSYNC.RELIABLE B1 ;  /* 0x0000000000017941 */ /* 0x000fea0003800100 */
.L_x_23441:
        /* <DEDUP_REMOVED lines=298> */
.L_x_23446:
        /* <DEDUP_REMOVED lines=9> */
.L_x_23444:
[----:B------:R-:W-:Y:S05]  /*3da0*/  BSYNC.RECONVERGENT B0 ;  /* 0x0000000000007941 */ /* 0x000fea0003800200 */
.L_x_23440:
        /* <DEDUP_REMOVED lines=301> */
.L_x_23447:
        /* <DEDUP_REMOVED lines=9> */
.L_x_23448:
        /* <DEDUP_REMOVED lines=15> */
.L_x_26028:


//--------------------- .text._ZN2at6native27unrolled_elementwise_kernelINS0_13AUnaryFunctorIaaaNS0_17BitwiseAndFunctorIaEEEESt5arrayIPcLm2EELi4E23TrivialOffsetCalculatorILi1EjESA_NS0_6memory15LoadWithoutCastENSB_16StoreWithoutCastEEEviT_T0_T2_T3_T4_T5_ --------------------------
	.section	.text._ZN2at6native27unrolled_elementwise_kernelINS0_13AUnaryFunctorIaaaNS0_17BitwiseAndFunctorIaEEEESt5arrayIPcLm2EELi4E23TrivialOffsetCalculatorILi1EjESA_NS0_6memory15LoadWithoutCastENSB_16StoreWithoutCastEEEviT_T0_T2_T3_T4_T5_,"ax",@progbits
	.align	128
        .global         _ZN2at6native27unrolled_elementwise_kernelINS0_13AUnaryFunctorIaaaNS0_17BitwiseAndFunctorIaEEEESt5arrayIPcLm2EELi4E23TrivialOffsetCalculatorILi1EjESA_NS0_6memory15LoadWithoutCastENSB_16StoreWithoutCastEEEviT_T0_T2_T3_T4_T5_
        .type           _ZN2at6native27unrolled_elementwise_kernelINS0_13AUnaryFunctorIaaaNS0_17BitwiseAndFunctorIaEEEESt5arrayIPcLm2EELi4E23TrivialOffsetCalculatorILi1EjESA_NS0_6memory15LoadWithoutCastENSB_16StoreWithoutCastEEEviT_T0_T2_T3_T4_T5_,@function
        .size           _ZN2at6native27unrolled_elementwise_kernelINS0_13AUnaryFunctorIaaaNS0_17BitwiseAndFunctorIaEEEESt5arrayIPcLm2EELi4E23TrivialOffsetCalculatorILi1EjESA_NS0_6memory15LoadWithoutCastENSB_16StoreWithoutCastEEEviT_T0_T2_T3_T4_T5_,(.L_x_26029 - _ZN2at6native27unrolled_elementwise_kernelINS0_13AUnaryFunctorIaaaNS0_17BitwiseAndFunctorIaEEEESt5arrayIPcLm2EELi4E23TrivialOffsetCalculatorILi1EjESA_NS0_6memory15LoadWithoutCastENSB_16StoreWithoutCastEEEviT_T0_T2_T3_T4_T5_)
        .other          _ZN2at6native27unrolled_elementwise_kernelINS0_13AUnaryFunctorIaaaNS0_17BitwiseAndFunctorIaEEEESt5arrayIPcLm2EELi4E23TrivialOffsetCalculatorILi1EjESA_NS0_6memory15LoadWithoutCastENSB_16StoreWithoutCastEEEviT_T0_T2_T3_T4_T5_,@"STO_CUDA_ENTRY STV_DEFAULT"
_ZN2at6native27unrolled_elementwise_kernelINS0_13AUnaryFunctorIaaaNS0_17BitwiseAndFunctorIaEEEESt5arrayIPcLm2EELi4E23TrivialOffsetCalculatorILi1EjESA_NS0_6memory15LoadWithoutCastENSB_16StoreWithoutCastEEEviT_T0_T2_T3_T4_T5_:
.text._ZN2at6native27unrolled_elementwise_kernelINS0_13AUnaryFunctorIaaaNS0_17BitwiseAndFunctorIaEEEESt5arrayIPcLm2EELi4E23TrivialOffsetCalculatorILi1EjESA_NS0_6memory15LoadWithoutCastENSB_16StoreWithoutCastEEEviT_T0_T2_T3_T4_T5_:
        /* <DEDUP_REMOVED lines=62> */
.L_x_23451:
[----:B------:R-:W-:Y:S05]  /*03e0*/  BSYNC.RELIABLE B1 ;  /* 0x0000000000017941 */ /* 0x000fea0003800100 */
.L_x_23450:
[----:B------:R-:W-:-:S13]  /*03f0*/  ISETP.GE.AND P0, PT, R5, R4, PT ;  /* 0x000000040500720c */ /* 0x000fda0003f06270 */
[----:B------:R-:W1:Y:S01]  /*0400*/  @!P0 LDC.64 R6, c[0x0][0x388] ;  /* 0x0000e200ff068b82 */ /* 0x000e620000000a00 */
[----:B0-----:R-:W-:Y:S02]  /*0410*/  @!P0 IMAD R3, R0, 0x200, R5 ;  /* 0x0000020000038824 */ /* 0x001fe400078e0205 */
[----:B------:R-:W-:-:S03]  /*0420*/  @!P0 VIADD R5, R5, 0x80 ;  /* 0x0000008005058836 */ /* 0x000fc60000000000 */
[----:B-1----:R-:W-:-:S05]  /*0430*/  @!P0 IADD3 R2, P1, PT, R3, R6, RZ ;  /* 0x0000000603028210 */ /* 0x002fca0007f3e0ff */
[----:B------:R-:W-:-:S05]  /*0440*/  @!P0 IMAD.X R3, RZ, RZ, R7, P1 ;  /* 0x000000ffff038224 */ /* 0x000fca00008e0607 */
[----:B------:R1:W-:Y:S03]  /*0450*/  @!P0 STG.E.U8 desc[UR4][R2.64], R17 ;  /* 0x0000001102008986 */ /* 0x0003e6000c101104 */
.L_x_23452:
[----:B------:R-:W-:Y:S05]  /*0460*/  BSYNC.RECONVERGENT B0 ;  /* 0x0000000000007941 */ /* 0x000fea0003800200 */
.L_x_23449:
        /* <DEDUP_REMOVED lines=9> */
.L_x_23453:
        /* <DEDUP_REMOVED lines=16> */
.L_x_26029:


//--------------------- .text._ZN2at6native29vectorized_elementwise_kernelILi2ENS0_13AUnaryFunctorIaaaNS0_17BitwiseAndFunctorIaEEEESt5arrayIPcLm2EEEEviT0_T1_ --------------------------
	.section	.text._ZN2at6native29vectorized_elementwise_kernelILi2ENS0_13AUnaryFunctorIaaaNS0_17BitwiseAndFunctorIaEEEESt5arrayIPcLm2EEEEviT0_T1_,"ax",@progbits
	.align	128
        .global         _ZN2at6native29vectorized_elementwise_kernelILi2ENS0_13AUnaryFunctorIaaaNS0_17BitwiseAndFunctorIaEEEESt5arrayIPcLm2EEEEviT0_T1_
        .type           _ZN2at6native29vectorized_elementwise_kernelILi2ENS0_13AUnaryFunctorIaaaNS0_17BitwiseAndFunctorIaEEEESt5arrayIPcLm2EEEEviT0_T1_,@function
        .size           _ZN2at6native29vectorized_elementwise_kernelILi2ENS0_13AUnaryFunctorIaaaNS0_17BitwiseAndFunctorIaEEEESt5arrayIPcLm2EEEEviT0_T1_,(.L_x_26030 - _ZN2at6native29vectorized_elementwise_kernelILi2ENS0_13AUnaryFunctorIaaaNS0_17BitwiseAndFunctorIaEEEESt5arrayIPcLm2EEEEviT0_T1_)
        .other          _ZN2at6native29vectorized_elementwise_kernelILi2ENS0_13AUnaryFunctorIaaaNS0_17BitwiseAndFunctorIaEEEESt5arrayIPcLm2EEEEviT0_T1_,@"STO_CUDA_ENTRY STV_DEFAULT"
_ZN2at6native29vectorized_elementwise_kernelILi2ENS0_13AUnaryFunctorIaaaNS0_17BitwiseAndFunctorIaEEEESt5arrayIPcLm2EEEEviT0_T1_:
.text._ZN2at6native29vectorized_elementwise_kernelILi2ENS0_13AUnaryFunctorIaaaNS0_17BitwiseAndFunctorIaEEEESt5arrayIPcLm2EEEEviT0_T1_:
        /* <DEDUP_REMOVED lines=100> */
.L_x_23457:
        /* <DEDUP_REMOVED lines=8> */
.L_x_23458:
        /* <DEDUP_REMOVED lines=8> */
.L_x_23459:
        /* <DEDUP_REMOVED lines=8> */
.L_x_23460:
        /* <DEDUP_REMOVED lines=9> */
.L_x_23461:
[----:B------:R-:W-:Y:S05]  /*0850*/  BSYNC.RELIABLE B1 ;  /* 0x0000000000017941 */ /* 0x000fea0003800100 */
.L_x_23456:
[----:B------:R-:W-:-:S13]  /*0860*/  ISETP.GE.U32.AND P0, PT, R0, UR5, PT ;  /* 0x0000000500007c0c */ /* 0x000fda000bf06070 */
[----:B------:R-:W3:Y:S01]  /*0870*/  @!P0 LDC.64 R6, c[0x0][0x388] ;  /* 0x0000e200ff068b82 */ /* 0x000ee20000000a00 */
[C---:B012---:R-:W-:Y:S02]  /*0880*/  @!P0 VIADD R5, R0.reuse, UR4 ;  /* 0x0000000400058c36 */ /* 0x047fe40008000000 */
[----:B------:R-:W-:-:S03]  /*0890*/  @!P0 VIADD R0, R0, 0x80 ;  /* 0x0000008000008836 */ /* 0x000fc60000000000 */
[----:B---3--:R-:W-:-:S05]  /*08a0*/  @!P0 IADD3 R4, P1, PT, R5, R6, RZ ;  /* 0x0000000605048210 */ /* 0x008fca0007f3e0ff */
[----:B------:R-:W-:-:S05]  /*08b0*/  @!P0 IMAD.X R5, RZ, RZ, R7, P1 ;  /* 0x000000ffff058224 */ /* 0x000fca00008e0607 */
[----:B------:R3:W-:Y:S03]  /*08c0*/  @!P0 STG.E.U8 desc[UR8][R4.64], R3 ;  /* 0x0000000304008986 */ /* 0x0007e6000c101108 */
.L_x_23462:
[----:B------:R-:W-:Y:S05]  /*08d0*/  BSYNC.RECONVERGENT B0 ;  /* 0x0000000000007941 */ /* 0x000fea0003800200 */
.L_x_23455:
        /* <DEDUP_REMOVED lines=9> */
.L_x_23454:
        /* <DEDUP_REMOVED lines=42> */
.L_x_23463:
        /* <DEDUP_REMOVED lines=15> */
.L_x_26030:


//--------------------- .text._ZN2at6native29vectorized_elementwise_kernelILi4ENS0_13AUnaryFunctorIaaaNS0_17BitwiseAndFunctorIaEEEESt5arrayIPcLm2EEEEviT0_T1_ --------------------------
	.section	.text._ZN2at6native29vectorized_elementwise_kernelILi4ENS0_13AUnaryFunctorIaaaNS0_17BitwiseAndFunctorIaEEEESt5arrayIPcLm2EEEEviT0_T1_,"ax",@progbits
	.align	128
        .global         _ZN2at6native29vectorized_elementwise_kernelILi4ENS0_13AUnaryFunctorIaaaNS0_17BitwiseAndFunctorIaEEEESt5arrayIPcLm2EEEEviT0_T1_
        .type           _ZN2at6native29vectorized_elementwise_kernelILi4ENS0_13AUnaryFunctorIaaaNS0_17BitwiseAndFunctorIaEEEESt5arrayIPcLm2EEEEviT0_T1_,@function
        .size           _ZN2at6native29vectorized_elementwise_kernelILi4ENS0_13AUnaryFunctorIaaaNS0_17BitwiseAndFunctorIaEEEESt5arrayIPcLm2EEEEviT0_T1_,(.L_x_26031 - _ZN2at6native29vectorized_elementwise_kernelILi4ENS0_13AUnaryFunctorIaaaNS0_17BitwiseAndFunctorIaEEEESt5arrayIPcLm2EEEEviT0_T1_)
        .other          _ZN2at6native29vectorized_elementwise_kernelILi4ENS0_13AUnaryFunctorIaaaNS0_17BitwiseAndFunctorIaEEEESt5arrayIPcLm2EEEEviT0_T1_,@"STO_CUDA_ENTRY STV_DEFAULT"
_ZN2at6native29vectorized_elementwise_kernelILi4ENS0_13AUnaryFunctorIaaaNS0_17BitwiseAndFunctorIaEEEESt5arrayIPcLm2EEEEviT0_T1_:
.text._ZN2at6native29vectorized_elementwise_kernelILi4ENS0_13AUnaryFunctorIaaaNS0_17BitwiseAndFunctorIaEEEESt5arrayIPcLm2EEEEviT0_T1_:
        /* <DEDUP_REMOVED lines=100> */
.L_x_23467:
        /* <DEDUP_REMOVED lines=8> */
.L_x_23468:
        /* <DEDUP_REMOVED lines=8> */
.L_x_23469:
        /* <DEDUP_REMOVED lines=8> */
.L_x_23470:
        /* <DEDUP_REMOVED lines=9> */
.L_x_23471:
[----:B------:R-:W-:Y:S05]  /*0850*/  BSYNC.RELIABLE B1 ;  /* 0x0000000000017941 */ /* 0x000fea0003800100 */
.L_x_23466:
[----:B------:R-:W-:-:S13]  /*0860*/  ISETP.GE.U32.AND P0, PT, R0, UR5, PT ;  /* 0x0000000500007c0c */ /* 0x000fda000bf06070 */
[----:B------:R-:W3:Y:S01]  /*0870*/  @!P0 LDC.64 R6, c[0x0][0x388] ;  /* 0x0000e200ff068b82 */ /* 0x000ee20000000a00 */
[C---:B012---:R-:W-:Y:S02]  /*0880*/  @!P0 VIADD R5, R0.reuse, UR4 ;  /* 0x0000000400058c36 */ /* 0x047fe40008000000 */
[----:B------:R-:W-:-:S03]  /*0890*/  @!P0 VIADD R0, R0, 0x80 ;  /* 0x0000008000008836 */ /* 0x000fc60000000000 */
[----:B---3--:R-:W-:-:S05]  /*08a0*/  @!P0 IADD3 R4, P1, PT, R5, R6, RZ ;  /* 0x0000000605048210 */ /* 0x008fca0007f3e0ff */
[----:B------:R-:W-:-:S05]  /*08b0*/  @!P0 IMAD.X R5, RZ, RZ, R7, P1 ;  /* 0x000000ffff058224 */ /* 0x000fca00008e0607 */
[----:B------:R3:W-:Y:S03]  /*08c0*/  @!P0 STG.E.U8 desc[UR8][R4.64], R3 ;  /* 0x0000000304008986 */ /* 0x0007e6000c101108 */
.L_x_23472:
[----:B------:R-:W-:Y:S05]  /*08d0*/  BSYNC.RECONVERGENT B0 ;  /* 0x0000000000007941 */ /* 0x000fea0003800200 */
.L_x_23465:
        /* <DEDUP_REMOVED lines=9> */
.L_x_23464:
        /* <DEDUP_REMOVED lines=9> */
[----:B------:R-:W3:Y:S01]  /*0a00*/  LDG.E R9, desc[UR8][R4.64+0x200] ;  /* 0x0002000804097981 */ /* 0x000ee2000c1e1900 */
[----:B0-----:R-:W-:-:S04]  /*0a10*/  UIADD3 UR6, UP0, UPT, UR4, UR6, URZ ;  /* 0x0000000604067290 */ /* 0x001fc8000ff1e0ff */
[----:B------:R-:W-:Y:S02]  /*0a20*/  UIADD3.X UR7, UPT, UPT, URZ, UR7, URZ, UP0, !UPT ;  /* 0x00000007ff077290 */ /* 0x000fe400087fe4ff */
[----:B------:R-:W-:-:S04]  /*0a30*/  IMAD.U32 R2, RZ, RZ, UR6 ;  /* 0x00000006ff027e24 */ /* 0x000fc8000f8e00ff */
[----:B------:R-:W-:Y:S02]  /*0a40*/  IMAD.U32 R3, RZ, RZ, UR7 ;  /* 0x00000007ff037e24 */ /* 0x000fe4000f8e00ff */
[----:B------:R-:W-:Y:S01]  /*0a50*/  IMAD.WIDE.U32 R2, R15, 0x4, R2 ;  /* 0x000000040f027825 */ /* 0x000fe200078e0002 */
[C---:B--2---:R-:W-:Y:S02]  /*0a60*/  PRMT R6, R0.reuse, 0x7770, RZ ;  /* 0x0000777000067816 */ /* 0x044fe400000000ff */
[C---:B------:R-:W-:Y:S02]  /*0a70*/  PRMT R7, R0.reuse, 0x7771, RZ ;  /* 0x0000777100077816 */ /* 0x040fe400000000ff */
[C---:B------:R-:W-:Y:S02]  /*0a80*/  PRMT R8, R0.reuse, 0x7772, RZ ;  /* 0x0000777200087816 */ /* 0x040fe400000000ff */
[----:B------:R-:W-:Y:S02]  /*0a90*/  PRMT R0, R0, 0x7773, RZ ;  /* 0x0000777300007816 */ /* 0x000fe400000000ff */
[----:B---3--:R-:W-:-:S02]  /*0aa0*/  PRMT R10, R9, 0x7770, RZ ;  /* 0x00007770090a7816 */ /* 0x008fc400000000ff */
[C---:B------:R-:W-:Y:S02]  /*0ab0*/  PRMT R4, R9.reuse, 0x7771, RZ ;  /* 0x0000777109047816 */ /* 0x040fe400000000ff */
[C---:B------:R-:W-:Y:S02]  /*0ac0*/  PRMT R5, R9.reuse, 0x7772, RZ ;  /* 0x0000777209057816 */ /* 0x040fe400000000ff */
        /* <DEDUP_REMOVED lines=18> */
.L_x_23473:
        /* <DEDUP_REMOVED lines=9> */
.L_x_26031:


//--------------------- .text._ZN2at6native29vectorized_elementwise_kernelILi8ENS0_13AUnaryFunctorIaaaNS0_17BitwiseAndFunctorIaEEEESt5arrayIPcLm2EEEEviT0_T1_ --------------------------
	.section	.text._ZN2at6native29vectorized_elementwise_kernelILi8ENS0_13AUnaryFunctorIaaaNS0_17BitwiseAndFunctorIaEEEESt5arrayIPcLm2EEEEviT0_T1_,"ax",@progbits
	.align	128
        .global         _ZN2at6native29vectorized_elementwise_kernelILi8ENS0_13AUnaryFunctorIaaaNS0_17BitwiseAndFunctorIaEEEESt5arrayIPcLm2EEEEviT0_T1_
        .type           _ZN2at6native29vectorized_elementwise_kernelILi8ENS0_13AUnaryFunctorIaaaNS0_17BitwiseAndFunctorIaEEEESt5arrayIPcLm2EEEEviT0_T1_,@function
        .size           _ZN2at6native29vectorized_elementwise_kernelILi8ENS0_13AUnaryFunctorIaaaNS0_17BitwiseAndFunctorIaEEEESt5arrayIPcLm2EEEEviT0_T1_,(.L_x_26032 - _ZN2at6native29vectorized_elementwise_kernelILi8ENS0_13AUnaryFunctorIaaaNS0_17BitwiseAndFunctorIaEEEESt5arrayIPcLm2EEEEviT0_T1_)
        .other          _ZN2at6native29vectorized_elementwise_kernelILi8ENS0_13AUnaryFunctorIaaaNS0_17BitwiseAndFunctorIaEEEESt5arrayIPcLm2EEEEviT0_T1_,@"STO_CUDA_ENTRY STV_DEFAULT"
_ZN2at6native29vectorized_elementwise_kernelILi8ENS0_13AUnaryFunctorIaaaNS0_17BitwiseAndFunctorIaEEEESt5arrayIPcLm2EEEEviT0_T1_:
.text._ZN2at6native29vectorized_elementwise_kernelILi8ENS0_13AUnaryFunctorIaaaNS0_17BitwiseAndFunctorIaEEEESt5arrayIPcLm2EEEEviT0_T1_:
[----:B------:R-:W-:Y:S01]  /*0000*/  LDC R1, c[0x0][0x37c] ;  /* 0x0000df00ff017b82 */ /* 0x000fe20000000800 */
[----:B------:R-:W-:Y:S05]  /*0010*/  EXIT ;  /* 0x000000000000794d */ /* 0x000fea0003800000 */
.L_x_23474:
        /* <DEDUP_REMOVED lines=14> */
.L_x_26032:


//--------------------- .text._ZN2at6native18elementwise_kernelILi128ELi4EZNS0_15gpu_kernel_implINS0_13BinaryFunctorIaaaNS0_17BitwiseAndFunctorIaEEEEEEvRNS_18TensorIteratorBaseERKT_EUliE_EEviT1_ --------------------------
	.section	.text._ZN2at6native18elementwise_kernelILi128ELi4EZNS0_15gpu_kernel_implINS0_13BinaryFunctorIaaaNS0_17BitwiseAndFunctorIaEEEEEEvRNS_18TensorIteratorBaseERKT_EUliE_EEviT1_,"ax",@progbits
	.align	128
        .global         _ZN2at6native18elementwise_kernelILi128ELi4EZNS0_15gpu_kernel_implINS0_13BinaryFunctorIaaaNS0_17BitwiseAndFunctorIaEEEEEEvRNS_18TensorIteratorBaseERKT_EUliE_EEviT1_
        .type           _ZN2at6native18elementwise_kernelILi128ELi4EZNS0_15gpu_kernel_implINS0_13BinaryFunctorIaaaNS0_17BitwiseAndFunctorIaEEEEEEvRNS_18TensorIteratorBaseERKT_EUliE_EEviT1_,@function
        .size           _ZN2at6native18elementwise_kernelILi128ELi4EZNS0_15gpu_kernel_implINS0_13BinaryFunctorIaaaNS0_17BitwiseAndFunctorIaEEEEEEvRNS_18TensorIteratorBaseERKT_EUliE_EEviT1_,(.L_x_26033 - _ZN2at6native18elementwise_kernelILi128ELi4EZNS0_15gpu_kernel_implINS0_13BinaryFunctorIaaaNS0_17BitwiseAndFunctorIaEEEEEEvRNS_18TensorIteratorBaseERKT_EUliE_EEviT1_)
        .other          _ZN2at6native18elementwise_kernelILi128ELi4EZNS0_15gpu_kernel_implINS0_13BinaryFunctorIaaaNS0_17BitwiseAndFunctorIaEEEEEEvRNS_18TensorIteratorBaseERKT_EUliE_EEviT1_,@"STO_CUDA_ENTRY STV_DEFAULT"
_ZN2at6native18elementwise_kernelILi128ELi4EZNS0_15gpu_kernel_implINS0_13BinaryFunctorIaaaNS0_17BitwiseAndFunctorIaEEEEEEvRNS_18TensorIteratorBaseERKT_EUliE_EEviT1_:
.text._ZN2at6native18elementwise_kernelILi128ELi4EZNS0_15gpu_kernel_implINS0_13BinaryFunctorIaaaNS0_17BitwiseAndFunctorIaEEEEEEvRNS_18TensorIteratorBaseERKT_EUliE_EEviT1_:
        /* <DEDUP_REMOVED lines=371> */
.L_x_23477:
        /* <DEDUP_REMOVED lines=16> */
.L_x_23481:
[----:B------:R0:W5:Y:S01]  /*1830*/  LDG.E.U8 R19, desc[UR36][R2.64] ;  /* 0x0000002402137981 */ /* 0x000162000c1e1100 */
[----:B------:R-:W-:Y:S05]  /*1840*/  BRA `(.L_x_23483) ;  /* 0x0000000c004c7947 */ /* 0x000fea0003800000 */
.L_x_23480:
        /* <DEDUP_REMOVED lines=8> */
.L_x_23485:
[----:B------:R0:W5:Y:S01]  /*18d0*/  LDG.E.U8 R19, desc[UR36][R2.64] ;  /* 0x0000002402137981 */ /* 0x000162000c1e1100 */
[----:B------:R-:W-:Y:S05]  /*18e0*/  BRA `(.L_x_23483) ;  /* 0x0000000c00247947 */ /* 0x000fea0003800000 */
.L_x_23484:
[----:B------:R0:W5:Y:S01]  /*18f0*/  LDG.E.U16 R19, desc[UR36][R2.64] ;  /* 0x0000002402137981 */ /* 0x000162000c1e1500 */
[----:B------:R-:W-:Y:S05]  /*1900*/  BRA `(.L_x_23483) ;  /* 0x0000000c001c7947 */ /* 0x000fea0003800000 */
.L_x_23479:
        /* <DEDUP_REMOVED lines=9> */
.L_x_23487:
[----:B------:R-:W2:Y:S02]  /*19a0*/  LDG.E.U16 R0, desc[UR36][R2.64] ;  /* 0x0000002402007981 */ /* 0x000ea4000c1e1500 */
[----:B--2---:R-:W-:-:S06]  /*19b0*/  HADD2.F32 R0, -RZ, R0.H0_H0 ;  /* 0x20000000ff007230 */ /* 0x004fcc0000004100 */
[----:B------:R-:W0:Y:S02]  /*19c0*/  F2I.FTZ.TRUNC.NTZ R0, R0 ;  /* 0x0000000000007305 */ /* 0x000e24000021f100 */
[----:B0-----:R-:W-:Y:S01]  /*19d0*/  PRMT R19, R0, 0x7610, R19 ;  /* 0x0000761000137816 */ /* 0x001fe20000000013 */
[----:B------:R-:W-:Y:S06]  /*19e0*/  BRA `(.L_x_23483) ;  /* 0x0000000800e47947 */ /* 0x000fec0003800000 */
.L_x_23486:
        /* <DEDUP_REMOVED lines=9> */
.L_x_23489:
[----:B------:R-:W2:Y:S02]  /*1a80*/  LDG.E.U16 R2, desc[UR36][R2.64] ;  /* 0x0000002402027981 */ /* 0x000ea4000c1e1500 */
[----:B--2---:R-:W-:-:S06]  /*1a90*/  HADD2.F32 R0, -RZ, R2.H0_H0 ;  /* 0x20000002ff007230 */ /* 0x004fcc0000004100 */
[----:B------:R-:W0:Y:S02]  /*1aa0*/  F2I.FTZ.TRUNC.NTZ R0, R0 ;  /* 0x0000000000007305 */ /* 0x000e24000021f100 */
[----:B0-----:R-:W-:Y:S01]  /*1ab0*/  PRMT R19, R0, 0x7610, R19 ;  /* 0x0000761000137816 */ /* 0x001fe20000000013 */
[----:B------:R-:W-:Y:S06]  /*1ac0*/  BRA `(.L_x_23483) ;  /* 0x0000000800ac7947 */ /* 0x000fec0003800000 */
.L_x_23488:
[----:B------:R-:W2:Y:S02]  /*1ad0*/  LDG.E.64 R2, desc[UR36][R2.64] ;  /* 0x0000002402027981 */ /* 0x000ea4000c1e1b00 */
[----:B--2---:R0:W1:Y:S02]  /*1ae0*/  F2I.F64.TRUNC R19, R2 ;  /* 0x0000000200137311 */ /* 0x004064000030d100 */
[----:B01----:R-:W-:Y:S05]  /*1af0*/  BRA `(.L_x_23483) ;  /* 0x0000000800a07947 */ /* 0x003fea0003800000 */
.L_x_23478:
        /* <DEDUP_REMOVED lines=12> */
.L_x_23492:
[----:B------:R-:W2:Y:S02]  /*1bc0*/  LDG.E.64 R2, desc[UR36][R2.64] ;  /* 0x0000002402027981 */ /* 0x000ea4000c1e1b00 */
[----:B--2---:R3:W4:Y:S02]  /*1bd0*/  F2I.F64.TRUNC R19, R2 ;  /* 0x0000000200137311 */ /* 0x004724000030d100 */
[----:B---34-:R-:W-:Y:S05]  /*1be0*/  BRA `(.L_x_23483) ;  /* 0x0000000800647947 */ /* 0x018fea0003800000 */
.L_x_23491:
        /* <DEDUP_REMOVED lines=27> */
.L_x_23494:
        /* <DEDUP_REMOVED lines=14> */
.L_x_23493:
[----:B------:R-:W2:Y:S02]  /*1e80*/  LDG.E.U16 R0, desc[UR36][R2.64] ;  /* 0x0000002402007981 */ /* 0x000ea4000c1e1500 */
[----:B--2---:R-:W-:-:S06]  /*1e90*/  IMAD.U32 R0, R0, 0x10000, RZ ;  /* 0x0001000000007824 */ /* 0x004fcc00078e00ff */
[----:B------:R-:W0:Y:S02]  /*1ea0*/  F2I.FTZ.TRUNC.NTZ R0, R0 ;  /* 0x0000000000007305 */ /* 0x000e24000021f100 */
[----:B0-----:R-:W-:Y:S01]  /*1eb0*/  PRMT R19, R0, 0x7610, R19 ;  /* 0x0000761000137816 */ /* 0x001fe20000000013 */
[----:B------:R-:W-:Y:S06]  /*1ec0*/  BRA `(.L_x_23483) ;  /* 0x0000000400ac7947 */ /* 0x000fec0003800000 */
.L_x_23490:
        /* <DEDUP_REMOVED lines=10> */
.L_x_23497:
        /* <DEDUP_REMOVED lines=21> */
.L_x_23501:
[----:B------:R-:W-:Y:S05]  /*20c0*/  BSYNC.RECONVERGENT B1 ;  /* 0x0000000000017941 */ /* 0x000fea0003800200 */
.L_x_23500:
[----:B------:R-:W-:Y:S01]  /*20d0*/  IMAD.SHL.U32 R0, R0, 0x100000, RZ ;  /* 0x0010000000007824 */ /* 0x000fe200078e00ff */
[----:B------:R-:W-:-:S04]  /*20e0*/  LEA R2, R2, 0x3b800000, 0x17 ;  /* 0x3b80000002027811 */ /* 0x000fc800078eb8ff */
[----:B------:R-:W-:-:S07]  /*20f0*/  LOP3.LUT R0, R2, R0, R7, 0xfe, !PT ;  /* 0x0000000002007212 */ /* 0x000fce00078efe07 */
.L_x_23499:
[----:B------:R-:W-:Y:S05]  /*2100*/  BSYNC.RECONVERGENT B0 ;  /* 0x0000000000007941 */ /* 0x000fea0003800200 */
.L_x_23498:
[----:B------:R-:W0:Y:S02]  /*2110*/  F2I.FTZ.TRUNC.NTZ R0, R0 ;  /* 0x0000000000007305 */ /* 0x000e24000021f100 */
[----:B0-----:R-:W-:Y:S01]  /*2120*/  PRMT R19, R0, 0x7610, R19 ;  /* 0x0000761000137816 */ /* 0x001fe20000000013 */
[----:B------:R-:W-:Y:S06]  /*2130*/  BRA `(.L_x_23483) ;  /* 0x0000000400107947 */ /* 0x000fec0003800000 */
.L_x_23496:
        /* <DEDUP_REMOVED lines=21> */
.L_x_23505:
[----:B------:R-:W-:Y:S05]  /*2290*/  BSYNC.RECONVERGENT B1 ;  /* 0x0000000000017941 */ /* 0x000fea0003800200 */
.L_x_23504:
[----:B------:R-:W-:Y:S01]  /*22a0*/  IMAD.SHL.U32 R0, R0, 0x200000, RZ ;  /* 0x0020000000007824 */ /* 0x000fe200078e00ff */
[----:B------:R-:W-:-:S04]  /*22b0*/  LEA R2, R2, 0x37800000, 0x17 ;  /* 0x3780000002027811 */ /* 0x000fc800078eb8ff */
[----:B------:R-:W-:-:S07]  /*22c0*/  LOP3.LUT R0, R2, R0, R7, 0xfe, !PT ;  /* 0x0000000002007212 */ /* 0x000fce00078efe07 */
.L_x_23503:
[----:B------:R-:W-:Y:S05]  /*22d0*/  BSYNC.RECONVERGENT B0 ;  /* 0x0000000000007941 */ /* 0x000fea0003800200 */
.L_x_23502:
[----:B------:R-:W0:Y:S02]  /*22e0*/  F2I.FTZ.TRUNC.NTZ R0, R0 ;  /* 0x0000000000007305 */ /* 0x000e24000021f100 */
[----:B0-----:R-:W-:Y:S01]  /*22f0*/  PRMT R19, R0, 0x7610, R19 ;  /* 0x0000761000137816 */ /* 0x001fe20000000013 */
[----:B------:R-:W-:Y:S06]  /*2300*/  BRA `(.L_x_23483) ;  /* 0x00000000009c7947 */ /* 0x000fec0003800000 */
.L_x_23495:
[----:B------:R-:W-:-:S09]  /*2310*/  UISETP.NE.AND UP0, UPT, UR4, 0x1c, UPT ;  /* 0x0000001c0400788c */ /* 0x000fd2000bf05270 */
[----:B------:R-:W-:Y:S05]  /*2320*/  BRA.U !UP0, `(.L_x_23506) ;  /* 0x0000000108907547 */ /* 0x000fea000b800000 */
[----:B------:R-:W-:-:S09]  /*2330*/  UISETP.NE.AND UP0, UPT, UR4, 0x1d, UPT ;  /* 0x0000001d0400788c */ /* 0x000fd2000bf05270 */
[----:B------:R-:W-:Y:S05]  /*2340*/  BRA.U !UP0, `(.L_x_23507) ;  /* 0x0000000108807547 */ /* 0x000fea000b800000 */
[----:B------:R-:W-:-:S09]  /*2350*/  UISETP.NE.AND UP0, UPT, UR4, 0x2c, UPT ;  /* 0x0000002c0400788c */ /* 0x000fd2000bf05270 */
[----:B------:R-:W-:Y:S05]  /*2360*/  BRA.U !UP0, `(.L_x_23508) ;  /* 0x0000000108487547 */ /* 0x000fea000b800000 */
.L_x_23482:
        /* <DEDUP_REMOVED lines=16> */
.L_x_23509:
[----:B------:R-:W-:Y:S01]  /*2470*/  PRMT R19, RZ, 0x7610, R19 ;  /* 0x00007610ff137816 */ /* 0x000fe20000000013 */
[----:B------:R-:W-:Y:S06]  /*2480*/  BRA `(.L_x_23483) ;  /* 0x00000000003c7947 */ /* 0x000fec0003800000 */
.L_x_23508:
        /* <DEDUP_REMOVED lines=8> */
.L_x_23511:
[----:B------:R-:W-:Y:S05]  /*2510*/  BSYNC.RECONVERGENT B0 ;  /* 0x0000000000007941 */ /* 0x000fea0003800200 */
.L_x_23510:
[----:B------:R-:W0:Y:S02]  /*2520*/  F2I.FTZ.TRUNC.NTZ R0, R0 ;  /* 0x0000000000007305 */ /* 0x000e24000021f100 */
[----:B0-----:R-:W-:Y:S01]  /*2530*/  PRMT R19, R0, 0x7610, R19 ;  /* 0x0000761000137816 */ /* 0x001fe20000000013 */
[----:B------:R-:W-:Y:S06]  /*2540*/  BRA `(.L_x_23483) ;  /* 0x00000000000c7947 */ /* 0x000fec0003800000 */
.L_x_23507:
[----:B------:R2:W5:Y:S01]  /*2550*/  LDG.E.U8 R19, desc[UR36][R2.64] ;  /* 0x0000002402137981 */ /* 0x000562000c1e1100 */
[----:B------:R-:W-:Y:S05]  /*2560*/  BRA `(.L_x_23483) ;  /* 0x0000000000047947 */ /* 0x000fea0003800000 */
.L_x_23506:
[----:B------:R1:W5:Y:S02]  /*2570*/  LDG.E.U8 R19, desc[UR36][R2.64] ;  /* 0x0000002402137981 */ /* 0x000364000c1e1100 */
.L_x_23483:
        /* <DEDUP_REMOVED lines=16> */
.L_x_23515:
[----:B------:R3:W5:Y:S01]  /*2680*/  LDG.E.U8 R0, desc[UR36][R2.64] ;  /* 0x0000002402007981 */ /* 0x000762000c1e1100 */
[----:B------:R-:W-:Y:S05]  /*2690*/  BRA `(.L_x_23517) ;  /* 0x0000000c004c7947 */ /* 0x000fea0003800000 */
.L_x_23514:
        /* <DEDUP_REMOVED lines=8> */
.L_x_23519:
[----:B------:R1:W5:Y:S01]  /*2720*/  LDG.E.U8 R0, desc[UR36][R2.64] ;  /* 0x0000002402007981 */ /* 0x000362000c1e1100 */
[----:B------:R-:W-:Y:S05]  /*2730*/  BRA `(.L_x_23517) ;  /* 0x0000000c00247947 */ /* 0x000fea0003800000 */
.L_x_23518:
[----:B------:R2:W5:Y:S01]  /*2740*/  LDG.E.U16 R0, desc[UR36][R2.64] ;  /* 0x0000002402007981 */ /* 0x000562000c1e1500 */
[----:B------:R-:W-:Y:S05]  /*2750*/  BRA `(.L_x_23517) ;  /* 0x0000000c001c7947 */ /* 0x000fea0003800000 */
.L_x_23513:
        /* <DEDUP_REMOVED lines=9> */
.L_x_23521:
[----:B------:R-:W2:Y:S02]  /*27f0*/  LDG.E.U16 R4, desc[UR36][R2.64] ;  /* 0x0000002402047981 */ /* 0x000ea4000c1e1500 */
[----:B--2---:R-:W-:-:S06]  /*2800*/  HADD2.F32 R4, -RZ, R4.H0_H0 ;  /* 0x20000004ff047230 */ /* 0x004fcc0000004100 */
[----:B------:R-:W0:Y:S02]  /*2810*/  F2I.FTZ.TRUNC.NTZ R4, R4 ;  /* 0x0000000400047305 */ /* 0x000e24000021f100 */
[----:B0-----:R-:W-:Y:S01]  /*2820*/  PRMT R0, R4, 0x7610, R0 ;  /* 0x0000761004007816 */ /* 0x001fe20000000000 */
[----:B------:R-:W-:Y:S06]  /*2830*/  BRA `(.L_x_23517) ;  /* 0x0000000800e47947 */ /* 0x000fec0003800000 */
.L_x_23520:
        /* <DEDUP_REMOVED lines=9> */
.L_x_23523:
[----:B------:R-:W2:Y:S02]  /*28d0*/  LDG.E.U16 R2, desc[UR36][R2.64] ;  /* 0x0000002402027981 */ /* 0x000ea4000c1e1500 */
[----:B--2---:R-:W-:-:S06]  /*28e0*/  HADD2.F32 R4, -RZ, R2.H0_H0 ;  /* 0x20000002ff047230 */ /* 0x004fcc0000004100 */
[----:B------:R-:W0:Y:S02]  /*28f0*/  F2I.FTZ.TRUNC.NTZ R4, R4 ;  /* 0x0000000400047305 */ /* 0x000e24000021f100 */
[----:B0-----:R-:W-:Y:S01]  /*2900*/  PRMT R0, R4, 0x7610, R0 ;  /* 0x0000761004007816 */ /* 0x001fe20000000000 */
[----:B------:R-:W-:Y:S06]  /*2910*/  BRA `(.L_x_23517) ;  /* 0x0000000800ac7947 */ /* 0x000fec0003800000 */
.L_x_23522:
[----:B------:R-:W2:Y:S02]  /*2920*/  LDG.E.64 R2, desc[UR36][R2.64] ;  /* 0x0000002402027981 */ /* 0x000ea4000c1e1b00 */
[----:B--2---:R0:W1:Y:S02]  /*2930*/  F2I.F64.TRUNC R0, R2 ;  /* 0x0000000200007311 */ /* 0x004064000030d100 */
[----:B01----:R-:W-:Y:S05]  /*2940*/  BRA `(.L_x_23517) ;  /* 0x0000000800a07947 */ /* 0x003fea0003800000 */
.L_x_23512:
        /* <DEDUP_REMOVED lines=12> */
.L_x_23526:
[----:B------:R-:W2:Y:S02]  /*2a10*/  LDG.E.64 R2, desc[UR36][R2.64] ;  /* 0x0000002402027981 */ /* 0x000ea4000c1e1b00 */
[----:B--2---:R0:W1:Y:S02]  /*2a20*/  F2I.F64.TRUNC R0, R2 ;  /* 0x0000000200007311 */ /* 0x004064000030d100 */
[----:B01----:R-:W-:Y:S05]  /*2a30*/  BRA `(.L_x_23517) ;  /* 0x0000000800647947 */ /* 0x003fea0003800000 */
.L_x_23525:
        /* <DEDUP_REMOVED lines=27> */
.L_x_23528:
        /* <DEDUP_REMOVED lines=14> */
.L_x_23527:
[----:B------:R-:W2:Y:S02]  /*2cd0*/  LDG.E.U16 R4, desc[UR36][R2.64] ;  /* 0x0000002402047981 */ /* 0x000ea4000c1e1500 */
[----:B--2---:R-:W-:-:S06]  /*2ce0*/  IMAD.U32 R4, R4, 0x10000, RZ ;  /* 0x0001000004047824 */ /* 0x004fcc00078e00ff */
[----:B------:R-:W0:Y:S02]  /*2cf0*/  F2I.FTZ.TRUNC.NTZ R4, R4 ;  /* 0x0000000400047305 */ /* 0x000e24000021f100 */
[----:B0-----:R-:W-:Y:S01]  /*2d00*/  PRMT R0, R4, 0x7610, R0 ;  /* 0x0000761004007816 */ /* 0x001fe20000000000 */
[----:B------:R-:W-:Y:S06]  /*2d10*/  BRA `(.L_x_23517) ;  /* 0x0000000400ac7947 */ /* 0x000fec0003800000 */
.L_x_23524:
        /* <DEDUP_REMOVED lines=10> */
.L_x_23531:
        /* <DEDUP_REMOVED lines=21> */
.L_x_23535:
[----:B------:R-:W-:Y:S05]  /*2f10*/  BSYNC.RECONVERGENT B1 ;  /* 0x0000000000017941 */ /* 0x000fea0003800200 */
.L_x_23534:
[----:B------:R-:W-:Y:S01]  /*2f20*/  IMAD.SHL.U32 R0, R0, 0x100000, RZ ;  /* 0x0010000000007824 */ /* 0x000fe200078e00ff */
[----:B------:R-:W-:-:S04]  /*2f30*/  LEA R2, R2, 0x3b800000, 0x17 ;  /* 0x3b80000002027811 */ /* 0x000fc800078eb8ff */
[----:B------:R-:W-:-:S07]  /*2f40*/  LOP3.LUT R4, R2, R0, R7, 0xfe, !PT ;  /* 0x0000000002047212 */ /* 0x000fce00078efe07 */
.L_x_23533:
[----:B------:R-:W-:Y:S05]  /*2f50*/  BSYNC.RECONVERGENT B0 ;  /* 0x0000000000007941 */ /* 0x000fea0003800200 */
.L_x_23532:
[----:B------:R-:W0:Y:S02]  /*2f60*/  F2I.FTZ.TRUNC.NTZ R4, R4 ;  /* 0x0000000400047305 */ /* 0x000e24000021f100 */
[----:B0-----:R-:W-:Y:S01]  /*2f70*/  PRMT R0, R4, 0x7610, R0 ;  /* 0x0000761004007816 */ /* 0x001fe20000000000 */
[----:B------:R-:W-:Y:S06]  /*2f80*/  BRA `(.L_x_23517) ;  /* 0x0000000400107947 */ /* 0x000fec0003800000 */
.L_x_23530:
        /* <DEDUP_REMOVED lines=21> */
.L_x_23539:
[----:B------:R-:W-:Y:S05]  /*30e0*/  BSYNC.RECONVERGENT B1 ;  /* 0x0000000000017941 */ /* 0x000fea0003800200 */
.L_x_23538:
[----:B------:R-:W-:Y:S01]  /*30f0*/  IMAD.SHL.U32 R0, R0, 0x200000, RZ ;  /* 0x0020000000007824 */ /* 0x000fe200078e00ff */
[----:B------:R-:W-:-:S04]  /*3100*/  LEA R2, R2, 0x37800000, 0x17 ;  /* 0x3780000002027811 */ /* 0x000fc800078eb8ff */
[----:B------:R-:W-:-:S07]  /*3110*/  LOP3.LUT R4, R2, R0, R7, 0xfe, !PT ;  /* 0x0000000002047212 */ /* 0x000fce00078efe07 */
.L_x_23537:
[----:B------:R-:W-:Y:S05]  /*3120*/  BSYNC.RECONVERGENT B0 ;  /* 0x0000000000007941 */ /* 0x000fea0003800200 */
.L_x_23536:
[----:B------:R-:W0:Y:S02]  /*3130*/  F2I.FTZ.TRUNC.NTZ R4, R4 ;  /* 0x0000000400047305 */ /* 0x000e24000021f100 */
[----:B0-----:R-:W-:Y:S01]  /*3140*/  PRMT R0, R4, 0x7610, R0 ;  /* 0x0000761004007816 */ /* 0x001fe20000000000 */
[----:B------:R-:W-:Y:S06]  /*3150*/  BRA `(.L_x_23517) ;  /* 0x00000000009c7947 */ /* 0x000fec0003800000 */
.L_x_23529:
[----:B------:R-:W-:-:S09]  /*3160*/  UISETP.NE.AND UP0, UPT, UR4, 0x1c, UPT ;  /* 0x0000001c0400788c */ /* 0x000fd2000bf05270 */
[----:B------:R-:W-:Y:S05]  /*3170*/  BRA.U !UP0, `(.L_x_23540) ;  /* 0x0000000108907547 */ /* 0x000fea000b800000 */
[----:B------:R-:W-:-:S09]  /*3180*/  UISETP.NE.AND UP0, UPT, UR4, 0x1d, UPT ;  /* 0x0000001d0400788c */ /* 0x000fd2000bf05270 */
[----:B------:R-:W-:Y:S05]  /*3190*/  BRA.U !UP0, `(.L_x_23541) ;  /* 0x0000000108807547 */ /* 0x000fea000b800000 */
[----:B------:R-:W-:-:S09]  /*31a0*/  UISETP.NE.AND UP0, UPT, UR4, 0x2c, UPT ;  /* 0x0000002c0400788c */ /* 0x000fd2000bf05270 */
[----:B------:R-:W-:Y:S05]  /*31b0*/  BRA.U !UP0, `(.L_x_23542) ;  /* 0x0000000108487547 */ /* 0x000fea000b800000 */
.L_x_23516:
        /* <DEDUP_REMOVED lines=16> */
.L_x_23543:
[----:B------:R-:W-:Y:S01]  /*32c0*/  PRMT R0, RZ, 0x7610, R0 ;  /* 0x00007610ff007816 */ /* 0x000fe20000000000 */
[----:B------:R-:W-:Y:S06]  /*32d0*/  BRA `(.L_x_23517) ;  /* 0x00000000003c7947 */ /* 0x000fec0003800000 */
.L_x_23542:
        /* <DEDUP_REMOVED lines=8> */
.L_x_23545:
[----:B------:R-:W-:Y:S05]  /*3360*/  BSYNC.RECONVERGENT B0 ;  /* 0x0000000000007941 */ /* 0x000fea0003800200 */
.L_x_23544:
[----:B------:R-:W0:Y:S02]  /*3370*/  F2I.FTZ.TRUNC.NTZ R4, R4 ;  /* 0x0000000400047305 */ /* 0x000e24000021f100 */
[----:B0-----:R-:W-:Y:S01]  /*3380*/  PRMT R0, R4, 0x7610, R0 ;  /* 0x0000761004007816 */ /* 0x001fe20000000000 */
[----:B------:R-:W-:Y:S06]  /*3390*/  BRA `(.L_x_23517) ;  /* 0x00000000000c7947 */ /* 0x000fec0003800000 */
.L_x_23541:
[----:B------:R0:W5:Y:S01]  /*33a0*/  LDG.E.U8 R0, desc[UR36][R2.64] ;  /* 0x0000002402007981 */ /* 0x000162000c1e1100 */
[----:B------:R-:W-:Y:S05]  /*33b0*/  BRA `(.L_x_23517) ;  /* 0x0000000000047947 */ /* 0x000fea0003800000 */
.L_x_23540:
[----:B------:R0:W5:Y:S02]  /*33c0*/  LDG.E.U8 R0, desc[UR36][R2.64] ;  /* 0x0000002402007981 */ /* 0x000164000c1e1100 */
.L_x_23517:
        /* <DEDUP_REMOVED lines=17> */
.L_x_23549:
[----:B------:R1:W-:Y:S01]  /*34e0*/  STG.E.U8 desc[UR36][R2.64], R19 ;  /* 0x0000001302007986 */ /* 0x0003e2000c101124 */
[----:B------:R-:W-:Y:S05]  /*34f0*/  BRA `(.L_x_23551) ;  /* 0x0000000c00847947 */ /* 0x000fea0003800000 */
.L_x_23548:
        /* <DEDUP_REMOVED lines=12> */
.L_x_23553:
[----:B------:R-:W-:-:S04]  /*35c0*/  LOP3.LUT R19, R19, 0xffff, RZ, 0xc0, !PT ;  /* 0x0000ffff13137812 */ /* 0x000fc800078ec0ff */
[----:B------:R-:W-:-:S05]  /*35d0*/  PRMT R5, R19, 0x8880, RZ ;  /* 0x0000888013057816 */ /* 0x000fca00000000ff */
[----:B------:R3:W-:Y:S01]  /*35e0*/  STG.E desc[UR36][R2.64], R5 ;  /* 0x0000000502007986 */ /* 0x0007e2000c101924 */
[----:B------:R-:W-:Y:S05]  /*35f0*/  BRA `(.L_x_23551) ;  /* 0x0000000c00447947 */ /* 0x000fea0003800000 */
.L_x_23552:
[----:B------:R-:W-:-:S04]  /*3600*/  PRMT R5, R19, 0x8880, RZ ;  /* 0x0000888013057816 */ /* 0x000fc800000000ff */
[----:B------:R-:W-:-:S05]  /*3610*/  PRMT R5, R5, 0x7710, RZ ;  /* 0x0000771005057816 */ /* 0x000fca00000000ff */
[----:B------:R2:W-:Y:S01]  /*3620*/  STG.E.U16 desc[UR36][R2.64], R5 ;  /* 0x0000000502007986 */ /* 0x0005e2000c101524 */
[----:B------:R-:W-:Y:S05]  /*3630*/  BRA `(.L_x_23551) ;  /* 0x0000000c00347947 */ /* 0x000fea0003800000 */
.L_x_23547:
        /* <DEDUP_REMOVED lines=9> */
.L_x_23555:
[----:B------:R-:W0:Y:S02]  /*36d0*/  I2F.S8 R0, R19 ;  /* 0x0000001300007306 */ /* 0x000e240000001400 */
[----:B0-----:R-:W-:-:S05]  /*36e0*/  F2FP.F16.F32.PACK_AB R0, RZ, R0 ;  /* 0x00000000ff00723e */ /* 0x001fca00000000ff */
[----:B------:R0:W-:Y:S01]  /*36f0*/  STG.E.U16 desc[UR36][R2.64], R0 ;  /* 0x0000000002007986 */ /* 0x0001e2000c101524 */
[----:B------:R-:W-:Y:S05]  /*3700*/  BRA `(.L_x_23551) ;  /* 0x0000000c00007947 */ /* 0x000fea0003800000 */
.L_x_23554:
        /* <DEDUP_REMOVED lines=10> */
.L_x_23557:
[----:B------:R-:W0:Y:S02]  /*37b0*/  I2F.S8 R19, R19 ;  /* 0x0000001300137306 */ /* 0x000e240000001400 */
[----:B0-----:R-:W-:-:S04]  /*37c0*/  F2FP.F16.F32.PACK_AB R5, RZ, R19 ;  /* 0x00000013ff05723e */ /* 0x001fc800000000ff */
[----:B------:R-:W-:-:S05]  /*37d0*/  PRMT R5, R5, 0x5410, RZ ;  /* 0x0000541005057816 */ /* 0x000fca00000000ff */
[----:B------:R0:W-:Y:S01]  /*37e0*/  STG.E desc[UR36][R2.64], R5 ;  /* 0x0000000502007986 */ /* 0x0001e2000c101924 */
[----:B------:R-:W-:Y:S05]  /*37f0*/  BRA `(.L_x_23551) ;  /* 0x0000000800c47947 */ /* 0x000fea0003800000 */
.L_x_23556:
[----:B------:R-:W-:-:S04]  /*3800*/  PRMT R4, R19, 0x8880, RZ ;  /* 0x0000888013047816 */ /* 0x000fc800000000ff */
[----:B------:R-:W-:-:S06]  /*3810*/  PRMT R4, R4, 0x7710, RZ ;  /* 0x0000771004047816 */ /* 0x000fcc00000000ff */
[----:B------:R-:W0:Y:S02]  /*3820*/  I2F.F64.S16 R4, R4 ;  /* 0x0000000400047312 */ /* 0x000e240000101c00 */
[----:B0-----:R0:W-:Y:S01]  /*3830*/  STG.E.64 desc[UR36][R2.64], R4 ;  /* 0x0000000402007986 */ /* 0x0011e2000c101b24 */
[----:B------:R-:W-:Y:S05]  /*3840*/  BRA `(.L_x_23551) ;  /* 0x0000000800b07947 */ /* 0x000fea0003800000 */
.L_x_23546:
        /* <DEDUP_REMOVED lines=12> */
.L_x_23560:
[----:B------:R-:W-:Y:S02]  /*3910*/  PRMT R4, R19, 0x8880, RZ ;  /* 0x0000888013047816 */ /* 0x000fe400000000ff */
[----:B------:R-:W-:Y:S02]  /*3920*/  CS2R R6, SRZ ;  /* 0x0000000000067805 */ /* 0x000fe4000001ff00 */
[----:B------:R-:W-:-:S06]  /*3930*/  PRMT R4, R4, 0x7710, RZ ;  /* 0x0000771004047816 */ /* 0x000fcc00000000ff */
[----:B------:R-:W0:Y:S02]  /*3940*/  I2F.F64.S16 R4, R4 ;  /* 0x0000000400047312 */ /* 0x000e240000101c00 */
[----:B0-----:R0:W-:Y:S01]  /*3950*/  STG.E.128 desc[UR36][R2.64], R4 ;  /* 0x0000000402007986 */ /* 0x0011e2000c101d24 */
[----:B------:R-:W-:Y:S05]  /*3960*/  BRA `(.L_x_23551) ;  /* 0x0000000800687947 */ /* 0x000fea0003800000 */
.L_x_23559:
        /* <DEDUP_REMOVED lines=19> */
.L_x_23564:
[----:B------:R-:W-:Y:S05]  /*3aa0*/  BSYNC.RECONVERGENT B0 ;  /* 0x0000000000007941 */ /* 0x000fea0003800200 */
.L_x_23563:
[----:B------:R-:W-:-:S05]  /*3ab0*/  LOP3.LUT R5, R0, 0x80, R5, 0xf8, !PT ;  /* 0x0000008000057812 */ /* 0x000fca00078ef805 */
[----:B------:R0:W-:Y:S01]  /*3ac0*/  STG.E.U8 desc[UR36][R2.64], R5 ;  /* 0x0000000502007986 */ /* 0x0001e2000c101124 */
[----:B------:R-:W-:Y:S05]  /*3ad0*/  BRA `(.L_x_23551) ;  /* 0x00000008000c7947 */ /* 0x000fea0003800000 */
.L_x_23562:
        /* <DEDUP_REMOVED lines=15> */
.L_x_23566:
[----:B------:R-:W-:Y:S05]  /*3bd0*/  BSYNC.RECONVERGENT B0 ;  /* 0x0000000000007941 */ /* 0x000fea0003800200 */
.L_x_23565:
[----:B------:R-:W-:-:S05]  /*3be0*/  LOP3.LUT R5, R0, 0x80, R5, 0xf8, !PT ;  /* 0x0000008000057812 */ /* 0x000fca00078ef805 */
[----:B------:R0:W-:Y:S01]  /*3bf0*/  STG.E.U8 desc[UR36][R2.64], R5 ;  /* 0x0000000502007986 */ /* 0x0001e2000c101124 */
[----:B------:R-:W-:Y:S05]  /*3c00*/  BRA `(.L_x_23551) ;  /* 0x0000000400c07947 */ /* 0x000fea0003800000 */
.L_x_23561:
[----:B------:R-:W0:Y:S02]  /*3c10*/  I2F.S8 R0, R19 ;  /* 0x0000001300007306 */ /* 0x000e240000001400 */
[----:B0-----:R-:W-:-:S05]  /*3c20*/  F2FP.BF16.F32.PACK_AB R0, RZ, R0 ;  /* 0x00000000ff00723e */ /* 0x001fca00000010ff */
[----:B------:R0:W-:Y:S01]  /*3c30*/  STG.E.U16 desc[UR36][R2.64], R0 ;  /* 0x0000000002007986 */ /* 0x0001e2000c101524 */
[----:B------:R-:W-:Y:S05]  /*3c40*/  BRA `(.L_x_23551) ;  /* 0x0000000400b07947 */ /* 0x000fea0003800000 */
.L_x_23558:
        /* <DEDUP_REMOVED lines=12> */
.L_x_23569:
        /* <DEDUP_REMOVED lines=13> */
.L_x_23572:
[----:B------:R-:W-:-:S04]  /*3de0*/  SHF.R.U32.HI R0, RZ, 0x14, R5 ;  /* 0x00000014ff007819 */ /* 0x000fc80000011605 */
[----:B------:R-:W-:-:S04]  /*3df0*/  LOP3.LUT R0, R0, 0x1, RZ, 0xc0, !PT ;  /* 0x0000000100007812 */ /* 0x000fc800078ec0ff */
[----:B------:R-:W-:-:S04]  /*3e00*/  IADD3 R0, PT, PT, R5, 0x487ffff, R0 ;  /* 0x0487ffff05007810 */ /* 0x000fc80007ffe000 */
[----:B------:R-:W-:-:S04]  /*3e10*/  SHF.R.U32.HI R0, RZ, 0x14, R0 ;  /* 0x00000014ff007819 */ /* 0x000fc80000011600 */
[----:B------:R-:W-:-:S07]  /*3e20*/  LOP3.LUT R4, R0, 0xff, RZ, 0xc0, !PT ;  /* 0x000000ff00047812 */ /* 0x000fce00078ec0ff */
.L_x_23573:
[----:B------:R-:W-:-:S04]  /*3e30*/  SHF.R.U32.HI R5, RZ, 0x18, R5 ;  /* 0x00000018ff057819 */ /* 0x000fc80000011605 */
[----:B------:R-:W-:-:S04]  /*3e40*/  LOP3.LUT R4, R4, 0x80, R5, 0xf8, !PT ;  /* 0x0000008004047812 */ /* 0x000fc800078ef805 */
[----:B------:R-:W-:-:S07]  /*3e50*/  PRMT R0, R4, 0x7610, R0 ;  /* 0x0000761004007816 */ /* 0x000fce0000000000 */
.L_x_23571:
[----:B------:R-:W-:Y:S05]  /*3e60*/  BSYNC.RECONVERGENT B0 ;  /* 0x0000000000007941 */ /* 0x000fea0003800200 */
.L_x_23570:
[----:B------:R0:W-:Y:S01]  /*3e70*/  STG.E.U8 desc[UR36][R2.64], R0 ;  /* 0x0000000002007986 */ /* 0x0001e2000c101124 */
[----:B------:R-:W-:Y:S05]  /*3e80*/  BRA `(.L_x_23551) ;  /* 0x0000000400207947 */ /* 0x000fea0003800000 */
.L_x_23568:
        /* <DEDUP_REMOVED lines=13> */
.L_x_23576:
[----:B------:R-:W-:-:S04]  /*3f60*/  SHF.R.U32.HI R0, RZ, 0x15, R5 ;  /* 0x00000015ff007819 */ /* 0x000fc80000011605 */
[----:B------:R-:W-:-:S04]  /*3f70*/  LOP3.LUT R0, R0, 0x1, RZ, 0xc0, !PT ;  /* 0x0000000100007812 */ /* 0x000fc800078ec0ff */
[----:B------:R-:W-:-:S04]  /*3f80*/  IADD3 R0, PT, PT, R5, 0x88fffff, R0 ;  /* 0x088fffff05007810 */ /* 0x000fc80007ffe000 */
[----:B------:R-:W-:-:S04]  /*3f90*/  SHF.R.U32.HI R0, RZ, 0x15, R0 ;  /* 0x00000015ff007819 */ /* 0x000fc80000011600 */
[----:B------:R-:W-:-:S07]  /*3fa0*/  LOP3.LUT R4, R0, 0xff, RZ, 0xc0, !PT ;  /* 0x000000ff00047812 */ /* 0x000fce00078ec0ff */
.L_x_23577:
[----:B------:R-:W-:-:S04]  /*3fb0*/  SHF.R.U32.HI R5, RZ, 0x18, R5 ;  /* 0x00000018ff057819 */ /* 0x000fc80000011605 */
[----:B------:R-:W-:-:S04]  /*3fc0*/  LOP3.LUT R4, R4, 0x80, R5, 0xf8, !PT ;  /* 0x0000008004047812 */ /* 0x000fc800078ef805 */
[----:B------:R-:W-:-:S07]  /*3fd0*/  PRMT R0, R4, 0x7610, R0 ;  /* 0x0000761004007816 */ /* 0x000fce0000000000 */
.L_x_23575:
[----:B------:R-:W-:Y:S05]  /*3fe0*/  BSYNC.RECONVERGENT B0 ;  /* 0x0000000000007941 */ /* 0x000fea0003800200 */
.L_x_23574:
[----:B------:R0:W-:Y:S01]  /*3ff0*/  STG.E.U8 desc[UR36][R2.64], R0 ;  /* 0x0000000002007986 */ /* 0x0001e2000c101124 */
[----:B------:R-:W-:Y:S05]  /*4000*/  BRA `(.L_x_23551) ;  /* 0x0000000000c07947 */ /* 0x000fea0003800000 */
.L_x_23567:
[----:B------:R-:W-:-:S09]  /*4010*/  UISETP.NE.AND UP0, UPT, UR4, 0x1c, UPT ;  /* 0x0000001c0400788c */ /* 0x000fd2000bf05270 */
[----:B------:R-:W-:Y:S05]  /*4020*/  BRA.U !UP0, `(.L_x_23578) ;  /* 0x0000000108ac7547 */ /* 0x000fea000b800000 */
[----:B------:R-:W-:-:S09]  /*4030*/  UISETP.NE.AND UP0, UPT, UR4, 0x1d, UPT ;  /* 0x0000001d0400788c */ /* 0x000fd2000bf05270 */
[----:B------:R-:W-:Y:S05]  /*4040*/  BRA.U !UP0, `(.L_x_23579) ;  /* 0x00000001088c7547 */ /* 0x000fea000b800000 */
[----:B------:R-:W-:-:S09]  /*4050*/  UISETP.NE.AND UP0, UPT, UR4, 0x2c, UPT ;  /* 0x0000002c0400788c */ /* 0x000fd2000bf05270 */
[----:B------:R-:W-:Y:S05]  /*4060*/  BRA.U !UP0, `(.L_x_23580) ;  /* 0x0000000108447547 */ /* 0x000fea000b800000 */
.L_x_23550:
        /* <DEDUP_REMOVED lines=16> */
.L_x_23581:
[----:B------:R-:W-:Y:S05]  /*4170*/  BRA `(.L_x_23551) ;  /* 0x0000000000647947 */ /* 0x000fea0003800000 */
.L_x_23580:
        /* <DEDUP_REMOVED lines=16> */
.L_x_23579:
[----:B------:R-:W-:-:S04]  /*4280*/  LOP3.LUT R19, R19, 0xffff, RZ, 0xc0, !PT ;  /* 0x0000ffff13137812 */ /* 0x000fc800078ec0ff */
[----:B------:R-:W-:-:S04]  /*4290*/  PRMT R19, R19, 0x8880, RZ ;  /* 0x0000888013137816 */ /* 0x000fc800000000ff */
[----:B------:R-:W-:-:S04]  /*42a0*/  MOV R4, R19 ;  /* 0x0000001300047202 */ /* 0x000fc80000000f00 */
[----:B------:R-:W-:-:S05]  /*42b0*/  SHF.R.S32.HI R5, RZ, 0x1f, R4 ;  /* 0x0000001fff057819 */ /* 0x000fca0000011404 */
[----:B------:R0:W-:Y:S01]  /*42c0*/  STG.E.64 desc[UR36][R2.64], R4 ;  /* 0x0000000402007986 */ /* 0x0001e2000c101b24 */
[----:B------:R-:W-:Y:S05]  /*42d0*/  BRA `(.L_x_23551) ;  /* 0x00000000000c7947 */ /* 0x000fea0003800000 */
.L_x_23578:
[----:B------:R-:W-:-:S04]  /*42e0*/  LOP3.LUT R19, R19, 0xffff, RZ, 0xc0, !PT ;  /* 0x0000ffff13137812 */ /* 0x000fc800078ec0ff */
[----:B------:R-:W-:-:S05]  /*42f0*/  PRMT R5, R19, 0x8880, RZ ;  /* 0x0000888013057816 */ /* 0x000fca00000000ff */
[----:B------:R0:W-:Y:S02]  /*4300*/  STG.E desc[UR36][R2.64], R5 ;  /* 0x0000000502007986 */ /* 0x0001e4000c101924 */
.L_x_23551:
[----:B------:R-:W-:-:S07]  /*4310*/  VIADD R17, R17, 0x80 ;  /* 0x0000008011117836 */ /* 0x000fce0000000000 */
.L_x_23476:
[----:B------:R-:W-:Y:S05]  /*4320*/  BSYNC.RECONVERGENT B6 ;  /* 0x0000000000067941 */ /* 0x000fea0003800200 */
.L_x_23475:
        /* <DEDUP_REMOVED lines=358> */
.L_x_23584:
        /* <DEDUP_REMOVED lines=16> */
.L_x_23588:
[----:B------:R0:W5:Y:S01]  /*5a90*/  LDG.E.U8 R19, desc[UR36][R2.64] ;  /* 0x0000002402137981 */ /* 0x000162000c1e1100 */
[----:B------:R-:W-:Y:S05]  /*5aa0*/  BRA `(.L_x_23590) ;  /* 0x0000000c004c7947 */ /* 0x000fea0003800000 */
.L_x_23587:
        /* <DEDUP_REMOVED lines=8> */
.L_x_23592:
[----:B------:R4:W5:Y:S01]  /*5b30*/  LDG.E.U8 R19, desc[UR36][R2.64] ;  /* 0x0000002402137981 */ /* 0x000962000c1e1100 */
[----:B------:R-:W-:Y:S05]  /*5b40*/  BRA `(.L_x_23590) ;  /* 0x0000000c00247947 */ /* 0x000fea0003800000 */
.L_x_23591:
[----:B------:R3:W5:Y:S01]  /*5b50*/  LDG.E.U16 R19, desc[UR36][R2.64] ;  /* 0x0000002402137981 */ /* 0x000762000c1e1500 */
[----:B------:R-:W-:Y:S05]  /*5b60*/  BRA `(.L_x_23590) ;  /* 0x0000000c001c7947 */ /* 0x000fea0003800000 */
.L_x_23586:
        /* <DEDUP_REMOVED lines=9> */
.L_x_23594:
[----:B------:R-:W2:Y:S02]  /*5c00*/  LDG.E.U16 R0, desc[UR36][R2.64] ;  /* 0x0000002402007981 */ /* 0x000ea4000c1e1500 */
[----:B--2---:R-:W-:-:S06]  /*5c10*/  HADD2.F32 R0, -RZ, R0.H0_H0 ;  /* 0x20000000ff007230 */ /* 0x004fcc0000004100 */
[----:B------:R-:W0:Y:S02]  /*5c20*/  F2I.FTZ.TRUNC.NTZ R0, R0 ;  /* 0x0000000000007305 */ /* 0x000e24000021f100 */
[----:B0-----:R-:W-:Y:S01]  /*5c30*/  PRMT R19, R0, 0x7610, R19 ;  /* 0x0000761000137816 */ /* 0x001fe20000000013 */
[----:B------:R-:W-:Y:S06]  /*5c40*/  BRA `(.L_x_23590) ;  /* 0x0000000800e47947 */ /* 0x000fec0003800000 */
.L_x_23593:
        /* <DEDUP_REMOVED lines=9> */
.L_x_23596:
[----:B------:R-:W2:Y:S02]  /*5ce0*/  LDG.E.U16 R2, desc[UR36][R2.64] ;  /* 0x0000002402027981 */ /* 0x000ea4000c1e1500 */
[----:B--2---:R-:W-:-:S06]  /*5cf0*/  HADD2.F32 R0, -RZ, R2.H0_H0 ;  /* 0x20000002ff007230 */ /* 0x004fcc0000004100 */
[----:B------:R-:W0:Y:S02]  /*5d00*/  F2I.FTZ.TRUNC.NTZ R0, R0 ;  /* 0x0000000000007305 */ /* 0x000e24000021f100 */
[----:B0-----:R-:W-:Y:S01]  /*5d10*/  PRMT R19, R0, 0x7610, R19 ;  /* 0x0000761000137816 */ /* 0x001fe20000000013 */
[----:B------:R-:W-:Y:S06]  /*5d20*/  BRA `(.L_x_23590) ;  /* 0x0000000800ac7947 */ /* 0x000fec0003800000 */
.L_x_23595:
[----:B------:R-:W2:Y:S02]  /*5d30*/  LDG.E.64 R2, desc[UR36][R2.64] ;  /* 0x0000002402027981 */ /* 0x000ea4000c1e1b00 */
[----:B--2---:R0:W1:Y:S02]  /*5d40*/  F2I.F64.TRUNC R19, R2 ;  /* 0x0000000200137311 */ /* 0x004064000030d100 */
[----:B01----:R-:W-:Y:S05]  /*5d50*/  BRA `(.L_x_23590) ;  /* 0x0000000800a07947 */ /* 0x003fea0003800000 */
.L_x_23585:
        /* <DEDUP_REMOVED lines=12> */
.L_x_23599:
[----:B------:R-:W2:Y:S02]  /*5e20*/  LDG.E.64 R2, desc[UR36][R2.64] ;  /* 0x0000002402027981 */ /* 0x000ea4000c1e1b00 */
[----:B--2---:R3:W4:Y:S02]  /*5e30*/  F2I.F64.TRUNC R19, R2 ;  /* 0x0000000200137311 */ /* 0x004724000030d100 */
[----:B---34-:R-:W-:Y:S05]  /*5e40*/  BRA `(.L_x_23590) ;  /* 0x0000000800647947 */ /* 0x018fea0003800000 */
.L_x_23598:
        /* <DEDUP_REMOVED lines=27> */
.L_x_23601:
        /* <DEDUP_REMOVED lines=14> */
.L_x_23600:
[----:B------:R-:W2:Y:S02]  /*60e0*/  LDG.E.U16 R0, desc[UR36][R2.64] ;  /* 0x0000002402007981 */ /* 0x000ea4000c1e1500 */
[----:B--2---:R-:W-:-:S06]  /*60f0*/  SHF.L.U32 R0, R0, 0x10, RZ ;  /* 0x0000001000007819 */ /* 0x004fcc00000006ff */
[----:B------:R-:W0:Y:S02]  /*6100*/  F2I.FTZ.TRUNC.NTZ R0, R0 ;  /* 0x0000000000007305 */ /* 0x000e24000021f100 */
[----:B0-----:R-:W-:Y:S01]  /*6110*/  PRMT R19, R0, 0x7610, R19 ;  /* 0x0000761000137816 */ /* 0x001fe20000000013 */
[----:B------:R-:W-:Y:S06]  /*6120*/  BRA `(.L_x_23590) ;  /* 0x0000000400ac7947 */ /* 0x000fec0003800000 */
.L_x_23597:
        /* <DEDUP_REMOVED lines=10> */
.L_x_23604:
        /* <DEDUP_REMOVED lines=21> */
.L_x_23608:
[----:B------:R-:W-:Y:S05]  /*6320*/  BSYNC.RECONVERGENT B1 ;  /* 0x0000000000017941 */ /* 0x000fea0003800200 */
.L_x_23607:
[----:B------:R-:W-:Y:S02]  /*6330*/  SHF.L.U32 R0, R0, 0x14, RZ ;  /* 0x0000001400007819 */ /* 0x000fe400000006ff */
[----:B------:R-:W-:-:S04]  /*6340*/  LEA R2, R2, 0x3b800000, 0x17 ;  /* 0x3b80000002027811 */ /* 0x000fc800078eb8ff */
[----:B------:R-:W-:-:S07]  /*6350*/  LOP3.LUT R0, R2, R0, R7, 0xfe, !PT ;  /* 0x0000000002007212 */ /* 0x000fce00078efe07 */
.L_x_23606:
[----:B------:R-:W-:Y:S05]  /*6360*/  BSYNC.RECONVERGENT B0 ;  /* 0x0000000000007941 */ /* 0x000fea0003800200 */
.L_x_23605:
[----:B------:R-:W0:Y:S02]  /*6370*/  F2I.FTZ.TRUNC.NTZ R0, R0 ;  /* 0x0000000000007305 */ /* 0x000e24000021f100 */
[----:B0-----:R-:W-:Y:S01]  /*6380*/  PRMT R19, R0, 0x7610, R19 ;  /* 0x0000761000137816 */ /* 0x001fe20000000013 */
[----:B------:R-:W-:Y:S06]  /*6390*/  BRA `(.L_x_23590) ;  /* 0x0000000400107947 */ /* 0x000fec0003800000 */
.L_x_23603:
        /* <DEDUP_REMOVED lines=21> */
.L_x_23612:
[----:B------:R-:W-:Y:S05]  /*64f0*/  BSYNC.RECONVERGENT B1 ;  /* 0x0000000000017941 */ /* 0x000fea0003800200 */
.L_x_23611:
[----:B------:R-:W-:Y:S02]  /*6500*/  SHF.L.U32 R0, R0, 0x15, RZ ;  /* 0x0000001500007819 */ /* 0x000fe400000006ff */
[----:B------:R-:W-:-:S04]  /*6510*/  LEA R2, R2, 0x37800000, 0x17 ;  /* 0x3780000002027811 */ /* 0x000fc800078eb8ff */
[----:B------:R-:W-:-:S07]  /*6520*/  LOP3.LUT R0, R2, R0, R7, 0xfe, !PT ;  /* 0x0000000002007212 */ /* 0x000fce00078efe07 */
.L_x_23610:
[----:B------:R-:W-:Y:S05]  /*6530*/  BSYNC.RECONVERGENT B0 ;  /* 0x0000000000007941 */ /* 0x000fea0003800200 */
.L_x_23609:
[----:B------:R-:W0:Y:S02]  /*6540*/  F2I.FTZ.TRUNC.NTZ R0, R0 ;  /* 0x0000000000007305 */ /* 0x000e24000021f100 */
[----:B0-----:R-:W-:Y:S01]  /*6550*/  PRMT R19, R0, 0x7610, R19 ;  /* 0x0000761000137816 */ /* 0x001fe20000000013 */
[----:B------:R-:W-:Y:S06]  /*6560*/  BRA `(.L_x_23590) ;  /* 0x00000000009c7947 */ /* 0x000fec0003800000 */
.L_x_23602:
        /* <DEDUP_REMOVED lines=14> */
.L_x_23616:
[----:B------:R-:W-:Y:S05]  /*6650*/  BSYNC.RECONVERGENT B0 ;  /* 0x0000000000007941 */ /* 0x000fea0003800200 */
.L_x_23615:
[----:B------:R-:W0:Y:S02]  /*6660*/  F2I.FTZ.TRUNC.NTZ R0, R0 ;  /* 0x0000000000007305 */ /* 0x000e24000021f100 */
[----:B0-----:R-:W-:Y:S01]  /*6670*/  PRMT R19, R0, 0x7610, R19 ;  /* 0x0000761000137816 */ /* 0x001fe20000000013 */
[----:B------:R-:W-:Y:S06]  /*6680*/  BRA `(.L_x_23590) ;  /* 0x0000000000547947 */ /* 0x000fec0003800000 */
.L_x_23589:
        /* <DEDUP_REMOVED lines=16> */
.L_x_23617:
[----:B------:R-:W-:Y:S01]  /*6790*/  PRMT R19, RZ, 0x7610, R19 ;  /* 0x00007610ff137816 */ /* 0x000fe20000000013 */
[----:B------:R-:W-:Y:S06]  /*67a0*/  BRA `(.L_x_23590) ;  /* 0x00000000000c7947 */ /* 0x000fec0003800000 */
.L_x_23614:
[----:B------:R1:W5:Y:S01]  /*67b0*/  LDG.E.U8 R19, desc[UR36][R2.64] ;  /* 0x0000002402137981 */ /* 0x000362000c1e1100 */
[----:B------:R-:W-:Y:S05]  /*67c0*/  BRA `(.L_x_23590) ;  /* 0x0000000000047947 */ /* 0x000fea0003800000 */
.L_x_23613:
[----:B------:R2:W5:Y:S02]  /*67d0*/  LDG.E.U8 R19, desc[UR36][R2.64] ;  /* 0x0000002402137981 */ /* 0x000564000c1e1100 */
.L_x_23590:
        /* <DEDUP_REMOVED lines=16> */
.L_x_23621:
[----:B------:R3:W5:Y:S01]  /*68e0*/  LDG.E.U8 R0, desc[UR36][R2.64] ;  /* 0x0000002402007981 */ /* 0x000762000c1e1100 */
[----:B------:R-:W-:Y:S05]  /*68f0*/  BRA `(.L_x_23623) ;  /* 0x0000000c004c7947 */ /* 0x000fea0003800000 */
.L_x_23620:
        /* <DEDUP_REMOVED lines=8> */
.L_x_23625:
[----:B------:R2:W5:Y:S01]  /*6980*/  LDG.E.U8 R0, desc[UR36][R2.64] ;  /* 0x0000002402007981 */ /* 0x000562000c1e1100 */
[----:B------:R-:W-:Y:S05]  /*6990*/  BRA `(.L_x_23623) ;  /* 0x0000000c00247947 */ /* 0x000fea0003800000 */
.L_x_23624:
[----:B------:R0:W5:Y:S01]  /*69a0*/  LDG.E.U16 R0, desc[UR36][R2.64] ;  /* 0x0000002402007981 */ /* 0x000162000c1e1500 */
[----:B------:R-:W-:Y:S05]  /*69b0*/  BRA `(.L_x_23623) ;  /* 0x0000000c001c7947 */ /* 0x000fea0003800000 */
.L_x_23619:
        /* <DEDUP_REMOVED lines=9> */
.L_x_23627:
[----:B------:R-:W2:Y:S02]  /*6a50*/  LDG.E.U16 R4, desc[UR36][R2.64] ;  /* 0x0000002402047981 */ /* 0x000ea4000c1e1500 */
[----:B--2---:R-:W-:-:S06]  /*6a60*/  HADD2.F32 R4, -RZ, R4.H0_H0 ;  /* 0x20000004ff047230 */ /* 0x004fcc0000004100 */
[----:B------:R-:W0:Y:S02]  /*6a70*/  F2I.FTZ.TRUNC.NTZ R4, R4 ;  /* 0x0000000400047305 */ /* 0x000e24000021f100 */
[----:B0-----:R-:W-:Y:S01]  /*6a80*/  PRMT R0, R4, 0x7610, R0 ;  /* 0x0000761004007816 */ /* 0x001fe20000000000 */
[----:B------:R-:W-:Y:S06]  /*6a90*/  BRA `(.L_x_23623) ;  /* 0x0000000800e47947 */ /* 0x000fec0003800000 */
.L_x_23626:
        /* <DEDUP_REMOVED lines=9> */
.L_x_23629:
[----:B------:R-:W2:Y:S02]  /*6b30*/  LDG.E.U16 R2, desc[UR36][R2.64] ;  /* 0x0000002402027981 */ /* 0x000ea4000c1e1500 */
[----:B--2---:R-:W-:-:S06]  /*6b40*/  HADD2.F32 R4, -RZ, R2.H0_H0 ;  /* 0x20000002ff047230 */ /* 0x004fcc0000004100 */
[----:B------:R-:W0:Y:S02]  /*6b50*/  F2I.FTZ.TRUNC.NTZ R4, R4 ;  /* 0x0000000400047305 */ /* 0x000e24000021f100 */
[----:B0-----:R-:W-:Y:S01]  /*6b60*/  PRMT R0, R4, 0x7610, R0 ;  /* 0x0000761004007816 */ /* 0x001fe20000000000 */
[----:B------:R-:W-:Y:S06]  /*6b70*/  BRA `(.L_x_23623) ;  /* 0x0000000800ac7947 */ /* 0x000fec0003800000 */
.L_x_23628:
[----:B------:R-:W2:Y:S02]  /*6b80*/  LDG.E.64 R2, desc[UR36][R2.64] ;  /* 0x0000002402027981 */ /* 0x000ea4000c1e1b00 */
[----:B--2---:R0:W1:Y:S02]  /*6b90*/  F2I.F64.TRUNC R0, R2 ;  /* 0x0000000200007311 */ /* 0x004064000030d100 */
[----:B01----:R-:W-:Y:S05]  /*6ba0*/  BRA `(.L_x_23623) ;  /* 0x0000000800a07947 */ /* 0x003fea0003800000 */
.L_x_23618:
        /* <DEDUP_REMOVED lines=12> */
.L_x_23632:
[----:B------:R-:W2:Y:S02]  /*6c70*/  LDG.E.64 R2, desc[UR36][R2.64] ;  /* 0x0000002402027981 */ /* 0x000ea4000c1e1b00 */
[----:B--2---:R0:W1:Y:S02]  /*6c80*/  F2I.F64.TRUNC R0, R2 ;  /* 0x0000000200007311 */ /* 0x004064000030d100 */
[----:B01----:R-:W-:Y:S05]  /*6c90*/  BRA `(.L_x_23623) ;  /* 0x0000000800647947 */ /* 0x003fea0003800000 */
.L_x_23631:
        /* <DEDUP_REMOVED lines=27> */
.L_x_23634:
        /* <DEDUP_REMOVED lines=14> */
.L_x_23633:
[----:B------:R-:W2:Y:S02]  /*6f30*/  LDG.E.U16 R4, desc[UR36][R2.64] ;  /* 0x0000002402047981 */ /* 0x000ea4000c1e1500 */
[----:B--2---:R-:W-:-:S06]  /*6f40*/  IMAD.U32 R4, R4, 0x10000, RZ ;  /* 0x0001000004047824 */ /* 0x004fcc00078e00ff */
[----:B------:R-:W0:Y:S02]  /*6f50*/  F2I.FTZ.TRUNC.NTZ R4, R4 ;  /* 0x0000000400047305 */ /* 0x000e24000021f100 */
[----:B0-----:R-:W-:Y:S01]  /*6f60*/  PRMT R0, R4, 0x7610, R0 ;  /* 0x0000761004007816 */ /* 0x001fe20000000000 */
[----:B------:R-:W-:Y:S06]  /*6f70*/  BRA `(.L_x_23623) ;  /* 0x0000000400ac7947 */ /* 0x000fec0003800000 */
.L_x_23630:
        /* <DEDUP_REMOVED lines=10> */
.L_x_23637:
        /* <DEDUP_REMOVED lines=21> */
.L_x_23641:
[----:B------:R-:W-:Y:S05]  /*7170*/  BSYNC.RECONVERGENT B1 ;  /* 0x0000000000017941 */ /* 0x000fea0003800200 */
.L_x_23640:
[----:B------:R-:W-:Y:S01]  /*7180*/  IMAD.SHL.U32 R0, R0, 0x100000, RZ ;  /* 0x0010000000007824 */ /* 0x000fe200078e00ff */
[----:B------:R-:W-:-:S04]  /*7190*/  LEA R2, R2, 0x3b800000, 0x17 ;  /* 0x3b80000002027811 */ /* 0x000fc800078eb8ff */
[----:B------:R-:W-:-:S07]  /*71a0*/  LOP3.LUT R4, R2, R0, R7, 0xfe, !PT ;  /* 0x0000000002047212 */ /* 0x000fce00078efe07 */
.L_x_23639:
[----:B------:R-:W-:Y:S05]  /*71b0*/  BSYNC.RECONVERGENT B0 ;  /* 0x0000000000007941 */ /* 0x000fea0003800200 */
.L_x_23638:
[----:B------:R-:W0:Y:S02]  /*71c0*/  F2I.FTZ.TRUNC.NTZ R4, R4 ;  /* 0x0000000400047305 */ /* 0x000e24000021f100 */
[----:B0-----:R-:W-:Y:S01]  /*71d0*/  PRMT R0, R4, 0x7610, R0 ;  /* 0x0000761004007816 */ /* 0x001fe20000000000 */
[----:B------:R-:W-:Y:S06]  /*71e0*/  BRA `(.L_x_23623) ;  /* 0x0000000400107947 */ /* 0x000fec0003800000 */
.L_x_23636:
        /* <DEDUP_REMOVED lines=21> */
.L_x_23645:
[----:B------:R-:W-:Y:S05]  /*7340*/  BSYNC.RECONVERGENT B1 ;  /* 0x0000000000017941 */ /* 0x000fea0003800200 */
.L_x_23644:
[----:B------:R-:W-:Y:S01]  /*7350*/  IMAD.SHL.U32 R0, R0, 0x200000, RZ ;  /* 0x0020000000007824 */ /* 0x000fe200078e00ff */
[----:B------:R-:W-:-:S04]  /*7360*/  LEA R2, R2, 0x37800000, 0x17 ;  /* 0x3780000002027811 */ /* 0x000fc800078eb8ff */
[----:B------:R-:W-:-:S07]  /*7370*/  LOP3.LUT R4, R2, R0, R7, 0xfe, !PT ;  /* 0x0000000002047212 */ /* 0x000fce00078efe07 */
.L_x_23643:
[----:B------:R-:W-:Y:S05]  /*7380*/  BSYNC.RECONVERGENT B0 ;  /* 0x0000000000007941 */ /* 0x000fea0003800200 */
.L_x_23642:
[----:B------:R-:W0:Y:S02]  /*7390*/  F2I.FTZ.TRUNC.NTZ R4, R4 ;  /* 0x0000000400047305 */ /* 0x000e24000021f100 */
[----:B0-----:R-:W-:Y:S01]  /*73a0*/  PRMT R0, R4, 0x7610, R0 ;  /* 0x0000761004007816 */ /* 0x001fe20000000000 */
[----:B------:R-:W-:Y:S06]  /*73b0*/  BRA `(.L_x_23623) ;  /* 0x00000000009c7947 */ /* 0x000fec0003800000 */
.L_x_23635:
        /* <DEDUP_REMOVED lines=14> */
.L_x_23649:
[----:B------:R-:W-:Y:S05]  /*74a0*/  BSYNC.RECONVERGENT B0 ;  /* 0x0000000000007941 */ /* 0x000fea0003800200 */
.L_x_23648:
[----:B------:R-:W0:Y:S02]  /*74b0*/  F2I.FTZ.TRUNC.NTZ R4, R4 ;  /* 0x0000000400047305 */ /* 0x000e24000021f100 */
[----:B0-----:R-:W-:Y:S01]  /*74c0*/  PRMT R0, R4, 0x7610, R0 ;  /* 0x0000761004007816 */ /* 0x001fe20000000000 */
[----:B------:R-:W-:Y:S06]  /*74d0*/  BRA `(.L_x_23623) ;  /* 0x0000000000547947 */ /* 0x000fec0003800000 */
.L_x_23622:
        /* <DEDUP_REMOVED lines=16> */
.L_x_23650:
[----:B------:R-:W-:Y:S01]  /*75e0*/  PRMT R0, RZ, 0x7610, R0 ;  /* 0x00007610ff007816 */ /* 0x000fe20000000000 */
[----:B------:R-:W-:Y:S06]  /*75f0*/  BRA `(.L_x_23623) ;  /* 0x00000000000c7947 */ /* 0x000fec0003800000 */
.L_x_23647:
[----:B------:R0:W5:Y:S01]  /*7600*/  LDG.E.U8 R0, desc[UR36][R2.64] ;  /* 0x0000002402007981 */ /* 0x000162000c1e1100 */
[----:B------:R-:W-:Y:S05]  /*7610*/  BRA `(.L_x_23623) ;  /* 0x0000000000047947 */ /* 0x000fea0003800000 */
.L_x_23646:
[----:B------:R0:W5:Y:S02]  /*7620*/  LDG.E.U8 R0, desc[UR36][R2.64] ;  /* 0x0000002402007981 */ /* 0x000164000c1e1100 */
.L_x_23623:
        /* <DEDUP_REMOVED lines=17> */
.L_x_23654:
[----:B------:R0:W-:Y:S01]  /*7740*/  STG.E.U8 desc[UR36][R2.64], R19 ;  /* 0x0000001302007986 */ /* 0x0001e2000c101124 */
[----:B------:R-:W-:Y:S05]  /*7750*/  BRA `(.L_x_23656) ;  /* 0x0000000c00807947 */ /* 0x000fea0003800000 */
.L_x_23653:
        /* <DEDUP_REMOVED lines=12> */
.L_x_23658:
[----:B------:R-:W-:-:S04]  /*7820*/  LOP3.LUT R19, R19, 0xffff, RZ, 0xc0, !PT ;  /* 0x0000ffff13137812 */ /* 0x000fc800078ec0ff */
[----:B------:R-:W-:-:S05]  /*7830*/  PRMT R5, R19, 0x8880, RZ ;  /* 0x0000888013057816 */ /* 0x000fca00000000ff */
[----:B------:R0:W-:Y:S01]  /*7840*/  STG.E desc[UR36][R2.64], R5 ;  /* 0x0000000502007986 */ /* 0x0001e2000c101924 */
[----:B------:R-:W-:Y:S05]  /*7850*/  BRA `(.L_x_23656) ;  /* 0x0000000c00407947 */ /* 0x000fea0003800000 */
.L_x_23657:
[----:B------:R-:W-:-:S04]  /*7860*/  PRMT R5, R19, 0x8880, RZ ;  /* 0x0000888013057816 */ /* 0x000fc800000000ff */
[----:B------:R-:W-:-:S05]  /*7870*/  PRMT R5, R5, 0x7710, RZ ;  /* 0x0000771005057816 */ /* 0x000fca00000000ff */
[----:B------:R0:W-:Y:S01]  /*7880*/  STG.E.U16 desc[UR36][R2.64], R5 ;  /* 0x0000000502007986 */ /* 0x0001e2000c101524 */
[----:B------:R-:W-:Y:S05]  /*7890*/  BRA `(.L_x_23656) ;  /* 0x0000000c00307947 */ /* 0x000fea0003800000 */
.L_x_23652:
        /* <DEDUP_REMOVED lines=9> */
.L_x_23660:
[----:B------:R-:W0:Y:S02]  /*7930*/  I2F.S8 R0, R19 ;  /* 0x0000001300007306 */ /* 0x000e240000001400 */
[----:B0-----:R-:W-:-:S05]  /*7940*/  F2FP.F16.F32.PACK_AB R0, RZ, R0 ;  /* 0x00000000ff00723e */ /* 0x001fca00000000ff */
[----:B------:R0:W-:Y:S01]  /*7950*/  STG.E.U16 desc[UR36][R2.64], R0 ;  /* 0x0000000002007986 */ /* 0x0001e2000c101524 */
[----:B------:R-:W-:Y:S05]  /*7960*/  BRA `(.L_x_23656) ;  /* 0x0000000800fc7947 */ /* 0x000fea0003800000 */
.L_x_23659:
        /* <DEDUP_REMOVED lines=10> */
.L_x_23662:
[----:B------:R-:W0:Y:S02]  /*7a10*/  I2F.S8 R19, R19 ;  /* 0x0000001300137306 */ /* 0x000e240000001400 */
[----:B0-----:R-:W-:-:S04]  /*7a20*/  F2FP.F16.F32.PACK_AB R5, RZ, R19 ;  /* 0x00000013ff05723e */ /* 0x001fc800000000ff */
[----:B------:R-:W-:-:S05]  /*7a30*/  PRMT R5, R5, 0x5410, RZ ;  /* 0x0000541005057816 */ /* 0x000fca00000000ff */
[----:B------:R0:W-:Y:S01]  /*7a40*/  STG.E desc[UR36][R2.64], R5 ;  /* 0x0000000502007986 */ /* 0x0001e2000c101924 */
[----:B------:R-:W-:Y:S05]  /*7a50*/  BRA `(.L_x_23656) ;  /* 0x0000000800c07947 */ /* 0x000fea0003800000 */
.L_x_23661:
[----:B------:R-:W-:-:S04]  /*7a60*/  PRMT R4, R19, 0x8880, RZ ;  /* 0x0000888013047816 */ /* 0x000fc800000000ff */
[----:B------:R-:W-:-:S06]  /*7a70*/  PRMT R4, R4, 0x7710, RZ ;  /* 0x0000771004047816 */ /* 0x000fcc00000000ff */
[----:B------:R-:W0:Y:S02]  /*7a80*/  I2F.F64.S16 R4, R4 ;  /* 0x0000000400047312 */ /* 0x000e240000101c00 */
[----:B0-----:R0:W-:Y:S01]  /*7a90*/  STG.E.64 desc[UR36][R2.64], R4 ;  /* 0x0000000402007986 */ /* 0x0011e2000c101b24 */
[----:B------:R-:W-:Y:S05]  /*7aa0*/  BRA `(.L_x_23656) ;  /* 0x0000000800ac7947 */ /* 0x000fea0003800000 */
.L_x_23651:
        /* <DEDUP_REMOVED lines=14> */
.L_x_23666:
        /* <DEDUP_REMOVED lines=18> */
.L_x_23669:
[----:B------:R-:W-:-:S04]  /*7cb0*/  SHF.R.U32.HI R5, RZ, 0x18, R5 ;  /* 0x00000018ff057819 */ /* 0x000fc80000011605 */
[----:B------:R-:W-:-:S07]  /*7cc0*/  LOP3.LUT R0, R0, 0x80, R5, 0xf8, !PT ;  /* 0x0000008000007812 */ /* 0x000fce00078ef805 */
.L_x_23668:
[----:B------:R-:W-:Y:S05]  /*7cd0*/  BSYNC.RECONVERGENT B0 ;  /* 0x0000000000007941 */ /* 0x000fea0003800200 */
.L_x_23667:
[----:B------:R3:W-:Y:S01]  /*7ce0*/  STG.E.U8 desc[UR36][R2.64], R0 ;  /* 0x0000000002007986 */ /* 0x0007e2000c101124 */
[----:B------:R-:W-:Y:S05]  /*7cf0*/  BRA `(.L_x_23656) ;  /* 0x0000000800187947 */ /* 0x000fea0003800000 */
.L_x_23665:
        /* <DEDUP_REMOVED lines=18> */
.L_x_23672:
[----:B------:R-:W-:-:S04]  /*7e20*/  SHF.R.U32.HI R5, RZ, 0x18, R5 ;  /* 0x00000018ff057819 */ /* 0x000fc80000011605 */
[----:B------:R-:W-:-:S07]  /*7e30*/  LOP3.LUT R0, R0, 0x80, R5, 0xf8, !PT ;  /* 0x0000008000007812 */ /* 0x000fce00078ef805 */
.L_x_23671:
[----:B------:R-:W-:Y:S05]  /*7e40*/  BSYNC.RECONVERGENT B0 ;  /* 0x0000000000007941 */ /* 0x000fea0003800200 */
.L_x_23670:
[----:B------:R0:W-:Y:S01]  /*7e50*/  STG.E.U8 desc[UR36][R2.64], R0 ;  /* 0x0000000002007986 */ /* 0x0001e2000c101124 */
[----:B------:R-:W-:Y:S05]  /*7e60*/  BRA `(.L_x_23656) ;  /* 0x0000000400bc7947 */ /* 0x000fea0003800000 */
.L_x_23664:
        /* <DEDUP_REMOVED lines=22> */
.L_x_23674:
[----:B------:R-:W-:-:S04]  /*7fd0*/  LOP3.LUT R19, R19, 0xffff, RZ, 0xc0, !PT ;  /* 0x0000ffff13137812 */ /* 0x000fc800078ec0ff */
[----:B------:R-:W-:-:S05]  /*7fe0*/  PRMT R19, R19, 0x8880, RZ ;  /* 0x0000888013137816 */ /* 0x000fca00000000ff */
[----:B------:R-:W-:-:S05]  /*7ff0*/  IMAD.MOV.U32 R4, RZ, RZ, R19 ;  /* 0x000000ffff047224 */ /* 0x000fca00078e0013 */
[----:B------:R-:W-:-:S05]  /*8000*/  SHF.R.S32.HI R5, RZ, 0x1f, R4 ;  /* 0x0000001fff057819 */ /* 0x000fca0000011404 */
[----:B------:R1:W-:Y:S01]  /*8010*/  STG.E.64 desc[UR36][R2.64], R4 ;  /* 0x0000000402007986 */ /* 0x0003e2000c101b24 */
[----:B------:R-:W-:Y:S05]  /*8020*/  BRA `(.L_x_23656) ;  /* 0x00000004004c7947 */ /* 0x000fea0003800000 */
.L_x_23673:
[----:B------:R-:W-:-:S04]  /*8030*/  LOP3.LUT R19, R19, 0xffff, RZ, 0xc0, !PT ;  /* 0x0000ffff13137812 */ /* 0x000fc800078ec0ff */
[----:B------:R-:W-:-:S05]  /*8040*/  PRMT R5, R19, 0x8880, RZ ;  /* 0x0000888013057816 */ /* 0x000fca00000000ff */
[----:B------:R0:W-:Y:S01]  /*8050*/  STG.E desc[UR36][R2.64], R5 ;  /* 0x0000000502007986 */ /* 0x0001e2000c101924 */
[----:B------:R-:W-:Y:S05]  /*8060*/  BRA `(.L_x_23656) ;  /* 0x00000004003c7947 */ /* 0x000fea0003800000 */
.L_x_23663:
        /* <DEDUP_REMOVED lines=10> */
.L_x_23676:
[----:B------:R-:W-:Y:S02]  /*8110*/  PRMT R4, R19, 0x8880, RZ ;  /* 0x0000888013047816 */ /* 0x000fe400000000ff */
[----:B------:R-:W-:Y:S02]  /*8120*/  CS2R R6, SRZ ;  /* 0x0000000000067805 */ /* 0x000fe4000001ff00 */
[----:B------:R-:W-:-:S06]  /*8130*/  PRMT R4, R4, 0x7710, RZ ;  /* 0x0000771004047816 */ /* 0x000fcc00000000ff */
[----:B------:R-:W0:Y:S02]  /*8140*/  I2F.F64.S16 R4, R4 ;  /* 0x0000000400047312 */ /* 0x000e240000101c00 */
[----:B0-----:R0:W-:Y:S01]  /*8150*/  STG.E.128 desc[UR36][R2.64], R4 ;  /* 0x0000000402007986 */ /* 0x0011e2000c101d24 */
[----:B------:R-:W-:Y:S05]  /*8160*/  BRA `(.L_x_23656) ;  /* 0x0000000000fc7947 */ /* 0x000fea0003800000 */
.L_x_23675:
[----:B------:R-:W-:-:S09]  /*8170*/  UISETP.NE.AND UP0, UPT, UR4, 0xf, UPT ;  /* 0x0000000f0400788c */ /* 0x000fd2000bf05270 */
[----:B------:R-:W-:Y:S05]  /*8180*/  BRA.U !UP0, `(.L_x_23677) ;  /* 0x0000000108e87547 */ /* 0x000fea000b800000 */
[----:B------:R-:W-:-:S09]  /*8190*/  UISETP.NE.AND UP0, UPT, UR4, 0x17, UPT ;  /* 0x000000170400788c */ /* 0x000fd2000bf05270 */
[----:B------:R-:W-:Y:S05]  /*81a0*/  BRA.U !UP0, `(.L_x_23678) ;  /* 0x0000000108907547 */ /* 0x000fea000b800000 */
[----:B------:R-:W-:-:S09]  /*81b0*/  UISETP.NE.AND UP0, UPT, UR4, 0x18, UPT ;  /* 0x000000180400788c */ /* 0x000fd2000bf05270 */
[----:B------:R-:W-:Y:S05]  /*81c0*/  BRA.U !UP0, `(.L_x_23679) ;  /* 0x0000000108447547 */ /* 0x000fea000b800000 */
.L_x_23655:
        /* <DEDUP_REMOVED lines=16> */
.L_x_23680:
[----:B------:R-:W-:Y:S05]  /*82d0*/  BRA `(.L_x_23656) ;  /* 0x0000000000a07947 */ /* 0x000fea0003800000 */
.L_x_23679:
        /* <DEDUP_REMOVED lines=13> */
.L_x_23682:
[----:B------:R-:W-:Y:S05]  /*83b0*/  BSYNC.RECONVERGENT B0 ;  /* 0x0000000000007941 */ /* 0x000fea0003800200 */
.L_x_23681:
[----:B------:R-:W-:-:S05]  /*83c0*/  LOP3.LUT R5, R0, 0x80, R5, 0xf8, !PT ;  /* 0x0000008000057812 */ /* 0x000fca00078ef805 */
[----:B------:R0:W-:Y:S01]  /*83d0*/  STG.E.U8 desc[UR36][R2.64], R5 ;  /* 0x0000000502007986 */ /* 0x0001e2000c101124 */
[----:B------:R-:W-:Y:S05]  /*83e0*/  BRA `(.L_x_23656) ;  /* 0x00000000005c7947 */ /* 0x000fea0003800000 */
.L_x_23678:
        /* <DEDUP_REMOVED lines=12> */
.L_x_23684:
[----:B------:R-:W-:Y:S01]  /*84b0*/  IMAD.MOV.U32 R0, RZ, RZ, 0x7f ;  /* 0x0000007fff007424 */ /* 0x000fe200078e00ff */
[----:B------:R-:W-:-:S04]  /*84c0*/  ISETP.GT.U32.AND P0, PT, R4, 0x7f800000, PT ;  /* 0x7f8000000400780c */ /* 0x000fc80003f04070 */
[----:B------:R-:W-:-:S09]  /*84d0*/  SEL R0, R0, 0x7c, P0 ;  /* 0x0000007c00007807 */ /* 0x000fd20000000000 */
.L_x_23685:
[----:B------:R-:W-:Y:S05]  /*84e0*/  BSYNC.RECONVERGENT B0 ;  /* 0x0000000000007941 */ /* 0x000fea0003800200 */
.L_x_23683:
[----:B------:R-:W-:-:S04]  /*84f0*/  SHF.R.U32.HI R5, RZ, 0x18, R5 ;  /* 0x00000018ff057819 */ /* 0x000fc80000011605 */
[----:B------:R-:W-:-:S05]  /*8500*/  LOP3.LUT R5, R0, 0x80, R5, 0xf8, !PT ;  /* 0x0000008000057812 */ /* 0x000fca00078ef805 */
[----:B------:R0:W-:Y:S01]  /*8510*/  STG.E.U8 desc[UR36][R2.64], R5 ;  /* 0x0000000502007986 */ /* 0x0001e2000c101124 */
[----:B------:R-:W-:Y:S05]  /*8520*/  BRA `(.L_x_23656) ;  /* 0x00000000000c7947 */ /* 0x000fea0003800000 */
.L_x_23677:
[----:B------:R-:W0:Y:S02]  /*8530*/  I2F.S8 R0, R19 ;  /* 0x0000001300007306 */ /* 0x000e240000001400 */
[----:B0-----:R-:W-:-:S05]  /*8540*/  F2FP.BF16.F32.PACK_AB R0, RZ, R0 ;  /* 0x00000000ff00723e */ /* 0x001fca00000010ff */
[----:B------:R0:W-:Y:S02]  /*8550*/  STG.E.U16 desc[UR36][R2.64], R0 ;  /* 0x0000000002007986 */ /* 0x0001e4000c101524 */
.L_x_23656:
[----:B------:R-:W-:-:S07]  /*8560*/  VIADD R17, R17, 0x80 ;  /* 0x0000008011117836 */ /* 0x000fce0000000000 */
.L_x_23583:
[----:B------:R-:W-:Y:S05]  /*8570*/  BSYNC.RECONVERGENT B6 ;  /* 0x0000000000067941 */ /* 0x000fea0003800200 */
.L_x_23582:
        /* <DEDUP_REMOVED lines=358> */
.L_x_23688:
        /* <DEDUP_REMOVED lines=16> */
.L_x_23692:
[----:B------:R4:W5:Y:S01]  /*9ce0*/  LDG.E.U8 R19, desc[UR36][R2.64] ;  /* 0x0000002402137981 */ /* 0x000962000c1e1100 */
[----:B------:R-:W-:Y:S05]  /*9cf0*/  BRA `(.L_x_23694) ;  /* 0x0000000c004c7947 */ /* 0x000fea0003800000 */
.L_x_23691:
        /* <DEDUP_REMOVED lines=8> */
.L_x_23696:
[----:B------:R2:W5:Y:S01]  /*9d80*/  LDG.E.U8 R19, desc[UR36][R2.64] ;  /* 0x0000002402137981 */ /* 0x000562000c1e1100 */
[----:B------:R-:W-:Y:S05]  /*9d90*/  BRA `(.L_x_23694) ;  /* 0x0000000c00247947 */ /* 0x000fea0003800000 */
.L_x_23695:
[----:B------:R0:W5:Y:S01]  /*9da0*/  LDG.E.U16 R19, desc[UR36][R2.64] ;  /* 0x0000002402137981 */ /* 0x000162000c1e1500 */
[----:B------:R-:W-:Y:S05]  /*9db0*/  BRA `(.L_x_23694) ;  /* 0x0000000c001c7947 */ /* 0x000fea0003800000 */
.L_x_23690:
        /* <DEDUP_REMOVED lines=9> */
.L_x_23698:
[----:B------:R-:W2:Y:S02]  /*9e50*/  LDG.E.U16 R0, desc[UR36][R2.64] ;  /* 0x0000002402007981 */ /* 0x000ea4000c1e1500 */
[----:B--2---:R-:W-:-:S06]  /*9e60*/  HADD2.F32 R0, -RZ, R0.H0_H0 ;  /* 0x20000000ff007230 */ /* 0x004fcc0000004100 */
[----:B------:R-:W0:Y:S02]  /*9e70*/  F2I.FTZ.TRUNC.NTZ R0, R0 ;  /* 0x0000000000007305 */ /* 0x000e24000021f100 */
[----:B0-----:R-:W-:Y:S01]  /*9e80*/  PRMT R19, R0, 0x7610, R19 ;  /* 0x0000761000137816 */ /* 0x001fe20000000013 */
[----:B------:R-:W-:Y:S06]  /*9e90*/  BRA `(.L_x_23694) ;  /* 0x0000000800e47947 */ /* 0x000fec0003800000 */
.L_x_23697:
        /* <DEDUP_REMOVED lines=9> */
.L_x_23700:
[----:B------:R-:W2:Y:S02]  /*9f30*/  LDG.E.U16 R2, desc[UR36][R2.64] ;  /* 0x0000002402027981 */ /* 0x000ea4000c1e1500 */
[----:B--2---:R-:W-:-:S06]  /*9f40*/  HADD2.F32 R0, -RZ, R2.H0_H0 ;  /* 0x20000002ff007230 */ /* 0x004fcc0000004100 */
[----:B------:R-:W0:Y:S02]  /*9f50*/  F2I.FTZ.TRUNC.NTZ R0, R0 ;  /* 0x0000000000007305 */ /* 0x000e24000021f100 */
[----:B0-----:R-:W-:Y:S01]  /*9f60*/  PRMT R19, R0, 0x7610, R19 ;  /* 0x0000761000137816 */ /* 0x001fe20000000013 */
[----:B------:R-:W-:Y:S06]  /*9f70*/  BRA `(.L_x_23694) ;  /* 0x0000000800ac7947 */ /* 0x000fec0003800000 */
.L_x_23699:
[----:B------:R-:W2:Y:S02]  /*9f80*/  LDG.E.64 R2, desc[UR36][R2.64] ;  /* 0x0000002402027981 */ /* 0x000ea4000c1e1b00 */
[----:B--2---:R0:W1:Y:S02]  /*9f90*/  F2I.F64.TRUNC R19, R2 ;  /* 0x0000000200137311 */ /* 0x004064000030d100 */
[----:B01----:R-:W-:Y:S05]  /*9fa0*/  BRA `(.L_x_23694) ;  /* 0x0000000800a07947 */ /* 0x003fea0003800000 */
.L_x_23689:
        /* <DEDUP_REMOVED lines=12> */
.L_x_23703:
[----:B------:R-:W2:Y:S02]  /*a070*/  LDG.E.64 R2, desc[UR36][R2.64] ;  /* 0x0000002402027981 */ /* 0x000ea4000c1e1b00 */
[----:B--2---:R0:W1:Y:S02]  /*a080*/  F2I.F64.TRUNC R19, R2 ;  /* 0x0000000200137311 */ /* 0x004064000030d100 */
[----:B01----:R-:W-:Y:S05]  /*a090*/  BRA `(.L_x_23694) ;  /* 0x0000000800647947 */ /* 0x003fea0003800000 */
.L_x_23702:
        /* <DEDUP_REMOVED lines=27> */
.L_x_23705:
        /* <DEDUP_REMOVED lines=14> */
.L_x_23704:
[----:B------:R-:W2:Y:S02]  /*a330*/  LDG.E.U16 R0, desc[UR36][R2.64] ;  /* 0x0000002402007981 */ /* 0x000ea4000c1e1500 */
[----:B--2---:R-:W-:-:S06]  /*a340*/  IMAD.U32 R0, R0, 0x10000, RZ ;  /* 0x0001000000007824 */ /* 0x004fcc00078e00ff */
[----:B------:R-:W0:Y:S02]  /*a350*/  F2I.FTZ.TRUNC.NTZ R0, R0 ;  /* 0x0000000000007305 */ /* 0x000e24000021f100 */
[----:B0-----:R-:W-:Y:S01]  /*a360*/  PRMT R19, R0, 0x7610, R19 ;  /* 0x0000761000137816 */ /* 0x001fe20000000013 */
[----:B------:R-:W-:Y:S06]  /*a370*/  BRA `(.L_x_23694) ;  /* 0x0000000400ac7947 */ /* 0x000fec0003800000 */
.L_x_23701:
        /* <DEDUP_REMOVED lines=10> */
.L_x_23708:
        /* <DEDUP_REMOVED lines=21> */
.L_x_23712:
[----:B------:R-:W-:Y:S05]  /*a570*/  BSYNC.RECONVERGENT B1 ;  /* 0x0000000000017941 */ /* 0x000fea0003800200 */
.L_x_23711:
[----:B------:R-:W-:Y:S01]  /*a580*/  IMAD.SHL.U32 R0, R0, 0x100000, RZ ;  /* 0x0010000000007824 */ /* 0x000fe200078e00ff */
[----:B------:R-:W-:-:S04]  /*a590*/  LEA R2, R2, 0x3b800000, 0x17 ;  /* 0x3b80000002027811 */ /* 0x000fc800078eb8ff */
[----:B------:R-:W-:-:S07]  /*a5a0*/  LOP3.LUT R0, R2, R0, R7, 0xfe, !PT ;  /* 0x0000000002007212 */ /* 0x000fce00078efe07 */
.L_x_23710:
[----:B------:R-:W-:Y:S05]  /*a5b0*/  BSYNC.RECONVERGENT B0 ;  /* 0x0000000000007941 */ /* 0x000fea0003800200 */
.L_x_23709:
[----:B------:R-:W0:Y:S02]  /*a5c0*/  F2I.FTZ.TRUNC.NTZ R0, R0 ;  /* 0x0000000000007305 */ /* 0x000e24000021f100 */
[----:B0-----:R-:W-:Y:S01]  /*a5d0*/  PRMT R19, R0, 0x7610, R19 ;  /* 0x0000761000137816 */ /* 0x001fe20000000013 */
[----:B------:R-:W-:Y:S06]  /*a5e0*/  BRA `(.L_x_23694) ;  /* 0x0000000400107947 */ /* 0x000fec0003800000 */
.L_x_23707:
        /* <DEDUP_REMOVED lines=21> */
.L_x_23716:
[----:B------:R-:W-:Y:S05]  /*a740*/  BSYNC.RECONVERGENT B1 ;  /* 0x0000000000017941 */ /* 0x000fea0003800200 */
.L_x_23715:
[----:B------:R-:W-:Y:S01]  /*a750*/  IMAD.SHL.U32 R0, R0, 0x200000, RZ ;  /* 0x0020000000007824 */ /* 0x000fe200078e00ff */
[----:B------:R-:W-:-:S04]  /*a760*/  LEA R2, R2, 0x37800000, 0x17 ;  /* 0x3780000002027811 */ /* 0x000fc800078eb8ff */
[----:B------:R-:W-:-:S07]  /*a770*/  LOP3.LUT R0, R2, R0, R7, 0xfe, !PT ;  /* 0x0000000002007212 */ /* 0x000fce00078efe07 */
.L_x_23714:
[----:B------:R-:W-:Y:S05]  /*a780*/  BSYNC.RECONVERGENT B0 ;  /* 0x0000000000007941 */ /* 0x000fea0003800200 */
.L_x_23713:
[----:B------:R-:W0:Y:S02]  /*a790*/  F2I.FTZ.TRUNC.NTZ R0, R0 ;  /* 0x0000000000007305 */ /* 0x000e24000021f100 */
[----:B0-----:R-:W-:Y:S01]  /*a7a0*/  PRMT R19, R0, 0x7610, R19 ;  /* 0x0000761000137816 */ /* 0x001fe20000000013 */
[----:B------:R-:W-:Y:S06]  /*a7b0*/  BRA `(.L_x_23694) ;  /* 0x00000000009c7947 */ /* 0x000fec0003800000 */
.L_x_23706:
        /* <DEDUP_REMOVED lines=14> */
.L_x_23720:
[----:B------:R-:W-:Y:S05]  /*a8a0*/  BSYNC.RECONVERGENT B0 ;  /* 0x0000000000007941 */ /* 0x000fea0003800200 */
.L_x_23719:
[----:B------:R-:W0:Y:S02]  /*a8b0*/  F2I.FTZ.TRUNC.NTZ R0, R0 ;  /* 0x0000000000007305 */ /* 0x000e24000021f100 */
[----:B0-----:R-:W-:Y:S01]  /*a8c0*/  PRMT R19, R0, 0x7610, R19 ;  /* 0x0000761000137816 */ /* 0x001fe20000000013 */
[----:B------:R-:W-:Y:S06]  /*a8d0*/  BRA `(.L_x_23694) ;  /* 0x0000000000547947 */ /* 0x000fec0003800000 */
.L_x_23693:
        /* <DEDUP_REMOVED lines=16> */
.L_x_23721:
[----:B------:R-:W-:Y:S01]  /*a9e0*/  PRMT R19, RZ, 0x7610, R19 ;  /* 0x00007610ff137816 */ /* 0x000fe20000000013 */
[----:B------:R-:W-:Y:S06]  /*a9f0*/  BRA `(.L_x_23694) ;  /* 0x00000000000c7947 */ /* 0x000fec0003800000 */
.L_x_23718:
[----:B------:R0:W5:Y:S01]  /*aa00*/  LDG.E.U8 R19, desc[UR36][R2.64] ;  /* 0x0000002402137981 */ /* 0x000162000c1e1100 */
[----:B------:R-:W-:Y:S05]  /*aa10*/  BRA `(.L_x_23694) ;  /* 0x0000000000047947 */ /* 0x000fea0003800000 */
.L_x_23717:
[----:B------:R0:W5:Y:S02]  /*aa20*/  LDG.E.U8 R19, desc[UR36][R2.64] ;  /* 0x0000002402137981 */ /* 0x000164000c1e1100 */
.L_x_23694:
        /* <DEDUP_REMOVED lines=16> */
.L_x_23725:
[----:B------:R0:W5:Y:S01]  /*ab30*/  LDG.E.U8 R0, desc[UR36][R2.64] ;  /* 0x0000002402007981 */ /* 0x000162000c1e1100 */
[----:B------:R-:W-:Y:S05]  /*ab40*/  BRA `(.L_x_23727) ;  /* 0x0000000c004c7947 */ /* 0x000fea0003800000 */
.L_x_23724:
        /* <DEDUP_REMOVED lines=8> */
.L_x_23729:
[----:B------:R0:W5:Y:S01]  /*abd0*/  LDG.E.U8 R0, desc[UR36][R2.64] ;  /* 0x0000002402007981 */ /* 0x000162000c1e1100 */
[----:B------:R-:W-:Y:S05]  /*abe0*/  BRA `(.L_x_23727) ;  /* 0x0000000c00247947 */ /* 0x000fea0003800000 */
.L_x_23728:
[----:B------:R0:W5:Y:S01]  /*abf0*/  LDG.E.U16 R0, desc[UR36][R2.64] ;  /* 0x0000002402007981 */ /* 0x000162000c1e1500 */
[----:B------:R-:W-:Y:S05]  /*ac00*/  BRA `(.L_x_23727) ;  /* 0x0000000c001c7947 */ /* 0x000fea0003800000 */
.L_x_23723:
        /* <DEDUP_REMOVED lines=9> */
.L_x_23731:
[----:B------:R-:W2:Y:S02]  /*aca0*/  LDG.E.U16 R4, desc[UR36][R2.64] ;  /* 0x0000002402047981 */ /* 0x000ea4000c1e1500 */
[----:B--2---:R-:W-:-:S06]  /*acb0*/  HADD2.F32 R4, -RZ, R4.H0_H0 ;  /* 0x20000004ff047230 */ /* 0x004fcc0000004100 */
[----:B------:R-:W0:Y:S02]  /*acc0*/  F2I.FTZ.TRUNC.NTZ R4, R4 ;  /* 0x0000000400047305 */ /* 0x000e24000021f100 */
[----:B0-----:R-:W-:Y:S01]  /*acd0*/  PRMT R0, R4, 0x7610, R0 ;  /* 0x0000761004007816 */ /* 0x001fe20000000000 */
[----:B------:R-:W-:Y:S06]  /*ace0*/  BRA `(.L_x_23727) ;  /* 0x0000000800e47947 */ /* 0x000fec0003800000 */
.L_x_23730:
        /* <DEDUP_REMOVED lines=9> */
.L_x_23733:
[----:B------:R-:W2:Y:S02]  /*ad80*/  LDG.E.U16 R2, desc[UR36][R2.64] ;  /* 0x0000002402027981 */ /* 0x000ea4000c1e1500 */
[----:B--2---:R-:W-:-:S06]  /*ad90*/  HADD2.F32 R4, -RZ, R2.H0_H0 ;  /* 0x20000002ff047230 */ /* 0x004fcc0000004100 */
[----:B------:R-:W0:Y:S02]  /*ada0*/  F2I.FTZ.TRUNC.NTZ R4, R4 ;  /* 0x0000000400047305 */ /* 0x000e24000021f100 */
[----:B0-----:R-:W-:Y:S01]  /*adb0*/  PRMT R0, R4, 0x7610, R0 ;  /* 0x0000761004007816 */ /* 0x001fe20000000000 */
[----:B------:R-:W-:Y:S06]  /*adc0*/  BRA `(.L_x_23727) ;  /* 0x0000000800ac7947 */ /* 0x000fec0003800000 */
.L_x_23732:
[----:B------:R-:W2:Y:S02]  /*add0*/  LDG.E.64 R2, desc[UR36][R2.64] ;  /* 0x0000002402027981 */ /* 0x000ea4000c1e1b00 */
[----:B--2---:R4:W0:Y:S02]  /*ade0*/  F2I.F64.TRUNC R0, R2 ;  /* 0x0000000200007311 */ /* 0x004824000030d100 */
[----:B0---4-:R-:W-:Y:S05]  /*adf0*/  BRA `(.L_x_23727) ;  /* 0x0000000800a07947 */ /* 0x011fea0003800000 */
.L_x_23722:
        /* <DEDUP_REMOVED lines=12> */
.L_x_23736:
[----:B------:R-:W2:Y:S02]  /*aec0*/  LDG.E.64 R2, desc[UR36][R2.64] ;  /* 0x0000002402027981 */ /* 0x000ea4000c1e1b00 */
[----:B--2---:R0:W1:Y:S02]  /*aed0*/  F2I.F64.TRUNC R0, R2 ;  /* 0x0000000200007311 */ /* 0x004064000030d100 */
[----:B01----:R-:W-:Y:S05]  /*aee0*/  BRA `(.L_x_23727) ;  /* 0x0000000800647947 */ /* 0x003fea0003800000 */
.L_x_23735:
        /* <DEDUP_REMOVED lines=27> */
.L_x_23738:
        /* <DEDUP_REMOVED lines=14> */
.L_x_23737:
[----:B------:R-:W2:Y:S02]  /*b180*/  LDG.E.U16 R4, desc[UR36][R2.64] ;  /* 0x0000002402047981 */ /* 0x000ea4000c1e1500 */
[----:B--2---:R-:W-:-:S06]  /*b190*/  IMAD.U32 R4, R4, 0x10000, RZ ;  /* 0x0001000004047824 */ /* 0x004fcc00078e00ff */
[----:B------:R-:W0:Y:S02]  /*b1a0*/  F2I.FTZ.TRUNC.NTZ R4, R4 ;  /* 0x0000000400047305 */ /* 0x000e24000021f100 */
[----:B0-----:R-:W-:Y:S01]  /*b1b0*/  PRMT R0, R4, 0x7610, R0 ;  /* 0x0000761004007816 */ /* 0x001fe20000000000 */
[----:B------:R-:W-:Y:S06]  /*b1c0*/  BRA `(.L_x_23727) ;  /* 0x0000000400ac7947 */ /* 0x000fec0003800000 */
.L_x_23734:
        /* <DEDUP_REMOVED lines=10> */
.L_x_23741:
        /* <DEDUP_REMOVED lines=21> */
.L_x_23745:
[----:B------:R-:W-:Y:S05]  /*b3c0*/  BSYNC.RECONVERGENT B1 ;  /* 0x0000000000017941 */ /* 0x000fea0003800200 */
.L_x_23744:
[----:B------:R-:W-:Y:S01]  /*b3d0*/  IMAD.SHL.U32 R0, R0, 0x100000, RZ ;  /* 0x0010000000007824 */ /* 0x000fe200078e00ff */
[----:B------:R-:W-:-:S04]  /*b3e0*/  LEA R2, R2, 0x3b800000, 0x17 ;  /* 0x3b80000002027811 */ /* 0x000fc800078eb8ff */
[----:B------:R-:W-:-:S07]  /*b3f0*/  LOP3.LUT R4, R2, R0, R7, 0xfe, !PT ;  /* 0x0000000002047212 */ /* 0x000fce00078efe07 */
.L_x_23743:
[----:B------:R-:W-:Y:S05]  /*b400*/  BSYNC.RECONVERGENT B0 ;  /* 0x0000000000007941 */ /* 0x000fea0003800200 */
.L_x_23742:
[----:B------:R-:W0:Y:S02]  /*b410*/  F2I.FTZ.TRUNC.NTZ R4, R4 ;  /* 0x0000000400047305 */ /* 0x000e24000021f100 */
[----:B0-----:R-:W-:Y:S01]  /*b420*/  PRMT R0, R4, 0x7610, R0 ;  /* 0x0000761004007816 */ /* 0x001fe20000000000 */
[----:B------:R-:W-:Y:S06]  /*b430*/  BRA `(.L_x_23727) ;  /* 0x0000000400107947 */ /* 0x000fec0003800000 */
.L_x_23740:
        /* <DEDUP_REMOVED lines=21> */
.L_x_23749:
[----:B------:R-:W-:Y:S05]  /*b590*/  BSYNC.RECONVERGENT B1 ;  /* 0x0000000000017941 */ /* 0x000fea0003800200 */
.L_x_23748:
[----:B------:R-:W-:Y:S01]  /*b5a0*/  IMAD.SHL.U32 R0, R0, 0x200000, RZ ;  /* 0x0020000000007824 */ /* 0x000fe200078e00ff */
[----:B------:R-:W-:-:S04]  /*b5b0*/  LEA R2, R2, 0x37800000, 0x17 ;  /* 0x3780000002027811 */ /* 0x000fc800078eb8ff */
[----:B------:R-:W-:-:S07]  /*b5c0*/  LOP3.LUT R4, R2, R0, R7, 0xfe, !PT ;  /* 0x0000000002047212 */ /* 0x000fce00078efe07 */
.L_x_23747:
[----:B------:R-:W-:Y:S05]  /*b5d0*/  BSYNC.RECONVERGENT B0 ;  /* 0x0000000000007941 */ /* 0x000fea0003800200 */
.L_x_23746:
[----:B------:R-:W0:Y:S02]  /*b5e0*/  F2I.FTZ.TRUNC.NTZ R4, R4 ;  /* 0x0000000400047305 */ /* 0x000e24000021f100 */
[----:B0-----:R-:W-:Y:S01]  /*b5f0*/  PRMT R0, R4, 0x7610, R0 ;  /* 0x0000761004007816 */ /* 0x001fe20000000000 */
[----:B------:R-:W-:Y:S06]  /*b600*/  BRA `(.L_x_23727) ;  /* 0x00000000009c7947 */ /* 0x000fec0003800000 */
.L_x_23739:
        /* <DEDUP_REMOVED lines=14> */
.L_x_23753:
[----:B------:R-:W-:Y:S05]  /*b6f0*/  BSYNC.RECONVERGENT B0 ;  /* 0x0000000000007941 */ /* 0x000fea0003800200 */
.L_x_23752:
[----:B------:R-:W0:Y:S02]  /*b700*/  F2I.FTZ.TRUNC.NTZ R4, R4 ;  /* 0x0000000400047305 */ /* 0x000e24000021f100 */
[----:B0-----:R-:W-:Y:S01]  /*b710*/  PRMT R0, R4, 0x7610, R0 ;  /* 0x0000761004007816 */ /* 0x001fe20000000000 */
[----:B------:R-:W-:Y:S06]  /*b720*/  BRA `(.L_x_23727) ;  /* 0x0000000000547947 */ /* 0x000fec0003800000 */
.L_x_23726:
        /* <DEDUP_REMOVED lines=16> */
.L_x_23754:
[----:B------:R-:W-:Y:S01]  /*b830*/  PRMT R0, RZ, 0x7610, R0 ;  /* 0x00007610ff007816 */ /* 0x000fe20000000000 */
[----:B------:R-:W-:Y:S06]  /*b840*/  BRA `(.L_x_23727) ;  /* 0x00000000000c7947 */ /* 0x000fec0003800000 */
.L_x_23751:
[----:B------:R0:W5:Y:S01]  /*b850*/  LDG.E.U8 R0, desc[UR36][R2.64] ;  /* 0x0000002402007981 */ /* 0x000162000c1e1100 */
[----:B------:R-:W-:Y:S05]  /*b860*/  BRA `(.L_x_23727) ;  /* 0x0000000000047947 */ /* 0x000fea0003800000 */
.L_x_23750:
[----:B------:R0:W5:Y:S02]  /*b870*/  LDG.E.U8 R0, desc[UR36][R2.64] ;  /* 0x0000002402007981 */ /* 0x000164000c1e1100 */
.L_x_23727:
        /* <DEDUP_REMOVED lines=17> */
.L_x_23758:
[----:B------:R0:W-:Y:S01]  /*b990*/  STG.E.U8 desc[UR36][R2.64], R19 ;  /* 0x0000001302007986 */ /* 0x0001e2000c101124 */
[----:B------:R-:W-:Y:S05]  /*b9a0*/  BRA `(.L_x_23760) ;  /* 0x0000000c00807947 */ /* 0x000fea0003800000 */
.L_x_23757:
        /* <DEDUP_REMOVED lines=12> */
.L_x_23762:
[----:B------:R-:W-:-:S04]  /*ba70*/  LOP3.LUT R19, R19, 0xffff, RZ, 0xc0, !PT ;  /* 0x0000ffff13137812 */ /* 0x000fc800078ec0ff */
[----:B------:R-:W-:-:S05]  /*ba80*/  PRMT R5, R19, 0x8880, RZ ;  /* 0x0000888013057816 */ /* 0x000fca00000000ff */
[----:B------:R0:W-:Y:S01]  /*ba90*/  STG.E desc[UR36][R2.64], R5 ;  /* 0x0000000502007986 */ /* 0x0001e2000c101924 */
[----:B------:R-:W-:Y:S05]  /*baa0*/  BRA `(.L_x_23760) ;  /* 0x0000000c00407947 */ /* 0x000fea0003800000 */
.L_x_23761:
[----:B------:R-:W-:-:S04]  /*bab0*/  PRMT R5, R19, 0x8880, RZ ;  /* 0x0000888013057816 */ /* 0x000fc800000000ff */
[----:B------:R-:W-:-:S05]  /*bac0*/  PRMT R5, R5, 0x7710, RZ ;  /* 0x0000771005057816 */ /* 0x000fca00000000ff */
[----:B------:R0:W-:Y:S01]  /*bad0*/  STG.E.U16 desc[UR36][R2.64], R5 ;  /* 0x0000000502007986 */ /* 0x0001e2000c101524 */
[----:B------:R-:W-:Y:S05]  /*bae0*/  BRA `(.L_x_23760) ;  /* 0x0000000c00307947 */ /* 0x000fea0003800000 */
.L_x_23756:
        /* <DEDUP_REMOVED lines=9> */
.L_x_23764:
[----:B------:R-:W0:Y:S02]  /*bb80*/  I2F.S8 R0, R19 ;  /* 0x0000001300007306 */ /* 0x000e240000001400 */
[----:B0-----:R-:W-:-:S05]  /*bb90*/  F2FP.F16.F32.PACK_AB R0, RZ, R0 ;  /* 0x00000000ff00723e */ /* 0x001fca00000000ff */
[----:B------:R0:W-:Y:S01]  /*bba0*/  STG.E.U16 desc[UR36][R2.64], R0 ;  /* 0x0000000002007986 */ /* 0x0001e2000c101524 */
[----:B------:R-:W-:Y:S05]  /*bbb0*/  BRA `(.L_x_23760) ;  /* 0x0000000800fc7947 */ /* 0x000fea0003800000 */
.L_x_23763:
        /* <DEDUP_REMOVED lines=10> */
.L_x_23766:
[----:B------:R-:W0:Y:S02]  /*bc60*/  I2F.S8 R19, R19 ;  /* 0x0000001300137306 */ /* 0x000e240000001400 */
[----:B0-----:R-:W-:-:S04]  /*bc70*/  F2FP.F16.F32.PACK_AB R5, RZ, R19 ;  /* 0x00000013ff05723e */ /* 0x001fc800000000ff */
[----:B------:R-:W-:-:S05]  /*bc80*/  PRMT R5, R5, 0x5410, RZ ;  /* 0x0000541005057816 */ /* 0x000fca00000000ff */
[----:B------:R0:W-:Y:S01]  /*bc90*/  STG.E desc[UR36][R2.64], R5 ;  /* 0x0000000502007986 */ /* 0x0001e2000c101924 */
[----:B------:R-:W-:Y:S05]  /*bca0*/  BRA `(.L_x_23760) ;  /* 0x0000000800c07947 */ /* 0x000fea0003800000 */
.L_x_23765:
[----:B------:R-:W-:-:S04]  /*bcb0*/  PRMT R4, R19, 0x8880, RZ ;  /* 0x0000888013047816 */ /* 0x000fc800000000ff */
[----:B------:R-:W-:-:S06]  /*bcc0*/  PRMT R4, R4, 0x7710, RZ ;  /* 0x0000771004047816 */ /* 0x000fcc00000000ff */
[----:B------:R-:W0:Y:S02]  /*bcd0*/  I2F.F64.S16 R4, R4 ;  /* 0x0000000400047312 */ /* 0x000e240000101c00 */
[----:B0-----:R0:W-:Y:S01]  /*bce0*/  STG.E.64 desc[UR36][R2.64], R4 ;  /* 0x0000000402007986 */ /* 0x0011e2000c101b24 */
[----:B------:R-:W-:Y:S05]  /*bcf0*/  BRA `(.L_x_23760) ;  /* 0x0000000800ac7947 */ /* 0x000fea0003800000 */
.L_x_23755:
        /* <DEDUP_REMOVED lines=14> */
.L_x_23770:
        /* <DEDUP_REMOVED lines=18> */
.L_x_23773:
[----:B------:R-:W-:-:S04]  /*bf00*/  SHF.R.U32.HI R5, RZ, 0x18, R5 ;  /* 0x00000018ff057819 */ /* 0x000fc80000011605 */
[----:B------:R-:W-:-:S07]  /*bf10*/  LOP3.LUT R0, R0, 0x80, R5, 0xf8, !PT ;  /* 0x0000008000007812 */ /* 0x000fce00078ef805 */
.L_x_23772:
[----:B------:R-:W-:Y:S05]  /*bf20*/  BSYNC.RECONVERGENT B0 ;  /* 0x0000000000007941 */ /* 0x000fea0003800200 */
.L_x_23771:
[----:B------:R0:W-:Y:S01]  /*bf30*/  STG.E.U8 desc[UR36][R2.64], R0 ;  /* 0x0000000002007986 */ /* 0x0001e2000c101124 */
[----:B------:R-:W-:Y:S05]  /*bf40*/  BRA `(.L_x_23760) ;  /* 0x0000000800187947 */ /* 0x000fea0003800000 */
.L_x_23769:
        /* <DEDUP_REMOVED lines=18> */
.L_x_23776:
[----:B------:R-:W-:-:S04]  /*c070*/  SHF.R.U32.HI R5, RZ, 0x18, R5 ;  /* 0x00000018ff057819 */ /* 0x000fc80000011605 */
[----:B------:R-:W-:-:S07]  /*c080*/  LOP3.LUT R0, R0, 0x80, R5, 0xf8, !PT ;  /* 0x0000008000007812 */ /* 0x000fce00078ef805 */
.L_x_23775:
[----:B------:R-:W-:Y:S05]  /*c090*/  BSYNC.RECONVERGENT B0 ;  /* 0x0000000000007941 */ /* 0x000fea0003800200 */
.L_x_23774:
[----:B------:R0:W-:Y:S01]  /*c0a0*/  STG.E.U8 desc[UR36][R2.64], R0 ;  /* 0x0000000002007986 */ /* 0x0001e2000c101124 */
[----:B------:R-:W-:Y:S05]  /*c0b0*/  BRA `(.L_x_23760) ;  /* 0x0000000400bc7947 */ /* 0x000fea0003800000 */
.L_x_23768:
        /* <DEDUP_REMOVED lines=22> */
.L_x_23778:
[----:B------:R-:W-:-:S04]  /*c220*/  LOP3.LUT R19, R19, 0xffff, RZ, 0xc0, !PT ;  /* 0x0000ffff13137812 */ /* 0x000fc800078ec0ff */
[----:B------:R-:W-:-:S04]  /*c230*/  PRMT R19, R19, 0x8880, RZ ;  /* 0x0000888013137816 */ /* 0x000fc800000000ff */
[----:B------:R-:W-:-:S04]  /*c240*/  MOV R4, R19 ;  /* 0x0000001300047202 */ /* 0x000fc80000000f00 */
[----:B------:R-:W-:-:S05]  /*c250*/  SHF.R.S32.HI R5, RZ, 0x1f, R4 ;  /* 0x0000001fff057819 */ /* 0x000fca0000011404 */
[----:B------:R0:W-:Y:S01]  /*c260*/  STG.E.64 desc[UR36][R2.64], R4 ;  /* 0x0000000402007986 */ /* 0x0001e2000c101b24 */
[----:B------:R-:W-:Y:S05]  /*c270*/  BRA `(.L_x_23760) ;  /* 0x00000004004c7947 */ /* 0x000fea0003800000 */
.L_x_23777:
[----:B------:R-:W-:-:S04]  /*c280*/  LOP3.LUT R19, R19, 0xffff, RZ, 0xc0, !PT ;  /* 0x0000ffff13137812 */ /* 0x000fc800078ec0ff */
[----:B------:R-:W-:-:S05]  /*c290*/  PRMT R5, R19, 0x8880, RZ ;  /* 0x0000888013057816 */ /* 0x000fca00000000ff */
[----:B------:R0:W-:Y:S01]  /*c2a0*/  STG.E desc[UR36][R2.64], R5 ;  /* 0x0000000502007986 */ /* 0x0001e2000c101924 */
[----:B------:R-:W-:Y:S05]  /*c2b0*/  BRA `(.L_x_23760) ;  /* 0x00000004003c7947 */ /* 0x000fea0003800000 */
.L_x_23767:
        /* <DEDUP_REMOVED lines=10> */
.L_x_23780:
[----:B------:R-:W-:Y:S02]  /*c360*/  PRMT R4, R19, 0x8880, RZ ;  /* 0x0000888013047816 */ /* 0x000fe400000000ff */
[----:B------:R-:W-:Y:S02]  /*c370*/  CS2R R6, SRZ ;  /* 0x0000000000067805 */ /* 0x000fe4000001ff00 */
[----:B------:R-:W-:-:S06]  /*c380*/  PRMT R4, R4, 0x7710, RZ ;  /* 0x0000771004047816 */ /* 0x000fcc00000000ff */
[----:B------:R-:W0:Y:S02]  /*c390*/  I2F.F64.S16 R4, R4 ;  /* 0x0000000400047312 */ /* 0x000e240000101c00 */
[----:B0-----:R0:W-:Y:S01]  /*c3a0*/  STG.E.128 desc[UR36][R2.64], R4 ;  /* 0x0000000402007986 */ /* 0x0011e2000c101d24 */
[----:B------:R-:W-:Y:S05]  /*c3b0*/  BRA `(.L_x_23760) ;  /* 0x0000000000fc7947 */ /* 0x000fea0003800000 */
.L_x_23779:
[----:B------:R-:W-:-:S09]  /*c3c0*/  UISETP.NE.AND UP0, UPT, UR4, 0xf, UPT ;  /* 0x0000000f0400788c */ /* 0x000fd2000bf05270 */
[----:B------:R-:W-:Y:S05]  /*c3d0*/  BRA.U !UP0, `(.L_x_23781) ;  /* 0x0000000108e87547 */ /* 0x000fea000b800000 */
[----:B------:R-:W-:-:S09]  /*c3e0*/  UISETP.NE.AND UP0, UPT, UR4, 0x17, UPT ;  /* 0x000000170400788c */ /* 0x000fd2000bf05270 */
[----:B------:R-:W-:Y:S05]  /*c3f0*/  BRA.U !UP0, `(.L_x_23782) ;  /* 0x0000000108907547 */ /* 0x000fea000b800000 */
[----:B------:R-:W-:-:S09]  /*c400*/  UISETP.NE.AND UP0, UPT, UR4, 0x18, UPT ;  /* 0x000000180400788c */ /* 0x000fd2000bf05270 */
[----:B------:R-:W-:Y:S05]  /*c410*/  BRA.U !UP0, `(.L_x_23783) ;  /* 0x0000000108447547 */ /* 0x000fea000b800000 */
.L_x_23759:
        /* <DEDUP_REMOVED lines=16> */
.L_x_23784:
[----:B------:R-:W-:Y:S05]  /*c520*/  BRA `(.L_x_23760) ;  /* 0x0000000000a07947 */ /* 0x000fea0003800000 */
.L_x_23783:
        /* <DEDUP_REMOVED lines=13> */
.L_x_23786:
[----:B------:R-:W-:Y:S05]  /*c600*/  BSYNC.RECONVERGENT B0 ;  /* 0x0000000000007941 */ /* 0x000fea0003800200 */
.L_x_23785:
[----:B------:R-:W-:-:S05]  /*c610*/  LOP3.LUT R5, R0, 0x80, R5, 0xf8, !PT ;  /* 0x0000008000057812 */ /* 0x000fca00078ef805 */
[----:B------:R3:W-:Y:S01]  /*c620*/  STG.E.U8 desc[UR36][R2.64], R5 ;  /* 0x0000000502007986 */ /* 0x0007e2000c101124 */
[----:B------:R-:W-:Y:S05]  /*c630*/  BRA `(.L_x_23760) ;  /* 0x00000000005c7947 */ /* 0x000fea0003800000 */
.L_x_23782:
        /* <DEDUP_REMOVED lines=12> */
.L_x_23788:
[----:B------:R-:W-:Y:S01]  /*c700*/  IMAD.MOV.U32 R0, RZ, RZ, 0x7f ;  /* 0x0000007fff007424 */ /* 0x000fe200078e00ff */
[----:B------:R-:W-:-:S04]  /*c710*/  ISETP.GT.U32.AND P0, PT, R4, 0x7f800000, PT ;  /* 0x7f8000000400780c */ /* 0x000fc80003f04070 */
[----:B------:R-:W-:-:S09]  /*c720*/  SEL R0, R0, 0x7c, P0 ;  /* 0x0000007c00007807 */ /* 0x000fd20000000000 */
.L_x_23789:
[----:B------:R-:W-:Y:S05]  /*c730*/  BSYNC.RECONVERGENT B0 ;  /* 0x0000000000007941 */ /* 0x000fea0003800200 */
.L_x_23787:
[----:B------:R-:W-:-:S04]  /*c740*/  SHF.R.U32.HI R5, RZ, 0x18, R5 ;  /* 0x00000018ff057819 */ /* 0x000fc80000011605 */
[----:B------:R-:W-:-:S05]  /*c750*/  LOP3.LUT R5, R0, 0x80, R5, 0xf8, !PT ;  /* 0x0000008000057812 */ /* 0x000fca00078ef805 */
[----:B------:R2:W-:Y:S01]  /*c760*/  STG.E.U8 desc[UR36][R2.64], R5 ;  /* 0x0000000502007986 */ /* 0x0005e2000c101124 */
[----:B------:R-:W-:Y:S05]  /*c770*/  BRA `(.L_x_23760) ;  /* 0x00000000000c7947 */ /* 0x000fea0003800000 */
.L_x_23781:
[----:B------:R-:W0:Y:S02]  /*c780*/  I2F.S8 R0, R19 ;  /* 0x0000001300007306 */ /* 0x000e240000001400 */
[----:B0-----:R-:W-:-:S05]  /*c790*/  F2FP.BF16.F32.PACK_AB R0, RZ, R0 ;  /* 0x00000000ff00723e */ /* 0x001fca00000010ff */
[----:B------:R4:W-:Y:S02]  /*c7a0*/  STG.E.U16 desc[UR36][R2.64], R0 ;  /* 0x0000000002007986 */ /* 0x0009e4000c101524 */
.L_x_23760:
[----:B------:R-:W-:-:S07]  /*c7b0*/  VIADD R17, R17, 0x80 ;  /* 0x0000008011117836 */ /* 0x000fce0000000000 */
.L_x_23687:
[----:B------:R-:W-:Y:S05]  /*c7c0*/  BSYNC.RECONVERGENT B6 ;  /* 0x0000000000067941 */ /* 0x000fea0003800200 */
.L_x_23686:
        /* <DEDUP_REMOVED lines=357> */
.L_x_23790:
        /* <DEDUP_REMOVED lines=19> */
.L_x_23794:
[----:B------:R0:W5:Y:S01]  /*df50*/  LDG.E.U8 R19, desc[UR36][R2.64] ;  /* 0x0000002402137981 */ /* 0x000162000c1e1100 */
[----:B------:R-:W-:Y:S05]  /*df60*/  BRA `(.L_x_23796) ;  /* 0x0000000c004c7947 */ /* 0x000fea0003800000 */
.L_x_23793:
        /* <DEDUP_REMOVED lines=8> */
.L_x_23798:
[----:B------:R0:W5:Y:S01]  /*dff0*/  LDG.E.U8 R19, desc[UR36][R2.64] ;  /* 0x0000002402137981 */ /* 0x000162000c1e1100 */
[----:B------:R-:W-:Y:S05]  /*e000*/  BRA `(.L_x_23796) ;  /* 0x0000000c00247947 */ /* 0x000fea0003800000 */
.L_x_23797:
[----:B------:R0:W5:Y:S01]  /*e010*/  LDG.E.U16 R19, desc[UR36][R2.64] ;  /* 0x0000002402137981 */ /* 0x000162000c1e1500 */
[----:B------:R-:W-:Y:S05]  /*e020*/  BRA `(.L_x_23796) ;  /* 0x0000000c001c7947 */ /* 0x000fea0003800000 */
.L_x_23792:
        /* <DEDUP_REMOVED lines=9> */
.L_x_23800:
[----:B------:R-:W2:Y:S02]  /*e0c0*/  LDG.E.U16 R0, desc[UR36][R2.64] ;  /* 0x0000002402007981 */ /* 0x000ea4000c1e1500 */
[----:B--2---:R-:W-:-:S06]  /*e0d0*/  HADD2.F32 R0, -RZ, R0.H0_H0 ;  /* 0x20000000ff007230 */ /* 0x004fcc0000004100 */
[----:B------:R-:W0:Y:S02]  /*e0e0*/  F2I.FTZ.TRUNC.NTZ R0, R0 ;  /* 0x0000000000007305 */ /* 0x000e24000021f100 */
[----:B0-----:R-:W-:Y:S01]  /*e0f0*/  PRMT R19, R0, 0x7610, R19 ;  /* 0x0000761000137816 */ /* 0x001fe20000000013 */
[----:B------:R-:W-:Y:S06]  /*e100*/  BRA `(.L_x_23796) ;  /* 0x0000000800e47947 */ /* 0x000fec0003800000 */
.L_x_23799:
        /* <DEDUP_REMOVED lines=9> */
.L_x_23802:
[----:B------:R-:W2:Y:S02]  /*e1a0*/  LDG.E.U16 R2, desc[UR36][R2.64] ;  /* 0x0000002402027981 */ /* 0x000ea4000c1e1500 */
[----:B--2---:R-:W-:-:S06]  /*e1b0*/  HADD2.F32 R0, -RZ, R2.H0_H0 ;  /* 0x20000002ff007230 */ /* 0x004fcc0000004100 */
[----:B------:R-:W0:Y:S02]  /*e1c0*/  F2I.FTZ.TRUNC.NTZ R0, R0 ;  /* 0x0000000000007305 */ /* 0x000e24000021f100 */
[----:B0-----:R-:W-:Y:S01]  /*e1d0*/  PRMT R19, R0, 0x7610, R19 ;  /* 0x0000761000137816 */ /* 0x001fe20000000013 */
[----:B------:R-:W-:Y:S06]  /*e1e0*/  BRA `(.L_x_23796) ;  /* 0x0000000800ac7947 */ /* 0x000fec0003800000 */
.L_x_23801:
[----:B------:R-:W2:Y:S02]  /*e1f0*/  LDG.E.64 R2, desc[UR36][R2.64] ;  /* 0x0000002402027981 */ /* 0x000ea4000c1e1b00 */
[----:B--2---:R0:W1:Y:S02]  /*e200*/  F2I.F64.TRUNC R19, R2 ;  /* 0x0000000200137311 */ /* 0x004064000030d100 */
[----:B01----:R-:W-:Y:S05]  /*e210*/  BRA `(.L_x_23796) ;  /* 0x0000000800a07947 */ /* 0x003fea0003800000 */
.L_x_23791:
        /* <DEDUP_REMOVED lines=12> */
.L_x_23805:
[----:B------:R-:W2:Y:S02]  /*e2e0*/  LDG.E.64 R2, desc[UR36][R2.64] ;  /* 0x0000002402027981 */ /* 0x000ea4000c1e1b00 */
[----:B--2---:R0:W1:Y:S02]  /*e2f0*/  F2I.F64.TRUNC R19, R2 ;  /* 0x0000000200137311 */ /* 0x004064000030d100 */
[----:B01----:R-:W-:Y:S05]  /*e300*/  BRA `(.L_x_23796) ;  /* 0x0000000800647947 */ /* 0x003fea0003800000 */
.L_x_23804:
        /* <DEDUP_REMOVED lines=27> */
.L_x_23807:
        /* <DEDUP_REMOVED lines=14> */
.L_x_23806:
[----:B------:R-:W2:Y:S02]  /*e5a0*/  LDG.E.U16 R0, desc[UR36][R2.64] ;  /* 0x0000002402007981 */ /* 0x000ea4000c1e1500 */
[----:B--2---:R-:W-:-:S06]  /*e5b0*/  IMAD.U32 R0, R0, 0x10000, RZ ;  /* 0x0001000000007824 */ /* 0x004fcc00078e00ff */
[----:B------:R-:W0:Y:S02]  /*e5c0*/  F2I.FTZ.TRUNC.NTZ R0, R0 ;  /* 0x0000000000007305 */ /* 0x000e24000021f100 */
[----:B0-----:R-:W-:Y:S01]  /*e5d0*/  PRMT R19, R0, 0x7610, R19 ;  /* 0x0000761000137816 */ /* 0x001fe20000000013 */
[----:B------:R-:W-:Y:S06]  /*e5e0*/  BRA `(.L_x_23796) ;  /* 0x0000000400ac7947 */ /* 0x000fec0003800000 */
.L_x_23803:
        /* <DEDUP_REMOVED lines=10> */
.L_x_23810:
        /* <DEDUP_REMOVED lines=21> */
.L_x_23814:
[----:B------:R-:W-:Y:S05]  /*e7e0*/  BSYNC.RECONVERGENT B1 ;  /* 0x0000000000017941 */ /* 0x000fea0003800200 */
.L_x_23813:
[----:B------:R-:W-:Y:S02]  /*e7f0*/  SHF.L.U32 R0, R0, 0x14, RZ ;  /* 0x0000001400007819 */ /* 0x000fe400000006ff */
[----:B------:R-:W-:-:S04]  /*e800*/  LEA R2, R2, 0x3b800000, 0x17 ;  /* 0x3b80000002027811 */ /* 0x000fc800078eb8ff */
[----:B------:R-:W-:-:S07]  /*e810*/  LOP3.LUT R0, R2, R0, R7, 0xfe, !PT ;  /* 0x0000000002007212 */ /* 0x000fce00078efe07 */
.L_x_23812:
[----:B------:R-:W-:Y:S05]  /*e820*/  BSYNC.RECONVERGENT B0 ;  /* 0x0000000000007941 */ /* 0x000fea0003800200 */
.L_x_23811:
[----:B------:R-:W0:Y:S02]  /*e830*/  F2I.FTZ.TRUNC.NTZ R0, R0 ;  /* 0x0000000000007305 */ /* 0x000e24000021f100 */
[----:B0-----:R-:W-:Y:S01]  /*e840*/  PRMT R19, R0, 0x7610, R19 ;  /* 0x0000761000137816 */ /* 0x001fe20000000013 */
[----:B------:R-:W-:Y:S06]  /*e850*/  BRA `(.L_x_23796) ;  /* 0x0000000400107947 */ /* 0x000fec0003800000 */
.L_x_23809:
        /* <DEDUP_REMOVED lines=21> */
.L_x_23818:
[----:B------:R-:W-:Y:S05]  /*e9b0*/  BSYNC.RECONVERGENT B1 ;  /* 0x0000000000017941 */ /* 0x000fea0003800200 */
.L_x_23817:
[----:B------:R-:W-:Y:S01]  /*e9c0*/  IMAD.SHL.U32 R0, R0, 0x200000, RZ ;  /* 0x0020000000007824 */ /* 0x000fe200078e00ff */
[----:B------:R-:W-:-:S04]  /*e9d0*/  LEA R2, R2, 0x37800000, 0x17 ;  /* 0x3780000002027811 */ /* 0x000fc800078eb8ff */
[----:B------:R-:W-:-:S07]  /*e9e0*/  LOP3.LUT R0, R2, R0, R7, 0xfe, !PT ;  /* 0x0000000002007212 */ /* 0x000fce00078efe07 */
.L_x_23816:
[----:B------:R-:W-:Y:S05]  /*e9f0*/  BSYNC.RECONVERGENT B0 ;  /* 0x0000000000007941 */ /* 0x000fea0003800200 */
.L_x_23815:
[----:B------:R-:W0:Y:S02]  /*ea00*/  F2I.FTZ.TRUNC.NTZ R0, R0 ;  /* 0x0000000000007305 */ /* 0x000e24000021f100 */
[----:B0-----:R-:W-:Y:S01]  /*ea10*/  PRMT R19, R0, 0x7610, R19 ;  /* 0x0000761000137816 */ /* 0x001fe20000000013 */
[----:B------:R-:W-:Y:S06]  /*ea20*/  BRA `(.L_x_23796) ;  /* 0x00000000009c7947 */ /* 0x000fec0003800000 */
.L_x_23808:
        /* <DEDUP_REMOVED lines=14> */
.L_x_23822:
[----:B------:R-:W-:Y:S05]  /*eb10*/  BSYNC.RECONVERGENT B0 ;  /* 0x0000000000007941 */ /* 0x000fea0003800200 */
.L_x_23821:
[----:B------:R-:W0:Y:S02]  /*eb20*/  F2I.FTZ.TRUNC.NTZ R0, R0 ;  /* 0x0000000000007305 */ /* 0x000e24000021f100 */
[----:B0-----:R-:W-:Y:S01]  /*eb30*/  PRMT R19, R0, 0x7610, R19 ;  /* 0x0000761000137816 */ /* 0x001fe20000000013 */
[----:B------:R-:W-:Y:S06]  /*eb40*/  BRA `(.L_x_23796) ;  /* 0x0000000000547947 */ /* 0x000fec0003800000 */
.L_x_23795:
        /* <DEDUP_REMOVED lines=16> */
.L_x_23823:
[----:B------:R-:W-:Y:S01]  /*ec50*/  PRMT R19, RZ, 0x7610, R19 ;  /* 0x00007610ff137816 */ /* 0x000fe20000000013 */
[----:B------:R-:W-:Y:S06]  /*ec60*/  BRA `(.L_x_23796) ;  /* 0x00000000000c7947 */ /* 0x000fec0003800000 */
.L_x_23820:
[----:B------:R0:W5:Y:S01]  /*ec70*/  LDG.E.U8 R19, desc[UR36][R2.64] ;  /* 0x0000002402137981 */ /* 0x000162000c1e1100 */
[----:B------:R-:W-:Y:S05]  /*ec80*/  BRA `(.L_x_23796) ;  /* 0x0000000000047947 */ /* 0x000fea0003800000 */
.L_x_23819:
[----:B------:R1:W5:Y:S02]  /*ec90*/  LDG.E.U8 R19, desc[UR36][R2.64] ;  /* 0x0000002402137981 */ /* 0x000364000c1e1100 */
.L_x_23796:
        /* <DEDUP_REMOVED lines=16> */
.L_x_23827:
[----:B------:R1:W5:Y:S01]  /*eda0*/  LDG.E.U8 R0, desc[UR36][R2.64] ;  /* 0x0000002402007981 */ /* 0x000362000c1e1100 */
[----:B------:R-:W-:Y:S05]  /*edb0*/  BRA `(.L_x_23829) ;  /* 0x0000000c004c7947 */ /* 0x000fea0003800000 */
.L_x_23826:
        /* <DEDUP_REMOVED lines=8> */
.L_x_23831:
[----:B------:R0:W5:Y:S01]  /*ee40*/  LDG.E.U8 R0, desc[UR36][R2.64] ;  /* 0x0000002402007981 */ /* 0x000162000c1e1100 */
[----:B------:R-:W-:Y:S05]  /*ee50*/  BRA `(.L_x_23829) ;  /* 0x0000000c00247947 */ /* 0x000fea0003800000 */
.L_x_23830:
[----:B------:R2:W5:Y:S01]  /*ee60*/  LDG.E.U16 R0, desc[UR36][R2.64] ;  /* 0x0000002402007981 */ /* 0x000562000c1e1500 */
[----:B------:R-:W-:Y:S05]  /*ee70*/  BRA `(.L_x_23829) ;  /* 0x0000000c001c7947 */ /* 0x000fea0003800000 */
.L_x_23825:
        /* <DEDUP_REMOVED lines=9> */
.L_x_23833:
[----:B------:R-:W2:Y:S02]  /*ef10*/  LDG.E.U16 R4, desc[UR36][R2.64] ;  /* 0x0000002402047981 */ /* 0x000ea4000c1e1500 */
[----:B--2---:R-:W-:-:S06]  /*ef20*/  HADD2.F32 R4, -RZ, R4.H0_H0 ;  /* 0x20000004ff047230 */ /* 0x004fcc0000004100 */
[----:B------:R-:W0:Y:S02]  /*ef30*/  F2I.FTZ.TRUNC.NTZ R4, R4 ;  /* 0x0000000400047305 */ /* 0x000e24000021f100 */
[----:B0-----:R-:W-:Y:S01]  /*ef40*/  PRMT R0, R4, 0x7610, R0 ;  /* 0x0000761004007816 */ /* 0x001fe20000000000 */
[----:B------:R-:W-:Y:S06]  /*ef50*/  BRA `(.L_x_23829) ;  /* 0x0000000800e47947 */ /* 0x000fec0003800000 */
.L_x_23832:
        /* <DEDUP_REMOVED lines=9> */
.L_x_23835:
[----:B------:R-:W2:Y:S02]  /*eff0*/  LDG.E.U16 R2, desc[UR36][R2.64] ;  /* 0x0000002402027981 */ /* 0x000ea4000c1e1500 */
[----:B--2---:R-:W-:-:S06]  /*f000*/  HADD2.F32 R4, -RZ, R2.H0_H0 ;  /* 0x20000002ff047230 */ /* 0x004fcc0000004100 */
[----:B------:R-:W0:Y:S02]  /*f010*/  F2I.FTZ.TRUNC.NTZ R4, R4 ;  /* 0x0000000400047305 */ /* 0x000e24000021f100 */
[----:B0-----:R-:W-:Y:S01]  /*f020*/  PRMT R0, R4, 0x7610, R0 ;  /* 0x0000761004007816 */ /* 0x001fe20000000000 */
[----:B------:R-:W-:Y:S06]  /*f030*/  BRA `(.L_x_23829) ;  /* 0x0000000800ac7947 */ /* 0x000fec0003800000 */
.L_x_23834:
[----:B------:R-:W2:Y:S02]  /*f040*/  LDG.E.64 R2, desc[UR36][R2.64] ;  /* 0x0000002402027981 */ /* 0x000ea4000c1e1b00 */
[----:B--2---:R0:W1:Y:S02]  /*f050*/  F2I.F64.TRUNC R0, R2 ;  /* 0x0000000200007311 */ /* 0x004064000030d100 */
[----:B01----:R-:W-:Y:S05]  /*f060*/  BRA `(.L_x_23829) ;  /* 0x0000000800a07947 */ /* 0x003fea0003800000 */
.L_x_23824:
        /* <DEDUP_REMOVED lines=12> */
.L_x_23838:
[----:B------:R-:W2:Y:S02]  /*f130*/  LDG.E.64 R2, desc[UR36][R2.64] ;  /* 0x0000002402027981 */ /* 0x000ea4000c1e1b00 */
[----:B--2---:R0:W1:Y:S02]  /*f140*/  F2I.F64.TRUNC R0, R2 ;  /* 0x0000000200007311 */ /* 0x004064000030d100 */
[----:B01----:R-:W-:Y:S05]  /*f150*/  BRA `(.L_x_23829) ;  /* 0x0000000800647947 */ /* 0x003fea0003800000 */
.L_x_23837:
        /* <DEDUP_REMOVED lines=27> */
.L_x_23840:
        /* <DEDUP_REMOVED lines=14> */
.L_x_23839:
[----:B------:R-:W2:Y:S02]  /*f3f0*/  LDG.E.U16 R4, desc[UR36][R2.64] ;  /* 0x0000002402047981 */ /* 0x000ea4000c1e1500 */
[----:B--2---:R-:W-:-:S06]  /*f400*/  SHF.L.U32 R4, R4, 0x10, RZ ;  /* 0x0000001004047819 */ /* 0x004fcc00000006ff */
[----:B------:R-:W0:Y:S02]  /*f410*/  F2I.FTZ.TRUNC.NTZ R4, R4 ;  /* 0x0000000400047305 */ /* 0x000e24000021f100 */
[----:B0-----:R-:W-:Y:S01]  /*f420*/  PRMT R0, R4, 0x7610, R0 ;  /* 0x0000761004007816 */ /* 0x001fe20000000000 */
[----:B------:R-:W-:Y:S06]  /*f430*/  BRA `(.L_x_23829) ;  /* 0x0000000400ac7947 */ /* 0x000fec0003800000 */
.L_x_23836:
        /* <DEDUP_REMOVED lines=10> */
.L_x_23843:
        /* <DEDUP_REMOVED lines=21> */
.L_x_23847:
[----:B------:R-:W-:Y:S05]  /*f630*/  BSYNC.RECONVERGENT B1 ;  /* 0x0000000000017941 */ /* 0x000fea0003800200 */
.L_x_23846:
[----:B------:R-:W-:Y:S01]  /*f640*/  IMAD.SHL.U32 R0, R0, 0x100000, RZ ;  /* 0x0010000000007824 */ /* 0x000fe200078e00ff */
[----:B------:R-:W-:-:S04]  /*f650*/  LEA R2, R2, 0x3b800000, 0x17 ;  /* 0x3b80000002027811 */ /* 0x000fc800078eb8ff */
[----:B------:R-:W-:-:S07]  /*f660*/  LOP3.LUT R4, R2, R0, R7, 0xfe, !PT ;  /* 0x0000000002047212 */ /* 0x000fce00078efe07 */
.L_x_23845:
[----:B------:R-:W-:Y:S05]  /*f670*/  BSYNC.RECONVERGENT B0 ;  /* 0x0000000000007941 */ /* 0x000fea0003800200 */
.L_x_23844:
[----:B------:R-:W0:Y:S02]  /*f680*/  F2I.FTZ.TRUNC.NTZ R4, R4 ;  /* 0x0000000400047305 */ /* 0x000e24000021f100 */
[----:B0-----:R-:W-:Y:S01]  /*f690*/  PRMT R0, R4, 0x7610, R0 ;  /* 0x0000761004007816 */ /* 0x001fe20000000000 */
[----:B------:R-:W-:Y:S06]  /*f6a0*/  BRA `(.L_x_23829) ;  /* 0x0000000400107947 */ /* 0x000fec0003800000 */
.L_x_23842:
        /* <DEDUP_REMOVED lines=21> */
.L_x_23851:
[----:B------:R-:W-:Y:S05]  /*f800*/  BSYNC.RECONVERGENT B1 ;  /* 0x0000000000017941 */ /* 0x000fea0003800200 */
.L_x_23850:
[----:B------:R-:W-:Y:S01]  /*f810*/  IMAD.SHL.U32 R0, R0, 0x200000, RZ ;  /* 0x0020000000007824 */ /* 0x000fe200078e00ff */
[----:B------:R-:W-:-:S04]  /*f820*/  LEA R2, R2, 0x37800000, 0x17 ;  /* 0x3780000002027811 */ /* 0x000fc800078eb8ff */
[----:B------:R-:W-:-:S07]  /*f830*/  LOP3.LUT R4, R2, R0, R7, 0xfe, !PT ;  /* 0x0000000002047212 */ /* 0x000fce00078efe07 */
.L_x_23849:
[----:B------:R-:W-:Y:S05]  /*f840*/  BSYNC.RECONVERGENT B0 ;  /* 0x0000000000007941 */ /* 0x000fea0003800200 */
.L_x_23848:
[----:B------:R-:W0:Y:S02]  /*f850*/  F2I.FTZ.TRUNC.NTZ R4, R4 ;  /* 0x0000000400047305 */ /* 0x000e24000021f100 */
[----:B0-----:R-:W-:Y:S01]  /*f860*/  PRMT R0, R4, 0x7610, R0 ;  /* 0x0000761004007816 */ /* 0x001fe20000000000 */
[----:B------:R-:W-:Y:S06]  /*f870*/  BRA `(.L_x_23829) ;  /* 0x00000000009c7947 */ /* 0x000fec0003800000 */
.L_x_23841:
        /* <DEDUP_REMOVED lines=14> */
.L_x_23855:
[----:B------:R-:W-:Y:S05]  /*f960*/  BSYNC.RECONVERGENT B0 ;  /* 0x0000000000007941 */ /* 0x000fea0003800200 */
.L_x_23854:
[----:B------:R-:W0:Y:S02]  /*f970*/  F2I.FTZ.TRUNC.NTZ R4, R4 ;  /* 0x0000000400047305 */ /* 0x000e24000021f100 */
[----:B0-----:R-:W-:Y:S01]  /*f980*/  PRMT R0, R4, 0x7610, R0 ;  /* 0x0000761004007816 */ /* 0x001fe20000000000 */
[----:B------:R-:W-:Y:S06]  /*f990*/  BRA `(.L_x_23829) ;  /* 0x0000000000547947 */ /* 0x000fec0003800000 */
.L_x_23828:
        /* <DEDUP_REMOVED lines=16> */
.L_x_23856:
[----:B------:R-:W-:Y:S01]  /*faa0*/  PRMT R0, RZ, 0x7610, R0 ;  /* 0x00007610ff007816 */ /* 0x000fe20000000000 */
[----:B------:R-:W-:Y:S06]  /*fab0*/  BRA `(.L_x_23829) ;  /* 0x00000000000c7947 */ /* 0x000fec0003800000 */
.L_x_23853:
[----:B------:R0:W5:Y:S01]  /*fac0*/  LDG.E.U8 R0, desc[UR36][R2.64] ;  /* 0x0000002402007981 */ /* 0x000162000c1e1100 */
[----:B------:R-:W-:Y:S05]  /*fad0*/  BRA `(.L_x_23829) ;  /* 0x0000000000047947 */ /* 0x000fea0003800000 */
.L_x_23852:
[----:B------:R0:W5:Y:S02]  /*fae0*/  LDG.E.U8 R0, desc[UR36][R2.64] ;  /* 0x0000002402007981 */ /* 0x000164000c1e1100 */
.L_x_23829:
        /* <DEDUP_REMOVED lines=14> */
.L_x_23860:
[----:B------:R-:W-:Y:S01]  /*fbd0*/  STG.E.U8 desc[UR36][R16.64], R19 ;  /* 0x0000001310007986 */ /* 0x000fe2000c101124 */
[----:B------:R-:W-:Y:S05]  /*fbe0*/  EXIT ;  /* 0x000000000000794d */ /* 0x000fea0003800000 */
.L_x_23859:
        /* <DEDUP_REMOVED lines=12> */
.L_x_23863:
[----:B------:R-:W-:-:S04]  /*fcb0*/  LOP3.LUT R19, R19, 0xffff, RZ, 0xc0, !PT ;  /* 0x0000ffff13137812 */ /* 0x000fc800078ec0ff */
[----:B0-23--:R-:W-:-:S05]  /*fcc0*/  PRMT R3, R19, 0x8880, RZ ;  /* 0x0000888013037816 */ /* 0x00dfca00000000ff */
[----:B------:R-:W-:Y:S01]  /*fcd0*/  STG.E desc[UR36][R16.64], R3 ;  /* 0x0000000310007986 */ /* 0x000fe2000c101924 */
[----:B------:R-:W-:Y:S05]  /*fce0*/  EXIT ;  /* 0x000000000000794d */ /* 0x000fea0003800000 */
.L_x_23862:
[----:B0-23--:R-:W-:-:S04]  /*fcf0*/  PRMT R3, R19, 0x8880, RZ ;  /* 0x0000888013037816 */ /* 0x00dfc800000000ff */
[----:B------:R-:W-:-:S05]  /*fd00*/  PRMT R3, R3, 0x7710, RZ ;  /* 0x0000771003037816 */ /* 0x000fca00000000ff */
[----:B------:R-:W-:Y:S01]  /*fd10*/  STG.E.U16 desc[UR36][R16.64], R3 ;  /* 0x0000000310007986 */ /* 0x000fe2000c101524 */
[----:B------:R-:W-:Y:S05]  /*fd20*/  EXIT ;  /* 0x000000000000794d */ /* 0x000fea0003800000 */
.L_x_23858:
        /* <DEDUP_REMOVED lines=9> */
.L_x_23865:
[----:B------:R-:W1:Y:S02]  /*fdc0*/  I2F.S8 R0, R19 ;  /* 0x0000001300007306 */ /* 0x000e640000001400 */
[----:B-1----:R-:W-:-:S05]  /*fdd0*/  F2FP.F16.F32.PACK_AB R0, RZ, R0 ;  /* 0x00000000ff00723e */ /* 0x002fca00000000ff */
[----:B------:R-:W-:Y:S01]  /*fde0*/  STG.E.U16 desc[UR36][R16.64], R0 ;  /* 0x0000000010007986 */ /* 0x000fe2000c101524 */
[----:B------:R-:W-:Y:S05]  /*fdf0*/  EXIT ;  /* 0x000000000000794d */ /* 0x000fea0003800000 */
.L_x_23864:
        /* <DEDUP_REMOVED lines=10> */
.L_x_23867:
[----:B------:R-:W0:Y:S02]  /*fea0*/  I2F.S8 R19, R19 ;  /* 0x0000001300137306 */ /* 0x000e240000001400 */
[----:B0-23--:R-:W-:-:S04]  /*feb0*/  F2FP.F16.F32.PACK_AB R3, RZ, R19 ;  /* 0x00000013ff03723e */ /* 0x00dfc800000000ff */
[----:B------:R-:W-:-:S05]  /*fec0*/  PRMT R3, R3, 0x5410, RZ ;  /* 0x0000541003037816 */ /* 0x000fca00000000ff */
[----:B------:R-:W-:Y:S01]  /*fed0*/  STG.E desc[UR36][R16.64], R3 ;  /* 0x0000000310007986 */ /* 0x000fe2000c101924 */
[----:B------:R-:W-:Y:S05]  /*fee0*/  EXIT ;  /* 0x000000000000794d */ /* 0x000fea0003800000 */
.L_x_23866:
[----:B0-23--:R-:W-:-:S04]  /*fef0*/  PRMT R2, R19, 0x8880, RZ ;  /* 0x0000888013027816 */ /* 0x00dfc800000000ff */
[----:B------:R-:W-:-:S06]  /*ff00*/  PRMT R2, R2, 0x7710, RZ ;  /* 0x0000771002027816 */ /* 0x000fcc00000000ff */
[----:B------:R-:W0:Y:S02]  /*ff10*/  I2F.F64.S16 R2, R2 ;  /* 0x0000000200027312 */ /* 0x000e240000101c00 */
[----:B0-----:R-:W-:Y:S01]  /*ff20*/  STG.E.64 desc[UR36][R16.64], R2 ;  /* 0x0000000210007986 */ /* 0x001fe2000c101b24 */
[----:B------:R-:W-:Y:S05]  /*ff30*/  EXIT ;  /* 0x000000000000794d */ /* 0x000fea0003800000 */
.L_x_23857:
        /* <DEDUP_REMOVED lines=14> */
.L_x_23871:
        /* <DEDUP_REMOVED lines=17> */
.L_x_23874:
[----:B------:R-:W-:-:S04]  /*10130*/  SHF.R.U32.HI R3, RZ, 0x18, R3 ;  /* 0x00000018ff037819 */ /* 0x000fc80000011603 */
[----:B------:R-:W-:-:S04]  /*10140*/  LOP3.LUT R0, R0, 0x80, R3, 0xf8, !PT ;  /* 0x0000008000007812 */ /* 0x000fc800078ef803 */
[----:B------:R-:W-:-:S07]  /*10150*/  PRMT R8, R0, 0x7610, R8 ;  /* 0x0000761000087816 */ /* 0x000fce0000000008 */
.L_x_23873:
[----:B------:R-:W-:Y:S05]  /*10160*/  BSYNC.RECONVERGENT B0 ;  /* 0x0000000000007941 */ /* 0x000fea0003800200 */
.L_x_23872:
[----:B------:R-:W-:Y:S01]  /*10170*/  STG.E.U8 desc[UR36][R16.64], R8 ;  /* 0x0000000810007986 */ /* 0x000fe2000c101124 */
[----:B------:R-:W-:Y:S05]  /*10180*/  EXIT ;  /* 0x000000000000794d */ /* 0x000fea0003800000 */
.L_x_23870:
        /* <DEDUP_REMOVED lines=17> */
.L_x_23877:
[----:B------:R-:W-:-:S04]  /*102a0*/  SHF.R.U32.HI R3, RZ, 0x18, R3 ;  /* 0x00000018ff037819 */ /* 0x000fc80000011603 */
[----:B------:R-:W-:-:S04]  /*102b0*/  LOP3.LUT R0, R0, 0x80, R3, 0xf8, !PT ;  /* 0x0000008000007812 */ /* 0x000fc800078ef803 */
[----:B------:R-:W-:-:S07]  /*102c0*/  PRMT R8, R0, 0x7610, R8 ;  /* 0x0000761000087816 */ /* 0x000fce0000000008 */
.L_x_23876:
[----:B------:R-:W-:Y:S05]  /*102d0*/  BSYNC.RECONVERGENT B0 ;  /* 0x0000000000007941 */ /* 0x000fea0003800200 */
.L_x_23875:
[----:B------:R-:W-:Y:S01]  /*102e0*/  STG.E.U8 desc[UR36][R16.64], R8 ;  /* 0x0000000810007986 */ /* 0x000fe2000c101124 */
[----:B------:R-:W-:Y:S05]  /*102f0*/  EXIT ;  /* 0x000000000000794d */ /* 0x000fea0003800000 */
.L_x_23869:
        /* <DEDUP_REMOVED lines=22> */
.L_x_23879:
[----:B------:R-:W-:-:S04]  /*10460*/  LOP3.LUT R19, R19, 0xffff, RZ, 0xc0, !PT ;  /* 0x0000ffff13137812 */ /* 0x000fc800078ec0ff */
[----:B------:R-:W-:-:S05]  /*10470*/  PRMT R19, R19, 0x8880, RZ ;  /* 0x0000888013137816 */ /* 0x000fca00000000ff */
[----:B0-23--:R-:W-:-:S05]  /*10480*/  IMAD.MOV.U32 R2, RZ, RZ, R19 ;  /* 0x000000ffff027224 */ /* 0x00dfca00078e0013 */
[----:B------:R-:W-:-:S05]  /*10490*/  SHF.R.S32.HI R3, RZ, 0x1f, R2 ;  /* 0x0000001fff037819 */ /* 0x000fca0000011402 */
[----:B------:R-:W-:Y:S01]  /*104a0*/  STG.E.64 desc[UR36][R16.64], R2 ;  /* 0x0000000210007986 */ /* 0x000fe2000c101b24 */
[----:B------:R-:W-:Y:S05]  /*104b0*/  EXIT ;  /* 0x000000000000794d */ /* 0x000fea0003800000 */
.L_x_23878:
[----:B------:R-:W-:-:S04]  /*104c0*/  LOP3.LUT R19, R19, 0xffff, RZ, 0xc0, !PT ;  /* 0x0000ffff13137812 */ /* 0x000fc800078ec0ff */
[----:B0-23--:R-:W-:-:S05]  /*104d0*/  PRMT R3, R19, 0x8880, RZ ;  /* 0x0000888013037816 */ /* 0x00dfca00000000ff */
[----:B------:R-:W-:Y:S01]  /*104e0*/  STG.E desc[UR36][R16.64], R3 ;  /* 0x0000000310007986 */ /* 0x000fe2000c101924 */
[----:B------:R-:W-:Y:S05]  /*104f0*/  EXIT ;  /* 0x000000000000794d */ /* 0x000fea0003800000 */
.L_x_23868:
        /* <DEDUP_REMOVED lines=10> */
.L_x_23881:
[----:B------:R-:W-:Y:S02]  /*105a0*/  PRMT R4, R19, 0x8880, RZ ;  /* 0x0000888013047816 */ /* 0x000fe400000000ff */
[----:B------:R-:W-:Y:S02]  /*105b0*/  CS2R R6, SRZ ;  /* 0x0000000000067805 */ /* 0x000fe4000001ff00 */
[----:B------:R-:W-:-:S06]  /*105c0*/  PRMT R4, R4, 0x7710, RZ ;  /* 0x0000771004047816 */ /* 0x000fcc00000000ff */
[----:B------:R-:W1:Y:S02]  /*105d0*/  I2F.F64.S16 R4, R4 ;  /* 0x0000000400047312 */ /* 0x000e640000101c00 */
[----:B-1----:R-:W-:Y:S01]  /*105e0*/  STG.E.128 desc[UR36][R16.64], R4 ;  /* 0x0000000410007986 */ /* 0x002fe2000c101d24 */
[----:B------:R-:W-:Y:S05]  /*105f0*/  EXIT ;  /* 0x000000000000794d */ /* 0x000fea0003800000 */
.L_x_23880:
[----:B------:R-:W-:-:S09]  /*10600*/  UISETP.NE.AND UP0, UPT, UR4, 0xf, UPT ;  /* 0x0000000f0400788c */ /* 0x000fd2000bf05270 */
[----:B------:R-:W-:Y:S05]  /*10610*/  BRA.U !UP0, `(.L_x_23882) ;  /* 0x0000000108e87547 */ /* 0x000fea000b800000 */
[----:B------:R-:W-:-:S09]  /*10620*/  UISETP.NE.AND UP0, UPT, UR4, 0x17, UPT ;  /* 0x000000170400788c */ /* 0x000fd2000bf05270 */
[----:B------:R-:W-:Y:S05]  /*10630*/  BRA.U !UP0, `(.L_x_23883) ;  /* 0x0000000108907547 */ /* 0x000fea000b800000 */
[----:B------:R-:W-:-:S09]  /*10640*/  UISETP.NE.AND UP0, UPT, UR4, 0x18, UPT ;  /* 0x000000180400788c */ /* 0x000fd2000bf05270 */
[----:B------:R-:W-:Y:S05]  /*10650*/  BRA.U !UP0, `(.L_x_23884) ;  /* 0x0000000108447547 */ /* 0x000fea000b800000 */
.L_x_23861:
        /* <DEDUP_REMOVED lines=16> */
.L_x_23885:
[----:B------:R-:W-:Y:S05]  /*10760*/  EXIT ;  /* 0x000000000000794d */ /* 0x000fea0003800000 */
.L_x_23884:
        /* <DEDUP_REMOVED lines=13> */
.L_x_23887:
[----:B------:R-:W-:Y:S05]  /*10840*/  BSYNC.RECONVERGENT B0 ;  /* 0x0000000000007941 */ /* 0x000fea0003800200 */
.L_x_23886:
[----:B------:R-:W-:-:S05]  /*10850*/  LOP3.LUT R3, R0, 0x80, R3, 0xf8, !PT ;  /* 0x0000008000037812 */ /* 0x000fca00078ef803 */
[----:B------:R-:W-:Y:S01]  /*10860*/  STG.E.U8 desc[UR36][R16.64], R3 ;  /* 0x0000000310007986 */ /* 0x000fe2000c101124 */
[----:B------:R-:W-:Y:S05]  /*10870*/  EXIT ;  /* 0x000000000000794d */ /* 0x000fea0003800000 */
.L_x_23883:
        /* <DEDUP_REMOVED lines=12> */
.L_x_23889:
[----:B------:R-:W-:Y:S01]  /*10940*/  IMAD.MOV.U32 R0, RZ, RZ, 0x7f ;  /* 0x0000007fff007424 */ /* 0x000fe200078e00ff */
[----:B------:R-:W-:-:S04]  /*10950*/  ISETP.GT.U32.AND P0, PT, R2, 0x7f800000, PT ;  /* 0x7f8000000200780c */ /* 0x000fc80003f04070 */
[----:B------:R-:W-:-:S09]  /*10960*/  SEL R0, R0, 0x7c, P0 ;  /* 0x0000007c00007807 */ /* 0x000fd20000000000 */
.L_x_23890:
[----:B------:R-:W-:Y:S05]  /*10970*/  BSYNC.RECONVERGENT B0 ;  /* 0x0000000000007941 */ /* 0x000fea0003800200 */
.L_x_23888:
[----:B------:R-:W-:-:S04]  /*10980*/  SHF.R.U32.HI R3, RZ, 0x18, R3 ;  /* 0x00000018ff037819 */ /* 0x000fc80000011603 */
[----:B------:R-:W-:-:S05]  /*10990*/  LOP3.LUT R3, R0, 0x80, R3, 0xf8, !PT ;  /* 0x0000008000037812 */ /* 0x000fca00078ef803 */
[----:B------:R-:W-:Y:S01]  /*109a0*/  STG.E.U8 desc[UR36][R16.64], R3 ;  /* 0x0000000310007986 */ /* 0x000fe2000c101124 */
[----:B------:R-:W-:Y:S05]  /*109b0*/  EXIT ;  /* 0x000000000000794d */ /* 0x000fea0003800000 */
.L_x_23882:
[----:B------:R-:W1:Y:S02]  /*109c0*/  I2F.S8 R0, R19 ;  /* 0x0000001300007306 */ /* 0x000e640000001400 */
[----:B-1----:R-:W-:-:S05]  /*109d0*/  F2FP.BF16.F32.PACK_AB R0, RZ, R0 ;  /* 0x00000000ff00723e */ /* 0x002fca00000010ff */
[----:B------:R-:W-:Y:S01]  /*109e0*/  STG.E.U16 desc[UR36][R16.64], R0 ;  /* 0x0000000010007986 */ /* 0x000fe2000c101524 */
[----:B------:R-:W-:Y:S05]  /*109f0*/  EXIT ;  /* 0x000000000000794d */ /* 0x000fea0003800000 */
.L_x_23891:
        /* <DEDUP_REMOVED lines=16> */
.L_x_26033:


//--------------------- .text._ZN2at6native27unrolled_elementwise_kernelINS0_13BinaryFunctorIaaaNS0_17BitwiseAndFunctorIaEEEESt5arrayIPcLm3EELi4E23TrivialOffsetCalculatorILi2EjES9_ILi1EjENS0_6memory12LoadWithCastILi2EEENSC_13StoreWithCastILi1EEEEEviT_T0_T2_T3_T4_T5_ --------------------------
	.section	.text._ZN2at6native27unrolled_elementwise_kernelINS0_13BinaryFunctorIaaaNS0_17BitwiseAndFunctorIaEEEESt5arrayIPcLm3EELi4E23TrivialOffsetCalculatorILi2EjES9_ILi1EjENS0_6memory12LoadWithCastILi2EEENSC_13StoreWithCastILi1EEEEEviT_T0_T2_T3_T4_T5_,"ax",@progbits
	.align	128
        .global         _ZN2at6native27unrolled_elementwise_kernelINS0_13BinaryFunctorIaaaNS0_17BitwiseAndFunctorIaEEEESt5arrayIPcLm3EELi4E23TrivialOffsetCalculatorILi2EjES9_ILi1EjENS0_6memory12LoadWithCastILi2EEENSC_13StoreWithCastILi1EEEEEviT_T0_T2_T3_T4_T5_
        .type           _ZN2at6native27unrolled_elementwise_kernelINS0_13BinaryFunctorIaaaNS0_17BitwiseAndFunctorIaEEEESt5arrayIPcLm3EELi4E23TrivialOffsetCalculatorILi2EjES9_ILi1EjENS0_6memory12LoadWithCastILi2EEENSC_13StoreWithCastILi1EEEEEviT_T0_T2_T3_T4_T5_,@function
        .size           _ZN2at6native27unrolled_elementwise_kernelINS0_13BinaryFunctorIaaaNS0_17BitwiseAndFunctorIaEEEESt5arrayIPcLm3EELi4E23TrivialOffsetCalculatorILi2EjES9_ILi1EjENS0_6memory12LoadWithCastILi2EEENSC_13StoreWithCastILi1EEEEEviT_T0_T2_T3_T4_T5_,(.L_x_26034 - _ZN2at6native27unrolled_elementwise_kernelINS0_13BinaryFunctorIaaaNS0_17BitwiseAndFunctorIaEEEESt5arrayIPcLm3EELi4E23TrivialOffsetCalculatorILi2EjES9_ILi1EjENS0_6memory12LoadWithCastILi2EEENSC_13StoreWithCastILi1EEEEEviT_T0_T2_T3_T4_T5_)
        .other          _ZN2at6native27unrolled_elementwise_kernelINS0_13BinaryFunctorIaaaNS0_17BitwiseAndFunctorIaEEEESt5arrayIPcLm3EELi4E23TrivialOffsetCalculatorILi2EjES9_ILi1EjENS0_6memory12LoadWithCastILi2EEENSC_13StoreWithCastILi1EEEEEviT_T0_T2_T3_T4_T5_,@"STO_CUDA_ENTRY STV_DEFAULT"
_ZN2at6native27unrolled_elementwise_kernelINS0_13BinaryFunctorIaaaNS0_17BitwiseAndFunctorIaEEEESt5arrayIPcLm3EELi4E23TrivialOffsetCalculatorILi2EjES9_ILi1EjENS0_6memory12LoadWithCastILi2EEENSC_13StoreWithCastILi1EEEEEviT_T0_T2_T3_T4_T5_:
.text._ZN2at6native27unrolled_elementwise_kernelINS0_13BinaryFunctorIaaaNS0_17BitwiseAndFunctorIaEEEESt5arrayIPcLm3EELi4E23TrivialOffsetCalculatorILi2EjES9_ILi1EjENS0_6memory12LoadWithCastILi2EEENSC_13StoreWithCastILi1EEEEEviT_T0_T2_T3_T4_T5_:
        /* <DEDUP_REMOVED lines=33> */
.L_x_23897:
[----:B------:R3:W5:Y:S01]  /*0210*/  LDG.E.U8 R27, desc[UR36][R4.64] ;  /* 0x00000024041b7981 */ /* 0x000762000c1e1100 */
[----:B------:R-:W-:Y:S05]  /*0220*/  BRA `(.L_x_23899) ;  /* 0x0000000c00507947 */ /* 0x000fea0003800000 */
.L_x_23896:
        /* <DEDUP_REMOVED lines=8> */
.L_x_23901:
[----:B------:R1:W5:Y:S01]  /*02b0*/  LDG.E.U8 R27, desc[UR36][R4.64] ;  /* 0x00000024041b7981 */ /* 0x000362000c1e1100 */
[----:B------:R-:W-:Y:S05]  /*02c0*/  BRA `(.L_x_23899) ;  /* 0x0000000c00287947 */ /* 0x000fea0003800000 */
.L_x_23900:
[----:B------:R2:W5:Y:S01]  /*02d0*/  LDG.E.U16 R27, desc[UR36][R4.64] ;  /* 0x00000024041b7981 */ /* 0x000562000c1e1500 */
[----:B------:R-:W-:Y:S05]  /*02e0*/  BRA `(.L_x_23899) ;  /* 0x0000000c00207947 */ /* 0x000fea0003800000 */
.L_x_23895:
        /* <DEDUP_REMOVED lines=9> */
.L_x_23903:
[----:B------:R-:W2:Y:S02]  /*0380*/  LDG.E.U16 R0, desc[UR36][R4.64] ;  /* 0x0000002404007981 */ /* 0x000ea4000c1e1500 */
[----:B--2---:R-:W-:-:S06]  /*0390*/  HADD2.F32 R0, -RZ, R0.H0_H0 ;  /* 0x20000000ff007230 */ /* 0x004fcc0000004100 */
[----:B------:R-:W0:Y:S02]  /*03a0*/  F2I.FTZ.TRUNC.NTZ R0, R0 ;  /* 0x0000000000007305 */ /* 0x000e24000021f100 */
[----:B0-----:R-:W-:Y:S01]  /*03b0*/  PRMT R27, R0, 0x7610, R27 ;  /* 0x00007610001b7816 */ /* 0x001fe2000000001b */
[----:B------:R-:W-:Y:S06]  /*03c0*/  BRA `(.L_x_23899) ;  /* 0x0000000800e87947 */ /* 0x000fec0003800000 */
.L_x_23902:
        /* <DEDUP_REMOVED lines=9> */
.L_x_23905:
[----:B------:R-:W2:Y:S02]  /*0460*/  LDG.E.U16 R4, desc[UR36][R4.64] ;  /* 0x0000002404047981 */ /* 0x000ea4000c1e1500 */
[----:B--2---:R-:W-:-:S06]  /*0470*/  HADD2.F32 R0, -RZ, R4.H0_H0 ;  /* 0x20000004ff007230 */ /* 0x004fcc0000004100 */
[----:B------:R-:W0:Y:S02]  /*0480*/  F2I.FTZ.TRUNC.NTZ R0, R0 ;  /* 0x0000000000007305 */ /* 0x000e24000021f100 */
[----:B0-----:R-:W-:Y:S01]  /*0490*/  PRMT R27, R0, 0x7610, R27 ;  /* 0x00007610001b7816 */ /* 0x001fe2000000001b */
[----:B------:R-:W-:Y:S06]  /*04a0*/  BRA `(.L_x_23899) ;  /* 0x0000000800b07947 */ /* 0x000fec0003800000 */
.L_x_23904:
[----:B------:R-:W2:Y:S02]  /*04b0*/  LDG.E.64 R4, desc[UR36][R4.64] ;  /* 0x0000002404047981 */ /* 0x000ea4000c1e1b00 */
[----:B--2---:R0:W1:Y:S02]  /*04c0*/  F2I.F64.TRUNC R27, R4 ;  /* 0x00000004001b7311 */ /* 0x004064000030d100 */
[----:B01----:R-:W-:Y:S05]  /*04d0*/  BRA `(.L_x_23899) ;  /* 0x0000000800a47947 */ /* 0x003fea0003800000 */
.L_x_23894:
        /* <DEDUP_REMOVED lines=12> */
.L_x_23908:
[----:B------:R-:W2:Y:S02]  /*05a0*/  LDG.E.64 R4, desc[UR36][R4.64] ;  /* 0x0000002404047981 */ /* 0x000ea4000c1e1b00 */
[----:B--2---:R0:W1:Y:S02]  /*05b0*/  F2I.F64.TRUNC R27, R4 ;  /* 0x00000004001b7311 */ /* 0x004064000030d100 */
[----:B01----:R-:W-:Y:S05]  /*05c0*/  BRA `(.L_x_23899) ;  /* 0x0000000800687947 */ /* 0x003fea0003800000 */
.L_x_23907:
        /* <DEDUP_REMOVED lines=27> */
.L_x_23910:
        /* <DEDUP_REMOVED lines=15> */
.L_x_23909:
[----:B------:R-:W2:Y:S02]  /*0870*/  LDG.E.U16 R0, desc[UR36][R4.64] ;  /* 0x0000002404007981 */ /* 0x000ea4000c1e1500 */
[----:B--2---:R-:W-:-:S06]  /*0880*/  IMAD.U32 R0, R0, 0x10000, RZ ;  /* 0x0001000000007824 */ /* 0x004fcc00078e00ff */
[----:B------:R-:W0:Y:S02]  /*0890*/  F2I.FTZ.TRUNC.NTZ R0, R0 ;  /* 0x0000000000007305 */ /* 0x000e24000021f100 */
[----:B0-----:R-:W-:Y:S01]  /*08a0*/  PRMT R27, R0, 0x7610, R27 ;  /* 0x00007610001b7816 */ /* 0x001fe2000000001b */
[----:B------:R-:W-:Y:S06]  /*08b0*/  BRA `(.L_x_23899) ;  /* 0x0000000400ac7947 */ /* 0x000fec0003800000 */
.L_x_23906:
        /* <DEDUP_REMOVED lines=10> */
.L_x_23913:
        /* <DEDUP_REMOVED lines=21> */
.L_x_23917:
[----:B------:R-:W-:Y:S05]  /*0ab0*/  BSYNC.RECONVERGENT B1 ;  /* 0x0000000000017941 */ /* 0x000fea0003800200 */
.L_x_23916:
[----:B------:R-:W-:Y:S01]  /*0ac0*/  IMAD.SHL.U32 R0, R0, 0x100000, RZ ;  /* 0x0010000000007824 */ /* 0x000fe200078e00ff */
[----:B------:R-:W-:-:S04]  /*0ad0*/  LEA R3, R3, 0x3b800000, 0x17 ;  /* 0x3b80000003037811 */ /* 0x000fc800078eb8ff */
[----:B------:R-:W-:-:S07]  /*0ae0*/  LOP3.LUT R0, R3, R0, R7, 0xfe, !PT ;  /* 0x0000000003007212 */ /* 0x000fce00078efe07 */
.L_x_23915:
[----:B------:R-:W-:Y:S05]  /*0af0*/  BSYNC.RECONVERGENT B0 ;  /* 0x0000000000007941 */ /* 0x000fea0003800200 */
.L_x_23914:
[----:B------:R-:W0:Y:S02]  /*0b00*/  F2I.FTZ.TRUNC.NTZ R0, R0 ;  /* 0x0000000000007305 */ /* 0x000e24000021f100 */
[----:B0-----:R-:W-:Y:S01]  /*0b10*/  PRMT R27, R0, 0x7610, R27 ;  /* 0x00007610001b7816 */ /* 0x001fe2000000001b */
[----:B------:R-:W-:Y:S06]  /*0b20*/  BRA `(.L_x_23899) ;  /* 0x0000000400107947 */ /* 0x000fec0003800000 */
.L_x_23912:
        /* <DEDUP_REMOVED lines=21> */
.L_x_23921:
[----:B------:R-:W-:Y:S05]  /*0c80*/  BSYNC.RECONVERGENT B1 ;  /* 0x0000000000017941 */ /* 0x000fea0003800200 */
.L_x_23920:
[----:B------:R-:W-:Y:S01]  /*0c90*/  IMAD.SHL.U32 R0, R0, 0x200000, RZ ;  /* 0x0020000000007824 */ /* 0x000fe200078e00ff */
[----:B------:R-:W-:-:S04]  /*0ca0*/  LEA R3, R3, 0x37800000, 0x17 ;  /* 0x3780000003037811 */ /* 0x000fc800078eb8ff */
[----:B------:R-:W-:-:S07]  /*0cb0*/  LOP3.LUT R0, R3, R0, R7, 0xfe, !PT ;  /* 0x0000000003007212 */ /* 0x000fce00078efe07 */
.L_x_23919:
[----:B------:R-:W-:Y:S05]  /*0cc0*/  BSYNC.RECONVERGENT B0 ;  /* 0x0000000000007941 */ /* 0x000fea0003800200 */
.L_x_23918:
[----:B------:R-:W0:Y:S02]  /*0cd0*/  F2I.FTZ.TRUNC.NTZ R0, R0 ;  /* 0x0000000000007305 */ /* 0x000e24000021f100 */
[----:B0-----:R-:W-:Y:S01]  /*0ce0*/  PRMT R27, R0, 0x7610, R27 ;  /* 0x00007610001b7816 */ /* 0x001fe2000000001b */
[----:B------:R-:W-:Y:S06]  /*0cf0*/  BRA `(.L_x_23899) ;  /* 0x00000000009c7947 */ /* 0x000fec0003800000 */
.L_x_23911:
[----:B------:R-:W-:-:S09]  /*0d00*/  UISETP.NE.AND UP0, UPT, UR4, 0x1c, UPT ;  /* 0x0000001c0400788c */ /* 0x000fd2000bf05270 */
[----:B------:R-:W-:Y:S05]  /*0d10*/  BRA.U !UP0, `(.L_x_23922) ;  /* 0x0000000108907547 */ /* 0x000fea000b800000 */
[----:B------:R-:W-:-:S09]  /*0d20*/  UISETP.NE.AND UP0, UPT, UR4, 0x1d, UPT ;  /* 0x0000001d0400788c */ /* 0x000fd2000bf05270 */
[----:B------:R-:W-:Y:S05]  /*0d30*/  BRA.U !UP0, `(.L_x_23923) ;  /* 0x0000000108807547 */ /* 0x000fea000b800000 */
[----:B------:R-:W-:-:S09]  /*0d40*/  UISETP.NE.AND UP0, UPT, UR4, 0x2c, UPT ;  /* 0x0000002c0400788c */ /* 0x000fd2000bf05270 */
[----:B------:R-:W-:Y:S05]  /*0d50*/  BRA.U !UP0, `(.L_x_23924) ;  /* 0x0000000108487547 */ /* 0x000fea000b800000 */
.L_x_23898:
        /* <DEDUP_REMOVED lines=16> */
.L_x_23925:
[----:B------:R-:W-:Y:S01]  /*0e60*/  PRMT R27, RZ, 0x7610, R27 ;  /* 0x00007610ff1b7816 */ /* 0x000fe2000000001b */
[----:B------:R-:W-:Y:S06]  /*0e70*/  BRA `(.L_x_23899) ;  /* 0x00000000003c7947 */ /* 0x000fec0003800000 */
.L_x_23924:
        /* <DEDUP_REMOVED lines=8> */
.L_x_23927:
[----:B------:R-:W-:Y:S05]  /*0f00*/  BSYNC.RECONVERGENT B0 ;  /* 0x0000000000007941 */ /* 0x000fea0003800200 */
.L_x_23926:
[----:B------:R-:W0:Y:S02]  /*0f10*/  F2I.FTZ.TRUNC.NTZ R0, R0 ;  /* 0x0000000000007305 */ /* 0x000e24000021f100 */
[----:B0-----:R-:W-:Y:S01]  /*0f20*/  PRMT R27, R0, 0x7610, R27 ;  /* 0x00007610001b7816 */ /* 0x001fe2000000001b */
[----:B------:R-:W-:Y:S06]  /*0f30*/  BRA `(.L_x_23899) ;  /* 0x00000000000c7947 */ /* 0x000fec0003800000 */
.L_x_23923:
[----:B------:R0:W5:Y:S01]  /*0f40*/  LDG.E.U8 R27, desc[UR36][R4.64] ;  /* 0x00000024041b7981 */ /* 0x000162000c1e1100 */
[----:B------:R-:W-:Y:S05]  /*0f50*/  BRA `(.L_x_23899) ;  /* 0x0000000000047947 */ /* 0x000fea0003800000 */
.L_x_23922:
[----:B------:R0:W5:Y:S02]  /*0f60*/  LDG.E.U8 R27, desc[UR36][R4.64] ;  /* 0x00000024041b7981 */ /* 0x000164000c1e1100 */
.L_x_23899:
        /* <DEDUP_REMOVED lines=18> */
.L_x_23931:
[----:B------:R1:W5:Y:S01]  /*1090*/  LDG.E.U8 R22, desc[UR36][R4.64] ;  /* 0x0000002404167981 */ /* 0x000362000c1e1100 */
[----:B------:R-:W-:Y:S05]  /*10a0*/  BRA `(.L_x_23933) ;  /* 0x0000000c00507947 */ /* 0x000fea0003800000 */
.L_x_23930:
        /* <DEDUP_REMOVED lines=8> */
.L_x_23935:
[----:B------:R3:W5:Y:S01]  /*1130*/  LDG.E.U8 R22, desc[UR36][R4.64] ;  /* 0x0000002404167981 */ /* 0x000762000c1e1100 */
[----:B------:R-:W-:Y:S05]  /*1140*/  BRA `(.L_x_23933) ;  /* 0x0000000c00287947 */ /* 0x000fea0003800000 */
.L_x_23934:
[----:B------:R2:W5:Y:S01]  /*1150*/  LDG.E.U16 R22, desc[UR36][R4.64] ;  /* 0x0000002404167981 */ /* 0x000562000c1e1500 */
[----:B------:R-:W-:Y:S05]  /*1160*/  BRA `(.L_x_23933) ;  /* 0x0000000c00207947 */ /* 0x000fea0003800000 */
.L_x_23929:
        /* <DEDUP_REMOVED lines=9> */
.L_x_23937:
[----:B------:R-:W2:Y:S02]  /*1200*/  LDG.E.U16 R0, desc[UR36][R4.64] ;  /* 0x0000002404007981 */ /* 0x000ea4000c1e1500 */
[----:B--2---:R-:W-:-:S06]  /*1210*/  HADD2.F32 R0, -RZ, R0.H0_H0 ;  /* 0x20000000ff007230 */ /* 0x004fcc0000004100 */
[----:B------:R-:W0:Y:S02]  /*1220*/  F2I.FTZ.TRUNC.NTZ R0, R0 ;  /* 0x0000000000007305 */ /* 0x000e24000021f100 */
[----:B0-----:R-:W-:Y:S01]  /*1230*/  PRMT R22, R0, 0x7610, R22 ;  /* 0x0000761000167816 */ /* 0x001fe20000000016 */
[----:B------:R-:W-:Y:S06]  /*1240*/  BRA `(.L_x_23933) ;  /* 0x0000000800e87947 */ /* 0x000fec0003800000 */
.L_x_23936:
        /* <DEDUP_REMOVED lines=9> */
.L_x_23939:
[----:B------:R-:W2:Y:S02]  /*12e0*/  LDG.E.U16 R4, desc[UR36][R4.64] ;  /* 0x0000002404047981 */ /* 0x000ea4000c1e1500 */
[----:B--2---:R-:W-:-:S06]  /*12f0*/  HADD2.F32 R0, -RZ, R4.H0_H0 ;  /* 0x20000004ff007230 */ /* 0x004fcc0000004100 */
[----:B------:R-:W0:Y:S02]  /*1300*/  F2I.FTZ.TRUNC.NTZ R0, R0 ;  /* 0x0000000000007305 */ /* 0x000e24000021f100 */
[----:B0-----:R-:W-:Y:S01]  /*1310*/  PRMT R22, R0, 0x7610, R22 ;  /* 0x0000761000167816 */ /* 0x001fe20000000016 */
[----:B------:R-:W-:Y:S06]  /*1320*/  BRA `(.L_x_23933) ;  /* 0x0000000800b07947 */ /* 0x000fec0003800000 */
.L_x_23938:
[----:B------:R-:W2:Y:S02]  /*1330*/  LDG.E.64 R4, desc[UR36][R4.64] ;  /* 0x0000002404047981 */ /* 0x000ea4000c1e1b00 */
[----:B--2---:R0:W1:Y:S02]  /*1340*/  F2I.F64.TRUNC R22, R4 ;  /* 0x0000000400167311 */ /* 0x004064000030d100 */
[----:B01----:R-:W-:Y:S05]  /*1350*/  BRA `(.L_x_23933) ;  /* 0x0000000800a47947 */ /* 0x003fea0003800000 */
.L_x_23928:
        /* <DEDUP_REMOVED lines=12> */
.L_x_23942:
[----:B------:R-:W2:Y:S02]  /*1420*/  LDG.E.64 R4, desc[UR36][R4.64] ;  /* 0x0000002404047981 */ /* 0x000ea4000c1e1b00 */
[----:B--2---:R0:W1:Y:S02]  /*1430*/  F2I.F64.TRUNC R22, R4 ;  /* 0x0000000400167311 */ /* 0x004064000030d100 */
[----:B01----:R-:W-:Y:S05]  /*1440*/  BRA `(.L_x_23933) ;  /* 0x0000000800687947 */ /* 0x003fea0003800000 */
.L_x_23941:
        /* <DEDUP_REMOVED lines=27> */
.L_x_23944:
        /* <DEDUP_REMOVED lines=15> */
.L_x_23943:
[----:B------:R-:W2:Y:S02]  /*16f0*/  LDG.E.U16 R0, desc[UR36][R4.64] ;  /* 0x0000002404007981 */ /* 0x000ea4000c1e1500 */
[----:B--2---:R-:W-:-:S06]  /*1700*/  IMAD.U32 R0, R0, 0x10000, RZ ;  /* 0x0001000000007824 */ /* 0x004fcc00078e00ff */
[----:B------:R-:W0:Y:S02]  /*1710*/  F2I.FTZ.TRUNC.NTZ R0, R0 ;  /* 0x0000000000007305 */ /* 0x000e24000021f100 */
[----:B0-----:R-:W-:Y:S01]  /*1720*/  PRMT R22, R0, 0x7610, R22 ;  /* 0x0000761000167816 */ /* 0x001fe20000000016 */
[----:B------:R-:W-:Y:S06]  /*1730*/  BRA `(.L_x_23933) ;  /* 0x0000000400ac7947 */ /* 0x000fec0003800000 */
.L_x_23940:
        /* <DEDUP_REMOVED lines=10> */
.L_x_23947:
        /* <DEDUP_REMOVED lines=21> */
.L_x_23951:
[----:B------:R-:W-:Y:S05]  /*1930*/  BSYNC.RECONVERGENT B1 ;  /* 0x0000000000017941 */ /* 0x000fea0003800200 */
.L_x_23950:
[----:B------:R-:W-:Y:S01]  /*1940*/  IMAD.SHL.U32 R0, R0, 0x100000, RZ ;  /* 0x0010000000007824 */ /* 0x000fe200078e00ff */
[----:B------:R-:W-:-:S04]  /*1950*/  LEA R3, R3, 0x3b800000, 0x17 ;  /* 0x3b80000003037811 */ /* 0x000fc800078eb8ff */
[----:B------:R-:W-:-:S07]  /*1960*/  LOP3.LUT R0, R3, R0, R7, 0xfe, !PT ;  /* 0x0000000003007212 */ /* 0x000fce00078efe07 */
.L_x_23949:
[----:B------:R-:W-:Y:S05]  /*1970*/  BSYNC.RECONVERGENT B0 ;  /* 0x0000000000007941 */ /* 0x000fea0003800200 */
.L_x_23948:
[----:B------:R-:W0:Y:S02]  /*1980*/  F2I.FTZ.TRUNC.NTZ R0, R0 ;  /* 0x0000000000007305 */ /* 0x000e24000021f100 */
[----:B0-----:R-:W-:Y:S01]  /*1990*/  PRMT R22, R0, 0x7610, R22 ;  /* 0x0000761000167816 */ /* 0x001fe20000000016 */
[----:B------:R-:W-:Y:S06]  /*19a0*/  BRA `(.L_x_23933) ;  /* 0x0000000400107947 */ /* 0x000fec0003800000 */
.L_x_23946:
        /* <DEDUP_REMOVED lines=21> */
.L_x_23955:
[----:B------:R-:W-:Y:S05]  /*1b00*/  BSYNC.RECONVERGENT B1 ;  /* 0x0000000000017941 */ /* 0x000fea0003800200 */
.L_x_23954:
[----:B------:R-:W-:Y:S01]  /*1b10*/  IMAD.SHL.U32 R0, R0, 0x200000, RZ ;  /* 0x0020000000007824 */ /* 0x000fe200078e00ff */
[----:B------:R-:W-:-:S04]  /*1b20*/  LEA R3, R3, 0x37800000, 0x17 ;  /* 0x3780000003037811 */ /* 0x000fc800078eb8ff */
[----:B------:R-:W-:-:S07]  /*1b30*/  LOP3.LUT R0, R3, R0, R7, 0xfe, !PT ;  /* 0x0000000003007212 */ /* 0x000fce00078efe07 */
.L_x_23953:
[----:B------:R-:W-:Y:S05]  /*1b40*/  BSYNC.RECONVERGENT B0 ;  /* 0x0000000000007941 */ /* 0x000fea0003800200 */
.L_x_23952:
[----:B------:R-:W0:Y:S02]  /*1b50*/  F2I.FTZ.TRUNC.NTZ R0, R0 ;  /* 0x0000000000007305 */ /* 0x000e24000021f100 */
[----:B0-----:R-:W-:Y:S01]  /*1b60*/  PRMT R22, R0, 0x7610, R22 ;  /* 0x0000761000167816 */ /* 0x001fe20000000016 */
[----:B------:R-:W-:Y:S06]  /*1b70*/  BRA `(.L_x_23933) ;  /* 0x00000000009c7947 */ /* 0x000fec0003800000 */
.L_x_23945:
[----:B------:R-:W-:-:S09]  /*1b80*/  UISETP.NE.AND UP0, UPT, UR4, 0x1c, UPT ;  /* 0x0000001c0400788c */ /* 0x000fd2000bf05270 */
[----:B------:R-:W-:Y:S05]  /*1b90*/  BRA.U !UP0, `(.L_x_23956) ;  /* 0x0000000108907547 */ /* 0x000fea000b800000 */
[----:B------:R-:W-:-:S09]  /*1ba0*/  UISETP.NE.AND UP0, UPT, UR4, 0x1d, UPT ;  /* 0x0000001d0400788c */ /* 0x000fd2000bf05270 */
[----:B------:R-:W-:Y:S05]  /*1bb0*/  BRA.U !UP0, `(.L_x_23957) ;  /* 0x0000000108807547 */ /* 0x000fea000b800000 */
[----:B------:R-:W-:-:S09]  /*1bc0*/  UISETP.NE.AND UP0, UPT, UR4, 0x2c, UPT ;  /* 0x0000002c0400788c */ /* 0x000fd2000bf05270 */
[----:B------:R-:W-:Y:S05]  /*1bd0*/  BRA.U !UP0, `(.L_x_23958) ;  /* 0x0000000108487547 */ /* 0x000fea000b800000 */
.L_x_23932:
        /* <DEDUP_REMOVED lines=16> */
.L_x_23959:
[----:B------:R-:W-:Y:S01]  /*1ce0*/  PRMT R22, RZ, 0x7610, R22 ;  /* 0x00007610ff167816 */ /* 0x000fe20000000016 */
[----:B------:R-:W-:Y:S06]  /*1cf0*/  BRA `(.L_x_23933) ;  /* 0x00000000003c7947 */ /* 0x000fec0003800000 */
.L_x_23958:
        /* <DEDUP_REMOVED lines=8> */
.L_x_23961:
[----:B------:R-:W-:Y:S05]  /*1d80*/  BSYNC.RECONVERGENT B0 ;  /* 0x0000000000007941 */ /* 0x000fea0003800200 */
.L_x_23960:
[----:B------:R-:W0:Y:S02]  /*1d90*/  F2I.FTZ.TRUNC.NTZ R0, R0 ;  /* 0x0000000000007305 */ /* 0x000e24000021f100 */
[----:B0-----:R-:W-:Y:S01]  /*1da0*/  PRMT R22, R0, 0x7610, R22 ;  /* 0x0000761000167816 */ /* 0x001fe20000000016 */
[----:B------:R-:W-:Y:S06]  /*1db0*/  BRA `(.L_x_23933) ;  /* 0x00000000000c7947 */ /* 0x000fec0003800000 */
.L_x_23957:
[----:B------:R0:W5:Y:S01]  /*1dc0*/  LDG.E.U8 R22, desc[UR36][R4.64] ;  /* 0x0000002404167981 */ /* 0x000162000c1e1100 */
[----:B------:R-:W-:Y:S05]  /*1dd0*/  BRA `(.L_x_23933) ;  /* 0x0000000000047947 */ /* 0x000fea0003800000 */
.L_x_23956:
[----:B------:R0:W5:Y:S02]  /*1de0*/  LDG.E.U8 R22, desc[UR36][R4.64] ;  /* 0x0000002404167981 */ /* 0x000164000c1e1100 */
.L_x_23933:
[----:B------:R-:W-:-:S07]  /*1df0*/  VIADD R29, R23, 0x80 ;  /* 0x00000080171d7836 */ /* 0x000fce0000000000 */
.L_x_23893:
[----:B------:R-:W-:Y:S05]  /*1e00*/  BSYNC.RECONVERGENT B6 ;  /* 0x0000000000067941 */ /* 0x000fea0003800200 */
.L_x_23892:
        /* <DEDUP_REMOVED lines=24> */
.L_x_23967:
[----:B------:R3:W5:Y:S01]  /*1f90*/  LDG.E.U8 R25, desc[UR36][R4.64] ;  /* 0x0000002404197981 */ /* 0x000762000c1e1100 */
[----:B------:R-:W-:Y:S05]  /*1fa0*/  BRA `(.L_x_23969) ;  /* 0x0000000c00507947 */ /* 0x000fea0003800000 */
.L_x_23966:
        /* <DEDUP_REMOVED lines=8> */
.L_x_23971:
[----:B------:R0:W5:Y:S01]  /*2030*/  LDG.E.U8 R25, desc[UR36][R4.64] ;  /* 0x0000002404197981 */ /* 0x000162000c1e1100 */
[----:B------:R-:W-:Y:S05]  /*2040*/  BRA `(.L_x_23969) ;  /* 0x0000000c00287947 */ /* 0x000fea0003800000 */
.L_x_23970:
[----:B------:R0:W5:Y:S01]  /*2050*/  LDG.E.U16 R25, desc[UR36][R4.64] ;  /* 0x0000002404197981 */ /* 0x000162000c1e1500 */
[----:B------:R-:W-:Y:S05]  /*2060*/  BRA `(.L_x_23969) ;  /* 0x0000000c00207947 */ /* 0x000fea0003800000 */
.L_x_23965:
        /* <DEDUP_REMOVED lines=9> */
.L_x_23973:
[----:B------:R-:W2:Y:S02]  /*2100*/  LDG.E.U16 R0, desc[UR36][R4.64] ;  /* 0x0000002404007981 */ /* 0x000ea4000c1e1500 */
[----:B--2---:R-:W-:-:S06]  /*2110*/  HADD2.F32 R0, -RZ, R0.H0_H0 ;  /* 0x20000000ff007230 */ /* 0x004fcc0000004100 */
[----:B------:R-:W0:Y:S02]  /*2120*/  F2I.FTZ.TRUNC.NTZ R0, R0 ;  /* 0x0000000000007305 */ /* 0x000e24000021f100 */
[----:B0-----:R-:W-:Y:S01]  /*2130*/  PRMT R25, R0, 0x7610, R25 ;  /* 0x0000761000197816 */ /* 0x001fe20000000019 */
[----:B------:R-:W-:Y:S06]  /*2140*/  BRA `(.L_x_23969) ;  /* 0x0000000800e87947 */ /* 0x000fec0003800000 */
.L_x_23972:
        /* <DEDUP_REMOVED lines=9> */
.L_x_23975:
[----:B------:R-:W2:Y:S02]  /*21e0*/  LDG.E.U16 R4, desc[UR36][R4.64] ;  /* 0x0000002404047981 */ /* 0x000ea4000c1e1500 */
[----:B--2---:R-:W-:-:S06]  /*21f0*/  HADD2.F32 R0, -RZ, R4.H0_H0 ;  /* 0x20000004ff007230 */ /* 0x004fcc0000004100 */
[----:B------:R-:W0:Y:S02]  /*2200*/  F2I.FTZ.TRUNC.NTZ R0, R0 ;  /* 0x0000000000007305 */ /* 0x000e24000021f100 */
[----:B0-----:R-:W-:Y:S01]  /*2210*/  PRMT R25, R0, 0x7610, R25 ;  /* 0x0000761000197816 */ /* 0x001fe20000000019 */
[----:B------:R-:W-:Y:S06]  /*2220*/  BRA `(.L_x_23969) ;  /* 0x0000000800b07947 */ /* 0x000fec0003800000 */
.L_x_23974:
[----:B------:R-:W2:Y:S02]  /*2230*/  LDG.E.64 R4, desc[UR36][R4.64] ;  /* 0x0000002404047981 */ /* 0x000ea4000c1e1b00 */
[----:B--2---:R0:W1:Y:S02]  /*2240*/  F2I.F64.TRUNC R25, R4 ;  /* 0x0000000400197311 */ /* 0x004064000030d100 */
[----:B01----:R-:W-:Y:S05]  /*2250*/  BRA `(.L_x_23969) ;  /* 0x0000000800a47947 */ /* 0x003fea0003800000 */
.L_x_23964:
        /* <DEDUP_REMOVED lines=12> */
.L_x_23978:
[----:B------:R-:W2:Y:S02]  /*2320*/  LDG.E.64 R4, desc[UR36][R4.64] ;  /* 0x0000002404047981 */ /* 0x000ea4000c1e1b00 */
[----:B--2---:R0:W1:Y:S02]  /*2330*/  F2I.F64.TRUNC R25, R4 ;  /* 0x0000000400197311 */ /* 0x004064000030d100 */
[----:B01----:R-:W-:Y:S05]  /*2340*/  BRA `(.L_x_23969) ;  /* 0x0000000800687947 */ /* 0x003fea0003800000 */
.L_x_23977:
        /* <DEDUP_REMOVED lines=27> */
.L_x_23980:
        /* <DEDUP_REMOVED lines=15> */
.L_x_23979:
[----:B------:R-:W2:Y:S02]  /*25f0*/  LDG.E.U16 R0, desc[UR36][R4.64] ;  /* 0x0000002404007981 */ /* 0x000ea4000c1e1500 */
[----:B--2---:R-:W-:-:S06]  /*2600*/  IMAD.U32 R0, R0, 0x10000, RZ ;  /* 0x0001000000007824 */ /* 0x004fcc00078e00ff */
[----:B------:R-:W0:Y:S02]  /*2610*/  F2I.FTZ.TRUNC.NTZ R0, R0 ;  /* 0x0000000000007305 */ /* 0x000e24000021f100 */
[----:B0-----:R-:W-:Y:S01]  /*2620*/  PRMT R25, R0, 0x7610, R25 ;  /* 0x0000761000197816 */ /* 0x001fe20000000019 */
[----:B------:R-:W-:Y:S06]  /*2630*/  BRA `(.L_x_23969) ;  /* 0x0000000400ac7947 */ /* 0x000fec0003800000 */
.L_x_23976:
        /* <DEDUP_REMOVED lines=10> */
.L_x_23983:
        /* <DEDUP_REMOVED lines=21> */
.L_x_23987:
[----:B------:R-:W-:Y:S05]  /*2830*/  BSYNC.RECONVERGENT B1 ;  /* 0x0000000000017941 */ /* 0x000fea0003800200 */
.L_x_23986:
[----:B------:R-:W-:Y:S01]  /*2840*/  IMAD.SHL.U32 R0, R0, 0x100000, RZ ;  /* 0x0010000000007824 */ /* 0x000fe200078e00ff */
[----:B------:R-:W-:-:S04]  /*2850*/  LEA R3, R3, 0x3b800000, 0x17 ;  /* 0x3b80000003037811 */ /* 0x000fc800078eb8ff */
[----:B------:R-:W-:-:S07]  /*2860*/  LOP3.LUT R0, R3, R0, R7, 0xfe, !PT ;  /* 0x0000000003007212 */ /* 0x000fce00078efe07 */
.L_x_23985:
[----:B------:R-:W-:Y:S05]  /*2870*/  BSYNC.RECONVERGENT B0 ;  /* 0x0000000000007941 */ /* 0x000fea0003800200 */
.L_x_23984:
[----:B------:R-:W0:Y:S02]  /*2880*/  F2I.FTZ.TRUNC.NTZ R0, R0 ;  /* 0x0000000000007305 */ /* 0x000e24000021f100 */
[----:B0-----:R-:W-:Y:S01]  /*2890*/  PRMT R25, R0, 0x7610, R25 ;  /* 0x0000761000197816 */ /* 0x001fe20000000019 */
[----:B------:R-:W-:Y:S06]  /*28a0*/  BRA `(.L_x_23969) ;  /* 0x0000000400107947 */ /* 0x000fec0003800000 */
.L_x_23982:
        /* <DEDUP_REMOVED lines=21> */
.L_x_23991:
[----:B------:R-:W-:Y:S05]  /*2a00*/  BSYNC.RECONVERGENT B1 ;  /* 0x0000000000017941 */ /* 0x000fea0003800200 */
.L_x_23990:
[----:B------:R-:W-:Y:S01]  /*2a10*/  IMAD.SHL.U32 R0, R0, 0x200000, RZ ;  /* 0x0020000000007824 */ /* 0x000fe200078e00ff */
[----:B------:R-:W-:-:S04]  /*2a20*/  LEA R3, R3, 0x37800000, 0x17 ;  /* 0x3780000003037811 */ /* 0x000fc800078eb8ff */
[----:B------:R-:W-:-:S07]  /*2a30*/  LOP3.LUT R0, R3, R0, R7, 0xfe, !PT ;  /* 0x0000000003007212 */ /* 0x000fce00078efe07 */
.L_x_23989:
[----:B------:R-:W-:Y:S05]  /*2a40*/  BSYNC.RECONVERGENT B0 ;  /* 0x0000000000007941 */ /* 0x000fea0003800200 */
.L_x_23988:
[----:B------:R-:W0:Y:S02]  /*2a50*/  F2I.FTZ.TRUNC.NTZ R0, R0 ;  /* 0x0000000000007305 */ /* 0x000e24000021f100 */
[----:B0-----:R-:W-:Y:S01]  /*2a60*/  PRMT R25, R0, 0x7610, R25 ;  /* 0x0000761000197816 */ /* 0x001fe20000000019 */
[----:B------:R-:W-:Y:S06]  /*2a70*/  BRA `(.L_x_23969) ;  /* 0x00000000009c7947 */ /* 0x000fec0003800000 */
.L_x_23981:
        /* <DEDUP_REMOVED lines=14> */
.L_x_23995:
[----:B------:R-:W-:Y:S05]  /*2b60*/  BSYNC.RECONVERGENT B0 ;  /* 0x0000000000007941 */ /* 0x000fea0003800200 */
.L_x_23994:
[----:B------:R-:W0:Y:S02]  /*2b70*/  F2I.FTZ.TRUNC.NTZ R0, R0 ;  /* 0x0000000000007305 */ /* 0x000e24000021f100 */
[----:B0-----:R-:W-:Y:S01]  /*2b80*/  PRMT R25, R0, 0x7610, R25 ;  /* 0x0000761000197816 */ /* 0x001fe20000000019 */
[----:B------:R-:W-:Y:S06]  /*2b90*/  BRA `(.L_x_23969) ;  /* 0x0000000000547947 */ /* 0x000fec0003800000 */
.L_x_23968:
        /* <DEDUP_REMOVED lines=16> */
.L_x_23996:
[----:B------:R-:W-:Y:S01]  /*2ca0*/  PRMT R25, RZ, 0x7610, R25 ;  /* 0x00007610ff197816 */ /* 0x000fe20000000019 */
[----:B------:R-:W-:Y:S06]  /*2cb0*/  BRA `(.L_x_23969) ;  /* 0x00000000000c7947 */ /* 0x000fec0003800000 */
.L_x_23993:
[----:B------:R0:W5:Y:S01]  /*2cc0*/  LDG.E.U8 R25, desc[UR36][R4.64] ;  /* 0x0000002404197981 */ /* 0x000162000c1e1100 */
[----:B------:R-:W-:Y:S05]  /*2cd0*/  BRA `(.L_x_23969) ;  /* 0x0000000000047947 */ /* 0x000fea0003800000 */
.L_x_23992:
[----:B------:R1:W5:Y:S02]  /*2ce0*/  LDG.E.U8 R25, desc[UR36][R4.64] ;  /* 0x0000002404197981 */ /* 0x000364000c1e1100 */
.L_x_23969:
        /* <DEDUP_REMOVED lines=18> */
.L_x_24000:
[----:B------:R0:W5:Y:S01]  /*2e10*/  LDG.E.U8 R28, desc[UR36][R4.64] ;  /* 0x00000024041c7981 */ /* 0x000162000c1e1100 */
[----:B------:R-:W-:Y:S05]  /*2e20*/  BRA `(.L_x_24002) ;  /* 0x0000000c00507947 */ /* 0x000fea0003800000 */
.L_x_23999:
        /* <DEDUP_REMOVED lines=8> */
.L_x_24004:
[----:B------:R0:W5:Y:S01]  /*2eb0*/  LDG.E.U8 R28, desc[UR36][R4.64] ;  /* 0x00000024041c7981 */ /* 0x000162000c1e1100 */
[----:B------:R-:W-:Y:S05]  /*2ec0*/  BRA `(.L_x_24002) ;  /* 0x0000000c00287947 */ /* 0x000fea0003800000 */
.L_x_24003:
[----:B------:R0:W5:Y:S01]  /*2ed0*/  LDG.E.U16 R28, desc[UR36][R4.64] ;  /* 0x00000024041c7981 */ /* 0x000162000c1e1500 */
[----:B------:R-:W-:Y:S05]  /*2ee0*/  BRA `(.L_x_24002) ;  /* 0x0000000c00207947 */ /* 0x000fea0003800000 */
.L_x_23998:
        /* <DEDUP_REMOVED lines=9> */
.L_x_24006:
[----:B------:R-:W2:Y:S02]  /*2f80*/  LDG.E.U16 R0, desc[UR36][R4.64] ;  /* 0x0000002404007981 */ /* 0x000ea4000c1e1500 */
[----:B--2---:R-:W-:-:S06]  /*2f90*/  HADD2.F32 R0, -RZ, R0.H0_H0 ;  /* 0x20000000ff007230 */ /* 0x004fcc0000004100 */
[----:B------:R-:W0:Y:S02]  /*2fa0*/  F2I.FTZ.TRUNC.NTZ R0, R0 ;  /* 0x0000000000007305 */ /* 0x000e24000021f100 */
[----:B0-----:R-:W-:Y:S01]  /*2fb0*/  PRMT R28, R0, 0x7610, R28 ;  /* 0x00007610001c7816 */ /* 0x001fe2000000001c */
[----:B------:R-:W-:Y:S06]  /*2fc0*/  BRA `(.L_x_24002) ;  /* 0x0000000800e87947 */ /* 0x000fec0003800000 */
.L_x_24005:
        /* <DEDUP_REMOVED lines=9> */
.L_x_24008:
[----:B------:R-:W2:Y:S02]  /*3060*/  LDG.E.U16 R4, desc[UR36][R4.64] ;  /* 0x0000002404047981 */ /* 0x000ea4000c1e1500 */
[----:B--2---:R-:W-:-:S06]  /*3070*/  HADD2.F32 R0, -RZ, R4.H0_H0 ;  /* 0x20000004ff007230 */ /* 0x004fcc0000004100 */
[----:B------:R-:W0:Y:S02]  /*3080*/  F2I.FTZ.TRUNC.NTZ R0, R0 ;  /* 0x0000000000007305 */ /* 0x000e24000021f100 */
[----:B0-----:R-:W-:Y:S01]  /*3090*/  PRMT R28, R0, 0x7610, R28 ;  /* 0x00007610001c7816 */ /* 0x001fe2000000001c */
[----:B------:R-:W-:Y:S06]  /*30a0*/  BRA `(.L_x_24002) ;  /* 0x0000000800b07947 */ /* 0x000fec0003800000 */
.L_x_24007:
[----:B------:R-:W2:Y:S02]  /*30b0*/  LDG.E.64 R4, desc[UR36][R4.64] ;  /* 0x0000002404047981 */ /* 0x000ea4000c1e1b00 */
[----:B--2---:R0:W1:Y:S02]  /*30c0*/  F2I.F64.TRUNC R28, R4 ;  /* 0x00000004001c7311 */ /* 0x004064000030d100 */
[----:B01----:R-:W-:Y:S05]  /*30d0*/  BRA `(.L_x_24002) ;  /* 0x0000000800a47947 */ /* 0x003fea0003800000 */
.L_x_23997:
        /* <DEDUP_REMOVED lines=12> */
.L_x_24011:
[----:B------:R-:W2:Y:S02]  /*31a0*/  LDG.E.64 R4, desc[UR36][R4.64] ;  /* 0x0000002404047981 */ /* 0x000ea4000c1e1b00 */
[----:B--2---:R3:W4:Y:S02]  /*31b0*/  F2I.F64.TRUNC R28, R4 ;  /* 0x00000004001c7311 */ /* 0x004724000030d100 */
[----:B---34-:R-:W-:Y:S05]  /*31c0*/  BRA `(.L_x_24002) ;  /* 0x0000000800687947 */ /* 0x018fea0003800000 */
.L_x_24010:
        /* <DEDUP_REMOVED lines=27> */
.L_x_24013:
        /* <DEDUP_REMOVED lines=15> */
.L_x_24012:
[----:B------:R-:W2:Y:S02]  /*3470*/  LDG.E.U16 R0, desc[UR36][R4.64] ;  /* 0x0000002404007981 */ /* 0x000ea4000c1e1500 */
[----:B--2---:R-:W-:-:S06]  /*3480*/  IMAD.U32 R0, R0, 0x10000, RZ ;  /* 0x0001000000007824 */ /* 0x004fcc00078e00ff */
[----:B------:R-:W0:Y:S02]  /*3490*/  F2I.FTZ.TRUNC.NTZ R0, R0 ;  /* 0x0000000000007305 */ /* 0x000e24000021f100 */
[----:B0-----:R-:W-:Y:S01]  /*34a0*/  PRMT R28, R0, 0x7610, R28 ;  /* 0x00007610001c7816 */ /* 0x001fe2000000001c */
[----:B------:R-:W-:Y:S06]  /*34b0*/  BRA `(.L_x_24002) ;  /* 0x0000000400ac7947 */ /* 0x000fec0003800000 */
.L_x_24009:
        /* <DEDUP_REMOVED lines=10> */
.L_x_24016:
        /* <DEDUP_REMOVED lines=21> */
.L_x_24020:
[----:B------:R-:W-:Y:S05]  /*36b0*/  BSYNC.RECONVERGENT B1 ;  /* 0x0000000000017941 */ /* 0x000fea0003800200 */
.L_x_24019:
[----:B------:R-:W-:Y:S01]  /*36c0*/  IMAD.SHL.U32 R0, R0, 0x100000, RZ ;  /* 0x0010000000007824 */ /* 0x000fe200078e00ff */
[----:B------:R-:W-:-:S04]  /*36d0*/  LEA R3, R3, 0x3b800000, 0x17 ;  /* 0x3b80000003037811 */ /* 0x000fc800078eb8ff */
[----:B------:R-:W-:-:S07]  /*36e0*/  LOP3.LUT R0, R3, R0, R7, 0xfe, !PT ;  /* 0x0000000003007212 */ /* 0x000fce00078efe07 */
.L_x_24018:
[----:B------:R-:W-:Y:S05]  /*36f0*/  BSYNC.RECONVERGENT B0 ;  /* 0x0000000000007941 */ /* 0x000fea0003800200 */
.L_x_24017:
[----:B------:R-:W0:Y:S02]  /*3700*/  F2I.FTZ.TRUNC.NTZ R0, R0 ;  /* 0x0000000000007305 */ /* 0x000e24000021f100 */
[----:B0-----:R-:W-:Y:S01]  /*3710*/  PRMT R28, R0, 0x7610, R28 ;  /* 0x00007610001c7816 */ /* 0x001fe2000000001c */
[----:B------:R-:W-:Y:S06]  /*3720*/  BRA `(.L_x_24002) ;  /* 0x0000000400107947 */ /* 0x000fec0003800000 */
.L_x_24015:
        /* <DEDUP_REMOVED lines=21> */
.L_x_24024:
[----:B------:R-:W-:Y:S05]  /*3880*/  BSYNC.RECONVERGENT B1 ;  /* 0x0000000000017941 */ /* 0x000fea0003800200 */
.L_x_24023:
[----:B------:R-:W-:Y:S01]  /*3890*/  IMAD.SHL.U32 R0, R0, 0x200000, RZ ;  /* 0x0020000000007824 */ /* 0x000fe200078e00ff */
[----:B------:R-:W-:-:S04]  /*38a0*/  LEA R3, R3, 0x37800000, 0x17 ;  /* 0x3780000003037811 */ /* 0x000fc800078eb8ff */
[----:B------:R-:W-:-:S07]  /*38b0*/  LOP3.LUT R0, R3, R0, R7, 0xfe, !PT ;  /* 0x0000000003007212 */ /* 0x000fce00078efe07 */
.L_x_24022:
[----:B------:R-:W-:Y:S05]  /*38c0*/  BSYNC.RECONVERGENT B0 ;  /* 0x0000000000007941 */ /* 0x000fea0003800200 */
.L_x_24021:
[----:B------:R-:W0:Y:S02]  /*38d0*/  F2I.FTZ.TRUNC.NTZ R0, R0 ;  /* 0x0000000000007305 */ /* 0x000e24000021f100 */
[----:B0-----:R-:W-:Y:S01]  /*38e0*/  PRMT R28, R0, 0x7610, R28 ;  /* 0x00007610001c7816 */ /* 0x001fe2000000001c */
[----:B------:R-:W-:Y:S06]  /*38f0*/  BRA `(.L_x_24002) ;  /* 0x00000000009c7947 */ /* 0x000fec0003800000 */
.L_x_24014:
        /* <DEDUP_REMOVED lines=14> */
.L_x_24028:
[----:B------:R-:W-:Y:S05]  /*39e0*/  BSYNC.RECONVERGENT B0 ;  /* 0x0000000000007941 */ /* 0x000fea0003800200 */
.L_x_24027:
[----:B------:R-:W0:Y:S02]  /*39f0*/  F2I.FTZ.TRUNC.NTZ R0, R0 ;  /* 0x0000000000007305 */ /* 0x000e24000021f100 */
[----:B0-----:R-:W-:Y:S01]  /*3a00*/  PRMT R28, R0, 0x7610, R28 ;  /* 0x00007610001c7816 */ /* 0x001fe2000000001c */
[----:B------:R-:W-:Y:S06]  /*3a10*/  BRA `(.L_x_24002) ;  /* 0x0000000000547947 */ /* 0x000fec0003800000 */
.L_x_24001:
        /* <DEDUP_REMOVED lines=16> */
.L_x_24029:
[----:B------:R-:W-:Y:S01]  /*3b20*/  PRMT R28, RZ, 0x7610, R28 ;  /* 0x00007610ff1c7816 */ /* 0x000fe2000000001c */
[----:B------:R-:W-:Y:S06]  /*3b30*/  BRA `(.L_x_24002) ;  /* 0x00000000000c7947 */ /* 0x000fec0003800000 */
.L_x_24026:
[----:B------:R1:W5:Y:S01]  /*3b40*/  LDG.E.U8 R28, desc[UR36][R4.64] ;  /* 0x00000024041c7981 */ /* 0x000362000c1e1100 */
[----:B------:R-:W-:Y:S05]  /*3b50*/  BRA `(.L_x_24002) ;  /* 0x0000000000047947 */ /* 0x000fea0003800000 */
.L_x_24025:
[----:B------:R2:W5:Y:S02]  /*3b60*/  LDG.E.U8 R28, desc[UR36][R4.64] ;  /* 0x00000024041c7981 */ /* 0x000564000c1e1100 */
.L_x_24002:
[----:B------:R-:W-:-:S07]  /*3b70*/  VIADD R29, R29, 0x80 ;  /* 0x000000801d1d7836 */ /* 0x000fce0000000000 */
.L_x_23963:
[----:B------:R-:W-:Y:S05]  /*3b80*/  BSYNC.RECONVERGENT B6 ;  /* 0x0000000000067941 */ /* 0x000fea0003800200 */
.L_x_23962:
        /* <DEDUP_REMOVED lines=24> */
.L_x_24035:
[----:B------:R3:W5:Y:S01]  /*3d10*/  LDG.E.U8 R19, desc[UR36][R4.64] ;  /* 0x0000002404137981 */ /* 0x000762000c1e1100 */
[----:B------:R-:W-:Y:S05]  /*3d20*/  BRA `(.L_x_24037) ;  /* 0x0000000c00507947 */ /* 0x000fea0003800000 */
.L_x_24034:
        /* <DEDUP_REMOVED lines=8> */
.L_x_24039:
[----:B------:R0:W5:Y:S01]  /*3db0*/  LDG.E.U8 R19, desc[UR36][R4.64] ;  /* 0x0000002404137981 */ /* 0x000162000c1e1100 */
[----:B------:R-:W-:Y:S05]  /*3dc0*/  BRA `(.L_x_24037) ;  /* 0x0000000c00287947 */ /* 0x000fea0003800000 */
.L_x_24038:
[----:B------:R0:W5:Y:S01]  /*3dd0*/  LDG.E.U16 R19, desc[UR36][R4.64] ;  /* 0x0000002404137981 */ /* 0x000162000c1e1500 */
[----:B------:R-:W-:Y:S05]  /*3de0*/  BRA `(.L_x_24037) ;  /* 0x0000000c00207947 */ /* 0x000fea0003800000 */
.L_x_24033:
        /* <DEDUP_REMOVED lines=9> */
.L_x_24041:
[----:B------:R-:W2:Y:S02]  /*3e80*/  LDG.E.U16 R0, desc[UR36][R4.64] ;  /* 0x0000002404007981 */ /* 0x000ea4000c1e1500 */
[----:B--2---:R-:W-:-:S06]  /*3e90*/  HADD2.F32 R0, -RZ, R0.H0_H0 ;  /* 0x20000000ff007230 */ /* 0x004fcc0000004100 */
[----:B------:R-:W0:Y:S02]  /*3ea0*/  F2I.FTZ.TRUNC.NTZ R0, R0 ;  /* 0x0000000000007305 */ /* 0x000e24000021f100 */
[----:B0-----:R-:W-:Y:S01]  /*3eb0*/  PRMT R19, R0, 0x7610, R19 ;  /* 0x0000761000137816 */ /* 0x001fe20000000013 */
[----:B------:R-:W-:Y:S06]  /*3ec0*/  BRA `(.L_x_24037) ;  /* 0x0000000800e87947 */ /* 0x000fec0003800000 */
.L_x_24040:
        /* <DEDUP_REMOVED lines=9> */
.L_x_24043:
[----:B------:R-:W2:Y:S02]  /*3f60*/  LDG.E.U16 R4, desc[UR36][R4.64] ;  /* 0x0000002404047981 */ /* 0x000ea4000c1e1500 */
[----:B--2---:R-:W-:-:S06]  /*3f70*/  HADD2.F32 R0, -RZ, R4.H0_H0 ;  /* 0x20000004ff007230 */ /* 0x004fcc0000004100 */
[----:B------:R-:W0:Y:S02]  /*3f80*/  F2I.FTZ.TRUNC.NTZ R0, R0 ;  /* 0x0000000000007305 */ /* 0x000e24000021f100 */
[----:B0-----:R-:W-:Y:S01]  /*3f90*/  PRMT R19, R0, 0x7610, R19 ;  /* 0x0000761000137816 */ /* 0x001fe20000000013 */
[----:B------:R-:W-:Y:S06]  /*3fa0*/  BRA `(.L_x_24037) ;  /* 0x0000000800b07947 */ /* 0x000fec0003800000 */
.L_x_24042:
[----:B------:R-:W2:Y:S02]  /*3fb0*/  LDG.E.64 R4, desc[UR36][R4.64] ;  /* 0x0000002404047981 */ /* 0x000ea4000c1e1b00 */
[----:B--2---:R0:W1:Y:S02]  /*3fc0*/  F2I.F64.TRUNC R19, R4 ;  /* 0x0000000400137311 */ /* 0x004064000030d100 */
[----:B01----:R-:W-:Y:S05]  /*3fd0*/  BRA `(.L_x_24037) ;  /* 0x0000000800a47947 */ /* 0x003fea0003800000 */
.L_x_24032:
        /* <DEDUP_REMOVED lines=12> */
.L_x_24046:
[----:B------:R-:W2:Y:S02]  /*40a0*/  LDG.E.64 R4, desc[UR36][R4.64] ;  /* 0x0000002404047981 */ /* 0x000ea4000c1e1b00 */
[----:B--2---:R0:W1:Y:S02]  /*40b0*/  F2I.F64.TRUNC R19, R4 ;  /* 0x0000000400137311 */ /* 0x004064000030d100 */
[----:B01----:R-:W-:Y:S05]  /*40c0*/  BRA `(.L_x_24037) ;  /* 0x0000000800687947 */ /* 0x003fea0003800000 */
.L_x_24045:
        /* <DEDUP_REMOVED lines=27> */
.L_x_24048:
        /* <DEDUP_REMOVED lines=15> */
.L_x_24047:
[----:B------:R-:W2:Y:S02]  /*4370*/  LDG.E.U16 R0, desc[UR36][R4.64] ;  /* 0x0000002404007981 */ /* 0x000ea4000c1e1500 */
[----:B--2---:R-:W-:-:S06]  /*4380*/  IMAD.U32 R0, R0, 0x10000, RZ ;  /* 0x0001000000007824 */ /* 0x004fcc00078e00ff */
[----:B------:R-:W0:Y:S02]  /*4390*/  F2I.FTZ.TRUNC.NTZ R0, R0 ;  /* 0x0000000000007305 */ /* 0x000e24000021f100 */
[----:B0-----:R-:W-:Y:S01]  /*43a0*/  PRMT R19, R0, 0x7610, R19 ;  /* 0x0000761000137816 */ /* 0x001fe20000000013 */
[----:B------:R-:W-:Y:S06]  /*43b0*/  BRA `(.L_x_24037) ;  /* 0x0000000400ac7947 */ /* 0x000fec0003800000 */
.L_x_24044:
        /* <DEDUP_REMOVED lines=10> */
.L_x_24051:
        /* <DEDUP_REMOVED lines=21> */
.L_x_24055:
[----:B------:R-:W-:Y:S05]  /*45b0*/  BSYNC.RECONVERGENT B1 ;  /* 0x0000000000017941 */ /* 0x000fea0003800200 */
.L_x_24054:
[----:B------:R-:W-:Y:S01]  /*45c0*/  IMAD.SHL.U32 R0, R0, 0x100000, RZ ;  /* 0x0010000000007824 */ /* 0x000fe200078e00ff */
[----:B------:R-:W-:-:S04]  /*45d0*/  LEA R3, R3, 0x3b800000, 0x17 ;  /* 0x3b80000003037811 */ /* 0x000fc800078eb8ff */
[----:B------:R-:W-:-:S07]  /*45e0*/  LOP3.LUT R0, R3, R0, R7, 0xfe, !PT ;  /* 0x0000000003007212 */ /* 0x000fce00078efe07 */
.L_x_24053:
[----:B------:R-:W-:Y:S05]  /*45f0*/  BSYNC.RECONVERGENT B0 ;  /* 0x0000000000007941 */ /* 0x000fea0003800200 */
.L_x_24052:
[----:B------:R-:W0:Y:S02]  /*4600*/  F2I.FTZ.TRUNC.NTZ R0, R0 ;  /* 0x0000000000007305 */ /* 0x000e24000021f100 */
[----:B0-----:R-:W-:Y:S01]  /*4610*/  PRMT R19, R0, 0x7610, R19 ;  /* 0x0000761000137816 */ /* 0x001fe20000000013 */
[----:B------:R-:W-:Y:S06]  /*4620*/  BRA `(.L_x_24037) ;  /* 0x0000000400107947 */ /* 0x000fec0003800000 */
.L_x_24050:
        /* <DEDUP_REMOVED lines=21> */
.L_x_24059:
[----:B------:R-:W-:Y:S05]  /*4780*/  BSYNC.RECONVERGENT B1 ;  /* 0x0000000000017941 */ /* 0x000fea0003800200 */
.L_x_24058:
[----:B------:R-:W-:Y:S01]  /*4790*/  IMAD.SHL.U32 R0, R0, 0x200000, RZ ;  /* 0x0020000000007824 */ /* 0x000fe200078e00ff */
[----:B------:R-:W-:-:S04]  /*47a0*/  LEA R3, R3, 0x37800000, 0x17 ;  /* 0x3780000003037811 */ /* 0x000fc800078eb8ff */
[----:B------:R-:W-:-:S07]  /*47b0*/  LOP3.LUT R0, R3, R0, R7, 0xfe, !PT ;  /* 0x0000000003007212 */ /* 0x000fce00078efe07 */
.L_x_24057:
[----:B------:R-:W-:Y:S05]  /*47c0*/  BSYNC.RECONVERGENT B0 ;  /* 0x0000000000007941 */ /* 0x000fea0003800200 */
.L_x_24056:
[----:B------:R-:W0:Y:S02]  /*47d0*/  F2I.FTZ.TRUNC.NTZ R0, R0 ;  /* 0x0000000000007305 */ /* 0x000e24000021f100 */
[----:B0-----:R-:W-:Y:S01]  /*47e0*/  PRMT R19, R0, 0x7610, R19 ;  /* 0x0000761000137816 */ /* 0x001fe20000000013 */
[----:B------:R-:W-:Y:S06]  /*47f0*/  BRA `(.L_x_24037) ;  /* 0x00000000009c7947 */ /* 0x000fec0003800000 */
.L_x_24049:
        /* <DEDUP_REMOVED lines=14> */
.L_x_24063:
[----:B------:R-:W-:Y:S05]  /*48e0*/  BSYNC.RECONVERGENT B0 ;  /* 0x0000000000007941 */ /* 0x000fea0003800200 */
.L_x_24062:
[----:B------:R-:W0:Y:S02]  /*48f0*/  F2I.FTZ.TRUNC.NTZ R0, R0 ;  /* 0x0000000000007305 */ /* 0x000e24000021f100 */
[----:B0-----:R-:W-:Y:S01]  /*4900*/  PRMT R19, R0, 0x7610, R19 ;  /* 0x0000761000137816 */ /* 0x001fe20000000013 */
[----:B------:R-:W-:Y:S06]  /*4910*/  BRA `(.L_x_24037) ;  /* 0x0000000000547947 */ /* 0x000fec0003800000 */
.L_x_24036:
        /* <DEDUP_REMOVED lines=16> */
.L_x_24064:
[----:B------:R-:W-:Y:S01]  /*4a20*/  PRMT R19, RZ, 0x7610, R19 ;  /* 0x00007610ff137816 */ /* 0x000fe20000000013 */
[----:B------:R-:W-:Y:S06]  /*4a30*/  BRA `(.L_x_24037) ;  /* 0x00000000000c7947 */ /* 0x000fec0003800000 */
.L_x_24061:
[----:B------:R1:W5:Y:S01]  /*4a40*/  LDG.E.U8 R19, desc[UR36][R4.64] ;  /* 0x0000002404137981 */ /* 0x000362000c1e1100 */
[----:B------:R-:W-:Y:S05]  /*4a50*/  BRA `(.L_x_24037) ;  /* 0x0000000000047947 */ /* 0x000fea0003800000 */
.L_x_24060:
[----:B------:R2:W5:Y:S02]  /*4a60*/  LDG.E.U8 R19, desc[UR36][R4.64] ;  /* 0x0000002404137981 */ /* 0x000564000c1e1100 */
.L_x_24037:
        /* <DEDUP_REMOVED lines=18> */
.L_x_24068:
[----:B------:R0:W5:Y:S01]  /*4b90*/  LDG.E.U8 R26, desc[UR36][R4.64] ;  /* 0x00000024041a7981 */ /* 0x000162000c1e1100 */
[----:B------:R-:W-:Y:S05]  /*4ba0*/  BRA `(.L_x_24070) ;  /* 0x0000000c00507947 */ /* 0x000fea0003800000 */
.L_x_24067:
        /* <DEDUP_REMOVED lines=8> */
.L_x_24072:
[----:B------:R4:W5:Y:S01]  /*4c30*/  LDG.E.U8 R26, desc[UR36][R4.64] ;  /* 0x00000024041a7981 */ /* 0x000962000c1e1100 */
[----:B------:R-:W-:Y:S05]  /*4c40*/  BRA `(.L_x_24070) ;  /* 0x0000000c00287947 */ /* 0x000fea0003800000 */
.L_x_24071:
[----:B------:R3:W5:Y:S01]  /*4c50*/  LDG.E.U16 R26, desc[UR36][R4.64] ;  /* 0x00000024041a7981 */ /* 0x000762000c1e1500 */
[----:B------:R-:W-:Y:S05]  /*4c60*/  BRA `(.L_x_24070) ;  /* 0x0000000c00207947 */ /* 0x000fea0003800000 */
.L_x_24066:
        /* <DEDUP_REMOVED lines=9> */
.L_x_24074:
[----:B------:R-:W2:Y:S02]  /*4d00*/  LDG.E.U16 R0, desc[UR36][R4.64] ;  /* 0x0000002404007981 */ /* 0x000ea4000c1e1500 */
[----:B--2---:R-:W-:-:S06]  /*4d10*/  HADD2.F32 R0, -RZ, R0.H0_H0 ;  /* 0x20000000ff007230 */ /* 0x004fcc0000004100 */
[----:B------:R-:W0:Y:S02]  /*4d20*/  F2I.FTZ.TRUNC.NTZ R0, R0 ;  /* 0x0000000000007305 */ /* 0x000e24000021f100 */
[----:B0-----:R-:W-:Y:S01]  /*4d30*/  PRMT R26, R0, 0x7610, R26 ;  /* 0x00007610001a7816 */ /* 0x001fe2000000001a */
[----:B------:R-:W-:Y:S06]  /*4d40*/  BRA `(.L_x_24070) ;  /* 0x0000000800e87947 */ /* 0x000fec0003800000 */
.L_x_24073:
        /* <DEDUP_REMOVED lines=9> */
.L_x_24076:
[----:B------:R-:W2:Y:S02]  /*4de0*/  LDG.E.U16 R4, desc[UR36][R4.64] ;  /* 0x0000002404047981 */ /* 0x000ea4000c1e1500 */
[----:B--2---:R-:W-:-:S06]  /*4df0*/  HADD2.F32 R0, -RZ, R4.H0_H0 ;  /* 0x20000004ff007230 */ /* 0x004fcc0000004100 */
[----:B------:R-:W0:Y:S02]  /*4e00*/  F2I.FTZ.TRUNC.NTZ R0, R0 ;  /* 0x0000000000007305 */ /* 0x000e24000021f100 */
[----:B0-----:R-:W-:Y:S01]  /*4e10*/  PRMT R26, R0, 0x7610, R26 ;  /* 0x00007610001a7816 */ /* 0x001fe2000000001a */
[----:B------:R-:W-:Y:S06]  /*4e20*/  BRA `(.L_x_24070) ;  /* 0x0000000800b07947 */ /* 0x000fec0003800000 */
.L_x_24075:
[----:B------:R-:W2:Y:S02]  /*4e30*/  LDG.E.64 R4, desc[UR36][R4.64] ;  /* 0x0000002404047981 */ /* 0x000ea4000c1e1b00 */
[----:B--2---:R0:W1:Y:S02]  /*4e40*/  F2I.F64.TRUNC R26, R4 ;  /* 0x00000004001a7311 */ /* 0x004064000030d100 */
[----:B01----:R-:W-:Y:S05]  /*4e50*/  BRA `(.L_x_24070) ;  /* 0x0000000800a47947 */ /* 0x003fea0003800000 */
.L_x_24065:
        /* <DEDUP_REMOVED lines=12> */
.L_x_24079:
[----:B------:R-:W2:Y:S02]  /*4f20*/  LDG.E.64 R4, desc[UR36][R4.64] ;  /* 0x0000002404047981 */ /* 0x000ea4000c1e1b00 */
[----:B--2---:R3:W4:Y:S02]  /*4f30*/  F2I.F64.TRUNC R26, R4 ;  /* 0x00000004001a7311 */ /* 0x004724000030d100 */
[----:B---34-:R-:W-:Y:S05]  /*4f40*/  BRA `(.L_x_24070) ;  /* 0x0000000800687947 */ /* 0x018fea0003800000 */
.L_x_24078:
        /* <DEDUP_REMOVED lines=27> */
.L_x_24081:
        /* <DEDUP_REMOVED lines=15> */
.L_x_24080:
[----:B------:R-:W2:Y:S02]  /*51f0*/  LDG.E.U16 R0, desc[UR36][R4.64] ;  /* 0x0000002404007981 */ /* 0x000ea4000c1e1500 */
[----:B--2---:R-:W-:-:S06]  /*5200*/  IMAD.U32 R0, R0, 0x10000, RZ ;  /* 0x0001000000007824 */ /* 0x004fcc00078e00ff */
[----:B------:R-:W0:Y:S02]  /*5210*/  F2I.FTZ.TRUNC.NTZ R0, R0 ;  /* 0x0000000000007305 */ /* 0x000e24000021f100 */
[----:B0-----:R-:W-:Y:S01]  /*5220*/  PRMT R26, R0, 0x7610, R26 ;  /* 0x00007610001a7816 */ /* 0x001fe2000000001a */
[----:B------:R-:W-:Y:S06]  /*5230*/  BRA `(.L_x_24070) ;  /* 0x0000000400ac7947 */ /* 0x000fec0003800000 */
.L_x_24077:
        /* <DEDUP_REMOVED lines=10> */
.L_x_24084:
        /* <DEDUP_REMOVED lines=21> */
.L_x_24088:
[----:B------:R-:W-:Y:S05]  /*5430*/  BSYNC.RECONVERGENT B1 ;  /* 0x0000000000017941 */ /* 0x000fea0003800200 */
.L_x_24087:
[----:B------:R-:W-:Y:S01]  /*5440*/  IMAD.SHL.U32 R0, R0, 0x100000, RZ ;  /* 0x0010000000007824 */ /* 0x000fe200078e00ff */
[----:B------:R-:W-:-:S04]  /*5450*/  LEA R3, R3, 0x3b800000, 0x17 ;  /* 0x3b80000003037811 */ /* 0x000fc800078eb8ff */
[----:B------:R-:W-:-:S07]  /*5460*/  LOP3.LUT R0, R3, R0, R7, 0xfe, !PT ;  /* 0x0000000003007212 */ /* 0x000fce00078efe07 */
.L_x_24086:
[----:B------:R-:W-:Y:S05]  /*5470*/  BSYNC.RECONVERGENT B0 ;  /* 0x0000000000007941 */ /* 0x000fea0003800200 */
.L_x_24085:
[----:B------:R-:W0:Y:S02]  /*5480*/  F2I.FTZ.TRUNC.NTZ R0, R0 ;  /* 0x0000000000007305 */ /* 0x000e24000021f100 */
[----:B0-----:R-:W-:Y:S01]  /*5490*/  PRMT R26, R0, 0x7610, R26 ;  /* 0x00007610001a7816 */ /* 0x001fe2000000001a */
[----:B------:R-:W-:Y:S06]  /*54a0*/  BRA `(.L_x_24070) ;  /* 0x0000000400107947 */ /* 0x000fec0003800000 */
.L_x_24083:
        /* <DEDUP_REMOVED lines=21> */
.L_x_24092:
[----:B------:R-:W-:Y:S05]  /*5600*/  BSYNC.RECONVERGENT B1 ;  /* 0x0000000000017941 */ /* 0x000fea0003800200 */
.L_x_24091:
[----:B------:R-:W-:Y:S01]  /*5610*/  IMAD.SHL.U32 R0, R0, 0x200000, RZ ;  /* 0x0020000000007824 */ /* 0x000fe200078e00ff */
[----:B------:R-:W-:-:S04]  /*5620*/  LEA R3, R3, 0x37800000, 0x17 ;  /* 0x3780000003037811 */ /* 0x000fc800078eb8ff */
[----:B------:R-:W-:-:S07]  /*5630*/  LOP3.LUT R0, R3, R0, R7, 0xfe, !PT ;  /* 0x0000000003007212 */ /* 0x000fce00078efe07 */
.L_x_24090:
[----:B------:R-:W-:Y:S05]  /*5640*/  BSYNC.RECONVERGENT B0 ;  /* 0x0000000000007941 */ /* 0x000fea0003800200 */
.L_x_24089:
[----:B------:R-:W0:Y:S02]  /*5650*/  F2I.FTZ.TRUNC.NTZ R0, R0 ;  /* 0x0000000000007305 */ /* 0x000e24000021f100 */
[----:B0-----:R-:W-:Y:S01]  /*5660*/  PRMT R26, R0, 0x7610, R26 ;  /* 0x00007610001a7816 */ /* 0x001fe2000000001a */
[----:B------:R-:W-:Y:S06]  /*5670*/  BRA `(.L_x_24070) ;  /* 0x00000000009c7947 */ /* 0x000fec0003800000 */
.L_x_24082:
        /* <DEDUP_REMOVED lines=14> */
.L_x_24096:
[----:B------:R-:W-:Y:S05]  /*5760*/  BSYNC.RECONVERGENT B0 ;  /* 0x0000000000007941 */ /* 0x000fea0003800200 */
.L_x_24095:
[----:B------:R-:W0:Y:S02]  /*5770*/  F2I.FTZ.TRUNC.NTZ R0, R0 ;  /* 0x0000000000007305 */ /* 0x000e24000021f100 */
[----:B0-----:R-:W-:Y:S01]  /*5780*/  PRMT R26, R0, 0x7610, R26 ;  /* 0x00007610001a7816 */ /* 0x001fe2000000001a */
[----:B------:R-:W-:Y:S06]  /*5790*/  BRA `(.L_x_24070) ;  /* 0x0000000000547947 */ /* 0x000fec0003800000 */
.L_x_24069:
        /* <DEDUP_REMOVED lines=16> */
.L_x_24097:
[----:B------:R-:W-:Y:S01]  /*58a0*/  PRMT R26, RZ, 0x7610, R26 ;  /* 0x00007610ff1a7816 */ /* 0x000fe2000000001a */
[----:B------:R-:W-:Y:S06]  /*58b0*/  BRA `(.L_x_24070) ;  /* 0x00000000000c7947 */ /* 0x000fec0003800000 */
.L_x_24094:
[----:B------:R1:W5:Y:S01]  /*58c0*/  LDG.E.U8 R26, desc[UR36][R4.64] ;  /* 0x00000024041a7981 */ /* 0x000362000c1e1100 */
[----:B------:R-:W-:Y:S05]  /*58d0*/  BRA `(.L_x_24070) ;  /* 0x0000000000047947 */ /* 0x000fea0003800000 */
.L_x_24093:
[----:B------:R2:W5:Y:S02]  /*58e0*/  LDG.E.U8 R26, desc[UR36][R4.64] ;  /* 0x00000024041a7981 */ /* 0x000564000c1e1100 */
.L_x_24070:
[----:B------:R-:W-:-:S07]  /*58f0*/  VIADD R29, R29, 0x80 ;  /* 0x000000801d1d7836 */ /* 0x000fce0000000000 */
.L_x_24031:
[----:B------:R-:W-:Y:S05]  /*5900*/  BSYNC.RECONVERGENT B6 ;  /* 0x0000000000067941 */ /* 0x000fea0003800200 */
.L_x_24030:
        /* <DEDUP_REMOVED lines=24> */
.L_x_24103:
[----:B------:R0:W5:Y:S01]  /*5a90*/  LDG.E.U8 R24, desc[UR36][R4.64] ;  /* 0x0000002404187981 */ /* 0x000162000c1e1100 */
[----:B------:R-:W-:Y:S05]  /*5aa0*/  BRA `(.L_x_24105) ;  /* 0x0000000c00507947 */ /* 0x000fea0003800000 */
.L_x_24102:
        /* <DEDUP_REMOVED lines=8> */
.L_x_24107:
[----:B------:R3:W5:Y:S01]  /*5b30*/  LDG.E.U8 R24, desc[UR36][R4.64] ;  /* 0x0000002404187981 */ /* 0x000762000c1e1100 */
[----:B------:R-:W-:Y:S05]  /*5b40*/  BRA `(.L_x_24105) ;  /* 0x0000000c00287947 */ /* 0x000fea0003800000 */
.L_x_24106:
[----:B------:R2:W5:Y:S01]  /*5b50*/  LDG.E.U16 R24, desc[UR36][R4.64] ;  /* 0x0000002404187981 */ /* 0x000562000c1e1500 */
[----:B------:R-:W-:Y:S05]  /*5b60*/  BRA `(.L_x_24105) ;  /* 0x0000000c00207947 */ /* 0x000fea0003800000 */
.L_x_24101:
        /* <DEDUP_REMOVED lines=9> */
.L_x_24109:
[----:B------:R-:W2:Y:S02]  /*5c00*/  LDG.E.U16 R0, desc[UR36][R4.64] ;  /* 0x0000002404007981 */ /* 0x000ea4000c1e1500 */
[----:B--2---:R-:W-:-:S06]  /*5c10*/  HADD2.F32 R0, -RZ, R0.H0_H0 ;  /* 0x20000000ff007230 */ /* 0x004fcc0000004100 */
[----:B------:R-:W0:Y:S02]  /*5c20*/  F2I.FTZ.TRUNC.NTZ R0, R0 ;  /* 0x0000000000007305 */ /* 0x000e24000021f100 */
[----:B0-----:R-:W-:Y:S01]  /*5c30*/  PRMT R24, R0, 0x7610, R24 ;  /* 0x0000761000187816 */ /* 0x001fe20000000018 */
[----:B------:R-:W-:Y:S06]  /*5c40*/  BRA `(.L_x_24105) ;  /* 0x0000000800e87947 */ /* 0x000fec0003800000 */
.L_x_24108:
        /* <DEDUP_REMOVED lines=9> */
.L_x_24111:
[----:B------:R-:W2:Y:S02]  /*5ce0*/  LDG.E.U16 R4, desc[UR36][R4.64] ;  /* 0x0000002404047981 */ /* 0x000ea4000c1e1500 */
[----:B--2---:R-:W-:-:S06]  /*5cf0*/  HADD2.F32 R0, -RZ, R4.H0_H0 ;  /* 0x20000004ff007230 */ /* 0x004fcc0000004100 */
[----:B------:R-:W0:Y:S02]  /*5d00*/  F2I.FTZ.TRUNC.NTZ R0, R0 ;  /* 0x0000000000007305 */ /* 0x000e24000021f100 */
[----:B0-----:R-:W-:Y:S01]  /*5d10*/  PRMT R24, R0, 0x7610, R24 ;  /* 0x0000761000187816 */ /* 0x001fe20000000018 */
[----:B------:R-:W-:Y:S06]  /*5d20*/  BRA `(.L_x_24105) ;  /* 0x0000000800b07947 */ /* 0x000fec0003800000 */
.L_x_24110:
[----:B------:R-:W2:Y:S02]  /*5d30*/  LDG.E.64 R4, desc[UR36][R4.64] ;  /* 0x0000002404047981 */ /* 0x000ea4000c1e1b00 */
[----:B--2---:R0:W1:Y:S02]  /*5d40*/  F2I.F64.TRUNC R24, R4 ;  /* 0x0000000400187311 */ /* 0x004064000030d100 */
[----:B01----:R-:W-:Y:S05]  /*5d50*/  BRA `(.L_x_24105) ;  /* 0x0000000800a47947 */ /* 0x003fea0003800000 */
.L_x_24100:
        /* <DEDUP_REMOVED lines=12> */
.L_x_24114:
[----:B------:R-:W2:Y:S02]  /*5e20*/  LDG.E.64 R4, desc[UR36][R4.64] ;  /* 0x0000002404047981 */ /* 0x000ea4000c1e1b00 */
[----:B--2---:R0:W1:Y:S02]  /*5e30*/  F2I.F64.TRUNC R24, R4 ;  /* 0x0000000400187311 */ /* 0x004064000030d100 */
[----:B01----:R-:W-:Y:S05]  /*5e40*/  BRA `(.L_x_24105) ;  /* 0x0000000800687947 */ /* 0x003fea0003800000 */
.L_x_24113:
        /* <DEDUP_REMOVED lines=27> */
.L_x_24116:
        /* <DEDUP_REMOVED lines=15> */
.L_x_24115:
[----:B------:R-:W2:Y:S02]  /*60f0*/  LDG.E.U16 R0, desc[UR36][R4.64] ;  /* 0x0000002404007981 */ /* 0x000ea4000c1e1500 */
[----:B--2---:R-:W-:-:S06]  /*6100*/  IMAD.U32 R0, R0, 0x10000, RZ ;  /* 0x0001000000007824 */ /* 0x004fcc00078e00ff */
[----:B------:R-:W0:Y:S02]  /*6110*/  F2I.FTZ.TRUNC.NTZ R0, R0 ;  /* 0x0000000000007305 */ /* 0x000e24000021f100 */
[----:B0-----:R-:W-:Y:S01]  /*6120*/  PRMT R24, R0, 0x7610, R24 ;  /* 0x0000761000187816 */ /* 0x001fe20000000018 */
[----:B------:R-:W-:Y:S06]  /*6130*/  BRA `(.L_x_24105) ;  /* 0x0000000400ac7947 */ /* 0x000fec0003800000 */
.L_x_24112:
        /* <DEDUP_REMOVED lines=10> */
.L_x_24119:
        /* <DEDUP_REMOVED lines=21> */
.L_x_24123:
[----:B------:R-:W-:Y:S05]  /*6330*/  BSYNC.RECONVERGENT B1 ;  /* 0x0000000000017941 */ /* 0x000fea0003800200 */
.L_x_24122:
[----:B------:R-:W-:Y:S01]  /*6340*/  IMAD.SHL.U32 R0, R0, 0x100000, RZ ;  /* 0x0010000000007824 */ /* 0x000fe200078e00ff */
[----:B------:R-:W-:-:S04]  /*6350*/  LEA R3, R3, 0x3b800000, 0x17 ;  /* 0x3b80000003037811 */ /* 0x000fc800078eb8ff */
[----:B------:R-:W-:-:S07]  /*6360*/  LOP3.LUT R0, R3, R0, R7, 0xfe, !PT ;  /* 0x0000000003007212 */ /* 0x000fce00078efe07 */
.L_x_24121:
[----:B------:R-:W-:Y:S05]  /*6370*/  BSYNC.RECONVERGENT B0 ;  /* 0x0000000000007941 */ /* 0x000fea0003800200 */
.L_x_24120:
[----:B------:R-:W0:Y:S02]  /*6380*/  F2I.FTZ.TRUNC.NTZ R0, R0 ;  /* 0x0000000000007305 */ /* 0x000e24000021f100 */
[----:B0-----:R-:W-:Y:S01]  /*6390*/  PRMT R24, R0, 0x7610, R24 ;  /* 0x0000761000187816 */ /* 0x001fe20000000018 */
[----:B------:R-:W-:Y:S06]  /*63a0*/  BRA `(.L_x_24105) ;  /* 0x0000000400107947 */ /* 0x000fec0003800000 */
.L_x_24118:
        /* <DEDUP_REMOVED lines=21> */
.L_x_24127:
[----:B------:R-:W-:Y:S05]  /*6500*/  BSYNC.RECONVERGENT B1 ;  /* 0x0000000000017941 */ /* 0x000fea0003800200 */
.L_x_24126:
[----:B------:R-:W-:Y:S01]  /*6510*/  IMAD.SHL.U32 R0, R0, 0x200000, RZ ;  /* 0x0020000000007824 */ /* 0x000fe200078e00ff */
[----:B------:R-:W-:-:S04]  /*6520*/  LEA R3, R3, 0x37800000, 0x17 ;  /* 0x3780000003037811 */ /* 0x000fc800078eb8ff */
[----:B------:R-:W-:-:S07]  /*6530*/  LOP3.LUT R0, R3, R0, R7, 0xfe, !PT ;  /* 0x0000000003007212 */ /* 0x000fce00078efe07 */
.L_x_24125:
[----:B------:R-:W-:Y:S05]  /*6540*/  BSYNC.RECONVERGENT B0 ;  /* 0x0000000000007941 */ /* 0x000fea0003800200 */
.L_x_24124:
[----:B------:R-:W0:Y:S02]  /*6550*/  F2I.FTZ.TRUNC.NTZ R0, R0 ;  /* 0x0000000000007305 */ /* 0x000e24000021f100 */
[----:B0-----:R-:W-:Y:S01]  /*6560*/  PRMT R24, R0, 0x7610, R24 ;  /* 0x0000761000187816 */ /* 0x001fe20000000018 */
[----:B------:R-:W-:Y:S06]  /*6570*/  BRA `(.L_x_24105) ;  /* 0x00000000009c7947 */ /* 0x000fec0003800000 */
.L_x_24117:
        /* <DEDUP_REMOVED lines=14> */
.L_x_24131:
[----:B------:R-:W-:Y:S05]  /*6660*/  BSYNC.RECONVERGENT B0 ;  /* 0x0000000000007941 */ /* 0x000fea0003800200 */
.L_x_24130:
[----:B------:R-:W0:Y:S02]  /*6670*/  F2I.FTZ.TRUNC.NTZ R0, R0 ;  /* 0x0000000000007305 */ /* 0x000e24000021f100 */
[----:B0-----:R-:W-:Y:S01]  /*6680*/  PRMT R24, R0, 0x7610, R24 ;  /* 0x0000761000187816 */ /* 0x001fe20000000018 */
[----:B------:R-:W-:Y:S06]  /*6690*/  BRA `(.L_x_24105) ;  /* 0x0000000000547947 */ /* 0x000fec0003800000 */
.L_x_24104:
        /* <DEDUP_REMOVED lines=16> */
.L_x_24132:
[----:B------:R-:W-:Y:S01]  /*67a0*/  PRMT R24, RZ, 0x7610, R24 ;  /* 0x00007610ff187816 */ /* 0x000fe20000000018 */
[----:B------:R-:W-:Y:S06]  /*67b0*/  BRA `(.L_x_24105) ;  /* 0x00000000000c7947 */ /* 0x000fec0003800000 */
.L_x_24129:
[----:B------:R0:W5:Y:S01]  /*67c0*/  LDG.E.U8 R24, desc[UR36][R4.64] ;  /* 0x0000002404187981 */ /* 0x000162000c1e1100 */
[----:B------:R-:W-:Y:S05]  /*67d0*/  BRA `(.L_x_24105) ;  /* 0x0000000000047947 */ /* 0x000fea0003800000 */
.L_x_24128:
[----:B------:R0:W5:Y:S02]  /*67e0*/  LDG.E.U8 R24, desc[UR36][R4.64] ;  /* 0x0000002404187981 */ /* 0x000164000c1e1100 */
.L_x_24105:
        /* <DEDUP_REMOVED lines=19> */
.L_x_24136:
[----:B------:R0:W5:Y:S01]  /*6920*/  LDG.E.U8 R17, desc[UR36][R4.64] ;  /* 0x0000002404117981 */ /* 0x000162000c1e1100 */
[----:B------:R-:W-:Y:S05]  /*6930*/  BRA `(.L_x_24099) ;  /* 0x0000000c004c7947 */ /* 0x000fea0003800000 */
.L_x_24135:
        /* <DEDUP_REMOVED lines=8> */
.L_x_24139:
[----:B------:R0:W5:Y:S01]  /*69c0*/  LDG.E.U8 R17, desc[UR36][R4.64] ;  /* 0x0000002404117981 */ /* 0x000162000c1e1100 */
[----:B------:R-:W-:Y:S05]  /*69d0*/  BRA `(.L_x_24099) ;  /* 0x0000000c00247947 */ /* 0x000fea0003800000 */
.L_x_24138:
[----:B------:R0:W5:Y:S01]  /*69e0*/  LDG.E.U16 R17, desc[UR36][R4.64] ;  /* 0x0000002404117981 */ /* 0x000162000c1e1500 */
[----:B------:R-:W-:Y:S05]  /*69f0*/  BRA `(.L_x_24099) ;  /* 0x0000000c001c7947 */ /* 0x000fea0003800000 */
.L_x_24134:
        /* <DEDUP_REMOVED lines=9> */
.L_x_24141:
[----:B------:R-:W2:Y:S02]  /*6a90*/  LDG.E.U16 R0, desc[UR36][R4.64] ;  /* 0x0000002404007981 */ /* 0x000ea4000c1e1500 */
[----:B--2---:R-:W-:-:S06]  /*6aa0*/  HADD2.F32 R0, -RZ, R0.H0_H0 ;  /* 0x20000000ff007230 */ /* 0x004fcc0000004100 */
[----:B------:R-:W0:Y:S02]  /*6ab0*/  F2I.FTZ.TRUNC.NTZ R0, R0 ;  /* 0x0000000000007305 */ /* 0x000e24000021f100 */
[----:B0-----:R-:W-:Y:S01]  /*6ac0*/  PRMT R17, R0, 0x7610, R17 ;  /* 0x0000761000117816 */ /* 0x001fe20000000011 */
[----:B------:R-:W-:Y:S06]  /*6ad0*/  BRA `(.L_x_24099) ;  /* 0x0000000800e47947 */ /* 0x000fec0003800000 */
.L_x_24140:
        /* <DEDUP_REMOVED lines=9> */
.L_x_24143:
[----:B------:R-:W2:Y:S02]  /*6b70*/  LDG.E.U16 R4, desc[UR36][R4.64] ;  /* 0x0000002404047981 */ /* 0x000ea4000c1e1500 */
[----:B--2---:R-:W-:-:S06]  /*6b80*/  HADD2.F32 R0, -RZ, R4.H0_H0 ;  /* 0x20000004ff007230 */ /* 0x004fcc0000004100 */
[----:B------:R-:W0:Y:S02]  /*6b90*/  F2I.FTZ.TRUNC.NTZ R0, R0 ;  /* 0x0000000000007305 */ /* 0x000e24000021f100 */
[----:B0-----:R-:W-:Y:S01]  /*6ba0*/  PRMT R17, R0, 0x7610, R17 ;  /* 0x0000761000117816 */ /* 0x001fe20000000011 */
[----:B------:R-:W-:Y:S06]  /*6bb0*/  BRA `(.L_x_24099) ;  /* 0x0000000800ac7947 */ /* 0x000fec0003800000 */
.L_x_24142:
[----:B------:R-:W2:Y:S02]  /*6bc0*/  LDG.E.64 R4, desc[UR36][R4.64] ;  /* 0x0000002404047981 */ /* 0x000ea4000c1e1b00 */
[----:B--2---:R0:W1:Y:S02]  /*6bd0*/  F2I.F64.TRUNC R17, R4 ;  /* 0x0000000400117311 */ /* 0x004064000030d100 */
[----:B01----:R-:W-:Y:S05]  /*6be0*/  BRA `(.L_x_24099) ;  /* 0x0000000800a07947 */ /* 0x003fea0003800000 */
.L_x_24133:
        /* <DEDUP_REMOVED lines=12> */
.L_x_24146:
[----:B------:R-:W2:Y:S02]  /*6cb0*/  LDG.E.64 R4, desc[UR36][R4.64] ;  /* 0x0000002404047981 */ /* 0x000ea4000c1e1b00 */
[----:B--2---:R0:W1:Y:S02]  /*6cc0*/  F2I.F64.TRUNC R17, R4 ;  /* 0x0000000400117311 */ /* 0x004064000030d100 */
[----:B01----:R-:W-:Y:S05]  /*6cd0*/  BRA `(.L_x_24099) ;  /* 0x0000000800647947 */ /* 0x003fea0003800000 */
.L_x_24145:
        /* <DEDUP_REMOVED lines=27> */
.L_x_24148:
        /* <DEDUP_REMOVED lines=15> */
.L_x_24147:
[----:B------:R-:W2:Y:S02]  /*6f80*/  LDG.E.U16 R0, desc[UR36][R4.64] ;  /* 0x0000002404007981 */ /* 0x000ea4000c1e1500 */
[----:B--2---:R-:W-:-:S06]  /*6f90*/  IMAD.U32 R0, R0, 0x10000, RZ ;  /* 0x0001000000007824 */ /* 0x004fcc00078e00ff */
[----:B------:R-:W0:Y:S02]  /*6fa0*/  F2I.FTZ.TRUNC.NTZ R0, R0 ;  /* 0x0000000000007305 */ /* 0x000e24000021f100 */
[----:B0-----:R-:W-:Y:S01]  /*6fb0*/  PRMT R17, R0, 0x7610, R17 ;  /* 0x0000761000117816 */ /* 0x001fe20000000011 */
[----:B------:R-:W-:Y:S06]  /*6fc0*/  BRA `(.L_x_24099) ;  /* 0x0000000400a87947 */ /* 0x000fec0003800000 */
.L_x_24144:
        /* <DEDUP_REMOVED lines=10> */
.L_x_24151:
        /* <DEDUP_REMOVED lines=21> */
.L_x_24155:
[----:B------:R-:W-:Y:S05]  /*71c0*/  BSYNC.RECONVERGENT B1 ;  /* 0x0000000000017941 */ /* 0x000fea0003800200 */
.L_x_24154:
[----:B------:R-:W-:Y:S01]  /*71d0*/  IMAD.SHL.U32 R0, R0, 0x100000, RZ ;  /* 0x0010000000007824 */ /* 0x000fe200078e00ff */
[----:B------:R-:W-:-:S04]  /*71e0*/  LEA R3, R3, 0x3b800000, 0x17 ;  /* 0x3b80000003037811 */ /* 0x000fc800078eb8ff */
[----:B------:R-:W-:-:S07]  /*71f0*/  LOP3.LUT R0, R3, R0, R7, 0xfe, !PT ;  /* 0x0000000003007212 */ /* 0x000fce00078efe07 */
.L_x_24153:
[----:B------:R-:W-:Y:S05]  /*7200*/  BSYNC.RECONVERGENT B0 ;  /* 0x0000000000007941 */ /* 0x000fea0003800200 */
.L_x_24152:
[----:B------:R-:W0:Y:S02]  /*7210*/  F2I.FTZ.TRUNC.NTZ R0, R0 ;  /* 0x0000000000007305 */ /* 0x000e24000021f100 */
[----:B0-----:R-:W-:Y:S01]  /*7220*/  PRMT R17, R0, 0x7610, R17 ;  /* 0x0000761000117816 */ /* 0x001fe20000000011 */
[----:B------:R-:W-:Y:S06]  /*7230*/  BRA `(.L_x_24099) ;  /* 0x00000004000c7947 */ /* 0x000fec0003800000 */
.L_x_24150:
        /* <DEDUP_REMOVED lines=21> */
.L_x_24159:
[----:B------:R-:W-:Y:S05]  /*7390*/  BSYNC.RECONVERGENT B1 ;  /* 0x0000000000017941 */ /* 0x000fea0003800200 */
.L_x_24158:
[----:B------:R-:W-:Y:S01]  /*73a0*/  IMAD.SHL.U32 R0, R0, 0x200000, RZ ;  /* 0x0020000000007824 */ /* 0x000fe200078e00ff */
[----:B------:R-:W-:-:S04]  /*73b0*/  LEA R3, R3, 0x37800000, 0x17 ;  /* 0x3780000003037811 */ /* 0x000fc800078eb8ff */
[----:B------:R-:W-:-:S07]  /*73c0*/  LOP3.LUT R0, R3, R0, R7, 0xfe, !PT ;  /* 0x0000000003007212 */ /* 0x000fce00078efe07 */
.L_x_24157:
[----:B------:R-:W-:Y:S05]  /*73d0*/  BSYNC.RECONVERGENT B0 ;  /* 0x0000000000007941 */ /* 0x000fea0003800200 */
.L_x_24156:
[----:B------:R-:W0:Y:S02]  /*73e0*/  F2I.FTZ.TRUNC.NTZ R0, R0 ;  /* 0x0000000000007305 */ /* 0x000e24000021f100 */
[----:B0-----:R-:W-:Y:S01]  /*73f0*/  PRMT R17, R0, 0x7610, R17 ;  /* 0x0000761000117816 */ /* 0x001fe20000000011 */
[----:B------:R-:W-:Y:S06]  /*7400*/  BRA `(.L_x_24099) ;  /* 0x0000000000987947 */ /* 0x000fec0003800000 */
.L_x_24149:
        /* <DEDUP_REMOVED lines=14> */
.L_x_24163:
[----:B------:R-:W-:Y:S05]  /*74f0*/  BSYNC.RECONVERGENT B0 ;  /* 0x0000000000007941 */ /* 0x000fea0003800200 */
.L_x_24162:
[----:B------:R-:W0:Y:S02]  /*7500*/  F2I.FTZ.TRUNC.NTZ R0, R0 ;  /* 0x0000000000007305 */ /* 0x000e24000021f100 */
[----:B0-----:R-:W-:Y:S01]  /*7510*/  PRMT R17, R0, 0x7610, R17 ;  /* 0x0000761000117816 */ /* 0x001fe20000000011 */
[----:B------:R-:W-:Y:S06]  /*7520*/  BRA `(.L_x_24099) ;  /* 0x0000000000507947 */ /* 0x000fec0003800000 */
.L_x_24137:
        /* <DEDUP_REMOVED lines=16> */
.L_x_24164:
[----:B------:R-:W-:Y:S05]  /*7630*/  BRA `(.L_x_24099) ;  /* 0x00000000000c7947 */ /* 0x000fea0003800000 */
.L_x_24161:
[----:B------:R0:W5:Y:S01]  /*7640*/  LDG.E.U8 R17, desc[UR36][R4.64] ;  /* 0x0000002404117981 */ /* 0x000162000c1e1100 */
[----:B------:R-:W-:Y:S05]  /*7650*/  BRA `(.L_x_24099) ;  /* 0x0000000000047947 */ /* 0x000fea0003800000 */
.L_x_24160:
[----:B------:R0:W5:Y:S02]  /*7660*/  LDG.E.U8 R17, desc[UR36][R4.64] ;  /* 0x0000002404117981 */ /* 0x000164000c1e1100 */
.L_x_24099:
[----:B------:R-:W-:Y:S05]  /*7670*/  BSYNC.RECONVERGENT B6 ;  /* 0x0000000000067941 */ /* 0x000fea0003800200 */
.L_x_24098:
        /* <DEDUP_REMOVED lines=30> */
.L_x_24171:
[----:B------:R0:W-:Y:S01]  /*7860*/  STG.E.U8 desc[UR36][R8.64], R27 ;  /* 0x0000001b08007986 */ /* 0x0001e2000c101124 */
[----:B------:R-:W-:Y:S05]  /*7870*/  BRA `(.L_x_24173) ;  /* 0x0000000c00847947 */ /* 0x000fea0003800000 */
.L_x_24170:
        /* <DEDUP_REMOVED lines=12> */
.L_x_24175:
[----:B------:R-:W-:-:S04]  /*7940*/  LOP3.LUT R27, R27, 0xffff, RZ, 0xc0, !PT ;  /* 0x0000ffff1b1b7812 */ /* 0x000fc800078ec0ff */
[----:B------:R-:W-:-:S05]  /*7950*/  PRMT R3, R27, 0x8880, RZ ;  /* 0x000088801b037816 */ /* 0x000fca00000000ff */
[----:B------:R0:W-:Y:S01]  /*7960*/  STG.E desc[UR36][R8.64], R3 ;  /* 0x0000000308007986 */ /* 0x0001e2000c101924 */
[----:B------:R-:W-:Y:S05]  /*7970*/  BRA `(.L_x_24173) ;  /* 0x0000000c00447947 */ /* 0x000fea0003800000 */
.L_x_24174:
[----:B------:R-:W-:-:S04]  /*7980*/  PRMT R3, R27, 0x8880, RZ ;  /* 0x000088801b037816 */ /* 0x000fc800000000ff */
[----:B------:R-:W-:-:S05]  /*7990*/  PRMT R3, R3, 0x7710, RZ ;  /* 0x0000771003037816 */ /* 0x000fca00000000ff */
[----:B------:R0:W-:Y:S01]  /*79a0*/  STG.E.U16 desc[UR36][R8.64], R3 ;  /* 0x0000000308007986 */ /* 0x0001e2000c101524 */
[----:B------:R-:W-:Y:S05]  /*79b0*/  BRA `(.L_x_24173) ;  /* 0x0000000c00347947 */ /* 0x000fea0003800000 */
.L_x_24169:
        /* <DEDUP_REMOVED lines=9> */
.L_x_24177:
[----:B------:R-:W0:Y:S02]  /*7a50*/  I2F.S8 R0, R27 ;  /* 0x0000001b00007306 */ /* 0x000e240000001400 */
[----:B0-----:R-:W-:-:S05]  /*7a60*/  F2FP.F16.F32.PACK_AB R0, RZ, R0 ;  /* 0x00000000ff00723e */ /* 0x001fca00000000ff */
[----:B------:R0:W-:Y:S01]  /*7a70*/  STG.E.U16 desc[UR36][R8.64], R0 ;  /* 0x0000000008007986 */ /* 0x0001e2000c101524 */
[----:B------:R-:W-:Y:S05]  /*7a80*/  BRA `(.L_x_24173) ;  /* 0x0000000c00007947 */ /* 0x000fea0003800000 */
.L_x_24176:
        /* <DEDUP_REMOVED lines=10> */
.L_x_24179:
[----:B------:R-:W0:Y:S02]  /*7b30*/  I2F.S8 R27, R27 ;  /* 0x0000001b001b7306 */ /* 0x000e240000001400 */
[----:B0-----:R-:W-:-:S04]  /*7b40*/  F2FP.F16.F32.PACK_AB R3, RZ, R27 ;  /* 0x0000001bff03723e */ /* 0x001fc800000000ff */
[----:B------:R-:W-:-:S05]  /*7b50*/  PRMT R3, R3, 0x5410, RZ ;  /* 0x0000541003037816 */ /* 0x000fca00000000ff */
[----:B------:R3:W-:Y:S01]  /*7b60*/  STG.E desc[UR36][R8.64], R3 ;  /* 0x0000000308007986 */ /* 0x0007e2000c101924 */
[----:B------:R-:W-:Y:S05]  /*7b70*/  BRA `(.L_x_24173) ;  /* 0x0000000800c47947 */ /* 0x000fea0003800000 */
.L_x_24178:
[----:B------:R-:W-:-:S04]  /*7b80*/  PRMT R4, R27, 0x8880, RZ ;  /* 0x000088801b047816 */ /* 0x000fc800000000ff */
[----:B------:R-:W-:-:S06]  /*7b90*/  PRMT R4, R4, 0x7710, RZ ;  /* 0x0000771004047816 */ /* 0x000fcc00000000ff */
[----:B------:R-:W0:Y:S02]  /*7ba0*/  I2F.F64.S16 R4, R4 ;  /* 0x0000000400047312 */ /* 0x000e240000101c00 */
[----:B0-----:R4:W-:Y:S01]  /*7bb0*/  STG.E.64 desc[UR36][R8.64], R4 ;  /* 0x0000000408007986 */ /* 0x0019e2000c101b24 */
[----:B------:R-:W-:Y:S05]  /*7bc0*/  BRA `(.L_x_24173) ;  /* 0x0000000800b07947 */ /* 0x000fea0003800000 */
.L_x_24168:
        /* <DEDUP_REMOVED lines=12> */
.L_x_24182:
[----:B------:R-:W-:Y:S02]  /*7c90*/  PRMT R4, R27, 0x8880, RZ ;  /* 0x000088801b047816 */ /* 0x000fe400000000ff */
[----:B------:R-:W-:Y:S02]  /*7ca0*/  CS2R R6, SRZ ;  /* 0x0000000000067805 */ /* 0x000fe4000001ff00 */
[----:B------:R-:W-:-:S06]  /*7cb0*/  PRMT R4, R4, 0x7710, RZ ;  /* 0x0000771004047816 */ /* 0x000fcc00000000ff */
[----:B------:R-:W0:Y:S02]  /*7cc0*/  I2F.F64.S16 R4, R4 ;  /* 0x0000000400047312 */ /* 0x000e240000101c00 */
[----:B0-----:R0:W-:Y:S01]  /*7cd0*/  STG.E.128 desc[UR36][R8.64], R4 ;  /* 0x0000000408007986 */ /* 0x0011e2000c101d24 */
[----:B------:R-:W-:Y:S05]  /*7ce0*/  BRA `(.L_x_24173) ;  /* 0x0000000800687947 */ /* 0x000fea0003800000 */
.L_x_24181:
        /* <DEDUP_REMOVED lines=19> */
.L_x_24186:
[----:B------:R-:W-:Y:S05]  /*7e20*/  BSYNC.RECONVERGENT B0 ;  /* 0x0000000000007941 */ /* 0x000fea0003800200 */
.L_x_24185:
[----:B------:R-:W-:-:S05]  /*7e30*/  LOP3.LUT R5, R0, 0x80, R5, 0xf8, !PT ;  /* 0x0000008000057812 */ /* 0x000fca00078ef805 */
[----:B------:R0:W-:Y:S01]  /*7e40*/  STG.E.U8 desc[UR36][R8.64], R5 ;  /* 0x0000000508007986 */ /* 0x0001e2000c101124 */
[----:B------:R-:W-:Y:S05]  /*7e50*/  BRA `(.L_x_24173) ;  /* 0x00000008000c7947 */ /* 0x000fea0003800000 */
.L_x_24184:
        /* <DEDUP_REMOVED lines=15> */
.L_x_24188:
[----:B------:R-:W-:Y:S05]  /*7f50*/  BSYNC.RECONVERGENT B0 ;  /* 0x0000000000007941 */ /* 0x000fea0003800200 */
.L_x_24187:
[----:B------:R-:W-:-:S05]  /*7f60*/  LOP3.LUT R5, R0, 0x80, R5, 0xf8, !PT ;  /* 0x0000008000057812 */ /* 0x000fca00078ef805 */
[----:B------:R0:W-:Y:S01]  /*7f70*/  STG.E.U8 desc[UR36][R8.64], R5 ;  /* 0x0000000508007986 */ /* 0x0001e2000c101124 */
[----:B------:R-:W-:Y:S05]  /*7f80*/  BRA `(.L_x_24173) ;  /* 0x0000000400c07947 */ /* 0x000fea0003800000 */
.L_x_24183:
[----:B------:R-:W0:Y:S02]  /*7f90*/  I2F.S8 R0, R27 ;  /* 0x0000001b00007306 */ /* 0x000e240000001400 */
[----:B0-----:R-:W-:-:S05]  /*7fa0*/  F2FP.BF16.F32.PACK_AB R0, RZ, R0 ;  /* 0x00000000ff00723e */ /* 0x001fca00000010ff */
[----:B------:R0:W-:Y:S01]  /*7fb0*/  STG.E.U16 desc[UR36][R8.64], R0 ;  /* 0x0000000008007986 */ /* 0x0001e2000c101524 */
[----:B------:R-:W-:Y:S05]  /*7fc0*/  BRA `(.L_x_24173) ;  /* 0x0000000400b07947 */ /* 0x000fea0003800000 */
.L_x_24180:
        /* <DEDUP_REMOVED lines=12> */
.L_x_24191:
        /* <DEDUP_REMOVED lines=13> */
.L_x_24194:
[----:B------:R-:W-:-:S04]  /*8160*/  SHF.R.U32.HI R0, RZ, 0x14, R3 ;  /* 0x00000014ff007819 */ /* 0x000fc80000011603 */
[----:B------:R-:W-:-:S04]  /*8170*/  LOP3.LUT R0, R0, 0x1, RZ, 0xc0, !PT ;  /* 0x0000000100007812 */ /* 0x000fc800078ec0ff */
[----:B------:R-:W-:-:S04]  /*8180*/  IADD3 R0, PT, PT, R3, 0x487ffff, R0 ;  /* 0x0487ffff03007810 */ /* 0x000fc80007ffe000 */
[----:B------:R-:W-:-:S04]  /*8190*/  SHF.R.U32.HI R0, RZ, 0x14, R0 ;  /* 0x00000014ff007819 */ /* 0x000fc80000011600 */
[----:B------:R-:W-:-:S07]  /*81a0*/  LOP3.LUT R0, R0, 0xff, RZ, 0xc0, !PT ;  /* 0x000000ff00007812 */ /* 0x000fce00078ec0ff */
.L_x_24195:
[----:B------:R-:W-:-:S04]  /*81b0*/  SHF.R.U32.HI R3, RZ, 0x18, R3 ;  /* 0x00000018ff037819 */ /* 0x000fc80000011603 */
[----:B------:R-:W-:-:S04]  /*81c0*/  LOP3.LUT R0, R0, 0x80, R3, 0xf8, !PT ;  /* 0x0000008000007812 */ /* 0x000fc800078ef803 */
[----:B------:R-:W-:-:S07]  /*81d0*/  PRMT R4, R0, 0x7610, R4 ;  /* 0x0000761000047816 */ /* 0x000fce0000000004 */
.L_x_24193:
[----:B------:R-:W-:Y:S05]  /*81e0*/  BSYNC.RECONVERGENT B0 ;  /* 0x0000000000007941 */ /* 0x000fea0003800200 */
.L_x_24192:
[----:B------:R0:W-:Y:S01]  /*81f0*/  STG.E.U8 desc[UR36][R8.64], R4 ;  /* 0x0000000408007986 */ /* 0x0001e2000c101124 */
[----:B------:R-:W-:Y:S05]  /*8200*/  BRA `(.L_x_24173) ;  /* 0x0000000400207947 */ /* 0x000fea0003800000 */
.L_x_24190:
        /* <DEDUP_REMOVED lines=13> */
.L_x_24198:
[----:B------:R-:W-:-:S04]  /*82e0*/  SHF.R.U32.HI R0, RZ, 0x15, R3 ;  /* 0x00000015ff007819 */ /* 0x000fc80000011603 */
[----:B------:R-:W-:-:S04]  /*82f0*/  LOP3.LUT R0, R0, 0x1, RZ, 0xc0, !PT ;  /* 0x0000000100007812 */ /* 0x000fc800078ec0ff */
[----:B------:R-:W-:-:S04]  /*8300*/  IADD3 R0, PT, PT, R3, 0x88fffff, R0 ;  /* 0x088fffff03007810 */ /* 0x000fc80007ffe000 */
[----:B------:R-:W-:-:S04]  /*8310*/  SHF.R.U32.HI R0, RZ, 0x15, R0 ;  /* 0x00000015ff007819 */ /* 0x000fc80000011600 */
[----:B------:R-:W-:-:S07]  /*8320*/  LOP3.LUT R0, R0, 0xff, RZ, 0xc0, !PT ;  /* 0x000000ff00007812 */ /* 0x000fce00078ec0ff */
.L_x_24199:
[----:B------:R-:W-:-:S04]  /*8330*/  SHF.R.U32.HI R3, RZ, 0x18, R3 ;  /* 0x00000018ff037819 */ /* 0x000fc80000011603 */
[----:B------:R-:W-:-:S04]  /*8340*/  LOP3.LUT R0, R0, 0x80, R3, 0xf8, !PT ;  /* 0x0000008000007812 */ /* 0x000fc800078ef803 */
[----:B------:R-:W-:-:S07]  /*8350*/  PRMT R4, R0, 0x7610, R4 ;  /* 0x0000761000047816 */ /* 0x000fce0000000004 */
.L_x_24197:
[----:B------:R-:W-:Y:S05]  /*8360*/  BSYNC.RECONVERGENT B0 ;  /* 0x0000000000007941 */ /* 0x000fea0003800200 */
.L_x_24196:
[----:B------:R0:W-:Y:S01]  /*8370*/  STG.E.U8 desc[UR36][R8.64], R4 ;  /* 0x0000000408007986 */ /* 0x0001e2000c101124 */
[----:B------:R-:W-:Y:S05]  /*8380*/  BRA `(.L_x_24173) ;  /* 0x0000000000c07947 */ /* 0x000fea0003800000 */
.L_x_24189:
[----:B------:R-:W-:-:S13]  /*8390*/  ISETP.NE.AND P0, PT, R0, 0x1c, PT ;  /* 0x0000001c0000780c */ /* 0x000fda0003f05270 */
[----:B------:R-:W-:Y:S05]  /*83a0*/  @!P0 BRA `(.L_x_24200) ;  /* 0x0000000000ac8947 */ /* 0x000fea0003800000 */
[----:B------:R-:W-:-:S13]  /*83b0*/  ISETP.NE.AND P0, PT, R0, 0x1d, PT ;  /* 0x0000001d0000780c */ /* 0x000fda0003f05270 */
[----:B------:R-:W-:Y:S05]  /*83c0*/  @!P0 BRA `(.L_x_24201) ;  /* 0x00000000008c8947 */ /* 0x000fea0003800000 */
[----:B------:R-:W-:-:S13]  /*83d0*/  ISETP.NE.AND P0, PT, R0, 0x2c, PT ;  /* 0x0000002c0000780c */ /* 0x000fda0003f05270 */
[----:B------:R-:W-:Y:S05]  /*83e0*/  @!P0 BRA `(.L_x_24202) ;  /* 0x0000000000448947 */ /* 0x000fea0003800000 */
.L_x_24172:
        /* <DEDUP_REMOVED lines=16> */
.L_x_24203:
[----:B------:R-:W-:Y:S05]  /*84f0*/  BRA `(.L_x_24173) ;  /* 0x0000000000647947 */ /* 0x000fea0003800000 */
.L_x_24202:
        /* <DEDUP_REMOVED lines=16> */
.L_x_24201:
[----:B------:R-:W-:-:S04]  /*8600*/  LOP3.LUT R27, R27, 0xffff, RZ, 0xc0, !PT ;  /* 0x0000ffff1b1b7812 */ /* 0x000fc800078ec0ff */
[----:B------:R-:W-:-:S05]  /*8610*/  PRMT R27, R27, 0x8880, RZ ;  /* 0x000088801b1b7816 */ /* 0x000fca00000000ff */
[----:B------:R-:W-:-:S05]  /*8620*/  IMAD.MOV.U32 R4, RZ, RZ, R27 ;  /* 0x000000ffff047224 */ /* 0x000fca00078e001b */
[----:B------:R-:W-:-:S05]  /*8630*/  SHF.R.S32.HI R5, RZ, 0x1f, R4 ;  /* 0x0000001fff057819 */ /* 0x000fca0000011404 */
[----:B------:R0:W-:Y:S01]  /*8640*/  STG.E.64 desc[UR36][R8.64], R4 ;  /* 0x0000000408007986 */ /* 0x0001e2000c101b24 */
[----:B------:R-:W-:Y:S05]  /*8650*/  BRA `(.L_x_24173) ;  /* 0x00000000000c7947 */ /* 0x000fea0003800000 */
.L_x_24200:
[----:B------:R-:W-:-:S04]  /*8660*/  LOP3.LUT R27, R27, 0xffff, RZ, 0xc0, !PT ;  /* 0x0000ffff1b1b7812 */ /* 0x000fc800078ec0ff */
[----:B------:R-:W-:-:S05]  /*8670*/  PRMT R3, R27, 0x8880, RZ ;  /* 0x000088801b037816 */ /* 0x000fca00000000ff */
[----:B------:R0:W-:Y:S02]  /*8680*/  STG.E desc[UR36][R8.64], R3 ;  /* 0x0000000308007986 */ /* 0x0001e4000c101924 */
.L_x_24173:
        /* <DEDUP_REMOVED lines=23> */
.L_x_24208:
[----:B------:R4:W-:Y:S01]  /*8800*/  STG.E.U8 desc[UR36][R8.64], R22 ;  /* 0x0000001608007986 */ /* 0x0009e2000c101124 */
[----:B------:R-:W-:Y:S05]  /*8810*/  BRA `(.L_x_24210) ;  /* 0x0000000c00807947 */ /* 0x000fea0003800000 */
.L_x_24207:
        /* <DEDUP_REMOVED lines=12> */
.L_x_24212:
[----:B------:R-:W-:-:S04]  /*88e0*/  LOP3.LUT R22, R22, 0xffff, RZ, 0xc0, !PT ;  /* 0x0000ffff16167812 */ /* 0x000fc800078ec0ff */
[----:B------:R-:W-:-:S05]  /*88f0*/  PRMT R3, R22, 0x8880, RZ ;  /* 0x0000888016037816 */ /* 0x000fca00000000ff */
[----:B------:R2:W-:Y:S01]  /*8900*/  STG.E desc[UR36][R8.64], R3 ;  /* 0x0000000308007986 */ /* 0x0005e2000c101924 */
[----:B------:R-:W-:Y:S05]  /*8910*/  BRA `(.L_x_24210) ;  /* 0x0000000c00407947 */ /* 0x000fea0003800000 */
.L_x_24211:
[----:B------:R-:W-:-:S04]  /*8920*/  PRMT R3, R22, 0x8880, RZ ;  /* 0x0000888016037816 */ /* 0x000fc800000000ff */
[----:B------:R-:W-:-:S05]  /*8930*/  PRMT R3, R3, 0x7710, RZ ;  /* 0x0000771003037816 */ /* 0x000fca00000000ff */
[----:B------:R0:W-:Y:S01]  /*8940*/  STG.E.U16 desc[UR36][R8.64], R3 ;  /* 0x0000000308007986 */ /* 0x0001e2000c101524 */
[----:B------:R-:W-:Y:S05]  /*8950*/  BRA `(.L_x_24210) ;  /* 0x0000000c00307947 */ /* 0x000fea0003800000 */
.L_x_24206:
        /* <DEDUP_REMOVED lines=9> */
.L_x_24214:
[----:B------:R-:W0:Y:S02]  /*89f0*/  I2F.S8 R0, R22 ;  /* 0x0000001600007306 */ /* 0x000e240000001400 */
[----:B0-----:R-:W-:-:S05]  /*8a00*/  F2FP.F16.F32.PACK_AB R0, RZ, R0 ;  /* 0x00000000ff00723e */ /* 0x001fca00000000ff */
[----:B------:R0:W-:Y:S01]  /*8a10*/  STG.E.U16 desc[UR36][R8.64], R0 ;  /* 0x0000000008007986 */ /* 0x0001e2000c101524 */
[----:B------:R-:W-:Y:S05]  /*8a20*/  BRA `(.L_x_24210) ;  /* 0x0000000800fc7947 */ /* 0x000fea0003800000 */
.L_x_24213:
        /* <DEDUP_REMOVED lines=10> */
.L_x_24216:
[----:B------:R-:W0:Y:S02]  /*8ad0*/  I2F.S8 R22, R22 ;  /* 0x0000001600167306 */ /* 0x000e240000001400 */
[----:B0-----:R-:W-:-:S04]  /*8ae0*/  F2FP.F16.F32.PACK_AB R3, RZ, R22 ;  /* 0x00000016ff03723e */ /* 0x001fc800000000ff */
[----:B------:R-:W-:-:S05]  /*8af0*/  PRMT R3, R3, 0x5410, RZ ;  /* 0x0000541003037816 */ /* 0x000fca00000000ff */
[----:B------:R0:W-:Y:S01]  /*8b00*/  STG.E desc[UR36][R8.64], R3 ;  /* 0x0000000308007986 */ /* 0x0001e2000c101924 */
[----:B------:R-:W-:Y:S05]  /*8b10*/  BRA `(.L_x_24210) ;  /* 0x0000000800c07947 */ /* 0x000fea0003800000 */
.L_x_24215:
[----:B------:R-:W-:-:S04]  /*8b20*/  PRMT R4, R22, 0x8880, RZ ;  /* 0x0000888016047816 */ /* 0x000fc800000000ff */
[----:B------:R-:W-:-:S06]  /*8b30*/  PRMT R4, R4, 0x7710, RZ ;  /* 0x0000771004047816 */ /* 0x000fcc00000000ff */
[----:B------:R-:W0:Y:S02]  /*8b40*/  I2F.F64.S16 R4, R4 ;  /* 0x0000000400047312 */ /* 0x000e240000101c00 */
[----:B0-----:R0:W-:Y:S01]  /*8b50*/  STG.E.64 desc[UR36][R8.64], R4 ;  /* 0x0000000408007986 */ /* 0x0011e2000c101b24 */
[----:B------:R-:W-:Y:S05]  /*8b60*/  BRA `(.L_x_24210) ;  /* 0x0000000800ac7947 */ /* 0x000fea0003800000 */
.L_x_24205:
        /* <DEDUP_REMOVED lines=14> */
.L_x_24220:
        /* <DEDUP_REMOVED lines=17> */
.L_x_24223:
[----:B------:R-:W-:-:S04]  /*8d60*/  SHF.R.U32.HI R3, RZ, 0x18, R5 ;  /* 0x00000018ff037819 */ /* 0x000fc80000011605 */
[----:B------:R-:W-:-:S04]  /*8d70*/  LOP3.LUT R0, R0, 0x80, R3, 0xf8, !PT ;  /* 0x0000008000007812 */ /* 0x000fc800078ef803 */
[----:B------:R-:W-:-:S07]  /*8d80*/  PRMT R4, R0, 0x7610, R4 ;  /* 0x0000761000047816 */ /* 0x000fce0000000004 */
.L_x_24222:
[----:B------:R-:W-:Y:S05]  /*8d90*/  BSYNC.RECONVERGENT B0 ;  /* 0x0000000000007941 */ /* 0x000fea0003800200 */
.L_x_24221:
[----:B------:R0:W-:Y:S01]  /*8da0*/  STG.E.U8 desc[UR36][R8.64], R4 ;  /* 0x0000000408007986 */ /* 0x0001e2000c101124 */
[----:B------:R-:W-:Y:S05]  /*8db0*/  BRA `(.L_x_24210) ;  /* 0x0000000800187947 */ /* 0x000fea0003800000 */
.L_x_24219:
        /* <DEDUP_REMOVED lines=17> */
.L_x_24226:
[----:B------:R-:W-:-:S04]  /*8ed0*/  SHF.R.U32.HI R3, RZ, 0x18, R5 ;  /* 0x00000018ff037819 */ /* 0x000fc80000011605 */
[----:B------:R-:W-:-:S04]  /*8ee0*/  LOP3.LUT R0, R0, 0x80, R3, 0xf8, !PT ;  /* 0x0000008000007812 */ /* 0x000fc800078ef803 */
[----:B------:R-:W-:-:S07]  /*8ef0*/  PRMT R4, R0, 0x7610, R4 ;  /* 0x0000761000047816 */ /* 0x000fce0000000004 */
.L_x_24225:
[----:B------:R-:W-:Y:S05]  /*8f00*/  BSYNC.RECONVERGENT B0 ;  /* 0x0000000000007941 */ /* 0x000fea0003800200 */
.L_x_24224:
[----:B------:R0:W-:Y:S01]  /*8f10*/  STG.E.U8 desc[UR36][R8.64], R4 ;  /* 0x0000000408007986 */ /* 0x0001e2000c101124 */
[----:B------:R-:W-:Y:S05]  /*8f20*/  BRA `(.L_x_24210) ;  /* 0x0000000400bc7947 */ /* 0x000fea0003800000 */
.L_x_24218:
        /* <DEDUP_REMOVED lines=22> */
.L_x_24228:
[----:B------:R-:W-:-:S04]  /*9090*/  LOP3.LUT R22, R22, 0xffff, RZ, 0xc0, !PT ;  /* 0x0000ffff16167812 */ /* 0x000fc800078ec0ff */
[----:B------:R-:W-:-:S05]  /*90a0*/  PRMT R22, R22, 0x8880, RZ ;  /* 0x0000888016167816 */ /* 0x000fca00000000ff */
[----:B------:R-:W-:-:S05]  /*90b0*/  IMAD.MOV.U32 R4, RZ, RZ, R22 ;  /* 0x000000ffff047224 */ /* 0x000fca00078e0016 */
[----:B------:R-:W-:-:S05]  /*90c0*/  SHF.R.S32.HI R5, RZ, 0x1f, R4 ;  /* 0x0000001fff057819 */ /* 0x000fca0000011404 */
[----:B------:R0:W-:Y:S01]  /*90d0*/  STG.E.64 desc[UR36][R8.64], R4 ;  /* 0x0000000408007986 */ /* 0x0001e2000c101b24 */
[----:B------:R-:W-:Y:S05]  /*90e0*/  BRA `(.L_x_24210) ;  /* 0x00000004004c7947 */ /* 0x000fea0003800000 */
.L_x_24227:
[----:B------:R-:W-:-:S04]  /*90f0*/  LOP3.LUT R22, R22, 0xffff, RZ, 0xc0, !PT ;  /* 0x0000ffff16167812 */ /* 0x000fc800078ec0ff */
[----:B------:R-:W-:-:S05]  /*9100*/  PRMT R3, R22, 0x8880, RZ ;  /* 0x0000888016037816 */ /* 0x000fca00000000ff */
[----:B------:R0:W-:Y:S01]  /*9110*/  STG.E desc[UR36][R8.64], R3 ;  /* 0x0000000308007986 */ /* 0x0001e2000c101924 */
[----:B------:R-:W-:Y:S05]  /*9120*/  BRA `(.L_x_24210) ;  /* 0x00000004003c7947 */ /* 0x000fea0003800000 */
.L_x_24217:
        /* <DEDUP_REMOVED lines=10> */
.L_x_24230:
[----:B------:R-:W-:Y:S02]  /*91d0*/  PRMT R4, R22, 0x8880, RZ ;  /* 0x0000888016047816 */ /* 0x000fe400000000ff */
[----:B------:R-:W-:Y:S02]  /*91e0*/  CS2R R6, SRZ ;  /* 0x0000000000067805 */ /* 0x000fe4000001ff00 */
[----:B------:R-:W-:-:S06]  /*91f0*/  PRMT R4, R4, 0x7710, RZ ;  /* 0x0000771004047816 */ /* 0x000fcc00000000ff */
[----:B------:R-:W0:Y:S02]  /*9200*/  I2F.F64.S16 R4, R4 ;  /* 0x0000000400047312 */ /* 0x000e240000101c00 */
[----:B0-----:R0:W-:Y:S01]  /*9210*/  STG.E.128 desc[UR36][R8.64], R4 ;  /* 0x0000000408007986 */ /* 0x0011e2000c101d24 */
[----:B------:R-:W-:Y:S05]  /*9220*/  BRA `(.L_x_24210) ;  /* 0x0000000000fc7947 */ /* 0x000fea0003800000 */
.L_x_24229:
[----:B------:R-:W-:-:S13]  /*9230*/  ISETP.NE.AND P0, PT, R0, 0xf, PT ;  /* 0x0000000f0000780c */ /* 0x000fda0003f05270 */
[----:B------:R-:W-:Y:S05]  /*9240*/  @!P0 BRA `(.L_x_24231) ;  /* 0x0000000000e88947 */ /* 0x000fea0003800000 */
[----:B------:R-:W-:-:S13]  /*9250*/  ISETP.NE.AND P0, PT, R0, 0x17, PT ;  /* 0x000000170000780c */ /* 0x000fda0003f05270 */
[----:B------:R-:W-:Y:S05]  /*9260*/  @!P0 BRA `(.L_x_24232) ;  /* 0x0000000000908947 */ /* 0x000fea0003800000 */
[----:B------:R-:W-:-:S13]  /*9270*/  ISETP.NE.AND P0, PT, R0, 0x18, PT ;  /* 0x000000180000780c */ /* 0x000fda0003f05270 */
[----:B------:R-:W-:Y:S05]  /*9280*/  @!P0 BRA `(.L_x_24233) ;  /* 0x0000000000448947 */ /* 0x000fea0003800000 */
.L_x_24209:
        /* <DEDUP_REMOVED lines=16> */
.L_x_24234:
[----:B------:R-:W-:Y:S05]  /*9390*/  BRA `(.L_x_24210) ;  /* 0x0000000000a07947 */ /* 0x000fea0003800000 */
.L_x_24233:
        /* <DEDUP_REMOVED lines=13> */
.L_x_24236:
[----:B------:R-:W-:Y:S05]  /*9470*/  BSYNC.RECONVERGENT B0 ;  /* 0x0000000000007941 */ /* 0x000fea0003800200 */
.L_x_24235:
[----:B------:R-:W-:-:S05]  /*9480*/  LOP3.LUT R3, R0, 0x80, R3, 0xf8, !PT ;  /* 0x0000008000037812 */ /* 0x000fca00078ef803 */
[----:B------:R0:W-:Y:S01]  /*9490*/  STG.E.U8 desc[UR36][R8.64], R3 ;  /* 0x0000000308007986 */ /* 0x0001e2000c101124 */
[----:B------:R-:W-:Y:S05]  /*94a0*/  BRA `(.L_x_24210) ;  /* 0x00000000005c7947 */ /* 0x000fea0003800000 */
.L_x_24232:
        /* <DEDUP_REMOVED lines=12> */
.L_x_24238:
[----:B------:R-:W-:Y:S01]  /*9570*/  IMAD.MOV.U32 R0, RZ, RZ, 0x7f ;  /* 0x0000007fff007424 */ /* 0x000fe200078e00ff */
[----:B------:R-:W-:-:S04]  /*9580*/  ISETP.GT.U32.AND P0, PT, R3, 0x7f800000, PT ;  /* 0x7f8000000300780c */ /* 0x000fc80003f04070 */
[----:B------:R-:W-:-:S09]  /*9590*/  SEL R0, R0, 0x7c, P0 ;  /* 0x0000007c00007807 */ /* 0x000fd20000000000 */
.L_x_24239:
[----:B------:R-:W-:Y:S05]  /*95a0*/  BSYNC.RECONVERGENT B0 ;  /* 0x0000000000007941 */ /* 0x000fea0003800200 */
.L_x_24237:
[----:B------:R-:W-:-:S04]  /*95b0*/  SHF.R.U32.HI R3, RZ, 0x18, R5 ;  /* 0x00000018ff037819 */ /* 0x000fc80000011605 */
[----:B------:R-:W-:-:S05]  /*95c0*/  LOP3.LUT R3, R0, 0x80, R3, 0xf8, !PT ;  /* 0x0000008000037812 */ /* 0x000fca00078ef803 */
[----:B------:R0:W-:Y:S01]  /*95d0*/  STG.E.U8 desc[UR36][R8.64], R3 ;  /* 0x0000000308007986 */ /* 0x0001e2000c101124 */
[----:B------:R-:W-:Y:S05]  /*95e0*/  BRA `(.L_x_24210) ;  /* 0x00000000000c7947 */ /* 0x000fea0003800000 */
.L_x_24231:
[----:B------:R-:W0:Y:S02]  /*95f0*/  I2F.S8 R0, R22 ;  /* 0x0000001600007306 */ /* 0x000e240000001400 */
[----:B0-----:R-:W-:-:S05]  /*9600*/  F2FP.BF16.F32.PACK_AB R0, RZ, R0 ;  /* 0x00000000ff00723e */ /* 0x001fca00000010ff */
[----:B------:R0:W-:Y:S02]  /*9610*/  STG.E.U16 desc[UR36][R8.64], R0 ;  /* 0x0000000008007986 */ /* 0x0001e4000c101524 */
.L_x_24210:
[----:B------:R-:W-:-:S07]  /*9620*/  VIADD R23, R23, 0x80 ;  /* 0x0000008017177836 */ /* 0x000fce0000000000 */
.L_x_24167:
[----:B------:R-:W-:-:S13]  /*9630*/  ISETP.GE.AND P0, PT, R23, R16, PT ;  /* 0x000000101700720c */ /* 0x000fda0003f06270 */
[----:B------:R-:W-:Y:S05]  /*9640*/  @P0 BREAK.RELIABLE B6 ;  /* 0x0000000000060942 */ /* 0x000fea0003800100 */
[----:B------:R-:W-:Y:S05]  /*9650*/  @P0 BRA `(.L_x_24204) ;  /* 0x0000000c00e00947 */ /* 0x000fea0003800000 */
[----:B------:R-:W-:Y:S05]  /*9660*/  BSYNC.RELIABLE B6 ;  /* 0x0000000000067941 */ /* 0x000fea0003800100 */
.L_x_24166:
        /* <DEDUP_REMOVED lines=20> */
.L_x_24243:
[----:B------:R0:W-:Y:S01]  /*97b0*/  STG.E.U8 desc[UR36][R8.64], R19 ;  /* 0x0000001308007986 */ /* 0x0001e2000c101124 */
[----:B------:R-:W-:Y:S05]  /*97c0*/  BRA `(.L_x_24245) ;  /* 0x0000000c00807947 */ /* 0x000fea0003800000 */
.L_x_24242:
        /* <DEDUP_REMOVED lines=12> */
.L_x_24247:
[----:B------:R-:W-:-:S04]  /*9890*/  LOP3.LUT R19, R19, 0xffff, RZ, 0xc0, !PT ;  /* 0x0000ffff13137812 */ /* 0x000fc800078ec0ff */
[----:B------:R-:W-:-:S05]  /*98a0*/  PRMT R3, R19, 0x8880, RZ ;  /* 0x0000888013037816 */ /* 0x000fca00000000ff */
[----:B------:R0:W-:Y:S01]  /*98b0*/  STG.E desc[UR36][R8.64], R3 ;  /* 0x0000000308007986 */ /* 0x0001e2000c101924 */
[----:B------:R-:W-:Y:S05]  /*98c0*/  BRA `(.L_x_24245) ;  /* 0x0000000c00407947 */ /* 0x000fea0003800000 */
.L_x_24246:
[----:B------:R-:W-:-:S04]  /*98d0*/  PRMT R3, R19, 0x8880, RZ ;  /* 0x0000888013037816 */ /* 0x000fc800000000ff */
[----:B------:R-:W-:-:S05]  /*98e0*/  PRMT R3, R3, 0x7710, RZ ;  /* 0x0000771003037816 */ /* 0x000fca00000000ff */
[----:B------:R0:W-:Y:S01]  /*98f0*/  STG.E.U16 desc[UR36][R8.64], R3 ;  /* 0x0000000308007986 */ /* 0x0001e2000c101524 */
[----:B------:R-:W-:Y:S05]  /*9900*/  BRA `(.L_x_24245) ;  /* 0x0000000c00307947 */ /* 0x000fea0003800000 */
.L_x_24241:
        /* <DEDUP_REMOVED lines=9> */
.L_x_24249:
[----:B------:R-:W0:Y:S02]  /*99a0*/  I2F.S8 R0, R19 ;  /* 0x0000001300007306 */ /* 0x000e240000001400 */
[----:B0-----:R-:W-:-:S05]  /*99b0*/  F2FP.F16.F32.PACK_AB R0, RZ, R0 ;  /* 0x00000000ff00723e */ /* 0x001fca00000000ff */
[----:B------:R0:W-:Y:S01]  /*99c0*/  STG.E.U16 desc[UR36][R8.64], R0 ;  /* 0x0000000008007986 */ /* 0x0001e2000c101524 */
[----:B------:R-:W-:Y:S05]  /*99d0*/  BRA `(.L_x_24245) ;  /* 0x0000000800fc7947 */ /* 0x000fea0003800000 */
.L_x_24248:
        /* <DEDUP_REMOVED lines=10> */
.L_x_24251:
[----:B------:R-:W0:Y:S02]  /*9a80*/  I2F.S8 R19, R19 ;  /* 0x0000001300137306 */ /* 0x000e240000001400 */
[----:B0-----:R-:W-:-:S04]  /*9a90*/  F2FP.F16.F32.PACK_AB R3, RZ, R19 ;  /* 0x00000013ff03723e */ /* 0x001fc800000000ff */
[----:B------:R-:W-:-:S05]  /*9aa0*/  PRMT R3, R3, 0x5410, RZ ;  /* 0x0000541003037816 */ /* 0x000fca00000000ff */
[----:B------:R2:W-:Y:S01]  /*9ab0*/  STG.E desc[UR36][R8.64], R3 ;  /* 0x0000000308007986 */ /* 0x0005e2000c101924 */
[----:B------:R-:W-:Y:S05]  /*9ac0*/  BRA `(.L_x_24245) ;  /* 0x0000000800c07947 */ /* 0x000fea0003800000 */
.L_x_24250:
[----:B------:R-:W-:-:S04]  /*9ad0*/  PRMT R4, R19, 0x8880, RZ ;  /* 0x0000888013047816 */ /* 0x000fc800000000ff */
[----:B------:R-:W-:-:S06]  /*9ae0*/  PRMT R4, R4, 0x7710, RZ ;  /* 0x0000771004047816 */ /* 0x000fcc00000000ff */
[----:B------:R-:W0:Y:S02]  /*9af0*/  I2F.F64.S16 R4, R4 ;  /* 0x0000000400047312 */ /* 0x000e240000101c00 */
[----:B0-----:R4:W-:Y:S01]  /*9b00*/  STG.E.64 desc[UR36][R8.64], R4 ;  /* 0x0000000408007986 */ /* 0x0019e2000c101b24 */
[----:B------:R-:W-:Y:S05]  /*9b10*/  BRA `(.L_x_24245) ;  /* 0x0000000800ac7947 */ /* 0x000fea0003800000 */
.L_x_24240:
        /* <DEDUP_REMOVED lines=14> */
.L_x_24255:
        /* <DEDUP_REMOVED lines=17> */
.L_x_24258:
[----:B------:R-:W-:-:S04]  /*9d10*/  SHF.R.U32.HI R3, RZ, 0x18, R19 ;  /* 0x00000018ff037819 */ /* 0x000fc80000011613 */
[----:B------:R-:W-:-:S04]  /*9d20*/  LOP3.LUT R0, R0, 0x80, R3, 0xf8, !PT ;  /* 0x0000008000007812 */ /* 0x000fc800078ef803 */
[----:B------:R-:W-:-:S07]  /*9d30*/  PRMT R4, R0, 0x7610, R4 ;  /* 0x0000761000047816 */ /* 0x000fce0000000004 */
.L_x_24257:
[----:B------:R-:W-:Y:S05]  /*9d40*/  BSYNC.RECONVERGENT B0 ;  /* 0x0000000000007941 */ /* 0x000fea0003800200 */
.L_x_24256:
[----:B------:R0:W-:Y:S01]  /*9d50*/  STG.E.U8 desc[UR36][R8.64], R4 ;  /* 0x0000000408007986 */ /* 0x0001e2000c101124 */
[----:B------:R-:W-:Y:S05]  /*9d60*/  BRA `(.L_x_24245) ;  /* 0x0000000800187947 */ /* 0x000fea0003800000 */
.L_x_24254:
        /* <DEDUP_REMOVED lines=17> */
.L_x_24261:
[----:B------:R-:W-:-:S04]  /*9e80*/  SHF.R.U32.HI R3, RZ, 0x18, R19 ;  /* 0x00000018ff037819 */ /* 0x000fc80000011613 */
[----:B------:R-:W-:-:S04]  /*9e90*/  LOP3.LUT R0, R0, 0x80, R3, 0xf8, !PT ;  /* 0x0000008000007812 */ /* 0x000fc800078ef803 */
[----:B------:R-:W-:-:S07]  /*9ea0*/  PRMT R4, R0, 0x7610, R4 ;  /* 0x0000761000047816 */ /* 0x000fce0000000004 */
.L_x_24260:
[----:B------:R-:W-:Y:S05]  /*9eb0*/  BSYNC.RECONVERGENT B0 ;  /* 0x0000000000007941 */ /* 0x000fea0003800200 */
.L_x_24259:
[----:B------:R0:W-:Y:S01]  /*9ec0*/  STG.E.U8 desc[UR36][R8.64], R4 ;  /* 0x0000000408007986 */ /* 0x0001e2000c101124 */
[----:B------:R-:W-:Y:S05]  /*9ed0*/  BRA `(.L_x_24245) ;  /* 0x0000000400bc7947 */ /* 0x000fea0003800000 */
.L_x_24253:
        /* <DEDUP_REMOVED lines=22> */
.L_x_24263:
[----:B------:R-:W-:-:S04]  /*a040*/  LOP3.LUT R19, R19, 0xffff, RZ, 0xc0, !PT ;  /* 0x0000ffff13137812 */ /* 0x000fc800078ec0ff */
[----:B------:R-:W-:-:S05]  /*a050*/  PRMT R19, R19, 0x8880, RZ ;  /* 0x0000888013137816 */ /* 0x000fca00000000ff */
[----:B------:R-:W-:-:S05]  /*a060*/  IMAD.MOV.U32 R4, RZ, RZ, R19 ;  /* 0x000000ffff047224 */ /* 0x000fca00078e0013 */
[----:B------:R-:W-:-:S05]  /*a070*/  SHF.R.S32.HI R5, RZ, 0x1f, R4 ;  /* 0x0000001fff057819 */ /* 0x000fca0000011404 */
[----:B------:R0:W-:Y:S01]  /*a080*/  STG.E.64 desc[UR36][R8.64], R4 ;  /* 0x0000000408007986 */ /* 0x0001e2000c101b24 */
[----:B------:R-:W-:Y:S05]  /*a090*/  BRA `(.L_x_24245) ;  /* 0x00000004004c7947 */ /* 0x000fea0003800000 */
.L_x_24262:
[----:B------:R-:W-:-:S04]  /*a0a0*/  LOP3.LUT R19, R19, 0xffff, RZ, 0xc0, !PT ;  /* 0x0000ffff13137812 */ /* 0x000fc800078ec0ff */
[----:B------:R-:W-:-:S05]  /*a0b0*/  PRMT R3, R19, 0x8880, RZ ;  /* 0x0000888013037816 */ /* 0x000fca00000000ff */
[----:B------:R0:W-:Y:S01]  /*a0c0*/  STG.E desc[UR36][R8.64], R3 ;  /* 0x0000000308007986 */ /* 0x0001e2000c101924 */
[----:B------:R-:W-:Y:S05]  /*a0d0*/  BRA `(.L_x_24245) ;  /* 0x00000004003c7947 */ /* 0x000fea0003800000 */
.L_x_24252:
        /* <DEDUP_REMOVED lines=10> */
.L_x_24265:
[----:B------:R-:W-:Y:S02]  /*a180*/  PRMT R4, R19, 0x8880, RZ ;  /* 0x0000888013047816 */ /* 0x000fe400000000ff */
[----:B------:R-:W-:Y:S02]  /*a190*/  CS2R R6, SRZ ;  /* 0x0000000000067805 */ /* 0x000fe4000001ff00 */
[----:B------:R-:W-:-:S06]  /*a1a0*/  PRMT R4, R4, 0x7710, RZ ;  /* 0x0000771004047816 */ /* 0x000fcc00000000ff */
[----:B------:R-:W0:Y:S02]  /*a1b0*/  I2F.F64.S16 R4, R4 ;  /* 0x0000000400047312 */ /* 0x000e240000101c00 */
[----:B0-----:R0:W-:Y:S01]  /*a1c0*/  STG.E.128 desc[UR36][R8.64], R4 ;  /* 0x0000000408007986 */ /* 0x0011e2000c101d24 */
[----:B------:R-:W-:Y:S05]  /*a1d0*/  BRA `(.L_x_24245) ;  /* 0x0000000000fc7947 */ /* 0x000fea0003800000 */
.L_x_24264:
[----:B------:R-:W-:-:S13]  /*a1e0*/  ISETP.NE.AND P0, PT, R0, 0xf, PT ;  /* 0x0000000f0000780c */ /* 0x000fda0003f05270 */
[----:B------:R-:W-:Y:S05]  /*a1f0*/  @!P0 BRA `(.L_x_24266) ;  /* 0x0000000000e88947 */ /* 0x000fea0003800000 */
[----:B------:R-:W-:-:S13]  /*a200*/  ISETP.NE.AND P0, PT, R0, 0x17, PT ;  /* 0x000000170000780c */ /* 0x000fda0003f05270 */
[----:B------:R-:W-:Y:S05]  /*a210*/  @!P0 BRA `(.L_x_24267) ;  /* 0x0000000000908947 */ /* 0x000fea0003800000 */
[----:B------:R-:W-:-:S13]  /*a220*/  ISETP.NE.AND P0, PT, R0, 0x18, PT ;  /* 0x000000180000780c */ /* 0x000fda0003f05270 */
[----:B------:R-:W-:Y:S05]  /*a230*/  @!P0 BRA `(.L_x_24268) ;  /* 0x0000000000448947 */ /* 0x000fea0003800000 */
.L_x_24244:
        /* <DEDUP_REMOVED lines=16> */
.L_x_24269:
[----:B------:R-:W-:Y:S05]  /*a340*/  BRA `(.L_x_24245) ;  /* 0x0000000000a07947 */ /* 0x000fea0003800000 */
.L_x_24268:
        /* <DEDUP_REMOVED lines=13> */
.L_x_24271:
[----:B------:R-:W-:Y:S05]  /*a420*/  BSYNC.RECONVERGENT B0 ;  /* 0x0000000000007941 */ /* 0x000fea0003800200 */
.L_x_24270:
[----:B------:R-:W-:-:S05]  /*a430*/  LOP3.LUT R3, R0, 0x80, R3, 0xf8, !PT ;  /* 0x0000008000037812 */ /* 0x000fca00078ef803 */
[----:B------:R0:W-:Y:S01]  /*a440*/  STG.E.U8 desc[UR36][R8.64], R3 ;  /* 0x0000000308007986 */ /* 0x0001e2000c101124 */
[----:B------:R-:W-:Y:S05]  /*a450*/  BRA `(.L_x_24245) ;  /* 0x00000000005c7947 */ /* 0x000fea0003800000 */
.L_x_24267:
        /* <DEDUP_REMOVED lines=12> */
.L_x_24273:
[----:B------:R-:W-:Y:S01]  /*a520*/  IMAD.MOV.U32 R0, RZ, RZ, 0x7f ;  /* 0x0000007fff007424 */ /* 0x000fe200078e00ff */
[----:B------:R-:W-:-:S04]  /*a530*/  ISETP.GT.U32.AND P0, PT, R3, 0x7f800000, PT ;  /* 0x7f8000000300780c */ /* 0x000fc80003f04070 */
[----:B------:R-:W-:-:S09]  /*a540*/  SEL R0, R0, 0x7c, P0 ;  /* 0x0000007c00007807 */ /* 0x000fd20000000000 */
.L_x_24274:
[----:B------:R-:W-:Y:S05]  /*a550*/  BSYNC.RECONVERGENT B0 ;  /* 0x0000000000007941 */ /* 0x000fea0003800200 */
.L_x_24272:
[----:B------:R-:W-:-:S04]  /*a560*/  SHF.R.U32.HI R3, RZ, 0x18, R19 ;  /* 0x00000018ff037819 */ /* 0x000fc80000011613 */
[----:B------:R-:W-:-:S05]  /*a570*/  LOP3.LUT R3, R0, 0x80, R3, 0xf8, !PT ;  /* 0x0000008000037812 */ /* 0x000fca00078ef803 */
[----:B------:R0:W-:Y:S01]  /*a580*/  STG.E.U8 desc[UR36][R8.64], R3 ;  /* 0x0000000308007986 */ /* 0x0001e2000c101124 */
[----:B------:R-:W-:Y:S05]  /*a590*/  BRA `(.L_x_24245) ;  /* 0x00000000000c7947 */ /* 0x000fea0003800000 */
.L_x_24266:
[----:B------:R-:W0:Y:S02]  /*a5a0*/  I2F.S8 R0, R19 ;  /* 0x0000001300007306 */ /* 0x000e240000001400 */
[----:B0-----:R-:W-:-:S05]  /*a5b0*/  F2FP.BF16.F32.PACK_AB R0, RZ, R0 ;  /* 0x00000000ff00723e */ /* 0x001fca00000010ff */
[----:B------:R0:W-:Y:S02]  /*a5c0*/  STG.E.U16 desc[UR36][R8.64], R0 ;  /* 0x0000000008007986 */ /* 0x0001e4000c101524 */
.L_x_24245:
[----:B------:R-:W-:-:S07]  /*a5d0*/  VIADD R23, R23, 0x80 ;  /* 0x0000008017177836 */ /* 0x000fce0000000000 */
.L_x_24204:
[----:B------:R-:W-:Y:S05]  /*a5e0*/  BSYNC.RECONVERGENT B7 ;  /* 0x0000000000077941 */ /* 0x000fea0003800200 */
.L_x_24165:
        /* <DEDUP_REMOVED lines=21> */
.L_x_24278:
[----:B------:R-:W-:Y:S01]  /*a740*/  STG.E.U8 desc[UR36][R2.64], R17 ;  /* 0x0000001102007986 */ /* 0x000fe2000c101124 */
[----:B------:R-:W-:Y:S05]  /*a750*/  EXIT ;  /* 0x000000000000794d */ /* 0x000fea0003800000 */
.L_x_24277:
        /* <DEDUP_REMOVED lines=12> */
.L_x_24281:
[----:B------:R-:W-:-:S04]  /*a820*/  LOP3.LUT R17, R17, 0xffff, RZ, 0xc0, !PT ;  /* 0x0000ffff11117812 */ /* 0x000fc800078ec0ff */
[----:B------:R-:W-:-:S05]  /*a830*/  PRMT R5, R17, 0x8880, RZ ;  /* 0x0000888011057816 */ /* 0x000fca00000000ff */
[----:B------:R-:W-:Y:S01]  /*a840*/  STG.E desc[UR36][R2.64], R5 ;  /* 0x0000000502007986 */ /* 0x000fe2000c101924 */
[----:B------:R-:W-:Y:S05]  /*a850*/  EXIT ;  /* 0x000000000000794d */ /* 0x000fea0003800000 */
.L_x_24280:
[----:B------:R-:W-:-:S04]  /*a860*/  PRMT R5, R17, 0x8880, RZ ;  /* 0x0000888011057816 */ /* 0x000fc800000000ff */
[----:B------:R-:W-:-:S05]  /*a870*/  PRMT R5, R5, 0x7710, RZ ;  /* 0x0000771005057816 */ /* 0x000fca00000000ff */
[----:B------:R-:W-:Y:S01]  /*a880*/  STG.E.U16 desc[UR36][R2.64], R5 ;  /* 0x0000000502007986 */ /* 0x000fe2000c101524 */
[----:B------:R-:W-:Y:S05]  /*a890*/  EXIT ;  /* 0x000000000000794d */ /* 0x000fea0003800000 */
.L_x_24276:
        /* <DEDUP_REMOVED lines=9> */
.L_x_24283:
[----:B------:R-:W0:Y:S02]  /*a930*/  I2F.S8 R0, R17 ;  /* 0x0000001100007306 */ /* 0x000e240000001400 */
[----:B0-----:R-:W-:-:S05]  /*a940*/  F2FP.F16.F32.PACK_AB R0, RZ, R0 ;  /* 0x00000000ff00723e */ /* 0x001fca00000000ff */
[----:B------:R-:W-:Y:S01]  /*a950*/  STG.E.U16 desc[UR36][R2.64], R0 ;  /* 0x0000000002007986 */ /* 0x000fe2000c101524 */
[----:B------:R-:W-:Y:S05]  /*a960*/  EXIT ;  /* 0x000000000000794d */ /* 0x000fea0003800000 */
.L_x_24282:
        /* <DEDUP_REMOVED lines=10> */
.L_x_24285:
[----:B------:R-:W0:Y:S02]  /*aa10*/  I2F.S8 R17, R17 ;  /* 0x0000001100117306 */ /* 0x000e240000001400 */
[----:B0-----:R-:W-:-:S04]  /*aa20*/  F2FP.F16.F32.PACK_AB R5, RZ, R17 ;  /* 0x00000011ff05723e */ /* 0x001fc800000000ff */
[----:B------:R-:W-:-:S05]  /*aa30*/  PRMT R5, R5, 0x5410, RZ ;  /* 0x0000541005057816 */ /* 0x000fca00000000ff */
[----:B------:R-:W-:Y:S01]  /*aa40*/  STG.E desc[UR36][R2.64], R5 ;  /* 0x0000000502007986 */ /* 0x000fe2000c101924 */
[----:B------:R-:W-:Y:S05]  /*aa50*/  EXIT ;  /* 0x000000000000794d */ /* 0x000fea0003800000 */
.L_x_24284:
[----:B------:R-:W-:-:S04]  /*aa60*/  PRMT R4, R17, 0x8880, RZ ;  /* 0x0000888011047816 */ /* 0x000fc800000000ff */
[----:B------:R-:W-:-:S06]  /*aa70*/  PRMT R4, R4, 0x7710, RZ ;  /* 0x0000771004047816 */ /* 0x000fcc00000000ff */
[----:B------:R-:W0:Y:S02]  /*aa80*/  I2F.F64.S16 R4, R4 ;  /* 0x0000000400047312 */ /* 0x000e240000101c00 */
[----:B0-----:R-:W-:Y:S01]  /*aa90*/  STG.E.64 desc[UR36][R2.64], R4 ;  /* 0x0000000402007986 */ /* 0x001fe2000c101b24 */
[----:B------:R-:W-:Y:S05]  /*aaa0*/  EXIT ;  /* 0x000000000000794d */ /* 0x000fea0003800000 */
.L_x_24275:
        /* <DEDUP_REMOVED lines=14> */
.L_x_24289:
        /* <DEDUP_REMOVED lines=18> */
.L_x_24292:
[----:B------:R-:W-:-:S04]  /*acb0*/  SHF.R.U32.HI R5, RZ, 0x18, R5 ;  /* 0x00000018ff057819 */ /* 0x000fc80000011605 */
[----:B------:R-:W-:-:S07]  /*acc0*/  LOP3.LUT R0, R0, 0x80, R5, 0xf8, !PT ;  /* 0x0000008000007812 */ /* 0x000fce00078ef805 */
.L_x_24291:
[----:B------:R-:W-:Y:S05]  /*acd0*/  BSYNC.RECONVERGENT B0 ;  /* 0x0000000000007941 */ /* 0x000fea0003800200 */
.L_x_24290:
[----:B------:R-:W-:Y:S01]  /*ace0*/  STG.E.U8 desc[UR36][R2.64], R0 ;  /* 0x0000000002007986 */ /* 0x000fe2000c101124 */
[----:B------:R-:W-:Y:S05]  /*acf0*/  EXIT ;  /* 0x000000000000794d */ /* 0x000fea0003800000 */
.L_x_24288:
        /* <DEDUP_REMOVED lines=18> */
.L_x_24295:
[----:B------:R-:W-:-:S04]  /*ae20*/  SHF.R.U32.HI R5, RZ, 0x18, R5 ;  /* 0x00000018ff057819 */ /* 0x000fc80000011605 */
[----:B------:R-:W-:-:S07]  /*ae30*/  LOP3.LUT R0, R0, 0x80, R5, 0xf8, !PT ;  /* 0x0000008000007812 */ /* 0x000fce00078ef805 */
.L_x_24294:
[----:B------:R-:W-:Y:S05]  /*ae40*/  BSYNC.RECONVERGENT B0 ;  /* 0x0000000000007941 */ /* 0x000fea0003800200 */
.L_x_24293:
[----:B------:R-:W-:Y:S01]  /*ae50*/  STG.E.U8 desc[UR36][R2.64], R0 ;  /* 0x0000000002007986 */ /* 0x000fe2000c101124 */
[----:B------:R-:W-:Y:S05]  /*ae60*/  EXIT ;  /* 0x000000000000794d */ /* 0x000fea0003800000 */
.L_x_24287:
        /* <DEDUP_REMOVED lines=22> */
.L_x_24297:
[----:B------:R-:W-:-:S04]  /*afd0*/  LOP3.LUT R17, R17, 0xffff, RZ, 0xc0, !PT ;  /* 0x0000ffff11117812 */ /* 0x000fc800078ec0ff */
[----:B------:R-:W-:-:S05]  /*afe0*/  PRMT R17, R17, 0x8880, RZ ;  /* 0x0000888011117816 */ /* 0x000fca00000000ff */
[----:B------:R-:W-:-:S05]  /*aff0*/  IMAD.MOV.U32 R4, RZ, RZ, R17 ;  /* 0x000000ffff047224 */ /* 0x000fca00078e0011 */
[----:B------:R-:W-:-:S05]  /*b000*/  SHF.R.S32.HI R5, RZ, 0x1f, R4 ;  /* 0x0000001fff057819 */ /* 0x000fca0000011404 */
[----:B------:R-:W-:Y:S01]  /*b010*/  STG.E.64 desc[UR36][R2.64], R4 ;  /* 0x0000000402007986 */ /* 0x000fe2000c101b24 */
[----:B------:R-:W-:Y:S05]  /*b020*/  EXIT ;  /* 0x000000000000794d */ /* 0x000fea0003800000 */
.L_x_24296:
[----:B------:R-:W-:-:S04]  /*b030*/  LOP3.LUT R17, R17, 0xffff, RZ, 0xc0, !PT ;  /* 0x0000ffff11117812 */ /* 0x000fc800078ec0ff */
[----:B------:R-:W-:-:S05]  /*b040*/  PRMT R5, R17, 0x8880, RZ ;  /* 0x0000888011057816 */ /* 0x000fca00000000ff */
[----:B------:R-:W-:Y:S01]  /*b050*/  STG.E desc[UR36][R2.64], R5 ;  /* 0x0000000502007986 */ /* 0x000fe2000c101924 */
[----:B------:R-:W-:Y:S05]  /*b060*/  EXIT ;  /* 0x000000000000794d */ /* 0x000fea0003800000 */
.L_x_24286:
        /* <DEDUP_REMOVED lines=10> */
.L_x_24299:
[----:B------:R-:W-:Y:S02]  /*b110*/  PRMT R4, R17, 0x8880, RZ ;  /* 0x0000888011047816 */ /* 0x000fe400000000ff */
[----:B------:R-:W-:Y:S02]  /*b120*/  CS2R R6, SRZ ;  /* 0x0000000000067805 */ /* 0x000fe4000001ff00 */
[----:B------:R-:W-:-:S06]  /*b130*/  PRMT R4, R4, 0x7710, RZ ;  /* 0x0000771004047816 */ /* 0x000fcc00000000ff */
[----:B------:R-:W0:Y:S02]  /*b140*/  I2F.F64.S16 R4, R4 ;  /* 0x0000000400047312 */ /* 0x000e240000101c00 */
[----:B0-----:R-:W-:Y:S01]  /*b150*/  STG.E.128 desc[UR36][R2.64], R4 ;  /* 0x0000000402007986 */ /* 0x001fe2000c101d24 */
[----:B------:R-:W-:Y:S05]  /*b160*/  EXIT ;  /* 0x000000000000794d */ /* 0x000fea0003800000 */
.L_x_24298:
[----:B------:R-:W-:-:S13]  /*b170*/  ISETP.NE.AND P0, PT, R0, 0xf, PT ;  /* 0x0000000f0000780c */ /* 0x000fda0003f05270 */
[----:B------:R-:W-:Y:S05]  /*b180*/  @!P0 BRA `(.L_x_24300) ;  /* 0x0000000000e88947 */ /* 0x000fea0003800000 */
[----:B------:R-:W-:-:S13]  /*b190*/  ISETP.NE.AND P0, PT, R0, 0x17, PT ;  /* 0x000000170000780c */ /* 0x000fda0003f05270 */
[----:B------:R-:W-:Y:S05]  /*b1a0*/  @!P0 BRA `(.L_x_24301) ;  /* 0x0000000000908947 */ /* 0x000fea0003800000 */
[----:B------:R-:W-:-:S13]  /*b1b0*/  ISETP.NE.AND P0, PT, R0, 0x18, PT ;  /* 0x000000180000780c */ /* 0x000fda0003f05270 */
[----:B------:R-:W-:Y:S05]  /*b1c0*/  @!P0 BRA `(.L_x_24302) ;  /* 0x0000000000448947 */ /* 0x000fea0003800000 */
.L_x_24279:
        /* <DEDUP_REMOVED lines=16> */
.L_x_24303:
[----:B------:R-:W-:Y:S05]  /*b2d0*/  EXIT ;  /* 0x000000000000794d */ /* 0x000fea0003800000 */
.L_x_24302:
        /* <DEDUP_REMOVED lines=13> */
.L_x_24305:
[----:B------:R-:W-:Y:S05]  /*b3b0*/  BSYNC.RECONVERGENT B0 ;  /* 0x0000000000007941 */ /* 0x000fea0003800200 */
.L_x_24304:
[----:B------:R-:W-:-:S05]  /*b3c0*/  LOP3.LUT R5, R0, 0x80, R5, 0xf8, !PT ;  /* 0x0000008000057812 */ /* 0x000fca00078ef805 */
[----:B------:R-:W-:Y:S01]  /*b3d0*/  STG.E.U8 desc[UR36][R2.64], R5 ;  /* 0x0000000502007986 */ /* 0x000fe2000c101124 */
[----:B------:R-:W-:Y:S05]  /*b3e0*/  EXIT ;  /* 0x000000000000794d */ /* 0x000fea0003800000 */
.L_x_24301:
        /* <DEDUP_REMOVED lines=12> */
.L_x_24307:
[----:B------:R-:W-:Y:S01]  /*b4b0*/  IMAD.MOV.U32 R0, RZ, RZ, 0x7f ;  /* 0x0000007fff007424 */ /* 0x000fe200078e00ff */
[----:B------:R-:W-:-:S04]  /*b4c0*/  ISETP.GT.U32.AND P0, PT, R4, 0x7f800000, PT ;  /* 0x7f8000000400780c */ /* 0x000fc80003f04070 */
[----:B------:R-:W-:-:S09]  /*b4d0*/  SEL R0, R0, 0x7c, P0 ;  /* 0x0000007c00007807 */ /* 0x000fd20000000000 */
.L_x_24308:
[----:B------:R-:W-:Y:S05]  /*b4e0*/  BSYNC.RECONVERGENT B0 ;  /* 0x0000000000007941 */ /* 0x000fea0003800200 */
.L_x_24306:
[----:B------:R-:W-:-:S04]  /*b4f0*/  SHF.R.U32.HI R5, RZ, 0x18, R5 ;  /* 0x00000018ff057819 */ /* 0x000fc80000011605 */
[----:B------:R-:W-:-:S05]  /*b500*/  LOP3.LUT R5, R0, 0x80, R5, 0xf8, !PT ;  /* 0x0000008000057812 */ /* 0x000fca00078ef805 */
[----:B------:R-:W-:Y:S01]  /*b510*/  STG.E.U8 desc[UR36][R2.64], R5 ;  /* 0x0000000502007986 */ /* 0x000fe2000c101124 */
[----:B------:R-:W-:Y:S05]  /*b520*/  EXIT ;  /* 0x000000000000794d */ /* 0x000fea0003800000 */
.L_x_24300:
[----:B------:R-:W0:Y:S02]  /*b530*/  I2F.S8 R0, R17 ;  /* 0x0000001100007306 */ /* 0x000e240000001400 */
[----:B0-----:R-:W-:-:S05]  /*b540*/  F2FP.BF16.F32.PACK_AB R0, RZ, R0 ;  /* 0x00000000ff00723e */ /* 0x001fca00000010ff */
[----:B------:R-:W-:Y:S01]  /*b550*/  STG.E.U16 desc[UR36][R2.64], R0 ;  /* 0x0000000002007986 */ /* 0x000fe2000c101524 */
[----:B------:R-:W-:Y:S05]  /*b560*/  EXIT ;  /* 0x000000000000794d */ /* 0x000fea0003800000 */
.L_x_24309:
        /* <DEDUP_REMOVED lines=9> */
.L_x_26034:


//--------------------- .text._ZN2at6native18elementwise_kernelILi128ELi4EZNS0_22gpu_kernel_impl_nocastINS0_13BinaryFunctorIaaaNS0_17BitwiseAndFunctorIaEEEEEEvRNS_18TensorIteratorBaseERKT_EUliE_EEviT1_ --------------------------
	.section	.text._ZN2at6native18elementwise_kernelILi128ELi4EZNS0_22gpu_kernel_impl_nocastINS0_13BinaryFunctorIaaaNS0_17BitwiseAndFunctorIaEEEEEEvRNS_18TensorIteratorBaseERKT_EUliE_EEviT1_,"ax",@progbits
	.align	128
        .global         _ZN2at6native18elementwise_kernelILi128ELi4EZNS0_22gpu_kernel_impl_nocastINS0_13BinaryFunctorIaaaNS0_17BitwiseAndFunctorIaEEEEEEvRNS_18TensorIteratorBaseERKT_EUliE_EEviT1_
        .type           _ZN2at6native18elementwise_kernelILi128ELi4EZNS0_22gpu_kernel_impl_nocastINS0_13BinaryFunctorIaaaNS0_17BitwiseAndFunctorIaEEEEEEvRNS_18TensorIteratorBaseERKT_EUliE_EEviT1_,@function
        .size           _ZN2at6native18elementwise_kernelILi128ELi4EZNS0_22gpu_kernel_impl_nocastINS0_13BinaryFunctorIaaaNS0_17BitwiseAndFunctorIaEEEEEEvRNS_18TensorIteratorBaseERKT_EUliE_EEviT1_,(.L_x_26035 - _ZN2at6native18elementwise_kernelILi128ELi4EZNS0_22gpu_kernel_impl_nocastINS0_13BinaryFunctorIaaaNS0_17BitwiseAndFunctorIaEEEEEEvRNS_18TensorIteratorBaseERKT_EUliE_EEviT1_)
        .other          _ZN2at6native18elementwise_kernelILi128ELi4EZNS0_22gpu_kernel_impl_nocastINS0_13BinaryFunctorIaaaNS0_17BitwiseAndFunctorIaEEEEEEvRNS_18TensorIteratorBaseERKT_EUliE_EEviT1_,@"STO_CUDA_ENTRY STV_DEFAULT"
_ZN2at6native18elementwise_kernelILi128ELi4EZNS0_22gpu_kernel_impl_nocastINS0_13BinaryFunctorIaaaNS0_17BitwiseAndFunctorIaEEEEEEvRNS_18TensorIteratorBaseERKT_EUliE_EEviT1_:
.text._ZN2at6native18elementwise_kernelILi128ELi4EZNS0_22gpu_kernel_impl_nocastINS0_13BinaryFunctorIaaaNS0_17BitwiseAndFunctorIaEEEEEEvRNS_18TensorIteratorBaseERKT_EUliE_EEviT1_:
        /* <DEDUP_REMOVED lines=33> */
.L_x_24313:
[----:B------:R-:W-:-:S13]  /*0210*/  ISETP.GE.AND P0, PT, R3, UR4, PT ;  /* 0x0000000403007c0c */ /* 0x000fda000bf06270 */
[----:B------:R-:W-:Y:S05]  /*0220*/  @P0 BREAK.RELIABLE B1 ;  /* 0x0000000000010942 */ /* 0x000fea0003800100 */
[----:B------:R-:W-:Y:S05]  /*0230*/  @P0 BRA `(.L_x_24314) ;  /* 0x0000000000240947 */ /* 0x000fea0003800000 */
[----:B------:R-:W-:Y:S05]  /*0240*/  BSYNC.RELIABLE B1 ;  /* 0x0000000000017941 */ /* 0x000fea0003800100 */
.L_x_24312:
        /* <DEDUP_REMOVED lines=8> */
.L_x_24314:
[----:B------:R-:W-:Y:S05]  /*02d0*/  BSYNC.RECONVERGENT B0 ;  /* 0x0000000000007941 */ /* 0x000fea0003800200 */
.L_x_24311:
        /* <DEDUP_REMOVED lines=11> */
.L_x_24310:
        /* <DEDUP_REMOVED lines=356> */
.L_x_24318:
        /* <DEDUP_REMOVED lines=364> */
.L_x_24320:
        /* <DEDUP_REMOVED lines=13> */
.L_x_24317:
[----:B------:R-:W-:-:S13]  /*3160*/  ISETP.GE.AND P0, PT, R3, UR4, PT ;  /* 0x0000000403007c0c */ /* 0x000fda000bf06270 */
[----:B------:R-:W-:Y:S05]  /*3170*/  @P0 BREAK.RELIABLE B1 ;  /* 0x0000000000010942 */ /* 0x000fea0003800100 */
[----:B------:R-:W-:Y:S05]  /*3180*/  @P0 BRA `(.L_x_24319) ;  /* 0x0000001400a80947 */ /* 0x000fea0003800000 */
[----:B------:R-:W-:Y:S05]  /*3190*/  BSYNC.RELIABLE B1 ;  /* 0x0000000000017941 */ /* 0x000fea0003800100 */
.L_x_24316:
        /* <DEDUP_REMOVED lines=348> */
.L_x_24321:
        /* <DEDUP_REMOVED lines=13> */
.L_x_24319:
[----:B------:R-:W-:Y:S05]  /*4830*/  BSYNC.RECONVERGENT B0 ;  /* 0x0000000000007941 */ /* 0x000fea0003800200 */
.L_x_24315:
        /* <DEDUP_REMOVED lines=351> */
.L_x_24322:
        /* <DEDUP_REMOVED lines=13> */
.L_x_24323:
        /* <DEDUP_REMOVED lines=16> */
.L_x_26035:


//--------------------- .text._ZN2at6native27unrolled_elementwise_kernelINS0_13BinaryFunctorIaaaNS0_17BitwiseAndFunctorIaEEEESt5arrayIPcLm3EELi4E23TrivialOffsetCalculatorILi2EjES9_ILi1EjENS0_6memory15LoadWithoutCastENSC_16StoreWithoutCastEEEviT_T0_T2_T3_T4_T5_ --------------------------
	.section	.text._ZN2at6native27unrolled_elementwise_kernelINS0_13BinaryFunctorIaaaNS0_17BitwiseAndFunctorIaEEEESt5arrayIPcLm3EELi4E23TrivialOffsetCalculatorILi2EjES9_ILi1EjENS0_6memory15LoadWithoutCastENSC_16StoreWithoutCastEEEviT_T0_T2_T3_T4_T5_,"ax",@progbits
	.align	128
        .global         _ZN2at6native27unrolled_elementwise_kernelINS0_13BinaryFunctorIaaaNS0_17BitwiseAndFunctorIaEEEESt5arrayIPcLm3EELi4E23TrivialOffsetCalculatorILi2EjES9_ILi1EjENS0_6memory15LoadWithoutCastENSC_16StoreWithoutCastEEEviT_T0_T2_T3_T4_T5_
        .type           _ZN2at6native27unrolled_elementwise_kernelINS0_13BinaryFunctorIaaaNS0_17BitwiseAndFunctorIaEEEESt5arrayIPcLm3EELi4E23TrivialOffsetCalculatorILi2EjES9_ILi1EjENS0_6memory15LoadWithoutCastENSC_16StoreWithoutCastEEEviT_T0_T2_T3_T4_T5_,@function
        .size           _ZN2at6native27unrolled_elementwise_kernelINS0_13BinaryFunctorIaaaNS0_17BitwiseAndFunctorIaEEEESt5arrayIPcLm3EELi4E23TrivialOffsetCalculatorILi2EjES9_ILi1EjENS0_6memory15LoadWithoutCastENSC_16StoreWithoutCastEEEviT_T0_T2_T3_T4_T5_,(.L_x_26036 - _ZN2at6native27unrolled_elementwise_kernelINS0_13BinaryFunctorIaaaNS0_17BitwiseAndFunctorIaEEEESt5arrayIPcLm3EELi4E23TrivialOffsetCalculatorILi2EjES9_ILi1EjENS0_6memory15LoadWithoutCastENSC_16StoreWithoutCastEEEviT_T0_T2_T3_T4_T5_)
        .other          _ZN2at6native27unrolled_elementwise_kernelINS0_13BinaryFunctorIaaaNS0_17BitwiseAndFunctorIaEEEESt5arrayIPcLm3EELi4E23TrivialOffsetCalculatorILi2EjES9_ILi1EjENS0_6memory15LoadWithoutCastENSC_16StoreWithoutCastEEEviT_T0_T2_T3_T4_T5_,@"STO_CUDA_ENTRY STV_DEFAULT"
_ZN2at6native27unrolled_elementwise_kernelINS0_13BinaryFunctorIaaaNS0_17BitwiseAndFunctorIaEEEESt5arrayIPcLm3EELi4E23TrivialOffsetCalculatorILi2EjES9_ILi1EjENS0_6memory15LoadWithoutCastENSC_16StoreWithoutCastEEEviT_T0_T2_T3_T4_T5_:
.text._ZN2at6native27unrolled_elementwise_kernelINS0_13BinaryFunctorIaaaNS0_17BitwiseAndFunctorIaEEEESt5arrayIPcLm3EELi4E23TrivialOffsetCalculatorILi2EjES9_ILi1EjENS0_6memory15LoadWithoutCastENSC_16StoreWithoutCastEEEviT_T0_T2_T3_T4_T5_:
        /* <DEDUP_REMOVED lines=81> */
.L_x_24326:
[----:B------:R-:W-:Y:S05]  /*0510*/  BSYNC.RELIABLE B1 ;  /* 0x0000000000017941 */ /* 0x000fea0003800100 */
.L_x_24325:
[----:B------:R-:W-:-:S13]  /*0520*/  ISETP.GE.AND P0, PT, R17, R16, PT ;  /* 0x000000101100720c */ /* 0x000fda0003f06270 */
[----:B------:R-:W1:Y:S01]  /*0530*/  @!P0 LDC.64 R6, c[0x0][0x388] ;  /* 0x0000e200ff068b82 */ /* 0x000e620000000a00 */
[----:B0-----:R-:W-:Y:S02]  /*0540*/  @!P0 IMAD R3, R0, 0x200, R17 ;  /* 0x0000020000038824 */ /* 0x001fe400078e0211 */
[----:B------:R-:W-:-:S03]  /*0550*/  @!P0 VIADD R17, R17, 0x80 ;  /* 0x0000008011118836 */ /* 0x000fc60000000000 */
[----:B-1----:R-:W-:-:S05]  /*0560*/  @!P0 IADD3 R2, P1, PT, R3, R6, RZ ;  /* 0x0000000603028210 */ /* 0x002fca0007f3e0ff */
[----:B------:R-:W-:-:S05]  /*0570*/  @!P0 IMAD.X R3, RZ, RZ, R7, P1 ;  /* 0x000000ffff038224 */ /* 0x000fca00008e0607 */
[----:B------:R1:W-:Y:S03]  /*0580*/  @!P0 STG.E.U8 desc[UR4][R2.64], R13 ;  /* 0x0000000d02008986 */ /* 0x0003e6000c101104 */
.L_x_24327:
[----:B------:R-:W-:Y:S05]  /*0590*/  BSYNC.RECONVERGENT B0 ;  /* 0x0000000000007941 */ /* 0x000fea0003800200 */
.L_x_24324:
        /* <DEDUP_REMOVED lines=9> */
.L_x_24328:
        /* <DEDUP_REMOVED lines=13> */
.L_x_26036:


//--------------------- .text._ZN2at6native29vectorized_elementwise_kernelILi2ENS0_13BinaryFunctorIaaaNS0_17BitwiseAndFunctorIaEEEESt5arrayIPcLm3EEEEviT0_T1_ --------------------------
	.section	.text._ZN2at6native29vectorized_elementwise_kernelILi2ENS0_13BinaryFunctorIaaaNS0_17BitwiseAndFunctorIaEEEESt5arrayIPcLm3EEEEviT0_T1_,"ax",@progbits
	.align	128
        .global         _ZN2at6native29vectorized_elementwise_kernelILi2ENS0_13BinaryFunctorIaaaNS0_17BitwiseAndFunctorIaEEEESt5arrayIPcLm3EEEEviT0_T1_
        .type           _ZN2at6native29vectorized_elementwise_kernelILi2ENS0_13BinaryFunctorIaaaNS0_17BitwiseAndFunctorIaEEEESt5arrayIPcLm3EEEEviT0_T1_,@function
        .size           _ZN2at6native29vectorized_elementwise_kernelILi2ENS0_13BinaryFunctorIaaaNS0_17BitwiseAndFunctorIaEEEESt5arrayIPcLm3EEEEviT0_T1_,(.L_x_26037 - _ZN2at6native29vectorized_elementwise_kernelILi2ENS0_13BinaryFunctorIaaaNS0_17BitwiseAndFunctorIaEEEESt5arrayIPcLm3EEEEviT0_T1_)
        .other          _ZN2at6native29vectorized_elementwise_kernelILi2ENS0_13BinaryFunctorIaaaNS0_17BitwiseAndFunctorIaEEEESt5arrayIPcLm3EEEEviT0_T1_,@"STO_CUDA_ENTRY STV_DEFAULT"
_ZN2at6native29vectorized_elementwise_kernelILi2ENS0_13BinaryFunctorIaaaNS0_17BitwiseAndFunctorIaEEEESt5arrayIPcLm3EEEEviT0_T1_:
.text._ZN2at6native29vectorized_elementwise_kernelILi2ENS0_13BinaryFunctorIaaaNS0_17BitwiseAndFunctorIaEEEESt5arrayIPcLm3EEEEviT0_T1_:
        /* <DEDUP_REMOVED lines=139> */
.L_x_24332:
        /* <DEDUP_REMOVED lines=8> */
.L_x_24333:
        /* <DEDUP_REMOVED lines=8> */
.L_x_24334:
        /* <DEDUP_REMOVED lines=8> */
.L_x_24335:
        /* <DEDUP_REMOVED lines=9> */
.L_x_24336:
[----:B------:R-:W-:Y:S05]  /*0ac0*/  BSYNC.RELIABLE B1 ;  /* 0x0000000000017941 */ /* 0x000fea0003800100 */
.L_x_24331:
[----:B------:R-:W-:-:S13]  /*0ad0*/  ISETP.GE.U32.AND P0, PT, R0, UR5, PT ;  /* 0x0000000500007c0c */ /* 0x000fda000bf06070 */
[----:B--2---:R-:W1:Y:S01]  /*0ae0*/  @!P0 LDC.64 R6, c[0x0][0x388] ;  /* 0x0000e200ff068b82 */ /* 0x004e620000000a00 */
[C---:B------:R-:W-:Y:S02]  /*0af0*/  @!P0 VIADD R5, R0.reuse, UR4 ;  /* 0x0000000400058c36 */ /* 0x040fe40008000000 */
[----:B------:R-:W-:-:S03]  /*0b00*/  @!P0 VIADD R0, R0, 0x80 ;  /* 0x0000008000008836 */ /* 0x000fc60000000000 */
[----:B-1----:R-:W-:-:S05]  /*0b10*/  @!P0 IADD3 R4, P1, PT, R5, R6, RZ ;  /* 0x0000000605048210 */ /* 0x002fca0007f3e0ff */
[----:B------:R-:W-:-:S05]  /*0b20*/  @!P0 IMAD.X R5, RZ, RZ, R7, P1 ;  /* 0x000000ffff058224 */ /* 0x000fca00008e0607 */
[----:B------:R3:W-:Y:S03]  /*0b30*/  @!P0 STG.E.U8 desc[UR12][R4.64], R23 ;  /* 0x0000001704008986 */ /* 0x0007e6000c10110c */
.L_x_24337:
[----:B------:R-:W-:Y:S05]  /*0b40*/  BSYNC.RECONVERGENT B0 ;  /* 0x0000000000007941 */ /* 0x000fea0003800200 */
.L_x_24330:
        /* <DEDUP_REMOVED lines=9> */
.L_x_24329:
        /* <DEDUP_REMOVED lines=59> */
.L_x_24338:
        /* <DEDUP_REMOVED lines=15> */
.L_x_26037:


//--------------------- .text._ZN2at6native29vectorized_elementwise_kernelILi4ENS0_13BinaryFunctorIaaaNS0_17BitwiseAndFunctorIaEEEESt5arrayIPcLm3EEEEviT0_T1_ --------------------------
	.section	.text._ZN2at6native29vectorized_elementwise_kernelILi4ENS0_13BinaryFunctorIaaaNS0_17BitwiseAndFunctorIaEEEESt5arrayIPcLm3EEEEviT0_T1_,"ax",@progbits
	.align	128
        .global         _ZN2at6native29vectorized_elementwise_kernelILi4ENS0_13BinaryFunctorIaaaNS0_17BitwiseAndFunctorIaEEEESt5arrayIPcLm3EEEEviT0_T1_
        .type           _ZN2at6native29vectorized_elementwise_kernelILi4ENS0_13BinaryFunctorIaaaNS0_17BitwiseAndFunctorIaEEEESt5arrayIPcLm3EEEEviT0_T1_,@function
        .size           _ZN2at6native29vectorized_elementwise_kernelILi4ENS0_13BinaryFunctorIaaaNS0_17BitwiseAndFunctorIaEEEESt5arrayIPcLm3EEEEviT0_T1_,(.L_x_26038 - _ZN2at6native29vectorized_elementwise_kernelILi4ENS0_13BinaryFunctorIaaaNS0_17BitwiseAndFunctorIaEEEESt5arrayIPcLm3EEEEviT0_T1_)
        .other          _ZN2at6native29vectorized_elementwise_kernelILi4ENS0_13BinaryFunctorIaaaNS0_17BitwiseAndFunctorIaEEEESt5arrayIPcLm3EEEEviT0_T1_,@"STO_CUDA_ENTRY STV_DEFAULT"
_ZN2at6native29vectorized_elementwise_kernelILi4ENS0_13BinaryFunctorIaaaNS0_17BitwiseAndFunctorIaEEEESt5arrayIPcLm3EEEEviT0_T1_:
.text._ZN2at6native29vectorized_elementwise_kernelILi4ENS0_13BinaryFunctorIaaaNS0_17BitwiseAndFunctorIaEEEESt5arrayIPcLm3EEEEviT0_T1_:
        /* <DEDUP_REMOVED lines=139> */
.L_x_24342:
        /* <DEDUP_REMOVED lines=8> */
.L_x_24343:
        /* <DEDUP_REMOVED lines=8> */
.L_x_24344:
        /* <DEDUP_REMOVED lines=8> */
.L_x_24345:
        /* <DEDUP_REMOVED lines=9> */
.L_x_24346:
[----:B------:R-:W-:Y:S05]  /*0ac0*/  BSYNC.RELIABLE B1 ;  /* 0x0000000000017941 */ /* 0x000fea0003800100 */
.L_x_24341:
[----:B------:R-:W-:-:S13]  /*0ad0*/  ISETP.GE.U32.AND P0, PT, R0, UR5, PT ;  /* 0x0000000500007c0c */ /* 0x000fda000bf06070 */
[----:B--2---:R-:W1:Y:S01]  /*0ae0*/  @!P0 LDC.64 R6, c[0x0][0x388] ;  /* 0x0000e200ff068b82 */ /* 0x004e620000000a00 */
[C---:B------:R-:W-:Y:S02]  /*0af0*/  @!P0 VIADD R5, R0.reuse, UR4 ;  /* 0x0000000400058c36 */ /* 0x040fe40008000000 */
[----:B------:R-:W-:-:S03]  /*0b00*/  @!P0 VIADD R0, R0, 0x80 ;  /* 0x0000008000008836 */ /* 0x000fc60000000000 */
[----:B-1----:R-:W-:-:S05]  /*0b10*/  @!P0 IADD3 R4, P1, PT, R5, R6, RZ ;  /* 0x0000000605048210 */ /* 0x002fca0007f3e0ff */
[----:B------:R-:W-:-:S05]  /*0b20*/  @!P0 IMAD.X R5, RZ, RZ, R7, P1 ;  /* 0x000000ffff058224 */ /* 0x000fca00008e0607 */
[----:B------:R3:W-:Y:S03]  /*0b30*/  @!P0 STG.E.U8 desc[UR12][R4.64], R23 ;  /* 0x0000001704008986 */ /* 0x0007e6000c10110c */
.L_x_24347:
[----:B------:R-:W-:Y:S05]  /*0b40*/  BSYNC.RECONVERGENT B0 ;  /* 0x0000000000007941 */ /* 0x000fea0003800200 */
.L_x_24340:
        /* <DEDUP_REMOVED lines=9> */
.L_x_24339:
        /* <DEDUP_REMOVED lines=55> */
.L_x_24348:
        /* <DEDUP_REMOVED lines=11> */
.L_x_26038:


//--------------------- .text._ZN2at6native29vectorized_elementwise_kernelILi8ENS0_13BinaryFunctorIaaaNS0_17BitwiseAndFunctorIaEEEESt5arrayIPcLm3EEEEviT0_T1_ --------------------------
	.section	.text._ZN2at6native29vectorized_elementwise_kernelILi8ENS0_13BinaryFunctorIaaaNS0_17BitwiseAndFunctorIaEEEESt5arrayIPcLm3EEEEviT0_T1_,"ax",@progbits
	.align	128
        .global         _ZN2at6native29vectorized_elementwise_kernelILi8ENS0_13BinaryFunctorIaaaNS0_17BitwiseAndFunctorIaEEEESt5arrayIPcLm3EEEEviT0_T1_
        .type           _ZN2at6native29vectorized_elementwise_kernelILi8ENS0_13BinaryFunctorIaaaNS0_17BitwiseAndFunctorIaEEEESt5arrayIPcLm3EEEEviT0_T1_,@function
        .size           _ZN2at6native29vectorized_elementwise_kernelILi8ENS0_13BinaryFunctorIaaaNS0_17BitwiseAndFunctorIaEEEESt5arrayIPcLm3EEEEviT0_T1_,(.L_x_26039 - _ZN2at6native29vectorized_elementwise_kernelILi8ENS0_13BinaryFunctorIaaaNS0_17BitwiseAndFunctorIaEEEESt5arrayIPcLm3EEEEviT0_T1_)
        .other          _ZN2at6native29vectorized_elementwise_kernelILi8ENS0_13BinaryFunctorIaaaNS0_17BitwiseAndFunctorIaEEEESt5arrayIPcLm3EEEEviT0_T1_,@"STO_CUDA_ENTRY STV_DEFAULT"
_ZN2at6native29vectorized_elementwise_kernelILi8ENS0_13BinaryFunctorIaaaNS0_17BitwiseAndFunctorIaEEEESt5arrayIPcLm3EEEEviT0_T1_:
.text._ZN2at6native29vectorized_elementwise_kernelILi8ENS0_13BinaryFunctorIaaaNS0_17BitwiseAndFunctorIaEEEESt5arrayIPcLm3EEEEviT0_T1_:
[----:B------:R-:W-:Y:S01]  /*0000*/  LDC R1, c[0x0][0x37c] ;  /* 0x0000df00ff017b82 */ /* 0x000fe20000000800 */
[----:B------:R-:W-:Y:S05]  /*0010*/  EXIT ;  /* 0x000000000000794d */ /* 0x000fea0003800000 */
.L_x_24349:
        /* <DEDUP_REMOVED lines=14> */
.L_x_26039:


//--------------------- .text._ZN2at6native18elementwise_kernelILi128ELi4EZNS0_15gpu_kernel_implINS0_13AUnaryFunctorIhhhNS0_17BitwiseAndFunctorIhEEEEEEvRNS_18TensorIteratorBaseERKT_EUliE_EEviT1_ --------------------------
	.section	.text._ZN2at6native18elementwise_kernelILi128ELi4EZNS0_15gpu_kernel_implINS0_13AUnaryFunctorIhhhNS0_17BitwiseAndFunctorIhEEEEEEvRNS_18TensorIteratorBaseERKT_EUliE_EEviT1_,"ax",@progbits
	.align	128
        .global         _ZN2at6native18elementwise_kernelILi128ELi4EZNS0_15gpu_kernel_implINS0_13AUnaryFunctorIhhhNS0_17BitwiseAndFunctorIhEEEEEEvRNS_18TensorIteratorBaseERKT_EUliE_EEviT1_
        .type           _ZN2at6native18elementwise_kernelILi128ELi4EZNS0_15gpu_kernel_implINS0_13AUnaryFunctorIhhhNS0_17BitwiseAndFunctorIhEEEEEEvRNS_18TensorIteratorBaseERKT_EUliE_EEviT1_,@function
        .size           _ZN2at6native18elementwise_kernelILi128ELi4EZNS0_15gpu_kernel_implINS0_13AUnaryFunctorIhhhNS0_17BitwiseAndFunctorIhEEEEEEvRNS_18TensorIteratorBaseERKT_EUliE_EEviT1_,(.L_x_26040 - _ZN2at6native18elementwise_kernelILi128ELi4EZNS0_15gpu_kernel_implINS0_13AUnaryFunctorIhhhNS0_17BitwiseAndFunctorIhEEEEEEvRNS_18TensorIteratorBaseERKT_EUliE_EEviT1_)
        .other          _ZN2at6native18elementwise_kernelILi128ELi4EZNS0_15gpu_kernel_implINS0_13AUnaryFunctorIhhhNS0_17BitwiseAndFunctorIhEEEEEEvRNS_18TensorIteratorBaseERKT_EUliE_EEviT1_,@"STO_CUDA_ENTRY STV_DEFAULT"
_ZN2at6native18elementwise_kernelILi128ELi4EZNS0_15gpu_kernel_implINS0_13AUnaryFunctorIhhhNS0_17BitwiseAndFunctorIhEEEEEEvRNS_18TensorIteratorBaseERKT_EUliE_EEviT1_:
.text._ZN2at6native18elementwise_kernelILi128ELi4EZNS0_15gpu_kernel_implINS0_13AUnaryFunctorIhhhNS0_17BitwiseAndFunctorIhEEEEEEvRNS_18TensorIteratorBaseERKT_EUliE_EEviT1_:
        /* <DEDUP_REMOVED lines=320> */
.L_x_24352:
        /* <DEDUP_REMOVED lines=16> */
.L_x_24356:
[----:B------:R0:W5:Y:S01]  /*1500*/  LDG.E.U8 R0, desc[UR36][R4.64] ;  /* 0x0000002404007981 */ /* 0x000162000c1e1100 */
[----:B------:R-:W-:Y:S05]  /*1510*/  BRA `(.L_x_24358) ;  /* 0x0000000c005c7947 */ /* 0x000fea0003800000 */
.L_x_24355:
        /* <DEDUP_REMOVED lines=8> */
.L_x_24360:
[----:B------:R3:W5:Y:S01]  /*15a0*/  LDG.E.U8 R0, desc[UR36][R4.64] ;  /* 0x0000002404007981 */ /* 0x000762000c1e1100 */
[----:B------:R-:W-:Y:S05]  /*15b0*/  BRA `(.L_x_24358) ;  /* 0x0000000c00347947 */ /* 0x000fea0003800000 */
.L_x_24359:
[----:B------:R0:W5:Y:S01]  /*15c0*/  LDG.E.U16 R0, desc[UR36][R4.64] ;  /* 0x0000002404007981 */ /* 0x000162000c1e1500 */
[----:B------:R-:W-:Y:S05]  /*15d0*/  BRA `(.L_x_24358) ;  /* 0x0000000c002c7947 */ /* 0x000fea0003800000 */
.L_x_24354:
        /* <DEDUP_REMOVED lines=10> */
.L_x_24362:
[----:B------:R-:W2:Y:S02]  /*1680*/  LDG.E.U16 R2, desc[UR36][R4.64] ;  /* 0x0000002404027981 */ /* 0x000ea4000c1e1500 */
[----:B--2---:R-:W-:-:S06]  /*1690*/  HADD2.F32 R2, -RZ, R2.H0_H0 ;  /* 0x20000002ff027230 */ /* 0x004fcc0000004100 */
[----:B------:R-:W0:Y:S02]  /*16a0*/  F2I.S64.TRUNC R2, R2 ;  /* 0x0000000200027311 */ /* 0x000e24000020d900 */
[----:B0-----:R-:W-:Y:S01]  /*16b0*/  PRMT R0, R2, 0x7610, R0 ;  /* 0x0000761002007816 */ /* 0x001fe20000000000 */
[----:B------:R-:W-:Y:S06]  /*16c0*/  BRA `(.L_x_24358) ;  /* 0x0000000800f07947 */ /* 0x000fec0003800000 */
.L_x_24361:
        /* <DEDUP_REMOVED lines=10> */
.L_x_24364:
[----:B------:R-:W2:Y:S02]  /*1770*/  LDG.E.U16 R4, desc[UR36][R4.64] ;  /* 0x0000002404047981 */ /* 0x000ea4000c1e1500 */
[----:B--2---:R-:W-:-:S06]  /*1780*/  HADD2.F32 R2, -RZ, R4.H0_H0 ;  /* 0x20000004ff027230 */ /* 0x004fcc0000004100 */
[----:B------:R-:W0:Y:S02]  /*1790*/  F2I.S64.TRUNC R2, R2 ;  /* 0x0000000200027311 */ /* 0x000e24000020d900 */
[----:B0-----:R-:W-:Y:S01]  /*17a0*/  PRMT R0, R2, 0x7610, R0 ;  /* 0x0000761002007816 */ /* 0x001fe20000000000 */
[----:B------:R-:W-:Y:S06]  /*17b0*/  BRA `(.L_x_24358) ;  /* 0x0000000800b47947 */ /* 0x000fec0003800000 */
.L_x_24363:
[----:B------:R-:W2:Y:S02]  /*17c0*/  LDG.E.64 R2, desc[UR36][R4.64] ;  /* 0x0000002404027981 */ /* 0x000ea4000c1e1b00 */
[----:B--2---:R-:W0:Y:S02]  /*17d0*/  F2I.S64.F64.TRUNC R2, R2 ;  /* 0x0000000200027311 */ /* 0x004e24000030d900 */
[----:B0-----:R-:W-:Y:S01]  /*17e0*/  PRMT R0, R2, 0x7610, R0 ;  /* 0x0000761002007816 */ /* 0x001fe20000000000 */
[----:B------:R-:W-:Y:S06]  /*17f0*/  BRA `(.L_x_24358) ;  /* 0x0000000800a47947 */ /* 0x000fec0003800000 */
.L_x_24353:
        /* <DEDUP_REMOVED lines=12> */
.L_x_24367:
[----:B------:R-:W2:Y:S02]  /*18c0*/  LDG.E.64 R4, desc[UR36][R4.64] ;  /* 0x0000002404047981 */ /* 0x000ea4000c1e1b00 */
[----:B--2---:R-:W0:Y:S02]  /*18d0*/  F2I.S64.F64.TRUNC R2, R4 ;  /* 0x0000000400027311 */ /* 0x004e24000030d900 */
[----:B0-----:R-:W-:Y:S01]  /*18e0*/  PRMT R0, R2, 0x7610, R0 ;  /* 0x0000761002007816 */ /* 0x001fe20000000000 */
[----:B------:R-:W-:Y:S06]  /*18f0*/  BRA `(.L_x_24358) ;  /* 0x0000000800647947 */ /* 0x000fec0003800000 */
.L_x_24366:
        /* <DEDUP_REMOVED lines=27> */
.L_x_24369:
        /* <DEDUP_REMOVED lines=14> */
.L_x_24368:
[----:B------:R-:W2:Y:S02]  /*1b90*/  LDG.E.U16 R2, desc[UR36][R4.64] ;  /* 0x0000002404027981 */ /* 0x000ea4000c1e1500 */
[----:B--2---:R-:W-:-:S06]  /*1ba0*/  IMAD.U32 R2, R2, 0x10000, RZ ;  /* 0x0001000002027824 */ /* 0x004fcc00078e00ff */
[----:B------:R-:W0:Y:S02]  /*1bb0*/  F2I.S64.TRUNC R2, R2 ;  /* 0x0000000200027311 */ /* 0x000e24000020d900 */
[----:B0-----:R-:W-:Y:S01]  /*1bc0*/  PRMT R0, R2, 0x7610, R0 ;  /* 0x0000761002007816 */ /* 0x001fe20000000000 */
[----:B------:R-:W-:Y:S06]  /*1bd0*/  BRA `(.L_x_24358) ;  /* 0x0000000400ac7947 */ /* 0x000fec0003800000 */
.L_x_24365:
        /* <DEDUP_REMOVED lines=10> */
.L_x_24372:
        /* <DEDUP_REMOVED lines=21> */
.L_x_24376:
[----:B------:R-:W-:Y:S05]  /*1dd0*/  BSYNC.RECONVERGENT B1 ;  /* 0x0000000000017941 */ /* 0x000fea0003800200 */
.L_x_24375:
[----:B------:R-:W-:Y:S02]  /*1de0*/  SHF.L.U32 R0, R0, 0x14, RZ ;  /* 0x0000001400007819 */ /* 0x000fe400000006ff */
[----:B------:R-:W-:-:S04]  /*1df0*/  LEA R2, R2, 0x3b800000, 0x17 ;  /* 0x3b80000002027811 */ /* 0x000fc800078eb8ff */
[----:B------:R-:W-:-:S07]  /*1e00*/  LOP3.LUT R2, R2, R0, R7, 0xfe, !PT ;  /* 0x0000000002027212 */ /* 0x000fce00078efe07 */
.L_x_24374:
[----:B------:R-:W-:Y:S05]  /*1e10*/  BSYNC.RECONVERGENT B0 ;  /* 0x0000000000007941 */ /* 0x000fea0003800200 */
.L_x_24373:
[----:B------:R-:W0:Y:S02]  /*1e20*/  F2I.S64.TRUNC R2, R2 ;  /* 0x0000000200027311 */ /* 0x000e24000020d900 */
[----:B0-----:R-:W-:Y:S01]  /*1e30*/  PRMT R0, R2, 0x7610, R0 ;  /* 0x0000761002007816 */ /* 0x001fe20000000000 */
[----:B------:R-:W-:Y:S06]  /*1e40*/  BRA `(.L_x_24358) ;  /* 0x0000000400107947 */ /* 0x000fec0003800000 */
.L_x_24371:
        /* <DEDUP_REMOVED lines=21> */
.L_x_24380:
[----:B------:R-:W-:Y:S05]  /*1fa0*/  BSYNC.RECONVERGENT B1 ;  /* 0x0000000000017941 */ /* 0x000fea0003800200 */
.L_x_24379:
[----:B------:R-:W-:Y:S01]  /*1fb0*/  IMAD.SHL.U32 R0, R0, 0x200000, RZ ;  /* 0x0020000000007824 */ /* 0x000fe200078e00ff */
[----:B------:R-:W-:-:S04]  /*1fc0*/  LEA R2, R2, 0x37800000, 0x17 ;  /* 0x3780000002027811 */ /* 0x000fc800078eb8ff */
[----:B------:R-:W-:-:S07]  /*1fd0*/  LOP3.LUT R2, R2, R0, R7, 0xfe, !PT ;  /* 0x0000000002027212 */ /* 0x000fce00078efe07 */
.L_x_24378:
[----:B------:R-:W-:Y:S05]  /*1fe0*/  BSYNC.RECONVERGENT B0 ;  /* 0x0000000000007941 */ /* 0x000fea0003800200 */
.L_x_24377:
[----:B------:R-:W0:Y:S02]  /*1ff0*/  F2I.S64.TRUNC R2, R2 ;  /* 0x0000000200027311 */ /* 0x000e24000020d900 */
[----:B0-----:R-:W-:Y:S01]  /*2000*/  PRMT R0, R2, 0x7610, R0 ;  /* 0x0000761002007816 */ /* 0x001fe20000000000 */
[----:B------:R-:W-:Y:S06]  /*2010*/  BRA `(.L_x_24358) ;  /* 0x00000000009c7947 */ /* 0x000fec0003800000 */
.L_x_24370:
[----:B------:R-:W-:-:S09]  /*2020*/  UISETP.NE.AND UP0, UPT, UR4, 0x1c, UPT ;  /* 0x0000001c0400788c */ /* 0x000fd2000bf05270 */
[----:B------:R-:W-:Y:S05]  /*2030*/  BRA.U !UP0, `(.L_x_24381) ;  /* 0x0000000108907547 */ /* 0x000fea000b800000 */
[----:B------:R-:W-:-:S09]  /*2040*/  UISETP.NE.AND UP0, UPT, UR4, 0x1d, UPT ;  /* 0x0000001d0400788c */ /* 0x000fd2000bf05270 */
[----:B------:R-:W-:Y:S05]  /*2050*/  BRA.U !UP0, `(.L_x_24382) ;  /* 0x0000000108807547 */ /* 0x000fea000b800000 */
[----:B------:R-:W-:-:S09]  /*2060*/  UISETP.NE.AND UP0, UPT, UR4, 0x2c, UPT ;  /* 0x0000002c0400788c */ /* 0x000fd2000bf05270 */
[----:B------:R-:W-:Y:S05]  /*2070*/  BRA.U !UP0, `(.L_x_24383) ;  /* 0x0000000108487547 */ /* 0x000fea000b800000 */
.L_x_24357:
        /* <DEDUP_REMOVED lines=16> */
.L_x_24384:
[----:B------:R-:W-:Y:S01]  /*2180*/  PRMT R0, RZ, 0x7610, R0 ;  /* 0x00007610ff007816 */ /* 0x000fe20000000000 */
[----:B------:R-:W-:Y:S06]  /*2190*/  BRA `(.L_x_24358) ;  /* 0x00000000003c7947 */ /* 0x000fec0003800000 */
.L_x_24383:
        /* <DEDUP_REMOVED lines=8> */
.L_x_24386:
[----:B------:R-:W-:Y:S05]  /*2220*/  BSYNC.RECONVERGENT B0 ;  /* 0x0000000000007941 */ /* 0x000fea0003800200 */
.L_x_24385:
[----:B------:R-:W0:Y:S02]  /*2230*/  F2I.S64.TRUNC R2, R2 ;  /* 0x0000000200027311 */ /* 0x000e24000020d900 */
[----:B0-----:R-:W-:Y:S01]  /*2240*/  PRMT R0, R2, 0x7610, R0 ;  /* 0x0000761002007816 */ /* 0x001fe20000000000 */
[----:B------:R-:W-:Y:S06]  /*2250*/  BRA `(.L_x_24358) ;  /* 0x00000000000c7947 */ /* 0x000fec0003800000 */
.L_x_24382:
[----:B------:R2:W5:Y:S01]  /*2260*/  LDG.E.U8 R0, desc[UR36][R4.64] ;  /* 0x0000002404007981 */ /* 0x000562000c1e1100 */
[----:B------:R-:W-:Y:S05]  /*2270*/  BRA `(.L_x_24358) ;  /* 0x0000000000047947 */ /* 0x000fea0003800000 */
.L_x_24381:
[----:B------:R1:W5:Y:S02]  /*2280*/  LDG.E.U8 R0, desc[UR36][R4.64] ;  /* 0x0000002404007981 */ /* 0x000364000c1e1100 */
.L_x_24358:
        /* <DEDUP_REMOVED lines=18> */
.L_x_24391:
[----:B------:R3:W-:Y:S01]  /*23b0*/  STG.E.U8 desc[UR36][R2.64], R5 ;  /* 0x0000000502007986 */ /* 0x0007e2000c101124 */
[----:B------:R-:W-:Y:S05]  /*23c0*/  BRA `(.L_x_24393) ;  /* 0x0000000c00547947 */ /* 0x000fea0003800000 */
.L_x_24390:
        /* <DEDUP_REMOVED lines=10> */
.L_x_24395:
[----:B------:R-:W-:-:S05]  /*2470*/  LOP3.LUT R5, R5, 0xff, RZ, 0xc0, !PT ;  /* 0x000000ff05057812 */ /* 0x000fca00078ec0ff */
[----:B------:R1:W-:Y:S01]  /*2480*/  STG.E desc[UR36][R2.64], R5 ;  /* 0x0000000502007986 */ /* 0x0003e2000c101924 */
[----:B------:R-:W-:Y:S05]  /*2490*/  BRA `(.L_x_24393) ;  /* 0x0000000c00207947 */ /* 0x000fea0003800000 */
.L_x_24394:
[----:B------:R-:W-:-:S05]  /*24a0*/  LOP3.LUT R5, R5, 0xff, RZ, 0xc0, !PT ;  /* 0x000000ff05057812 */ /* 0x000fca00078ec0ff */
[----:B------:R2:W-:Y:S01]  /*24b0*/  STG.E.U16 desc[UR36][R2.64], R5 ;  /* 0x0000000502007986 */ /* 0x0005e2000c101524 */
[----:B------:R-:W-:Y:S05]  /*24c0*/  BRA `(.L_x_24393) ;  /* 0x0000000c00147947 */ /* 0x000fea0003800000 */
.L_x_24389:
        /* <DEDUP_REMOVED lines=10> */
.L_x_24397:
[----:B------:R-:W-:-:S04]  /*2570*/  LOP3.LUT R5, R5, 0xff, RZ, 0xc0, !PT ;  /* 0x000000ff05057812 */ /* 0x000fc800078ec0ff */
[----:B------:R-:W0:Y:S02]  /*2580*/  I2F.U16 R0, R5 ;  /* 0x0000000500007306 */ /* 0x000e240000101000 */
[----:B0-----:R-:W-:-:S05]  /*2590*/  F2FP.F16.F32.PACK_AB R0, RZ, R0 ;  /* 0x00000000ff00723e */ /* 0x001fca00000000ff */
[----:B------:R0:W-:Y:S01]  /*25a0*/  STG.E.U16 desc[UR36][R2.64], R0 ;  /* 0x0000000002007986 */ /* 0x0001e2000c101524 */
[----:B------:R-:W-:Y:S05]  /*25b0*/  BRA `(.L_x_24393) ;  /* 0x0000000800d87947 */ /* 0x000fea0003800000 */
.L_x_24396:
        /* <DEDUP_REMOVED lines=11> */
.L_x_24399:
[----:B------:R-:W-:-:S06]  /*2670*/  LOP3.LUT R5, R5, 0xff, RZ, 0xc0, !PT ;  /* 0x000000ff05057812 */ /* 0x000fcc00078ec0ff */
[----:B------:R-:W0:Y:S02]  /*2680*/  I2F.U16 R5, R5 ;  /* 0x0000000500057306 */ /* 0x000e240000101000 */
[----:B0-----:R-:W-:-:S04]  /*2690*/  F2FP.F16.F32.PACK_AB R5, RZ, R5 ;  /* 0x00000005ff05723e */ /* 0x001fc800000000ff */
[----:B------:R-:W-:-:S05]  /*26a0*/  PRMT R5, R5, 0x5410, RZ ;  /* 0x0000541005057816 */ /* 0x000fca00000000ff */
[----:B------:R0:W-:Y:S01]  /*26b0*/  STG.E desc[UR36][R2.64], R5 ;  /* 0x0000000502007986 */ /* 0x0001e2000c101924 */
[----:B------:R-:W-:Y:S05]  /*26c0*/  BRA `(.L_x_24393) ;  /* 0x0000000800947947 */ /* 0x000fea0003800000 */
.L_x_24398:
[----:B------:R-:W-:-:S06]  /*26d0*/  LOP3.LUT R5, R5, 0xff, RZ, 0xc0, !PT ;  /* 0x000000ff05057812 */ /* 0x000fcc00078ec0ff */
[----:B------:R-:W0:Y:S02]  /*26e0*/  I2F.F64.U16 R4, R5 ;  /* 0x0000000500047312 */ /* 0x000e240000101800 */
[----:B0-----:R0:W-:Y:S01]  /*26f0*/  STG.E.64 desc[UR36][R2.64], R4 ;  /* 0x0000000402007986 */ /* 0x0011e2000c101b24 */
[----:B------:R-:W-:Y:S05]  /*2700*/  BRA `(.L_x_24393) ;  /* 0x0000000800847947 */ /* 0x000fea0003800000 */
.L_x_24388:
        /* <DEDUP_REMOVED lines=12> */
.L_x_24402:
[----:B------:R-:W-:Y:S02]  /*27d0*/  LOP3.LUT R5, R5, 0xff, RZ, 0xc0, !PT ;  /* 0x000000ff05057812 */ /* 0x000fe400078ec0ff */
[----:B------:R-:W-:-:S04]  /*27e0*/  CS2R R6, SRZ ;  /* 0x0000000000067805 */ /* 0x000fc8000001ff00 */
[----:B------:R-:W0:Y:S02]  /*27f0*/  I2F.F64.U16 R4, R5 ;  /* 0x0000000500047312 */ /* 0x000e240000101800 */
[----:B0-----:R0:W-:Y:S01]  /*2800*/  STG.E.128 desc[UR36][R2.64], R4 ;  /* 0x0000000402007986 */ /* 0x0011e2000c101d24 */
[----:B------:R-:W-:Y:S05]  /*2810*/  BRA `(.L_x_24393) ;  /* 0x0000000800407947 */ /* 0x000fea0003800000 */
.L_x_24401:
        /* <DEDUP_REMOVED lines=18> */
.L_x_24406:
[----:B------:R-:W-:Y:S05]  /*2940*/  BSYNC.RECONVERGENT B0 ;  /* 0x0000000000007941 */ /* 0x000fea0003800200 */
.L_x_24405:
[----:B------:R0:W-:Y:S01]  /*2950*/  STG.E.U8 desc[UR36][R2.64], R5 ;  /* 0x0000000502007986 */ /* 0x0001e2000c101124 */
[----:B------:R-:W-:Y:S05]  /*2960*/  BRA `(.L_x_24393) ;  /* 0x0000000400ec7947 */ /* 0x000fea0003800000 */
.L_x_24404:
        /* <DEDUP_REMOVED lines=17> */
.L_x_24403:
[----:B------:R-:W-:-:S04]  /*2a80*/  LOP3.LUT R5, R5, 0xff, RZ, 0xc0, !PT ;  /* 0x000000ff05057812 */ /* 0x000fc800078ec0ff */
[----:B------:R-:W0:Y:S02]  /*2a90*/  I2F.U16 R0, R5 ;  /* 0x0000000500007306 */ /* 0x000e240000101000 */
[----:B0-----:R-:W-:-:S05]  /*2aa0*/  F2FP.BF16.F32.PACK_AB R0, RZ, R0 ;  /* 0x00000000ff00723e */ /* 0x001fca00000010ff */
[----:B------:R0:W-:Y:S01]  /*2ab0*/  STG.E.U16 desc[UR36][R2.64], R0 ;  /* 0x0000000002007986 */ /* 0x0001e2000c101524 */
[----:B------:R-:W-:Y:S05]  /*2ac0*/  BRA `(.L_x_24393) ;  /* 0x0000000400947947 */ /* 0x000fea0003800000 */
.L_x_24400:
        /* <DEDUP_REMOVED lines=11> */
.L_x_24409:
        /* <DEDUP_REMOVED lines=13> */
.L_x_24412:
[----:B------:R-:W-:-:S04]  /*2c50*/  SHF.R.U32.HI R0, RZ, 0x14, R5 ;  /* 0x00000014ff007819 */ /* 0x000fc80000011605 */
[----:B------:R-:W-:-:S04]  /*2c60*/  LOP3.LUT R0, R0, 0x1, RZ, 0xc0, !PT ;  /* 0x0000000100007812 */ /* 0x000fc800078ec0ff */
[----:B------:R-:W-:-:S04]  /*2c70*/  IADD3 R0, PT, PT, R5, 0x487ffff, R0 ;  /* 0x0487ffff05007810 */ /* 0x000fc80007ffe000 */
[----:B------:R-:W-:-:S04]  /*2c80*/  SHF.R.U32.HI R0, RZ, 0x14, R0 ;  /* 0x00000014ff007819 */ /* 0x000fc80000011600 */
[----:B------:R-:W-:-:S07]  /*2c90*/  LOP3.LUT R4, R0, 0xff, RZ, 0xc0, !PT ;  /* 0x000000ff00047812 */ /* 0x000fce00078ec0ff */
.L_x_24413:
[----:B------:R-:W-:-:S07]  /*2ca0*/  PRMT R0, R4, 0x7610, R0 ;  /* 0x0000761004007816 */ /* 0x000fce0000000000 */
.L_x_24411:
[----:B------:R-:W-:Y:S05]  /*2cb0*/  BSYNC.RECONVERGENT B0 ;  /* 0x0000000000007941 */ /* 0x000fea0003800200 */
.L_x_24410:
[----:B------:R0:W-:Y:S01]  /*2cc0*/  STG.E.U8 desc[UR36][R2.64], R0 ;  /* 0x0000000002007986 */ /* 0x0001e2000c101124 */
[----:B------:R-:W-:Y:S05]  /*2cd0*/  BRA `(.L_x_24393) ;  /* 0x0000000400107947 */ /* 0x000fea0003800000 */
.L_x_24408:
        /* <DEDUP_REMOVED lines=13> */
.L_x_24416:
[----:B------:R-:W-:-:S04]  /*2db0*/  SHF.R.U32.HI R0, RZ, 0x15, R5 ;  /* 0x00000015ff007819 */ /* 0x000fc80000011605 */
[----:B------:R-:W-:-:S04]  /*2dc0*/  LOP3.LUT R0, R0, 0x1, RZ, 0xc0, !PT ;  /* 0x0000000100007812 */ /* 0x000fc800078ec0ff */
[----:B------:R-:W-:-:S04]  /*2dd0*/  IADD3 R0, PT, PT, R5, 0x88fffff, R0 ;  /* 0x088fffff05007810 */ /* 0x000fc80007ffe000 */
[----:B------:R-:W-:-:S04]  /*2de0*/  SHF.R.U32.HI R0, RZ, 0x15, R0 ;  /* 0x00000015ff007819 */ /* 0x000fc80000011600 */
[----:B------:R-:W-:-:S07]  /*2df0*/  LOP3.LUT R4, R0, 0xff, RZ, 0xc0, !PT ;  /* 0x000000ff00047812 */ /* 0x000fce00078ec0ff */
.L_x_24417:
[----:B------:R-:W-:-:S07]  /*2e00*/  PRMT R0, R4, 0x7610, R0 ;  /* 0x0000761004007816 */ /* 0x000fce0000000000 */
.L_x_24415:
[----:B------:R-:W-:Y:S05]  /*2e10*/  BSYNC.RECONVERGENT B0 ;  /* 0x0000000000007941 */ /* 0x000fea0003800200 */
.L_x_24414:
[----:B------:R0:W-:Y:S01]  /*2e20*/  STG.E.U8 desc[UR36][R2.64], R0 ;  /* 0x0000000002007986 */ /* 0x0001e2000c101124 */
[----:B------:R-:W-:Y:S05]  /*2e30*/  BRA `(.L_x_24393) ;  /* 0x0000000000b87947 */ /* 0x000fea0003800000 */
.L_x_24407:
[----:B------:R-:W-:-:S09]  /*2e40*/  UISETP.NE.AND UP0, UPT, UR4, 0x1c, UPT ;  /* 0x0000001c0400788c */ /* 0x000fd2000bf05270 */
[----:B------:R-:W-:Y:S05]  /*2e50*/  BRA.U !UP0, `(.L_x_24418) ;  /* 0x0000000108a87547 */ /* 0x000fea000b800000 */
[----:B------:R-:W-:-:S09]  /*2e60*/  UISETP.NE.AND UP0, UPT, UR4, 0x1d, UPT ;  /* 0x0000001d0400788c */ /* 0x000fd2000bf05270 */
[----:B------:R-:W-:Y:S05]  /*2e70*/  BRA.U !UP0, `(.L_x_24419) ;  /* 0x0000000108907547 */ /* 0x000fea000b800000 */
[----:B------:R-:W-:-:S09]  /*2e80*/  UISETP.NE.AND UP0, UPT, UR4, 0x2c, UPT ;  /* 0x0000002c0400788c */ /* 0x000fd2000bf05270 */
[----:B------:R-:W-:Y:S05]  /*2e90*/  BRA.U !UP0, `(.L_x_24420) ;  /* 0x0000000108447547 */ /* 0x000fea000b800000 */
.L_x_24392:
        /* <DEDUP_REMOVED lines=16> */
.L_x_24421:
[----:B------:R-:W-:Y:S05]  /*2fa0*/  BRA `(.L_x_24393) ;  /* 0x00000000005c7947 */ /* 0x000fea0003800000 */
.L_x_24420:
        /* <DEDUP_REMOVED lines=17> */
.L_x_24419:
[----:B------:R-:W-:Y:S01]  /*30c0*/  LOP3.LUT R4, R5, 0xff, RZ, 0xc0, !PT ;  /* 0x000000ff05047812 */ /* 0x000fe200078ec0ff */
[----:B------:R-:W-:-:S05]  /*30d0*/  IMAD.MOV.U32 R5, RZ, RZ, RZ ;  /* 0x000000ffff057224 */ /* 0x000fca00078e00ff */
[----:B------:R0:W-:Y:S01]  /*30e0*/  STG.E.64 desc[UR36][R2.64], R4 ;  /* 0x0000000402007986 */ /* 0x0001e2000c101b24 */
[----:B------:R-:W-:Y:S05]  /*30f0*/  BRA `(.L_x_24393) ;  /* 0x0000000000087947 */ /* 0x000fea0003800000 */
.L_x_24418:
[----:B------:R-:W-:-:S05]  /*3100*/  LOP3.LUT R5, R5, 0xff, RZ, 0xc0, !PT ;  /* 0x000000ff05057812 */ /* 0x000fca00078ec0ff */
[----:B------:R0:W-:Y:S02]  /*3110*/  STG.E desc[UR36][R2.64], R5 ;  /* 0x0000000502007986 */ /* 0x0001e4000c101924 */
.L_x_24393:
[----:B------:R-:W-:Y:S05]  /*3120*/  BSYNC.RECONVERGENT B6 ;  /* 0x0000000000067941 */ /* 0x000fea0003800200 */
.L_x_24387:
[----:B------:R-:W-:-:S07]  /*3130*/  VIADD R17, R17, 0x80 ;  /* 0x0000008011117836 */ /* 0x000fce0000000000 */
.L_x_24351:
[----:B------:R-:W-:Y:S05]  /*3140*/  BSYNC.RECONVERGENT B7 ;  /* 0x0000000000077941 */ /* 0x000fea0003800200 */
.L_x_24350:
        /* <DEDUP_REMOVED lines=307> */
.L_x_24424:
        /* <DEDUP_REMOVED lines=16> */
.L_x_24428:
[----:B------:R4:W5:Y:S01]  /*4580*/  LDG.E.U8 R0, desc[UR36][R4.64] ;  /* 0x0000002404007981 */ /* 0x000962000c1e1100 */
[----:B------:R-:W-:Y:S05]  /*4590*/  BRA `(.L_x_24430) ;  /* 0x0000000c005c7947 */ /* 0x000fea0003800000 */
.L_x_24427:
        /* <DEDUP_REMOVED lines=8> */
.L_x_24432:
[----:B------:R0:W5:Y:S01]  /*4620*/  LDG.E.U8 R0, desc[UR36][R4.64] ;  /* 0x0000002404007981 */ /* 0x000162000c1e1100 */
[----:B------:R-:W-:Y:S05]  /*4630*/  BRA `(.L_x_24430) ;  /* 0x0000000c00347947 */ /* 0x000fea0003800000 */
.L_x_24431:
[----:B------:R0:W5:Y:S01]  /*4640*/  LDG.E.U16 R0, desc[UR36][R4.64] ;  /* 0x0000002404007981 */ /* 0x000162000c1e1500 */
[----:B------:R-:W-:Y:S05]  /*4650*/  BRA `(.L_x_24430) ;  /* 0x0000000c002c7947 */ /* 0x000fea0003800000 */
.L_x_24426:
        /* <DEDUP_REMOVED lines=10> */
.L_x_24434:
[----:B------:R-:W2:Y:S02]  /*4700*/  LDG.E.U16 R2, desc[UR36][R4.64] ;  /* 0x0000002404027981 */ /* 0x000ea4000c1e1500 */
[----:B--2---:R-:W-:-:S06]  /*4710*/  HADD2.F32 R2, -RZ, R2.H0_H0 ;  /* 0x20000002ff027230 */ /* 0x004fcc0000004100 */
[----:B------:R-:W0:Y:S02]  /*4720*/  F2I.S64.TRUNC R2, R2 ;  /* 0x0000000200027311 */ /* 0x000e24000020d900 */
[----:B0-----:R-:W-:Y:S01]  /*4730*/  PRMT R0, R2, 0x7610, R0 ;  /* 0x0000761002007816 */ /* 0x001fe20000000000 */
[----:B------:R-:W-:Y:S06]  /*4740*/  BRA `(.L_x_24430) ;  /* 0x0000000800f07947 */ /* 0x000fec0003800000 */
.L_x_24433:
        /* <DEDUP_REMOVED lines=10> */
.L_x_24436:
[----:B------:R-:W2:Y:S02]  /*47f0*/  LDG.E.U16 R4, desc[UR36][R4.64] ;  /* 0x0000002404047981 */ /* 0x000ea4000c1e1500 */
[----:B--2---:R-:W-:-:S06]  /*4800*/  HADD2.F32 R2, -RZ, R4.H0_H0 ;  /* 0x20000004ff027230 */ /* 0x004fcc0000004100 */
[----:B------:R-:W0:Y:S02]  /*4810*/  F2I.S64.TRUNC R2, R2 ;  /* 0x0000000200027311 */ /* 0x000e24000020d900 */
[----:B0-----:R-:W-:Y:S01]  /*4820*/  PRMT R0, R2, 0x7610, R0 ;  /* 0x0000761002007816 */ /* 0x001fe20000000000 */
[----:B------:R-:W-:Y:S06]  /*4830*/  BRA `(.L_x_24430) ;  /* 0x0000000800b47947 */ /* 0x000fec0003800000 */
.L_x_24435:
[----:B------:R-:W2:Y:S02]  /*4840*/  LDG.E.64 R2, desc[UR36][R4.64] ;  /* 0x0000002404027981 */ /* 0x000ea4000c1e1b00 */
[----:B--2---:R-:W0:Y:S02]  /*4850*/  F2I.S64.F64.TRUNC R2, R2 ;  /* 0x0000000200027311 */ /* 0x004e24000030d900 */
[----:B0-----:R-:W-:Y:S01]  /*4860*/  PRMT R0, R2, 0x7610, R0 ;  /* 0x0000761002007816 */ /* 0x001fe20000000000 */
[----:B------:R-:W-:Y:S06]  /*4870*/  BRA `(.L_x_24430) ;  /* 0x0000000800a47947 */ /* 0x000fec0003800000 */
.L_x_24425:
        /* <DEDUP_REMOVED lines=12> */
.L_x_24439:
[----:B------:R-:W2:Y:S02]  /*4940*/  LDG.E.64 R4, desc[UR36][R4.64] ;  /* 0x0000002404047981 */ /* 0x000ea4000c1e1b00 */
[----:B--2---:R-:W0:Y:S02]  /*4950*/  F2I.S64.F64.TRUNC R2, R4 ;  /* 0x0000000400027311 */ /* 0x004e24000030d900 */
[----:B0-----:R-:W-:Y:S01]  /*4960*/  PRMT R0, R2, 0x7610, R0 ;  /* 0x0000761002007816 */ /* 0x001fe20000000000 */
[----:B------:R-:W-:Y:S06]  /*4970*/  BRA `(.L_x_24430) ;  /* 0x0000000800647947 */ /* 0x000fec0003800000 */
.L_x_24438:
        /* <DEDUP_REMOVED lines=27> */
.L_x_24441:
        /* <DEDUP_REMOVED lines=14> */
.L_x_24440:
[----:B------:R-:W2:Y:S02]  /*4c10*/  LDG.E.U16 R2, desc[UR36][R4.64] ;  /* 0x0000002404027981 */ /* 0x000ea4000c1e1500 */
[----:B--2---:R-:W-:-:S06]  /*4c20*/  IMAD.U32 R2, R2, 0x10000, RZ ;  /* 0x0001000002027824 */ /* 0x004fcc00078e00ff */
[----:B------:R-:W0:Y:S02]  /*4c30*/  F2I.S64.TRUNC R2, R2 ;  /* 0x0000000200027311 */ /* 0x000e24000020d900 */
[----:B0-----:R-:W-:Y:S01]  /*4c40*/  PRMT R0, R2, 0x7610, R0 ;  /* 0x0000761002007816 */ /* 0x001fe20000000000 */
[----:B------:R-:W-:Y:S06]  /*4c50*/  BRA `(.L_x_24430) ;  /* 0x0000000400ac7947 */ /* 0x000fec0003800000 */
.L_x_24437:
        /* <DEDUP_REMOVED lines=10> */
.L_x_24444:
        /* <DEDUP_REMOVED lines=21> */
.L_x_24448:
[----:B------:R-:W-:Y:S05]  /*4e50*/  BSYNC.RECONVERGENT B1 ;  /* 0x0000000000017941 */ /* 0x000fea0003800200 */
.L_x_24447:
[----:B------:R-:W-:Y:S01]  /*4e60*/  IMAD.SHL.U32 R0, R0, 0x100000, RZ ;  /* 0x0010000000007824 */ /* 0x000fe200078e00ff */
[----:B------:R-:W-:-:S04]  /*4e70*/  LEA R2, R2, 0x3b800000, 0x17 ;  /* 0x3b80000002027811 */ /* 0x000fc800078eb8ff */
[----:B------:R-:W-:-:S07]  /*4e80*/  LOP3.LUT R2, R2, R0, R7, 0xfe, !PT ;  /* 0x0000000002027212 */ /* 0x000fce00078efe07 */
.L_x_24446:
[----:B------:R-:W-:Y:S05]  /*4e90*/  BSYNC.RECONVERGENT B0 ;  /* 0x0000000000007941 */ /* 0x000fea0003800200 */
.L_x_24445:
[----:B------:R-:W0:Y:S02]  /*4ea0*/  F2I.S64.TRUNC R2, R2 ;  /* 0x0000000200027311 */ /* 0x000e24000020d900 */
[----:B0-----:R-:W-:Y:S01]  /*4eb0*/  PRMT R0, R2, 0x7610, R0 ;  /* 0x0000761002007816 */ /* 0x001fe20000000000 */
[----:B------:R-:W-:Y:S06]  /*4ec0*/  BRA `(.L_x_24430) ;  /* 0x0000000400107947 */ /* 0x000fec0003800000 */
.L_x_24443:
        /* <DEDUP_REMOVED lines=21> */
.L_x_24452:
[----:B------:R-:W-:Y:S05]  /*5020*/  BSYNC.RECONVERGENT B1 ;  /* 0x0000000000017941 */ /* 0x000fea0003800200 */
.L_x_24451:
[----:B------:R-:W-:Y:S02]  /*5030*/  SHF.L.U32 R0, R0, 0x15, RZ ;  /* 0x0000001500007819 */ /* 0x000fe400000006ff */
[----:B------:R-:W-:-:S04]  /*5040*/  LEA R2, R2, 0x37800000, 0x17 ;  /* 0x3780000002027811 */ /* 0x000fc800078eb8ff */
[----:B------:R-:W-:-:S07]  /*5050*/  LOP3.LUT R2, R2, R0, R7, 0xfe, !PT ;  /* 0x0000000002027212 */ /* 0x000fce00078efe07 */
.L_x_24450:
[----:B------:R-:W-:Y:S05]  /*5060*/  BSYNC.RECONVERGENT B0 ;  /* 0x0000000000007941 */ /* 0x000fea0003800200 */
.L_x_24449:
[----:B------:R-:W0:Y:S02]  /*5070*/  F2I.S64.TRUNC R2, R2 ;  /* 0x0000000200027311 */ /* 0x000e24000020d900 */
[----:B0-----:R-:W-:Y:S01]  /*5080*/  PRMT R0, R2, 0x7610, R0 ;  /* 0x0000761002007816 */ /* 0x001fe20000000000 */
[----:B------:R-:W-:Y:S06]  /*5090*/  BRA `(.L_x_24430) ;  /* 0x00000000009c7947 */ /* 0x000fec0003800000 */
.L_x_24442:
        /* <DEDUP_REMOVED lines=14> */
.L_x_24456:
[----:B------:R-:W-:Y:S05]  /*5180*/  BSYNC.RECONVERGENT B0 ;  /* 0x0000000000007941 */ /* 0x000fea0003800200 */
.L_x_24455:
[----:B------:R-:W0:Y:S02]  /*5190*/  F2I.S64.TRUNC R2, R2 ;  /* 0x0000000200027311 */ /* 0x000e24000020d900 */
[----:B0-----:R-:W-:Y:S01]  /*51a0*/  PRMT R0, R2, 0x7610, R0 ;  /* 0x0000761002007816 */ /* 0x001fe20000000000 */
[----:B------:R-:W-:Y:S06]  /*51b0*/  BRA `(.L_x_24430) ;  /* 0x0000000000547947 */ /* 0x000fec0003800000 */
.L_x_24429:
        /* <DEDUP_REMOVED lines=16> */
.L_x_24457:
[----:B------:R-:W-:Y:S01]  /*52c0*/  PRMT R0, RZ, 0x7610, R0 ;  /* 0x00007610ff007816 */ /* 0x000fe20000000000 */
[----:B------:R-:W-:Y:S06]  /*52d0*/  BRA `(.L_x_24430) ;  /* 0x00000000000c7947 */ /* 0x000fec0003800000 */
.L_x_24454:
[----:B------:R1:W5:Y:S01]  /*52e0*/  LDG.E.U8 R0, desc[UR36][R4.64] ;  /* 0x0000002404007981 */ /* 0x000362000c1e1100 */
[----:B------:R-:W-:Y:S05]  /*52f0*/  BRA `(.L_x_24430) ;  /* 0x0000000000047947 */ /* 0x000fea0003800000 */
.L_x_24453:
[----:B------:R2:W5:Y:S02]  /*5300*/  LDG.E.U8 R0, desc[UR36][R4.64] ;  /* 0x0000002404007981 */ /* 0x000564000c1e1100 */
.L_x_24430:
        /* <DEDUP_REMOVED lines=18> */
.L_x_24462:
[----:B------:R0:W-:Y:S01]  /*5430*/  STG.E.U8 desc[UR36][R2.64], R5 ;  /* 0x0000000502007986 */ /* 0x0001e2000c101124 */
[----:B------:R-:W-:Y:S05]  /*5440*/  BRA `(.L_x_24464) ;  /* 0x0000000c00507947 */ /* 0x000fea0003800000 */
.L_x_24461:
        /* <DEDUP_REMOVED lines=10> */
.L_x_24466:
[----:B------:R-:W-:-:S05]  /*54f0*/  LOP3.LUT R5, R5, 0xff, RZ, 0xc0, !PT ;  /* 0x000000ff05057812 */ /* 0x000fca00078ec0ff */
[----:B------:R0:W-:Y:S01]  /*5500*/  STG.E desc[UR36][R2.64], R5 ;  /* 0x0000000502007986 */ /* 0x0001e2000c101924 */
[----:B------:R-:W-:Y:S05]  /*5510*/  BRA `(.L_x_24464) ;  /* 0x0000000c001c7947 */ /* 0x000fea0003800000 */
.L_x_24465:
[----:B------:R-:W-:-:S05]  /*5520*/  LOP3.LUT R5, R5, 0xff, RZ, 0xc0, !PT ;  /* 0x000000ff05057812 */ /* 0x000fca00078ec0ff */
[----:B------:R0:W-:Y:S01]  /*5530*/  STG.E.U16 desc[UR36][R2.64], R5 ;  /* 0x0000000502007986 */ /* 0x0001e2000c101524 */
[----:B------:R-:W-:Y:S05]  /*5540*/  BRA `(.L_x_24464) ;  /* 0x0000000c00107947 */ /* 0x000fea0003800000 */
.L_x_24460:
        /* <DEDUP_REMOVED lines=10> */
.L_x_24468:
[----:B------:R-:W-:-:S04]  /*55f0*/  LOP3.LUT R5, R5, 0xff, RZ, 0xc0, !PT ;  /* 0x000000ff05057812 */ /* 0x000fc800078ec0ff */
[----:B------:R-:W0:Y:S02]  /*5600*/  I2F.U16 R0, R5 ;  /* 0x0000000500007306 */ /* 0x000e240000101000 */
[----:B0-----:R-:W-:-:S05]  /*5610*/  F2FP.F16.F32.PACK_AB R0, RZ, R0 ;  /* 0x00000000ff00723e */ /* 0x001fca00000000ff */
[----:B------:R0:W-:Y:S01]  /*5620*/  STG.E.U16 desc[UR36][R2.64], R0 ;  /* 0x0000000002007986 */ /* 0x0001e2000c101524 */
[----:B------:R-:W-:Y:S05]  /*5630*/  BRA `(.L_x_24464) ;  /* 0x0000000800d47947 */ /* 0x000fea0003800000 */
.L_x_24467:
        /* <DEDUP_REMOVED lines=11> */
.L_x_24470:
[----:B------:R-:W-:-:S06]  /*56f0*/  LOP3.LUT R5, R5, 0xff, RZ, 0xc0, !PT ;  /* 0x000000ff05057812 */ /* 0x000fcc00078ec0ff */
[----:B------:R-:W0:Y:S02]  /*5700*/  I2F.U16 R5, R5 ;  /* 0x0000000500057306 */ /* 0x000e240000101000 */
[----:B0-----:R-:W-:-:S04]  /*5710*/  F2FP.F16.F32.PACK_AB R5, RZ, R5 ;  /* 0x00000005ff05723e */ /* 0x001fc800000000ff */
[----:B------:R-:W-:-:S05]  /*5720*/  PRMT R5, R5, 0x5410, RZ ;  /* 0x0000541005057816 */ /* 0x000fca00000000ff */
[----:B------:R0:W-:Y:S01]  /*5730*/  STG.E desc[UR36][R2.64], R5 ;  /* 0x0000000502007986 */ /* 0x0001e2000c101924 */
[----:B------:R-:W-:Y:S05]  /*5740*/  BRA `(.L_x_24464) ;  /* 0x0000000800907947 */ /* 0x000fea0003800000 */
.L_x_24469:
[----:B------:R-:W-:-:S06]  /*5750*/  LOP3.LUT R5, R5, 0xff, RZ, 0xc0, !PT ;  /* 0x000000ff05057812 */ /* 0x000fcc00078ec0ff */
[----:B------:R-:W0:Y:S02]  /*5760*/  I2F.F64.U16 R4, R5 ;  /* 0x0000000500047312 */ /* 0x000e240000101800 */
[----:B0-----:R0:W-:Y:S01]  /*5770*/  STG.E.64 desc[UR36][R2.64], R4 ;  /* 0x0000000402007986 */ /* 0x0011e2000c101b24 */
[----:B------:R-:W-:Y:S05]  /*5780*/  BRA `(.L_x_24464) ;  /* 0x0000000800807947 */ /* 0x000fea0003800000 */
.L_x_24459:
        /* <DEDUP_REMOVED lines=13> */
.L_x_24474:
        /* <DEDUP_REMOVED lines=18> */
.L_x_24476:
[----:B------:R-:W-:Y:S05]  /*5980*/  BSYNC.RECONVERGENT B0 ;  /* 0x0000000000007941 */ /* 0x000fea0003800200 */
.L_x_24475:
[----:B------:R0:W-:Y:S01]  /*5990*/  STG.E.U8 desc[UR36][R2.64], R0 ;  /* 0x0000000002007986 */ /* 0x0001e2000c101124 */
[----:B------:R-:W-:Y:S05]  /*59a0*/  BRA `(.L_x_24464) ;  /* 0x0000000400f87947 */ /* 0x000fea0003800000 */
.L_x_24473:
        /* <DEDUP_REMOVED lines=18> */
.L_x_24478:
[----:B------:R-:W-:Y:S05]  /*5ad0*/  BSYNC.RECONVERGENT B0 ;  /* 0x0000000000007941 */ /* 0x000fea0003800200 */
.L_x_24477:
[----:B------:R0:W-:Y:S01]  /*5ae0*/  STG.E.U8 desc[UR36][R2.64], R0 ;  /* 0x0000000002007986 */ /* 0x0001e2000c101124 */
[----:B------:R-:W-:Y:S05]  /*5af0*/  BRA `(.L_x_24464) ;  /* 0x0000000400a47947 */ /* 0x000fea0003800000 */
.L_x_24472:
        /* <DEDUP_REMOVED lines=23> */
.L_x_24480:
[----:B------:R-:W-:Y:S02]  /*5c70*/  LOP3.LUT R4, R5, 0xff, RZ, 0xc0, !PT ;  /* 0x000000ff05047812 */ /* 0x000fe400078ec0ff */
[----:B------:R-:W-:-:S05]  /*5c80*/  MOV R5, RZ ;  /* 0x000000ff00057202 */ /* 0x000fca0000000f00 */
[----:B------:R0:W-:Y:S01]  /*5c90*/  STG.E.64 desc[UR36][R2.64], R4 ;  /* 0x0000000402007986 */ /* 0x0001e2000c101b24 */
[----:B------:R-:W-:Y:S05]  /*5ca0*/  BRA `(.L_x_24464) ;  /* 0x0000000400387947 */ /* 0x000fea0003800000 */
.L_x_24479:
[----:B------:R-:W-:-:S05]  /*5cb0*/  LOP3.LUT R5, R5, 0xff, RZ, 0xc0, !PT ;  /* 0x000000ff05057812 */ /* 0x000fca00078ec0ff */
[----:B------:R0:W-:Y:S01]  /*5cc0*/  STG.E desc[UR36][R2.64], R5 ;  /* 0x0000000502007986 */ /* 0x0001e2000c101924 */
[----:B------:R-:W-:Y:S05]  /*5cd0*/  BRA `(.L_x_24464) ;  /* 0x00000004002c7947 */ /* 0x000fea0003800000 */
.L_x_24471:
        /* <DEDUP_REMOVED lines=10> */
.L_x_24482:
[----:B------:R-:W-:Y:S02]  /*5d80*/  LOP3.LUT R5, R5, 0xff, RZ, 0xc0, !PT ;  /* 0x000000ff05057812 */ /* 0x000fe400078ec0ff */
[----:B------:R-:W-:-:S04]  /*5d90*/  CS2R R6, SRZ ;  /* 0x0000000000067805 */ /* 0x000fc8000001ff00 */
[----:B------:R-:W0:Y:S02]  /*5da0*/  I2F.F64.U16 R4, R5 ;  /* 0x0000000500047312 */ /* 0x000e240000101800 */
[----:B0-----:R4:W-:Y:S01]  /*5db0*/  STG.E.128 desc[UR36][R2.64], R4 ;  /* 0x0000000402007986 */ /* 0x0019e2000c101d24 */
[----:B------:R-:W-:Y:S05]  /*5dc0*/  BRA `(.L_x_24464) ;  /* 0x0000000000f07947 */ /* 0x000fea0003800000 */
.L_x_24481:
[----:B------:R-:W-:-:S09]  /*5dd0*/  UISETP.NE.AND UP0, UPT, UR4, 0xf, UPT ;  /* 0x0000000f0400788c */ /* 0x000fd2000bf05270 */
[----:B------:R-:W-:Y:S05]  /*5de0*/  BRA.U !UP0, `(.L_x_24483) ;  /* 0x0000000108d87547 */ /* 0x000fea000b800000 */
[----:B------:R-:W-:-:S09]  /*5df0*/  UISETP.NE.AND UP0, UPT, UR4, 0x17, UPT ;  /* 0x000000170400788c */ /* 0x000fd2000bf05270 */
[----:B------:R-:W-:Y:S05]  /*5e00*/  BRA.U !UP0, `(.L_x_24484) ;  /* 0x0000000108887547 */ /* 0x000fea000b800000 */
[----:B------:R-:W-:-:S09]  /*5e10*/  UISETP.NE.AND UP0, UPT, UR4, 0x18, UPT ;  /* 0x000000180400788c */ /* 0x000fd2000bf05270 */
[----:B------:R-:W-:Y:S05]  /*5e20*/  BRA.U !UP0, `(.L_x_24485) ;  /* 0x0000000108447547 */ /* 0x000fea000b800000 */
.L_x_24463:
        /* <DEDUP_REMOVED lines=16> */
.L_x_24486:
[----:B------:R-:W-:Y:S05]  /*5f30*/  BRA `(.L_x_24464) ;  /* 0x0000000000947947 */ /* 0x000fea0003800000 */
.L_x_24485:
        /* <DEDUP_REMOVED lines=12> */
.L_x_24488:
[----:B------:R-:W-:Y:S05]  /*6000*/  BSYNC.RECONVERGENT B0 ;  /* 0x0000000000007941 */ /* 0x000fea0003800200 */
.L_x_24487:
[----:B------:R3:W-:Y:S01]  /*6010*/  STG.E.U8 desc[UR36][R2.64], R5 ;  /* 0x0000000502007986 */ /* 0x0007e2000c101124 */
[----:B------:R-:W-:Y:S05]  /*6020*/  BRA `(.L_x_24464) ;  /* 0x0000000000587947 */ /* 0x000fea0003800000 */
.L_x_24484:
        /* <DEDUP_REMOVED lines=13> */
.L_x_24489:
[----:B------:R-:W-:Y:S01]  /*6100*/  IMAD.MOV.U32 R5, RZ, RZ, 0x7f ;  /* 0x0000007fff057424 */ /* 0x000fe200078e00ff */
[----:B------:R-:W-:-:S04]  /*6110*/  ISETP.GT.U32.AND P0, PT, R7, 0x7f800000, PT ;  /* 0x7f8000000700780c */ /* 0x000fc80003f04070 */
[----:B------:R-:W-:-:S05]  /*6120*/  SEL R5, R5, 0x7c, P0 ;  /* 0x0000007c05057807 */ /* 0x000fca0000000000 */
[----:B------:R2:W-:Y:S01]  /*6130*/  STG.E.U8 desc[UR36][R2.64], R5 ;  /* 0x0000000502007986 */ /* 0x0005e2000c101124 */
[----:B------:R-:W-:Y:S05]  /*6140*/  BRA `(.L_x_24464) ;  /* 0x0000000000107947 */ /* 0x000fea0003800000 */
.L_x_24483:
[----:B------:R-:W-:-:S04]  /*6150*/  LOP3.LUT R5, R5, 0xff, RZ, 0xc0, !PT ;  /* 0x000000ff05057812 */ /* 0x000fc800078ec0ff */
[----:B------:R-:W0:Y:S02]  /*6160*/  I2F.U16 R0, R5 ;  /* 0x0000000500007306 */ /* 0x000e240000101000 */
[----:B0-----:R-:W-:-:S05]  /*6170*/  F2FP.BF16.F32.PACK_AB R0, RZ, R0 ;  /* 0x00000000ff00723e */ /* 0x001fca00000010ff */
[----:B------:R0:W-:Y:S02]  /*6180*/  STG.E.U16 desc[UR36][R2.64], R0 ;  /* 0x0000000002007986 */ /* 0x0001e4000c101524 */
.L_x_24464:
[----:B------:R-:W-:Y:S05]  /*6190*/  BSYNC.RECONVERGENT B6 ;  /* 0x0000000000067941 */ /* 0x000fea0003800200 */
.L_x_24458:
[----:B------:R-:W-:-:S07]  /*61a0*/  IADD3 R17, PT, PT, R17, 0x80, RZ ;  /* 0x0000008011117810 */ /* 0x000fce0007ffe0ff */
.L_x_24423:
[----:B------:R-:W-:Y:S05]  /*61b0*/  BSYNC.RECONVERGENT B7 ;  /* 0x0000000000077941 */ /* 0x000fea0003800200 */
.L_x_24422:
        /* <DEDUP_REMOVED lines=307> */
.L_x_24492:
        /* <DEDUP_REMOVED lines=16> */
.L_x_24496:
[----:B------:R0:W5:Y:S01]  /*75f0*/  LDG.E.U8 R0, desc[UR36][R4.64] ;  /* 0x0000002404007981 */ /* 0x000162000c1e1100 */
[----:B------:R-:W-:Y:S05]  /*7600*/  BRA `(.L_x_24498) ;  /* 0x0000000c005c7947 */ /* 0x000fea0003800000 */
.L_x_24495:
        /* <DEDUP_REMOVED lines=8> */
.L_x_24500:
[----:B------:R3:W5:Y:S01]  /*7690*/  LDG.E.U8 R0, desc[UR36][R4.64] ;  /* 0x0000002404007981 */ /* 0x000762000c1e1100 */
[----:B------:R-:W-:Y:S05]  /*76a0*/  BRA `(.L_x_24498) ;  /* 0x0000000c00347947 */ /* 0x000fea0003800000 */
.L_x_24499:
[----:B------:R2:W5:Y:S01]  /*76b0*/  LDG.E.U16 R0, desc[UR36][R4.64] ;  /* 0x0000002404007981 */ /* 0x000562000c1e1500 */
[----:B------:R-:W-:Y:S05]  /*76c0*/  BRA `(.L_x_24498) ;  /* 0x0000000c002c7947 */ /* 0x000fea0003800000 */
.L_x_24494:
        /* <DEDUP_REMOVED lines=10> */
.L_x_24502:
[----:B------:R-:W2:Y:S02]  /*7770*/  LDG.E.U16 R2, desc[UR36][R4.64] ;  /* 0x0000002404027981 */ /* 0x000ea4000c1e1500 */
[----:B--2---:R-:W-:-:S06]  /*7780*/  HADD2.F32 R2, -RZ, R2.H0_H0 ;  /* 0x20000002ff027230 */ /* 0x004fcc0000004100 */
[----:B------:R-:W0:Y:S02]  /*7790*/  F2I.S64.TRUNC R2, R2 ;  /* 0x0000000200027311 */ /* 0x000e24000020d900 */
[----:B0-----:R-:W-:Y:S01]  /*77a0*/  PRMT R0, R2, 0x7610, R0 ;  /* 0x0000761002007816 */ /* 0x001fe20000000000 */
[----:B------:R-:W-:Y:S06]  /*77b0*/  BRA `(.L_x_24498) ;  /* 0x0000000800f07947 */ /* 0x000fec0003800000 */
.L_x_24501:
        /* <DEDUP_REMOVED lines=10> */
.L_x_24504:
[----:B------:R-:W2:Y:S02]  /*7860*/  LDG.E.U16 R4, desc[UR36][R4.64] ;  /* 0x0000002404047981 */ /* 0x000ea4000c1e1500 */
[----:B--2---:R-:W-:-:S06]  /*7870*/  HADD2.F32 R2, -RZ, R4.H0_H0 ;  /* 0x20000004ff027230 */ /* 0x004fcc0000004100 */
[----:B------:R-:W0:Y:S02]  /*7880*/  F2I.S64.TRUNC R2, R2 ;  /* 0x0000000200027311 */ /* 0x000e24000020d900 */
[----:B0-----:R-:W-:Y:S01]  /*7890*/  PRMT R0, R2, 0x7610, R0 ;  /* 0x0000761002007816 */ /* 0x001fe20000000000 */
[----:B------:R-:W-:Y:S06]  /*78a0*/  BRA `(.L_x_24498) ;  /* 0x0000000800b47947 */ /* 0x000fec0003800000 */
.L_x_24503:
[----:B------:R-:W2:Y:S02]  /*78b0*/  LDG.E.64 R2, desc[UR36][R4.64] ;  /* 0x0000002404027981 */ /* 0x000ea4000c1e1b00 */
[----:B--2---:R-:W0:Y:S02]  /*78c0*/  F2I.S64.F64.TRUNC R2, R2 ;  /* 0x0000000200027311 */ /* 0x004e24000030d900 */
[----:B0-----:R-:W-:Y:S01]  /*78d0*/  PRMT R0, R2, 0x7610, R0 ;  /* 0x0000761002007816 */ /* 0x001fe20000000000 */
[----:B------:R-:W-:Y:S06]  /*78e0*/  BRA `(.L_x_24498) ;  /* 0x0000000800a47947 */ /* 0x000fec0003800000 */
.L_x_24493:
        /* <DEDUP_REMOVED lines=12> */
.L_x_24507:
[----:B------:R-:W2:Y:S02]  /*79b0*/  LDG.E.64 R4, desc[UR36][R4.64] ;  /* 0x0000002404047981 */ /* 0x000ea4000c1e1b00 */
[----:B--2---:R-:W0:Y:S02]  /*79c0*/  F2I.S64.F64.TRUNC R2, R4 ;  /* 0x0000000400027311 */ /* 0x004e24000030d900 */
[----:B0-----:R-:W-:Y:S01]  /*79d0*/  PRMT R0, R2, 0x7610, R0 ;  /* 0x0000761002007816 */ /* 0x001fe20000000000 */
[----:B------:R-:W-:Y:S06]  /*79e0*/  BRA `(.L_x_24498) ;  /* 0x0000000800647947 */ /* 0x000fec0003800000 */
.L_x_24506:
        /* <DEDUP_REMOVED lines=27> */
.L_x_24509:
        /* <DEDUP_REMOVED lines=14> */
.L_x_24508:
[----:B------:R-:W2:Y:S02]  /*7c80*/  LDG.E.U16 R2, desc[UR36][R4.64] ;  /* 0x0000002404027981 */ /* 0x000ea4000c1e1500 */
[----:B--2---:R-:W-:-:S06]  /*7c90*/  IMAD.U32 R2, R2, 0x10000, RZ ;  /* 0x0001000002027824 */ /* 0x004fcc00078e00ff */
[----:B------:R-:W0:Y:S02]  /*7ca0*/  F2I.S64.TRUNC R2, R2 ;  /* 0x0000000200027311 */ /* 0x000e24000020d900 */
[----:B0-----:R-:W-:Y:S01]  /*7cb0*/  PRMT R0, R2, 0x7610, R0 ;  /* 0x0000761002007816 */ /* 0x001fe20000000000 */
[----:B------:R-:W-:Y:S06]  /*7cc0*/  BRA `(.L_x_24498) ;  /* 0x0000000400ac7947 */ /* 0x000fec0003800000 */
.L_x_24505:
        /* <DEDUP_REMOVED lines=10> */
.L_x_24512:
        /* <DEDUP_REMOVED lines=21> */
.L_x_24516:
[----:B------:R-:W-:Y:S05]  /*7ec0*/  BSYNC.RECONVERGENT B1 ;  /* 0x0000000000017941 */ /* 0x000fea0003800200 */
.L_x_24515:
[----:B------:R-:W-:Y:S01]  /*7ed0*/  IMAD.SHL.U32 R0, R0, 0x100000, RZ ;  /* 0x0010000000007824 */ /* 0x000fe200078e00ff */
[----:B------:R-:W-:-:S04]  /*7ee0*/  LEA R2, R2, 0x3b800000, 0x17 ;  /* 0x3b80000002027811 */ /* 0x000fc800078eb8ff */
[----:B------:R-:W-:-:S07]  /*7ef0*/  LOP3.LUT R2, R2, R0, R7, 0xfe, !PT ;  /* 0x0000000002027212 */ /* 0x000fce00078efe07 */
.L_x_24514:
[----:B------:R-:W-:Y:S05]  /*7f00*/  BSYNC.RECONVERGENT B0 ;  /* 0x0000000000007941 */ /* 0x000fea0003800200 */
.L_x_24513:
[----:B------:R-:W0:Y:S02]  /*7f10*/  F2I.S64.TRUNC R2, R2 ;  /* 0x0000000200027311 */ /* 0x000e24000020d900 */
[----:B0-----:R-:W-:Y:S01]  /*7f20*/  PRMT R0, R2, 0x7610, R0 ;  /* 0x0000761002007816 */ /* 0x001fe20000000000 */
[----:B------:R-:W-:Y:S06]  /*7f30*/  BRA `(.L_x_24498) ;  /* 0x0000000400107947 */ /* 0x000fec0003800000 */
.L_x_24511:
        /* <DEDUP_REMOVED lines=21> */
.L_x_24520:
[----:B------:R-:W-:Y:S05]  /*8090*/  BSYNC.RECONVERGENT B1 ;  /* 0x0000000000017941 */ /* 0x000fea0003800200 */
.L_x_24519:
[----:B------:R-:W-:Y:S02]  /*80a0*/  SHF.L.U32 R0, R0, 0x15, RZ ;  /* 0x0000001500007819 */ /* 0x000fe400000006ff */
[----:B------:R-:W-:-:S04]  /*80b0*/  LEA R2, R2, 0x37800000, 0x17 ;  /* 0x3780000002027811 */ /* 0x000fc800078eb8ff */
[----:B------:R-:W-:-:S07]  /*80c0*/  LOP3.LUT R2, R2, R0, R7, 0xfe, !PT ;  /* 0x0000000002027212 */ /* 0x000fce00078efe07 */
.L_x_24518:
[----:B------:R-:W-:Y:S05]  /*80d0*/  BSYNC.RECONVERGENT B0 ;  /* 0x0000000000007941 */ /* 0x000fea0003800200 */
.L_x_24517:
[----:B------:R-:W0:Y:S02]  /*80e0*/  F2I.S64.TRUNC R2, R2 ;  /* 0x0000000200027311 */ /* 0x000e24000020d900 */
[----:B0-----:R-:W-:Y:S01]  /*80f0*/  PRMT R0, R2, 0x7610, R0 ;  /* 0x0000761002007816 */ /* 0x001fe20000000000 */
[----:B------:R-:W-:Y:S06]  /*8100*/  BRA `(.L_x_24498) ;  /* 0x00000000009c7947 */ /* 0x000fec0003800000 */
.L_x_24510:
        /* <DEDUP_REMOVED lines=14> */
.L_x_24524:
[----:B------:R-:W-:Y:S05]  /*81f0*/  BSYNC.RECONVERGENT B0 ;  /* 0x0000000000007941 */ /* 0x000fea0003800200 */
.L_x_24523:
[----:B------:R-:W0:Y:S02]  /*8200*/  F2I.S64.TRUNC R2, R2 ;  /* 0x0000000200027311 */ /* 0x000e24000020d900 */
[----:B0-----:R-:W-:Y:S01]  /*8210*/  PRMT R0, R2, 0x7610, R0 ;  /* 0x0000761002007816 */ /* 0x001fe20000000000 */
[----:B------:R-:W-:Y:S06]  /*8220*/  BRA `(.L_x_24498) ;  /* 0x0000000000547947 */ /* 0x000fec0003800000 */
.L_x_24497:
        /* <DEDUP_REMOVED lines=16> */
.L_x_24525:
[----:B------:R-:W-:Y:S01]  /*8330*/  PRMT R0, RZ, 0x7610, R0 ;  /* 0x00007610ff007816 */ /* 0x000fe20000000000 */
[----:B------:R-:W-:Y:S06]  /*8340*/  BRA `(.L_x_24498) ;  /* 0x00000000000c7947 */ /* 0x000fec0003800000 */
.L_x_24522:
[----:B------:R0:W5:Y:S01]  /*8350*/  LDG.E.U8 R0, desc[UR36][R4.64] ;  /* 0x0000002404007981 */ /* 0x000162000c1e1100 */
[----:B------:R-:W-:Y:S05]  /*8360*/  BRA `(.L_x_24498) ;  /* 0x0000000000047947 */ /* 0x000fea0003800000 */
.L_x_24521:
[----:B------:R0:W5:Y:S02]  /*8370*/  LDG.E.U8 R0, desc[UR36][R4.64] ;  /* 0x0000002404007981 */ /* 0x000164000c1e1100 */
.L_x_24498:
        /* <DEDUP_REMOVED lines=18> */
.L_x_24530:
[----:B------:R0:W-:Y:S01]  /*84a0*/  STG.E.U8 desc[UR36][R2.64], R5 ;  /* 0x0000000502007986 */ /* 0x0001e2000c101124 */
[----:B------:R-:W-:Y:S05]  /*84b0*/  BRA `(.L_x_24532) ;  /* 0x0000000c00507947 */ /* 0x000fea0003800000 */
.L_x_24529:
        /* <DEDUP_REMOVED lines=10> */
.L_x_24534:
[----:B------:R-:W-:-:S05]  /*8560*/  LOP3.LUT R5, R5, 0xff, RZ, 0xc0, !PT ;  /* 0x000000ff05057812 */ /* 0x000fca00078ec0ff */
[----:B------:R0:W-:Y:S01]  /*8570*/  STG.E desc[UR36][R2.64], R5 ;  /* 0x0000000502007986 */ /* 0x0001e2000c101924 */
[----:B------:R-:W-:Y:S05]  /*8580*/  BRA `(.L_x_24532) ;  /* 0x0000000c001c7947 */ /* 0x000fea0003800000 */
.L_x_24533:
[----:B------:R-:W-:-:S05]  /*8590*/  LOP3.LUT R5, R5, 0xff, RZ, 0xc0, !PT ;  /* 0x000000ff05057812 */ /* 0x000fca00078ec0ff */
[----:B------:R0:W-:Y:S01]  /*85a0*/  STG.E.U16 desc[UR36][R2.64], R5 ;  /* 0x0000000502007986 */ /* 0x0001e2000c101524 */
[----:B------:R-:W-:Y:S05]  /*85b0*/  BRA `(.L_x_24532) ;  /* 0x0000000c00107947 */ /* 0x000fea0003800000 */
.L_x_24528:
        /* <DEDUP_REMOVED lines=10> */
.L_x_24536:
[----:B------:R-:W-:-:S04]  /*8660*/  LOP3.LUT R5, R5, 0xff, RZ, 0xc0, !PT ;  /* 0x000000ff05057812 */ /* 0x000fc800078ec0ff */
[----:B------:R-:W0:Y:S02]  /*8670*/  I2F.U16 R0, R5 ;  /* 0x0000000500007306 */ /* 0x000e240000101000 */
[----:B0-----:R-:W-:-:S05]  /*8680*/  F2FP.F16.F32.PACK_AB R0, RZ, R0 ;  /* 0x00000000ff00723e */ /* 0x001fca00000000ff */
[----:B------:R0:W-:Y:S01]  /*8690*/  STG.E.U16 desc[UR36][R2.64], R0 ;  /* 0x0000000002007986 */ /* 0x0001e2000c101524 */
[----:B------:R-:W-:Y:S05]  /*86a0*/  BRA `(.L_x_24532) ;  /* 0x0000000800d47947 */ /* 0x000fea0003800000 */
.L_x_24535:
        /* <DEDUP_REMOVED lines=11> */
.L_x_24538:
[----:B------:R-:W-:-:S06]  /*8760*/  LOP3.LUT R5, R5, 0xff, RZ, 0xc0, !PT ;  /* 0x000000ff05057812 */ /* 0x000fcc00078ec0ff */
[----:B------:R-:W0:Y:S02]  /*8770*/  I2F.U16 R5, R5 ;  /* 0x0000000500057306 */ /* 0x000e240000101000 */
[----:B0-----:R-:W-:-:S04]  /*8780*/  F2FP.F16.F32.PACK_AB R5, RZ, R5 ;  /* 0x00000005ff05723e */ /* 0x001fc800000000ff */
[----:B------:R-:W-:-:S05]  /*8790*/  PRMT R5, R5, 0x5410, RZ ;  /* 0x0000541005057816 */ /* 0x000fca00000000ff */
[----:B------:R0:W-:Y:S01]  /*87a0*/  STG.E desc[UR36][R2.64], R5 ;  /* 0x0000000502007986 */ /* 0x0001e2000c101924 */
[----:B------:R-:W-:Y:S05]  /*87b0*/  BRA `(.L_x_24532) ;  /* 0x0000000800907947 */ /* 0x000fea0003800000 */
.L_x_24537:
[----:B------:R-:W-:-:S06]  /*87c0*/  LOP3.LUT R5, R5, 0xff, RZ, 0xc0, !PT ;  /* 0x000000ff05057812 */ /* 0x000fcc00078ec0ff */
[----:B------:R-:W0:Y:S02]  /*87d0*/  I2F.F64.U16 R4, R5 ;  /* 0x0000000500047312 */ /* 0x000e240000101800 */
[----:B0-----:R0:W-:Y:S01]  /*87e0*/  STG.E.64 desc[UR36][R2.64], R4 ;  /* 0x0000000402007986 */ /* 0x0011e2000c101b24 */
[----:B------:R-:W-:Y:S05]  /*87f0*/  BRA `(.L_x_24532) ;  /* 0x0000000800807947 */ /* 0x000fea0003800000 */
.L_x_24527:
        /* <DEDUP_REMOVED lines=13> */
.L_x_24542:
        /* <DEDUP_REMOVED lines=18> */
.L_x_24544:
[----:B------:R-:W-:Y:S05]  /*89f0*/  BSYNC.RECONVERGENT B0 ;  /* 0x0000000000007941 */ /* 0x000fea0003800200 */
.L_x_24543:
[----:B------:R0:W-:Y:S01]  /*8a00*/  STG.E.U8 desc[UR36][R2.64], R0 ;  /* 0x0000000002007986 */ /* 0x0001e2000c101124 */
[----:B------:R-:W-:Y:S05]  /*8a10*/  BRA `(.L_x_24532) ;  /* 0x0000000400f87947 */ /* 0x000fea0003800000 */
.L_x_24541:
        /* <DEDUP_REMOVED lines=18> */
.L_x_24546:
[----:B------:R-:W-:Y:S05]  /*8b40*/  BSYNC.RECONVERGENT B0 ;  /* 0x0000000000007941 */ /* 0x000fea0003800200 */
.L_x_24545:
[----:B------:R0:W-:Y:S01]  /*8b50*/  STG.E.U8 desc[UR36][R2.64], R0 ;  /* 0x0000000002007986 */ /* 0x0001e2000c101124 */
[----:B------:R-:W-:Y:S05]  /*8b60*/  BRA `(.L_x_24532) ;  /* 0x0000000400a47947 */ /* 0x000fea0003800000 */
.L_x_24540:
        /* <DEDUP_REMOVED lines=23> */
.L_x_24548:
[----:B------:R-:W-:Y:S01]  /*8ce0*/  LOP3.LUT R4, R5, 0xff, RZ, 0xc0, !PT ;  /* 0x000000ff05047812 */ /* 0x000fe200078ec0ff */
[----:B------:R-:W-:-:S05]  /*8cf0*/  HFMA2 R5, -RZ, RZ, 0, 0 ;  /* 0x00000000ff057431 */ /* 0x000fca00000001ff */
[----:B------:R0:W-:Y:S01]  /*8d00*/  STG.E.64 desc[UR36][R2.64], R4 ;  /* 0x0000000402007986 */ /* 0x0001e2000c101b24 */
[----:B------:R-:W-:Y:S05]  /*8d10*/  BRA `(.L_x_24532) ;  /* 0x0000000400387947 */ /* 0x000fea0003800000 */
.L_x_24547:
[----:B------:R-:W-:-:S05]  /*8d20*/  LOP3.LUT R5, R5, 0xff, RZ, 0xc0, !PT ;  /* 0x000000ff05057812 */ /* 0x000fca00078ec0ff */
[----:B------:R0:W-:Y:S01]  /*8d30*/  STG.E desc[UR36][R2.64], R5 ;  /* 0x0000000502007986 */ /* 0x0001e2000c101924 */
[----:B------:R-:W-:Y:S05]  /*8d40*/  BRA `(.L_x_24532) ;  /* 0x00000004002c7947 */ /* 0x000fea0003800000 */
.L_x_24539:
        /* <DEDUP_REMOVED lines=10> */
.L_x_24550:
[----:B------:R-:W-:Y:S02]  /*8df0*/  LOP3.LUT R5, R5, 0xff, RZ, 0xc0, !PT ;  /* 0x000000ff05057812 */ /* 0x000fe400078ec0ff */
[----:B------:R-:W-:-:S04]  /*8e00*/  CS2R R6, SRZ ;  /* 0x0000000000067805 */ /* 0x000fc8000001ff00 */
[----:B------:R-:W0:Y:S02]  /*8e10*/  I2F.F64.U16 R4, R5 ;  /* 0x0000000500047312 */ /* 0x000e240000101800 */
[----:B0-----:R4:W-:Y:S01]  /*8e20*/  STG.E.128 desc[UR36][R2.64], R4 ;  /* 0x0000000402007986 */ /* 0x0019e2000c101d24 */
[----:B------:R-:W-:Y:S05]  /*8e30*/  BRA `(.L_x_24532) ;  /* 0x0000000000f07947 */ /* 0x000fea0003800000 */
.L_x_24549:
[----:B------:R-:W-:-:S09]  /*8e40*/  UISETP.NE.AND UP0, UPT, UR4, 0xf, UPT ;  /* 0x0000000f0400788c */ /* 0x000fd2000bf05270 */
[----:B------:R-:W-:Y:S05]  /*8e50*/  BRA.U !UP0, `(.L_x_24551) ;  /* 0x0000000108d87547 */ /* 0x000fea000b800000 */
[----:B------:R-:W-:-:S09]  /*8e60*/  UISETP.NE.AND UP0, UPT, UR4, 0x17, UPT ;  /* 0x000000170400788c */ /* 0x000fd2000bf05270 */
[----:B------:R-:W-:Y:S05]  /*8e70*/  BRA.U !UP0, `(.L_x_24552) ;  /* 0x0000000108887547 */ /* 0x000fea000b800000 */
[----:B------:R-:W-:-:S09]  /*8e80*/  UISETP.NE.AND UP0, UPT, UR4, 0x18, UPT ;  /* 0x000000180400788c */ /* 0x000fd2000bf05270 */
[----:B------:R-:W-:Y:S05]  /*8e90*/  BRA.U !UP0, `(.L_x_24553) ;  /* 0x0000000108447547 */ /* 0x000fea000b800000 */
.L_x_24531:
        /* <DEDUP_REMOVED lines=16> */
.L_x_24554:
[----:B------:R-:W-:Y:S05]  /*8fa0*/  BRA `(.L_x_24532) ;  /* 0x0000000000947947 */ /* 0x000fea0003800000 */
.L_x_24553:
        /* <DEDUP_REMOVED lines=12> */
.L_x_24556:
[----:B------:R-:W-:Y:S05]  /*9070*/  BSYNC.RECONVERGENT B0 ;  /* 0x0000000000007941 */ /* 0x000fea0003800200 */
.L_x_24555:
[----:B------:R3:W-:Y:S01]  /*9080*/  STG.E.U8 desc[UR36][R2.64], R5 ;  /* 0x0000000502007986 */ /* 0x0007e2000c101124 */
[----:B------:R-:W-:Y:S05]  /*9090*/  BRA `(.L_x_24532) ;  /* 0x0000000000587947 */ /* 0x000fea0003800000 */
.L_x_24552:
        /* <DEDUP_REMOVED lines=13> */
.L_x_24557:
[----:B------:R-:W-:Y:S01]  /*9170*/  IMAD.MOV.U32 R5, RZ, RZ, 0x7f ;  /* 0x0000007fff057424 */ /* 0x000fe200078e00ff */
[----:B------:R-:W-:-:S04]  /*9180*/  ISETP.GT.U32.AND P0, PT, R7, 0x7f800000, PT ;  /* 0x7f8000000700780c */ /* 0x000fc80003f04070 */
[----:B------:R-:W-:-:S05]  /*9190*/  SEL R5, R5, 0x7c, P0 ;  /* 0x0000007c05057807 */ /* 0x000fca0000000000 */
[----:B------:R2:W-:Y:S01]  /*91a0*/  STG.E.U8 desc[UR36][R2.64], R5 ;  /* 0x0000000502007986 */ /* 0x0005e2000c101124 */
[----:B------:R-:W-:Y:S05]  /*91b0*/  BRA `(.L_x_24532) ;  /* 0x0000000000107947 */ /* 0x000fea0003800000 */
.L_x_24551:
[----:B------:R-:W-:-:S04]  /*91c0*/  LOP3.LUT R5, R5, 0xff, RZ, 0xc0, !PT ;  /* 0x000000ff05057812 */ /* 0x000fc800078ec0ff */
[----:B------:R-:W0:Y:S02]  /*91d0*/  I2F.U16 R0, R5 ;  /* 0x0000000500007306 */ /* 0x000e240000101000 */
[----:B0-----:R-:W-:-:S05]  /*91e0*/  F2FP.BF16.F32.PACK_AB R0, RZ, R0 ;  /* 0x00000000ff00723e */ /* 0x001fca00000010ff */
[----:B------:R0:W-:Y:S02]  /*91f0*/  STG.E.U16 desc[UR36][R2.64], R0 ;  /* 0x0000000002007986 */ /* 0x0001e4000c101524 */
.L_x_24532:
[----:B------:R-:W-:Y:S05]  /*9200*/  BSYNC.RECONVERGENT B6 ;  /* 0x0000000000067941 */ /* 0x000fea0003800200 */
.L_x_24526:
[----:B------:R-:W-:-:S07]  /*9210*/  IADD3 R17, PT, PT, R17, 0x80, RZ ;  /* 0x0000008011117810 */ /* 0x000fce0007ffe0ff */
.L_x_24491:
[----:B------:R-:W-:Y:S05]  /*9220*/  BSYNC.RECONVERGENT B7 ;  /* 0x0000000000077941 */ /* 0x000fea0003800200 */
.L_x_24490:
        /* <DEDUP_REMOVED lines=306> */
.L_x_24558:
        /* <DEDUP_REMOVED lines=18> */
.L_x_24562:
[----:B------:R4:W5:Y:S01]  /*a670*/  LDG.E.U8 R0, desc[UR36][R4.64] ;  /* 0x0000002404007981 */ /* 0x000962000c1e1100 */
[----:B------:R-:W-:Y:S05]  /*a680*/  BRA `(.L_x_24564) ;  /* 0x0000000c005c7947 */ /* 0x000fea0003800000 */
.L_x_24561:
        /* <DEDUP_REMOVED lines=8> */
.L_x_24566:
[----:B------:R2:W5:Y:S01]  /*a710*/  LDG.E.U8 R0, desc[UR36][R4.64] ;  /* 0x0000002404007981 */ /* 0x000562000c1e1100 */
[----:B------:R-:W-:Y:S05]  /*a720*/  BRA `(.L_x_24564) ;  /* 0x0000000c00347947 */ /* 0x000fea0003800000 */
.L_x_24565:
[----:B------:R0:W5:Y:S01]  /*a730*/  LDG.E.U16 R0, desc[UR36][R4.64] ;  /* 0x0000002404007981 */ /* 0x000162000c1e1500 */
[----:B------:R-:W-:Y:S05]  /*a740*/  BRA `(.L_x_24564) ;  /* 0x0000000c002c7947 */ /* 0x000fea0003800000 */
.L_x_24560:
        /* <DEDUP_REMOVED lines=10> */
.L_x_24568:
[----:B------:R-:W2:Y:S02]  /*a7f0*/  LDG.E.U16 R2, desc[UR36][R4.64] ;  /* 0x0000002404027981 */ /* 0x000ea4000c1e1500 */
[----:B--2---:R-:W-:-:S06]  /*a800*/  HADD2.F32 R2, -RZ, R2.H0_H0 ;  /* 0x20000002ff027230 */ /* 0x004fcc0000004100 */
[----:B------:R-:W0:Y:S02]  /*a810*/  F2I.S64.TRUNC R2, R2 ;  /* 0x0000000200027311 */ /* 0x000e24000020d900 */
[----:B0-----:R-:W-:Y:S01]  /*a820*/  PRMT R0, R2, 0x7610, R0 ;  /* 0x0000761002007816 */ /* 0x001fe20000000000 */
[----:B------:R-:W-:Y:S06]  /*a830*/  BRA `(.L_x_24564) ;  /* 0x0000000800f07947 */ /* 0x000fec0003800000 */
.L_x_24567:
        /* <DEDUP_REMOVED lines=10> */
.L_x_24570:
[----:B------:R-:W2:Y:S02]  /*a8e0*/  LDG.E.U16 R4, desc[UR36][R4.64] ;  /* 0x0000002404047981 */ /* 0x000ea4000c1e1500 */
[----:B--2---:R-:W-:-:S06]  /*a8f0*/  HADD2.F32 R2, -RZ, R4.H0_H0 ;  /* 0x20000004ff027230 */ /* 0x004fcc0000004100 */
[----:B------:R-:W0:Y:S02]  /*a900*/  F2I.S64.TRUNC R2, R2 ;  /* 0x0000000200027311 */ /* 0x000e24000020d900 */
[----:B0-----:R-:W-:Y:S01]  /*a910*/  PRMT R0, R2, 0x7610, R0 ;  /* 0x0000761002007816 */ /* 0x001fe20000000000 */
[----:B------:R-:W-:Y:S06]  /*a920*/  BRA `(.L_x_24564) ;  /* 0x0000000800b47947 */ /* 0x000fec0003800000 */
.L_x_24569:
[----:B------:R-:W2:Y:S02]  /*a930*/  LDG.E.64 R2, desc[UR36][R4.64] ;  /* 0x0000002404027981 */ /* 0x000ea4000c1e1b00 */
[----:B--2---:R-:W0:Y:S02]  /*a940*/  F2I.S64.F64.TRUNC R2, R2 ;  /* 0x0000000200027311 */ /* 0x004e24000030d900 */
[----:B0-----:R-:W-:Y:S01]  /*a950*/  PRMT R0, R2, 0x7610, R0 ;  /* 0x0000761002007816 */ /* 0x001fe20000000000 */
[----:B------:R-:W-:Y:S06]  /*a960*/  BRA `(.L_x_24564) ;  /* 0x0000000800a47947 */ /* 0x000fec0003800000 */
.L_x_24559:
        /* <DEDUP_REMOVED lines=12> */
.L_x_24573:
[----:B------:R-:W2:Y:S02]  /*aa30*/  LDG.E.64 R4, desc[UR36][R4.64] ;  /* 0x0000002404047981 */ /* 0x000ea4000c1e1b00 */
[----:B--2---:R-:W0:Y:S02]  /*aa40*/  F2I.S64.F64.TRUNC R2, R4 ;  /* 0x0000000400027311 */ /* 0x004e24000030d900 */
[----:B0-----:R-:W-:Y:S01]  /*aa50*/  PRMT R0, R2, 0x7610, R0 ;  /* 0x0000761002007816 */ /* 0x001fe20000000000 */
[----:B------:R-:W-:Y:S06]  /*aa60*/  BRA `(.L_x_24564) ;  /* 0x0000000800647947 */ /* 0x000fec0003800000 */
.L_x_24572:
        /* <DEDUP_REMOVED lines=27> */
.L_x_24575:
        /* <DEDUP_REMOVED lines=14> */
.L_x_24574:
[----:B------:R-:W2:Y:S02]  /*ad00*/  LDG.E.U16 R2, desc[UR36][R4.64] ;  /* 0x0000002404027981 */ /* 0x000ea4000c1e1500 */
[----:B--2---:R-:W-:-:S06]  /*ad10*/  IMAD.U32 R2, R2, 0x10000, RZ ;  /* 0x0001000002027824 */ /* 0x004fcc00078e00ff */
[----:B------:R-:W0:Y:S02]  /*ad20*/  F2I.S64.TRUNC R2, R2 ;  /* 0x0000000200027311 */ /* 0x000e24000020d900 */
[----:B0-----:R-:W-:Y:S01]  /*ad30*/  PRMT R0, R2, 0x7610, R0 ;  /* 0x0000761002007816 */ /* 0x001fe20000000000 */
[----:B------:R-:W-:Y:S06]  /*ad40*/  BRA `(.L_x_24564) ;  /* 0x0000000400ac7947 */ /* 0x000fec0003800000 */
.L_x_24571:
        /* <DEDUP_REMOVED lines=10> */
.L_x_24578:
        /* <DEDUP_REMOVED lines=21> */
.L_x_24582:
[----:B------:R-:W-:Y:S05]  /*af40*/  BSYNC.RECONVERGENT B1 ;  /* 0x0000000000017941 */ /* 0x000fea0003800200 */
.L_x_24581:
[----:B------:R-:W-:Y:S02]  /*af50*/  SHF.L.U32 R0, R0, 0x14, RZ ;  /* 0x0000001400007819 */ /* 0x000fe400000006ff */
[----:B------:R-:W-:-:S04]  /*af60*/  LEA R2, R2, 0x3b800000, 0x17 ;  /* 0x3b80000002027811 */ /* 0x000fc800078eb8ff */
[----:B------:R-:W-:-:S07]  /*af70*/  LOP3.LUT R2, R2, R0, R7, 0xfe, !PT ;  /* 0x0000000002027212 */ /* 0x000fce00078efe07 */
.L_x_24580:
[----:B------:R-:W-:Y:S05]  /*af80*/  BSYNC.RECONVERGENT B0 ;  /* 0x0000000000007941 */ /* 0x000fea0003800200 */
.L_x_24579:
[----:B------:R-:W0:Y:S02]  /*af90*/  F2I.S64.TRUNC R2, R2 ;  /* 0x0000000200027311 */ /* 0x000e24000020d900 */
[----:B0-----:R-:W-:Y:S01]  /*afa0*/  PRMT R0, R2, 0x7610, R0 ;  /* 0x0000761002007816 */ /* 0x001fe20000000000 */
[----:B------:R-:W-:Y:S06]  /*afb0*/  BRA `(.L_x_24564) ;  /* 0x0000000400107947 */ /* 0x000fec0003800000 */
.L_x_24577:
        /* <DEDUP_REMOVED lines=21> */
.L_x_24586:
[----:B------:R-:W-:Y:S05]  /*b110*/  BSYNC.RECONVERGENT B1 ;  /* 0x0000000000017941 */ /* 0x000fea0003800200 */
.L_x_24585:
[----:B------:R-:W-:Y:S01]  /*b120*/  IMAD.SHL.U32 R0, R0, 0x200000, RZ ;  /* 0x0020000000007824 */ /* 0x000fe200078e00ff */
[----:B------:R-:W-:-:S04]  /*b130*/  LEA R2, R2, 0x37800000, 0x17 ;  /* 0x3780000002027811 */ /* 0x000fc800078eb8ff */
[----:B------:R-:W-:-:S07]  /*b140*/  LOP3.LUT R2, R2, R0, R7, 0xfe, !PT ;  /* 0x0000000002027212 */ /* 0x000fce00078efe07 */
.L_x_24584:
[----:B------:R-:W-:Y:S05]  /*b150*/  BSYNC.RECONVERGENT B0 ;  /* 0x0000000000007941 */ /* 0x000fea0003800200 */
.L_x_24583:
[----:B------:R-:W0:Y:S02]  /*b160*/  F2I.S64.TRUNC R2, R2 ;  /* 0x0000000200027311 */ /* 0x000e24000020d900 */
[----:B0-----:R-:W-:Y:S01]  /*b170*/  PRMT R0, R2, 0x7610, R0 ;  /* 0x0000761002007816 */ /* 0x001fe20000000000 */
[----:B------:R-:W-:Y:S06]  /*b180*/  BRA `(.L_x_24564) ;  /* 0x00000000009c7947 */ /* 0x000fec0003800000 */
.L_x_24576:
        /* <DEDUP_REMOVED lines=14> */
.L_x_24590:
[----:B------:R-:W-:Y:S05]  /*b270*/  BSYNC.RECONVERGENT B0 ;  /* 0x0000000000007941 */ /* 0x000fea0003800200 */
.L_x_24589:
[----:B------:R-:W0:Y:S02]  /*b280*/  F2I.S64.TRUNC R2, R2 ;  /* 0x0000000200027311 */ /* 0x000e24000020d900 */
[----:B0-----:R-:W-:Y:S01]  /*b290*/  PRMT R0, R2, 0x7610, R0 ;  /* 0x0000761002007816 */ /* 0x001fe20000000000 */
[----:B------:R-:W-:Y:S06]  /*b2a0*/  BRA `(.L_x_24564) ;  /* 0x0000000000547947 */ /* 0x000fec0003800000 */
.L_x_24563:
        /* <DEDUP_REMOVED lines=16> */
.L_x_24591:
[----:B------:R-:W-:Y:S01]  /*b3b0*/  PRMT R0, RZ, 0x7610, R0 ;  /* 0x00007610ff007816 */ /* 0x000fe20000000000 */
[----:B------:R-:W-:Y:S06]  /*b3c0*/  BRA `(.L_x_24564) ;  /* 0x00000000000c7947 */ /* 0x000fec0003800000 */
.L_x_24588:
[----:B------:R0:W5:Y:S01]  /*b3d0*/  LDG.E.U8 R0, desc[UR36][R4.64] ;  /* 0x0000002404007981 */ /* 0x000162000c1e1100 */
[----:B------:R-:W-:Y:S05]  /*b3e0*/  BRA `(.L_x_24564) ;  /* 0x0000000000047947 */ /* 0x000fea0003800000 */
.L_x_24587:
[----:B------:R0:W5:Y:S02]  /*b3f0*/  LDG.E.U8 R0, desc[UR36][R4.64] ;  /* 0x0000002404007981 */ /* 0x000164000c1e1100 */
.L_x_24564:
        /* <DEDUP_REMOVED lines=14> */
.L_x_24595:
[----:B------:R-:W-:Y:S01]  /*b4e0*/  STG.E.U8 desc[UR36][R16.64], R3 ;  /* 0x0000000310007986 */ /* 0x000fe2000c101124 */
[----:B------:R-:W-:Y:S05]  /*b4f0*/  EXIT ;  /* 0x000000000000794d */ /* 0x000fea0003800000 */
.L_x_24594:
        /* <DEDUP_REMOVED lines=10> */
.L_x_24598:
[----:B------:R-:W-:-:S05]  /*b5a0*/  LOP3.LUT R3, R3, 0xff, RZ, 0xc0, !PT ;  /* 0x000000ff03037812 */ /* 0x000fca00078ec0ff */
[----:B------:R-:W-:Y:S01]  /*b5b0*/  STG.E desc[UR36][R16.64], R3 ;  /* 0x0000000310007986 */ /* 0x000fe2000c101924 */
[----:B------:R-:W-:Y:S05]  /*b5c0*/  EXIT ;  /* 0x000000000000794d */ /* 0x000fea0003800000 */
.L_x_24597:
[----:B------:R-:W-:-:S05]  /*b5d0*/  LOP3.LUT R3, R3, 0xff, RZ, 0xc0, !PT ;  /* 0x000000ff03037812 */ /* 0x000fca00078ec0ff */
[----:B------:R-:W-:Y:S01]  /*b5e0*/  STG.E.U16 desc[UR36][R16.64], R3 ;  /* 0x0000000310007986 */ /* 0x000fe2000c101524 */
[----:B------:R-:W-:Y:S05]  /*b5f0*/  EXIT ;  /* 0x000000000000794d */ /* 0x000fea0003800000 */
.L_x_24593:
        /* <DEDUP_REMOVED lines=10> */
.L_x_24600:
[----:B------:R-:W-:-:S04]  /*b6a0*/  LOP3.LUT R3, R3, 0xff, RZ, 0xc0, !PT ;  /* 0x000000ff03037812 */ /* 0x000fc800078ec0ff */
[----:B------:R-:W5:Y:S02]  /*b6b0*/  I2F.U16 R0, R3 ;  /* 0x0000000300007306 */ /* 0x000f640000101000 */
[----:B-----5:R-:W-:-:S05]  /*b6c0*/  F2FP.F16.F32.PACK_AB R0, RZ, R0 ;  /* 0x00000000ff00723e */ /* 0x020fca00000000ff */
[----:B------:R-:W-:Y:S01]  /*b6d0*/  STG.E.U16 desc[UR36][R16.64], R0 ;  /* 0x0000000010007986 */ /* 0x000fe2000c101524 */
[----:B------:R-:W-:Y:S05]  /*b6e0*/  EXIT ;  /* 0x000000000000794d */ /* 0x000fea0003800000 */
.L_x_24599:
        /* <DEDUP_REMOVED lines=11> */
.L_x_24602:
[----:B------:R-:W-:-:S06]  /*b7a0*/  LOP3.LUT R3, R3, 0xff, RZ, 0xc0, !PT ;  /* 0x000000ff03037812 */ /* 0x000fcc00078ec0ff */
[----:B------:R-:W5:Y:S02]  /*b7b0*/  I2F.U16 R3, R3 ;  /* 0x0000000300037306 */ /* 0x000f640000101000 */
[----:B-----5:R-:W-:-:S04]  /*b7c0*/  F2FP.F16.F32.PACK_AB R3, RZ, R3 ;  /* 0x00000003ff03723e */ /* 0x020fc800000000ff */
[----:B------:R-:W-:-:S05]  /*b7d0*/  PRMT R3, R3, 0x5410, RZ ;  /* 0x0000541003037816 */ /* 0x000fca00000000ff */
[----:B------:R-:W-:Y:S01]  /*b7e0*/  STG.E desc[UR36][R16.64], R3 ;  /* 0x0000000310007986 */ /* 0x000fe2000c101924 */
[----:B------:R-:W-:Y:S05]  /*b7f0*/  EXIT ;  /* 0x000000000000794d */ /* 0x000fea0003800000 */
.L_x_24601:
[----:B------:R-:W-:-:S06]  /*b800*/  LOP3.LUT R3, R3, 0xff, RZ, 0xc0, !PT ;  /* 0x000000ff03037812 */ /* 0x000fcc00078ec0ff */
[----:B------:R-:W5:Y:S02]  /*b810*/  I2F.F64.U16 R2, R3 ;  /* 0x0000000300027312 */ /* 0x000f640000101800 */
[----:B-----5:R-:W-:Y:S01]  /*b820*/  STG.E.64 desc[UR36][R16.64], R2 ;  /* 0x0000000210007986 */ /* 0x020fe2000c101b24 */
[----:B------:R-:W-:Y:S05]  /*b830*/  EXIT ;  /* 0x000000000000794d */ /* 0x000fea0003800000 */
.L_x_24592:
        /* <DEDUP_REMOVED lines=13> */
.L_x_24606:
        /* <DEDUP_REMOVED lines=17> */
.L_x_24609:
[----:B------:R-:W-:-:S07]  /*ba20*/  PRMT R8, R0, 0x7610, R8 ;  /* 0x0000761000087816 */ /* 0x000fce0000000008 */
.L_x_24608:
[----:B------:R-:W-:Y:S05]  /*ba30*/  BSYNC.RECONVERGENT B0 ;  /* 0x0000000000007941 */ /* 0x000fea0003800200 */
.L_x_24607:
[----:B------:R-:W-:Y:S01]  /*ba40*/  STG.E.U8 desc[UR36][R16.64], R8 ;  /* 0x0000000810007986 */ /* 0x000fe2000c101124 */
[----:B------:R-:W-:Y:S05]  /*ba50*/  EXIT ;  /* 0x000000000000794d */ /* 0x000fea0003800000 */
.L_x_24605:
        /* <DEDUP_REMOVED lines=17> */
.L_x_24612:
[----:B------:R-:W-:-:S07]  /*bb70*/  PRMT R8, R0, 0x7610, R8 ;  /* 0x0000761000087816 */ /* 0x000fce0000000008 */
.L_x_24611:
[----:B------:R-:W-:Y:S05]  /*bb80*/  BSYNC.RECONVERGENT B0 ;  /* 0x0000000000007941 */ /* 0x000fea0003800200 */
.L_x_24610:
[----:B------:R-:W-:Y:S01]  /*bb90*/  STG.E.U8 desc[UR36][R16.64], R8 ;  /* 0x0000000810007986 */ /* 0x000fe2000c101124 */
[----:B------:R-:W-:Y:S05]  /*bba0*/  EXIT ;  /* 0x000000000000794d */ /* 0x000fea0003800000 */
.L_x_24604:
        /* <DEDUP_REMOVED lines=23> */
.L_x_24614:
[----:B------:R-:W-:Y:S01]  /*bd20*/  LOP3.LUT R2, R3, 0xff, RZ, 0xc0, !PT ;  /* 0x000000ff03027812 */ /* 0x000fe200078ec0ff */
[----:B------:R-:W-:-:S05]  /*bd30*/  IMAD.MOV.U32 R3, RZ, RZ, RZ ;  /* 0x000000ffff037224 */ /* 0x000fca00078e00ff */
[----:B------:R-:W-:Y:S01]  /*bd40*/  STG.E.64 desc[UR36][R16.64], R2 ;  /* 0x0000000210007986 */ /* 0x000fe2000c101b24 */
[----:B------:R-:W-:Y:S05]  /*bd50*/  EXIT ;  /* 0x000000000000794d */ /* 0x000fea0003800000 */
.L_x_24613:
[----:B------:R-:W-:-:S05]  /*bd60*/  LOP3.LUT R3, R3, 0xff, RZ, 0xc0, !PT ;  /* 0x000000ff03037812 */ /* 0x000fca00078ec0ff */
[----:B------:R-:W-:Y:S01]  /*bd70*/  STG.E desc[UR36][R16.64], R3 ;  /* 0x0000000310007986 */ /* 0x000fe2000c101924 */
[----:B------:R-:W-:Y:S05]  /*bd80*/  EXIT ;  /* 0x000000000000794d */ /* 0x000fea0003800000 */
.L_x_24603:
        /* <DEDUP_REMOVED lines=10> */
.L_x_24616:
[----:B01234-:R-:W-:Y:S02]  /*be30*/  LOP3.LUT R4, R3, 0xff, RZ, 0xc0, !PT ;  /* 0x000000ff03047812 */ /* 0x01ffe400078ec0ff */
[----:B------:R-:W-:-:S04]  /*be40*/  CS2R R6, SRZ ;  /* 0x0000000000067805 */ /* 0x000fc8000001ff00 */
[----:B------:R-:W0:Y:S02]  /*be50*/  I2F.F64.U16 R4, R4 ;  /* 0x0000000400047312 */ /* 0x000e240000101800 */
[----:B0-----:R-:W-:Y:S01]  /*be60*/  STG.E.128 desc[UR36][R16.64], R4 ;  /* 0x0000000410007986 */ /* 0x001fe2000c101d24 */
[----:B------:R-:W-:Y:S05]  /*be70*/  EXIT ;  /* 0x000000000000794d */ /* 0x000fea0003800000 */
.L_x_24615:
[----:B------:R-:W-:-:S09]  /*be80*/  UISETP.NE.AND UP0, UPT, UR4, 0xf, UPT ;  /* 0x0000000f0400788c */ /* 0x000fd2000bf05270 */
[----:B------:R-:W-:Y:S05]  /*be90*/  BRA.U !UP0, `(.L_x_24617) ;  /* 0x0000000108dc7547 */ /* 0x000fea000b800000 */
[----:B------:R-:W-:-:S09]  /*bea0*/  UISETP.NE.AND UP0, UPT, UR4, 0x17, UPT ;  /* 0x000000170400788c */ /* 0x000fd2000bf05270 */
[----:B------:R-:W-:Y:S05]  /*beb0*/  BRA.U !UP0, `(.L_x_24618) ;  /* 0x0000000108887547 */ /* 0x000fea000b800000 */
[----:B------:R-:W-:-:S09]  /*bec0*/  UISETP.NE.AND UP0, UPT, UR4, 0x18, UPT ;  /* 0x000000180400788c */ /* 0x000fd2000bf05270 */
[----:B------:R-:W-:Y:S05]  /*bed0*/  BRA.U !UP0, `(.L_x_24619) ;  /* 0x0000000108447547 */ /* 0x000fea000b800000 */
.L_x_24596:
        /* <DEDUP_REMOVED lines=16> */
.L_x_24620:
[----:B------:R-:W-:Y:S05]  /*bfe0*/  EXIT ;  /* 0x000000000000794d */ /* 0x000fea0003800000 */
.L_x_24619:
        /* <DEDUP_REMOVED lines=12> */
.L_x_24622:
[----:B------:R-:W-:Y:S05]  /*c0b0*/  BSYNC.RECONVERGENT B0 ;  /* 0x0000000000007941 */ /* 0x000fea0003800200 */
.L_x_24621:
[----:B------:R-:W-:Y:S01]  /*c0c0*/  STG.E.U8 desc[UR36][R16.64], R3 ;  /* 0x0000000310007986 */ /* 0x000fe2000c101124 */
[----:B------:R-:W-:Y:S05]  /*c0d0*/  EXIT ;  /* 0x000000000000794d */ /* 0x000fea0003800000 */
.L_x_24618:
        /* <DEDUP_REMOVED lines=14> */
.L_x_24623:
[----:B------:R-:W-:Y:S01]  /*c1c0*/  IMAD.MOV.U32 R3, RZ, RZ, 0x7f ;  /* 0x0000007fff037424 */ /* 0x000fe200078e00ff */
[----:B------:R-:W-:-:S04]  /*c1d0*/  ISETP.GT.U32.AND P0, PT, R5, 0x7f800000, PT ;  /* 0x7f8000000500780c */ /* 0x000fc80003f04070 */
[----:B------:R-:W-:-:S05]  /*c1e0*/  SEL R3, R3, 0x7c, P0 ;  /* 0x0000007c03037807 */ /* 0x000fca0000000000 */
[----:B------:R-:W-:Y:S01]  /*c1f0*/  STG.E.U8 desc[UR36][R16.64], R3 ;  /* 0x0000000310007986 */ /* 0x000fe2000c101124 */
[----:B------:R-:W-:Y:S05]  /*c200*/  EXIT ;  /* 0x000000000000794d */ /* 0x000fea0003800000 */
.L_x_24617:
[----:B------:R-:W-:-:S04]  /*c210*/  LOP3.LUT R3, R3, 0xff, RZ, 0xc0, !PT ;  /* 0x000000ff03037812 */ /* 0x000fc800078ec0ff */
[----:B------:R-:W5:Y:S02]  /*c220*/  I2F.U16 R0, R3 ;  /* 0x0000000300007306 */ /* 0x000f640000101000 */
[----:B-----5:R-:W-:-:S05]  /*c230*/  F2FP.BF16.F32.PACK_AB R0, RZ, R0 ;  /* 0x00000000ff00723e */ /* 0x020fca00000010ff */
[----:B------:R-:W-:Y:S01]  /*c240*/  STG.E.U16 desc[UR36][R16.64], R0 ;  /* 0x0000000010007986 */ /* 0x000fe2000c101524 */
[----:B------:R-:W-:Y:S05]  /*c250*/  EXIT ;  /* 0x000000000000794d */ /* 0x000fea0003800000 */
.L_x_24624:
        /* <DEDUP_REMOVED lines=10> */
.L_x_26040:


//--------------------- .text._ZN2at6native27unrolled_elementwise_kernelINS0_13AUnaryFunctorIhhhNS0_17BitwiseAndFunctorIhEEEESt5arrayIPcLm2EELi4E23TrivialOffsetCalculatorILi1EjESA_NS0_6memory12LoadWithCastILi1EEENSB_13StoreWithCastILi1EEEEEviT_T0_T2_T3_T4_T5_ --------------------------
	.section	.text._ZN2at6native27unrolled_elementwise_kernelINS0_13AUnaryFunctorIhhhNS0_17BitwiseAndFunctorIhEEEESt5arrayIPcLm2EELi4E23TrivialOffsetCalculatorILi1EjESA_NS0_6memory12LoadWithCastILi1EEENSB_13StoreWithCastILi1EEEEEviT_T0_T2_T3_T4_T5_,"ax",@progbits
	.align	128
        .global         _ZN2at6native27unrolled_elementwise_kernelINS0_13AUnaryFunctorIhhhNS0_17BitwiseAndFunctorIhEEEESt5arrayIPcLm2EELi4E23TrivialOffsetCalculatorILi1EjESA_NS0_6memory12LoadWithCastILi1EEENSB_13StoreWithCastILi1EEEEEviT_T0_T2_T3_T4_T5_
        .type           _ZN2at6native27unrolled_elementwise_kernelINS0_13AUnaryFunctorIhhhNS0_17BitwiseAndFunctorIhEEEESt5arrayIPcLm2EELi4E23TrivialOffsetCalculatorILi1EjESA_NS0_6memory12LoadWithCastILi1EEENSB_13StoreWithCastILi1EEEEEviT_T0_T2_T3_T4_T5_,@function
        .size           _ZN2at6native27unrolled_elementwise_kernelINS0_13AUnaryFunctorIhhhNS0_17BitwiseAndFunctorIhEEEESt5arrayIPcLm2EELi4E23TrivialOffsetCalculatorILi1EjESA_NS0_6memory12LoadWithCastILi1EEENSB_13StoreWithCastILi1EEEEEviT_T0_T2_T3_T4_T5_,(.L_x_26041 - _ZN2at6native27unrolled_elementwise_kernelINS0_13AUnaryFunctorIhhhNS0_17BitwiseAndFunctorIhEEEESt5arrayIPcLm2EELi4E23TrivialOffsetCalculatorILi1EjESA_NS0_6memory12LoadWithCastILi1EEENSB_13StoreWithCastILi1EEEEEviT_T0_T2_T3_T4_T5_)
        .other          _ZN2at6native27unrolled_elementwise_kernelINS0_13AUnaryFunctorIhhhNS0_17BitwiseAndFunctorIhEEEESt5arrayIPcLm2EELi4E23TrivialOffsetCalculatorILi1EjESA_NS0_6memory12LoadWithCastILi1EEENSB_13StoreWithCastILi1EEEEEviT_T0_T2_T3_T4_T5_,@"STO_CUDA_ENTRY STV_DEFAULT"
_ZN2at6native27unrolled_elementwise_kernelINS0_13AUnaryFunctorIhhhNS0_17BitwiseAndFunctorIhEEEESt5arrayIPcLm2EELi4E23TrivialOffsetCalculatorILi1EjESA_NS0_6memory12LoadWithCastILi1EEENSB_13StoreWithCastILi1EEEEEviT_T0_T2_T3_T4_T5_:
.text._ZN2at6native27unrolled_elementwise_kernelINS0_13AUnaryFunctorIhhhNS0_17BitwiseAndFunctorIhEEEESt5arrayIPcLm2EELi4E23TrivialOffsetCalculatorILi1EjESA_NS0_6memory12LoadWithCastILi1EEENSB_13StoreWithCastILi1EEEEEviT_T0_T2_T3_T4_T5_:
        /* <DEDUP_REMOVED lines=31> */
.L_x_24630:
[----:B------:R3:W5:Y:S01]  /*01f0*/  LDG.E.U8 R18, desc[UR36][R6.64] ;  /* 0x0000002406127981 */ /* 0x000762000c1e1100 */
[----:B------:R-:W-:Y:S05]  /*0200*/  BRA `(.L_x_24632) ;  /* 0x0000000c00607947 */ /* 0x000fea0003800000 */
.L_x_24629:
        /* <DEDUP_REMOVED lines=8> */
.L_x_24634:
[----:B------:R1:W5:Y:S01]  /*0290*/  LDG.E.U8 R18, desc[UR36][R6.64] ;  /* 0x0000002406127981 */ /* 0x000362000c1e1100 */
[----:B------:R-:W-:Y:S05]  /*02a0*/  BRA `(.L_x_24632) ;  /* 0x0000000c00387947 */ /* 0x000fea0003800000 */
.L_x_24633:
[----:B------:R2:W5:Y:S01]  /*02b0*/  LDG.E.U16 R18, desc[UR36][R6.64] ;  /* 0x0000002406127981 */ /* 0x000562000c1e1500 */
[----:B------:R-:W-:Y:S05]  /*02c0*/  BRA `(.L_x_24632) ;  /* 0x0000000c00307947 */ /* 0x000fea0003800000 */
.L_x_24628:
        /* <DEDUP_REMOVED lines=10> */
.L_x_24636:
[----:B------:R-:W2:Y:S02]  /*0370*/  LDG.E.U16 R4, desc[UR36][R6.64] ;  /* 0x0000002406047981 */ /* 0x000ea4000c1e1500 */
[----:B--2---:R-:W-:-:S06]  /*0380*/  HADD2.F32 R4, -RZ, R4.H0_H0 ;  /* 0x20000004ff047230 */ /* 0x004fcc0000004100 */
[----:B------:R-:W0:Y:S02]  /*0390*/  F2I.S64.TRUNC R4, R4 ;  /* 0x0000000400047311 */ /* 0x000e24000020d900 */
[----:B0-----:R-:W-:Y:S01]  /*03a0*/  PRMT R18, R4, 0x7610, R18 ;  /* 0x0000761004127816 */ /* 0x001fe20000000012 */
[----:B------:R-:W-:Y:S06]  /*03b0*/  BRA `(.L_x_24632) ;  /* 0x0000000800f47947 */ /* 0x000fec0003800000 */
.L_x_24635:
        /* <DEDUP_REMOVED lines=10> */
.L_x_24638:
[----:B------:R-:W2:Y:S02]  /*0460*/  LDG.E.U16 R6, desc[UR36][R6.64] ;  /* 0x0000002406067981 */ /* 0x000ea4000c1e1500 */
[----:B--2---:R-:W-:-:S06]  /*0470*/  HADD2.F32 R4, -RZ, R6.H0_H0 ;  /* 0x20000006ff047230 */ /* 0x004fcc0000004100 */
[----:B------:R-:W0:Y:S02]  /*0480*/  F2I.S64.TRUNC R4, R4 ;  /* 0x0000000400047311 */ /* 0x000e24000020d900 */
[----:B0-----:R-:W-:Y:S01]  /*0490*/  PRMT R18, R4, 0x7610, R18 ;  /* 0x0000761004127816 */ /* 0x001fe20000000012 */
[----:B------:R-:W-:Y:S06]  /*04a0*/  BRA `(.L_x_24632) ;  /* 0x0000000800b87947 */ /* 0x000fec0003800000 */
.L_x_24637:
[----:B------:R-:W2:Y:S02]  /*04b0*/  LDG.E.64 R4, desc[UR36][R6.64] ;  /* 0x0000002406047981 */ /* 0x000ea4000c1e1b00 */
[----:B--2---:R-:W0:Y:S02]  /*04c0*/  F2I.S64.F64.TRUNC R4, R4 ;  /* 0x0000000400047311 */ /* 0x004e24000030d900 */
[----:B0-----:R-:W-:Y:S01]  /*04d0*/  PRMT R18, R4, 0x7610, R18 ;  /* 0x0000761004127816 */ /* 0x001fe20000000012 */
[----:B------:R-:W-:Y:S06]  /*04e0*/  BRA `(.L_x_24632) ;  /* 0x0000000800a87947 */ /* 0x000fec0003800000 */
.L_x_24627:
        /* <DEDUP_REMOVED lines=12> */
.L_x_24641:
[----:B------:R-:W2:Y:S02]  /*05b0*/  LDG.E.64 R6, desc[UR36][R6.64] ;  /* 0x0000002406067981 */ /* 0x000ea4000c1e1b00 */
[----:B--2---:R-:W0:Y:S02]  /*05c0*/  F2I.S64.F64.TRUNC R4, R6 ;  /* 0x0000000600047311 */ /* 0x004e24000030d900 */
[----:B0-----:R-:W-:Y:S01]  /*05d0*/  PRMT R18, R4, 0x7610, R18 ;  /* 0x0000761004127816 */ /* 0x001fe20000000012 */
[----:B------:R-:W-:Y:S06]  /*05e0*/  BRA `(.L_x_24632) ;  /* 0x0000000800687947 */ /* 0x000fec0003800000 */
.L_x_24640:
        /* <DEDUP_REMOVED lines=27> */
.L_x_24643:
        /* <DEDUP_REMOVED lines=15> */
.L_x_24642:
[----:B------:R-:W2:Y:S02]  /*0890*/  LDG.E.U16 R4, desc[UR36][R6.64] ;  /* 0x0000002406047981 */ /* 0x000ea4000c1e1500 */
[----:B--2---:R-:W-:-:S06]  /*08a0*/  IMAD.U32 R4, R4, 0x10000, RZ ;  /* 0x0001000004047824 */ /* 0x004fcc00078e00ff */
[----:B------:R-:W0:Y:S02]  /*08b0*/  F2I.S64.TRUNC R4, R4 ;  /* 0x0000000400047311 */ /* 0x000e24000020d900 */
[----:B0-----:R-:W-:Y:S01]  /*08c0*/  PRMT R18, R4, 0x7610, R18 ;  /* 0x0000761004127816 */ /* 0x001fe20000000012 */
[----:B------:R-:W-:Y:S06]  /*08d0*/  BRA `(.L_x_24632) ;  /* 0x0000000400ac7947 */ /* 0x000fec0003800000 */
.L_x_24639:
        /* <DEDUP_REMOVED lines=10> */
.L_x_24646:
        /* <DEDUP_REMOVED lines=21> */
.L_x_24650:
[----:B------:R-:W-:Y:S05]  /*0ad0*/  BSYNC.RECONVERGENT B1 ;  /* 0x0000000000017941 */ /* 0x000fea0003800200 */
.L_x_24649:
[----:B------:R-:W-:Y:S01]  /*0ae0*/  IMAD.SHL.U32 R0, R0, 0x100000, RZ ;  /* 0x0010000000007824 */ /* 0x000fe200078e00ff */
[----:B------:R-:W-:-:S04]  /*0af0*/  LEA R3, R3, 0x3b800000, 0x17 ;  /* 0x3b80000003037811 */ /* 0x000fc800078eb8ff */
[----:B------:R-:W-:-:S07]  /*0b00*/  LOP3.LUT R4, R3, R0, R7, 0xfe, !PT ;  /* 0x0000000003047212 */ /* 0x000fce00078efe07 */
.L_x_24648:
[----:B------:R-:W-:Y:S05]  /*0b10*/  BSYNC.RECONVERGENT B0 ;  /* 0x0000000000007941 */ /* 0x000fea0003800200 */
.L_x_24647:
[----:B------:R-:W0:Y:S02]  /*0b20*/  F2I.S64.TRUNC R4, R4 ;  /* 0x0000000400047311 */ /* 0x000e24000020d900 */
[----:B0-----:R-:W-:Y:S01]  /*0b30*/  PRMT R18, R4, 0x7610, R18 ;  /* 0x0000761004127816 */ /* 0x001fe20000000012 */
[----:B------:R-:W-:Y:S06]  /*0b40*/  BRA `(.L_x_24632) ;  /* 0x0000000400107947 */ /* 0x000fec0003800000 */
.L_x_24645:
        /* <DEDUP_REMOVED lines=21> */
.L_x_24654:
[----:B------:R-:W-:Y:S05]  /*0ca0*/  BSYNC.RECONVERGENT B1 ;  /* 0x0000000000017941 */ /* 0x000fea0003800200 */
.L_x_24653:
[----:B------:R-:W-:Y:S01]  /*0cb0*/  IMAD.SHL.U32 R0, R0, 0x200000, RZ ;  /* 0x0020000000007824 */ /* 0x000fe200078e00ff */
[----:B------:R-:W-:-:S04]  /*0cc0*/  LEA R3, R3, 0x37800000, 0x17 ;  /* 0x3780000003037811 */ /* 0x000fc800078eb8ff */
[----:B------:R-:W-:-:S07]  /*0cd0*/  LOP3.LUT R4, R3, R0, R7, 0xfe, !PT ;  /* 0x0000000003047212 */ /* 0x000fce00078efe07 */
.L_x_24652:
[----:B------:R-:W-:Y:S05]  /*0ce0*/  BSYNC.RECONVERGENT B0 ;  /* 0x0000000000007941 */ /* 0x000fea0003800200 */
.L_x_24651:
[----:B------:R-:W0:Y:S02]  /*0cf0*/  F2I.S64.TRUNC R4, R4 ;  /* 0x0000000400047311 */ /* 0x000e24000020d900 */
[----:B0-----:R-:W-:Y:S01]  /*0d00*/  PRMT R18, R4, 0x7610, R18 ;  /* 0x0000761004127816 */ /* 0x001fe20000000012 */
[----:B------:R-:W-:Y:S06]  /*0d10*/  BRA `(.L_x_24632) ;  /* 0x00000000009c7947 */ /* 0x000fec0003800000 */
.L_x_24644:
[----:B------:R-:W-:-:S09]  /*0d20*/  UISETP.NE.AND UP0, UPT, UR4, 0x1c, UPT ;  /* 0x0000001c0400788c */ /* 0x000fd2000bf05270 */
[----:B------:R-:W-:Y:S05]  /*0d30*/  BRA.U !UP0, `(.L_x_24655) ;  /* 0x0000000108907547 */ /* 0x000fea000b800000 */
[----:B------:R-:W-:-:S09]  /*0d40*/  UISETP.NE.AND UP0, UPT, UR4, 0x1d, UPT ;  /* 0x0000001d0400788c */ /* 0x000fd2000bf05270 */
[----:B------:R-:W-:Y:S05]  /*0d50*/  BRA.U !UP0, `(.L_x_24656) ;  /* 0x0000000108807547 */ /* 0x000fea000b800000 */
[----:B------:R-:W-:-:S09]  /*0d60*/  UISETP.NE.AND UP0, UPT, UR4, 0x2c, UPT ;  /* 0x0000002c0400788c */ /* 0x000fd2000bf05270 */
[----:B------:R-:W-:Y:S05]  /*0d70*/  BRA.U !UP0, `(.L_x_24657) ;  /* 0x0000000108487547 */ /* 0x000fea000b800000 */
.L_x_24631:
        /* <DEDUP_REMOVED lines=16> */
.L_x_24658:
[----:B------:R-:W-:Y:S01]  /*0e80*/  PRMT R18, RZ, 0x7610, R18 ;  /* 0x00007610ff127816 */ /* 0x000fe20000000012 */
[----:B------:R-:W-:Y:S06]  /*0e90*/  BRA `(.L_x_24632) ;  /* 0x00000000003c7947 */ /* 0x000fec0003800000 */
.L_x_24657:
        /* <DEDUP_REMOVED lines=8> */
.L_x_24660:
[----:B------:R-:W-:Y:S05]  /*0f20*/  BSYNC.RECONVERGENT B0 ;  /* 0x0000000000007941 */ /* 0x000fea0003800200 */
.L_x_24659:
[----:B------:R-:W0:Y:S02]  /*0f30*/  F2I.S64.TRUNC R4, R4 ;  /* 0x0000000400047311 */ /* 0x000e24000020d900 */
[----:B0-----:R-:W-:Y:S01]  /*0f40*/  PRMT R18, R4, 0x7610, R18 ;  /* 0x0000761004127816 */ /* 0x001fe20000000012 */
[----:B------:R-:W-:Y:S06]  /*0f50*/  BRA `(.L_x_24632) ;  /* 0x00000000000c7947 */ /* 0x000fec0003800000 */
.L_x_24656:
[----:B------:R0:W5:Y:S01]  /*0f60*/  LDG.E.U8 R18, desc[UR36][R6.64] ;  /* 0x0000002406127981 */ /* 0x000162000c1e1100 */
[----:B------:R-:W-:Y:S05]  /*0f70*/  BRA `(.L_x_24632) ;  /* 0x0000000000047947 */ /* 0x000fea0003800000 */
.L_x_24655:
[----:B------:R0:W5:Y:S02]  /*0f80*/  LDG.E.U8 R18, desc[UR36][R6.64] ;  /* 0x0000002406127981 */ /* 0x000164000c1e1100 */
.L_x_24632:
[----:B------:R-:W-:-:S07]  /*0f90*/  VIADD R19, R2, 0x80 ;  /* 0x0000008002137836 */ /* 0x000fce0000000000 */
.L_x_24626:
[----:B------:R-:W-:Y:S05]  /*0fa0*/  BSYNC.RECONVERGENT B6 ;  /* 0x0000000000067941 */ /* 0x000fea0003800200 */
.L_x_24625:
        /* <DEDUP_REMOVED lines=23> */
.L_x_24666:
[----:B------:R0:W5:Y:S01]  /*1120*/  LDG.E.U8 R24, desc[UR36][R6.64] ;  /* 0x0000002406187981 */ /* 0x000162000c1e1100 */
[----:B------:R-:W-:Y:S05]  /*1130*/  BRA `(.L_x_24668) ;  /* 0x0000000c00607947 */ /* 0x000fea0003800000 */
.L_x_24665:
        /* <DEDUP_REMOVED lines=8> */
.L_x_24670:
[----:B------:R4:W5:Y:S01]  /*11c0*/  LDG.E.U8 R24, desc[UR36][R6.64] ;  /* 0x0000002406187981 */ /* 0x000962000c1e1100 */
[----:B------:R-:W-:Y:S05]  /*11d0*/  BRA `(.L_x_24668) ;  /* 0x0000000c00387947 */ /* 0x000fea0003800000 */
.L_x_24669:
[----:B------:R0:W5:Y:S01]  /*11e0*/  LDG.E.U16 R24, desc[UR36][R6.64] ;  /* 0x0000002406187981 */ /* 0x000162000c1e1500 */
[----:B------:R-:W-:Y:S05]  /*11f0*/  BRA `(.L_x_24668) ;  /* 0x0000000c00307947 */ /* 0x000fea0003800000 */
.L_x_24664:
        /* <DEDUP_REMOVED lines=10> */
.L_x_24672:
[----:B------:R-:W2:Y:S02]  /*12a0*/  LDG.E.U16 R4, desc[UR36][R6.64] ;  /* 0x0000002406047981 */ /* 0x000ea4000c1e1500 */
[----:B--2---:R-:W-:-:S06]  /*12b0*/  HADD2.F32 R4, -RZ, R4.H0_H0 ;  /* 0x20000004ff047230 */ /* 0x004fcc0000004100 */
[----:B------:R-:W0:Y:S02]  /*12c0*/  F2I.S64.TRUNC R4, R4 ;  /* 0x0000000400047311 */ /* 0x000e24000020d900 */
[----:B0-----:R-:W-:Y:S01]  /*12d0*/  PRMT R24, R4, 0x7610, R24 ;  /* 0x0000761004187816 */ /* 0x001fe20000000018 */
[----:B------:R-:W-:Y:S06]  /*12e0*/  BRA `(.L_x_24668) ;  /* 0x0000000800f47947 */ /* 0x000fec0003800000 */
.L_x_24671:
        /* <DEDUP_REMOVED lines=10> */
.L_x_24674:
[----:B------:R-:W2:Y:S02]  /*1390*/  LDG.E.U16 R6, desc[UR36][R6.64] ;  /* 0x0000002406067981 */ /* 0x000ea4000c1e1500 */
[----:B--2---:R-:W-:-:S06]  /*13a0*/  HADD2.F32 R4, -RZ, R6.H0_H0 ;  /* 0x20000006ff047230 */ /* 0x004fcc0000004100 */
[----:B------:R-:W0:Y:S02]  /*13b0*/  F2I.S64.TRUNC R4, R4 ;  /* 0x0000000400047311 */ /* 0x000e24000020d900 */
[----:B0-----:R-:W-:Y:S01]  /*13c0*/  PRMT R24, R4, 0x7610, R24 ;  /* 0x0000761004187816 */ /* 0x001fe20000000018 */
[----:B------:R-:W-:Y:S06]  /*13d0*/  BRA `(.L_x_24668) ;  /* 0x0000000800b87947 */ /* 0x000fec0003800000 */
.L_x_24673:
[----:B------:R-:W2:Y:S02]  /*13e0*/  LDG.E.64 R4, desc[UR36][R6.64] ;  /* 0x0000002406047981 */ /* 0x000ea4000c1e1b00 */
[----:B--2---:R-:W0:Y:S02]  /*13f0*/  F2I.S64.F64.TRUNC R4, R4 ;  /* 0x0000000400047311 */ /* 0x004e24000030d900 */
[----:B0-----:R-:W-:Y:S01]  /*1400*/  PRMT R24, R4, 0x7610, R24 ;  /* 0x0000761004187816 */ /* 0x001fe20000000018 */
[----:B------:R-:W-:Y:S06]  /*1410*/  BRA `(.L_x_24668) ;  /* 0x0000000800a87947 */ /* 0x000fec0003800000 */
.L_x_24663:
        /* <DEDUP_REMOVED lines=12> */
.L_x_24677:
[----:B------:R-:W2:Y:S02]  /*14e0*/  LDG.E.64 R6, desc[UR36][R6.64] ;  /* 0x0000002406067981 */ /* 0x000ea4000c1e1b00 */
[----:B--2---:R-:W0:Y:S02]  /*14f0*/  F2I.S64.F64.TRUNC R4, R6 ;  /* 0x0000000600047311 */ /* 0x004e24000030d900 */
[----:B0-----:R-:W-:Y:S01]  /*1500*/  PRMT R24, R4, 0x7610, R24 ;  /* 0x0000761004187816 */ /* 0x001fe20000000018 */
[----:B------:R-:W-:Y:S06]  /*1510*/  BRA `(.L_x_24668) ;  /* 0x0000000800687947 */ /* 0x000fec0003800000 */
.L_x_24676:
        /* <DEDUP_REMOVED lines=27> */
.L_x_24679:
        /* <DEDUP_REMOVED lines=15> */
.L_x_24678:
[----:B------:R-:W2:Y:S02]  /*17c0*/  LDG.E.U16 R4, desc[UR36][R6.64] ;  /* 0x0000002406047981 */ /* 0x000ea4000c1e1500 */
[----:B--2---:R-:W-:-:S06]  /*17d0*/  IMAD.U32 R4, R4, 0x10000, RZ ;  /* 0x0001000004047824 */ /* 0x004fcc00078e00ff */
[----:B------:R-:W0:Y:S02]  /*17e0*/  F2I.S64.TRUNC R4, R4 ;  /* 0x0000000400047311 */ /* 0x000e24000020d900 */
[----:B0-----:R-:W-:Y:S01]  /*17f0*/  PRMT R24, R4, 0x7610, R24 ;  /* 0x0000761004187816 */ /* 0x001fe20000000018 */
[----:B------:R-:W-:Y:S06]  /*1800*/  BRA `(.L_x_24668) ;  /* 0x0000000400ac7947 */ /* 0x000fec0003800000 */
.L_x_24675:
        /* <DEDUP_REMOVED lines=10> */
.L_x_24682:
        /* <DEDUP_REMOVED lines=21> */
.L_x_24686:
[----:B------:R-:W-:Y:S05]  /*1a00*/  BSYNC.RECONVERGENT B1 ;  /* 0x0000000000017941 */ /* 0x000fea0003800200 */
.L_x_24685:
[----:B------:R-:W-:Y:S01]  /*1a10*/  IMAD.SHL.U32 R0, R0, 0x100000, RZ ;  /* 0x0010000000007824 */ /* 0x000fe200078e00ff */
[----:B------:R-:W-:-:S04]  /*1a20*/  LEA R3, R3, 0x3b800000, 0x17 ;  /* 0x3b80000003037811 */ /* 0x000fc800078eb8ff */
[----:B------:R-:W-:-:S07]  /*1a30*/  LOP3.LUT R4, R3, R0, R7, 0xfe, !PT ;  /* 0x0000000003047212 */ /* 0x000fce00078efe07 */
.L_x_24684:
[----:B------:R-:W-:Y:S05]  /*1a40*/  BSYNC.RECONVERGENT B0 ;  /* 0x0000000000007941 */ /* 0x000fea0003800200 */
.L_x_24683:
[----:B------:R-:W0:Y:S02]  /*1a50*/  F2I.S64.TRUNC R4, R4 ;  /* 0x0000000400047311 */ /* 0x000e24000020d900 */
[----:B0-----:R-:W-:Y:S01]  /*1a60*/  PRMT R24, R4, 0x7610, R24 ;  /* 0x0000761004187816 */ /* 0x001fe20000000018 */
[----:B------:R-:W-:Y:S06]  /*1a70*/  BRA `(.L_x_24668) ;  /* 0x0000000400107947 */ /* 0x000fec0003800000 */
.L_x_24681:
        /* <DEDUP_REMOVED lines=21> */
.L_x_24690:
[----:B------:R-:W-:Y:S05]  /*1bd0*/  BSYNC.RECONVERGENT B1 ;  /* 0x0000000000017941 */ /* 0x000fea0003800200 */
.L_x_24689:
[----:B------:R-:W-:Y:S01]  /*1be0*/  IMAD.SHL.U32 R0, R0, 0x200000, RZ ;  /* 0x0020000000007824 */ /* 0x000fe200078e00ff */
[----:B------:R-:W-:-:S04]  /*1bf0*/  LEA R3, R3, 0x37800000, 0x17 ;  /* 0x3780000003037811 */ /* 0x000fc800078eb8ff */
[----:B------:R-:W-:-:S07]  /*1c00*/  LOP3.LUT R4, R3, R0, R7, 0xfe, !PT ;  /* 0x0000000003047212 */ /* 0x000fce00078efe07 */
.L_x_24688:
[----:B------:R-:W-:Y:S05]  /*1c10*/  BSYNC.RECONVERGENT B0 ;  /* 0x0000000000007941 */ /* 0x000fea0003800200 */
.L_x_24687:
[----:B------:R-:W0:Y:S02]  /*1c20*/  F2I.S64.TRUNC R4, R4 ;  /* 0x0000000400047311 */ /* 0x000e24000020d900 */
[----:B0-----:R-:W-:Y:S01]  /*1c30*/  PRMT R24, R4, 0x7610, R24 ;  /* 0x0000761004187816 */ /* 0x001fe20000000018 */
[----:B------:R-:W-:Y:S06]  /*1c40*/  BRA `(.L_x_24668) ;  /* 0x00000000009c7947 */ /* 0x000fec0003800000 */
.L_x_24680:
        /* <DEDUP_REMOVED lines=14> */
.L_x_24694:
[----:B------:R-:W-:Y:S05]  /*1d30*/  BSYNC.RECONVERGENT B0 ;  /* 0x0000000000007941 */ /* 0x000fea0003800200 */
.L_x_24693:
[----:B------:R-:W0:Y:S02]  /*1d40*/  F2I.S64.TRUNC R4, R4 ;  /* 0x0000000400047311 */ /* 0x000e24000020d900 */
[----:B0-----:R-:W-:Y:S01]  /*1d50*/  PRMT R24, R4, 0x7610, R24 ;  /* 0x0000761004187816 */ /* 0x001fe20000000018 */
[----:B------:R-:W-:Y:S06]  /*1d60*/  BRA `(.L_x_24668) ;  /* 0x0000000000547947 */ /* 0x000fec0003800000 */
.L_x_24667:
        /* <DEDUP_REMOVED lines=16> */
.L_x_24695:
[----:B------:R-:W-:Y:S01]  /*1e70*/  PRMT R24, RZ, 0x7610, R24 ;  /* 0x00007610ff187816 */ /* 0x000fe20000000018 */
[----:B------:R-:W-:Y:S06]  /*1e80*/  BRA `(.L_x_24668) ;  /* 0x00000000000c7947 */ /* 0x000fec0003800000 */
.L_x_24692:
[----:B------:R1:W5:Y:S01]  /*1e90*/  LDG.E.U8 R24, desc[UR36][R6.64] ;  /* 0x0000002406187981 */ /* 0x000362000c1e1100 */
[----:B------:R-:W-:Y:S05]  /*1ea0*/  BRA `(.L_x_24668) ;  /* 0x0000000000047947 */ /* 0x000fea0003800000 */
.L_x_24691:
[----:B------:R0:W5:Y:S02]  /*1eb0*/  LDG.E.U8 R24, desc[UR36][R6.64] ;  /* 0x0000002406187981 */ /* 0x000164000c1e1100 */
.L_x_24668:
[----:B------:R-:W-:-:S07]  /*1ec0*/  VIADD R19, R19, 0x80 ;  /* 0x0000008013137836 */ /* 0x000fce0000000000 */
.L_x_24662:
[----:B------:R-:W-:Y:S05]  /*1ed0*/  BSYNC.RECONVERGENT B6 ;  /* 0x0000000000067941 */ /* 0x000fea0003800200 */
.L_x_24661:
        /* <DEDUP_REMOVED lines=23> */
.L_x_24701:
[----:B------:R0:W5:Y:S01]  /*2050*/  LDG.E.U8 R17, desc[UR36][R6.64] ;  /* 0x0000002406117981 */ /* 0x000162000c1e1100 */
[----:B------:R-:W-:Y:S05]  /*2060*/  BRA `(.L_x_24703) ;  /* 0x0000000c00607947 */ /* 0x000fea0003800000 */
.L_x_24700:
        /* <DEDUP_REMOVED lines=8> */
.L_x_24705:
[----:B------:R3:W5:Y:S01]  /*20f0*/  LDG.E.U8 R17, desc[UR36][R6.64] ;  /* 0x0000002406117981 */ /* 0x000762000c1e1100 */
[----:B------:R-:W-:Y:S05]  /*2100*/  BRA `(.L_x_24703) ;  /* 0x0000000c00387947 */ /* 0x000fea0003800000 */
.L_x_24704:
[----:B------:R0:W5:Y:S01]  /*2110*/  LDG.E.U16 R17, desc[UR36][R6.64] ;  /* 0x0000002406117981 */ /* 0x000162000c1e1500 */
[----:B------:R-:W-:Y:S05]  /*2120*/  BRA `(.L_x_24703) ;  /* 0x0000000c00307947 */ /* 0x000fea0003800000 */
.L_x_24699:
        /* <DEDUP_REMOVED lines=10> */
.L_x_24707:
[----:B------:R-:W2:Y:S02]  /*21d0*/  LDG.E.U16 R4, desc[UR36][R6.64] ;  /* 0x0000002406047981 */ /* 0x000ea4000c1e1500 */
[----:B--2---:R-:W-:-:S06]  /*21e0*/  HADD2.F32 R4, -RZ, R4.H0_H0 ;  /* 0x20000004ff047230 */ /* 0x004fcc0000004100 */
[----:B------:R-:W0:Y:S02]  /*21f0*/  F2I.S64.TRUNC R4, R4 ;  /* 0x0000000400047311 */ /* 0x000e24000020d900 */
[----:B0-----:R-:W-:Y:S01]  /*2200*/  PRMT R17, R4, 0x7610, R17 ;  /* 0x0000761004117816 */ /* 0x001fe20000000011 */
[----:B------:R-:W-:Y:S06]  /*2210*/  BRA `(.L_x_24703) ;  /* 0x0000000800f47947 */ /* 0x000fec0003800000 */
.L_x_24706:
        /* <DEDUP_REMOVED lines=10> */
.L_x_24709:
[----:B------:R-:W2:Y:S02]  /*22c0*/  LDG.E.U16 R6, desc[UR36][R6.64] ;  /* 0x0000002406067981 */ /* 0x000ea4000c1e1500 */
[----:B--2---:R-:W-:-:S06]  /*22d0*/  HADD2.F32 R4, -RZ, R6.H0_H0 ;  /* 0x20000006ff047230 */ /* 0x004fcc0000004100 */
[----:B------:R-:W0:Y:S02]  /*22e0*/  F2I.S64.TRUNC R4, R4 ;  /* 0x0000000400047311 */ /* 0x000e24000020d900 */
[----:B0-----:R-:W-:Y:S01]  /*22f0*/  PRMT R17, R4, 0x7610, R17 ;  /* 0x0000761004117816 */ /* 0x001fe20000000011 */
[----:B------:R-:W-:Y:S06]  /*2300*/  BRA `(.L_x_24703) ;  /* 0x0000000800b87947 */ /* 0x000fec0003800000 */
.L_x_24708:
[----:B------:R-:W2:Y:S02]  /*2310*/  LDG.E.64 R4, desc[UR36][R6.64] ;  /* 0x0000002406047981 */ /* 0x000ea4000c1e1b00 */
[----:B--2---:R-:W0:Y:S02]  /*2320*/  F2I.S64.F64.TRUNC R4, R4 ;  /* 0x0000000400047311 */ /* 0x004e24000030d900 */
[----:B0-----:R-:W-:Y:S01]  /*2330*/  PRMT R17, R4, 0x7610, R17 ;  /* 0x0000761004117816 */ /* 0x001fe20000000011 */
[----:B------:R-:W-:Y:S06]  /*2340*/  BRA `(.L_x_24703) ;  /* 0x0000000800a87947 */ /* 0x000fec0003800000 */
.L_x_24698:
        /* <DEDUP_REMOVED lines=12> */
.L_x_24712:
[----:B------:R-:W2:Y:S02]  /*2410*/  LDG.E.64 R6, desc[UR36][R6.64] ;  /* 0x0000002406067981 */ /* 0x000ea4000c1e1b00 */
[----:B--2---:R-:W0:Y:S02]  /*2420*/  F2I.S64.F64.TRUNC R4, R6 ;  /* 0x0000000600047311 */ /* 0x004e24000030d900 */
[----:B0-----:R-:W-:Y:S01]  /*2430*/  PRMT R17, R4, 0x7610, R17 ;  /* 0x0000761004117816 */ /* 0x001fe20000000011 */
[----:B------:R-:W-:Y:S06]  /*2440*/  BRA `(.L_x_24703) ;  /* 0x0000000800687947 */ /* 0x000fec0003800000 */
.L_x_24711:
        /* <DEDUP_REMOVED lines=27> */
.L_x_24714:
        /* <DEDUP_REMOVED lines=15> */
.L_x_24713:
[----:B------:R-:W2:Y:S02]  /*26f0*/  LDG.E.U16 R4, desc[UR36][R6.64] ;  /* 0x0000002406047981 */ /* 0x000ea4000c1e1500 */
[----:B--2---:R-:W-:-:S06]  /*2700*/  IMAD.U32 R4, R4, 0x10000, RZ ;  /* 0x0001000004047824 */ /* 0x004fcc00078e00ff */
[----:B------:R-:W0:Y:S02]  /*2710*/  F2I.S64.TRUNC R4, R4 ;  /* 0x0000000400047311 */ /* 0x000e24000020d900 */
[----:B0-----:R-:W-:Y:S01]  /*2720*/  PRMT R17, R4, 0x7610, R17 ;  /* 0x0000761004117816 */ /* 0x001fe20000000011 */
[----:B------:R-:W-:Y:S06]  /*2730*/  BRA `(.L_x_24703) ;  /* 0x0000000400ac7947 */ /* 0x000fec0003800000 */
.L_x_24710:
        /* <DEDUP_REMOVED lines=10> */
.L_x_24717:
        /* <DEDUP_REMOVED lines=21> */
.L_x_24721:
[----:B------:R-:W-:Y:S05]  /*2930*/  BSYNC.RECONVERGENT B1 ;  /* 0x0000000000017941 */ /* 0x000fea0003800200 */
.L_x_24720:
[----:B------:R-:W-:Y:S01]  /*2940*/  IMAD.SHL.U32 R0, R0, 0x100000, RZ ;  /* 0x0010000000007824 */ /* 0x000fe200078e00ff */
[----:B------:R-:W-:-:S04]  /*2950*/  LEA R3, R3, 0x3b800000, 0x17 ;  /* 0x3b80000003037811 */ /* 0x000fc800078eb8ff */
[----:B------:R-:W-:-:S07]  /*2960*/  LOP3.LUT R4, R3, R0, R7, 0xfe, !PT ;  /* 0x0000000003047212 */ /* 0x000fce00078efe07 */
.L_x_24719:
[----:B------:R-:W-:Y:S05]  /*2970*/  BSYNC.RECONVERGENT B0 ;  /* 0x0000000000007941 */ /* 0x000fea0003800200 */
.L_x_24718:
[----:B------:R-:W0:Y:S02]  /*2980*/  F2I.S64.TRUNC R4, R4 ;  /* 0x0000000400047311 */ /* 0x000e24000020d900 */
[----:B0-----:R-:W-:Y:S01]  /*2990*/  PRMT R17, R4, 0x7610, R17 ;  /* 0x0000761004117816 */ /* 0x001fe20000000011 */
[----:B------:R-:W-:Y:S06]  /*29a0*/  BRA `(.L_x_24703) ;  /* 0x0000000400107947 */ /* 0x000fec0003800000 */
.L_x_24716:
        /* <DEDUP_REMOVED lines=21> */
.L_x_24725:
[----:B------:R-:W-:Y:S05]  /*2b00*/  BSYNC.RECONVERGENT B1 ;  /* 0x0000000000017941 */ /* 0x000fea0003800200 */
.L_x_24724:
[----:B------:R-:W-:Y:S01]  /*2b10*/  IMAD.SHL.U32 R0, R0, 0x200000, RZ ;  /* 0x0020000000007824 */ /* 0x000fe200078e00ff */
[----:B------:R-:W-:-:S04]  /*2b20*/  LEA R3, R3, 0x37800000, 0x17 ;  /* 0x3780000003037811 */ /* 0x000fc800078eb8ff */
[----:B------:R-:W-:-:S07]  /*2b30*/  LOP3.LUT R4, R3, R0, R7, 0xfe, !PT ;  /* 0x0000000003047212 */ /* 0x000fce00078efe07 */
.L_x_24723:
[----:B------:R-:W-:Y:S05]  /*2b40*/  BSYNC.RECONVERGENT B0 ;  /* 0x0000000000007941 */ /* 0x000fea0003800200 */
.L_x_24722:
[----:B------:R-:W0:Y:S02]  /*2b50*/  F2I.S64.TRUNC R4, R4 ;  /* 0x0000000400047311 */ /* 0x000e24000020d900 */
[----:B0-----:R-:W-:Y:S01]  /*2b60*/  PRMT R17, R4, 0x7610, R17 ;  /* 0x0000761004117816 */ /* 0x001fe20000000011 */
[----:B------:R-:W-:Y:S06]  /*2b70*/  BRA `(.L_x_24703) ;  /* 0x00000000009c7947 */ /* 0x000fec0003800000 */
.L_x_24715:
        /* <DEDUP_REMOVED lines=14> */
.L_x_24729:
[----:B------:R-:W-:Y:S05]  /*2c60*/  BSYNC.RECONVERGENT B0 ;  /* 0x0000000000007941 */ /* 0x000fea0003800200 */
.L_x_24728:
[----:B------:R-:W0:Y:S02]  /*2c70*/  F2I.S64.TRUNC R4, R4 ;  /* 0x0000000400047311 */ /* 0x000e24000020d900 */
[----:B0-----:R-:W-:Y:S01]  /*2c80*/  PRMT R17, R4, 0x7610, R17 ;  /* 0x0000761004117816 */ /* 0x001fe20000000011 */
[----:B------:R-:W-:Y:S06]  /*2c90*/  BRA `(.L_x_24703) ;  /* 0x0000000000547947 */ /* 0x000fec0003800000 */
.L_x_24702:
        /* <DEDUP_REMOVED lines=16> */
.L_x_24730:
[----:B------:R-:W-:Y:S01]  /*2da0*/  PRMT R17, RZ, 0x7610, R17 ;  /* 0x00007610ff117816 */ /* 0x000fe20000000011 */
[----:B------:R-:W-:Y:S06]  /*2db0*/  BRA `(.L_x_24703) ;  /* 0x00000000000c7947 */ /* 0x000fec0003800000 */
.L_x_24727:
[----:B------:R2:W5:Y:S01]  /*2dc0*/  LDG.E.U8 R17, desc[UR36][R6.64] ;  /* 0x0000002406117981 */ /* 0x000562000c1e1100 */
[----:B------:R-:W-:Y:S05]  /*2dd0*/  BRA `(.L_x_24703) ;  /* 0x0000000000047947 */ /* 0x000fea0003800000 */
.L_x_24726:
[----:B------:R1:W5:Y:S02]  /*2de0*/  LDG.E.U8 R17, desc[UR36][R6.64] ;  /* 0x0000002406117981 */ /* 0x000364000c1e1100 */
.L_x_24703:
[----:B------:R-:W-:-:S07]  /*2df0*/  VIADD R19, R19, 0x80 ;  /* 0x0000008013137836 */ /* 0x000fce0000000000 */
.L_x_24697:
[----:B------:R-:W-:Y:S05]  /*2e00*/  BSYNC.RECONVERGENT B6 ;  /* 0x0000000000067941 */ /* 0x000fea0003800200 */
.L_x_24696:
        /* <DEDUP_REMOVED lines=23> */
.L_x_24736:
[----:B------:R0:W5:Y:S01]  /*2f80*/  LDG.E.U8 R16, desc[UR36][R6.64] ;  /* 0x0000002406107981 */ /* 0x000162000c1e1100 */
[----:B------:R-:W-:Y:S05]  /*2f90*/  BRA `(.L_x_24732) ;  /* 0x0000000c005c7947 */ /* 0x000fea0003800000 */
.L_x_24735:
        /* <DEDUP_REMOVED lines=8> */
.L_x_24739:
[----:B------:R0:W5:Y:S01]  /*3020*/  LDG.E.U8 R16, desc[UR36][R6.64] ;  /* 0x0000002406107981 */ /* 0x000162000c1e1100 */
[----:B------:R-:W-:Y:S05]  /*3030*/  BRA `(.L_x_24732) ;  /* 0x0000000c00347947 */ /* 0x000fea0003800000 */
.L_x_24738:
[----:B------:R0:W5:Y:S01]  /*3040*/  LDG.E.U16 R16, desc[UR36][R6.64] ;  /* 0x0000002406107981 */ /* 0x000162000c1e1500 */
[----:B------:R-:W-:Y:S05]  /*3050*/  BRA `(.L_x_24732) ;  /* 0x0000000c002c7947 */ /* 0x000fea0003800000 */
.L_x_24734:
        /* <DEDUP_REMOVED lines=10> */
.L_x_24741:
[----:B------:R-:W2:Y:S02]  /*3100*/  LDG.E.U16 R4, desc[UR36][R6.64] ;  /* 0x0000002406047981 */ /* 0x000ea4000c1e1500 */
[----:B--2---:R-:W-:-:S06]  /*3110*/  HADD2.F32 R4, -RZ, R4.H0_H0 ;  /* 0x20000004ff047230 */ /* 0x004fcc0000004100 */
[----:B------:R-:W0:Y:S02]  /*3120*/  F2I.S64.TRUNC R4, R4 ;  /* 0x0000000400047311 */ /* 0x000e24000020d900 */
[----:B0-----:R-:W-:Y:S01]  /*3130*/  PRMT R16, R4, 0x7610, R16 ;  /* 0x0000761004107816 */ /* 0x001fe20000000010 */
[----:B------:R-:W-:Y:S06]  /*3140*/  BRA `(.L_x_24732) ;  /* 0x0000000800f07947 */ /* 0x000fec0003800000 */
.L_x_24740:
        /* <DEDUP_REMOVED lines=10> */
.L_x_24743:
[----:B------:R-:W2:Y:S02]  /*31f0*/  LDG.E.U16 R6, desc[UR36][R6.64] ;  /* 0x0000002406067981 */ /* 0x000ea4000c1e1500 */
[----:B--2---:R-:W-:-:S06]  /*3200*/  HADD2.F32 R4, -RZ, R6.H0_H0 ;  /* 0x20000006ff047230 */ /* 0x004fcc0000004100 */
[----:B------:R-:W0:Y:S02]  /*3210*/  F2I.S64.TRUNC R4, R4 ;  /* 0x0000000400047311 */ /* 0x000e24000020d900 */
[----:B0-----:R-:W-:Y:S01]  /*3220*/  PRMT R16, R4, 0x7610, R16 ;  /* 0x0000761004107816 */ /* 0x001fe20000000010 */
[----:B------:R-:W-:Y:S06]  /*3230*/  BRA `(.L_x_24732) ;  /* 0x0000000800b47947 */ /* 0x000fec0003800000 */
.L_x_24742:
[----:B------:R-:W2:Y:S02]  /*3240*/  LDG.E.64 R4, desc[UR36][R6.64] ;  /* 0x0000002406047981 */ /* 0x000ea4000c1e1b00 */
[----:B--2---:R-:W0:Y:S02]  /*3250*/  F2I.S64.F64.TRUNC R4, R4 ;  /* 0x0000000400047311 */ /* 0x004e24000030d900 */
[----:B0-----:R-:W-:Y:S01]  /*3260*/  PRMT R16, R4, 0x7610, R16 ;  /* 0x0000761004107816 */ /* 0x001fe20000000010 */
[----:B------:R-:W-:Y:S06]  /*3270*/  BRA `(.L_x_24732) ;  /* 0x0000000800a47947 */ /* 0x000fec0003800000 */
.L_x_24733:
        /* <DEDUP_REMOVED lines=12> */
.L_x_24746:
[----:B------:R-:W2:Y:S02]  /*3340*/  LDG.E.64 R6, desc[UR36][R6.64] ;  /* 0x0000002406067981 */ /* 0x000ea4000c1e1b00 */
[----:B--2---:R-:W0:Y:S02]  /*3350*/  F2I.S64.F64.TRUNC R4, R6 ;  /* 0x0000000600047311 */ /* 0x004e24000030d900 */
[----:B0-----:R-:W-:Y:S01]  /*3360*/  PRMT R16, R4, 0x7610, R16 ;  /* 0x0000761004107816 */ /* 0x001fe20000000010 */
[----:B------:R-:W-:Y:S06]  /*3370*/  BRA `(.L_x_24732) ;  /* 0x0000000800647947 */ /* 0x000fec0003800000 */
.L_x_24745:
        /* <DEDUP_REMOVED lines=27> */
.L_x_24748:
        /* <DEDUP_REMOVED lines=15> */
.L_x_24747:
[----:B------:R-:W2:Y:S02]  /*3620*/  LDG.E.U16 R4, desc[UR36][R6.64] ;  /* 0x0000002406047981 */ /* 0x000ea4000c1e1500 */
[----:B--2---:R-:W-:-:S06]  /*3630*/  IMAD.U32 R4, R4, 0x10000, RZ ;  /* 0x0001000004047824 */ /* 0x004fcc00078e00ff */
[----:B------:R-:W0:Y:S02]  /*3640*/  F2I.S64.TRUNC R4, R4 ;  /* 0x0000000400047311 */ /* 0x000e24000020d900 */
[----:B0-----:R-:W-:Y:S01]  /*3650*/  PRMT R16, R4, 0x7610, R16 ;  /* 0x0000761004107816 */ /* 0x001fe20000000010 */
[----:B------:R-:W-:Y:S06]  /*3660*/  BRA `(.L_x_24732) ;  /* 0x0000000400a87947 */ /* 0x000fec0003800000 */
.L_x_24744:
        /* <DEDUP_REMOVED lines=10> */
.L_x_24751:
        /* <DEDUP_REMOVED lines=21> */
.L_x_24755:
[----:B------:R-:W-:Y:S05]  /*3860*/  BSYNC.RECONVERGENT B1 ;  /* 0x0000000000017941 */ /* 0x000fea0003800200 */
.L_x_24754:
[----:B------:R-:W-:Y:S01]  /*3870*/  IMAD.SHL.U32 R0, R0, 0x100000, RZ ;  /* 0x0010000000007824 */ /* 0x000fe200078e00ff */
[----:B------:R-:W-:-:S04]  /*3880*/  LEA R3, R3, 0x3b800000, 0x17 ;  /* 0x3b80000003037811 */ /* 0x000fc800078eb8ff */
[----:B------:R-:W-:-:S07]  /*3890*/  LOP3.LUT R4, R3, R0, R7, 0xfe, !PT ;  /* 0x0000000003047212 */ /* 0x000fce00078efe07 */
.L_x_24753:
[----:B------:R-:W-:Y:S05]  /*38a0*/  BSYNC.RECONVERGENT B0 ;  /* 0x0000000000007941 */ /* 0x000fea0003800200 */
.L_x_24752:
[----:B------:R-:W0:Y:S02]  /*38b0*/  F2I.S64.TRUNC R4, R4 ;  /* 0x0000000400047311 */ /* 0x000e24000020d900 */
[----:B0-----:R-:W-:Y:S01]  /*38c0*/  PRMT R16, R4, 0x7610, R16 ;  /* 0x0000761004107816 */ /* 0x001fe20000000010 */
[----:B------:R-:W-:Y:S06]  /*38d0*/  BRA `(.L_x_24732) ;  /* 0x00000004000c7947 */ /* 0x000fec0003800000 */
.L_x_24750:
        /* <DEDUP_REMOVED lines=21> */
.L_x_24759:
[----:B------:R-:W-:Y:S05]  /*3a30*/  BSYNC.RECONVERGENT B1 ;  /* 0x0000000000017941 */ /* 0x000fea0003800200 */
.L_x_24758:
[----:B------:R-:W-:Y:S01]  /*3a40*/  IMAD.SHL.U32 R0, R0, 0x200000, RZ ;  /* 0x0020000000007824 */ /* 0x000fe200078e00ff */
[----:B------:R-:W-:-:S04]  /*3a50*/  LEA R3, R3, 0x37800000, 0x17 ;  /* 0x3780000003037811 */ /* 0x000fc800078eb8ff */
[----:B------:R-:W-:-:S07]  /*3a60*/  LOP3.LUT R4, R3, R0, R7, 0xfe, !PT ;  /* 0x0000000003047212 */ /* 0x000fce00078efe07 */
.L_x_24757:
[----:B------:R-:W-:Y:S05]  /*3a70*/  BSYNC.RECONVERGENT B0 ;  /* 0x0000000000007941 */ /* 0x000fea0003800200 */
.L_x_24756:
[----:B------:R-:W0:Y:S02]  /*3a80*/  F2I.S64.TRUNC R4, R4 ;  /* 0x0000000400047311 */ /* 0x000e24000020d900 */
[----:B0-----:R-:W-:Y:S01]  /*3a90*/  PRMT R16, R4, 0x7610, R16 ;  /* 0x0000761004107816 */ /* 0x001fe20000000010 */
[----:B------:R-:W-:Y:S06]  /*3aa0*/  BRA `(.L_x_24732) ;  /* 0x0000000000987947 */ /* 0x000fec0003800000 */
.L_x_24749:
        /* <DEDUP_REMOVED lines=14> */
.L_x_24763:
[----:B------:R-:W-:Y:S05]  /*3b90*/  BSYNC.RECONVERGENT B0 ;  /* 0x0000000000007941 */ /* 0x000fea0003800200 */
.L_x_24762:
[----:B------:R-:W0:Y:S02]  /*3ba0*/  F2I.S64.TRUNC R4, R4 ;  /* 0x0000000400047311 */ /* 0x000e24000020d900 */
[----:B0-----:R-:W-:Y:S01]  /*3bb0*/  PRMT R16, R4, 0x7610, R16 ;  /* 0x0000761004107816 */ /* 0x001fe20000000010 */
[----:B------:R-:W-:Y:S06]  /*3bc0*/  BRA `(.L_x_24732) ;  /* 0x0000000000507947 */ /* 0x000fec0003800000 */
.L_x_24737:
        /* <DEDUP_REMOVED lines=16> */
.L_x_24764:
[----:B------:R-:W-:Y:S05]  /*3cd0*/  BRA `(.L_x_24732) ;  /* 0x00000000000c7947 */ /* 0x000fea0003800000 */
.L_x_24761:
[----:B------:R0:W5:Y:S01]  /*3ce0*/  LDG.E.U8 R16, desc[UR36][R6.64] ;  /* 0x0000002406107981 */ /* 0x000162000c1e1100 */
[----:B------:R-:W-:Y:S05]  /*3cf0*/  BRA `(.L_x_24732) ;  /* 0x0000000000047947 */ /* 0x000fea0003800000 */
.L_x_24760:
[----:B------:R0:W5:Y:S02]  /*3d00*/  LDG.E.U8 R16, desc[UR36][R6.64] ;  /* 0x0000002406107981 */ /* 0x000164000c1e1100 */
.L_x_24732:
[----:B------:R-:W-:Y:S05]  /*3d10*/  BSYNC.RECONVERGENT B6 ;  /* 0x0000000000067941 */ /* 0x000fea0003800200 */
.L_x_24731:
        /* <DEDUP_REMOVED lines=32> */
.L_x_24772:
[----:B------:R0:W-:Y:S01]  /*3f20*/  STG.E.U8 desc[UR36][R8.64], R5 ;  /* 0x0000000508007986 */ /* 0x0001e2000c101124 */
[----:B------:R-:W-:Y:S05]  /*3f30*/  BRA `(.L_x_24774) ;  /* 0x0000000c00507947 */ /* 0x000fea0003800000 */
.L_x_24771:
        /* <DEDUP_REMOVED lines=10> */
.L_x_24776:
[----:B------:R-:W-:-:S05]  /*3fe0*/  LOP3.LUT R3, R5, 0xff, RZ, 0xc0, !PT ;  /* 0x000000ff05037812 */ /* 0x000fca00078ec0ff */
[----:B------:R0:W-:Y:S01]  /*3ff0*/  STG.E desc[UR36][R8.64], R3 ;  /* 0x0000000308007986 */ /* 0x0001e2000c101924 */
[----:B------:R-:W-:Y:S05]  /*4000*/  BRA `(.L_x_24774) ;  /* 0x0000000c001c7947 */ /* 0x000fea0003800000 */
.L_x_24775:
[----:B------:R-:W-:-:S05]  /*4010*/  LOP3.LUT R5, R5, 0xff, RZ, 0xc0, !PT ;  /* 0x000000ff05057812 */ /* 0x000fca00078ec0ff */
[----:B------:R0:W-:Y:S01]  /*4020*/  STG.E.U16 desc[UR36][R8.64], R5 ;  /* 0x0000000508007986 */ /* 0x0001e2000c101524 */
[----:B------:R-:W-:Y:S05]  /*4030*/  BRA `(.L_x_24774) ;  /* 0x0000000c00107947 */ /* 0x000fea0003800000 */
.L_x_24770:
        /* <DEDUP_REMOVED lines=10> */
.L_x_24778:
[----:B------:R-:W-:-:S04]  /*40e0*/  LOP3.LUT R5, R5, 0xff, RZ, 0xc0, !PT ;  /* 0x000000ff05057812 */ /* 0x000fc800078ec0ff */
[----:B------:R-:W0:Y:S02]  /*40f0*/  I2F.U16 R0, R5 ;  /* 0x0000000500007306 */ /* 0x000e240000101000 */
[----:B0-----:R-:W-:-:S05]  /*4100*/  F2FP.F16.F32.PACK_AB R0, RZ, R0 ;  /* 0x00000000ff00723e */ /* 0x001fca00000000ff */
[----:B------:R0:W-:Y:S01]  /*4110*/  STG.E.U16 desc[UR36][R8.64], R0 ;  /* 0x0000000008007986 */ /* 0x0001e2000c101524 */
[----:B------:R-:W-:Y:S05]  /*4120*/  BRA `(.L_x_24774) ;  /* 0x0000000800d47947 */ /* 0x000fea0003800000 */
.L_x_24777:
        /* <DEDUP_REMOVED lines=11> */
.L_x_24780:
[----:B------:R-:W-:-:S06]  /*41e0*/  LOP3.LUT R5, R5, 0xff, RZ, 0xc0, !PT ;  /* 0x000000ff05057812 */ /* 0x000fcc00078ec0ff */
[----:B------:R-:W0:Y:S02]  /*41f0*/  I2F.U16 R5, R5 ;  /* 0x0000000500057306 */ /* 0x000e240000101000 */
[----:B0-----:R-:W-:-:S04]  /*4200*/  F2FP.F16.F32.PACK_AB R3, RZ, R5 ;  /* 0x00000005ff03723e */ /* 0x001fc800000000ff */
[----:B------:R-:W-:-:S05]  /*4210*/  PRMT R3, R3, 0x5410, RZ ;  /* 0x0000541003037816 */ /* 0x000fca00000000ff */
[----:B------:R0:W-:Y:S01]  /*4220*/  STG.E desc[UR36][R8.64], R3 ;  /* 0x0000000308007986 */ /* 0x0001e2000c101924 */
[----:B------:R-:W-:Y:S05]  /*4230*/  BRA `(.L_x_24774) ;  /* 0x0000000800907947 */ /* 0x000fea0003800000 */
.L_x_24779:
[----:B------:R-:W-:-:S06]  /*4240*/  LOP3.LUT R5, R5, 0xff, RZ, 0xc0, !PT ;  /* 0x000000ff05057812 */ /* 0x000fcc00078ec0ff */
[----:B------:R-:W0:Y:S02]  /*4250*/  I2F.F64.U16 R4, R5 ;  /* 0x0000000500047312 */ /* 0x000e240000101800 */
[----:B0-----:R0:W-:Y:S01]  /*4260*/  STG.E.64 desc[UR36][R8.64], R4 ;  /* 0x0000000408007986 */ /* 0x0011e2000c101b24 */
[----:B------:R-:W-:Y:S05]  /*4270*/  BRA `(.L_x_24774) ;  /* 0x0000000800807947 */ /* 0x000fea0003800000 */
.L_x_24769:
        /* <DEDUP_REMOVED lines=12> */
.L_x_24783:
[----:B------:R-:W-:Y:S02]  /*4340*/  LOP3.LUT R5, R5, 0xff, RZ, 0xc0, !PT ;  /* 0x000000ff05057812 */ /* 0x000fe400078ec0ff */
[----:B--234-:R-:W-:-:S04]  /*4350*/  CS2R R6, SRZ ;  /* 0x0000000000067805 */ /* 0x01cfc8000001ff00 */
[----:B------:R-:W0:Y:S02]  /*4360*/  I2F.F64.U16 R4, R5 ;  /* 0x0000000500047312 */ /* 0x000e240000101800 */
[----:B0-----:R0:W-:Y:S01]  /*4370*/  STG.E.128 desc[UR36][R8.64], R4 ;  /* 0x0000000408007986 */ /* 0x0011e2000c101d24 */
[----:B------:R-:W-:Y:S05]  /*4380*/  BRA `(.L_x_24774) ;  /* 0x00000008003c7947 */ /* 0x000fea0003800000 */
.L_x_24782:
        /* <DEDUP_REMOVED lines=18> */
.L_x_24787:
[----:B------:R-:W-:Y:S05]  /*44b0*/  BSYNC.RECONVERGENT B0 ;  /* 0x0000000000007941 */ /* 0x000fea0003800200 */
.L_x_24786:
[----:B------:R0:W-:Y:S01]  /*44c0*/  STG.E.U8 desc[UR36][R8.64], R3 ;  /* 0x0000000308007986 */ /* 0x0001e2000c101124 */
[----:B------:R-:W-:Y:S05]  /*44d0*/  BRA `(.L_x_24774) ;  /* 0x0000000400e87947 */ /* 0x000fea0003800000 */
.L_x_24785:
        /* <DEDUP_REMOVED lines=17> */
.L_x_24784:
[----:B------:R-:W-:-:S04]  /*45f0*/  LOP3.LUT R5, R5, 0xff, RZ, 0xc0, !PT ;  /* 0x000000ff05057812 */ /* 0x000fc800078ec0ff */
[----:B------:R-:W0:Y:S02]  /*4600*/  I2F.U16 R0, R5 ;  /* 0x0000000500007306 */ /* 0x000e240000101000 */
[----:B0-----:R-:W-:-:S05]  /*4610*/  F2FP.BF16.F32.PACK_AB R0, RZ, R0 ;  /* 0x00000000ff00723e */ /* 0x001fca00000010ff */
[----:B------:R0:W-:Y:S01]  /*4620*/  STG.E.U16 desc[UR36][R8.64], R0 ;  /* 0x0000000008007986 */ /* 0x0001e2000c101524 */
[----:B------:R-:W-:Y:S05]  /*4630*/  BRA `(.L_x_24774) ;  /* 0x0000000400907947 */ /* 0x000fea0003800000 */
.L_x_24781:
        /* <DEDUP_REMOVED lines=11> */
.L_x_24790:
        /* <DEDUP_REMOVED lines=13> */
.L_x_24793:
[----:B------:R-:W-:-:S04]  /*47c0*/  SHF.R.U32.HI R0, RZ, 0x14, R5 ;  /* 0x00000014ff007819 */ /* 0x000fc80000011605 */
[----:B------:R-:W-:-:S04]  /*47d0*/  LOP3.LUT R0, R0, 0x1, RZ, 0xc0, !PT ;  /* 0x0000000100007812 */ /* 0x000fc800078ec0ff */
[----:B------:R-:W-:-:S04]  /*47e0*/  IADD3 R0, PT, PT, R5, 0x487ffff, R0 ;  /* 0x0487ffff05007810 */ /* 0x000fc80007ffe000 */
[----:B------:R-:W-:-:S04]  /*47f0*/  SHF.R.U32.HI R0, RZ, 0x14, R0 ;  /* 0x00000014ff007819 */ /* 0x000fc80000011600 */
[----:B------:R-:W-:-:S07]  /*4800*/  LOP3.LUT R0, R0, 0xff, RZ, 0xc0, !PT ;  /* 0x000000ff00007812 */ /* 0x000fce00078ec0ff */
.L_x_24794:
[----:B------:R-:W-:-:S07]  /*4810*/  PRMT R4, R0, 0x7610, R4 ;  /* 0x0000761000047816 */ /* 0x000fce0000000004 */
.L_x_24792:
[----:B------:R-:W-:Y:S05]  /*4820*/  BSYNC.RECONVERGENT B0 ;  /* 0x0000000000007941 */ /* 0x000fea0003800200 */
.L_x_24791:
[----:B------:R0:W-:Y:S01]  /*4830*/  STG.E.U8 desc[UR36][R8.64], R4 ;  /* 0x0000000408007986 */ /* 0x0001e2000c101124 */
[----:B------:R-:W-:Y:S05]  /*4840*/  BRA `(.L_x_24774) ;  /* 0x00000004000c7947 */ /* 0x000fea0003800000 */
.L_x_24789:
        /* <DEDUP_REMOVED lines=13> */
.L_x_24797:
[----:B------:R-:W-:-:S04]  /*4920*/  SHF.R.U32.HI R0, RZ, 0x15, R5 ;  /* 0x00000015ff007819 */ /* 0x000fc80000011605 */
[----:B------:R-:W-:-:S04]  /*4930*/  LOP3.LUT R0, R0, 0x1, RZ, 0xc0, !PT ;  /* 0x0000000100007812 */ /* 0x000fc800078ec0ff */
[----:B------:R-:W-:-:S04]  /*4940*/  IADD3 R0, PT, PT, R5, 0x88fffff, R0 ;  /* 0x088fffff05007810 */ /* 0x000fc80007ffe000 */
[----:B------:R-:W-:-:S04]  /*4950*/  SHF.R.U32.HI R0, RZ, 0x15, R0 ;  /* 0x00000015ff007819 */ /* 0x000fc80000011600 */
[----:B------:R-:W-:-:S07]  /*4960*/  LOP3.LUT R0, R0, 0xff, RZ, 0xc0, !PT ;  /* 0x000000ff00007812 */ /* 0x000fce00078ec0ff */
.L_x_24798:
[----:B------:R-:W-:-:S07]  /*4970*/  PRMT R4, R0, 0x7610, R4 ;  /* 0x0000761000047816 */ /* 0x000fce0000000004 */
.L_x_24796:
[----:B------:R-:W-:Y:S05]  /*4980*/  BSYNC.RECONVERGENT B0 ;  /* 0x0000000000007941 */ /* 0x000fea0003800200 */
.L_x_24795:
[----:B------:R0:W-:Y:S01]  /*4990*/  STG.E.U8 desc[UR36][R8.64], R4 ;  /* 0x0000000408007986 */ /* 0x0001e2000c101124 */
[----:B------:R-:W-:Y:S05]  /*49a0*/  BRA `(.L_x_24774) ;  /* 0x0000000000b47947 */ /* 0x000fea0003800000 */
.L_x_24788:
[----:B------:R-:W-:-:S13]  /*49b0*/  ISETP.NE.AND P0, PT, R0, 0x1c, PT ;  /* 0x0000001c0000780c */ /* 0x000fda0003f05270 */
[----:B------:R-:W-:Y:S05]  /*49c0*/  @!P0 BRA `(.L_x_24799) ;  /* 0x0000000000a48947 */ /* 0x000fea0003800000 */
[----:B------:R-:W-:-:S13]  /*49d0*/  ISETP.NE.AND P0, PT, R0, 0x1d, PT ;  /* 0x0000001d0000780c */ /* 0x000fda0003f05270 */
[----:B------:R-:W-:Y:S05]  /*49e0*/  @!P0 BRA `(.L_x_24800) ;  /* 0x00000000008c8947 */ /* 0x000fea0003800000 */
[----:B------:R-:W-:-:S13]  /*49f0*/  ISETP.NE.AND P0, PT, R0, 0x2c, PT ;  /* 0x0000002c0000780c */ /* 0x000fda0003f05270 */
[----:B------:R-:W-:Y:S05]  /*4a00*/  @!P0 BRA `(.L_x_24801) ;  /* 0x0000000000448947 */ /* 0x000fea0003800000 */
.L_x_24773:
        /* <DEDUP_REMOVED lines=16> */
.L_x_24802:
[----:B------:R-:W-:Y:S05]  /*4b10*/  BRA `(.L_x_24774) ;  /* 0x0000000000587947 */ /* 0x000fea0003800000 */
.L_x_24801:
        /* <DEDUP_REMOVED lines=16> */
.L_x_24800:
[----:B------:R-:W-:Y:S01]  /*4c20*/  LOP3.LUT R4, R5, 0xff, RZ, 0xc0, !PT ;  /* 0x000000ff05047812 */ /* 0x000fe200078ec0ff */
[----:B------:R-:W-:-:S05]  /*4c30*/  IMAD.MOV.U32 R5, RZ, RZ, RZ ;  /* 0x000000ffff057224 */ /* 0x000fca00078e00ff */
[----:B------:R1:W-:Y:S01]  /*4c40*/  STG.E.64 desc[UR36][R8.64], R4 ;  /* 0x0000000408007986 */ /* 0x0003e2000c101b24 */
[----:B------:R-:W-:Y:S05]  /*4c50*/  BRA `(.L_x_24774) ;  /* 0x0000000000087947 */ /* 0x000fea0003800000 */
.L_x_24799:
[----:B------:R-:W-:-:S05]  /*4c60*/  LOP3.LUT R5, R5, 0xff, RZ, 0xc0, !PT ;  /* 0x000000ff05057812 */ /* 0x000fca00078ec0ff */
[----:B------:R0:W-:Y:S02]  /*4c70*/  STG.E desc[UR36][R8.64], R5 ;  /* 0x0000000508007986 */ /* 0x0001e4000c101924 */
.L_x_24774:
[----:B------:R-:W-:Y:S05]  /*4c80*/  BSYNC.RECONVERGENT B6 ;  /* 0x0000000000067941 */ /* 0x000fea0003800200 */
.L_x_24768:
        /* <DEDUP_REMOVED lines=24> */
.L_x_24808:
[----:B------:R0:W-:Y:S01]  /*4e10*/  STG.E.U8 desc[UR36][R8.64], R18 ;  /* 0x0000001208007986 */ /* 0x0001e2000c101124 */
[----:B------:R-:W-:Y:S05]  /*4e20*/  BRA `(.L_x_24810) ;  /* 0x0000000c004c7947 */ /* 0x000fea0003800000 */
.L_x_24807:
        /* <DEDUP_REMOVED lines=10> */
.L_x_24812:
[----:B------:R-:W-:-:S05]  /*4ed0*/  LOP3.LUT R3, R18, 0xff, RZ, 0xc0, !PT ;  /* 0x000000ff12037812 */ /* 0x000fca00078ec0ff */
[----:B------:R0:W-:Y:S01]  /*4ee0*/  STG.E desc[UR36][R8.64], R3 ;  /* 0x0000000308007986 */ /* 0x0001e2000c101924 */
[----:B------:R-:W-:Y:S05]  /*4ef0*/  BRA `(.L_x_24810) ;  /* 0x0000000c00187947 */ /* 0x000fea0003800000 */
.L_x_24811:
[----:B------:R-:W-:-:S05]  /*4f00*/  LOP3.LUT R3, R18, 0xff, RZ, 0xc0, !PT ;  /* 0x000000ff12037812 */ /* 0x000fca00078ec0ff */
[----:B------:R0:W-:Y:S01]  /*4f10*/  STG.E.U16 desc[UR36][R8.64], R3 ;  /* 0x0000000308007986 */ /* 0x0001e2000c101524 */
[----:B------:R-:W-:Y:S05]  /*4f20*/  BRA `(.L_x_24810) ;  /* 0x0000000c000c7947 */ /* 0x000fea0003800000 */
.L_x_24806:
        /* <DEDUP_REMOVED lines=10> */
.L_x_24814:
[----:B------:R-:W-:-:S04]  /*4fd0*/  LOP3.LUT R18, R18, 0xff, RZ, 0xc0, !PT ;  /* 0x000000ff12127812 */ /* 0x000fc800078ec0ff */
[----:B------:R-:W0:Y:S02]  /*4fe0*/  I2F.U16 R0, R18 ;  /* 0x0000001200007306 */ /* 0x000e240000101000 */
[----:B0-----:R-:W-:-:S05]  /*4ff0*/  F2FP.F16.F32.PACK_AB R0, RZ, R0 ;  /* 0x00000000ff00723e */ /* 0x001fca00000000ff */
[----:B------:R0:W-:Y:S01]  /*5000*/  STG.E.U16 desc[UR36][R8.64], R0 ;  /* 0x0000000008007986 */ /* 0x0001e2000c101524 */
[----:B------:R-:W-:Y:S05]  /*5010*/  BRA `(.L_x_24810) ;  /* 0x0000000800d07947 */ /* 0x000fea0003800000 */
.L_x_24813:
        /* <DEDUP_REMOVED lines=11> */
.L_x_24816:
[----:B------:R-:W-:-:S06]  /*50d0*/  LOP3.LUT R18, R18, 0xff, RZ, 0xc0, !PT ;  /* 0x000000ff12127812 */ /* 0x000fcc00078ec0ff */
[----:B------:R-:W0:Y:S02]  /*50e0*/  I2F.U16 R18, R18 ;  /* 0x0000001200127306 */ /* 0x000e240000101000 */
[----:B0-----:R-:W-:-:S04]  /*50f0*/  F2FP.F16.F32.PACK_AB R3, RZ, R18 ;  /* 0x00000012ff03723e */ /* 0x001fc800000000ff */
[----:B------:R-:W-:-:S05]  /*5100*/  PRMT R3, R3, 0x5410, RZ ;  /* 0x0000541003037816 */ /* 0x000fca00000000ff */
[----:B------:R0:W-:Y:S01]  /*5110*/  STG.E desc[UR36][R8.64], R3 ;  /* 0x0000000308007986 */ /* 0x0001e2000c101924 */
[----:B------:R-:W-:Y:S05]  /*5120*/  BRA `(.L_x_24810) ;  /* 0x00000008008c7947 */ /* 0x000fea0003800000 */
.L_x_24815:
[----:B------:R-:W-:-:S06]  /*5130*/  LOP3.LUT R4, R18, 0xff, RZ, 0xc0, !PT ;  /* 0x000000ff12047812 */ /* 0x000fcc00078ec0ff */
[----:B------:R-:W0:Y:S02]  /*5140*/  I2F.F64.U16 R4, R4 ;  /* 0x0000000400047312 */ /* 0x000e240000101800 */
[----:B0-----:R0:W-:Y:S01]  /*5150*/  STG.E.64 desc[UR36][R8.64], R4 ;  /* 0x0000000408007986 */ /* 0x0011e2000c101b24 */
[----:B------:R-:W-:Y:S05]  /*5160*/  BRA `(.L_x_24810) ;  /* 0x00000008007c7947 */ /* 0x000fea0003800000 */
.L_x_24805:
        /* <DEDUP_REMOVED lines=13> */
.L_x_24820:
        /* <DEDUP_REMOVED lines=17> */
.L_x_24823:
[----:B------:R-:W-:-:S07]  /*5350*/  PRMT R4, R0, 0x7610, R4 ;  /* 0x0000761000047816 */ /* 0x000fce0000000004 */
.L_x_24822:
[----:B------:R-:W-:Y:S05]  /*5360*/  BSYNC.RECONVERGENT B0 ;  /* 0x0000000000007941 */ /* 0x000fea0003800200 */
.L_x_24821:
[----:B------:R0:W-:Y:S01]  /*5370*/  STG.E.U8 desc[UR36][R8.64], R4 ;  /* 0x0000000408007986 */ /* 0x0001e2000c101124 */
[----:B------:R-:W-:Y:S05]  /*5380*/  BRA `(.L_x_24810) ;  /* 0x0000000400f47947 */ /* 0x000fea0003800000 */
.L_x_24819:
        /* <DEDUP_REMOVED lines=17> */
.L_x_24826:
[----:B------:R-:W-:-:S07]  /*54a0*/  PRMT R4, R0, 0x7610, R4 ;  /* 0x0000761000047816 */ /* 0x000fce0000000004 */
.L_x_24825:
[----:B------:R-:W-:Y:S05]  /*54b0*/  BSYNC.RECONVERGENT B0 ;  /* 0x0000000000007941 */ /* 0x000fea0003800200 */
.L_x_24824:
[----:B------:R0:W-:Y:S01]  /*54c0*/  STG.E.U8 desc[UR36][R8.64], R4 ;  /* 0x0000000408007986 */ /* 0x0001e2000c101124 */
[----:B------:R-:W-:Y:S05]  /*54d0*/  BRA `(.L_x_24810) ;  /* 0x0000000400a07947 */ /* 0x000fea0003800000 */
.L_x_24818:
        /* <DEDUP_REMOVED lines=22> */
.L_x_24828:
[----:B------:R-:W-:Y:S01]  /*5640*/  LOP3.LUT R4, R18, 0xff, RZ, 0xc0, !PT ;  /* 0x000000ff12047812 */ /* 0x000fe200078ec0ff */
[----:B------:R-:W-:-:S05]  /*5650*/  IMAD.MOV.U32 R5, RZ, RZ, RZ ;  /* 0x000000ffff057224 */ /* 0x000fca00078e00ff */
[----:B------:R0:W-:Y:S01]  /*5660*/  STG.E.64 desc[UR36][R8.64], R4 ;  /* 0x0000000408007986 */ /* 0x0001e2000c101b24 */
[----:B------:R-:W-:Y:S05]  /*5670*/  BRA `(.L_x_24810) ;  /* 0x0000000400387947 */ /* 0x000fea0003800000 */
.L_x_24827:
[----:B------:R-:W-:-:S05]  /*5680*/  LOP3.LUT R3, R18, 0xff, RZ, 0xc0, !PT ;  /* 0x000000ff12037812 */ /* 0x000fca00078ec0ff */
[----:B------:R0:W-:Y:S01]  /*5690*/  STG.E desc[UR36][R8.64], R3 ;  /* 0x0000000308007986 */ /* 0x0001e2000c101924 */
[----:B------:R-:W-:Y:S05]  /*56a0*/  BRA `(.L_x_24810) ;  /* 0x00000004002c7947 */ /* 0x000fea0003800000 */
.L_x_24817:
        /* <DEDUP_REMOVED lines=10> */
.L_x_24830:
[----:B------:R-:W-:Y:S02]  /*5750*/  LOP3.LUT R4, R18, 0xff, RZ, 0xc0, !PT ;  /* 0x000000ff12047812 */ /* 0x000fe400078ec0ff */
[----:B--234-:R-:W-:-:S04]  /*5760*/  CS2R R6, SRZ ;  /* 0x0000000000067805 */ /* 0x01cfc8000001ff00 */
[----:B------:R-:W0:Y:S02]  /*5770*/  I2F.F64.U16 R4, R4 ;  /* 0x0000000400047312 */ /* 0x000e240000101800 */
[----:B0-----:R0:W-:Y:S01]  /*5780*/  STG.E.128 desc[UR36][R8.64], R4 ;  /* 0x0000000408007986 */ /* 0x0011e2000c101d24 */
[----:B------:R-:W-:Y:S05]  /*5790*/  BRA `(.L_x_24810) ;  /* 0x0000000000f07947 */ /* 0x000fea0003800000 */
.L_x_24829:
[----:B------:R-:W-:-:S13]  /*57a0*/  ISETP.NE.AND P0, PT, R0, 0xf, PT ;  /* 0x0000000f0000780c */ /* 0x000fda0003f05270 */
[----:B------:R-:W-:Y:S05]  /*57b0*/  @!P0 BRA `(.L_x_24831) ;  /* 0x0000000000d88947 */ /* 0x000fea0003800000 */
[----:B------:R-:W-:-:S13]  /*57c0*/  ISETP.NE.AND P0, PT, R0, 0x17, PT ;  /* 0x000000170000780c */ /* 0x000fda0003f05270 */
[----:B------:R-:W-:Y:S05]  /*57d0*/  @!P0 BRA `(.L_x_24832) ;  /* 0x0000000000888947 */ /* 0x000fea0003800000 */
[----:B------:R-:W-:-:S13]  /*57e0*/  ISETP.NE.AND P0, PT, R0, 0x18, PT ;  /* 0x000000180000780c */ /* 0x000fda0003f05270 */
[----:B------:R-:W-:Y:S05]  /*57f0*/  @!P0 BRA `(.L_x_24833) ;  /* 0x0000000000448947 */ /* 0x000fea0003800000 */
.L_x_24809:
        /* <DEDUP_REMOVED lines=16> */
.L_x_24834:
[----:B------:R-:W-:Y:S05]  /*5900*/  BRA `(.L_x_24810) ;  /* 0x0000000000947947 */ /* 0x000fea0003800000 */
.L_x_24833:
        /* <DEDUP_REMOVED lines=12> */
.L_x_24836:
[----:B------:R-:W-:Y:S05]  /*59d0*/  BSYNC.RECONVERGENT B0 ;  /* 0x0000000000007941 */ /* 0x000fea0003800200 */
.L_x_24835:
[----:B------:R1:W-:Y:S01]  /*59e0*/  STG.E.U8 desc[UR36][R8.64], R3 ;  /* 0x0000000308007986 */ /* 0x0003e2000c101124 */
[----:B------:R-:W-:Y:S05]  /*59f0*/  BRA `(.L_x_24810) ;  /* 0x0000000000587947 */ /* 0x000fea0003800000 */
.L_x_24832:
        /* <DEDUP_REMOVED lines=13> */
.L_x_24837:
[----:B------:R-:W-:Y:S01]  /*5ad0*/  IMAD.MOV.U32 R3, RZ, RZ, 0x7f ;  /* 0x0000007fff037424 */ /* 0x000fe200078e00ff */
[----:B------:R-:W-:-:S04]  /*5ae0*/  ISETP.GT.U32.AND P0, PT, R5, 0x7f800000, PT ;  /* 0x7f8000000500780c */ /* 0x000fc80003f04070 */
[----:B------:R-:W-:-:S05]  /*5af0*/  SEL R3, R3, 0x7c, P0 ;  /* 0x0000007c03037807 */ /* 0x000fca0000000000 */
[----:B------:R0:W-:Y:S01]  /*5b00*/  STG.E.U8 desc[UR36][R8.64], R3 ;  /* 0x0000000308007986 */ /* 0x0001e2000c101124 */
[----:B------:R-:W-:Y:S05]  /*5b10*/  BRA `(.L_x_24810) ;  /* 0x0000000000107947 */ /* 0x000fea0003800000 */
.L_x_24831:
[----:B------:R-:W-:-:S04]  /*5b20*/  LOP3.LUT R18, R18, 0xff, RZ, 0xc0, !PT ;  /* 0x000000ff12127812 */ /* 0x000fc800078ec0ff */
[----:B------:R-:W0:Y:S02]  /*5b30*/  I2F.U16 R0, R18 ;  /* 0x0000001200007306 */ /* 0x000e240000101000 */
[----:B0-----:R-:W-:-:S05]  /*5b40*/  F2FP.BF16.F32.PACK_AB R0, RZ, R0 ;  /* 0x00000000ff00723e */ /* 0x001fca00000010ff */
[----:B------:R0:W-:Y:S02]  /*5b50*/  STG.E.U16 desc[UR36][R8.64], R0 ;  /* 0x0000000008007986 */ /* 0x0001e4000c101524 */
.L_x_24810:
[----:B------:R-:W-:Y:S05]  /*5b60*/  BSYNC.RECONVERGENT B6 ;  /* 0x0000000000067941 */ /* 0x000fea0003800200 */
.L_x_24804:
[----:B------:R-:W-:-:S07]  /*5b70*/  VIADD R2, R2, 0x80 ;  /* 0x0000008002027836 */ /* 0x000fce0000000000 */
.L_x_24767:
[----:B------:R-:W-:-:S13]  /*5b80*/  ISETP.GE.AND P0, PT, R2, R22, PT ;  /* 0x000000160200720c */ /* 0x000fda0003f06270 */
[----:B------:R-:W-:Y:S05]  /*5b90*/  @P0 BREAK.RELIABLE B7 ;  /* 0x0000000000070942 */ /* 0x000fea0003800100 */
[----:B------:R-:W-:Y:S05]  /*5ba0*/  @P0 BRA `(.L_x_24803) ;  /* 0x0000000c00b40947 */ /* 0x000fea0003800000 */
[----:B------:R-:W-:Y:S05]  /*5bb0*/  BSYNC.RELIABLE B7 ;  /* 0x0000000000077941 */ /* 0x000fea0003800100 */
.L_x_24766:
        /* <DEDUP_REMOVED lines=21> */
.L_x_24842:
[----:B------:R0:W-:Y:S01]  /*5d10*/  STG.E.U8 desc[UR36][R8.64], R17 ;  /* 0x0000001108007986 */ /* 0x0001e2000c101124 */
[----:B------:R-:W-:Y:S05]  /*5d20*/  BRA `(.L_x_24844) ;  /* 0x0000000c004c7947 */ /* 0x000fea0003800000 */
.L_x_24841:
        /* <DEDUP_REMOVED lines=10> */
.L_x_24846:
[----:B------:R-:W-:-:S05]  /*5dd0*/  LOP3.LUT R17, R17, 0xff, RZ, 0xc0, !PT ;  /* 0x000000ff11117812 */ /* 0x000fca00078ec0ff */
[----:B------:R0:W-:Y:S01]  /*5de0*/  STG.E desc[UR36][R8.64], R17 ;  /* 0x0000001108007986 */ /* 0x0001e2000c101924 */
[----:B------:R-:W-:Y:S05]  /*5df0*/  BRA `(.L_x_24844) ;  /* 0x0000000c00187947 */ /* 0x000fea0003800000 */
.L_x_24845:
[----:B------:R-:W-:-:S05]  /*5e00*/  LOP3.LUT R17, R17, 0xff, RZ, 0xc0, !PT ;  /* 0x000000ff11117812 */ /* 0x000fca00078ec0ff */
[----:B------:R0:W-:Y:S01]  /*5e10*/  STG.E.U16 desc[UR36][R8.64], R17 ;  /* 0x0000001108007986 */ /* 0x0001e2000c101524 */
[----:B------:R-:W-:Y:S05]  /*5e20*/  BRA `(.L_x_24844) ;  /* 0x0000000c000c7947 */ /* 0x000fea0003800000 */
.L_x_24840:
        /* <DEDUP_REMOVED lines=10> */
.L_x_24848:
[----:B------:R-:W-:-:S04]  /*5ed0*/  LOP3.LUT R17, R17, 0xff, RZ, 0xc0, !PT ;  /* 0x000000ff11117812 */ /* 0x000fc800078ec0ff */
[----:B------:R-:W0:Y:S02]  /*5ee0*/  I2F.U16 R0, R17 ;  /* 0x0000001100007306 */ /* 0x000e240000101000 */
[----:B0-----:R-:W-:-:S05]  /*5ef0*/  F2FP.F16.F32.PACK_AB R0, RZ, R0 ;  /* 0x00000000ff00723e */ /* 0x001fca00000000ff */
[----:B------:R0:W-:Y:S01]  /*5f00*/  STG.E.U16 desc[UR36][R8.64], R0 ;  /* 0x0000000008007986 */ /* 0x0001e2000c101524 */
[----:B------:R-:W-:Y:S05]  /*5f10*/  BRA `(.L_x_24844) ;  /* 0x0000000800d07947 */ /* 0x000fea0003800000 */
.L_x_24847:
        /* <DEDUP_REMOVED lines=11> */
.L_x_24850:
[----:B------:R-:W-:-:S06]  /*5fd0*/  LOP3.LUT R17, R17, 0xff, RZ, 0xc0, !PT ;  /* 0x000000ff11117812 */ /* 0x000fcc00078ec0ff */
[----:B------:R-:W0:Y:S02]  /*5fe0*/  I2F.U16 R17, R17 ;  /* 0x0000001100117306 */ /* 0x000e240000101000 */
[----:B0-----:R-:W-:-:S04]  /*5ff0*/  F2FP.F16.F32.PACK_AB R3, RZ, R17 ;  /* 0x00000011ff03723e */ /* 0x001fc800000000ff */
[----:B------:R-:W-:-:S05]  /*6000*/  PRMT R3, R3, 0x5410, RZ ;  /* 0x0000541003037816 */ /* 0x000fca00000000ff */
[----:B------:R0:W-:Y:S01]  /*6010*/  STG.E desc[UR36][R8.64], R3 ;  /* 0x0000000308007986 */ /* 0x0001e2000c101924 */
[----:B------:R-:W-:Y:S05]  /*6020*/  BRA `(.L_x_24844) ;  /* 0x00000008008c7947 */ /* 0x000fea0003800000 */
.L_x_24849:
[----:B------:R-:W-:-:S06]  /*6030*/  LOP3.LUT R4, R17, 0xff, RZ, 0xc0, !PT ;  /* 0x000000ff11047812 */ /* 0x000fcc00078ec0ff */
[----:B------:R-:W0:Y:S02]  /*6040*/  I2F.F64.U16 R4, R4 ;  /* 0x0000000400047312 */ /* 0x000e240000101800 */
[----:B0-----:R0:W-:Y:S01]  /*6050*/  STG.E.64 desc[UR36][R8.64], R4 ;  /* 0x0000000408007986 */ /* 0x0011e2000c101b24 */
[----:B------:R-:W-:Y:S05]  /*6060*/  BRA `(.L_x_24844) ;  /* 0x00000008007c7947 */ /* 0x000fea0003800000 */
.L_x_24839:
        /* <DEDUP_REMOVED lines=13> */
.L_x_24854:
        /* <DEDUP_REMOVED lines=17> */
.L_x_24857:
[----:B------:R-:W-:-:S07]  /*6250*/  PRMT R4, R0, 0x7610, R4 ;  /* 0x0000761000047816 */ /* 0x000fce0000000004 */
.L_x_24856:
[----:B------:R-:W-:Y:S05]  /*6260*/  BSYNC.RECONVERGENT B0 ;  /* 0x0000000000007941 */ /* 0x000fea0003800200 */
.L_x_24855:
[----:B------:R0:W-:Y:S01]  /*6270*/  STG.E.U8 desc[UR36][R8.64], R4 ;  /* 0x0000000408007986 */ /* 0x0001e2000c101124 */
[----:B------:R-:W-:Y:S05]  /*6280*/  BRA `(.L_x_24844) ;  /* 0x0000000400f47947 */ /* 0x000fea0003800000 */
.L_x_24853:
        /* <DEDUP_REMOVED lines=17> */
.L_x_24860:
[----:B------:R-:W-:-:S07]  /*63a0*/  PRMT R4, R0, 0x7610, R4 ;  /* 0x0000761000047816 */ /* 0x000fce0000000004 */
.L_x_24859:
[----:B------:R-:W-:Y:S05]  /*63b0*/  BSYNC.RECONVERGENT B0 ;  /* 0x0000000000007941 */ /* 0x000fea0003800200 */
.L_x_24858:
[----:B------:R0:W-:Y:S01]  /*63c0*/  STG.E.U8 desc[UR36][R8.64], R4 ;  /* 0x0000000408007986 */ /* 0x0001e2000c101124 */
[----:B------:R-:W-:Y:S05]  /*63d0*/  BRA `(.L_x_24844) ;  /* 0x0000000400a07947 */ /* 0x000fea0003800000 */
.L_x_24852:
        /* <DEDUP_REMOVED lines=22> */
.L_x_24862:
[----:B------:R-:W-:Y:S01]  /*6540*/  LOP3.LUT R4, R17, 0xff, RZ, 0xc0, !PT ;  /* 0x000000ff11047812 */ /* 0x000fe200078ec0ff */
[----:B------:R-:W-:-:S05]  /*6550*/  IMAD.MOV.U32 R5, RZ, RZ, RZ ;  /* 0x000000ffff057224 */ /* 0x000fca00078e00ff */
[----:B------:R0:W-:Y:S01]  /*6560*/  STG.E.64 desc[UR36][R8.64], R4 ;  /* 0x0000000408007986 */ /* 0x0001e2000c101b24 */
[----:B------:R-:W-:Y:S05]  /*6570*/  BRA `(.L_x_24844) ;  /* 0x0000000400387947 */ /* 0x000fea0003800000 */
.L_x_24861:
[----:B------:R-:W-:-:S05]  /*6580*/  LOP3.LUT R17, R17, 0xff, RZ, 0xc0, !PT ;  /* 0x000000ff11117812 */ /* 0x000fca00078ec0ff */
[----:B------:R0:W-:Y:S01]  /*6590*/  STG.E desc[UR36][R8.64], R17 ;  /* 0x0000001108007986 */ /* 0x0001e2000c101924 */
[----:B------:R-:W-:Y:S05]  /*65a0*/  BRA `(.L_x_24844) ;  /* 0x00000004002c7947 */ /* 0x000fea0003800000 */
.L_x_24851:
        /* <DEDUP_REMOVED lines=10> */
.L_x_24864:
[----:B------:R-:W-:Y:S02]  /*6650*/  LOP3.LUT R4, R17, 0xff, RZ, 0xc0, !PT ;  /* 0x000000ff11047812 */ /* 0x000fe400078ec0ff */
[----:B--234-:R-:W-:-:S04]  /*6660*/  CS2R R6, SRZ ;  /* 0x0000000000067805 */ /* 0x01cfc8000001ff00 */
[----:B------:R-:W0:Y:S02]  /*6670*/  I2F.F64.U16 R4, R4 ;  /* 0x0000000400047312 */ /* 0x000e240000101800 */
[----:B0-----:R0:W-:Y:S01]  /*6680*/  STG.E.128 desc[UR36][R8.64], R4 ;  /* 0x0000000408007986 */ /* 0x0011e2000c101d24 */
[----:B------:R-:W-:Y:S05]  /*6690*/  BRA `(.L_x_24844) ;  /* 0x0000000000f07947 */ /* 0x000fea0003800000 */
.L_x_24863:
[----:B------:R-:W-:-:S13]  /*66a0*/  ISETP.NE.AND P0, PT, R0, 0xf, PT ;  /* 0x0000000f0000780c */ /* 0x000fda0003f05270 */
[----:B------:R-:W-:Y:S05]  /*66b0*/  @!P0 BRA `(.L_x_24865) ;  /* 0x0000000000d88947 */ /* 0x000fea0003800000 */
[----:B------:R-:W-:-:S13]  /*66c0*/  ISETP.NE.AND P0, PT, R0, 0x17, PT ;  /* 0x000000170000780c */ /* 0x000fda0003f05270 */
[----:B------:R-:W-:Y:S05]  /*66d0*/  @!P0 BRA `(.L_x_24866) ;  /* 0x0000000000888947 */ /* 0x000fea0003800000 */
[----:B------:R-:W-:-:S13]  /*66e0*/  ISETP.NE.AND P0, PT, R0, 0x18, PT ;  /* 0x000000180000780c */ /* 0x000fda0003f05270 */
[----:B------:R-:W-:Y:S05]  /*66f0*/  @!P0 BRA `(.L_x_24867) ;  /* 0x0000000000448947 */ /* 0x000fea0003800000 */
.L_x_24843:
        /* <DEDUP_REMOVED lines=16> */
.L_x_24868:
[----:B------:R-:W-:Y:S05]  /*6800*/  BRA `(.L_x_24844) ;  /* 0x0000000000947947 */ /* 0x000fea0003800000 */
.L_x_24867:
        /* <DEDUP_REMOVED lines=12> */
.L_x_24870:
[----:B------:R-:W-:Y:S05]  /*68d0*/  BSYNC.RECONVERGENT B0 ;  /* 0x0000000000007941 */ /* 0x000fea0003800200 */
.L_x_24869:
[----:B------:R1:W-:Y:S01]  /*68e0*/  STG.E.U8 desc[UR36][R8.64], R3 ;  /* 0x0000000308007986 */ /* 0x0003e2000c101124 */
[----:B------:R-:W-:Y:S05]  /*68f0*/  BRA `(.L_x_24844) ;  /* 0x0000000000587947 */ /* 0x000fea0003800000 */
.L_x_24866:
        /* <DEDUP_REMOVED lines=13> */
.L_x_24871:
[----:B------:R-:W-:Y:S01]  /*69d0*/  IMAD.MOV.U32 R3, RZ, RZ, 0x7f ;  /* 0x0000007fff037424 */ /* 0x000fe200078e00ff */
[----:B------:R-:W-:-:S04]  /*69e0*/  ISETP.GT.U32.AND P0, PT, R17, 0x7f800000, PT ;  /* 0x7f8000001100780c */ /* 0x000fc80003f04070 */
[----:B------:R-:W-:-:S05]  /*69f0*/  SEL R3, R3, 0x7c, P0 ;  /* 0x0000007c03037807 */ /* 0x000fca0000000000 */
[----:B------:R0:W-:Y:S01]  /*6a00*/  STG.E.U8 desc[UR36][R8.64], R3 ;  /* 0x0000000308007986 */ /* 0x0001e2000c101124 */
[----:B------:R-:W-:Y:S05]  /*6a10*/  BRA `(.L_x_24844) ;  /* 0x0000000000107947 */ /* 0x000fea0003800000 */
.L_x_24865:
[----:B------:R-:W-:-:S04]  /*6a20*/  LOP3.LUT R17, R17, 0xff, RZ, 0xc0, !PT ;  /* 0x000000ff11117812 */ /* 0x000fc800078ec0ff */
[----:B------:R-:W0:Y:S02]  /*6a30*/  I2F.U16 R0, R17 ;  /* 0x0000001100007306 */ /* 0x000e240000101000 */
[----:B0-----:R-:W-:-:S05]  /*6a40*/  F2FP.BF16.F32.PACK_AB R0, RZ, R0 ;  /* 0x00000000ff00723e */ /* 0x001fca00000010ff */
[----:B------:R0:W-:Y:S02]  /*6a50*/  STG.E.U16 desc[UR36][R8.64], R0 ;  /* 0x0000000008007986 */ /* 0x0001e4000c101524 */
.L_x_24844:
[----:B------:R-:W-:Y:S05]  /*6a60*/  BSYNC.RECONVERGENT B6 ;  /* 0x0000000000067941 */ /* 0x000fea0003800200 */
.L_x_24838:
[----:B------:R-:W-:-:S07]  /*6a70*/  VIADD R2, R2, 0x80 ;  /* 0x0000008002027836 */ /* 0x000fce0000000000 */
.L_x_24803:
[----:B------:R-:W-:Y:S05]  /*6a80*/  BSYNC.RECONVERGENT B8 ;  /* 0x0000000000087941 */ /* 0x000fea0003800200 */
.L_x_24765:
        /* <DEDUP_REMOVED lines=21> */
.L_x_24875:
[----:B------:R-:W-:Y:S01]  /*6be0*/  STG.E.U8 desc[UR36][R2.64], R16 ;  /* 0x0000001002007986 */ /* 0x000fe2000c101124 */
[----:B------:R-:W-:Y:S05]  /*6bf0*/  EXIT ;  /* 0x000000000000794d */ /* 0x000fea0003800000 */
.L_x_24874:
        /* <DEDUP_REMOVED lines=10> */
.L_x_24878:
[----:B------:R-:W-:-:S05]  /*6ca0*/  LOP3.LUT R5, R16, 0xff, RZ, 0xc0, !PT ;  /* 0x000000ff10057812 */ /* 0x000fca00078ec0ff */
[----:B------:R-:W-:Y:S01]  /*6cb0*/  STG.E desc[UR36][R2.64], R5 ;  /* 0x0000000502007986 */ /* 0x000fe2000c101924 */
[----:B------:R-:W-:Y:S05]  /*6cc0*/  EXIT ;  /* 0x000000000000794d */ /* 0x000fea0003800000 */
.L_x_24877:
[----:B------:R-:W-:-:S05]  /*6cd0*/  LOP3.LUT R5, R16, 0xff, RZ, 0xc0, !PT ;  /* 0x000000ff10057812 */ /* 0x000fca00078ec0ff */
[----:B------:R-:W-:Y:S01]  /*6ce0*/  STG.E.U16 desc[UR36][R2.64], R5 ;  /* 0x0000000502007986 */ /* 0x000fe2000c101524 */
[----:B------:R-:W-:Y:S05]  /*6cf0*/  EXIT ;  /* 0x000000000000794d */ /* 0x000fea0003800000 */
.L_x_24873:
        /* <DEDUP_REMOVED lines=10> */
.L_x_24880:
[----:B------:R-:W-:-:S04]  /*6da0*/  LOP3.LUT R16, R16, 0xff, RZ, 0xc0, !PT ;  /* 0x000000ff10107812 */ /* 0x000fc800078ec0ff */
[----:B------:R-:W0:Y:S02]  /*6db0*/  I2F.U16 R0, R16 ;  /* 0x0000001000007306 */ /* 0x000e240000101000 */
[----:B0-----:R-:W-:-:S05]  /*6dc0*/  F2FP.F16.F32.PACK_AB R0, RZ, R0 ;  /* 0x00000000ff00723e */ /* 0x001fca00000000ff */
[----:B------:R-:W-:Y:S01]  /*6dd0*/  STG.E.U16 desc[UR36][R2.64], R0 ;  /* 0x0000000002007986 */ /* 0x000fe2000c101524 */
[----:B------:R-:W-:Y:S05]  /*6de0*/  EXIT ;  /* 0x000000000000794d */ /* 0x000fea0003800000 */
.L_x_24879:
        /* <DEDUP_REMOVED lines=11> */
.L_x_24882:
[----:B------:R-:W-:-:S06]  /*6ea0*/  LOP3.LUT R16, R16, 0xff, RZ, 0xc0, !PT ;  /* 0x000000ff10107812 */ /* 0x000fcc00078ec0ff */
[----:B------:R-:W0:Y:S02]  /*6eb0*/  I2F.U16 R16, R16 ;  /* 0x0000001000107306 */ /* 0x000e240000101000 */
[----:B0-----:R-:W-:-:S04]  /*6ec0*/  F2FP.F16.F32.PACK_AB R5, RZ, R16 ;  /* 0x00000010ff05723e */ /* 0x001fc800000000ff */
[----:B------:R-:W-:-:S05]  /*6ed0*/  PRMT R5, R5, 0x5410, RZ ;  /* 0x0000541005057816 */ /* 0x000fca00000000ff */
[----:B------:R-:W-:Y:S01]  /*6ee0*/  STG.E desc[UR36][R2.64], R5 ;  /* 0x0000000502007986 */ /* 0x000fe2000c101924 */
[----:B------:R-:W-:Y:S05]  /*6ef0*/  EXIT ;  /* 0x000000000000794d */ /* 0x000fea0003800000 */
.L_x_24881:
[----:B------:R-:W-:-:S06]  /*6f00*/  LOP3.LUT R4, R16, 0xff, RZ, 0xc0, !PT ;  /* 0x000000ff10047812 */ /* 0x000fcc00078ec0ff */
[----:B------:R-:W0:Y:S02]  /*6f10*/  I2F.F64.U16 R4, R4 ;  /* 0x0000000400047312 */ /* 0x000e240000101800 */
[----:B0-----:R-:W-:Y:S01]  /*6f20*/  STG.E.64 desc[UR36][R2.64], R4 ;  /* 0x0000000402007986 */ /* 0x001fe2000c101b24 */
[----:B------:R-:W-:Y:S05]  /*6f30*/  EXIT ;  /* 0x000000000000794d */ /* 0x000fea0003800000 */
.L_x_24872:
        /* <DEDUP_REMOVED lines=13> */
.L_x_24886:
        /* <DEDUP_REMOVED lines=18> */
.L_x_24888:
[----:B------:R-:W-:Y:S05]  /*7130*/  BSYNC.RECONVERGENT B0 ;  /* 0x0000000000007941 */ /* 0x000fea0003800200 */
.L_x_24887:
[----:B------:R-:W-:Y:S01]  /*7140*/  STG.E.U8 desc[UR36][R2.64], R0 ;  /* 0x0000000002007986 */ /* 0x000fe2000c101124 */
[----:B------:R-:W-:Y:S05]  /*7150*/  EXIT ;  /* 0x000000000000794d */ /* 0x000fea0003800000 */
.L_x_24885:
        /* <DEDUP_REMOVED lines=18> */
.L_x_24890:
[----:B------:R-:W-:Y:S05]  /*7280*/  BSYNC.RECONVERGENT B0 ;  /* 0x0000000000007941 */ /* 0x000fea0003800200 */
.L_x_24889:
[----:B------:R-:W-:Y:S01]  /*7290*/  STG.E.U8 desc[UR36][R2.64], R0 ;  /* 0x0000000002007986 */ /* 0x000fe2000c101124 */
[----:B------:R-:W-:Y:S05]  /*72a0*/  EXIT ;  /* 0x000000000000794d */ /* 0x000fea0003800000 */
.L_x_24884:
        /* <DEDUP_REMOVED lines=22> */
.L_x_24892:
[----:B------:R-:W-:Y:S01]  /*7410*/  LOP3.LUT R16, R16, 0xff, RZ, 0xc0, !PT ;  /* 0x000000ff10107812 */ /* 0x000fe200078ec0ff */
[----:B------:R-:W-:-:S05]  /*7420*/  IMAD.MOV.U32 R17, RZ, RZ, RZ ;  /* 0x000000ffff117224 */ /* 0x000fca00078e00ff */
[----:B------:R-:W-:Y:S01]  /*7430*/  STG.E.64 desc[UR36][R2.64], R16 ;  /* 0x0000001002007986 */ /* 0x000fe2000c101b24 */
[----:B------:R-:W-:Y:S05]  /*7440*/  EXIT ;  /* 0x000000000000794d */ /* 0x000fea0003800000 */
.L_x_24891:
[----:B------:R-:W-:-:S05]  /*7450*/  LOP3.LUT R5, R16, 0xff, RZ, 0xc0, !PT ;  /* 0x000000ff10057812 */ /* 0x000fca00078ec0ff */
[----:B------:R-:W-:Y:S01]  /*7460*/  STG.E desc[UR36][R2.64], R5 ;  /* 0x0000000502007986 */ /* 0x000fe2000c101924 */
[----:B------:R-:W-:Y:S05]  /*7470*/  EXIT ;  /* 0x000000000000794d */ /* 0x000fea0003800000 */
.L_x_24883:
        /* <DEDUP_REMOVED lines=10> */
.L_x_24894:
[----:B------:R-:W-:Y:S02]  /*7520*/  LOP3.LUT R4, R16, 0xff, RZ, 0xc0, !PT ;  /* 0x000000ff10047812 */ /* 0x000fe400078ec0ff */
[----:B--234-:R-:W-:-:S04]  /*7530*/  CS2R R6, SRZ ;  /* 0x0000000000067805 */ /* 0x01cfc8000001ff00 */
[----:B------:R-:W0:Y:S02]  /*7540*/  I2F.F64.U16 R4, R4 ;  /* 0x0000000400047312 */ /* 0x000e240000101800 */
[----:B0-----:R-:W-:Y:S01]  /*7550*/  STG.E.128 desc[UR36][R2.64], R4 ;  /* 0x0000000402007986 */ /* 0x001fe2000c101d24 */
[----:B------:R-:W-:Y:S05]  /*7560*/  EXIT ;  /* 0x000000000000794d */ /* 0x000fea0003800000 */
.L_x_24893:
[----:B------:R-:W-:-:S13]  /*7570*/  ISETP.NE.AND P0, PT, R0, 0xf, PT ;  /* 0x0000000f0000780c */ /* 0x000fda0003f05270 */
[----:B------:R-:W-:Y:S05]  /*7580*/  @!P0 BRA `(.L_x_24895) ;  /* 0x0000000000dc8947 */ /* 0x000fea0003800000 */
[----:B------:R-:W-:-:S13]  /*7590*/  ISETP.NE.AND P0, PT, R0, 0x17, PT ;  /* 0x000000170000780c */ /* 0x000fda0003f05270 */
[----:B------:R-:W-:Y:S05]  /*75a0*/  @!P0 BRA `(.L_x_24896) ;  /* 0x0000000000888947 */ /* 0x000fea0003800000 */
[----:B------:R-:W-:-:S13]  /*75b0*/  ISETP.NE.AND P0, PT, R0, 0x18, PT ;  /* 0x000000180000780c */ /* 0x000fda0003f05270 */
[----:B------:R-:W-:Y:S05]  /*75c0*/  @!P0 BRA `(.L_x_24897) ;  /* 0x0000000000448947 */ /* 0x000fea0003800000 */
.L_x_24876:
        /* <DEDUP_REMOVED lines=16> */
.L_x_24898:
[----:B------:R-:W-:Y:S05]  /*76d0*/  EXIT ;  /* 0x000000000000794d */ /* 0x000fea0003800000 */
.L_x_24897:
        /* <DEDUP_REMOVED lines=12> */
.L_x_24900:
[----:B------:R-:W-:Y:S05]  /*77a0*/  BSYNC.RECONVERGENT B0 ;  /* 0x0000000000007941 */ /* 0x000fea0003800200 */
.L_x_24899:
[----:B------:R-:W-:Y:S01]  /*77b0*/  STG.E.U8 desc[UR36][R2.64], R5 ;  /* 0x0000000502007986 */ /* 0x000fe2000c101124 */
[----:B------:R-:W-:Y:S05]  /*77c0*/  EXIT ;  /* 0x000000000000794d */ /* 0x000fea0003800000 */
.L_x_24896:
        /* <DEDUP_REMOVED lines=14> */
.L_x_24901:
[----:B------:R-:W-:Y:S01]  /*78b0*/  IMAD.MOV.U32 R5, RZ, RZ, 0x7f ;  /* 0x0000007fff057424 */ /* 0x000fe200078e00ff */
[----:B------:R-:W-:-:S04]  /*78c0*/  ISETP.GT.U32.AND P0, PT, R7, 0x7f800000, PT ;  /* 0x7f8000000700780c */ /* 0x000fc80003f04070 */
[----:B------:R-:W-:-:S05]  /*78d0*/  SEL R5, R5, 0x7c, P0 ;  /* 0x0000007c05057807 */ /* 0x000fca0000000000 */
[----:B------:R-:W-:Y:S01]  /*78e0*/  STG.E.U8 desc[UR36][R2.64], R5 ;  /* 0x0000000502007986 */ /* 0x000fe2000c101124 */
[----:B------:R-:W-:Y:S05]  /*78f0*/  EXIT ;  /* 0x000000000000794d */ /* 0x000fea0003800000 */
.L_x_24895:
[----:B------:R-:W-:-:S04]  /*7900*/  LOP3.LUT R16, R16, 0xff, RZ, 0xc0, !PT ;  /* 0x000000ff10107812 */ /* 0x000fc800078ec0ff */
[----:B------:R-:W0:Y:S02]  /*7910*/  I2F.U16 R0, R16 ;  /* 0x0000001000007306 */ /* 0x000e240000101000 */
[----:B0-----:R-:W-:-:S05]  /*7920*/  F2FP.BF16.F32.PACK_AB R0, RZ, R0 ;  /* 0x00000000ff00723e */ /* 0x001fca00000010ff */
[----:B------:R-:W-:Y:S01]  /*7930*/  STG.E.U16 desc[UR36][R2.64], R0 ;  /* 0x0000000002007986 */ /* 0x000fe2000c101524 */
[----:B------:R-:W-:Y:S05]  /*7940*/  EXIT ;  /* 0x000000000000794d */ /* 0x000fea0003800000 */
.L_x_24902:
        /* <DEDUP_REMOVED lines=11> */
.L_x_26041:


//--------------------- .text._ZN2at6native18elementwise_kernelILi128ELi4EZNS0_22gpu_kernel_impl_nocastINS0_13AUnaryFunctorIhhhNS0_17BitwiseAndFunctorIhEEEEEEvRNS_18TensorIteratorBaseERKT_EUliE_EEviT1_ --------------------------
	.section	.text._ZN2at6native18elementwise_kernelILi128ELi4EZNS0_22gpu_kernel_impl_nocastINS0_13AUnaryFunctorIhhhNS0_17BitwiseAndFunctorIhEEEEEEvRNS_18TensorIteratorBaseERKT_EUliE_EEviT1_,"ax",@progbits
	.align	128
        .global         _ZN2at6native18elementwise_kernelILi128ELi4EZNS0_22gpu_kernel_impl_nocastINS0_13AUnaryFunctorIhhhNS0_17BitwiseAndFunctorIhEEEEEEvRNS_18TensorIteratorBaseERKT_EUliE_EEviT1_
        .type           _ZN2at6native18elementwise_kernelILi128ELi4EZNS0_22gpu_kernel_impl_nocastINS0_13AUnaryFunctorIhhhNS0_17BitwiseAndFunctorIhEEEEEEvRNS_18TensorIteratorBaseERKT_EUliE_EEviT1_,@function
        .size           _ZN2at6native18elementwise_kernelILi128ELi4EZNS0_22gpu_kernel_impl_nocastINS0_13AUnaryFunctorIhhhNS0_17BitwiseAndFunctorIhEEEEEEvRNS_18TensorIteratorBaseERKT_EUliE_EEviT1_,(.L_x_26042 - _ZN2at6native18elementwise_kernelILi128ELi4EZNS0_22gpu_kernel_impl_nocastINS0_13AUnaryFunctorIhhhNS0_17BitwiseAndFunctorIhEEEEEEvRNS_18TensorIteratorBaseERKT_EUliE_EEviT1_)
        .other          _ZN2at6native18elementwise_kernelILi128ELi4EZNS0_22gpu_kernel_impl_nocastINS0_13AUnaryFunctorIhhhNS0_17BitwiseAndFunctorIhEEEEEEvRNS_18TensorIteratorBaseERKT_EUliE_EEviT1_,@"STO_CUDA_ENTRY STV_DEFAULT"
_ZN2at6native18elementwise_kernelILi128ELi4EZNS0_22gpu_kernel_impl_nocastINS0_13AUnaryFunctorIhhhNS0_17BitwiseAndFunctorIhEEEEEEvRNS_18TensorIteratorBaseERKT_EUliE_EEviT1_:
.text._ZN2at6native18elementwise_kernelILi128ELi4EZNS0_22gpu_kernel_impl_nocastINS0_13AUnaryFunctorIhhhNS0_17BitwiseAndFunctorIhEEEEEEvRNS_18TensorIteratorBaseERKT_EUliE_EEviT1_:
        /* <DEDUP_REMOVED lines=30> */
.L_x_24906:
[----:B------:R-:W-:-:S13]  /*01e0*/  ISETP.GE.AND P0, PT, R3, UR4, PT ;  /* 0x0000000403007c0c */ /* 0x000fda000bf06270 */
[----:B------:R-:W-:Y:S05]  /*01f0*/  @P0 BREAK.RELIABLE B1 ;  /* 0x0000000000010942 */ /* 0x000fea0003800100 */
[----:B------:R-:W-:Y:S05]  /*0200*/  @P0 BRA `(.L_x_24907) ;  /* 0x00000000001c0947 */ /* 0x000fea0003800000 */
[----:B------:R-:W-:Y:S05]  /*0210*/  BSYNC.RELIABLE B1 ;  /* 0x0000000000017941 */ /* 0x000fea0003800100 */
.L_x_24905:
[----:B------:R-:W1:Y:S02]  /*0220*/  LDC.64 R4, c[0x0][0x588] ;  /* 0x00016200ff047b82 */ /* 0x000e640000000a00 */
[----:B-1----:R-:W2:Y:S06]  /*0230*/  LDG.E.U8 R4, desc[UR6][R4.64] ;  /* 0x0000000604047981 */ /* 0x002eac000c1e1100 */
[----:B0-----:R-:W0:Y:S01]  /*0240*/  LDC.64 R6, c[0x0][0x580] ;  /* 0x00016000ff067b82 */ /* 0x001e220000000a00 */
[----:B------:R-:W-:Y:S02]  /*0250*/  IADD3 R3, PT, PT, R3, 0x80, RZ ;  /* 0x0000008003037810 */ /* 0x000fe40007ffe0ff */
[----:B--2---:R-:W-:-:S05]  /*0260*/  LOP3.LUT R9, R4, UR5, RZ, 0xc0, !PT ;  /* 0x0000000504097c12 */ /* 0x004fca000f8ec0ff */
[----:B0-----:R1:W-:Y:S02]  /*0270*/  STG.E.U8 desc[UR6][R6.64], R9 ;  /* 0x0000000906007986 */ /* 0x0013e4000c101106 */
.L_x_24907:
[----:B------:R-:W-:Y:S05]  /*0280*/  BSYNC.RECONVERGENT B0 ;  /* 0x0000000000007941 */ /* 0x000fea0003800200 */
.L_x_24904:
        /* <DEDUP_REMOVED lines=9> */
.L_x_24903:
        /* <DEDUP_REMOVED lines=306> */
.L_x_24911:
        /* <DEDUP_REMOVED lines=310> */
.L_x_24913:
        /* <DEDUP_REMOVED lines=9> */
.L_x_24910:
[----:B------:R-:W-:-:S13]  /*2a30*/  ISETP.GE.AND P0, PT, R3, UR4, PT ;  /* 0x0000000403007c0c */ /* 0x000fda000bf06270 */
[----:B------:R-:W-:Y:S05]  /*2a40*/  @P0 BREAK.RELIABLE B1 ;  /* 0x0000000000010942 */ /* 0x000fea0003800100 */
[----:B------:R-:W-:Y:S05]  /*2a50*/  @P0 BRA `(.L_x_24912) ;  /* 0x0000001000d00947 */ /* 0x000fea0003800000 */
[----:B------:R-:W-:Y:S05]  /*2a60*/  BSYNC.RELIABLE B1 ;  /* 0x0000000000017941 */ /* 0x000fea0003800100 */
.L_x_24909:
        /* <DEDUP_REMOVED lines=298> */
.L_x_24914:
        /* <DEDUP_REMOVED lines=9> */
.L_x_24912:
[----:B------:R-:W-:Y:S05]  /*3da0*/  BSYNC.RECONVERGENT B0 ;  /* 0x0000000000007941 */ /* 0x000fea0003800200 */
.L_x_24908:
        /* <DEDUP_REMOVED lines=301> */
.L_x_24915:
        /* <DEDUP_REMOVED lines=9> */
.L_x_24916:
        /* <DEDUP_REMOVED lines=15> */
.L_x_26042:


//--------------------- .text._ZN2at6native27unrolled_elementwise_kernelINS0_13AUnaryFunctorIhhhNS0_17BitwiseAndFunctorIhEEEESt5arrayIPcLm2EELi4E23TrivialOffsetCalculatorILi1EjESA_NS0_6memory15LoadWithoutCastENSB_16StoreWithoutCastEEEviT_T0_T2_T3_T4_T5_ --------------------------
	.section	.text._ZN2at6native27unrolled_elementwise_kernelINS0_13AUnaryFunctorIhhhNS0_17BitwiseAndFunctorIhEEEESt5arrayIPcLm2EELi4E23TrivialOffsetCalculatorILi1EjESA_NS0_6memory15LoadWithoutCastENSB_16StoreWithoutCastEEEviT_T0_T2_T3_T4_T5_,"ax",@progbits
	.align	128
        .global         _ZN2at6native27unrolled_elementwise_kernelINS0_13AUnaryFunctorIhhhNS0_17BitwiseAndFunctorIhEEEESt5arrayIPcLm2EELi4E23TrivialOffsetCalculatorILi1EjESA_NS0_6memory15LoadWithoutCastENSB_16StoreWithoutCastEEEviT_T0_T2_T3_T4_T5_
        .type           _ZN2at6native27unrolled_elementwise_kernelINS0_13AUnaryFunctorIhhhNS0_17BitwiseAndFunctorIhEEEESt5arrayIPcLm2EELi4E23TrivialOffsetCalculatorILi1EjESA_NS0_6memory15LoadWithoutCastENSB_16StoreWithoutCastEEEviT_T0_T2_T3_T4_T5_,@function
        .size           _ZN2at6native27unrolled_elementwise_kernelINS0_13AUnaryFunctorIhhhNS0_17BitwiseAndFunctorIhEEEESt5arrayIPcLm2EELi4E23TrivialOffsetCalculatorILi1EjESA_NS0_6memory15LoadWithoutCastENSB_16StoreWithoutCastEEEviT_T0_T2_T3_T4_T5_,(.L_x_26043 - _ZN2at6native27unrolled_elementwise_kernelINS0_13AUnaryFunctorIhhhNS0_17BitwiseAndFunctorIhEEEESt5arrayIPcLm2EELi4E23TrivialOffsetCalculatorILi1EjESA_NS0_6memory15LoadWithoutCastENSB_16StoreWithoutCastEEEviT_T0_T2_T3_T4_T5_)
        .other          _ZN2at6native27unrolled_elementwise_kernelINS0_13AUnaryFunctorIhhhNS0_17BitwiseAndFunctorIhEEEESt5arrayIPcLm2EELi4E23TrivialOffsetCalculatorILi1EjESA_NS0_6memory15LoadWithoutCastENSB_16StoreWithoutCastEEEviT_T0_T2_T3_T4_T5_,@"STO_CUDA_ENTRY STV_DEFAULT"
_ZN2at6native27unrolled_elementwise_kernelINS0_13AUnaryFunctorIhhhNS0_17BitwiseAndFunctorIhEEEESt5arrayIPcLm2EELi4E23TrivialOffsetCalculatorILi1EjESA_NS0_6memory15LoadWithoutCastENSB_16StoreWithoutCastEEEviT_T0_T2_T3_T4_T5_:
.text._ZN2at6native27unrolled_elementwise_kernelINS0_13AUnaryFunctorIhhhNS0_17BitwiseAndFunctorIhEEEESt5arrayIPcLm2EELi4E23TrivialOffsetCalculatorILi1EjESA_NS0_6memory15LoadWithoutCastENSB_16StoreWithoutCastEEEviT_T0_T2_T3_T4_T5_:
        /* <DEDUP_REMOVED lines=62> */
.L_x_24919:
[----:B------:R-:W-:Y:S05]  /*03e0*/  BSYNC.RELIABLE B1 ;  /* 0x0000000000017941 */ /* 0x000fea0003800100 */
.L_x_24918:
[----:B------:R-:W-:-:S13]  /*03f0*/  ISETP.GE.AND P0, PT, R5, R4, PT ;  /* 0x000000040500720c */ /* 0x000fda0003f06270 */
[----:B------:R-:W1:Y:S01]  /*0400*/  @!P0 LDC.64 R6, c[0x0][0x388] ;  /* 0x0000e200ff068b82 */ /* 0x000e620000000a00 */
[----:B0-----:R-:W-:Y:S02]  /*0410*/  @!P0 IMAD R3, R0, 0x200, R5 ;  /* 0x0000020000038824 */ /* 0x001fe400078e0205 */
[----:B------:R-:W-:-:S03]  /*0420*/  @!P0 VIADD R5, R5, 0x80 ;  /* 0x0000008005058836 */ /* 0x000fc60000000000 */
[----:B-1----:R-:W-:-:S05]  /*0430*/  @!P0 IADD3 R2, P1, PT, R3, R6, RZ ;  /* 0x0000000603028210 */ /* 0x002fca0007f3e0ff */
[----:B------:R-:W-:-:S05]  /*0440*/  @!P0 IMAD.X R3, RZ, RZ, R7, P1 ;  /* 0x000000ffff038224 */ /* 0x000fca00008e0607 */
[----:B------:R1:W-:Y:S03]  /*0450*/  @!P0 STG.E.U8 desc[UR4][R2.64], R17 ;  /* 0x0000001102008986 */ /* 0x0003e6000c101104 */
.L_x_24920:
[----:B------:R-:W-:Y:S05]  /*0460*/  BSYNC.RECONVERGENT B0 ;  /* 0x0000000000007941 */ /* 0x000fea0003800200 */
.L_x_24917:
        /* <DEDUP_REMOVED lines=9> */
.L_x_24921:
        /* <DEDUP_REMOVED lines=16> */
.L_x_26043:


//--------------------- .text._ZN2at6native29vectorized_elementwise_kernelILi2ENS0_13AUnaryFunctorIhhhNS0_17BitwiseAndFunctorIhEEEESt5arrayIPcLm2EEEEviT0_T1_ --------------------------
	.section	.text._ZN2at6native29vectorized_elementwise_kernelILi2ENS0_13AUnaryFunctorIhhhNS0_17BitwiseAndFunctorIhEEEESt5arrayIPcLm2EEEEviT0_T1_,"ax",@progbits
	.align	128
        .global         _ZN2at6native29vectorized_elementwise_kernelILi2ENS0_13AUnaryFunctorIhhhNS0_17BitwiseAndFunctorIhEEEESt5arrayIPcLm2EEEEviT0_T1_
        .type           _ZN2at6native29vectorized_elementwise_kernelILi2ENS0_13AUnaryFunctorIhhhNS0_17BitwiseAndFunctorIhEEEESt5arrayIPcLm2EEEEviT0_T1_,@function
        .size           _ZN2at6native29vectorized_elementwise_kernelILi2ENS0_13AUnaryFunctorIhhhNS0_17BitwiseAndFunctorIhEEEESt5arrayIPcLm2EEEEviT0_T1_,(.L_x_26044 - _ZN2at6native29vectorized_elementwise_kernelILi2ENS0_13AUnaryFunctorIhhhNS0_17BitwiseAndFunctorIhEEEESt5arrayIPcLm2EEEEviT0_T1_)
        .other          _ZN2at6native29vectorized_elementwise_kernelILi2ENS0_13AUnaryFunctorIhhhNS0_17BitwiseAndFunctorIhEEEESt5arrayIPcLm2EEEEviT0_T1_,@"STO_CUDA_ENTRY STV_DEFAULT"
_ZN2at6native29vectorized_elementwise_kernelILi2ENS0_13AUnaryFunctorIhhhNS0_17BitwiseAndFunctorIhEEEESt5arrayIPcLm2EEEEviT0_T1_:
.text._ZN2at6native29vectorized_elementwise_kernelILi2ENS0_13AUnaryFunctorIhhhNS0_17BitwiseAndFunctorIhEEEESt5arrayIPcLm2EEEEviT0_T1_:
        /* <DEDUP_REMOVED lines=100> */
.L_x_24925:
        /* <DEDUP_REMOVED lines=8> */
.L_x_24926:
        /* <DEDUP_REMOVED lines=8> */
.L_x_24927:
        /* <DEDUP_REMOVED lines=8> */
.L_x_24928:
        /* <DEDUP_REMOVED lines=9> */
.L_x_24929:
[----:B------:R-:W-:Y:S05]  /*0850*/  BSYNC.RELIABLE B1 ;  /* 0x0000000000017941 */ /* 0x000fea0003800100 */
.L_x_24924:
[----:B------:R-:W-:-:S13]  /*0860*/  ISETP.GE.U32.AND P0, PT, R0, UR5, PT ;  /* 0x0000000500007c0c */ /* 0x000fda000bf06070 */
[----:B------:R-:W3:Y:S01]  /*0870*/  @!P0 LDC.64 R6, c[0x0][0x388] ;  /* 0x0000e200ff068b82 */ /* 0x000ee20000000a00 */
[C---:B012---:R-:W-:Y:S02]  /*0880*/  @!P0 VIADD R5, R0.reuse, UR4 ;  /* 0x0000000400058c36 */ /* 0x047fe40008000000 */
[----:B------:R-:W-:-:S03]  /*0890*/  @!P0 VIADD R0, R0, 0x80 ;  /* 0x0000008000008836 */ /* 0x000fc60000000000 */
[----:B---3--:R-:W-:-:S05]  /*08a0*/  @!P0 IADD3 R4, P1, PT, R5, R6, RZ ;  /* 0x0000000605048210 */ /* 0x008fca0007f3e0ff */
[----:B------:R-:W-:-:S05]  /*08b0*/  @!P0 IMAD.X R5, RZ, RZ, R7, P1 ;  /* 0x000000ffff058224 */ /* 0x000fca00008e0607 */
[----:B------:R3:W-:Y:S03]  /*08c0*/  @!P0 STG.E.U8 desc[UR8][R4.64], R3 ;  /* 0x0000000304008986 */ /* 0x0007e6000c101108 */
.L_x_24930:
[----:B------:R-:W-:Y:S05]  /*08d0*/  BSYNC.RECONVERGENT B0 ;  /* 0x0000000000007941 */ /* 0x000fea0003800200 */
.L_x_24923:
        /* <DEDUP_REMOVED lines=9> */
.L_x_24922:
        /* <DEDUP_REMOVED lines=42> */
.L_x_24931:
        /* <DEDUP_REMOVED lines=15> */
.L_x_26044:


//--------------------- .text._ZN2at6native29vectorized_elementwise_kernelILi4ENS0_13AUnaryFunctorIhhhNS0_17BitwiseAndFunctorIhEEEESt5arrayIPcLm2EEEEviT0_T1_ --------------------------
	.section	.text._ZN2at6native29vectorized_elementwise_kernelILi4ENS0_13AUnaryFunctorIhhhNS0_17BitwiseAndFunctorIhEEEESt5arrayIPcLm2EEEEviT0_T1_,"ax",@progbits
	.align	128
        .global         _ZN2at6native29vectorized_elementwise_kernelILi4ENS0_13AUnaryFunctorIhhhNS0_17BitwiseAndFunctorIhEEEESt5arrayIPcLm2EEEEviT0_T1_
        .type           _ZN2at6native29vectorized_elementwise_kernelILi4ENS0_13AUnaryFunctorIhhhNS0_17BitwiseAndFunctorIhEEEESt5arrayIPcLm2EEEEviT0_T1_,@function
        .size           _ZN2at6native29vectorized_elementwise_kernelILi4ENS0_13AUnaryFunctorIhhhNS0_17BitwiseAndFunctorIhEEEESt5arrayIPcLm2EEEEviT0_T1_,(.L_x_26045 - _ZN2at6native29vectorized_elementwise_kernelILi4ENS0_13AUnaryFunctorIhhhNS0_17BitwiseAndFunctorIhEEEESt5arrayIPcLm2EEEEviT0_T1_)
        .other          _ZN2at6native29vectorized_elementwise_kernelILi4ENS0_13AUnaryFunctorIhhhNS0_17BitwiseAndFunctorIhEEEESt5arrayIPcLm2EEEEviT0_T1_,@"STO_CUDA_ENTRY STV_DEFAULT"
_ZN2at6native29vectorized_elementwise_kernelILi4ENS0_13AUnaryFunctorIhhhNS0_17BitwiseAndFunctorIhEEEESt5arrayIPcLm2EEEEviT0_T1_:
.text._ZN2at6native29vectorized_elementwise_kernelILi4ENS0_13AUnaryFunctorIhhhNS0_17BitwiseAndFunctorIhEEEESt5arrayIPcLm2EEEEviT0_T1_:
        /* <DEDUP_REMOVED lines=100> */
.L_x_24935:
        /* <DEDUP_REMOVED lines=8> */
.L_x_24936:
        /* <DEDUP_REMOVED lines=8> */
.L_x_24937:
        /* <DEDUP_REMOVED lines=8> */
.L_x_24938:
        /* <DEDUP_REMOVED lines=9> */
.L_x_24939:
[----:B------:R-:W-:Y:S05]  /*0850*/  BSYNC.RELIABLE B1 ;  /* 0x0000000000017941 */ /* 0x000fea0003800100 */
.L_x_24934:
[----:B------:R-:W-:-:S13]  /*0860*/  ISETP.GE.U32.AND P0, PT, R0, UR5, PT ;  /* 0x0000000500007c0c */ /* 0x000fda000bf06070 */
[----:B------:R-:W3:Y:S01]  /*0870*/  @!P0 LDC.64 R6, c[0x0][0x388] ;  /* 0x0000e200ff068b82 */ /* 0x000ee20000000a00 */
[C---:B012---:R-:W-:Y:S02]  /*0880*/  @!P0 VIADD R5, R0.reuse, UR4 ;  /* 0x0000000400058c36 */ /* 0x047fe40008000000 */
[----:B------:R-:W-:-:S03]  /*0890*/  @!P0 VIADD R0, R0, 0x80 ;  /* 0x0000008000008836 */ /* 0x000fc60000000000 */
[----:B---3--:R-:W-:-:S05]  /*08a0*/  @!P0 IADD3 R4, P1, PT, R5, R6, RZ ;  /* 0x0000000605048210 */ /* 0x008fca0007f3e0ff */
[----:B------:R-:W-:-:S05]  /*08b0*/  @!P0 IMAD.X R5, RZ, RZ, R7, P1 ;  /* 0x000000ffff058224 */ /* 0x000fca00008e0607 */
[----:B------:R3:W-:Y:S03]  /*08c0*/  @!P0 STG.E.U8 desc[UR8][R4.64], R3 ;  /* 0x0000000304008986 */ /* 0x0007e6000c101108 */
.L_x_24940:
[----:B------:R-:W-:Y:S05]  /*08d0*/  BSYNC.RECONVERGENT B0 ;  /* 0x0000000000007941 */ /* 0x000fea0003800200 */
.L_x_24933:
        /* <DEDUP_REMOVED lines=9> */
.L_x_24932:
        /* <DEDUP_REMOVED lines=40> */
.L_x_24941:
        /* <DEDUP_REMOVED lines=9> */
.L_x_26045:


//--------------------- .text._ZN2at6native29vectorized_elementwise_kernelILi8ENS0_13AUnaryFunctorIhhhNS0_17BitwiseAndFunctorIhEEEESt5arrayIPcLm2EEEEviT0_T1_ --------------------------
	.section	.text._ZN2at6native29vectorized_elementwise_kernelILi8ENS0_13AUnaryFunctorIhhhNS0_17BitwiseAndFunctorIhEEEESt5arrayIPcLm2EEEEviT0_T1_,"ax",@progbits
	.align	128
        .global         _ZN2at6native29vectorized_elementwise_kernelILi8ENS0_13AUnaryFunctorIhhhNS0_17BitwiseAndFunctorIhEEEESt5arrayIPcLm2EEEEviT0_T1_
        .type           _ZN2at6native29vectorized_elementwise_kernelILi8ENS0_13AUnaryFunctorIhhhNS0_17BitwiseAndFunctorIhEEEESt5arrayIPcLm2EEEEviT0_T1_,@function
        .size           _ZN2at6native29vectorized_elementwise_kernelILi8ENS0_13AUnaryFunctorIhhhNS0_17BitwiseAndFunctorIhEEEESt5arrayIPcLm2EEEEviT0_T1_,(.L_x_26046 - _ZN2at6native29vectorized_elementwise_kernelILi8ENS0_13AUnaryFunctorIhhhNS0_17BitwiseAndFunctorIhEEEESt5arrayIPcLm2EEEEviT0_T1_)
        .other          _ZN2at6native29vectorized_elementwise_kernelILi8ENS0_13AUnaryFunctorIhhhNS0_17BitwiseAndFunctorIhEEEESt5arrayIPcLm2EEEEviT0_T1_,@"STO_CUDA_ENTRY STV_DEFAULT"
_ZN2at6native29vectorized_elementwise_kernelILi8ENS0_13AUnaryFunctorIhhhNS0_17BitwiseAndFunctorIhEEEESt5arrayIPcLm2EEEEviT0_T1_:
.text._ZN2at6native29vectorized_elementwise_kernelILi8ENS0_13AUnaryFunctorIhhhNS0_17BitwiseAndFunctorIhEEEESt5arrayIPcLm2EEEEviT0_T1_:
[----:B------:R-:W-:Y:S01]  /*0000*/  LDC R1, c[0x0][0x37c] ;  /* 0x0000df00ff017b82 */ /* 0x000fe20000000800 */
[----:B------:R-:W-:Y:S05]  /*0010*/  EXIT ;  /* 0x000000000000794d */ /* 0x000fea0003800000 */
.L_x_24942:
        /* <DEDUP_REMOVED lines=14> */
.L_x_26046:


//--------------------- .text._ZN2at6native18elementwise_kernelILi128ELi4EZNS0_15gpu_kernel_implINS0_13BinaryFunctorIhhhNS0_17BitwiseAndFunctorIhEEEEEEvRNS_18TensorIteratorBaseERKT_EUliE_EEviT1_ --------------------------
	.section	.text._ZN2at6native18elementwise_kernelILi128ELi4EZNS0_15gpu_kernel_implINS0_13BinaryFunctorIhhhNS0_17BitwiseAndFunctorIhEEEEEEvRNS_18TensorIteratorBaseERKT_EUliE_EEviT1_,"ax",@progbits
	.align	128
        .global         _ZN2at6native18elementwise_kernelILi128ELi4EZNS0_15gpu_kernel_implINS0_13BinaryFunctorIhhhNS0_17BitwiseAndFunctorIhEEEEEEvRNS_18TensorIteratorBaseERKT_EUliE_EEviT1_
        .type           _ZN2at6native18elementwise_kernelILi128ELi4EZNS0_15gpu_kernel_implINS0_13BinaryFunctorIhhhNS0_17BitwiseAndFunctorIhEEEEEEvRNS_18TensorIteratorBaseERKT_EUliE_EEviT1_,@function
        .size           _ZN2at6native18elementwise_kernelILi128ELi4EZNS0_15gpu_kernel_implINS0_13BinaryFunctorIhhhNS0_17BitwiseAndFunctorIhEEEEEEvRNS_18TensorIteratorBaseERKT_EUliE_EEviT1_,(.L_x_26047 - _ZN2at6native18elementwise_kernelILi128ELi4EZNS0_15gpu_kernel_implINS0_13BinaryFunctorIhhhNS0_17BitwiseAndFunctorIhEEEEEEvRNS_18TensorIteratorBaseERKT_EUliE_EEviT1_)
        .other          _ZN2at6native18elementwise_kernelILi128ELi4EZNS0_15gpu_kernel_implINS0_13BinaryFunctorIhhhNS0_17BitwiseAndFunctorIhEEEEEEvRNS_18TensorIteratorBaseERKT_EUliE_EEviT1_,@"STO_CUDA_ENTRY STV_DEFAULT"
_ZN2at6native18elementwise_kernelILi128ELi4EZNS0_15gpu_kernel_implINS0_13BinaryFunctorIhhhNS0_17BitwiseAndFunctorIhEEEEEEvRNS_18TensorIteratorBaseERKT_EUliE_EEviT1_:
.text._ZN2at6native18elementwise_kernelILi128ELi4EZNS0_15gpu_kernel_implINS0_13BinaryFunctorIhhhNS0_17BitwiseAndFunctorIhEEEEEEvRNS_18TensorIteratorBaseERKT_EUliE_EEviT1_:
        /* <DEDUP_REMOVED lines=371> */
.L_x_24945:
        /* <DEDUP_REMOVED lines=16> */
.L_x_24949:
[----:B------:R0:W5:Y:S01]  /*1830*/  LDG.E.U8 R19, desc[UR36][R4.64] ;  /* 0x0000002404137981 */ /* 0x000162000c1e1100 */
[----:B------:R-:W-:Y:S05]  /*1840*/  BRA `(.L_x_24951) ;  /* 0x0000000c005c7947 */ /* 0x000fea0003800000 */
.L_x_24948:
        /* <DEDUP_REMOVED lines=8> */
.L_x_24953:
[----:B------:R3:W5:Y:S01]  /*18d0*/  LDG.E.U8 R19, desc[UR36][R4.64] ;  /* 0x0000002404137981 */ /* 0x000762000c1e1100 */
[----:B------:R-:W-:Y:S05]  /*18e0*/  BRA `(.L_x_24951) ;  /* 0x0000000c00347947 */ /* 0x000fea0003800000 */
.L_x_24952:
[----:B------:R0:W5:Y:S01]  /*18f0*/  LDG.E.U16 R19, desc[UR36][R4.64] ;  /* 0x0000002404137981 */ /* 0x000162000c1e1500 */
[----:B------:R-:W-:Y:S05]  /*1900*/  BRA `(.L_x_24951) ;  /* 0x0000000c002c7947 */ /* 0x000fea0003800000 */
.L_x_24947:
        /* <DEDUP_REMOVED lines=10> */
.L_x_24955:
[----:B------:R-:W2:Y:S02]  /*19b0*/  LDG.E.U16 R2, desc[UR36][R4.64] ;  /* 0x0000002404027981 */ /* 0x000ea4000c1e1500 */
[----:B--2---:R-:W-:-:S06]  /*19c0*/  HADD2.F32 R2, -RZ, R2.H0_H0 ;  /* 0x20000002ff027230 */ /* 0x004fcc0000004100 */
[----:B------:R-:W0:Y:S02]  /*19d0*/  F2I.S64.TRUNC R2, R2 ;  /* 0x0000000200027311 */ /* 0x000e24000020d900 */
[----:B0-----:R-:W-:Y:S01]  /*19e0*/  PRMT R19, R2, 0x7610, R19 ;  /* 0x0000761002137816 */ /* 0x001fe20000000013 */
[----:B------:R-:W-:Y:S06]  /*19f0*/  BRA `(.L_x_24951) ;  /* 0x0000000800f07947 */ /* 0x000fec0003800000 */
.L_x_24954:
        /* <DEDUP_REMOVED lines=10> */
.L_x_24957:
[----:B------:R-:W2:Y:S02]  /*1aa0*/  LDG.E.U16 R4, desc[UR36][R4.64] ;  /* 0x0000002404047981 */ /* 0x000ea4000c1e1500 */
[----:B--2---:R-:W-:-:S06]  /*1ab0*/  HADD2.F32 R2, -RZ, R4.H0_H0 ;  /* 0x20000004ff027230 */ /* 0x004fcc0000004100 */
[----:B------:R-:W0:Y:S02]  /*1ac0*/  F2I.S64.TRUNC R2, R2 ;  /* 0x0000000200027311 */ /* 0x000e24000020d900 */
[----:B0-----:R-:W-:Y:S01]  /*1ad0*/  PRMT R19, R2, 0x7610, R19 ;  /* 0x0000761002137816 */ /* 0x001fe20000000013 */
[----:B------:R-:W-:Y:S06]  /*1ae0*/  BRA `(.L_x_24951) ;  /* 0x0000000800b47947 */ /* 0x000fec0003800000 */
.L_x_24956:
[----:B------:R-:W2:Y:S02]  /*1af0*/  LDG.E.64 R2, desc[UR36][R4.64] ;  /* 0x0000002404027981 */ /* 0x000ea4000c1e1b00 */
[----:B--2---:R-:W0:Y:S02]  /*1b00*/  F2I.S64.F64.TRUNC R2, R2 ;  /* 0x0000000200027311 */ /* 0x004e24000030d900 */
[----:B0-----:R-:W-:Y:S01]  /*1b10*/  PRMT R19, R2, 0x7610, R19 ;  /* 0x0000761002137816 */ /* 0x001fe20000000013 */
[----:B------:R-:W-:Y:S06]  /*1b20*/  BRA `(.L_x_24951) ;  /* 0x0000000800a47947 */ /* 0x000fec0003800000 */
.L_x_24946:
        /* <DEDUP_REMOVED lines=12> */
.L_x_24960:
[----:B------:R-:W2:Y:S02]  /*1bf0*/  LDG.E.64 R4, desc[UR36][R4.64] ;  /* 0x0000002404047981 */ /* 0x000ea4000c1e1b00 */
[----:B--2---:R-:W0:Y:S02]  /*1c00*/  F2I.S64.F64.TRUNC R2, R4 ;  /* 0x0000000400027311 */ /* 0x004e24000030d900 */
[----:B0-----:R-:W-:Y:S01]  /*1c10*/  PRMT R19, R2, 0x7610, R19 ;  /* 0x0000761002137816 */ /* 0x001fe20000000013 */
[----:B------:R-:W-:Y:S06]  /*1c20*/  BRA `(.L_x_24951) ;  /* 0x0000000800647947 */ /* 0x000fec0003800000 */
.L_x_24959:
        /* <DEDUP_REMOVED lines=27> */
.L_x_24962:
        /* <DEDUP_REMOVED lines=14> */
.L_x_24961:
[----:B------:R-:W2:Y:S02]  /*1ec0*/  LDG.E.U16 R2, desc[UR36][R4.64] ;  /* 0x0000002404027981 */ /* 0x000ea4000c1e1500 */
[----:B--2---:R-:W-:-:S06]  /*1ed0*/  IMAD.U32 R2, R2, 0x10000, RZ ;  /* 0x0001000002027824 */ /* 0x004fcc00078e00ff */
[----:B------:R-:W0:Y:S02]  /*1ee0*/  F2I.S64.TRUNC R2, R2 ;  /* 0x0000000200027311 */ /* 0x000e24000020d900 */
[----:B0-----:R-:W-:Y:S01]  /*1ef0*/  PRMT R19, R2, 0x7610, R19 ;  /* 0x0000761002137816 */ /* 0x001fe20000000013 */
[----:B------:R-:W-:Y:S06]  /*1f00*/  BRA `(.L_x_24951) ;  /* 0x0000000400ac7947 */ /* 0x000fec0003800000 */
.L_x_24958:
        /* <DEDUP_REMOVED lines=10> */
.L_x_24965:
        /* <DEDUP_REMOVED lines=21> */
.L_x_24969:
[----:B------:R-:W-:Y:S05]  /*2100*/  BSYNC.RECONVERGENT B1 ;  /* 0x0000000000017941 */ /* 0x000fea0003800200 */
.L_x_24968:
[----:B------:R-:W-:Y:S01]  /*2110*/  IMAD.SHL.U32 R0, R0, 0x100000, RZ ;  /* 0x0010000000007824 */ /* 0x000fe200078e00ff */
[----:B------:R-:W-:-:S04]  /*2120*/  LEA R2, R2, 0x3b800000, 0x17 ;  /* 0x3b80000002027811 */ /* 0x000fc800078eb8ff */
[----:B------:R-:W-:-:S07]  /*2130*/  LOP3.LUT R2, R2, R0, R7, 0xfe, !PT ;  /* 0x0000000002027212 */ /* 0x000fce00078efe07 */
.L_x_24967:
[----:B------:R-:W-:Y:S05]  /*2140*/  BSYNC.RECONVERGENT B0 ;  /* 0x0000000000007941 */ /* 0x000fea0003800200 */
.L_x_24966:
[----:B------:R-:W0:Y:S02]  /*2150*/  F2I.S64.TRUNC R2, R2 ;  /* 0x0000000200027311 */ /* 0x000e24000020d900 */
[----:B0-----:R-:W-:Y:S01]  /*2160*/  PRMT R19, R2, 0x7610, R19 ;  /* 0x0000761002137816 */ /* 0x001fe20000000013 */
[----:B------:R-:W-:Y:S06]  /*2170*/  BRA `(.L_x_24951) ;  /* 0x0000000400107947 */ /* 0x000fec0003800000 */
.L_x_24964:
        /* <DEDUP_REMOVED lines=21> */
.L_x_24973:
[----:B------:R-:W-:Y:S05]  /*22d0*/  BSYNC.RECONVERGENT B1 ;  /* 0x0000000000017941 */ /* 0x000fea0003800200 */
.L_x_24972:
[----:B------:R-:W-:Y:S01]  /*22e0*/  IMAD.SHL.U32 R0, R0, 0x200000, RZ ;  /* 0x0020000000007824 */ /* 0x000fe200078e00ff */
[----:B------:R-:W-:-:S04]  /*22f0*/  LEA R2, R2, 0x37800000, 0x17 ;  /* 0x3780000002027811 */ /* 0x000fc800078eb8ff */
[----:B------:R-:W-:-:S07]  /*2300*/  LOP3.LUT R2, R2, R0, R7, 0xfe, !PT ;  /* 0x0000000002027212 */ /* 0x000fce00078efe07 */
.L_x_24971:
[----:B------:R-:W-:Y:S05]  /*2310*/  BSYNC.RECONVERGENT B0 ;  /* 0x0000000000007941 */ /* 0x000fea0003800200 */
.L_x_24970:
[----:B------:R-:W0:Y:S02]  /*2320*/  F2I.S64.TRUNC R2, R2 ;  /* 0x0000000200027311 */ /* 0x000e24000020d900 */
[----:B0-----:R-:W-:Y:S01]  /*2330*/  PRMT R19, R2, 0x7610, R19 ;  /* 0x0000761002137816 */ /* 0x001fe20000000013 */
[----:B------:R-:W-:Y:S06]  /*2340*/  BRA `(.L_x_24951) ;  /* 0x00000000009c7947 */ /* 0x000fec0003800000 */
.L_x_24963:
[----:B------:R-:W-:-:S09]  /*2350*/  UISETP.NE.AND UP0, UPT, UR4, 0x1c, UPT ;  /* 0x0000001c0400788c */ /* 0x000fd2000bf05270 */
[----:B------:R-:W-:Y:S05]  /*2360*/  BRA.U !UP0, `(.L_x_24974) ;  /* 0x0000000108907547 */ /* 0x000fea000b800000 */
[----:B------:R-:W-:-:S09]  /*2370*/  UISETP.NE.AND UP0, UPT, UR4, 0x1d, UPT ;  /* 0x0000001d0400788c */ /* 0x000fd2000bf05270 */
[----:B------:R-:W-:Y:S05]  /*2380*/  BRA.U !UP0, `(.L_x_24975) ;  /* 0x0000000108807547 */ /* 0x000fea000b800000 */
[----:B------:R-:W-:-:S09]  /*2390*/  UISETP.NE.AND UP0, UPT, UR4, 0x2c, UPT ;  /* 0x0000002c0400788c */ /* 0x000fd2000bf05270 */
[----:B------:R-:W-:Y:S05]  /*23a0*/  BRA.U !UP0, `(.L_x_24976) ;  /* 0x0000000108487547 */ /* 0x000fea000b800000 */
.L_x_24950:
        /* <DEDUP_REMOVED lines=16> */
.L_x_24977:
[----:B------:R-:W-:Y:S01]  /*24b0*/  PRMT R19, RZ, 0x7610, R19 ;  /* 0x00007610ff137816 */ /* 0x000fe20000000013 */
[----:B------:R-:W-:Y:S06]  /*24c0*/  BRA `(.L_x_24951) ;  /* 0x00000000003c7947 */ /* 0x000fec0003800000 */
.L_x_24976:
        /* <DEDUP_REMOVED lines=8> */
.L_x_24979:
[----:B------:R-:W-:Y:S05]  /*2550*/  BSYNC.RECONVERGENT B0 ;  /* 0x0000000000007941 */ /* 0x000fea0003800200 */
.L_x_24978:
[----:B------:R-:W0:Y:S02]  /*2560*/  F2I.S64.TRUNC R2, R2 ;  /* 0x0000000200027311 */ /* 0x000e24000020d900 */
[----:B0-----:R-:W-:Y:S01]  /*2570*/  PRMT R19, R2, 0x7610, R19 ;  /* 0x0000761002137816 */ /* 0x001fe20000000013 */
[----:B------:R-:W-:Y:S06]  /*2580*/  BRA `(.L_x_24951) ;  /* 0x00000000000c7947 */ /* 0x000fec0003800000 */
.L_x_24975:
[----:B------:R2:W5:Y:S01]  /*2590*/  LDG.E.U8 R19, desc[UR36][R4.64] ;  /* 0x0000002404137981 */ /* 0x000562000c1e1100 */
[----:B------:R-:W-:Y:S05]  /*25a0*/  BRA `(.L_x_24951) ;  /* 0x0000000000047947 */ /* 0x000fea0003800000 */
.L_x_24974:
[----:B------:R1:W5:Y:S02]  /*25b0*/  LDG.E.U8 R19, desc[UR36][R4.64] ;  /* 0x0000002404137981 */ /* 0x000364000c1e1100 */
.L_x_24951:
        /* <DEDUP_REMOVED lines=16> */
.L_x_24983:
[----:B------:R3:W5:Y:S01]  /*26c0*/  LDG.E.U8 R0, desc[UR36][R4.64] ;  /* 0x0000002404007981 */ /* 0x000762000c1e1100 */
[----:B------:R-:W-:Y:S05]  /*26d0*/  BRA `(.L_x_24985) ;  /* 0x0000000c005c7947 */ /* 0x000fea0003800000 */
.L_x_24982:
        /* <DEDUP_REMOVED lines=8> */
.L_x_24987:
[----:B------:R1:W5:Y:S01]  /*2760*/  LDG.E.U8 R0, desc[UR36][R4.64] ;  /* 0x0000002404007981 */ /* 0x000362000c1e1100 */
[----:B------:R-:W-:Y:S05]  /*2770*/  BRA `(.L_x_24985) ;  /* 0x0000000c00347947 */ /* 0x000fea0003800000 */
.L_x_24986:
[----:B------:R2:W5:Y:S01]  /*2780*/  LDG.E.U16 R0, desc[UR36][R4.64] ;  /* 0x0000002404007981 */ /* 0x000562000c1e1500 */
[----:B------:R-:W-:Y:S05]  /*2790*/  BRA `(.L_x_24985) ;  /* 0x0000000c002c7947 */ /* 0x000fea0003800000 */
.L_x_24981:
        /* <DEDUP_REMOVED lines=10> */
.L_x_24989:
[----:B------:R-:W2:Y:S02]  /*2840*/  LDG.E.U16 R2, desc[UR36][R4.64] ;  /* 0x0000002404027981 */ /* 0x000ea4000c1e1500 */
[----:B--2---:R-:W-:-:S06]  /*2850*/  HADD2.F32 R2, -RZ, R2.H0_H0 ;  /* 0x20000002ff027230 */ /* 0x004fcc0000004100 */
[----:B------:R-:W0:Y:S02]  /*2860*/  F2I.S64.TRUNC R2, R2 ;  /* 0x0000000200027311 */ /* 0x000e24000020d900 */
[----:B0-----:R-:W-:Y:S01]  /*2870*/  PRMT R0, R2, 0x7610, R0 ;  /* 0x0000761002007816 */ /* 0x001fe20000000000 */
[----:B------:R-:W-:Y:S06]  /*2880*/  BRA `(.L_x_24985) ;  /* 0x0000000800f07947 */ /* 0x000fec0003800000 */
.L_x_24988:
        /* <DEDUP_REMOVED lines=10> */
.L_x_24991:
[----:B------:R-:W2:Y:S02]  /*2930*/  LDG.E.U16 R4, desc[UR36][R4.64] ;  /* 0x0000002404047981 */ /* 0x000ea4000c1e1500 */
[----:B--2---:R-:W-:-:S06]  /*2940*/  HADD2.F32 R2, -RZ, R4.H0_H0 ;  /* 0x20000004ff027230 */ /* 0x004fcc0000004100 */
[----:B------:R-:W0:Y:S02]  /*2950*/  F2I.S64.TRUNC R2, R2 ;  /* 0x0000000200027311 */ /* 0x000e24000020d900 */
[----:B0-----:R-:W-:Y:S01]  /*2960*/  PRMT R0, R2, 0x7610, R0 ;  /* 0x0000761002007816 */ /* 0x001fe20000000000 */
[----:B------:R-:W-:Y:S06]  /*2970*/  BRA `(.L_x_24985) ;  /* 0x0000000800b47947 */ /* 0x000fec0003800000 */
.L_x_24990:
[----:B------:R-:W2:Y:S02]  /*2980*/  LDG.E.64 R2, desc[UR36][R4.64] ;  /* 0x0000002404027981 */ /* 0x000ea4000c1e1b00 */
[----:B--2---:R-:W0:Y:S02]  /*2990*/  F2I.S64.F64.TRUNC R2, R2 ;  /* 0x0000000200027311 */ /* 0x004e24000030d900 */
[----:B0-----:R-:W-:Y:S01]  /*29a0*/  PRMT R0, R2, 0x7610, R0 ;  /* 0x0000761002007816 */ /* 0x001fe20000000000 */
[----:B------:R-:W-:Y:S06]  /*29b0*/  BRA `(.L_x_24985) ;  /* 0x0000000800a47947 */ /* 0x000fec0003800000 */
.L_x_24980:
        /* <DEDUP_REMOVED lines=12> */
.L_x_24994:
[----:B------:R-:W2:Y:S02]  /*2a80*/  LDG.E.64 R4, desc[UR36][R4.64] ;  /* 0x0000002404047981 */ /* 0x000ea4000c1e1b00 */
[----:B--2---:R-:W0:Y:S02]  /*2a90*/  F2I.S64.F64.TRUNC R2, R4 ;  /* 0x0000000400027311 */ /* 0x004e24000030d900 */
[----:B0-----:R-:W-:Y:S01]  /*2aa0*/  PRMT R0, R2, 0x7610, R0 ;  /* 0x0000761002007816 */ /* 0x001fe20000000000 */
[----:B------:R-:W-:Y:S06]  /*2ab0*/  BRA `(.L_x_24985) ;  /* 0x0000000800647947 */ /* 0x000fec0003800000 */
.L_x_24993:
        /* <DEDUP_REMOVED lines=27> */
.L_x_24996:
        /* <DEDUP_REMOVED lines=14> */
.L_x_24995:
[----:B------:R-:W2:Y:S02]  /*2d50*/  LDG.E.U16 R2, desc[UR36][R4.64] ;  /* 0x0000002404027981 */ /* 0x000ea4000c1e1500 */
[----:B--2---:R-:W-:-:S06]  /*2d60*/  IMAD.U32 R2, R2, 0x10000, RZ ;  /* 0x0001000002027824 */ /* 0x004fcc00078e00ff */
[----:B------:R-:W0:Y:S02]  /*2d70*/  F2I.S64.TRUNC R2, R2 ;  /* 0x0000000200027311 */ /* 0x000e24000020d900 */
[----:B0-----:R-:W-:Y:S01]  /*2d80*/  PRMT R0, R2, 0x7610, R0 ;  /* 0x0000761002007816 */ /* 0x001fe20000000000 */
[----:B------:R-:W-:Y:S06]  /*2d90*/  BRA `(.L_x_24985) ;  /* 0x0000000400ac7947 */ /* 0x000fec0003800000 */
.L_x_24992:
        /* <DEDUP_REMOVED lines=10> */
.L_x_24999:
        /* <DEDUP_REMOVED lines=21> */
.L_x_25003:
[----:B------:R-:W-:Y:S05]  /*2f90*/  BSYNC.RECONVERGENT B1 ;  /* 0x0000000000017941 */ /* 0x000fea0003800200 */
.L_x_25002:
[----:B------:R-:W-:Y:S01]  /*2fa0*/  IMAD.SHL.U32 R0, R0, 0x100000, RZ ;  /* 0x0010000000007824 */ /* 0x000fe200078e00ff */
[----:B------:R-:W-:-:S04]  /*2fb0*/  LEA R2, R2, 0x3b800000, 0x17 ;  /* 0x3b80000002027811 */ /* 0x000fc800078eb8ff */
[----:B------:R-:W-:-:S07]  /*2fc0*/  LOP3.LUT R2, R2, R0, R7, 0xfe, !PT ;  /* 0x0000000002027212 */ /* 0x000fce00078efe07 */
.L_x_25001:
[----:B------:R-:W-:Y:S05]  /*2fd0*/  BSYNC.RECONVERGENT B0 ;  /* 0x0000000000007941 */ /* 0x000fea0003800200 */
.L_x_25000:
[----:B------:R-:W0:Y:S02]  /*2fe0*/  F2I.S64.TRUNC R2, R2 ;  /* 0x0000000200027311 */ /* 0x000e24000020d900 */
[----:B0-----:R-:W-:Y:S01]  /*2ff0*/  PRMT R0, R2, 0x7610, R0 ;  /* 0x0000761002007816 */ /* 0x001fe20000000000 */
[----:B------:R-:W-:Y:S06]  /*3000*/  BRA `(.L_x_24985) ;  /* 0x0000000400107947 */ /* 0x000fec0003800000 */
.L_x_24998:
        /* <DEDUP_REMOVED lines=21> */
.L_x_25007:
[----:B------:R-:W-:Y:S05]  /*3160*/  BSYNC.RECONVERGENT B1 ;  /* 0x0000000000017941 */ /* 0x000fea0003800200 */
.L_x_25006:
[----:B------:R-:W-:Y:S01]  /*3170*/  IMAD.SHL.U32 R0, R0, 0x200000, RZ ;  /* 0x0020000000007824 */ /* 0x000fe200078e00ff */
[----:B------:R-:W-:-:S04]  /*3180*/  LEA R2, R2, 0x37800000, 0x17 ;  /* 0x3780000002027811 */ /* 0x000fc800078eb8ff */
[----:B------:R-:W-:-:S07]  /*3190*/  LOP3.LUT R2, R2, R0, R7, 0xfe, !PT ;  /* 0x0000000002027212 */ /* 0x000fce00078efe07 */
.L_x_25005:
[----:B------:R-:W-:Y:S05]  /*31a0*/  BSYNC.RECONVERGENT B0 ;  /* 0x0000000000007941 */ /* 0x000fea0003800200 */
.L_x_25004:
[----:B------:R-:W0:Y:S02]  /*31b0*/  F2I.S64.TRUNC R2, R2 ;  /* 0x0000000200027311 */ /* 0x000e24000020d900 */
[----:B0-----:R-:W-:Y:S01]  /*31c0*/  PRMT R0, R2, 0x7610, R0 ;  /* 0x0000761002007816 */ /* 0x001fe20000000000 */
[----:B------:R-:W-:Y:S06]  /*31d0*/  BRA `(.L_x_24985) ;  /* 0x00000000009c7947 */ /* 0x000fec0003800000 */
.L_x_24997:
[----:B------:R-:W-:-:S09]  /*31e0*/  UISETP.NE.AND UP0, UPT, UR4, 0x1c, UPT ;  /* 0x0000001c0400788c */ /* 0x000fd2000bf05270 */
[----:B------:R-:W-:Y:S05]  /*31f0*/  BRA.U !UP0, `(.L_x_25008) ;  /* 0x0000000108907547 */ /* 0x000fea000b800000 */
[----:B------:R-:W-:-:S09]  /*3200*/  UISETP.NE.AND UP0, UPT, UR4, 0x1d, UPT ;  /* 0x0000001d0400788c */ /* 0x000fd2000bf05270 */
[----:B------:R-:W-:Y:S05]  /*3210*/  BRA.U !UP0, `(.L_x_25009) ;  /* 0x0000000108807547 */ /* 0x000fea000b800000 */
[----:B------:R-:W-:-:S09]  /*3220*/  UISETP.NE.AND UP0, UPT, UR4, 0x2c, UPT ;  /* 0x0000002c0400788c */ /* 0x000fd2000bf05270 */
[----:B------:R-:W-:Y:S05]  /*3230*/  BRA.U !UP0, `(.L_x_25010) ;  /* 0x0000000108487547 */ /* 0x000fea000b800000 */
.L_x_24984:
        /* <DEDUP_REMOVED lines=16> */
.L_x_25011:
[----:B------:R-:W-:Y:S01]  /*3340*/  PRMT R0, RZ, 0x7610, R0 ;  /* 0x00007610ff007816 */ /* 0x000fe20000000000 */
[----:B------:R-:W-:Y:S06]  /*3350*/  BRA `(.L_x_24985) ;  /* 0x00000000003c7947 */ /* 0x000fec0003800000 */
.L_x_25010:
        /* <DEDUP_REMOVED lines=8> */
.L_x_25013:
[----:B------:R-:W-:Y:S05]  /*33e0*/  BSYNC.RECONVERGENT B0 ;  /* 0x0000000000007941 */ /* 0x000fea0003800200 */
.L_x_25012:
[----:B------:R-:W0:Y:S02]  /*33f0*/  F2I.S64.TRUNC R2, R2 ;  /* 0x0000000200027311 */ /* 0x000e24000020d900 */
[----:B0-----:R-:W-:Y:S01]  /*3400*/  PRMT R0, R2, 0x7610, R0 ;  /* 0x0000761002007816 */ /* 0x001fe20000000000 */
[----:B------:R-:W-:Y:S06]  /*3410*/  BRA `(.L_x_24985) ;  /* 0x00000000000c7947 */ /* 0x000fec0003800000 */
.L_x_25009:
[----:B------:R0:W5:Y:S01]  /*3420*/  LDG.E.U8 R0, desc[UR36][R4.64] ;  /* 0x0000002404007981 */ /* 0x000162000c1e1100 */
[----:B------:R-:W-:Y:S05]  /*3430*/  BRA `(.L_x_24985) ;  /* 0x0000000000047947 */ /* 0x000fea0003800000 */
.L_x_25008:
[----:B------:R0:W5:Y:S02]  /*3440*/  LDG.E.U8 R0, desc[UR36][R4.64] ;  /* 0x0000002404007981 */ /* 0x000164000c1e1100 */
.L_x_24985:
        /* <DEDUP_REMOVED lines=18> */
.L_x_25018:
[----:B------:R1:W-:Y:S01]  /*3570*/  STG.E.U8 desc[UR36][R2.64], R5 ;  /* 0x0000000502007986 */ /* 0x0003e2000c101124 */
[----:B------:R-:W-:Y:S05]  /*3580*/  BRA `(.L_x_25020) ;  /* 0x0000000c00547947 */ /* 0x000fea0003800000 */
.L_x_25017:
        /* <DEDUP_REMOVED lines=10> */
.L_x_25022:
[----:B------:R-:W-:-:S05]  /*3630*/  LOP3.LUT R5, R5, 0xff, RZ, 0xc0, !PT ;  /* 0x000000ff05057812 */ /* 0x000fca00078ec0ff */
[----:B------:R3:W-:Y:S01]  /*3640*/  STG.E desc[UR36][R2.64], R5 ;  /* 0x0000000502007986 */ /* 0x0007e2000c101924 */
[----:B------:R-:W-:Y:S05]  /*3650*/  BRA `(.L_x_25020) ;  /* 0x0000000c00207947 */ /* 0x000fea0003800000 */
.L_x_25021:
[----:B------:R-:W-:-:S05]  /*3660*/  LOP3.LUT R5, R5, 0xff, RZ, 0xc0, !PT ;  /* 0x000000ff05057812 */ /* 0x000fca00078ec0ff */
[----:B------:R2:W-:Y:S01]  /*3670*/  STG.E.U16 desc[UR36][R2.64], R5 ;  /* 0x0000000502007986 */ /* 0x0005e2000c101524 */
[----:B------:R-:W-:Y:S05]  /*3680*/  BRA `(.L_x_25020) ;  /* 0x0000000c00147947 */ /* 0x000fea0003800000 */
.L_x_25016:
        /* <DEDUP_REMOVED lines=10> */
.L_x_25024:
[----:B------:R-:W-:-:S04]  /*3730*/  LOP3.LUT R5, R5, 0xff, RZ, 0xc0, !PT ;  /* 0x000000ff05057812 */ /* 0x000fc800078ec0ff */
[----:B------:R-:W0:Y:S02]  /*3740*/  I2F.U16 R0, R5 ;  /* 0x0000000500007306 */ /* 0x000e240000101000 */
[----:B0-----:R-:W-:-:S05]  /*3750*/  F2FP.F16.F32.PACK_AB R0, RZ, R0 ;  /* 0x00000000ff00723e */ /* 0x001fca00000000ff */
[----:B------:R0:W-:Y:S01]  /*3760*/  STG.E.U16 desc[UR36][R2.64], R0 ;  /* 0x0000000002007986 */ /* 0x0001e2000c101524 */
[----:B------:R-:W-:Y:S05]  /*3770*/  BRA `(.L_x_25020) ;  /* 0x0000000800d87947 */ /* 0x000fea0003800000 */
.L_x_25023:
        /* <DEDUP_REMOVED lines=11> */
.L_x_25026:
[----:B------:R-:W-:-:S06]  /*3830*/  LOP3.LUT R5, R5, 0xff, RZ, 0xc0, !PT ;  /* 0x000000ff05057812 */ /* 0x000fcc00078ec0ff */
[----:B------:R-:W0:Y:S02]  /*3840*/  I2F.U16 R5, R5 ;  /* 0x0000000500057306 */ /* 0x000e240000101000 */
[----:B0-----:R-:W-:-:S04]  /*3850*/  F2FP.F16.F32.PACK_AB R5, RZ, R5 ;  /* 0x00000005ff05723e */ /* 0x001fc800000000ff */
[----:B------:R-:W-:-:S05]  /*3860*/  PRMT R5, R5, 0x5410, RZ ;  /* 0x0000541005057816 */ /* 0x000fca00000000ff */
[----:B------:R0:W-:Y:S01]  /*3870*/  STG.E desc[UR36][R2.64], R5 ;  /* 0x0000000502007986 */ /* 0x0001e2000c101924 */
[----:B------:R-:W-:Y:S05]  /*3880*/  BRA `(.L_x_25020) ;  /* 0x0000000800947947 */ /* 0x000fea0003800000 */
.L_x_25025:
[----:B------:R-:W-:-:S06]  /*3890*/  LOP3.LUT R5, R5, 0xff, RZ, 0xc0, !PT ;  /* 0x000000ff05057812 */ /* 0x000fcc00078ec0ff */
[----:B------:R-:W0:Y:S02]  /*38a0*/  I2F.F64.U16 R4, R5 ;  /* 0x0000000500047312 */ /* 0x000e240000101800 */
[----:B0-----:R0:W-:Y:S01]  /*38b0*/  STG.E.64 desc[UR36][R2.64], R4 ;  /* 0x0000000402007986 */ /* 0x0011e2000c101b24 */
[----:B------:R-:W-:Y:S05]  /*38c0*/  BRA `(.L_x_25020) ;  /* 0x0000000800847947 */ /* 0x000fea0003800000 */
.L_x_25015:
        /* <DEDUP_REMOVED lines=12> */
.L_x_25029:
[----:B------:R-:W-:Y:S02]  /*3990*/  LOP3.LUT R5, R5, 0xff, RZ, 0xc0, !PT ;  /* 0x000000ff05057812 */ /* 0x000fe400078ec0ff */
[----:B------:R-:W-:-:S04]  /*39a0*/  CS2R R6, SRZ ;  /* 0x0000000000067805 */ /* 0x000fc8000001ff00 */
[----:B------:R-:W0:Y:S02]  /*39b0*/  I2F.F64.U16 R4, R5 ;  /* 0x0000000500047312 */ /* 0x000e240000101800 */
[----:B0-----:R0:W-:Y:S01]  /*39c0*/  STG.E.128 desc[UR36][R2.64], R4 ;  /* 0x0000000402007986 */ /* 0x0011e2000c101d24 */
[----:B------:R-:W-:Y:S05]  /*39d0*/  BRA `(.L_x_25020) ;  /* 0x0000000800407947 */ /* 0x000fea0003800000 */
.L_x_25028:
        /* <DEDUP_REMOVED lines=18> */
.L_x_25033:
[----:B------:R-:W-:Y:S05]  /*3b00*/  BSYNC.RECONVERGENT B0 ;  /* 0x0000000000007941 */ /* 0x000fea0003800200 */
.L_x_25032:
[----:B------:R0:W-:Y:S01]  /*3b10*/  STG.E.U8 desc[UR36][R2.64], R5 ;  /* 0x0000000502007986 */ /* 0x0001e2000c101124 */
[----:B------:R-:W-:Y:S05]  /*3b20*/  BRA `(.L_x_25020) ;  /* 0x0000000400ec7947 */ /* 0x000fea0003800000 */
.L_x_25031:
        /* <DEDUP_REMOVED lines=17> */
.L_x_25030:
[----:B------:R-:W-:-:S04]  /*3c40*/  LOP3.LUT R5, R5, 0xff, RZ, 0xc0, !PT ;  /* 0x000000ff05057812 */ /* 0x000fc800078ec0ff */
[----:B------:R-:W0:Y:S02]  /*3c50*/  I2F.U16 R0, R5 ;  /* 0x0000000500007306 */ /* 0x000e240000101000 */
[----:B0-----:R-:W-:-:S05]  /*3c60*/  F2FP.BF16.F32.PACK_AB R0, RZ, R0 ;  /* 0x00000000ff00723e */ /* 0x001fca00000010ff */
[----:B------:R0:W-:Y:S01]  /*3c70*/  STG.E.U16 desc[UR36][R2.64], R0 ;  /* 0x0000000002007986 */ /* 0x0001e2000c101524 */
[----:B------:R-:W-:Y:S05]  /*3c80*/  BRA `(.L_x_25020) ;  /* 0x0000000400947947 */ /* 0x000fea0003800000 */
.L_x_25027:
        /* <DEDUP_REMOVED lines=11> */
.L_x_25036:
        /* <DEDUP_REMOVED lines=13> */
.L_x_25039:
[----:B------:R-:W-:-:S04]  /*3e10*/  SHF.R.U32.HI R0, RZ, 0x14, R5 ;  /* 0x00000014ff007819 */ /* 0x000fc80000011605 */
[----:B------:R-:W-:-:S04]  /*3e20*/  LOP3.LUT R0, R0, 0x1, RZ, 0xc0, !PT ;  /* 0x0000000100007812 */ /* 0x000fc800078ec0ff */
[----:B------:R-:W-:-:S04]  /*3e30*/  IADD3 R0, PT, PT, R5, 0x487ffff, R0 ;  /* 0x0487ffff05007810 */ /* 0x000fc80007ffe000 */
[----:B------:R-:W-:-:S04]  /*3e40*/  SHF.R.U32.HI R0, RZ, 0x14, R0 ;  /* 0x00000014ff007819 */ /* 0x000fc80000011600 */
[----:B------:R-:W-:-:S07]  /*3e50*/  LOP3.LUT R4, R0, 0xff, RZ, 0xc0, !PT ;  /* 0x000000ff00047812 */ /* 0x000fce00078ec0ff */
.L_x_25040:
[----:B------:R-:W-:-:S07]  /*3e60*/  PRMT R0, R4, 0x7610, R0 ;  /* 0x0000761004007816 */ /* 0x000fce0000000000 */
.L_x_25038:
[----:B------:R-:W-:Y:S05]  /*3e70*/  BSYNC.RECONVERGENT B0 ;  /* 0x0000000000007941 */ /* 0x000fea0003800200 */
.L_x_25037:
[----:B------:R0:W-:Y:S01]  /*3e80*/  STG.E.U8 desc[UR36][R2.64], R0 ;  /* 0x0000000002007986 */ /* 0x0001e2000c101124 */
[----:B------:R-:W-:Y:S05]  /*3e90*/  BRA `(.L_x_25020) ;  /* 0x0000000400107947 */ /* 0x000fea0003800000 */
.L_x_25035:
        /* <DEDUP_REMOVED lines=13> */
.L_x_25043:
[----:B------:R-:W-:-:S04]  /*3f70*/  SHF.R.U32.HI R0, RZ, 0x15, R5 ;  /* 0x00000015ff007819 */ /* 0x000fc80000011605 */
[----:B------:R-:W-:-:S04]  /*3f80*/  LOP3.LUT R0, R0, 0x1, RZ, 0xc0, !PT ;  /* 0x0000000100007812 */ /* 0x000fc800078ec0ff */
[----:B------:R-:W-:-:S04]  /*3f90*/  IADD3 R0, PT, PT, R5, 0x88fffff, R0 ;  /* 0x088fffff05007810 */ /* 0x000fc80007ffe000 */
[----:B------:R-:W-:-:S04]  /*3fa0*/  SHF.R.U32.HI R0, RZ, 0x15, R0 ;  /* 0x00000015ff007819 */ /* 0x000fc80000011600 */
[----:B------:R-:W-:-:S07]  /*3fb0*/  LOP3.LUT R4, R0, 0xff, RZ, 0xc0, !PT ;  /* 0x000000ff00047812 */ /* 0x000fce00078ec0ff */
.L_x_25044:
[----:B------:R-:W-:-:S07]  /*3fc0*/  PRMT R0, R4, 0x7610, R0 ;  /* 0x0000761004007816 */ /* 0x000fce0000000000 */
.L_x_25042:
[----:B------:R-:W-:Y:S05]  /*3fd0*/  BSYNC.RECONVERGENT B0 ;  /* 0x0000000000007941 */ /* 0x000fea0003800200 */
.L_x_25041:
[----:B------:R0:W-:Y:S01]  /*3fe0*/  STG.E.U8 desc[UR36][R2.64], R0 ;  /* 0x0000000002007986 */ /* 0x0001e2000c101124 */
[----:B------:R-:W-:Y:S05]  /*3ff0*/  BRA `(.L_x_25020) ;  /* 0x0000000000b87947 */ /* 0x000fea0003800000 */
.L_x_25034:
[----:B------:R-:W-:-:S09]  /*4000*/  UISETP.NE.AND UP0, UPT, UR4, 0x1c, UPT ;  /* 0x0000001c0400788c */ /* 0x000fd2000bf05270 */
[----:B------:R-:W-:Y:S05]  /*4010*/  BRA.U !UP0, `(.L_x_25045) ;  /* 0x0000000108a87547 */ /* 0x000fea000b800000 */
[----:B------:R-:W-:-:S09]  /*4020*/  UISETP.NE.AND UP0, UPT, UR4, 0x1d, UPT ;  /* 0x0000001d0400788c */ /* 0x000fd2000bf05270 */
[----:B------:R-:W-:Y:S05]  /*4030*/  BRA.U !UP0, `(.L_x_25046) ;  /* 0x0000000108907547 */ /* 0x000fea000b800000 */
[----:B------:R-:W-:-:S09]  /*4040*/  UISETP.NE.AND UP0, UPT, UR4, 0x2c, UPT ;  /* 0x0000002c0400788c */ /* 0x000fd2000bf05270 */
[----:B------:R-:W-:Y:S05]  /*4050*/  BRA.U !UP0, `(.L_x_25047) ;  /* 0x0000000108447547 */ /* 0x000fea000b800000 */
.L_x_25019:
        /* <DEDUP_REMOVED lines=16> */
.L_x_25048:
[----:B------:R-:W-:Y:S05]  /*4160*/  BRA `(.L_x_25020) ;  /* 0x00000000005c7947 */ /* 0x000fea0003800000 */
.L_x_25047:
        /* <DEDUP_REMOVED lines=17> */
.L_x_25046:
[----:B------:R-:W-:Y:S01]  /*4280*/  LOP3.LUT R4, R5, 0xff, RZ, 0xc0, !PT ;  /* 0x000000ff05047812 */ /* 0x000fe200078ec0ff */
[----:B------:R-:W-:-:S05]  /*4290*/  HFMA2 R5, -RZ, RZ, 0, 0 ;  /* 0x00000000ff057431 */ /* 0x000fca00000001ff */
[----:B------:R0:W-:Y:S01]  /*42a0*/  STG.E.64 desc[UR36][R2.64], R4 ;  /* 0x0000000402007986 */ /* 0x0001e2000c101b24 */
[----:B------:R-:W-:Y:S05]  /*42b0*/  BRA `(.L_x_25020) ;  /* 0x0000000000087947 */ /* 0x000fea0003800000 */
.L_x_25045:
[----:B------:R-:W-:-:S05]  /*42c0*/  LOP3.LUT R5, R5, 0xff, RZ, 0xc0, !PT ;  /* 0x000000ff05057812 */ /* 0x000fca00078ec0ff */
[----:B------:R0:W-:Y:S02]  /*42d0*/  STG.E desc[UR36][R2.64], R5 ;  /* 0x0000000502007986 */ /* 0x0001e4000c101924 */
.L_x_25020:
[----:B------:R-:W-:Y:S05]  /*42e0*/  BSYNC.RECONVERGENT B6 ;  /* 0x0000000000067941 */ /* 0x000fea0003800200 */
.L_x_25014:
[----:B------:R-:W-:-:S07]  /*42f0*/  VIADD R17, R17, 0x80 ;  /* 0x0000008011117836 */ /* 0x000fce0000000000 */
.L_x_24944:
[----:B------:R-:W-:Y:S05]  /*4300*/  BSYNC.RECONVERGENT B7 ;  /* 0x0000000000077941 */ /* 0x000fea0003800200 */
.L_x_24943:
        /* <DEDUP_REMOVED lines=358> */
.L_x_25051:
        /* <DEDUP_REMOVED lines=16> */
.L_x_25055:
[----:B------:R3:W5:Y:S01]  /*5a70*/  LDG.E.U8 R19, desc[UR36][R4.64] ;  /* 0x0000002404137981 */ /* 0x000762000c1e1100 */
[----:B------:R-:W-:Y:S05]  /*5a80*/  BRA `(.L_x_25057) ;  /* 0x0000000c005c7947 */ /* 0x000fea0003800000 */
.L_x_25054:
        /* <DEDUP_REMOVED lines=8> */
.L_x_25059:
[----:B------:R0:W5:Y:S01]  /*5b10*/  LDG.E.U8 R19, desc[UR36][R4.64] ;  /* 0x0000002404137981 */ /* 0x000162000c1e1100 */
[----:B------:R-:W-:Y:S05]  /*5b20*/  BRA `(.L_x_25057) ;  /* 0x0000000c00347947 */ /* 0x000fea0003800000 */
.L_x_25058:
[----:B------:R0:W5:Y:S01]  /*5b30*/  LDG.E.U16 R19, desc[UR36][R4.64] ;  /* 0x0000002404137981 */ /* 0x000162000c1e1500 */
[----:B------:R-:W-:Y:S05]  /*5b40*/  BRA `(.L_x_25057) ;  /* 0x0000000c002c7947 */ /* 0x000fea0003800000 */
.L_x_25053:
        /* <DEDUP_REMOVED lines=10> */
.L_x_25061:
[----:B------:R-:W2:Y:S02]  /*5bf0*/  LDG.E.U16 R2, desc[UR36][R4.64] ;  /* 0x0000002404027981 */ /* 0x000ea4000c1e1500 */
[----:B--2---:R-:W-:-:S06]  /*5c00*/  HADD2.F32 R2, -RZ, R2.H0_H0 ;  /* 0x20000002ff027230 */ /* 0x004fcc0000004100 */
[----:B------:R-:W0:Y:S02]  /*5c10*/  F2I.S64.TRUNC R2, R2 ;  /* 0x0000000200027311 */ /* 0x000e24000020d900 */
[----:B0-----:R-:W-:Y:S01]  /*5c20*/  PRMT R19, R2, 0x7610, R19 ;  /* 0x0000761002137816 */ /* 0x001fe20000000013 */
[----:B------:R-:W-:Y:S06]  /*5c30*/  BRA `(.L_x_25057) ;  /* 0x0000000800f07947 */ /* 0x000fec0003800000 */
.L_x_25060:
        /* <DEDUP_REMOVED lines=10> */
.L_x_25063:
[----:B------:R-:W2:Y:S02]  /*5ce0*/  LDG.E.U16 R4, desc[UR36][R4.64] ;  /* 0x0000002404047981 */ /* 0x000ea4000c1e1500 */
[----:B--2---:R-:W-:-:S06]  /*5cf0*/  HADD2.F32 R2, -RZ, R4.H0_H0 ;  /* 0x20000004ff027230 */ /* 0x004fcc0000004100 */
[----:B------:R-:W0:Y:S02]  /*5d00*/  F2I.S64.TRUNC R2, R2 ;  /* 0x0000000200027311 */ /* 0x000e24000020d900 */
[----:B0-----:R-:W-:Y:S01]  /*5d10*/  PRMT R19, R2, 0x7610, R19 ;  /* 0x0000761002137816 */ /* 0x001fe20000000013 */
[----:B------:R-:W-:Y:S06]  /*5d20*/  BRA `(.L_x_25057) ;  /* 0x0000000800b47947 */ /* 0x000fec0003800000 */
.L_x_25062:
[----:B------:R-:W2:Y:S02]  /*5d30*/  LDG.E.64 R2, desc[UR36][R4.64] ;  /* 0x0000002404027981 */ /* 0x000ea4000c1e1b00 */
[----:B--2---:R-:W0:Y:S02]  /*5d40*/  F2I.S64.F64.TRUNC R2, R2 ;  /* 0x0000000200027311 */ /* 0x004e24000030d900 */
[----:B0-----:R-:W-:Y:S01]  /*5d50*/  PRMT R19, R2, 0x7610, R19 ;  /* 0x0000761002137816 */ /* 0x001fe20000000013 */
[----:B------:R-:W-:Y:S06]  /*5d60*/  BRA `(.L_x_25057) ;  /* 0x0000000800a47947 */ /* 0x000fec0003800000 */
.L_x_25052:
        /* <DEDUP_REMOVED lines=12> */
.L_x_25066:
[----:B------:R-:W2:Y:S02]  /*5e30*/  LDG.E.64 R4, desc[UR36][R4.64] ;  /* 0x0000002404047981 */ /* 0x000ea4000c1e1b00 */
[----:B--2---:R-:W0:Y:S02]  /*5e40*/  F2I.S64.F64.TRUNC R2, R4 ;  /* 0x0000000400027311 */ /* 0x004e24000030d900 */
[----:B0-----:R-:W-:Y:S01]  /*5e50*/  PRMT R19, R2, 0x7610, R19 ;  /* 0x0000761002137816 */ /* 0x001fe20000000013 */
[----:B------:R-:W-:Y:S06]  /*5e60*/  BRA `(.L_x_25057) ;  /* 0x0000000800647947 */ /* 0x000fec0003800000 */
.L_x_25065:
        /* <DEDUP_REMOVED lines=27> */
.L_x_25068:
        /* <DEDUP_REMOVED lines=14> */
.L_x_25067:
[----:B------:R-:W2:Y:S02]  /*6100*/  LDG.E.U16 R2, desc[UR36][R4.64] ;  /* 0x0000002404027981 */ /* 0x000ea4000c1e1500 */
[----:B--2---:R-:W-:-:S06]  /*6110*/  SHF.L.U32 R2, R2, 0x10, RZ ;  /* 0x0000001002027819 */ /* 0x004fcc00000006ff */
[----:B------:R-:W0:Y:S02]  /*6120*/  F2I.S64.TRUNC R2, R2 ;  /* 0x0000000200027311 */ /* 0x000e24000020d900 */
[----:B0-----:R-:W-:Y:S01]  /*6130*/  PRMT R19, R2, 0x7610, R19 ;  /* 0x0000761002137816 */ /* 0x001fe20000000013 */
[----:B------:R-:W-:Y:S06]  /*6140*/  BRA `(.L_x_25057) ;  /* 0x0000000400ac7947 */ /* 0x000fec0003800000 */
.L_x_25064:
        /* <DEDUP_REMOVED lines=10> */
.L_x_25071:
        /* <DEDUP_REMOVED lines=21> */
.L_x_25075:
[----:B------:R-:W-:Y:S05]  /*6340*/  BSYNC.RECONVERGENT B1 ;  /* 0x0000000000017941 */ /* 0x000fea0003800200 */
.L_x_25074:
[----:B------:R-:W-:Y:S02]  /*6350*/  SHF.L.U32 R0, R0, 0x14, RZ ;  /* 0x0000001400007819 */ /* 0x000fe400000006ff */
[----:B------:R-:W-:-:S04]  /*6360*/  LEA R2, R2, 0x3b800000, 0x17 ;  /* 0x3b80000002027811 */ /* 0x000fc800078eb8ff */
[----:B------:R-:W-:-:S07]  /*6370*/  LOP3.LUT R2, R2, R0, R7, 0xfe, !PT ;  /* 0x0000000002027212 */ /* 0x000fce00078efe07 */
.L_x_25073:
[----:B------:R-:W-:Y:S05]  /*6380*/  BSYNC.RECONVERGENT B0 ;  /* 0x0000000000007941 */ /* 0x000fea0003800200 */
.L_x_25072:
[----:B------:R-:W0:Y:S02]  /*6390*/  F2I.S64.TRUNC R2, R2 ;  /* 0x0000000200027311 */ /* 0x000e24000020d900 */
[----:B0-----:R-:W-:Y:S01]  /*63a0*/  PRMT R19, R2, 0x7610, R19 ;  /* 0x0000761002137816 */ /* 0x001fe20000000013 */
[----:B------:R-:W-:Y:S06]  /*63b0*/  BRA `(.L_x_25057) ;  /* 0x0000000400107947 */ /* 0x000fec0003800000 */
.L_x_25070:
        /* <DEDUP_REMOVED lines=21> */
.L_x_25079:
[----:B------:R-:W-:Y:S05]  /*6510*/  BSYNC.RECONVERGENT B1 ;  /* 0x0000000000017941 */ /* 0x000fea0003800200 */
.L_x_25078:
[----:B------:R-:W-:Y:S02]  /*6520*/  SHF.L.U32 R0, R0, 0x15, RZ ;  /* 0x0000001500007819 */ /* 0x000fe400000006ff */
[----:B------:R-:W-:-:S04]  /*6530*/  LEA R2, R2, 0x37800000, 0x17 ;  /* 0x3780000002027811 */ /* 0x000fc800078eb8ff */
[----:B------:R-:W-:-:S07]  /*6540*/  LOP3.LUT R2, R2, R0, R7, 0xfe, !PT ;  /* 0x0000000002027212 */ /* 0x000fce00078efe07 */
.L_x_25077:
[----:B------:R-:W-:Y:S05]  /*6550*/  BSYNC.RECONVERGENT B0 ;  /* 0x0000000000007941 */ /* 0x000fea0003800200 */
.L_x_25076:
[----:B------:R-:W0:Y:S02]  /*6560*/  F2I.S64.TRUNC R2, R2 ;  /* 0x0000000200027311 */ /* 0x000e24000020d900 */
[----:B0-----:R-:W-:Y:S01]  /*6570*/  PRMT R19, R2, 0x7610, R19 ;  /* 0x0000761002137816 */ /* 0x001fe20000000013 */
[----:B------:R-:W-:Y:S06]  /*6580*/  BRA `(.L_x_25057) ;  /* 0x00000000009c7947 */ /* 0x000fec0003800000 */
.L_x_25069:
        /* <DEDUP_REMOVED lines=14> */
.L_x_25083:
[----:B------:R-:W-:Y:S05]  /*6670*/  BSYNC.RECONVERGENT B0 ;  /* 0x0000000000007941 */ /* 0x000fea0003800200 */
.L_x_25082:
[----:B------:R-:W0:Y:S02]  /*6680*/  F2I.S64.TRUNC R2, R2 ;  /* 0x0000000200027311 */ /* 0x000e24000020d900 */
[----:B0-----:R-:W-:Y:S01]  /*6690*/  PRMT R19, R2, 0x7610, R19 ;  /* 0x0000761002137816 */ /* 0x001fe20000000013 */
[----:B------:R-:W-:Y:S06]  /*66a0*/  BRA `(.L_x_25057) ;  /* 0x0000000000547947 */ /* 0x000fec0003800000 */
.L_x_25056:
        /* <DEDUP_REMOVED lines=16> */
.L_x_25084:
[----:B------:R-:W-:Y:S01]  /*67b0*/  PRMT R19, RZ, 0x7610, R19 ;  /* 0x00007610ff137816 */ /* 0x000fe20000000013 */
[----:B------:R-:W-:Y:S06]  /*67c0*/  BRA `(.L_x_25057) ;  /* 0x00000000000c7947 */ /* 0x000fec0003800000 */
.L_x_25081:
[----:B------:R2:W5:Y:S01]  /*67d0*/  LDG.E.U8 R19, desc[UR36][R4.64] ;  /* 0x0000002404137981 */ /* 0x000562000c1e1100 */
[----:B------:R-:W-:Y:S05]  /*67e0*/  BRA `(.L_x_25057) ;  /* 0x0000000000047947 */ /* 0x000fea0003800000 */
.L_x_25080:
[----:B------:R1:W5:Y:S02]  /*67f0*/  LDG.E.U8 R19, desc[UR36][R4.64] ;  /* 0x0000002404137981 */ /* 0x000364000c1e1100 */
.L_x_25057:
        /* <DEDUP_REMOVED lines=16> */
.L_x_25088:
[----:B------:R0:W5:Y:S01]  /*6900*/  LDG.E.U8 R0, desc[UR36][R4.64] ;  /* 0x0000002404007981 */ /* 0x000162000c1e1100 */
[----:B------:R-:W-:Y:S05]  /*6910*/  BRA `(.L_x_25090) ;  /* 0x0000000c005c7947 */ /* 0x000fea0003800000 */
.L_x_25087:
        /* <DEDUP_REMOVED lines=8> */
.L_x_25092:
[----:B------:R3:W5:Y:S01]  /*69a0*/  LDG.E.U8 R0, desc[UR36][R4.64] ;  /* 0x0000002404007981 */ /* 0x000762000c1e1100 */
[----:B------:R-:W-:Y:S05]  /*69b0*/  BRA `(.L_x_25090) ;  /* 0x0000000c00347947 */ /* 0x000fea0003800000 */
.L_x_25091:
[----:B------:R0:W5:Y:S01]  /*69c0*/  LDG.E.U16 R0, desc[UR36][R4.64] ;  /* 0x0000002404007981 */ /* 0x000162000c1e1500 */
[----:B------:R-:W-:Y:S05]  /*69d0*/  BRA `(.L_x_25090) ;  /* 0x0000000c002c7947 */ /* 0x000fea0003800000 */
.L_x_25086:
        /* <DEDUP_REMOVED lines=10> */
.L_x_25094:
[----:B------:R-:W2:Y:S02]  /*6a80*/  LDG.E.U16 R2, desc[UR36][R4.64] ;  /* 0x0000002404027981 */ /* 0x000ea4000c1e1500 */
[----:B--2---:R-:W-:-:S06]  /*6a90*/  HADD2.F32 R2, -RZ, R2.H0_H0 ;  /* 0x20000002ff027230 */ /* 0x004fcc0000004100 */
[----:B------:R-:W0:Y:S02]  /*6aa0*/  F2I.S64.TRUNC R2, R2 ;  /* 0x0000000200027311 */ /* 0x000e24000020d900 */
[----:B0-----:R-:W-:Y:S01]  /*6ab0*/  PRMT R0, R2, 0x7610, R0 ;  /* 0x0000761002007816 */ /* 0x001fe20000000000 */
[----:B------:R-:W-:Y:S06]  /*6ac0*/  BRA `(.L_x_25090) ;  /* 0x0000000800f07947 */ /* 0x000fec0003800000 */
.L_x_25093:
        /* <DEDUP_REMOVED lines=10> */
.L_x_25096:
[----:B------:R-:W2:Y:S02]  /*6b70*/  LDG.E.U16 R4, desc[UR36][R4.64] ;  /* 0x0000002404047981 */ /* 0x000ea4000c1e1500 */
[----:B--2---:R-:W-:-:S06]  /*6b80*/  HADD2.F32 R2, -RZ, R4.H0_H0 ;  /* 0x20000004ff027230 */ /* 0x004fcc0000004100 */
[----:B------:R-:W0:Y:S02]  /*6b90*/  F2I.S64.TRUNC R2, R2 ;  /* 0x0000000200027311 */ /* 0x000e24000020d900 */
[----:B0-----:R-:W-:Y:S01]  /*6ba0*/  PRMT R0, R2, 0x7610, R0 ;  /* 0x0000761002007816 */ /* 0x001fe20000000000 */
[----:B------:R-:W-:Y:S06]  /*6bb0*/  BRA `(.L_x_25090) ;  /* 0x0000000800b47947 */ /* 0x000fec0003800000 */
.L_x_25095:
[----:B------:R-:W2:Y:S02]  /*6bc0*/  LDG.E.64 R2, desc[UR36][R4.64] ;  /* 0x0000002404027981 */ /* 0x000ea4000c1e1b00 */
[----:B--2---:R-:W0:Y:S02]  /*6bd0*/  F2I.S64.F64.TRUNC R2, R2 ;  /* 0x0000000200027311 */ /* 0x004e24000030d900 */
[----:B0-----:R-:W-:Y:S01]  /*6be0*/  PRMT R0, R2, 0x7610, R0 ;  /* 0x0000761002007816 */ /* 0x001fe20000000000 */
[----:B------:R-:W-:Y:S06]  /*6bf0*/  BRA `(.L_x_25090) ;  /* 0x0000000800a47947 */ /* 0x000fec0003800000 */
.L_x_25085:
        /* <DEDUP_REMOVED lines=12> */
.L_x_25099:
[----:B------:R-:W2:Y:S02]  /*6cc0*/  LDG.E.64 R4, desc[UR36][R4.64] ;  /* 0x0000002404047981 */ /* 0x000ea4000c1e1b00 */
[----:B--2---:R-:W0:Y:S02]  /*6cd0*/  F2I.S64.F64.TRUNC R2, R4 ;  /* 0x0000000400027311 */ /* 0x004e24000030d900 */
[----:B0-----:R-:W-:Y:S01]  /*6ce0*/  PRMT R0, R2, 0x7610, R0 ;  /* 0x0000761002007816 */ /* 0x001fe20000000000 */
[----:B------:R-:W-:Y:S06]  /*6cf0*/  BRA `(.L_x_25090) ;  /* 0x0000000800647947 */ /* 0x000fec0003800000 */
.L_x_25098:
        /* <DEDUP_REMOVED lines=27> */
.L_x_25101:
        /* <DEDUP_REMOVED lines=14> */
.L_x_25100:
[----:B------:R-:W2:Y:S02]  /*6f90*/  LDG.E.U16 R2, desc[UR36][R4.64] ;  /* 0x0000002404027981 */ /* 0x000ea4000c1e1500 */
[----:B--2---:R-:W-:-:S06]  /*6fa0*/  IMAD.U32 R2, R2, 0x10000, RZ ;  /* 0x0001000002027824 */ /* 0x004fcc00078e00ff */
[----:B------:R-:W0:Y:S02]  /*6fb0*/  F2I.S64.TRUNC R2, R2 ;  /* 0x0000000200027311 */ /* 0x000e24000020d900 */
[----:B0-----:R-:W-:Y:S01]  /*6fc0*/  PRMT R0, R2, 0x7610, R0 ;  /* 0x0000761002007816 */ /* 0x001fe20000000000 */
[----:B------:R-:W-:Y:S06]  /*6fd0*/  BRA `(.L_x_25090) ;  /* 0x0000000400ac7947 */ /* 0x000fec0003800000 */
.L_x_25097:
        /* <DEDUP_REMOVED lines=10> */
.L_x_25104:
        /* <DEDUP_REMOVED lines=21> */
.L_x_25108:
[----:B------:R-:W-:Y:S05]  /*71d0*/  BSYNC.RECONVERGENT B1 ;  /* 0x0000000000017941 */ /* 0x000fea0003800200 */
.L_x_25107:
[----:B------:R-:W-:Y:S01]  /*71e0*/  IMAD.SHL.U32 R0, R0, 0x100000, RZ ;  /* 0x0010000000007824 */ /* 0x000fe200078e00ff */
[----:B------:R-:W-:-:S04]  /*71f0*/  LEA R2, R2, 0x3b800000, 0x17 ;  /* 0x3b80000002027811 */ /* 0x000fc800078eb8ff */
[----:B------:R-:W-:-:S07]  /*7200*/  LOP3.LUT R2, R2, R0, R7, 0xfe, !PT ;  /* 0x0000000002027212 */ /* 0x000fce00078efe07 */
.L_x_25106:
[----:B------:R-:W-:Y:S05]  /*7210*/  BSYNC.RECONVERGENT B0 ;  /* 0x0000000000007941 */ /* 0x000fea0003800200 */
.L_x_25105:
[----:B------:R-:W0:Y:S02]  /*7220*/  F2I.S64.TRUNC R2, R2 ;  /* 0x0000000200027311 */ /* 0x000e24000020d900 */
[----:B0-----:R-:W-:Y:S01]  /*7230*/  PRMT R0, R2, 0x7610, R0 ;  /* 0x0000761002007816 */ /* 0x001fe20000000000 */
[----:B------:R-:W-:Y:S06]  /*7240*/  BRA `(.L_x_25090) ;  /* 0x0000000400107947 */ /* 0x000fec0003800000 */
.L_x_25103:
        /* <DEDUP_REMOVED lines=21> */
.L_x_25112:
[----:B------:R-:W-:Y:S05]  /*73a0*/  BSYNC.RECONVERGENT B1 ;  /* 0x0000000000017941 */ /* 0x000fea0003800200 */
.L_x_25111:
[----:B------:R-:W-:Y:S01]  /*73b0*/  IMAD.SHL.U32 R0, R0, 0x200000, RZ ;  /* 0x0020000000007824 */ /* 0x000fe200078e00ff */
[----:B------:R-:W-:-:S04]  /*73c0*/  LEA R2, R2, 0x37800000, 0x17 ;  /* 0x3780000002027811 */ /* 0x000fc800078eb8ff */
[----:B------:R-:W-:-:S07]  /*73d0*/  LOP3.LUT R2, R2, R0, R7, 0xfe, !PT ;  /* 0x0000000002027212 */ /* 0x000fce00078efe07 */
.L_x_25110:
[----:B------:R-:W-:Y:S05]  /*73e0*/  BSYNC.RECONVERGENT B0 ;  /* 0x0000000000007941 */ /* 0x000fea0003800200 */
.L_x_25109:
[----:B------:R-:W0:Y:S02]  /*73f0*/  F2I.S64.TRUNC R2, R2 ;  /* 0x0000000200027311 */ /* 0x000e24000020d900 */
[----:B0-----:R-:W-:Y:S01]  /*7400*/  PRMT R0, R2, 0x7610, R0 ;  /* 0x0000761002007816 */ /* 0x001fe20000000000 */
[----:B------:R-:W-:Y:S06]  /*7410*/  BRA `(.L_x_25090) ;  /* 0x00000000009c7947 */ /* 0x000fec0003800000 */
.L_x_25102:
        /* <DEDUP_REMOVED lines=14> */
.L_x_25116:
[----:B------:R-:W-:Y:S05]  /*7500*/  BSYNC.RECONVERGENT B0 ;  /* 0x0000000000007941 */ /* 0x000fea0003800200 */
.L_x_25115:
[----:B------:R-:W0:Y:S02]  /*7510*/  F2I.S64.TRUNC R2, R2 ;  /* 0x0000000200027311 */ /* 0x000e24000020d900 */
[----:B0-----:R-:W-:Y:S01]  /*7520*/  PRMT R0, R2, 0x7610, R0 ;  /* 0x0000761002007816 */ /* 0x001fe20000000000 */
[----:B------:R-:W-:Y:S06]  /*7530*/  BRA `(.L_x_25090) ;  /* 0x0000000000547947 */ /* 0x000fec0003800000 */
.L_x_25089:
        /* <DEDUP_REMOVED lines=16> */
.L_x_25117:
[----:B------:R-:W-:Y:S01]  /*7640*/  PRMT R0, RZ, 0x7610, R0 ;  /* 0x00007610ff007816 */ /* 0x000fe20000000000 */
[----:B------:R-:W-:Y:S06]  /*7650*/  BRA `(.L_x_25090) ;  /* 0x00000000000c7947 */ /* 0x000fec0003800000 */
.L_x_25114:
[----:B------:R1:W5:Y:S01]  /*7660*/  LDG.E.U8 R0, desc[UR36][R4.64] ;  /* 0x0000002404007981 */ /* 0x000362000c1e1100 */
[----:B------:R-:W-:Y:S05]  /*7670*/  BRA `(.L_x_25090) ;  /* 0x0000000000047947 */ /* 0x000fea0003800000 */
.L_x_25113:
[----:B------:R2:W5:Y:S02]  /*7680*/  LDG.E.U8 R0, desc[UR36][R4.64] ;  /* 0x0000002404007981 */ /* 0x000564000c1e1100 */
.L_x_25090:
        /* <DEDUP_REMOVED lines=18> */
.L_x_25122:
[----:B------:R4:W-:Y:S01]  /*77b0*/  STG.E.U8 desc[UR36][R2.64], R5 ;  /* 0x0000000502007986 */ /* 0x0009e2000c101124 */
[----:B------:R-:W-:Y:S05]  /*77c0*/  BRA `(.L_x_25124) ;  /* 0x0000000c00507947 */ /* 0x000fea0003800000 */
.L_x_25121:
        /* <DEDUP_REMOVED lines=10> */
.L_x_25126:
[----:B------:R-:W-:-:S05]  /*7870*/  LOP3.LUT R5, R5, 0xff, RZ, 0xc0, !PT ;  /* 0x000000ff05057812 */ /* 0x000fca00078ec0ff */
[----:B------:R2:W-:Y:S01]  /*7880*/  STG.E desc[UR36][R2.64], R5 ;  /* 0x0000000502007986 */ /* 0x0005e2000c101924 */
[----:B------:R-:W-:Y:S05]  /*7890*/  BRA `(.L_x_25124) ;  /* 0x0000000c001c7947 */ /* 0x000fea0003800000 */
.L_x_25125:
[----:B------:R-:W-:-:S05]  /*78a0*/  LOP3.LUT R5, R5, 0xff, RZ, 0xc0, !PT ;  /* 0x000000ff05057812 */ /* 0x000fca00078ec0ff */
[----:B------:R0:W-:Y:S01]  /*78b0*/  STG.E.U16 desc[UR36][R2.64], R5 ;  /* 0x0000000502007986 */ /* 0x0001e2000c101524 */
[----:B------:R-:W-:Y:S05]  /*78c0*/  BRA `(.L_x_25124) ;  /* 0x0000000c00107947 */ /* 0x000fea0003800000 */
.L_x_25120:
        /* <DEDUP_REMOVED lines=10> */
.L_x_25128:
[----:B------:R-:W-:-:S04]  /*7970*/  LOP3.LUT R5, R5, 0xff, RZ, 0xc0, !PT ;  /* 0x000000ff05057812 */ /* 0x000fc800078ec0ff */
[----:B------:R-:W0:Y:S02]  /*7980*/  I2F.U16 R0, R5 ;  /* 0x0000000500007306 */ /* 0x000e240000101000 */
[----:B0-----:R-:W-:-:S05]  /*7990*/  F2FP.F16.F32.PACK_AB R0, RZ, R0 ;  /* 0x00000000ff00723e */ /* 0x001fca00000000ff */
[----:B------:R0:W-:Y:S01]  /*79a0*/  STG.E.U16 desc[UR36][R2.64], R0 ;  /* 0x0000000002007986 */ /* 0x0001e2000c101524 */
[----:B------:R-:W-:Y:S05]  /*79b0*/  BRA `(.L_x_25124) ;  /* 0x0000000800d47947 */ /* 0x000fea0003800000 */
.L_x_25127:
        /* <DEDUP_REMOVED lines=11> */
.L_x_25130:
[----:B------:R-:W-:-:S06]  /*7a70*/  LOP3.LUT R5, R5, 0xff, RZ, 0xc0, !PT ;  /* 0x000000ff05057812 */ /* 0x000fcc00078ec0ff */
[----:B------:R-:W0:Y:S02]  /*7a80*/  I2F.U16 R5, R5 ;  /* 0x0000000500057306 */ /* 0x000e240000101000 */
[----:B0-----:R-:W-:-:S04]  /*7a90*/  F2FP.F16.F32.PACK_AB R5, RZ, R5 ;  /* 0x00000005ff05723e */ /* 0x001fc800000000ff */
[----:B------:R-:W-:-:S05]  /*7aa0*/  PRMT R5, R5, 0x5410, RZ ;  /* 0x0000541005057816 */ /* 0x000fca00000000ff */
[----:B------:R0:W-:Y:S01]  /*7ab0*/  STG.E desc[UR36][R2.64], R5 ;  /* 0x0000000502007986 */ /* 0x0001e2000c101924 */
[----:B------:R-:W-:Y:S05]  /*7ac0*/  BRA `(.L_x_25124) ;  /* 0x0000000800907947 */ /* 0x000fea0003800000 */
.L_x_25129:
[----:B------:R-:W-:-:S06]  /*7ad0*/  LOP3.LUT R5, R5, 0xff, RZ, 0xc0, !PT ;  /* 0x000000ff05057812 */ /* 0x000fcc00078ec0ff */
[----:B------:R-:W0:Y:S02]  /*7ae0*/  I2F.F64.U16 R4, R5 ;  /* 0x0000000500047312 */ /* 0x000e240000101800 */
[----:B0-----:R0:W-:Y:S01]  /*7af0*/  STG.E.64 desc[UR36][R2.64], R4 ;  /* 0x0000000402007986 */ /* 0x0011e2000c101b24 */
[----:B------:R-:W-:Y:S05]  /*7b00*/  BRA `(.L_x_25124) ;  /* 0x0000000800807947 */ /* 0x000fea0003800000 */
.L_x_25119:
        /* <DEDUP_REMOVED lines=13> */
.L_x_25134:
        /* <DEDUP_REMOVED lines=18> */
.L_x_25136:
[----:B------:R-:W-:Y:S05]  /*7d00*/  BSYNC.RECONVERGENT B0 ;  /* 0x0000000000007941 */ /* 0x000fea0003800200 */
.L_x_25135:
[----:B------:R0:W-:Y:S01]  /*7d10*/  STG.E.U8 desc[UR36][R2.64], R0 ;  /* 0x0000000002007986 */ /* 0x0001e2000c101124 */
[----:B------:R-:W-:Y:S05]  /*7d20*/  BRA `(.L_x_25124) ;  /* 0x0000000400f87947 */ /* 0x000fea0003800000 */
.L_x_25133:
        /* <DEDUP_REMOVED lines=18> */
.L_x_25138:
[----:B------:R-:W-:Y:S05]  /*7e50*/  BSYNC.RECONVERGENT B0 ;  /* 0x0000000000007941 */ /* 0x000fea0003800200 */
.L_x_25137:
[----:B------:R0:W-:Y:S01]  /*7e60*/  STG.E.U8 desc[UR36][R2.64], R0 ;  /* 0x0000000002007986 */ /* 0x0001e2000c101124 */
[----:B------:R-:W-:Y:S05]  /*7e70*/  BRA `(.L_x_25124) ;  /* 0x0000000400a47947 */ /* 0x000fea0003800000 */
.L_x_25132:
        /* <DEDUP_REMOVED lines=23> */
.L_x_25140:
[----:B------:R-:W-:Y:S01]  /*7ff0*/  LOP3.LUT R4, R5, 0xff, RZ, 0xc0, !PT ;  /* 0x000000ff05047812 */ /* 0x000fe200078ec0ff */
[----:B------:R-:W-:-:S05]  /*8000*/  IMAD.MOV.U32 R5, RZ, RZ, RZ ;  /* 0x000000ffff057224 */ /* 0x000fca00078e00ff */
[----:B------:R0:W-:Y:S01]  /*8010*/  STG.E.64 desc[UR36][R2.64], R4 ;  /* 0x0000000402007986 */ /* 0x0001e2000c101b24 */
[----:B------:R-:W-:Y:S05]  /*8020*/  BRA `(.L_x_25124) ;  /* 0x0000000400387947 */ /* 0x000fea0003800000 */
.L_x_25139:
[----:B------:R-:W-:-:S05]  /*8030*/  LOP3.LUT R5, R5, 0xff, RZ, 0xc0, !PT ;  /* 0x000000ff05057812 */ /* 0x000fca00078ec0ff */
[----:B------:R0:W-:Y:S01]  /*8040*/  STG.E desc[UR36][R2.64], R5 ;  /* 0x0000000502007986 */ /* 0x0001e2000c101924 */
[----:B------:R-:W-:Y:S05]  /*8050*/  BRA `(.L_x_25124) ;  /* 0x00000004002c7947 */ /* 0x000fea0003800000 */
.L_x_25131:
        /* <DEDUP_REMOVED lines=10> */
.L_x_25142:
[----:B------:R-:W-:Y:S02]  /*8100*/  LOP3.LUT R5, R5, 0xff, RZ, 0xc0, !PT ;  /* 0x000000ff05057812 */ /* 0x000fe400078ec0ff */
[----:B------:R-:W-:-:S04]  /*8110*/  CS2R R6, SRZ ;  /* 0x0000000000067805 */ /* 0x000fc8000001ff00 */
[----:B------:R-:W0:Y:S02]  /*8120*/  I2F.F64.U16 R4, R5 ;  /* 0x0000000500047312 */ /* 0x000e240000101800 */
[----:B0-----:R0:W-:Y:S01]  /*8130*/  STG.E.128 desc[UR36][R2.64], R4 ;  /* 0x0000000402007986 */ /* 0x0011e2000c101d24 */
[----:B------:R-:W-:Y:S05]  /*8140*/  BRA `(.L_x_25124) ;  /* 0x0000000000f07947 */ /* 0x000fea0003800000 */
.L_x_25141:
[----:B------:R-:W-:-:S09]  /*8150*/  UISETP.NE.AND UP0, UPT, UR4, 0xf, UPT ;  /* 0x0000000f0400788c */ /* 0x000fd2000bf05270 */
[----:B------:R-:W-:Y:S05]  /*8160*/  BRA.U !UP0, `(.L_x_25143) ;  /* 0x0000000108d87547 */ /* 0x000fea000b800000 */
[----:B------:R-:W-:-:S09]  /*8170*/  UISETP.NE.AND UP0, UPT, UR4, 0x17, UPT ;  /* 0x000000170400788c */ /* 0x000fd2000bf05270 */
[----:B------:R-:W-:Y:S05]  /*8180*/  BRA.U !UP0, `(.L_x_25144) ;  /* 0x0000000108887547 */ /* 0x000fea000b800000 */
[----:B------:R-:W-:-:S09]  /*8190*/  UISETP.NE.AND UP0, UPT, UR4, 0x18, UPT ;  /* 0x000000180400788c */ /* 0x000fd2000bf05270 */
[----:B------:R-:W-:Y:S05]  /*81a0*/  BRA.U !UP0, `(.L_x_25145) ;  /* 0x0000000108447547 */ /* 0x000fea000b800000 */
.L_x_25123:
        /* <DEDUP_REMOVED lines=16> */
.L_x_25146:
[----:B------:R-:W-:Y:S05]  /*82b0*/  BRA `(.L_x_25124) ;  /* 0x0000000000947947 */ /* 0x000fea0003800000 */
.L_x_25145:
        /* <DEDUP_REMOVED lines=12> */
.L_x_25148:
[----:B------:R-:W-:Y:S05]  /*8380*/  BSYNC.RECONVERGENT B0 ;  /* 0x0000000000007941 */ /* 0x000fea0003800200 */
.L_x_25147:
[----:B------:R0:W-:Y:S01]  /*8390*/  STG.E.U8 desc[UR36][R2.64], R5 ;  /* 0x0000000502007986 */ /* 0x0001e2000c101124 */
[----:B------:R-:W-:Y:S05]  /*83a0*/  BRA `(.L_x_25124) ;  /* 0x0000000000587947 */ /* 0x000fea0003800000 */
.L_x_25144:
        /* <DEDUP_REMOVED lines=13> */
.L_x_25149:
[----:B------:R-:W-:Y:S01]  /*8480*/  IMAD.MOV.U32 R5, RZ, RZ, 0x7f ;  /* 0x0000007fff057424 */ /* 0x000fe200078e00ff */
[----:B------:R-:W-:-:S04]  /*8490*/  ISETP.GT.U32.AND P0, PT, R7, 0x7f800000, PT ;  /* 0x7f8000000700780c */ /* 0x000fc80003f04070 */
[----:B------:R-:W-:-:S05]  /*84a0*/  SEL R5, R5, 0x7c, P0 ;  /* 0x0000007c05057807 */ /* 0x000fca0000000000 */
[----:B------:R0:W-:Y:S01]  /*84b0*/  STG.E.U8 desc[UR36][R2.64], R5 ;  /* 0x0000000502007986 */ /* 0x0001e2000c101124 */
[----:B------:R-:W-:Y:S05]  /*84c0*/  BRA `(.L_x_25124) ;  /* 0x0000000000107947 */ /* 0x000fea0003800000 */
.L_x_25143:
[----:B------:R-:W-:-:S04]  /*84d0*/  LOP3.LUT R5, R5, 0xff, RZ, 0xc0, !PT ;  /* 0x000000ff05057812 */ /* 0x000fc800078ec0ff */
[----:B------:R-:W0:Y:S02]  /*84e0*/  I2F.U16 R0, R5 ;  /* 0x0000000500007306 */ /* 0x000e240000101000 */
[----:B0-----:R-:W-:-:S05]  /*84f0*/  F2FP.BF16.F32.PACK_AB R0, RZ, R0 ;  /* 0x00000000ff00723e */ /* 0x001fca00000010ff */
[----:B------:R0:W-:Y:S02]  /*8500*/  STG.E.U16 desc[UR36][R2.64], R0 ;  /* 0x0000000002007986 */ /* 0x0001e4000c101524 */
.L_x_25124:
[----:B------:R-:W-:Y:S05]  /*8510*/  BSYNC.RECONVERGENT B6 ;  /* 0x0000000000067941 */ /* 0x000fea0003800200 */
.L_x_25118:
[----:B------:R-:W-:-:S07]  /*8520*/  VIADD R17, R17, 0x80 ;  /* 0x0000008011117836 */ /* 0x000fce0000000000 */
.L_x_25050:
[----:B------:R-:W-:Y:S05]  /*8530*/  BSYNC.RECONVERGENT B7 ;  /* 0x0000000000077941 */ /* 0x000fea0003800200 */
.L_x_25049:
        /* <DEDUP_REMOVED lines=358> */
.L_x_25152:
        /* <DEDUP_REMOVED lines=16> */
.L_x_25156:
[----:B------:R3:W5:Y:S01]  /*9ca0*/  LDG.E.U8 R19, desc[UR36][R4.64] ;  /* 0x0000002404137981 */ /* 0x000762000c1e1100 */
[----:B------:R-:W-:Y:S05]  /*9cb0*/  BRA `(.L_x_25158) ;  /* 0x0000000c005c7947 */ /* 0x000fea0003800000 */
.L_x_25155:
        /* <DEDUP_REMOVED lines=8> */
.L_x_25160:
[----:B------:R0:W5:Y:S01]  /*9d40*/  LDG.E.U8 R19, desc[UR36][R4.64] ;  /* 0x0000002404137981 */ /* 0x000162000c1e1100 */
[----:B------:R-:W-:Y:S05]  /*9d50*/  BRA `(.L_x_25158) ;  /* 0x0000000c00347947 */ /* 0x000fea0003800000 */
.L_x_25159:
[----:B------:R0:W5:Y:S01]  /*9d60*/  LDG.E.U16 R19, desc[UR36][R4.64] ;  /* 0x0000002404137981 */ /* 0x000162000c1e1500 */
[----:B------:R-:W-:Y:S05]  /*9d70*/  BRA `(.L_x_25158) ;  /* 0x0000000c002c7947 */ /* 0x000fea0003800000 */
.L_x_25154:
        /* <DEDUP_REMOVED lines=10> */
.L_x_25162:
[----:B------:R-:W2:Y:S02]  /*9e20*/  LDG.E.U16 R2, desc[UR36][R4.64] ;  /* 0x0000002404027981 */ /* 0x000ea4000c1e1500 */
[----:B--2---:R-:W-:-:S06]  /*9e30*/  HADD2.F32 R2, -RZ, R2.H0_H0 ;  /* 0x20000002ff027230 */ /* 0x004fcc0000004100 */
[----:B------:R-:W0:Y:S02]  /*9e40*/  F2I.S64.TRUNC R2, R2 ;  /* 0x0000000200027311 */ /* 0x000e24000020d900 */
[----:B0-----:R-:W-:Y:S01]  /*9e50*/  PRMT R19, R2, 0x7610, R19 ;  /* 0x0000761002137816 */ /* 0x001fe20000000013 */
[----:B------:R-:W-:Y:S06]  /*9e60*/  BRA `(.L_x_25158) ;  /* 0x0000000800f07947 */ /* 0x000fec0003800000 */
.L_x_25161:
        /* <DEDUP_REMOVED lines=10> */
.L_x_25164:
[----:B------:R-:W2:Y:S02]  /*9f10*/  LDG.E.U16 R4, desc[UR36][R4.64] ;  /* 0x0000002404047981 */ /* 0x000ea4000c1e1500 */
[----:B--2---:R-:W-:-:S06]  /*9f20*/  HADD2.F32 R2, -RZ, R4.H0_H0 ;  /* 0x20000004ff027230 */ /* 0x004fcc0000004100 */
[----:B------:R-:W0:Y:S02]  /*9f30*/  F2I.S64.TRUNC R2, R2 ;  /* 0x0000000200027311 */ /* 0x000e24000020d900 */
[----:B0-----:R-:W-:Y:S01]  /*9f40*/  PRMT R19, R2, 0x7610, R19 ;  /* 0x0000761002137816 */ /* 0x001fe20000000013 */
[----:B------:R-:W-:Y:S06]  /*9f50*/  BRA `(.L_x_25158) ;  /* 0x0000000800b47947 */ /* 0x000fec0003800000 */
.L_x_25163:
[----:B------:R-:W2:Y:S02]  /*9f60*/  LDG.E.64 R2, desc[UR36][R4.64] ;  /* 0x0000002404027981 */ /* 0x000ea4000c1e1b00 */
[----:B--2---:R-:W0:Y:S02]  /*9f70*/  F2I.S64.F64.TRUNC R2, R2 ;  /* 0x0000000200027311 */ /* 0x004e24000030d900 */
[----:B0-----:R-:W-:Y:S01]  /*9f80*/  PRMT R19, R2, 0x7610, R19 ;  /* 0x0000761002137816 */ /* 0x001fe20000000013 */
[----:B------:R-:W-:Y:S06]  /*9f90*/  BRA `(.L_x_25158) ;  /* 0x0000000800a47947 */ /* 0x000fec0003800000 */
.L_x_25153:
        /* <DEDUP_REMOVED lines=12> */
.L_x_25167:
[----:B------:R-:W2:Y:S02]  /*a060*/  LDG.E.64 R4, desc[UR36][R4.64] ;  /* 0x0000002404047981 */ /* 0x000ea4000c1e1b00 */
[----:B--2---:R-:W0:Y:S02]  /*a070*/  F2I.S64.F64.TRUNC R2, R4 ;  /* 0x0000000400027311 */ /* 0x004e24000030d900 */
[----:B0-----:R-:W-:Y:S01]  /*a080*/  PRMT R19, R2, 0x7610, R19 ;  /* 0x0000761002137816 */ /* 0x001fe20000000013 */
[----:B------:R-:W-:Y:S06]  /*a090*/  BRA `(.L_x_25158) ;  /* 0x0000000800647947 */ /* 0x000fec0003800000 */
.L_x_25166:
        /* <DEDUP_REMOVED lines=27> */
.L_x_25169:
        /* <DEDUP_REMOVED lines=14> */
.L_x_25168:
[----:B------:R-:W2:Y:S02]  /*a330*/  LDG.E.U16 R2, desc[UR36][R4.64] ;  /* 0x0000002404027981 */ /* 0x000ea4000c1e1500 */
[----:B--2---:R-:W-:-:S06]  /*a340*/  IMAD.U32 R2, R2, 0x10000, RZ ;  /* 0x0001000002027824 */ /* 0x004fcc00078e00ff */
[----:B------:R-:W0:Y:S02]  /*a350*/  F2I.S64.TRUNC R2, R2 ;  /* 0x0000000200027311 */ /* 0x000e24000020d900 */
[----:B0-----:R-:W-:Y:S01]  /*a360*/  PRMT R19, R2, 0x7610, R19 ;  /* 0x0000761002137816 */ /* 0x001fe20000000013 */
[----:B------:R-:W-:Y:S06]  /*a370*/  BRA `(.L_x_25158) ;  /* 0x0000000400ac7947 */ /* 0x000fec0003800000 */
.L_x_25165:
        /* <DEDUP_REMOVED lines=10> */
.L_x_25172:
        /* <DEDUP_REMOVED lines=21> */
.L_x_25176:
[----:B------:R-:W-:Y:S05]  /*a570*/  BSYNC.RECONVERGENT B1 ;  /* 0x0000000000017941 */ /* 0x000fea0003800200 */
.L_x_25175:
[----:B------:R-:W-:Y:S02]  /*a580*/  SHF.L.U32 R0, R0, 0x14, RZ ;  /* 0x0000001400007819 */ /* 0x000fe400000006ff */
[----:B------:R-:W-:-:S04]  /*a590*/  LEA R2, R2, 0x3b800000, 0x17 ;  /* 0x3b80000002027811 */ /* 0x000fc800078eb8ff */
[----:B------:R-:W-:-:S07]  /*a5a0*/  LOP3.LUT R2, R2, R0, R7, 0xfe, !PT ;  /* 0x0000000002027212 */ /* 0x000fce00078efe07 */
.L_x_25174:
[----:B------:R-:W-:Y:S05]  /*a5b0*/  BSYNC.RECONVERGENT B0 ;  /* 0x0000000000007941 */ /* 0x000fea0003800200 */
.L_x_25173:
[----:B------:R-:W0:Y:S02]  /*a5c0*/  F2I.S64.TRUNC R2, R2 ;  /* 0x0000000200027311 */ /* 0x000e24000020d900 */
[----:B0-----:R-:W-:Y:S01]  /*a5d0*/  PRMT R19, R2, 0x7610, R19 ;  /* 0x0000761002137816 */ /* 0x001fe20000000013 */
[----:B------:R-:W-:Y:S06]  /*a5e0*/  BRA `(.L_x_25158) ;  /* 0x0000000400107947 */ /* 0x000fec0003800000 */
.L_x_25171:
        /* <DEDUP_REMOVED lines=21> */
.L_x_25180:
[----:B------:R-:W-:Y:S05]  /*a740*/  BSYNC.RECONVERGENT B1 ;  /* 0x0000000000017941 */ /* 0x000fea0003800200 */
.L_x_25179:
[----:B------:R-:W-:Y:S01]  /*a750*/  IMAD.SHL.U32 R0, R0, 0x200000, RZ ;  /* 0x0020000000007824 */ /* 0x000fe200078e00ff */
[----:B------:R-:W-:-:S04]  /*a760*/  LEA R2, R2, 0x37800000, 0x17 ;  /* 0x3780000002027811 */ /* 0x000fc800078eb8ff */
[----:B------:R-:W-:-:S07]  /*a770*/  LOP3.LUT R2, R2, R0, R7, 0xfe, !PT ;  /* 0x0000000002027212 */ /* 0x000fce00078efe07 */
.L_x_25178:
[----:B------:R-:W-:Y:S05]  /*a780*/  BSYNC.RECONVERGENT B0 ;  /* 0x0000000000007941 */ /* 0x000fea0003800200 */
.L_x_25177:
[----:B------:R-:W0:Y:S02]  /*a790*/  F2I.S64.TRUNC R2, R2 ;  /* 0x0000000200027311 */ /* 0x000e24000020d900 */
[----:B0-----:R-:W-:Y:S01]  /*a7a0*/  PRMT R19, R2, 0x7610, R19 ;  /* 0x0000761002137816 */ /* 0x001fe20000000013 */
[----:B------:R-:W-:Y:S06]  /*a7b0*/  BRA `(.L_x_25158) ;  /* 0x00000000009c7947 */ /* 0x000fec0003800000 */
.L_x_25170:
        /* <DEDUP_REMOVED lines=14> */
.L_x_25184:
[----:B------:R-:W-:Y:S05]  /*a8a0*/  BSYNC.RECONVERGENT B0 ;  /* 0x0000000000007941 */ /* 0x000fea0003800200 */
.L_x_25183:
[----:B------:R-:W0:Y:S02]  /*a8b0*/  F2I.S64.TRUNC R2, R2 ;  /* 0x0000000200027311 */ /* 0x000e24000020d900 */
[----:B0-----:R-:W-:Y:S01]  /*a8c0*/  PRMT R19, R2, 0x7610, R19 ;  /* 0x0000761002137816 */ /* 0x001fe20000000013 */
[----:B------:R-:W-:Y:S06]  /*a8d0*/  BRA `(.L_x_25158) ;  /* 0x0000000000547947 */ /* 0x000fec0003800000 */
.L_x_25157:
        /* <DEDUP_REMOVED lines=16> */
.L_x_25185:
[----:B------:R-:W-:Y:S01]  /*a9e0*/  PRMT R19, RZ, 0x7610, R19 ;  /* 0x00007610ff137816 */ /* 0x000fe20000000013 */
[----:B------:R-:W-:Y:S06]  /*a9f0*/  BRA `(.L_x_25158) ;  /* 0x00000000000c7947 */ /* 0x000fec0003800000 */
.L_x_25182:
[----:B------:R2:W5:Y:S01]  /*aa00*/  LDG.E.U8 R19, desc[UR36][R4.64] ;  /* 0x0000002404137981 */ /* 0x000562000c1e1100 */
[----:B------:R-:W-:Y:S05]  /*aa10*/  BRA `(.L_x_25158) ;  /* 0x0000000000047947 */ /* 0x000fea0003800000 */
.L_x_25181:
[----:B------:R1:W5:Y:S02]  /*aa20*/  LDG.E.U8 R19, desc[UR36][R4.64] ;  /* 0x0000002404137981 */ /* 0x000364000c1e1100 */
.L_x_25158:
        /* <DEDUP_REMOVED lines=16> */
.L_x_25189:
[----:B------:R0:W5:Y:S01]  /*ab30*/  LDG.E.U8 R0, desc[UR36][R4.64] ;  /* 0x0000002404007981 */ /* 0x000162000c1e1100 */
[----:B------:R-:W-:Y:S05]  /*ab40*/  BRA `(.L_x_25191) ;  /* 0x0000000c005c7947 */ /* 0x000fea0003800000 */
.L_x_25188:
        /* <DEDUP_REMOVED lines=8> */
.L_x_25193:
[----:B------:R4:W5:Y:S01]  /*abd0*/  LDG.E.U8 R0, desc[UR36][R4.64] ;  /* 0x0000002404007981 */ /* 0x000962000c1e1100 */
[----:B------:R-:W-:Y:S05]  /*abe0*/  BRA `(.L_x_25191) ;  /* 0x0000000c00347947 */ /* 0x000fea0003800000 */
.L_x_25192:
[----:B------:R0:W5:Y:S01]  /*abf0*/  LDG.E.U16 R0, desc[UR36][R4.64] ;  /* 0x0000002404007981 */ /* 0x000162000c1e1500 */
[----:B------:R-:W-:Y:S05]  /*ac00*/  BRA `(.L_x_25191) ;  /* 0x0000000c002c7947 */ /* 0x000fea0003800000 */
.L_x_25187:
        /* <DEDUP_REMOVED lines=10> */
.L_x_25195:
[----:B------:R-:W2:Y:S02]  /*acb0*/  LDG.E.U16 R2, desc[UR36][R4.64] ;  /* 0x0000002404027981 */ /* 0x000ea4000c1e1500 */
[----:B--2---:R-:W-:-:S06]  /*acc0*/  HADD2.F32 R2, -RZ, R2.H0_H0 ;  /* 0x20000002ff027230 */ /* 0x004fcc0000004100 */
[----:B------:R-:W0:Y:S02]  /*acd0*/  F2I.S64.TRUNC R2, R2 ;  /* 0x0000000200027311 */ /* 0x000e24000020d900 */
[----:B0-----:R-:W-:Y:S01]  /*ace0*/  PRMT R0, R2, 0x7610, R0 ;  /* 0x0000761002007816 */ /* 0x001fe20000000000 */
[----:B------:R-:W-:Y:S06]  /*acf0*/  BRA `(.L_x_25191) ;  /* 0x0000000800f07947 */ /* 0x000fec0003800000 */
.L_x_25194:
        /* <DEDUP_REMOVED lines=10> */
.L_x_25197:
[----:B------:R-:W2:Y:S02]  /*ada0*/  LDG.E.U16 R4, desc[UR36][R4.64] ;  /* 0x0000002404047981 */ /* 0x000ea4000c1e1500 */
[----:B--2---:R-:W-:-:S06]  /*adb0*/  HADD2.F32 R2, -RZ, R4.H0_H0 ;  /* 0x20000004ff027230 */ /* 0x004fcc0000004100 */
[----:B------:R-:W0:Y:S02]  /*adc0*/  F2I.S64.TRUNC R2, R2 ;  /* 0x0000000200027311 */ /* 0x000e24000020d900 */
[----:B0-----:R-:W-:Y:S01]  /*add0*/  PRMT R0, R2, 0x7610, R0 ;  /* 0x0000761002007816 */ /* 0x001fe20000000000 */
[----:B------:R-:W-:Y:S06]  /*ade0*/  BRA `(.L_x_25191) ;  /* 0x0000000800b47947 */ /* 0x000fec0003800000 */
.L_x_25196:
[----:B------:R-:W2:Y:S02]  /*adf0*/  LDG.E.64 R2, desc[UR36][R4.64] ;  /* 0x0000002404027981 */ /* 0x000ea4000c1e1b00 */
[----:B--2---:R-:W0:Y:S02]  /*ae00*/  F2I.S64.F64.TRUNC R2, R2 ;  /* 0x0000000200027311 */ /* 0x004e24000030d900 */
[----:B0-----:R-:W-:Y:S01]  /*ae10*/  PRMT R0, R2, 0x7610, R0 ;  /* 0x0000761002007816 */ /* 0x001fe20000000000 */
[----:B------:R-:W-:Y:S06]  /*ae20*/  BRA `(.L_x_25191) ;  /* 0x0000000800a47947 */ /* 0x000fec0003800000 */
.L_x_25186:
        /* <DEDUP_REMOVED lines=12> */
.L_x_25200:
[----:B------:R-:W2:Y:S02]  /*aef0*/  LDG.E.64 R4, desc[UR36][R4.64] ;  /* 0x0000002404047981 */ /* 0x000ea4000c1e1b00 */
[----:B--2---:R-:W0:Y:S02]  /*af00*/  F2I.S64.F64.TRUNC R2, R4 ;  /* 0x0000000400027311 */ /* 0x004e24000030d900 */
[----:B0-----:R-:W-:Y:S01]  /*af10*/  PRMT R0, R2, 0x7610, R0 ;  /* 0x0000761002007816 */ /* 0x001fe20000000000 */
[----:B------:R-:W-:Y:S06]  /*af20*/  BRA `(.L_x_25191) ;  /* 0x0000000800647947 */ /* 0x000fec0003800000 */
.L_x_25199:
        /* <DEDUP_REMOVED lines=27> */
.L_x_25202:
        /* <DEDUP_REMOVED lines=14> */
.L_x_25201:
[----:B------:R-:W2:Y:S02]  /*b1c0*/  LDG.E.U16 R2, desc[UR36][R4.64] ;  /* 0x0000002404027981 */ /* 0x000ea4000c1e1500 */
[----:B--2---:R-:W-:-:S06]  /*b1d0*/  SHF.L.U32 R2, R2, 0x10, RZ ;  /* 0x0000001002027819 */ /* 0x004fcc00000006ff */
[----:B------:R-:W0:Y:S02]  /*b1e0*/  F2I.S64.TRUNC R2, R2 ;  /* 0x0000000200027311 */ /* 0x000e24000020d900 */
[----:B0-----:R-:W-:Y:S01]  /*b1f0*/  PRMT R0, R2, 0x7610, R0 ;  /* 0x0000761002007816 */ /* 0x001fe20000000000 */
[----:B------:R-:W-:Y:S06]  /*b200*/  BRA `(.L_x_25191) ;  /* 0x0000000400ac7947 */ /* 0x000fec0003800000 */
.L_x_25198:
        /* <DEDUP_REMOVED lines=10> */
.L_x_25205:
        /* <DEDUP_REMOVED lines=21> */
.L_x_25209:
[----:B------:R-:W-:Y:S05]  /*b400*/  BSYNC.RECONVERGENT B1 ;  /* 0x0000000000017941 */ /* 0x000fea0003800200 */
.L_x_25208:
[----:B------:R-:W-:Y:S01]  /*b410*/  IMAD.SHL.U32 R0, R0, 0x100000, RZ ;  /* 0x0010000000007824 */ /* 0x000fe200078e00ff */
[----:B------:R-:W-:-:S04]  /*b420*/  LEA R2, R2, 0x3b800000, 0x17 ;  /* 0x3b80000002027811 */ /* 0x000fc800078eb8ff */
[----:B------:R-:W-:-:S07]  /*b430*/  LOP3.LUT R2, R2, R0, R7, 0xfe, !PT ;  /* 0x0000000002027212 */ /* 0x000fce00078efe07 */
.L_x_25207:
[----:B------:R-:W-:Y:S05]  /*b440*/  BSYNC.RECONVERGENT B0 ;  /* 0x0000000000007941 */ /* 0x000fea0003800200 */
.L_x_25206:
[----:B------:R-:W0:Y:S02]  /*b450*/  F2I.S64.TRUNC R2, R2 ;  /* 0x0000000200027311 */ /* 0x000e24000020d900 */
[----:B0-----:R-:W-:Y:S01]  /*b460*/  PRMT R0, R2, 0x7610, R0 ;  /* 0x0000761002007816 */ /* 0x001fe20000000000 */
[----:B------:R-:W-:Y:S06]  /*b470*/  BRA `(.L_x_25191) ;  /* 0x0000000400107947 */ /* 0x000fec0003800000 */
.L_x_25204:
        /* <DEDUP_REMOVED lines=21> */
.L_x_25213:
[----:B------:R-:W-:Y:S05]  /*b5d0*/  BSYNC.RECONVERGENT B1 ;  /* 0x0000000000017941 */ /* 0x000fea0003800200 */
.L_x_25212:
[----:B------:R-:W-:Y:S01]  /*b5e0*/  IMAD.SHL.U32 R0, R0, 0x200000, RZ ;  /* 0x0020000000007824 */ /* 0x000fe200078e00ff */
[----:B------:R-:W-:-:S04]  /*b5f0*/  LEA R2, R2, 0x37800000, 0x17 ;  /* 0x3780000002027811 */ /* 0x000fc800078eb8ff */
[----:B------:R-:W-:-:S07]  /*b600*/  LOP3.LUT R2, R2, R0, R7, 0xfe, !PT ;  /* 0x0000000002027212 */ /* 0x000fce00078efe07 */
.L_x_25211:
[----:B------:R-:W-:Y:S05]  /*b610*/  BSYNC.RECONVERGENT B0 ;  /* 0x0000000000007941 */ /* 0x000fea0003800200 */
.L_x_25210:
[----:B------:R-:W0:Y:S02]  /*b620*/  F2I.S64.TRUNC R2, R2 ;  /* 0x0000000200027311 */ /* 0x000e24000020d900 */
[----:B0-----:R-:W-:Y:S01]  /*b630*/  PRMT R0, R2, 0x7610, R0 ;  /* 0x0000761002007816 */ /* 0x001fe20000000000 */
[----:B------:R-:W-:Y:S06]  /*b640*/  BRA `(.L_x_25191) ;  /* 0x00000000009c7947 */ /* 0x000fec0003800000 */
.L_x_25203:
        /* <DEDUP_REMOVED lines=14> */
.L_x_25217:
[----:B------:R-:W-:Y:S05]  /*b730*/  BSYNC.RECONVERGENT B0 ;  /* 0x0000000000007941 */ /* 0x000fea0003800200 */
.L_x_25216:
[----:B------:R-:W0:Y:S02]  /*b740*/  F2I.S64.TRUNC R2, R2 ;  /* 0x0000000200027311 */ /* 0x000e24000020d900 */
[----:B0-----:R-:W-:Y:S01]  /*b750*/  PRMT R0, R2, 0x7610, R0 ;  /* 0x0000761002007816 */ /* 0x001fe20000000000 */
[----:B------:R-:W-:Y:S06]  /*b760*/  BRA `(.L_x_25191) ;  /* 0x0000000000547947 */ /* 0x000fec0003800000 */
.L_x_25190:
        /* <DEDUP_REMOVED lines=16> */
.L_x_25218:
[----:B------:R-:W-:Y:S01]  /*b870*/  PRMT R0, RZ, 0x7610, R0 ;  /* 0x00007610ff007816 */ /* 0x000fe20000000000 */
[----:B------:R-:W-:Y:S06]  /*b880*/  BRA `(.L_x_25191) ;  /* 0x00000000000c7947 */ /* 0x000fec0003800000 */
.L_x_25215:
[----:B------:R2:W5:Y:S01]  /*b890*/  LDG.E.U8 R0, desc[UR36][R4.64] ;  /* 0x0000002404007981 */ /* 0x000562000c1e1100 */
[----:B------:R-:W-:Y:S05]  /*b8a0*/  BRA `(.L_x_25191) ;  /* 0x0000000000047947 */ /* 0x000fea0003800000 */
.L_x_25214:
[----:B------:R1:W5:Y:S02]  /*b8b0*/  LDG.E.U8 R0, desc[UR36][R4.64] ;  /* 0x0000002404007981 */ /* 0x000364000c1e1100 */
.L_x_25191:
        /* <DEDUP_REMOVED lines=18> */
.L_x_25223:
[----:B------:R4:W-:Y:S01]  /*b9e0*/  STG.E.U8 desc[UR36][R2.64], R5 ;  /* 0x0000000502007986 */ /* 0x0009e2000c101124 */
[----:B------:R-:W-:Y:S05]  /*b9f0*/  BRA `(.L_x_25225) ;  /* 0x0000000c00507947 */ /* 0x000fea0003800000 */
.L_x_25222:
        /* <DEDUP_REMOVED lines=10> */
.L_x_25227:
[----:B------:R-:W-:-:S05]  /*baa0*/  LOP3.LUT R5, R5, 0xff, RZ, 0xc0, !PT ;  /* 0x000000ff05057812 */ /* 0x000fca00078ec0ff */
[----:B------:R2:W-:Y:S01]  /*bab0*/  STG.E desc[UR36][R2.64], R5 ;  /* 0x0000000502007986 */ /* 0x0005e2000c101924 */
[----:B------:R-:W-:Y:S05]  /*bac0*/  BRA `(.L_x_25225) ;  /* 0x0000000c001c7947 */ /* 0x000fea0003800000 */
.L_x_25226:
[----:B------:R-:W-:-:S05]  /*bad0*/  LOP3.LUT R5, R5, 0xff, RZ, 0xc0, !PT ;  /* 0x000000ff05057812 */ /* 0x000fca00078ec0ff */
[----:B------:R0:W-:Y:S01]  /*bae0*/  STG.E.U16 desc[UR36][R2.64], R5 ;  /* 0x0000000502007986 */ /* 0x0001e2000c101524 */
[----:B------:R-:W-:Y:S05]  /*baf0*/  BRA `(.L_x_25225) ;  /* 0x0000000c00107947 */ /* 0x000fea0003800000 */
.L_x_25221:
        /* <DEDUP_REMOVED lines=10> */
.L_x_25229:
[----:B------:R-:W-:-:S04]  /*bba0*/  LOP3.LUT R5, R5, 0xff, RZ, 0xc0, !PT ;  /* 0x000000ff05057812 */ /* 0x000fc800078ec0ff */
[----:B------:R-:W0:Y:S02]  /*bbb0*/  I2F.U16 R0, R5 ;  /* 0x0000000500007306 */ /* 0x000e240000101000 */
[----:B0-----:R-:W-:-:S05]  /*bbc0*/  F2FP.F16.F32.PACK_AB R0, RZ, R0 ;  /* 0x00000000ff00723e */ /* 0x001fca00000000ff */
[----:B------:R0:W-:Y:S01]  /*bbd0*/  STG.E.U16 desc[UR36][R2.64], R0 ;  /* 0x0000000002007986 */ /* 0x0001e2000c101524 */
[----:B------:R-:W-:Y:S05]  /*bbe0*/  BRA `(.L_x_25225) ;  /* 0x0000000800d47947 */ /* 0x000fea0003800000 */
.L_x_25228:
        /* <DEDUP_REMOVED lines=11> */
.L_x_25231:
[----:B------:R-:W-:-:S06]  /*bca0*/  LOP3.LUT R5, R5, 0xff, RZ, 0xc0, !PT ;  /* 0x000000ff05057812 */ /* 0x000fcc00078ec0ff */
[----:B------:R-:W0:Y:S02]  /*bcb0*/  I2F.U16 R5, R5 ;  /* 0x0000000500057306 */ /* 0x000e240000101000 */
[----:B0-----:R-:W-:-:S04]  /*bcc0*/  F2FP.F16.F32.PACK_AB R5, RZ, R5 ;  /* 0x00000005ff05723e */ /* 0x001fc800000000ff */
[----:B------:R-:W-:-:S05]  /*bcd0*/  PRMT R5, R5, 0x5410, RZ ;  /* 0x0000541005057816 */ /* 0x000fca00000000ff */
[----:B------:R0:W-:Y:S01]  /*bce0*/  STG.E desc[UR36][R2.64], R5 ;  /* 0x0000000502007986 */ /* 0x0001e2000c101924 */
[----:B------:R-:W-:Y:S05]  /*bcf0*/  BRA `(.L_x_25225) ;  /* 0x0000000800907947 */ /* 0x000fea0003800000 */
.L_x_25230:
[----:B------:R-:W-:-:S06]  /*bd00*/  LOP3.LUT R5, R5, 0xff, RZ, 0xc0, !PT ;  /* 0x000000ff05057812 */ /* 0x000fcc00078ec0ff */
[----:B------:R-:W0:Y:S02]  /*bd10*/  I2F.F64.U16 R4, R5 ;  /* 0x0000000500047312 */ /* 0x000e240000101800 */
[----:B0-----:R0:W-:Y:S01]  /*bd20*/  STG.E.64 desc[UR36][R2.64], R4 ;  /* 0x0000000402007986 */ /* 0x0011e2000c101b24 */
[----:B------:R-:W-:Y:S05]  /*bd30*/  BRA `(.L_x_25225) ;  /* 0x0000000800807947 */ /* 0x000fea0003800000 */
.L_x_25220:
        /* <DEDUP_REMOVED lines=13> */
.L_x_25235:
        /* <DEDUP_REMOVED lines=18> */
.L_x_25237:
[----:B------:R-:W-:Y:S05]  /*bf30*/  BSYNC.RECONVERGENT B0 ;  /* 0x0000000000007941 */ /* 0x000fea0003800200 */
.L_x_25236:
[----:B------:R0:W-:Y:S01]  /*bf40*/  STG.E.U8 desc[UR36][R2.64], R0 ;  /* 0x0000000002007986 */ /* 0x0001e2000c101124 */
[----:B------:R-:W-:Y:S05]  /*bf50*/  BRA `(.L_x_25225) ;  /* 0x0000000400f87947 */ /* 0x000fea0003800000 */
.L_x_25234:
        /* <DEDUP_REMOVED lines=18> */
.L_x_25239:
[----:B------:R-:W-:Y:S05]  /*c080*/  BSYNC.RECONVERGENT B0 ;  /* 0x0000000000007941 */ /* 0x000fea0003800200 */
.L_x_25238:
[----:B------:R0:W-:Y:S01]  /*c090*/  STG.E.U8 desc[UR36][R2.64], R0 ;  /* 0x0000000002007986 */ /* 0x0001e2000c101124 */
[----:B------:R-:W-:Y:S05]  /*c0a0*/  BRA `(.L_x_25225) ;  /* 0x0000000400a47947 */ /* 0x000fea0003800000 */
.L_x_25233:
        /* <DEDUP_REMOVED lines=23> */
.L_x_25241:
[----:B------:R-:W-:Y:S01]  /*c220*/  LOP3.LUT R4, R5, 0xff, RZ, 0xc0, !PT ;  /* 0x000000ff05047812 */ /* 0x000fe200078ec0ff */
[----:B------:R-:W-:-:S05]  /*c230*/  IMAD.MOV.U32 R5, RZ, RZ, RZ ;  /* 0x000000ffff057224 */ /* 0x000fca00078e00ff */
[----:B------:R0:W-:Y:S01]  /*c240*/  STG.E.64 desc[UR36][R2.64], R4 ;  /* 0x0000000402007986 */ /* 0x0001e2000c101b24 */
[----:B------:R-:W-:Y:S05]  /*c250*/  BRA `(.L_x_25225) ;  /* 0x0000000400387947 */ /* 0x000fea0003800000 */
.L_x_25240:
[----:B------:R-:W-:-:S05]  /*c260*/  LOP3.LUT R5, R5, 0xff, RZ, 0xc0, !PT ;  /* 0x000000ff05057812 */ /* 0x000fca00078ec0ff */
[----:B------:R0:W-:Y:S01]  /*c270*/  STG.E desc[UR36][R2.64], R5 ;  /* 0x0000000502007986 */ /* 0x0001e2000c101924 */
[----:B------:R-:W-:Y:S05]  /*c280*/  BRA `(.L_x_25225) ;  /* 0x00000004002c7947 */ /* 0x000fea0003800000 */
.L_x_25232:
        /* <DEDUP_REMOVED lines=10> */
.L_x_25243:
[----:B------:R-:W-:Y:S02]  /*c330*/  LOP3.LUT R5, R5, 0xff, RZ, 0xc0, !PT ;  /* 0x000000ff05057812 */ /* 0x000fe400078ec0ff */
[----:B------:R-:W-:-:S04]  /*c340*/  CS2R R6, SRZ ;  /* 0x0000000000067805 */ /* 0x000fc8000001ff00 */
[----:B------:R-:W0:Y:S02]  /*c350*/  I2F.F64.U16 R4, R5 ;  /* 0x0000000500047312 */ /* 0x000e240000101800 */
[----:B0-----:R0:W-:Y:S01]  /*c360*/  STG.E.128 desc[UR36][R2.64], R4 ;  /* 0x0000000402007986 */ /* 0x0011e2000c101d24 */
[----:B------:R-:W-:Y:S05]  /*c370*/  BRA `(.L_x_25225) ;  /* 0x0000000000f07947 */ /* 0x000fea0003800000 */
.L_x_25242:
[----:B------:R-:W-:-:S09]  /*c380*/  UISETP.NE.AND UP0, UPT, UR4, 0xf, UPT ;  /* 0x0000000f0400788c */ /* 0x000fd2000bf05270 */
[----:B------:R-:W-:Y:S05]  /*c390*/  BRA.U !UP0, `(.L_x_25244) ;  /* 0x0000000108d87547 */ /* 0x000fea000b800000 */
[----:B------:R-:W-:-:S09]  /*c3a0*/  UISETP.NE.AND UP0, UPT, UR4, 0x17, UPT ;  /* 0x000000170400788c */ /* 0x000fd2000bf05270 */
[----:B------:R-:W-:Y:S05]  /*c3b0*/  BRA.U !UP0, `(.L_x_25245) ;  /* 0x0000000108887547 */ /* 0x000fea000b800000 */
[----:B------:R-:W-:-:S09]  /*c3c0*/  UISETP.NE.AND UP0, UPT, UR4, 0x18, UPT ;  /* 0x000000180400788c */ /* 0x000fd2000bf05270 */
[----:B------:R-:W-:Y:S05]  /*c3d0*/  BRA.U !UP0, `(.L_x_25246) ;  /* 0x0000000108447547 */ /* 0x000fea000b800000 */
.L_x_25224:
        /* <DEDUP_REMOVED lines=16> */
.L_x_25247:
[----:B------:R-:W-:Y:S05]  /*c4e0*/  BRA `(.L_x_25225) ;  /* 0x0000000000947947 */ /* 0x000fea0003800000 */
.L_x_25246:
        /* <DEDUP_REMOVED lines=12> */
.L_x_25249:
[----:B------:R-:W-:Y:S05]  /*c5b0*/  BSYNC.RECONVERGENT B0 ;  /* 0x0000000000007941 */ /* 0x000fea0003800200 */
.L_x_25248:
[----:B------:R0:W-:Y:S01]  /*c5c0*/  STG.E.U8 desc[UR36][R2.64], R5 ;  /* 0x0000000502007986 */ /* 0x0001e2000c101124 */
[----:B------:R-:W-:Y:S05]  /*c5d0*/  BRA `(.L_x_25225) ;  /* 0x0000000000587947 */ /* 0x000fea0003800000 */
.L_x_25245:
        /* <DEDUP_REMOVED lines=13> */
.L_x_25250:
[----:B------:R-:W-:Y:S01]  /*c6b0*/  IMAD.MOV.U32 R5, RZ, RZ, 0x7f ;  /* 0x0000007fff057424 */ /* 0x000fe200078e00ff */
[----:B------:R-:W-:-:S04]  /*c6c0*/  ISETP.GT.U32.AND P0, PT, R7, 0x7f800000, PT ;  /* 0x7f8000000700780c */ /* 0x000fc80003f04070 */
[----:B------:R-:W-:-:S05]  /*c6d0*/  SEL R5, R5, 0x7c, P0 ;  /* 0x0000007c05057807 */ /* 0x000fca0000000000 */
[----:B------:R0:W-:Y:S01]  /*c6e0*/  STG.E.U8 desc[UR36][R2.64], R5 ;  /* 0x0000000502007986 */ /* 0x0001e2000c101124 */
[----:B------:R-:W-:Y:S05]  /*c6f0*/  BRA `(.L_x_25225) ;  /* 0x0000000000107947 */ /* 0x000fea0003800000 */
.L_x_25244:
[----:B------:R-:W-:-:S04]  /*c700*/  LOP3.LUT R5, R5, 0xff, RZ, 0xc0, !PT ;  /* 0x000000ff05057812 */ /* 0x000fc800078ec0ff */
[----:B------:R-:W0:Y:S02]  /*c710*/  I2F.U16 R0, R5 ;  /* 0x0000000500007306 */ /* 0x000e240000101000 */
[----:B0-----:R-:W-:-:S05]  /*c720*/  F2FP.BF16.F32.PACK_AB R0, RZ, R0 ;  /* 0x00000000ff00723e */ /* 0x001fca00000010ff */
[----:B------:R0:W-:Y:S02]  /*c730*/  STG.E.U16 desc[UR36][R2.64], R0 ;  /* 0x0000000002007986 */ /* 0x0001e4000c101524 */
.L_x_25225:
[----:B------:R-:W-:Y:S05]  /*c740*/  BSYNC.RECONVERGENT B6 ;  /* 0x0000000000067941 */ /* 0x000fea0003800200 */
.L_x_25219:
[----:B------:R-:W-:-:S07]  /*c750*/  VIADD R17, R17, 0x80 ;  /* 0x0000008011117836 */ /* 0x000fce0000000000 */
.L_x_25151:
[----:B------:R-:W-:Y:S05]  /*c760*/  BSYNC.RECONVERGENT B7 ;  /* 0x0000000000077941 */ /* 0x000fea0003800200 */
.L_x_25150:
        /* <DEDUP_REMOVED lines=357> */
.L_x_25251:
        /* <DEDUP_REMOVED lines=19> */
.L_x_25255:
[----:B------:R0:W5:Y:S01]  /*def0*/  LDG.E.U8 R19, desc[UR36][R4.64] ;  /* 0x0000002404137981 */ /* 0x000162000c1e1100 */
[----:B------:R-:W-:Y:S05]  /*df00*/  BRA `(.L_x_25257) ;  /* 0x0000000c005c7947 */ /* 0x000fea0003800000 */
.L_x_25254:
        /* <DEDUP_REMOVED lines=8> */
.L_x_25259:
[----:B------:R4:W5:Y:S01]  /*df90*/  LDG.E.U8 R19, desc[UR36][R4.64] ;  /* 0x0000002404137981 */ /* 0x000962000c1e1100 */
[----:B------:R-:W-:Y:S05]  /*dfa0*/  BRA `(.L_x_25257) ;  /* 0x0000000c00347947 */ /* 0x000fea0003800000 */
.L_x_25258:
[----:B------:R0:W5:Y:S01]  /*dfb0*/  LDG.E.U16 R19, desc[UR36][R4.64] ;  /* 0x0000002404137981 */ /* 0x000162000c1e1500 */
[----:B------:R-:W-:Y:S05]  /*dfc0*/  BRA `(.L_x_25257) ;  /* 0x0000000c002c7947 */ /* 0x000fea0003800000 */
.L_x_25253:
        /* <DEDUP_REMOVED lines=10> */
.L_x_25261:
[----:B------:R-:W2:Y:S02]  /*e070*/  LDG.E.U16 R2, desc[UR36][R4.64] ;  /* 0x0000002404027981 */ /* 0x000ea4000c1e1500 */
[----:B--2---:R-:W-:-:S06]  /*e080*/  HADD2.F32 R2, -RZ, R2.H0_H0 ;  /* 0x20000002ff027230 */ /* 0x004fcc0000004100 */
[----:B------:R-:W0:Y:S02]  /*e090*/  F2I.S64.TRUNC R2, R2 ;  /* 0x0000000200027311 */ /* 0x000e24000020d900 */
[----:B0-----:R-:W-:Y:S01]  /*e0a0*/  PRMT R19, R2, 0x7610, R19 ;  /* 0x0000761002137816 */ /* 0x001fe20000000013 */
[----:B------:R-:W-:Y:S06]  /*e0b0*/  BRA `(.L_x_25257) ;  /* 0x0000000800f07947 */ /* 0x000fec0003800000 */
.L_x_25260:
        /* <DEDUP_REMOVED lines=10> */
.L_x_25263:
[----:B------:R-:W2:Y:S02]  /*e160*/  LDG.E.U16 R4, desc[UR36][R4.64] ;  /* 0x0000002404047981 */ /* 0x000ea4000c1e1500 */
[----:B--2---:R-:W-:-:S06]  /*e170*/  HADD2.F32 R2, -RZ, R4.H0_H0 ;  /* 0x20000004ff027230 */ /* 0x004fcc0000004100 */
[----:B------:R-:W0:Y:S02]  /*e180*/  F2I.S64.TRUNC R2, R2 ;  /* 0x0000000200027311 */ /* 0x000e24000020d900 */
[----:B0-----:R-:W-:Y:S01]  /*e190*/  PRMT R19, R2, 0x7610, R19 ;  /* 0x0000761002137816 */ /* 0x001fe20000000013 */
[----:B------:R-:W-:Y:S06]  /*e1a0*/  BRA `(.L_x_25257) ;  /* 0x0000000800b47947 */ /* 0x000fec0003800000 */
.L_x_25262:
[----:B------:R-:W2:Y:S02]  /*e1b0*/  LDG.E.64 R2, desc[UR36][R4.64] ;  /* 0x0000002404027981 */ /* 0x000ea4000c1e1b00 */
[----:B--2---:R-:W0:Y:S02]  /*e1c0*/  F2I.S64.F64.TRUNC R2, R2 ;  /* 0x0000000200027311 */ /* 0x004e24000030d900 */
[----:B0-----:R-:W-:Y:S01]  /*e1d0*/  PRMT R19, R2, 0x7610, R19 ;  /* 0x0000761002137816 */ /* 0x001fe20000000013 */
[----:B------:R-:W-:Y:S06]  /*e1e0*/  BRA `(.L_x_25257) ;  /* 0x0000000800a47947 */ /* 0x000fec0003800000 */
.L_x_25252:
        /* <DEDUP_REMOVED lines=12> */
.L_x_25266:
[----:B------:R-:W2:Y:S02]  /*e2b0*/  LDG.E.64 R4, desc[UR36][R4.64] ;  /* 0x0000002404047981 */ /* 0x000ea4000c1e1b00 */
[----:B--2---:R-:W0:Y:S02]  /*e2c0*/  F2I.S64.F64.TRUNC R2, R4 ;  /* 0x0000000400027311 */ /* 0x004e24000030d900 */
[----:B0-----:R-:W-:Y:S01]  /*e2d0*/  PRMT R19, R2, 0x7610, R19 ;  /* 0x0000761002137816 */ /* 0x001fe20000000013 */
[----:B------:R-:W-:Y:S06]  /*e2e0*/  BRA `(.L_x_25257) ;  /* 0x0000000800647947 */ /* 0x000fec0003800000 */
.L_x_25265:
        /* <DEDUP_REMOVED lines=27> */
.L_x_25268:
        /* <DEDUP_REMOVED lines=14> */
.L_x_25267:
[----:B------:R-:W2:Y:S02]  /*e580*/  LDG.E.U16 R2, desc[UR36][R4.64] ;  /* 0x0000002404027981 */ /* 0x000ea4000c1e1500 */
[----:B--2---:R-:W-:-:S06]  /*e590*/  IMAD.U32 R2, R2, 0x10000, RZ ;  /* 0x0001000002027824 */ /* 0x004fcc00078e00ff */
[----:B------:R-:W0:Y:S02]  /*e5a0*/  F2I.S64.TRUNC R2, R2 ;  /* 0x0000000200027311 */ /* 0x000e24000020d900 */
[----:B0-----:R-:W-:Y:S01]  /*e5b0*/  PRMT R19, R2, 0x7610, R19 ;  /* 0x0000761002137816 */ /* 0x001fe20000000013 */
[----:B------:R-:W-:Y:S06]  /*e5c0*/  BRA `(.L_x_25257) ;  /* 0x0000000400ac7947 */ /* 0x000fec0003800000 */
.L_x_25264:
        /* <DEDUP_REMOVED lines=10> */
.L_x_25271:
        /* <DEDUP_REMOVED lines=21> */
.L_x_25275:
[----:B------:R-:W-:Y:S05]  /*e7c0*/  BSYNC.RECONVERGENT B1 ;  /* 0x0000000000017941 */ /* 0x000fea0003800200 */
.L_x_25274:
[----:B------:R-:W-:Y:S02]  /*e7d0*/  SHF.L.U32 R0, R0, 0x14, RZ ;  /* 0x0000001400007819 */ /* 0x000fe400000006ff */
[----:B------:R-:W-:-:S04]  /*e7e0*/  LEA R2, R2, 0x3b800000, 0x17 ;  /* 0x3b80000002027811 */ /* 0x000fc800078eb8ff */
[----:B------:R-:W-:-:S07]  /*e7f0*/  LOP3.LUT R2, R2, R0, R7, 0xfe, !PT ;  /* 0x0000000002027212 */ /* 0x000fce00078efe07 */
.L_x_25273:
[----:B------:R-:W-:Y:S05]  /*e800*/  BSYNC.RECONVERGENT B0 ;  /* 0x0000000000007941 */ /* 0x000fea0003800200 */
.L_x_25272:
[----:B------:R-:W0:Y:S02]  /*e810*/  F2I.S64.TRUNC R2, R2 ;  /* 0x0000000200027311 */ /* 0x000e24000020d900 */
[----:B0-----:R-:W-:Y:S01]  /*e820*/  PRMT R19, R2, 0x7610, R19 ;  /* 0x0000761002137816 */ /* 0x001fe20000000013 */
[----:B------:R-:W-:Y:S06]  /*e830*/  BRA `(.L_x_25257) ;  /* 0x0000000400107947 */ /* 0x000fec0003800000 */
.L_x_25270:
        /* <DEDUP_REMOVED lines=21> */
.L_x_25279:
[----:B------:R-:W-:Y:S05]  /*e990*/  BSYNC.RECONVERGENT B1 ;  /* 0x0000000000017941 */ /* 0x000fea0003800200 */
.L_x_25278:
[----:B------:R-:W-:Y:S01]  /*e9a0*/  IMAD.SHL.U32 R0, R0, 0x200000, RZ ;  /* 0x0020000000007824 */ /* 0x000fe200078e00ff */
[----:B------:R-:W-:-:S04]  /*e9b0*/  LEA R2, R2, 0x37800000, 0x17 ;  /* 0x3780000002027811 */ /* 0x000fc800078eb8ff */
[----:B------:R-:W-:-:S07]  /*e9c0*/  LOP3.LUT R2, R2, R0, R7, 0xfe, !PT ;  /* 0x0000000002027212 */ /* 0x000fce00078efe07 */
.L_x_25277:
[----:B------:R-:W-:Y:S05]  /*e9d0*/  BSYNC.RECONVERGENT B0 ;  /* 0x0000000000007941 */ /* 0x000fea0003800200 */
.L_x_25276:
[----:B------:R-:W0:Y:S02]  /*e9e0*/  F2I.S64.TRUNC R2, R2 ;  /* 0x0000000200027311 */ /* 0x000e24000020d900 */
[----:B0-----:R-:W-:Y:S01]  /*e9f0*/  PRMT R19, R2, 0x7610, R19 ;  /* 0x0000761002137816 */ /* 0x001fe20000000013 */
[----:B------:R-:W-:Y:S06]  /*ea00*/  BRA `(.L_x_25257) ;  /* 0x00000000009c7947 */ /* 0x000fec0003800000 */
.L_x_25269:
        /* <DEDUP_REMOVED lines=14> */
.L_x_25283:
[----:B------:R-:W-:Y:S05]  /*eaf0*/  BSYNC.RECONVERGENT B0 ;  /* 0x0000000000007941 */ /* 0x000fea0003800200 */
.L_x_25282:
[----:B------:R-:W0:Y:S02]  /*eb00*/  F2I.S64.TRUNC R2, R2 ;  /* 0x0000000200027311 */ /* 0x000e24000020d900 */
[----:B0-----:R-:W-:Y:S01]  /*eb10*/  PRMT R19, R2, 0x7610, R19 ;  /* 0x0000761002137816 */ /* 0x001fe20000000013 */
[----:B------:R-:W-:Y:S06]  /*eb20*/  BRA `(.L_x_25257) ;  /* 0x0000000000547947 */ /* 0x000fec0003800000 */
.L_x_25256:
        /* <DEDUP_REMOVED lines=16> */
.L_x_25284:
[----:B------:R-:W-:Y:S01]  /*ec30*/  PRMT R19, RZ, 0x7610, R19 ;  /* 0x00007610ff137816 */ /* 0x000fe20000000013 */
[----:B------:R-:W-:Y:S06]  /*ec40*/  BRA `(.L_x_25257) ;  /* 0x00000000000c7947 */ /* 0x000fec0003800000 */
.L_x_25281:
[----:B------:R0:W5:Y:S01]  /*ec50*/  LDG.E.U8 R19, desc[UR36][R4.64] ;  /* 0x0000002404137981 */ /* 0x000162000c1e1100 */
[----:B------:R-:W-:Y:S05]  /*ec60*/  BRA `(.L_x_25257) ;  /* 0x0000000000047947 */ /* 0x000fea0003800000 */
.L_x_25280:
[----:B------:R1:W5:Y:S02]  /*ec70*/  LDG.E.U8 R19, desc[UR36][R4.64] ;  /* 0x0000002404137981 */ /* 0x000364000c1e1100 */
.L_x_25257:
        /* <DEDUP_REMOVED lines=16> */
.L_x_25288:
[----:B------:R1:W5:Y:S01]  /*ed80*/  LDG.E.U8 R0, desc[UR36][R4.64] ;  /* 0x0000002404007981 */ /* 0x000362000c1e1100 */
[----:B------:R-:W-:Y:S05]  /*ed90*/  BRA `(.L_x_25290) ;  /* 0x0000000c005c7947 */ /* 0x000fea0003800000 */
.L_x_25287:
        /* <DEDUP_REMOVED lines=8> */
.L_x_25292:
[----:B------:R3:W5:Y:S01]  /*ee20*/  LDG.E.U8 R0, desc[UR36][R4.64] ;  /* 0x0000002404007981 */ /* 0x000762000c1e1100 */
[----:B------:R-:W-:Y:S05]  /*ee30*/  BRA `(.L_x_25290) ;  /* 0x0000000c00347947 */ /* 0x000fea0003800000 */
.L_x_25291:
[----:B------:R4:W5:Y:S01]  /*ee40*/  LDG.E.U16 R0, desc[UR36][R4.64] ;  /* 0x0000002404007981 */ /* 0x000962000c1e1500 */
[----:B------:R-:W-:Y:S05]  /*ee50*/  BRA `(.L_x_25290) ;  /* 0x0000000c002c7947 */ /* 0x000fea0003800000 */
.L_x_25286:
        /* <DEDUP_REMOVED lines=10> */
.L_x_25294:
[----:B------:R-:W2:Y:S02]  /*ef00*/  LDG.E.U16 R2, desc[UR36][R4.64] ;  /* 0x0000002404027981 */ /* 0x000ea4000c1e1500 */
[----:B--2---:R-:W-:-:S06]  /*ef10*/  HADD2.F32 R2, -RZ, R2.H0_H0 ;  /* 0x20000002ff027230 */ /* 0x004fcc0000004100 */
[----:B------:R-:W0:Y:S02]  /*ef20*/  F2I.S64.TRUNC R2, R2 ;  /* 0x0000000200027311 */ /* 0x000e24000020d900 */
[----:B0-----:R-:W-:Y:S01]  /*ef30*/  PRMT R0, R2, 0x7610, R0 ;  /* 0x0000761002007816 */ /* 0x001fe20000000000 */
[----:B------:R-:W-:Y:S06]  /*ef40*/  BRA `(.L_x_25290) ;  /* 0x0000000800f07947 */ /* 0x000fec0003800000 */
.L_x_25293:
        /* <DEDUP_REMOVED lines=10> */
.L_x_25296:
[----:B------:R-:W2:Y:S02]  /*eff0*/  LDG.E.U16 R4, desc[UR36][R4.64] ;  /* 0x0000002404047981 */ /* 0x000ea4000c1e1500 */
[----:B--2---:R-:W-:-:S06]  /*f000*/  HADD2.F32 R2, -RZ, R4.H0_H0 ;  /* 0x20000004ff027230 */ /* 0x004fcc0000004100 */
[----:B------:R-:W0:Y:S02]  /*f010*/  F2I.S64.TRUNC R2, R2 ;  /* 0x0000000200027311 */ /* 0x000e24000020d900 */
[----:B0-----:R-:W-:Y:S01]  /*f020*/  PRMT R0, R2, 0x7610, R0 ;  /* 0x0000761002007816 */ /* 0x001fe20000000000 */
[----:B------:R-:W-:Y:S06]  /*f030*/  BRA `(.L_x_25290) ;  /* 0x0000000800b47947 */ /* 0x000fec0003800000 */
.L_x_25295:
[----:B------:R-:W2:Y:S02]  /*f040*/  LDG.E.64 R2, desc[UR36][R4.64] ;  /* 0x0000002404027981 */ /* 0x000ea4000c1e1b00 */
[----:B--2---:R-:W0:Y:S02]  /*f050*/  F2I.S64.F64.TRUNC R2, R2 ;  /* 0x0000000200027311 */ /* 0x004e24000030d900 */
[----:B0-----:R-:W-:Y:S01]  /*f060*/  PRMT R0, R2, 0x7610, R0 ;  /* 0x0000761002007816 */ /* 0x001fe20000000000 */
[----:B------:R-:W-:Y:S06]  /*f070*/  BRA `(.L_x_25290) ;  /* 0x0000000800a47947 */ /* 0x000fec0003800000 */
.L_x_25285:
        /* <DEDUP_REMOVED lines=12> */
.L_x_25299:
[----:B------:R-:W2:Y:S02]  /*f140*/  LDG.E.64 R4, desc[UR36][R4.64] ;  /* 0x0000002404047981 */ /* 0x000ea4000c1e1b00 */
[----:B--2---:R-:W0:Y:S02]  /*f150*/  F2I.S64.F64.TRUNC R2, R4 ;  /* 0x0000000400027311 */ /* 0x004e24000030d900 */
[----:B0-----:R-:W-:Y:S01]  /*f160*/  PRMT R0, R2, 0x7610, R0 ;  /* 0x0000761002007816 */ /* 0x001fe20000000000 */
[----:B------:R-:W-:Y:S06]  /*f170*/  BRA `(.L_x_25290) ;  /* 0x0000000800647947 */ /* 0x000fec0003800000 */
.L_x_25298:
        /* <DEDUP_REMOVED lines=27> */
.L_x_25301:
        /* <DEDUP_REMOVED lines=14> */
.L_x_25300:
[----:B------:R-:W2:Y:S02]  /*f410*/  LDG.E.U16 R2, desc[UR36][R4.64] ;  /* 0x0000002404027981 */ /* 0x000ea4000c1e1500 */
[----:B--2---:R-:W-:-:S06]  /*f420*/  SHF.L.U32 R2, R2, 0x10, RZ ;  /* 0x0000001002027819 */ /* 0x004fcc00000006ff */
[----:B------:R-:W0:Y:S02]  /*f430*/  F2I.S64.TRUNC R2, R2 ;  /* 0x0000000200027311 */ /* 0x000e24000020d900 */
[----:B0-----:R-:W-:Y:S01]  /*f440*/  PRMT R0, R2, 0x7610, R0 ;  /* 0x0000761002007816 */ /* 0x001fe20000000000 */
[----:B------:R-:W-:Y:S06]  /*f450*/  BRA `(.L_x_25290) ;  /* 0x0000000400ac7947 */ /* 0x000fec0003800000 */
.L_x_25297:
        /* <DEDUP_REMOVED lines=10> */
.L_x_25304:
        /* <DEDUP_REMOVED lines=21> */
.L_x_25308:
[----:B------:R-:W-:Y:S05]  /*f650*/  BSYNC.RECONVERGENT B1 ;  /* 0x0000000000017941 */ /* 0x000fea0003800200 */
.L_x_25307:
[----:B------:R-:W-:Y:S01]  /*f660*/  IMAD.SHL.U32 R0, R0, 0x100000, RZ ;  /* 0x0010000000007824 */ /* 0x000fe200078e00ff */
[----:B------:R-:W-:-:S04]  /*f670*/  LEA R2, R2, 0x3b800000, 0x17 ;  /* 0x3b80000002027811 */ /* 0x000fc800078eb8ff */
[----:B------:R-:W-:-:S07]  /*f680*/  LOP3.LUT R2, R2, R0, R7, 0xfe, !PT ;  /* 0x0000000002027212 */ /* 0x000fce00078efe07 */
.L_x_25306:
[----:B------:R-:W-:Y:S05]  /*f690*/  BSYNC.RECONVERGENT B0 ;  /* 0x0000000000007941 */ /* 0x000fea0003800200 */
.L_x_25305:
[----:B------:R-:W0:Y:S02]  /*f6a0*/  F2I.S64.TRUNC R2, R2 ;  /* 0x0000000200027311 */ /* 0x000e24000020d900 */
[----:B0-----:R-:W-:Y:S01]  /*f6b0*/  PRMT R0, R2, 0x7610, R0 ;  /* 0x0000761002007816 */ /* 0x001fe20000000000 */
[----:B------:R-:W-:Y:S06]  /*f6c0*/  BRA `(.L_x_25290) ;  /* 0x0000000400107947 */ /* 0x000fec0003800000 */
.L_x_25303:
        /* <DEDUP_REMOVED lines=21> */
.L_x_25312:
[----:B------:R-:W-:Y:S05]  /*f820*/  BSYNC.RECONVERGENT B1 ;  /* 0x0000000000017941 */ /* 0x000fea0003800200 */
.L_x_25311:
[----:B------:R-:W-:Y:S01]  /*f830*/  IMAD.SHL.U32 R0, R0, 0x200000, RZ ;  /* 0x0020000000007824 */ /* 0x000fe200078e00ff */
[----:B------:R-:W-:-:S04]  /*f840*/  LEA R2, R2, 0x37800000, 0x17 ;  /* 0x3780000002027811 */ /* 0x000fc800078eb8ff */
[----:B------:R-:W-:-:S07]  /*f850*/  LOP3.LUT R2, R2, R0, R7, 0xfe, !PT ;  /* 0x0000000002027212 */ /* 0x000fce00078efe07 */
.L_x_25310:
[----:B------:R-:W-:Y:S05]  /*f860*/  BSYNC.RECONVERGENT B0 ;  /* 0x0000000000007941 */ /* 0x000fea0003800200 */
.L_x_25309:
[----:B------:R-:W0:Y:S02]  /*f870*/  F2I.S64.TRUNC R2, R2 ;  /* 0x0000000200027311 */ /* 0x000e24000020d900 */
[----:B0-----:R-:W-:Y:S01]  /*f880*/  PRMT R0, R2, 0x7610, R0 ;  /* 0x0000761002007816 */ /* 0x001fe20000000000 */
[----:B------:R-:W-:Y:S06]  /*f890*/  BRA `(.L_x_25290) ;  /* 0x00000000009c7947 */ /* 0x000fec0003800000 */
.L_x_25302:
        /* <DEDUP_REMOVED lines=14> */
.L_x_25316:
[----:B------:R-:W-:Y:S05]  /*f980*/  BSYNC.RECONVERGENT B0 ;  /* 0x0000000000007941 */ /* 0x000fea0003800200 */
.L_x_25315:
[----:B------:R-:W0:Y:S02]  /*f990*/  F2I.S64.TRUNC R2, R2 ;  /* 0x0000000200027311 */ /* 0x000e24000020d900 */
[----:B0-----:R-:W-:Y:S01]  /*f9a0*/  PRMT R0, R2, 0x7610, R0 ;  /* 0x0000761002007816 */ /* 0x001fe20000000000 */
[----:B------:R-:W-:Y:S06]  /*f9b0*/  BRA `(.L_x_25290) ;  /* 0x0000000000547947 */ /* 0x000fec0003800000 */
.L_x_25289:
        /* <DEDUP_REMOVED lines=16> */
.L_x_25317:
[----:B------:R-:W-:Y:S01]  /*fac0*/  PRMT R0, RZ, 0x7610, R0 ;  /* 0x00007610ff007816 */ /* 0x000fe20000000000 */
[----:B------:R-:W-:Y:S06]  /*fad0*/  BRA `(.L_x_25290) ;  /* 0x00000000000c7947 */ /* 0x000fec0003800000 */
.L_x_25314:
[----:B------:R0:W5:Y:S01]  /*fae0*/  LDG.E.U8 R0, desc[UR36][R4.64] ;  /* 0x0000002404007981 */ /* 0x000162000c1e1100 */
[----:B------:R-:W-:Y:S05]  /*faf0*/  BRA `(.L_x_25290) ;  /* 0x0000000000047947 */ /* 0x000fea0003800000 */
.L_x_25313:
[----:B------:R0:W5:Y:S02]  /*fb00*/  LDG.E.U8 R0, desc[UR36][R4.64] ;  /* 0x0000002404007981 */ /* 0x000164000c1e1100 */
.L_x_25290:
        /* <DEDUP_REMOVED lines=14> */
.L_x_25321:
[----:B------:R-:W-:Y:S01]  /*fbf0*/  STG.E.U8 desc[UR36][R16.64], R3 ;  /* 0x0000000310007986 */ /* 0x000fe2000c101124 */
[----:B------:R-:W-:Y:S05]  /*fc00*/  EXIT ;  /* 0x000000000000794d */ /* 0x000fea0003800000 */
.L_x_25320:
        /* <DEDUP_REMOVED lines=10> */
.L_x_25324:
[----:B------:R-:W-:-:S05]  /*fcb0*/  LOP3.LUT R3, R3, 0xff, RZ, 0xc0, !PT ;  /* 0x000000ff03037812 */ /* 0x000fca00078ec0ff */
[----:B------:R-:W-:Y:S01]  /*fcc0*/  STG.E desc[UR36][R16.64], R3 ;  /* 0x0000000310007986 */ /* 0x000fe2000c101924 */
[----:B------:R-:W-:Y:S05]  /*fcd0*/  EXIT ;  /* 0x000000000000794d */ /* 0x000fea0003800000 */
.L_x_25323:
[----:B------:R-:W-:-:S05]  /*fce0*/  LOP3.LUT R3, R3, 0xff, RZ, 0xc0, !PT ;  /* 0x000000ff03037812 */ /* 0x000fca00078ec0ff */
[----:B------:R-:W-:Y:S01]  /*fcf0*/  STG.E.U16 desc[UR36][R16.64], R3 ;  /* 0x0000000310007986 */ /* 0x000fe2000c101524 */
[----:B------:R-:W-:Y:S05]  /*fd00*/  EXIT ;  /* 0x000000000000794d */ /* 0x000fea0003800000 */
.L_x_25319:
        /* <DEDUP_REMOVED lines=10> */
.L_x_25326:
[----:B------:R-:W-:-:S04]  /*fdb0*/  LOP3.LUT R3, R3, 0xff, RZ, 0xc0, !PT ;  /* 0x000000ff03037812 */ /* 0x000fc800078ec0ff */
[----:B------:R-:W5:Y:S02]  /*fdc0*/  I2F.U16 R0, R3 ;  /* 0x0000000300007306 */ /* 0x000f640000101000 */
[----:B-----5:R-:W-:-:S05]  /*fdd0*/  F2FP.F16.F32.PACK_AB R0, RZ, R0 ;  /* 0x00000000ff00723e */ /* 0x020fca00000000ff */
[----:B------:R-:W-:Y:S01]  /*fde0*/  STG.E.U16 desc[UR36][R16.64], R0 ;  /* 0x0000000010007986 */ /* 0x000fe2000c101524 */
[----:B------:R-:W-:Y:S05]  /*fdf0*/  EXIT ;  /* 0x000000000000794d */ /* 0x000fea0003800000 */
.L_x_25325:
        /* <DEDUP_REMOVED lines=11> */
.L_x_25328:
[----:B------:R-:W-:-:S06]  /*feb0*/  LOP3.LUT R3, R3, 0xff, RZ, 0xc0, !PT ;  /* 0x000000ff03037812 */ /* 0x000fcc00078ec0ff */
[----:B------:R-:W5:Y:S02]  /*fec0*/  I2F.U16 R3, R3 ;  /* 0x0000000300037306 */ /* 0x000f640000101000 */
[----:B-----5:R-:W-:-:S04]  /*fed0*/  F2FP.F16.F32.PACK_AB R3, RZ, R3 ;  /* 0x00000003ff03723e */ /* 0x020fc800000000ff */
[----:B------:R-:W-:-:S05]  /*fee0*/  PRMT R3, R3, 0x5410, RZ ;  /* 0x0000541003037816 */ /* 0x000fca00000000ff */
[----:B------:R-:W-:Y:S01]  /*fef0*/  STG.E desc[UR36][R16.64], R3 ;  /* 0x0000000310007986 */ /* 0x000fe2000c101924 */
[----:B------:R-:W-:Y:S05]  /*ff00*/  EXIT ;  /* 0x000000000000794d */ /* 0x000fea0003800000 */
.L_x_25327:
[----:B------:R-:W-:-:S06]  /*ff10*/  LOP3.LUT R3, R3, 0xff, RZ, 0xc0, !PT ;  /* 0x000000ff03037812 */ /* 0x000fcc00078ec0ff */
[----:B------:R-:W5:Y:S02]  /*ff20*/  I2F.F64.U16 R2, R3 ;  /* 0x0000000300027312 */ /* 0x000f640000101800 */
[----:B-----5:R-:W-:Y:S01]  /*ff30*/  STG.E.64 desc[UR36][R16.64], R2 ;  /* 0x0000000210007986 */ /* 0x020fe2000c101b24 */
[----:B------:R-:W-:Y:S05]  /*ff40*/  EXIT ;  /* 0x000000000000794d */ /* 0x000fea0003800000 */
.L_x_25318:
        /* <DEDUP_REMOVED lines=13> */
.L_x_25332:
        /* <DEDUP_REMOVED lines=17> */
.L_x_25335:
[----:B------:R-:W-:-:S07]  /*10130*/  PRMT R8, R0, 0x7610, R8 ;  /* 0x0000761000087816 */ /* 0x000fce0000000008 */
.L_x_25334:
[----:B------:R-:W-:Y:S05]  /*10140*/  BSYNC.RECONVERGENT B0 ;  /* 0x0000000000007941 */ /* 0x000fea0003800200 */
.L_x_25333:
[----:B------:R-:W-:Y:S01]  /*10150*/  STG.E.U8 desc[UR36][R16.64], R8 ;  /* 0x0000000810007986 */ /* 0x000fe2000c101124 */
[----:B------:R-:W-:Y:S05]  /*10160*/  EXIT ;  /* 0x000000000000794d */ /* 0x000fea0003800000 */
.L_x_25331:
        /* <DEDUP_REMOVED lines=17> */
.L_x_25338:
[----:B------:R-:W-:-:S07]  /*10280*/  PRMT R8, R0, 0x7610, R8 ;  /* 0x0000761000087816 */ /* 0x000fce0000000008 */
.L_x_25337:
[----:B------:R-:W-:Y:S05]  /*10290*/  BSYNC.RECONVERGENT B0 ;  /* 0x0000000000007941 */ /* 0x000fea0003800200 */
.L_x_25336:
[----:B------:R-:W-:Y:S01]  /*102a0*/  STG.E.U8 desc[UR36][R16.64], R8 ;  /* 0x0000000810007986 */ /* 0x000fe2000c101124 */
[----:B------:R-:W-:Y:S05]  /*102b0*/  EXIT ;  /* 0x000000000000794d */ /* 0x000fea0003800000 */
.L_x_25330:
        /* <DEDUP_REMOVED lines=23> */
.L_x_25340:
[----:B------:R-:W-:Y:S01]  /*10430*/  LOP3.LUT R2, R3, 0xff, RZ, 0xc0, !PT ;  /* 0x000000ff03027812 */ /* 0x000fe200078ec0ff */
[----:B------:R-:W-:-:S05]  /*10440*/  IMAD.MOV.U32 R3, RZ, RZ, RZ ;  /* 0x000000ffff037224 */ /* 0x000fca00078e00ff */
[----:B------:R-:W-:Y:S01]  /*10450*/  STG.E.64 desc[UR36][R16.64], R2 ;  /* 0x0000000210007986 */ /* 0x000fe2000c101b24 */
[----:B------:R-:W-:Y:S05]  /*10460*/  EXIT ;  /* 0x000000000000794d */ /* 0x000fea0003800000 */
.L_x_25339:
[----:B------:R-:W-:-:S05]  /*10470*/  LOP3.LUT R3, R3, 0xff, RZ, 0xc0, !PT ;  /* 0x000000ff03037812 */ /* 0x000fca00078ec0ff */
[----:B------:R-:W-:Y:S01]  /*10480*/  STG.E desc[UR36][R16.64], R3 ;  /* 0x0000000310007986 */ /* 0x000fe2000c101924 */
[----:B------:R-:W-:Y:S05]  /*10490*/  EXIT ;  /* 0x000000000000794d */ /* 0x000fea0003800000 */
.L_x_25329:
        /* <DEDUP_REMOVED lines=10> */
.L_x_25342:
[----:B01234-:R-:W-:Y:S02]  /*10540*/  LOP3.LUT R4, R3, 0xff, RZ, 0xc0, !PT ;  /* 0x000000ff03047812 */ /* 0x01ffe400078ec0ff */
[----:B------:R-:W-:-:S04]  /*10550*/  CS2R R6, SRZ ;  /* 0x0000000000067805 */ /* 0x000fc8000001ff00 */
[----:B------:R-:W0:Y:S02]  /*10560*/  I2F.F64.U16 R4, R4 ;  /* 0x0000000400047312 */ /* 0x000e240000101800 */
[----:B0-----:R-:W-:Y:S01]  /*10570*/  STG.E.128 desc[UR36][R16.64], R4 ;  /* 0x0000000410007986 */ /* 0x001fe2000c101d24 */
[----:B------:R-:W-:Y:S05]  /*10580*/  EXIT ;  /* 0x000000000000794d */ /* 0x000fea0003800000 */
.L_x_25341:
[----:B------:R-:W-:-:S09]  /*10590*/  UISETP.NE.AND UP0, UPT, UR4, 0xf, UPT ;  /* 0x0000000f0400788c */ /* 0x000fd2000bf05270 */
[----:B------:R-:W-:Y:S05]  /*105a0*/  BRA.U !UP0, `(.L_x_25343) ;  /* 0x0000000108dc7547 */ /* 0x000fea000b800000 */
[----:B------:R-:W-:-:S09]  /*105b0*/  UISETP.NE.AND UP0, UPT, UR4, 0x17, UPT ;  /* 0x000000170400788c */ /* 0x000fd2000bf05270 */
[----:B------:R-:W-:Y:S05]  /*105c0*/  BRA.U !UP0, `(.L_x_25344) ;  /* 0x0000000108887547 */ /* 0x000fea000b800000 */
[----:B------:R-:W-:-:S09]  /*105d0*/  UISETP.NE.AND UP0, UPT, UR4, 0x18, UPT ;  /* 0x000000180400788c */ /* 0x000fd2000bf05270 */
[----:B------:R-:W-:Y:S05]  /*105e0*/  BRA.U !UP0, `(.L_x_25345) ;  /* 0x0000000108447547 */ /* 0x000fea000b800000 */
.L_x_25322:
        /* <DEDUP_REMOVED lines=16> */
.L_x_25346:
[----:B------:R-:W-:Y:S05]  /*106f0*/  EXIT ;  /* 0x000000000000794d */ /* 0x000fea0003800000 */
.L_x_25345:
        /* <DEDUP_REMOVED lines=12> */
.L_x_25348:
[----:B------:R-:W-:Y:S05]  /*107c0*/  BSYNC.RECONVERGENT B0 ;  /* 0x0000000000007941 */ /* 0x000fea0003800200 */
.L_x_25347:
[----:B------:R-:W-:Y:S01]  /*107d0*/  STG.E.U8 desc[UR36][R16.64], R3 ;  /* 0x0000000310007986 */ /* 0x000fe2000c101124 */
[----:B------:R-:W-:Y:S05]  /*107e0*/  EXIT ;  /* 0x000000000000794d */ /* 0x000fea0003800000 */
.L_x_25344:
        /* <DEDUP_REMOVED lines=14> */
.L_x_25349:
[----:B------:R-:W-:Y:S01]  /*108d0*/  IMAD.MOV.U32 R3, RZ, RZ, 0x7f ;  /* 0x0000007fff037424 */ /* 0x000fe200078e00ff */
[----:B------:R-:W-:-:S04]  /*108e0*/  ISETP.GT.U32.AND P0, PT, R5, 0x7f800000, PT ;  /* 0x7f8000000500780c */ /* 0x000fc80003f04070 */
[----:B------:R-:W-:-:S05]  /*108f0*/  SEL R3, R3, 0x7c, P0 ;  /* 0x0000007c03037807 */ /* 0x000fca0000000000 */
[----:B------:R-:W-:Y:S01]  /*10900*/  STG.E.U8 desc[UR36][R16.64], R3 ;  /* 0x0000000310007986 */ /* 0x000fe2000c101124 */
[----:B------:R-:W-:Y:S05]  /*10910*/  EXIT ;  /* 0x000000000000794d */ /* 0x000fea0003800000 */
.L_x_25343:
[----:B------:R-:W-:-:S04]  /*10920*/  LOP3.LUT R3, R3, 0xff, RZ, 0xc0, !PT ;  /* 0x000000ff03037812 */ /* 0x000fc800078ec0ff */
[----:B------:R-:W5:Y:S02]  /*10930*/  I2F.U16 R0, R3 ;  /* 0x0000000300007306 */ /* 0x000f640000101000 */
[----:B-----5:R-:W-:-:S05]  /*10940*/  F2FP.BF16.F32.PACK_AB R0, RZ, R0 ;  /* 0x00000000ff00723e */ /* 0x020fca00000010ff */
[----:B------:R-:W-:Y:S01]  /*10950*/  STG.E.U16 desc[UR36][R16.64], R0 ;  /* 0x0000000010007986 */ /* 0x000fe2000c101524 */
[----:B------:R-:W-:Y:S05]  /*10960*/  EXIT ;  /* 0x000000000000794d */ /* 0x000fea0003800000 */
.L_x_25350:
        /* <DEDUP_REMOVED lines=9> */
.L_x_26047:


//--------------------- .text._ZN2at6native27unrolled_elementwise_kernelINS0_13BinaryFunctorIhhhNS0_17BitwiseAndFunctorIhEEEESt5arrayIPcLm3EELi4E23TrivialOffsetCalculatorILi2EjES9_ILi1EjENS0_6memory12LoadWithCastILi2EEENSC_13StoreWithCastILi1EEEEEviT_T0_T2_T3_T4_T5_ --------------------------
	.section	.text._ZN2at6native27unrolled_elementwise_kernelINS0_13BinaryFunctorIhhhNS0_17BitwiseAndFunctorIhEEEESt5arrayIPcLm3EELi4E23TrivialOffsetCalculatorILi2EjES9_ILi1EjENS0_6memory12LoadWithCastILi2EEENSC_13StoreWithCastILi1EEEEEviT_T0_T2_T3_T4_T5_,"ax",@progbits
	.align	128
        .global         _ZN2at6native27unrolled_elementwise_kernelINS0_13BinaryFunctorIhhhNS0_17BitwiseAndFunctorIhEEEESt5arrayIPcLm3EELi4E23TrivialOffsetCalculatorILi2EjES9_ILi1EjENS0_6memory12LoadWithCastILi2EEENSC_13StoreWithCastILi1EEEEEviT_T0_T2_T3_T4_T5_
        .type           _ZN2at6native27unrolled_elementwise_kernelINS0_13BinaryFunctorIhhhNS0_17BitwiseAndFunctorIhEEEESt5arrayIPcLm3EELi4E23TrivialOffsetCalculatorILi2EjES9_ILi1EjENS0_6memory12LoadWithCastILi2EEENSC_13StoreWithCastILi1EEEEEviT_T0_T2_T3_T4_T5_,@function
        .size           _ZN2at6native27unrolled_elementwise_kernelINS0_13BinaryFunctorIhhhNS0_17BitwiseAndFunctorIhEEEESt5arrayIPcLm3EELi4E23TrivialOffsetCalculatorILi2EjES9_ILi1EjENS0_6memory12LoadWithCastILi2EEENSC_13StoreWithCastILi1EEEEEviT_T0_T2_T3_T4_T5_,(.L_x_26048 - _ZN2at6native27unrolled_elementwise_kernelINS0_13BinaryFunctorIhhhNS0_17BitwiseAndFunctorIhEEEESt5arrayIPcLm3EELi4E23TrivialOffsetCalculatorILi2EjES9_ILi1EjENS0_6memory12LoadWithCastILi2EEENSC_13StoreWithCastILi1EEEEEviT_T0_T2_T3_T4_T5_)
        .other          _ZN2at6native27unrolled_elementwise_kernelINS0_13BinaryFunctorIhhhNS0_17BitwiseAndFunctorIhEEEESt5arrayIPcLm3EELi4E23TrivialOffsetCalculatorILi2EjES9_ILi1EjENS0_6memory12LoadWithCastILi2EEENSC_13StoreWithCastILi1EEEEEviT_T0_T2_T3_T4_T5_,@"STO_CUDA_ENTRY STV_DEFAULT"
_ZN2at6native27unrolled_elementwise_kernelINS0_13BinaryFunctorIhhhNS0_17BitwiseAndFunctorIhEEEESt5arrayIPcLm3EELi4E23TrivialOffsetCalculatorILi2EjES9_ILi1EjENS0_6memory12LoadWithCastILi2EEENSC_13StoreWithCastILi1EEEEEviT_T0_T2_T3_T4_T5_:
.text._ZN2at6native27unrolled_elementwise_kernelINS0_13BinaryFunctorIhhhNS0_17BitwiseAndFunctorIhEEEESt5arrayIPcLm3EELi4E23TrivialOffsetCalculatorILi2EjES9_ILi1EjENS0_6memory12LoadWithCastILi2EEENSC_13StoreWithCastILi1EEEEEviT_T0_T2_T3_T4_T5_:
        /* <DEDUP_REMOVED lines=33> */
.L_x_25356:
[----:B------:R3:W5:Y:S01]  /*0210*/  LDG.E.U8 R27, desc[UR36][R6.64] ;  /* 0x00000024061b7981 */ /* 0x000762000c1e1100 */
[----:B------:R-:W-:Y:S05]  /*0220*/  BRA `(.L_x_25358) ;  /* 0x0000000c00607947 */ /* 0x000fea0003800000 */
.L_x_25355:
        /* <DEDUP_REMOVED lines=8> */
.L_x_25360:
[----:B------:R1:W5:Y:S01]  /*02b0*/  LDG.E.U8 R27, desc[UR36][R6.64] ;  /* 0x00000024061b7981 */ /* 0x000362000c1e1100 */
[----:B------:R-:W-:Y:S05]  /*02c0*/  BRA `(.L_x_25358) ;  /* 0x0000000c00387947 */ /* 0x000fea0003800000 */
.L_x_25359:
[----:B------:R2:W5:Y:S01]  /*02d0*/  LDG.E.U16 R27, desc[UR36][R6.64] ;  /* 0x00000024061b7981 */ /* 0x000562000c1e1500 */
[----:B------:R-:W-:Y:S05]  /*02e0*/  BRA `(.L_x_25358) ;  /* 0x0000000c00307947 */ /* 0x000fea0003800000 */
.L_x_25354:
        /* <DEDUP_REMOVED lines=10> */
.L_x_25362:
[----:B------:R-:W2:Y:S02]  /*0390*/  LDG.E.U16 R4, desc[UR36][R6.64] ;  /* 0x0000002406047981 */ /* 0x000ea4000c1e1500 */
[----:B--2---:R-:W-:-:S06]  /*03a0*/  HADD2.F32 R4, -RZ, R4.H0_H0 ;  /* 0x20000004ff047230 */ /* 0x004fcc0000004100 */
[----:B------:R-:W0:Y:S02]  /*03b0*/  F2I.S64.TRUNC R4, R4 ;  /* 0x0000000400047311 */ /* 0x000e24000020d900 */
[----:B0-----:R-:W-:Y:S01]  /*03c0*/  PRMT R27, R4, 0x7610, R27 ;  /* 0x00007610041b7816 */ /* 0x001fe2000000001b */
[----:B------:R-:W-:Y:S06]  /*03d0*/  BRA `(.L_x_25358) ;  /* 0x0000000800f47947 */ /* 0x000fec0003800000 */
.L_x_25361:
        /* <DEDUP_REMOVED lines=10> */
.L_x_25364:
[----:B------:R-:W2:Y:S02]  /*0480*/  LDG.E.U16 R6, desc[UR36][R6.64] ;  /* 0x0000002406067981 */ /* 0x000ea4000c1e1500 */
[----:B--2---:R-:W-:-:S06]  /*0490*/  HADD2.F32 R4, -RZ, R6.H0_H0 ;  /* 0x20000006ff047230 */ /* 0x004fcc0000004100 */
[----:B------:R-:W0:Y:S02]  /*04a0*/  F2I.S64.TRUNC R4, R4 ;  /* 0x0000000400047311 */ /* 0x000e24000020d900 */
[----:B0-----:R-:W-:Y:S01]  /*04b0*/  PRMT R27, R4, 0x7610, R27 ;  /* 0x00007610041b7816 */ /* 0x001fe2000000001b */
[----:B------:R-:W-:Y:S06]  /*04c0*/  BRA `(.L_x_25358) ;  /* 0x0000000800b87947 */ /* 0x000fec0003800000 */
.L_x_25363:
[----:B------:R-:W2:Y:S02]  /*04d0*/  LDG.E.64 R4, desc[UR36][R6.64] ;  /* 0x0000002406047981 */ /* 0x000ea4000c1e1b00 */
[----:B--2---:R-:W0:Y:S02]  /*04e0*/  F2I.S64.F64.TRUNC R4, R4 ;  /* 0x0000000400047311 */ /* 0x004e24000030d900 */
[----:B0-----:R-:W-:Y:S01]  /*04f0*/  PRMT R27, R4, 0x7610, R27 ;  /* 0x00007610041b7816 */ /* 0x001fe2000000001b */
[----:B------:R-:W-:Y:S06]  /*0500*/  BRA `(.L_x_25358) ;  /* 0x0000000800a87947 */ /* 0x000fec0003800000 */
.L_x_25353:
        /* <DEDUP_REMOVED lines=12> */
.L_x_25367:
[----:B------:R-:W2:Y:S02]  /*05d0*/  LDG.E.64 R6, desc[UR36][R6.64] ;  /* 0x0000002406067981 */ /* 0x000ea4000c1e1b00 */
[----:B--2---:R-:W0:Y:S02]  /*05e0*/  F2I.S64.F64.TRUNC R4, R6 ;  /* 0x0000000600047311 */ /* 0x004e24000030d900 */
[----:B0-----:R-:W-:Y:S01]  /*05f0*/  PRMT R27, R4, 0x7610, R27 ;  /* 0x00007610041b7816 */ /* 0x001fe2000000001b */
[----:B------:R-:W-:Y:S06]  /*0600*/  BRA `(.L_x_25358) ;  /* 0x0000000800687947 */ /* 0x000fec0003800000 */
.L_x_25366:
        /* <DEDUP_REMOVED lines=27> */
.L_x_25369:
        /* <DEDUP_REMOVED lines=15> */
.L_x_25368:
[----:B------:R-:W2:Y:S02]  /*08b0*/  LDG.E.U16 R4, desc[UR36][R6.64] ;  /* 0x0000002406047981 */ /* 0x000ea4000c1e1500 */
[----:B--2---:R-:W-:-:S06]  /*08c0*/  IMAD.U32 R4, R4, 0x10000, RZ ;  /* 0x0001000004047824 */ /* 0x004fcc00078e00ff */
[----:B------:R-:W0:Y:S02]  /*08d0*/  F2I.S64.TRUNC R4, R4 ;  /* 0x0000000400047311 */ /* 0x000e24000020d900 */
[----:B0-----:R-:W-:Y:S01]  /*08e0*/  PRMT R27, R4, 0x7610, R27 ;  /* 0x00007610041b7816 */ /* 0x001fe2000000001b */
[----:B------:R-:W-:Y:S06]  /*08f0*/  BRA `(.L_x_25358) ;  /* 0x0000000400ac7947 */ /* 0x000fec0003800000 */
.L_x_25365:
        /* <DEDUP_REMOVED lines=10> */
.L_x_25372:
        /* <DEDUP_REMOVED lines=21> */
.L_x_25376:
[----:B------:R-:W-:Y:S05]  /*0af0*/  BSYNC.RECONVERGENT B1 ;  /* 0x0000000000017941 */ /* 0x000fea0003800200 */
.L_x_25375:
[----:B------:R-:W-:Y:S01]  /*0b00*/  IMAD.SHL.U32 R0, R0, 0x100000, RZ ;  /* 0x0010000000007824 */ /* 0x000fe200078e00ff */
[----:B------:R-:W-:-:S04]  /*0b10*/  LEA R3, R3, 0x3b800000, 0x17 ;  /* 0x3b80000003037811 */ /* 0x000fc800078eb8ff */
[----:B------:R-:W-:-:S07]  /*0b20*/  LOP3.LUT R4, R3, R0, R7, 0xfe, !PT ;  /* 0x0000000003047212 */ /* 0x000fce00078efe07 */
.L_x_25374:
[----:B------:R-:W-:Y:S05]  /*0b30*/  BSYNC.RECONVERGENT B0 ;  /* 0x0000000000007941 */ /* 0x000fea0003800200 */
.L_x_25373:
[----:B------:R-:W0:Y:S02]  /*0b40*/  F2I.S64.TRUNC R4, R4 ;  /* 0x0000000400047311 */ /* 0x000e24000020d900 */
[----:B0-----:R-:W-:Y:S01]  /*0b50*/  PRMT R27, R4, 0x7610, R27 ;  /* 0x00007610041b7816 */ /* 0x001fe2000000001b */
[----:B------:R-:W-:Y:S06]  /*0b60*/  BRA `(.L_x_25358) ;  /* 0x0000000400107947 */ /* 0x000fec0003800000 */
.L_x_25371:
        /* <DEDUP_REMOVED lines=21> */
.L_x_25380:
[----:B------:R-:W-:Y:S05]  /*0cc0*/  BSYNC.RECONVERGENT B1 ;  /* 0x0000000000017941 */ /* 0x000fea0003800200 */
.L_x_25379:
[----:B------:R-:W-:Y:S01]  /*0cd0*/  IMAD.SHL.U32 R0, R0, 0x200000, RZ ;  /* 0x0020000000007824 */ /* 0x000fe200078e00ff */
[----:B------:R-:W-:-:S04]  /*0ce0*/  LEA R3, R3, 0x37800000, 0x17 ;  /* 0x3780000003037811 */ /* 0x000fc800078eb8ff */
[----:B------:R-:W-:-:S07]  /*0cf0*/  LOP3.LUT R4, R3, R0, R7, 0xfe, !PT ;  /* 0x0000000003047212 */ /* 0x000fce00078efe07 */
.L_x_25378:
[----:B------:R-:W-:Y:S05]  /*0d00*/  BSYNC.RECONVERGENT B0 ;  /* 0x0000000000007941 */ /* 0x000fea0003800200 */
.L_x_25377:
[----:B------:R-:W0:Y:S02]  /*0d10*/  F2I.S64.TRUNC R4, R4 ;  /* 0x0000000400047311 */ /* 0x000e24000020d900 */
[----:B0-----:R-:W-:Y:S01]  /*0d20*/  PRMT R27, R4, 0x7610, R27 ;  /* 0x00007610041b7816 */ /* 0x001fe2000000001b */
[----:B------:R-:W-:Y:S06]  /*0d30*/  BRA `(.L_x_25358) ;  /* 0x00000000009c7947 */ /* 0x000fec0003800000 */
.L_x_25370:
[----:B------:R-:W-:-:S09]  /*0d40*/  UISETP.NE.AND UP0, UPT, UR4, 0x1c, UPT ;  /* 0x0000001c0400788c */ /* 0x000fd2000bf05270 */
[----:B------:R-:W-:Y:S05]  /*0d50*/  BRA.U !UP0, `(.L_x_25381) ;  /* 0x0000000108907547 */ /* 0x000fea000b800000 */
[----:B------:R-:W-:-:S09]  /*0d60*/  UISETP.NE.AND UP0, UPT, UR4, 0x1d, UPT ;  /* 0x0000001d0400788c */ /* 0x000fd2000bf05270 */
[----:B------:R-:W-:Y:S05]  /*0d70*/  BRA.U !UP0, `(.L_x_25382) ;  /* 0x0000000108807547 */ /* 0x000fea000b800000 */
[----:B------:R-:W-:-:S09]  /*0d80*/  UISETP.NE.AND UP0, UPT, UR4, 0x2c, UPT ;  /* 0x0000002c0400788c */ /* 0x000fd2000bf05270 */
[----:B------:R-:W-:Y:S05]  /*0d90*/  BRA.U !UP0, `(.L_x_25383) ;  /* 0x0000000108487547 */ /* 0x000fea000b800000 */
.L_x_25357:
        /* <DEDUP_REMOVED lines=16> */
.L_x_25384:
[----:B------:R-:W-:Y:S01]  /*0ea0*/  PRMT R27, RZ, 0x7610, R27 ;  /* 0x00007610ff1b7816 */ /* 0x000fe2000000001b */
[----:B------:R-:W-:Y:S06]  /*0eb0*/  BRA `(.L_x_25358) ;  /* 0x00000000003c7947 */ /* 0x000fec0003800000 */
.L_x_25383:
        /* <DEDUP_REMOVED lines=8> */
.L_x_25386:
[----:B------:R-:W-:Y:S05]  /*0f40*/  BSYNC.RECONVERGENT B0 ;  /* 0x0000000000007941 */ /* 0x000fea0003800200 */
.L_x_25385:
[----:B------:R-:W0:Y:S02]  /*0f50*/  F2I.S64.TRUNC R4, R4 ;  /* 0x0000000400047311 */ /* 0x000e24000020d900 */
[----:B0-----:R-:W-:Y:S01]  /*0f60*/  PRMT R27, R4, 0x7610, R27 ;  /* 0x00007610041b7816 */ /* 0x001fe2000000001b */
[----:B------:R-:W-:Y:S06]  /*0f70*/  BRA `(.L_x_25358) ;  /* 0x00000000000c7947 */ /* 0x000fec0003800000 */
.L_x_25382:
[----:B------:R0:W5:Y:S01]  /*0f80*/  LDG.E.U8 R27, desc[UR36][R6.64] ;  /* 0x00000024061b7981 */ /* 0x000162000c1e1100 */
[----:B------:R-:W-:Y:S05]  /*0f90*/  BRA `(.L_x_25358) ;  /* 0x0000000000047947 */ /* 0x000fea0003800000 */
.L_x_25381:
[----:B------:R0:W5:Y:S02]  /*0fa0*/  LDG.E.U8 R27, desc[UR36][R6.64] ;  /* 0x00000024061b7981 */ /* 0x000164000c1e1100 */
.L_x_25358:
        /* <DEDUP_REMOVED lines=18> */
.L_x_25390:
[----:B------:R1:W5:Y:S01]  /*10d0*/  LDG.E.U8 R22, desc[UR36][R6.64] ;  /* 0x0000002406167981 */ /* 0x000362000c1e1100 */
[----:B------:R-:W-:Y:S05]  /*10e0*/  BRA `(.L_x_25392) ;  /* 0x0000000c00607947 */ /* 0x000fea0003800000 */
.L_x_25389:
        /* <DEDUP_REMOVED lines=8> */
.L_x_25394:
[----:B------:R3:W5:Y:S01]  /*1170*/  LDG.E.U8 R22, desc[UR36][R6.64] ;  /* 0x0000002406167981 */ /* 0x000762000c1e1100 */
[----:B------:R-:W-:Y:S05]  /*1180*/  BRA `(.L_x_25392) ;  /* 0x0000000c00387947 */ /* 0x000fea0003800000 */
.L_x_25393:
[----:B------:R2:W5:Y:S01]  /*1190*/  LDG.E.U16 R22, desc[UR36][R6.64] ;  /* 0x0000002406167981 */ /* 0x000562000c1e1500 */
[----:B------:R-:W-:Y:S05]  /*11a0*/  BRA `(.L_x_25392) ;  /* 0x0000000c00307947 */ /* 0x000fea0003800000 */
.L_x_25388:
        /* <DEDUP_REMOVED lines=10> */
.L_x_25396:
[----:B------:R-:W2:Y:S02]  /*1250*/  LDG.E.U16 R4, desc[UR36][R6.64] ;  /* 0x0000002406047981 */ /* 0x000ea4000c1e1500 */
[----:B--2---:R-:W-:-:S06]  /*1260*/  HADD2.F32 R4, -RZ, R4.H0_H0 ;  /* 0x20000004ff047230 */ /* 0x004fcc0000004100 */
[----:B------:R-:W0:Y:S02]  /*1270*/  F2I.S64.TRUNC R4, R4 ;  /* 0x0000000400047311 */ /* 0x000e24000020d900 */
[----:B0-----:R-:W-:Y:S01]  /*1280*/  PRMT R22, R4, 0x7610, R22 ;  /* 0x0000761004167816 */ /* 0x001fe20000000016 */
[----:B------:R-:W-:Y:S06]  /*1290*/  BRA `(.L_x_25392) ;  /* 0x0000000800f47947 */ /* 0x000fec0003800000 */
.L_x_25395:
        /* <DEDUP_REMOVED lines=10> */
.L_x_25398:
[----:B------:R-:W2:Y:S02]  /*1340*/  LDG.E.U16 R6, desc[UR36][R6.64] ;  /* 0x0000002406067981 */ /* 0x000ea4000c1e1500 */
[----:B--2---:R-:W-:-:S06]  /*1350*/  HADD2.F32 R4, -RZ, R6.H0_H0 ;  /* 0x20000006ff047230 */ /* 0x004fcc0000004100 */
[----:B------:R-:W0:Y:S02]  /*1360*/  F2I.S64.TRUNC R4, R4 ;  /* 0x0000000400047311 */ /* 0x000e24000020d900 */
[----:B0-----:R-:W-:Y:S01]  /*1370*/  PRMT R22, R4, 0x7610, R22 ;  /* 0x0000761004167816 */ /* 0x001fe20000000016 */
[----:B------:R-:W-:Y:S06]  /*1380*/  BRA `(.L_x_25392) ;  /* 0x0000000800b87947 */ /* 0x000fec0003800000 */
.L_x_25397:
[----:B------:R-:W2:Y:S02]  /*1390*/  LDG.E.64 R4, desc[UR36][R6.64] ;  /* 0x0000002406047981 */ /* 0x000ea4000c1e1b00 */
[----:B--2---:R-:W0:Y:S02]  /*13a0*/  F2I.S64.F64.TRUNC R4, R4 ;  /* 0x0000000400047311 */ /* 0x004e24000030d900 */
[----:B0-----:R-:W-:Y:S01]  /*13b0*/  PRMT R22, R4, 0x7610, R22 ;  /* 0x0000761004167816 */ /* 0x001fe20000000016 */
[----:B------:R-:W-:Y:S06]  /*13c0*/  BRA `(.L_x_25392) ;  /* 0x0000000800a87947 */ /* 0x000fec0003800000 */
.L_x_25387:
        /* <DEDUP_REMOVED lines=12> */
.L_x_25401:
[----:B------:R-:W2:Y:S02]  /*1490*/  LDG.E.64 R6, desc[UR36][R6.64] ;  /* 0x0000002406067981 */ /* 0x000ea4000c1e1b00 */
[----:B--2---:R-:W0:Y:S02]  /*14a0*/  F2I.S64.F64.TRUNC R4, R6 ;  /* 0x0000000600047311 */ /* 0x004e24000030d900 */
[----:B0-----:R-:W-:Y:S01]  /*14b0*/  PRMT R22, R4, 0x7610, R22 ;  /* 0x0000761004167816 */ /* 0x001fe20000000016 */
[----:B------:R-:W-:Y:S06]  /*14c0*/  BRA `(.L_x_25392) ;  /* 0x0000000800687947 */ /* 0x000fec0003800000 */
.L_x_25400:
        /* <DEDUP_REMOVED lines=27> */
.L_x_25403:
        /* <DEDUP_REMOVED lines=15> */
.L_x_25402:
[----:B------:R-:W2:Y:S02]  /*1770*/  LDG.E.U16 R4, desc[UR36][R6.64] ;  /* 0x0000002406047981 */ /* 0x000ea4000c1e1500 */
[----:B--2---:R-:W-:-:S06]  /*1780*/  IMAD.U32 R4, R4, 0x10000, RZ ;  /* 0x0001000004047824 */ /* 0x004fcc00078e00ff */
[----:B------:R-:W0:Y:S02]  /*1790*/  F2I.S64.TRUNC R4, R4 ;  /* 0x0000000400047311 */ /* 0x000e24000020d900 */
[----:B0-----:R-:W-:Y:S01]  /*17a0*/  PRMT R22, R4, 0x7610, R22 ;  /* 0x0000761004167816 */ /* 0x001fe20000000016 */
[----:B------:R-:W-:Y:S06]  /*17b0*/  BRA `(.L_x_25392) ;  /* 0x0000000400ac7947 */ /* 0x000fec0003800000 */
.L_x_25399:
        /* <DEDUP_REMOVED lines=10> */
.L_x_25406:
        /* <DEDUP_REMOVED lines=21> */
.L_x_25410:
[----:B------:R-:W-:Y:S05]  /*19b0*/  BSYNC.RECONVERGENT B1 ;  /* 0x0000000000017941 */ /* 0x000fea0003800200 */
.L_x_25409:
[----:B------:R-:W-:Y:S01]  /*19c0*/  IMAD.SHL.U32 R0, R0, 0x100000, RZ ;  /* 0x0010000000007824 */ /* 0x000fe200078e00ff */
[----:B------:R-:W-:-:S04]  /*19d0*/  LEA R3, R3, 0x3b800000, 0x17 ;  /* 0x3b80000003037811 */ /* 0x000fc800078eb8ff */
[----:B------:R-:W-:-:S07]  /*19e0*/  LOP3.LUT R4, R3, R0, R7, 0xfe, !PT ;  /* 0x0000000003047212 */ /* 0x000fce00078efe07 */
.L_x_25408:
[----:B------:R-:W-:Y:S05]  /*19f0*/  BSYNC.RECONVERGENT B0 ;  /* 0x0000000000007941 */ /* 0x000fea0003800200 */
.L_x_25407:
[----:B------:R-:W0:Y:S02]  /*1a00*/  F2I.S64.TRUNC R4, R4 ;  /* 0x0000000400047311 */ /* 0x000e24000020d900 */
[----:B0-----:R-:W-:Y:S01]  /*1a10*/  PRMT R22, R4, 0x7610, R22 ;  /* 0x0000761004167816 */ /* 0x001fe20000000016 */
[----:B------:R-:W-:Y:S06]  /*1a20*/  BRA `(.L_x_25392) ;  /* 0x0000000400107947 */ /* 0x000fec0003800000 */
.L_x_25405:
        /* <DEDUP_REMOVED lines=21> */
.L_x_25414:
[----:B------:R-:W-:Y:S05]  /*1b80*/  BSYNC.RECONVERGENT B1 ;  /* 0x0000000000017941 */ /* 0x000fea0003800200 */
.L_x_25413:
[----:B------:R-:W-:Y:S01]  /*1b90*/  IMAD.SHL.U32 R0, R0, 0x200000, RZ ;  /* 0x0020000000007824 */ /* 0x000fe200078e00ff */
[----:B------:R-:W-:-:S04]  /*1ba0*/  LEA R3, R3, 0x37800000, 0x17 ;  /* 0x3780000003037811 */ /* 0x000fc800078eb8ff */
[----:B------:R-:W-:-:S07]  /*1bb0*/  LOP3.LUT R4, R3, R0, R7, 0xfe, !PT ;  /* 0x0000000003047212 */ /* 0x000fce00078efe07 */
.L_x_25412:
[----:B------:R-:W-:Y:S05]  /*1bc0*/  BSYNC.RECONVERGENT B0 ;  /* 0x0000000000007941 */ /* 0x000fea0003800200 */
.L_x_25411:
[----:B------:R-:W0:Y:S02]  /*1bd0*/  F2I.S64.TRUNC R4, R4 ;  /* 0x0000000400047311 */ /* 0x000e24000020d900 */
[----:B0-----:R-:W-:Y:S01]  /*1be0*/  PRMT R22, R4, 0x7610, R22 ;  /* 0x0000761004167816 */ /* 0x001fe20000000016 */
[----:B------:R-:W-:Y:S06]  /*1bf0*/  BRA `(.L_x_25392) ;  /* 0x00000000009c7947 */ /* 0x000fec0003800000 */
.L_x_25404:
[----:B------:R-:W-:-:S09]  /*1c00*/  UISETP.NE.AND UP0, UPT, UR4, 0x1c, UPT ;  /* 0x0000001c0400788c */ /* 0x000fd2000bf05270 */
[----:B------:R-:W-:Y:S05]  /*1c10*/  BRA.U !UP0, `(.L_x_25415) ;  /* 0x0000000108907547 */ /* 0x000fea000b800000 */
[----:B------:R-:W-:-:S09]  /*1c20*/  UISETP.NE.AND UP0, UPT, UR4, 0x1d, UPT ;  /* 0x0000001d0400788c */ /* 0x000fd2000bf05270 */
[----:B------:R-:W-:Y:S05]  /*1c30*/  BRA.U !UP0, `(.L_x_25416) ;  /* 0x0000000108807547 */ /* 0x000fea000b800000 */
[----:B------:R-:W-:-:S09]  /*1c40*/  UISETP.NE.AND UP0, UPT, UR4, 0x2c, UPT ;  /* 0x0000002c0400788c */ /* 0x000fd2000bf05270 */
[----:B------:R-:W-:Y:S05]  /*1c50*/  BRA.U !UP0, `(.L_x_25417) ;  /* 0x0000000108487547 */ /* 0x000fea000b800000 */
.L_x_25391:
        /* <DEDUP_REMOVED lines=16> */
.L_x_25418:
[----:B------:R-:W-:Y:S01]  /*1d60*/  PRMT R22, RZ, 0x7610, R22 ;  /* 0x00007610ff167816 */ /* 0x000fe20000000016 */
[----:B------:R-:W-:Y:S06]  /*1d70*/  BRA `(.L_x_25392) ;  /* 0x00000000003c7947 */ /* 0x000fec0003800000 */
.L_x_25417:
        /* <DEDUP_REMOVED lines=8> */
.L_x_25420:
[----:B------:R-:W-:Y:S05]  /*1e00*/  BSYNC.RECONVERGENT B0 ;  /* 0x0000000000007941 */ /* 0x000fea0003800200 */
.L_x_25419:
[----:B------:R-:W0:Y:S02]  /*1e10*/  F2I.S64.TRUNC R4, R4 ;  /* 0x0000000400047311 */ /* 0x000e24000020d900 */
[----:B0-----:R-:W-:Y:S01]  /*1e20*/  PRMT R22, R4, 0x7610, R22 ;  /* 0x0000761004167816 */ /* 0x001fe20000000016 */
[----:B------:R-:W-:Y:S06]  /*1e30*/  BRA `(.L_x_25392) ;  /* 0x00000000000c7947 */ /* 0x000fec0003800000 */
.L_x_25416:
[----:B------:R0:W5:Y:S01]  /*1e40*/  LDG.E.U8 R22, desc[UR36][R6.64] ;  /* 0x0000002406167981 */ /* 0x000162000c1e1100 */
[----:B------:R-:W-:Y:S05]  /*1e50*/  BRA `(.L_x_25392) ;  /* 0x0000000000047947 */ /* 0x000fea0003800000 */
.L_x_25415:
[----:B------:R0:W5:Y:S02]  /*1e60*/  LDG.E.U8 R22, desc[UR36][R6.64] ;  /* 0x0000002406167981 */ /* 0x000164000c1e1100 */
.L_x_25392:
[----:B------:R-:W-:-:S07]  /*1e70*/  VIADD R29, R23, 0x80 ;  /* 0x00000080171d7836 */ /* 0x000fce0000000000 */
.L_x_25352:
[----:B------:R-:W-:Y:S05]  /*1e80*/  BSYNC.RECONVERGENT B6 ;  /* 0x0000000000067941 */ /* 0x000fea0003800200 */
.L_x_25351:
        /* <DEDUP_REMOVED lines=24> */
.L_x_25426:
[----:B------:R3:W5:Y:S01]  /*2010*/  LDG.E.U8 R25, desc[UR36][R6.64] ;  /* 0x0000002406197981 */ /* 0x000762000c1e1100 */
[----:B------:R-:W-:Y:S05]  /*2020*/  BRA `(.L_x_25428) ;  /* 0x0000000c00607947 */ /* 0x000fea0003800000 */
.L_x_25425:
        /* <DEDUP_REMOVED lines=8> */
.L_x_25430:
[----:B------:R0:W5:Y:S01]  /*20b0*/  LDG.E.U8 R25, desc[UR36][R6.64] ;  /* 0x0000002406197981 */ /* 0x000162000c1e1100 */
[----:B------:R-:W-:Y:S05]  /*20c0*/  BRA `(.L_x_25428) ;  /* 0x0000000c00387947 */ /* 0x000fea0003800000 */
.L_x_25429:
[----:B------:R0:W5:Y:S01]  /*20d0*/  LDG.E.U16 R25, desc[UR36][R6.64] ;  /* 0x0000002406197981 */ /* 0x000162000c1e1500 */
[----:B------:R-:W-:Y:S05]  /*20e0*/  BRA `(.L_x_25428) ;  /* 0x0000000c00307947 */ /* 0x000fea0003800000 */
.L_x_25424:
        /* <DEDUP_REMOVED lines=10> */
.L_x_25432:
[----:B------:R-:W2:Y:S02]  /*2190*/  LDG.E.U16 R4, desc[UR36][R6.64] ;  /* 0x0000002406047981 */ /* 0x000ea4000c1e1500 */
[----:B--2---:R-:W-:-:S06]  /*21a0*/  HADD2.F32 R4, -RZ, R4.H0_H0 ;  /* 0x20000004ff047230 */ /* 0x004fcc0000004100 */
[----:B------:R-:W0:Y:S02]  /*21b0*/  F2I.S64.TRUNC R4, R4 ;  /* 0x0000000400047311 */ /* 0x000e24000020d900 */
[----:B0-----:R-:W-:Y:S01]  /*21c0*/  PRMT R25, R4, 0x7610, R25 ;  /* 0x0000761004197816 */ /* 0x001fe20000000019 */
[----:B------:R-:W-:Y:S06]  /*21d0*/  BRA `(.L_x_25428) ;  /* 0x0000000800f47947 */ /* 0x000fec0003800000 */
.L_x_25431:
        /* <DEDUP_REMOVED lines=10> */
.L_x_25434:
[----:B------:R-:W2:Y:S02]  /*2280*/  LDG.E.U16 R6, desc[UR36][R6.64] ;  /* 0x0000002406067981 */ /* 0x000ea4000c1e1500 */
[----:B--2---:R-:W-:-:S06]  /*2290*/  HADD2.F32 R4, -RZ, R6.H0_H0 ;  /* 0x20000006ff047230 */ /* 0x004fcc0000004100 */
[----:B------:R-:W0:Y:S02]  /*22a0*/  F2I.S64.TRUNC R4, R4 ;  /* 0x0000000400047311 */ /* 0x000e24000020d900 */
[----:B0-----:R-:W-:Y:S01]  /*22b0*/  PRMT R25, R4, 0x7610, R25 ;  /* 0x0000761004197816 */ /* 0x001fe20000000019 */
[----:B------:R-:W-:Y:S06]  /*22c0*/  BRA `(.L_x_25428) ;  /* 0x0000000800b87947 */ /* 0x000fec0003800000 */
.L_x_25433:
[----:B------:R-:W2:Y:S02]  /*22d0*/  LDG.E.64 R4, desc[UR36][R6.64] ;  /* 0x0000002406047981 */ /* 0x000ea4000c1e1b00 */
[----:B--2---:R-:W0:Y:S02]  /*22e0*/  F2I.S64.F64.TRUNC R4, R4 ;  /* 0x0000000400047311 */ /* 0x004e24000030d900 */
[----:B0-----:R-:W-:Y:S01]  /*22f0*/  PRMT R25, R4, 0x7610, R25 ;  /* 0x0000761004197816 */ /* 0x001fe20000000019 */
[----:B------:R-:W-:Y:S06]  /*2300*/  BRA `(.L_x_25428) ;  /* 0x0000000800a87947 */ /* 0x000fec0003800000 */
.L_x_25423:
        /* <DEDUP_REMOVED lines=12> */
.L_x_25437:
[----:B------:R-:W2:Y:S02]  /*23d0*/  LDG.E.64 R6, desc[UR36][R6.64] ;  /* 0x0000002406067981 */ /* 0x000ea4000c1e1b00 */
[----:B--2---:R-:W0:Y:S02]  /*23e0*/  F2I.S64.F64.TRUNC R4, R6 ;  /* 0x0000000600047311 */ /* 0x004e24000030d900 */
[----:B0-----:R-:W-:Y:S01]  /*23f0*/  PRMT R25, R4, 0x7610, R25 ;  /* 0x0000761004197816 */ /* 0x001fe20000000019 */
[----:B------:R-:W-:Y:S06]  /*2400*/  BRA `(.L_x_25428) ;  /* 0x0000000800687947 */ /* 0x000fec0003800000 */
.L_x_25436:
        /* <DEDUP_REMOVED lines=27> */
.L_x_25439:
        /* <DEDUP_REMOVED lines=15> */
.L_x_25438:
[----:B------:R-:W2:Y:S02]  /*26b0*/  LDG.E.U16 R4, desc[UR36][R6.64] ;  /* 0x0000002406047981 */ /* 0x000ea4000c1e1500 */
[----:B--2---:R-:W-:-:S06]  /*26c0*/  IMAD.U32 R4, R4, 0x10000, RZ ;  /* 0x0001000004047824 */ /* 0x004fcc00078e00ff */
[----:B------:R-:W0:Y:S02]  /*26d0*/  F2I.S64.TRUNC R4, R4 ;  /* 0x0000000400047311 */ /* 0x000e24000020d900 */
[----:B0-----:R-:W-:Y:S01]  /*26e0*/  PRMT R25, R4, 0x7610, R25 ;  /* 0x0000761004197816 */ /* 0x001fe20000000019 */
[----:B------:R-:W-:Y:S06]  /*26f0*/  BRA `(.L_x_25428) ;  /* 0x0000000400ac7947 */ /* 0x000fec0003800000 */
.L_x_25435:
        /* <DEDUP_REMOVED lines=10> */
.L_x_25442:
        /* <DEDUP_REMOVED lines=21> */
.L_x_25446:
[----:B------:R-:W-:Y:S05]  /*28f0*/  BSYNC.RECONVERGENT B1 ;  /* 0x0000000000017941 */ /* 0x000fea0003800200 */
.L_x_25445:
[----:B------:R-:W-:Y:S01]  /*2900*/  IMAD.SHL.U32 R0, R0, 0x100000, RZ ;  /* 0x0010000000007824 */ /* 0x000fe200078e00ff */
[----:B------:R-:W-:-:S04]  /*2910*/  LEA R3, R3, 0x3b800000, 0x17 ;  /* 0x3b80000003037811 */ /* 0x000fc800078eb8ff */
[----:B------:R-:W-:-:S07]  /*2920*/  LOP3.LUT R4, R3, R0, R7, 0xfe, !PT ;  /* 0x0000000003047212 */ /* 0x000fce00078efe07 */
.L_x_25444:
[----:B------:R-:W-:Y:S05]  /*2930*/  BSYNC.RECONVERGENT B0 ;  /* 0x0000000000007941 */ /* 0x000fea0003800200 */
.L_x_25443:
[----:B------:R-:W0:Y:S02]  /*2940*/  F2I.S64.TRUNC R4, R4 ;  /* 0x0000000400047311 */ /* 0x000e24000020d900 */
[----:B0-----:R-:W-:Y:S01]  /*2950*/  PRMT R25, R4, 0x7610, R25 ;  /* 0x0000761004197816 */ /* 0x001fe20000000019 */
[----:B------:R-:W-:Y:S06]  /*2960*/  BRA `(.L_x_25428) ;  /* 0x0000000400107947 */ /* 0x000fec0003800000 */
.L_x_25441:
        /* <DEDUP_REMOVED lines=21> */
.L_x_25450:
[----:B------:R-:W-:Y:S05]  /*2ac0*/  BSYNC.RECONVERGENT B1 ;  /* 0x0000000000017941 */ /* 0x000fea0003800200 */
.L_x_25449:
[----:B------:R-:W-:Y:S01]  /*2ad0*/  IMAD.SHL.U32 R0, R0, 0x200000, RZ ;  /* 0x0020000000007824 */ /* 0x000fe200078e00ff */
[----:B------:R-:W-:-:S04]  /*2ae0*/  LEA R3, R3, 0x37800000, 0x17 ;  /* 0x3780000003037811 */ /* 0x000fc800078eb8ff */
[----:B------:R-:W-:-:S07]  /*2af0*/  LOP3.LUT R4, R3, R0, R7, 0xfe, !PT ;  /* 0x0000000003047212 */ /* 0x000fce00078efe07 */
.L_x_25448:
[----:B------:R-:W-:Y:S05]  /*2b00*/  BSYNC.RECONVERGENT B0 ;  /* 0x0000000000007941 */ /* 0x000fea0003800200 */
.L_x_25447:
[----:B------:R-:W0:Y:S02]  /*2b10*/  F2I.S64.TRUNC R4, R4 ;  /* 0x0000000400047311 */ /* 0x000e24000020d900 */
[----:B0-----:R-:W-:Y:S01]  /*2b20*/  PRMT R25, R4, 0x7610, R25 ;  /* 0x0000761004197816 */ /* 0x001fe20000000019 */
[----:B------:R-:W-:Y:S06]  /*2b30*/  BRA `(.L_x_25428) ;  /* 0x00000000009c7947 */ /* 0x000fec0003800000 */
.L_x_25440:
        /* <DEDUP_REMOVED lines=14> */
.L_x_25454:
[----:B------:R-:W-:Y:S05]  /*2c20*/  BSYNC.RECONVERGENT B0 ;  /* 0x0000000000007941 */ /* 0x000fea0003800200 */
.L_x_25453:
[----:B------:R-:W0:Y:S02]  /*2c30*/  F2I.S64.TRUNC R4, R4 ;  /* 0x0000000400047311 */ /* 0x000e24000020d900 */
[----:B0-----:R-:W-:Y:S01]  /*2c40*/  PRMT R25, R4, 0x7610, R25 ;  /* 0x0000761004197816 */ /* 0x001fe20000000019 */
[----:B------:R-:W-:Y:S06]  /*2c50*/  BRA `(.L_x_25428) ;  /* 0x0000000000547947 */ /* 0x000fec0003800000 */
.L_x_25427:
        /* <DEDUP_REMOVED lines=16> */
.L_x_25455:
[----:B------:R-:W-:Y:S01]  /*2d60*/  PRMT R25, RZ, 0x7610, R25 ;  /* 0x00007610ff197816 */ /* 0x000fe20000000019 */
[----:B------:R-:W-:Y:S06]  /*2d70*/  BRA `(.L_x_25428) ;  /* 0x00000000000c7947 */ /* 0x000fec0003800000 */
.L_x_25452:
[----:B------:R0:W5:Y:S01]  /*2d80*/  LDG.E.U8 R25, desc[UR36][R6.64] ;  /* 0x0000002406197981 */ /* 0x000162000c1e1100 */
[----:B------:R-:W-:Y:S05]  /*2d90*/  BRA `(.L_x_25428) ;  /* 0x0000000000047947 */ /* 0x000fea0003800000 */
.L_x_25451:
[----:B------:R1:W5:Y:S02]  /*2da0*/  LDG.E.U8 R25, desc[UR36][R6.64] ;  /* 0x0000002406197981 */ /* 0x000364000c1e1100 */
.L_x_25428:
        /* <DEDUP_REMOVED lines=18> */
.L_x_25459:
[----:B------:R4:W5:Y:S01]  /*2ed0*/  LDG.E.U8 R28, desc[UR36][R6.64] ;  /* 0x00000024061c7981 */ /* 0x000962000c1e1100 */
[----:B------:R-:W-:Y:S05]  /*2ee0*/  BRA `(.L_x_25461) ;  /* 0x0000000c00607947 */ /* 0x000fea0003800000 */
.L_x_25458:
        /* <DEDUP_REMOVED lines=8> */
.L_x_25463:
[----:B------:R0:W5:Y:S01]  /*2f70*/  LDG.E.U8 R28, desc[UR36][R6.64] ;  /* 0x00000024061c7981 */ /* 0x000162000c1e1100 */
[----:B------:R-:W-:Y:S05]  /*2f80*/  BRA `(.L_x_25461) ;  /* 0x0000000c00387947 */ /* 0x000fea0003800000 */
.L_x_25462:
[----:B------:R0:W5:Y:S01]  /*2f90*/  LDG.E.U16 R28, desc[UR36][R6.64] ;  /* 0x00000024061c7981 */ /* 0x000162000c1e1500 */
[----:B------:R-:W-:Y:S05]  /*2fa0*/  BRA `(.L_x_25461) ;  /* 0x0000000c00307947 */ /* 0x000fea0003800000 */
.L_x_25457:
        /* <DEDUP_REMOVED lines=10> */
.L_x_25465:
[----:B------:R-:W2:Y:S02]  /*3050*/  LDG.E.U16 R4, desc[UR36][R6.64] ;  /* 0x0000002406047981 */ /* 0x000ea4000c1e1500 */
[----:B--2---:R-:W-:-:S06]  /*3060*/  HADD2.F32 R4, -RZ, R4.H0_H0 ;  /* 0x20000004ff047230 */ /* 0x004fcc0000004100 */
[----:B------:R-:W0:Y:S02]  /*3070*/  F2I.S64.TRUNC R4, R4 ;  /* 0x0000000400047311 */ /* 0x000e24000020d900 */
[----:B0-----:R-:W-:Y:S01]  /*3080*/  PRMT R28, R4, 0x7610, R28 ;  /* 0x00007610041c7816 */ /* 0x001fe2000000001c */
[----:B------:R-:W-:Y:S06]  /*3090*/  BRA `(.L_x_25461) ;  /* 0x0000000800f47947 */ /* 0x000fec0003800000 */
.L_x_25464:
        /* <DEDUP_REMOVED lines=10> */
.L_x_25467:
[----:B------:R-:W2:Y:S02]  /*3140*/  LDG.E.U16 R6, desc[UR36][R6.64] ;  /* 0x0000002406067981 */ /* 0x000ea4000c1e1500 */
[----:B--2---:R-:W-:-:S06]  /*3150*/  HADD2.F32 R4, -RZ, R6.H0_H0 ;  /* 0x20000006ff047230 */ /* 0x004fcc0000004100 */
[----:B------:R-:W0:Y:S02]  /*3160*/  F2I.S64.TRUNC R4, R4 ;  /* 0x0000000400047311 */ /* 0x000e24000020d900 */
[----:B0-----:R-:W-:Y:S01]  /*3170*/  PRMT R28, R4, 0x7610, R28 ;  /* 0x00007610041c7816 */ /* 0x001fe2000000001c */
[----:B------:R-:W-:Y:S06]  /*3180*/  BRA `(.L_x_25461) ;  /* 0x0000000800b87947 */ /* 0x000fec0003800000 */
.L_x_25466:
[----:B------:R-:W2:Y:S02]  /*3190*/  LDG.E.64 R4, desc[UR36][R6.64] ;  /* 0x0000002406047981 */ /* 0x000ea4000c1e1b00 */
[----:B--2---:R-:W0:Y:S02]  /*31a0*/  F2I.S64.F64.TRUNC R4, R4 ;  /* 0x0000000400047311 */ /* 0x004e24000030d900 */
[----:B0-----:R-:W-:Y:S01]  /*31b0*/  PRMT R28, R4, 0x7610, R28 ;  /* 0x00007610041c7816 */ /* 0x001fe2000000001c */
[----:B------:R-:W-:Y:S06]  /*31c0*/  BRA `(.L_x_25461) ;  /* 0x0000000800a87947 */ /* 0x000fec0003800000 */
.L_x_25456:
        /* <DEDUP_REMOVED lines=12> */
.L_x_25470:
[----:B------:R-:W2:Y:S02]  /*3290*/  LDG.E.64 R6, desc[UR36][R6.64] ;  /* 0x0000002406067981 */ /* 0x000ea4000c1e1b00 */
[----:B--2---:R-:W0:Y:S02]  /*32a0*/  F2I.S64.F64.TRUNC R4, R6 ;  /* 0x0000000600047311 */ /* 0x004e24000030d900 */
[----:B0-----:R-:W-:Y:S01]  /*32b0*/  PRMT R28, R4, 0x7610, R28 ;  /* 0x00007610041c7816 */ /* 0x001fe2000000001c */
[----:B------:R-:W-:Y:S06]  /*32c0*/  BRA `(.L_x_25461) ;  /* 0x0000000800687947 */ /* 0x000fec0003800000 */
.L_x_25469:
        /* <DEDUP_REMOVED lines=27> */
.L_x_25472:
        /* <DEDUP_REMOVED lines=15> */
.L_x_25471:
[----:B------:R-:W2:Y:S02]  /*3570*/  LDG.E.U16 R4, desc[UR36][R6.64] ;  /* 0x0000002406047981 */ /* 0x000ea4000c1e1500 */
[----:B--2---:R-:W-:-:S06]  /*3580*/  IMAD.U32 R4, R4, 0x10000, RZ ;  /* 0x0001000004047824 */ /* 0x004fcc00078e00ff */
[----:B------:R-:W0:Y:S02]  /*3590*/  F2I.S64.TRUNC R4, R4 ;  /* 0x0000000400047311 */ /* 0x000e24000020d900 */
[----:B0-----:R-:W-:Y:S01]  /*35a0*/  PRMT R28, R4, 0x7610, R28 ;  /* 0x00007610041c7816 */ /* 0x001fe2000000001c */
[----:B------:R-:W-:Y:S06]  /*35b0*/  BRA `(.L_x_25461) ;  /* 0x0000000400ac7947 */ /* 0x000fec0003800000 */
.L_x_25468:
        /* <DEDUP_REMOVED lines=10> */
.L_x_25475:
        /* <DEDUP_REMOVED lines=21> */
.L_x_25479:
[----:B------:R-:W-:Y:S05]  /*37b0*/  BSYNC.RECONVERGENT B1 ;  /* 0x0000000000017941 */ /* 0x000fea0003800200 */
.L_x_25478:
[----:B------:R-:W-:Y:S01]  /*37c0*/  IMAD.SHL.U32 R0, R0, 0x100000, RZ ;  /* 0x0010000000007824 */ /* 0x000fe200078e00ff */
[----:B------:R-:W-:-:S04]  /*37d0*/  LEA R3, R3, 0x3b800000, 0x17 ;  /* 0x3b80000003037811 */ /* 0x000fc800078eb8ff */
[----:B------:R-:W-:-:S07]  /*37e0*/  LOP3.LUT R4, R3, R0, R7, 0xfe, !PT ;  /* 0x0000000003047212 */ /* 0x000fce00078efe07 */
.L_x_25477:
[----:B------:R-:W-:Y:S05]  /*37f0*/  BSYNC.RECONVERGENT B0 ;  /* 0x0000000000007941 */ /* 0x000fea0003800200 */
.L_x_25476:
[----:B------:R-:W0:Y:S02]  /*3800*/  F2I.S64.TRUNC R4, R4 ;  /* 0x0000000400047311 */ /* 0x000e24000020d900 */
[----:B0-----:R-:W-:Y:S01]  /*3810*/  PRMT R28, R4, 0x7610, R28 ;  /* 0x00007610041c7816 */ /* 0x001fe2000000001c */
[----:B------:R-:W-:Y:S06]  /*3820*/  BRA `(.L_x_25461) ;  /* 0x0000000400107947 */ /* 0x000fec0003800000 */
.L_x_25474:
        /* <DEDUP_REMOVED lines=21> */
.L_x_25483:
[----:B------:R-:W-:Y:S05]  /*3980*/  BSYNC.RECONVERGENT B1 ;  /* 0x0000000000017941 */ /* 0x000fea0003800200 */
.L_x_25482:
[----:B------:R-:W-:Y:S01]  /*3990*/  IMAD.SHL.U32 R0, R0, 0x200000, RZ ;  /* 0x0020000000007824 */ /* 0x000fe200078e00ff */
[----:B------:R-:W-:-:S04]  /*39a0*/  LEA R3, R3, 0x37800000, 0x17 ;  /* 0x3780000003037811 */ /* 0x000fc800078eb8ff */
[----:B------:R-:W-:-:S07]  /*39b0*/  LOP3.LUT R4, R3, R0, R7, 0xfe, !PT ;  /* 0x0000000003047212 */ /* 0x000fce00078efe07 */
.L_x_25481:
[----:B------:R-:W-:Y:S05]  /*39c0*/  BSYNC.RECONVERGENT B0 ;  /* 0x0000000000007941 */ /* 0x000fea0003800200 */
.L_x_25480:
[----:B------:R-:W0:Y:S02]  /*39d0*/  F2I.S64.TRUNC R4, R4 ;  /* 0x0000000400047311 */ /* 0x000e24000020d900 */
[----:B0-----:R-:W-:Y:S01]  /*39e0*/  PRMT R28, R4, 0x7610, R28 ;  /* 0x00007610041c7816 */ /* 0x001fe2000000001c */
[----:B------:R-:W-:Y:S06]  /*39f0*/  BRA `(.L_x_25461) ;  /* 0x00000000009c7947 */ /* 0x000fec0003800000 */
.L_x_25473:
        /* <DEDUP_REMOVED lines=14> */
.L_x_25487:
[----:B------:R-:W-:Y:S05]  /*3ae0*/  BSYNC.RECONVERGENT B0 ;  /* 0x0000000000007941 */ /* 0x000fea0003800200 */
.L_x_25486:
[----:B------:R-:W0:Y:S02]  /*3af0*/  F2I.S64.TRUNC R4, R4 ;  /* 0x0000000400047311 */ /* 0x000e24000020d900 */
[----:B0-----:R-:W-:Y:S01]  /*3b00*/  PRMT R28, R4, 0x7610, R28 ;  /* 0x00007610041c7816 */ /* 0x001fe2000000001c */
[----:B------:R-:W-:Y:S06]  /*3b10*/  BRA `(.L_x_25461) ;  /* 0x0000000000547947 */ /* 0x000fec0003800000 */
.L_x_25460:
        /* <DEDUP_REMOVED lines=16> */
.L_x_25488:
[----:B------:R-:W-:Y:S01]  /*3c20*/  PRMT R28, RZ, 0x7610, R28 ;  /* 0x00007610ff1c7816 */ /* 0x000fe2000000001c */
[----:B------:R-:W-:Y:S06]  /*3c30*/  BRA `(.L_x_25461) ;  /* 0x00000000000c7947 */ /* 0x000fec0003800000 */
.L_x_25485:
[----:B------:R1:W5:Y:S01]  /*3c40*/  LDG.E.U8 R28, desc[UR36][R6.64] ;  /* 0x00000024061c7981 */ /* 0x000362000c1e1100 */
[----:B------:R-:W-:Y:S05]  /*3c50*/  BRA `(.L_x_25461) ;  /* 0x0000000000047947 */ /* 0x000fea0003800000 */
.L_x_25484:
[----:B------:R2:W5:Y:S02]  /*3c60*/  LDG.E.U8 R28, desc[UR36][R6.64] ;  /* 0x00000024061c7981 */ /* 0x000564000c1e1100 */
.L_x_25461:
[----:B------:R-:W-:-:S07]  /*3c70*/  VIADD R29, R29, 0x80 ;  /* 0x000000801d1d7836 */ /* 0x000fce0000000000 */
.L_x_25422:
[----:B------:R-:W-:Y:S05]  /*3c80*/  BSYNC.RECONVERGENT B6 ;  /* 0x0000000000067941 */ /* 0x000fea0003800200 */
.L_x_25421:
        /* <DEDUP_REMOVED lines=24> */
.L_x_25494:
[----:B------:R3:W5:Y:S01]  /*3e10*/  LDG.E.U8 R19, desc[UR36][R6.64] ;  /* 0x0000002406137981 */ /* 0x000762000c1e1100 */
[----:B------:R-:W-:Y:S05]  /*3e20*/  BRA `(.L_x_25496) ;  /* 0x0000000c00607947 */ /* 0x000fea0003800000 */
.L_x_25493:
        /* <DEDUP_REMOVED lines=8> */
.L_x_25498:
[----:B------:R0:W5:Y:S01]  /*3eb0*/  LDG.E.U8 R19, desc[UR36][R6.64] ;  /* 0x0000002406137981 */ /* 0x000162000c1e1100 */
[----:B------:R-:W-:Y:S05]  /*3ec0*/  BRA `(.L_x_25496) ;  /* 0x0000000c00387947 */ /* 0x000fea0003800000 */
.L_x_25497:
[----:B------:R0:W5:Y:S01]  /*3ed0*/  LDG.E.U16 R19, desc[UR36][R6.64] ;  /* 0x0000002406137981 */ /* 0x000162000c1e1500 */
[----:B------:R-:W-:Y:S05]  /*3ee0*/  BRA `(.L_x_25496) ;  /* 0x0000000c00307947 */ /* 0x000fea0003800000 */
.L_x_25492:
        /* <DEDUP_REMOVED lines=10> */
.L_x_25500:
[----:B------:R-:W2:Y:S02]  /*3f90*/  LDG.E.U16 R4, desc[UR36][R6.64] ;  /* 0x0000002406047981 */ /* 0x000ea4000c1e1500 */
[----:B--2---:R-:W-:-:S06]  /*3fa0*/  HADD2.F32 R4, -RZ, R4.H0_H0 ;  /* 0x20000004ff047230 */ /* 0x004fcc0000004100 */
[----:B------:R-:W0:Y:S02]  /*3fb0*/  F2I.S64.TRUNC R4, R4 ;  /* 0x0000000400047311 */ /* 0x000e24000020d900 */
[----:B0-----:R-:W-:Y:S01]  /*3fc0*/  PRMT R19, R4, 0x7610, R19 ;  /* 0x0000761004137816 */ /* 0x001fe20000000013 */
[----:B------:R-:W-:Y:S06]  /*3fd0*/  BRA `(.L_x_25496) ;  /* 0x0000000800f47947 */ /* 0x000fec0003800000 */
.L_x_25499:
        /* <DEDUP_REMOVED lines=10> */
.L_x_25502:
[----:B------:R-:W2:Y:S02]  /*4080*/  LDG.E.U16 R6, desc[UR36][R6.64] ;  /* 0x0000002406067981 */ /* 0x000ea4000c1e1500 */
[----:B--2---:R-:W-:-:S06]  /*4090*/  HADD2.F32 R4, -RZ, R6.H0_H0 ;  /* 0x20000006ff047230 */ /* 0x004fcc0000004100 */
[----:B------:R-:W0:Y:S02]  /*40a0*/  F2I.S64.TRUNC R4, R4 ;  /* 0x0000000400047311 */ /* 0x000e24000020d900 */
[----:B0-----:R-:W-:Y:S01]  /*40b0*/  PRMT R19, R4, 0x7610, R19 ;  /* 0x0000761004137816 */ /* 0x001fe20000000013 */
[----:B------:R-:W-:Y:S06]  /*40c0*/  BRA `(.L_x_25496) ;  /* 0x0000000800b87947 */ /* 0x000fec0003800000 */
.L_x_25501:
[----:B------:R-:W2:Y:S02]  /*40d0*/  LDG.E.64 R4, desc[UR36][R6.64] ;  /* 0x0000002406047981 */ /* 0x000ea4000c1e1b00 */
[----:B--2---:R-:W0:Y:S02]  /*40e0*/  F2I.S64.F64.TRUNC R4, R4 ;  /* 0x0000000400047311 */ /* 0x004e24000030d900 */
[----:B0-----:R-:W-:Y:S01]  /*40f0*/  PRMT R19, R4, 0x7610, R19 ;  /* 0x0000761004137816 */ /* 0x001fe20000000013 */
[----:B------:R-:W-:Y:S06]  /*4100*/  BRA `(.L_x_25496) ;  /* 0x0000000800a87947 */ /* 0x000fec0003800000 */
.L_x_25491:
        /* <DEDUP_REMOVED lines=12> */
.L_x_25505:
[----:B------:R-:W2:Y:S02]  /*41d0*/  LDG.E.64 R6, desc[UR36][R6.64] ;  /* 0x0000002406067981 */ /* 0x000ea4000c1e1b00 */
[----:B--2---:R-:W0:Y:S02]  /*41e0*/  F2I.S64.F64.TRUNC R4, R6 ;  /* 0x0000000600047311 */ /* 0x004e24000030d900 */
[----:B0-----:R-:W-:Y:S01]  /*41f0*/  PRMT R19, R4, 0x7610, R19 ;  /* 0x0000761004137816 */ /* 0x001fe20000000013 */
[----:B------:R-:W-:Y:S06]  /*4200*/  BRA `(.L_x_25496) ;  /* 0x0000000800687947 */ /* 0x000fec0003800000 */
.L_x_25504:
        /* <DEDUP_REMOVED lines=27> */
.L_x_25507:
        /* <DEDUP_REMOVED lines=15> */
.L_x_25506:
[----:B------:R-:W2:Y:S02]  /*44b0*/  LDG.E.U16 R4, desc[UR36][R6.64] ;  /* 0x0000002406047981 */ /* 0x000ea4000c1e1500 */
[----:B--2---:R-:W-:-:S06]  /*44c0*/  IMAD.U32 R4, R4, 0x10000, RZ ;  /* 0x0001000004047824 */ /* 0x004fcc00078e00ff */
[----:B------:R-:W0:Y:S02]  /*44d0*/  F2I.S64.TRUNC R4, R4 ;  /* 0x0000000400047311 */ /* 0x000e24000020d900 */
[----:B0-----:R-:W-:Y:S01]  /*44e0*/  PRMT R19, R4, 0x7610, R19 ;  /* 0x0000761004137816 */ /* 0x001fe20000000013 */
[----:B------:R-:W-:Y:S06]  /*44f0*/  BRA `(.L_x_25496) ;  /* 0x0000000400ac7947 */ /* 0x000fec0003800000 */
.L_x_25503:
        /* <DEDUP_REMOVED lines=10> */
.L_x_25510:
        /* <DEDUP_REMOVED lines=21> */
.L_x_25514:
[----:B------:R-:W-:Y:S05]  /*46f0*/  BSYNC.RECONVERGENT B1 ;  /* 0x0000000000017941 */ /* 0x000fea0003800200 */
.L_x_25513:
[----:B------:R-:W-:Y:S01]  /*4700*/  IMAD.SHL.U32 R0, R0, 0x100000, RZ ;  /* 0x0010000000007824 */ /* 0x000fe200078e00ff */
[----:B------:R-:W-:-:S04]  /*4710*/  LEA R3, R3, 0x3b800000, 0x17 ;  /* 0x3b80000003037811 */ /* 0x000fc800078eb8ff */
[----:B------:R-:W-:-:S07]  /*4720*/  LOP3.LUT R4, R3, R0, R7, 0xfe, !PT ;  /* 0x0000000003047212 */ /* 0x000fce00078efe07 */
.L_x_25512:
[----:B------:R-:W-:Y:S05]  /*4730*/  BSYNC.RECONVERGENT B0 ;  /* 0x0000000000007941 */ /* 0x000fea0003800200 */
.L_x_25511:
[----:B------:R-:W0:Y:S02]  /*4740*/  F2I.S64.TRUNC R4, R4 ;  /* 0x0000000400047311 */ /* 0x000e24000020d900 */
[----:B0-----:R-:W-:Y:S01]  /*4750*/  PRMT R19, R4, 0x7610, R19 ;  /* 0x0000761004137816 */ /* 0x001fe20000000013 */
[----:B------:R-:W-:Y:S06]  /*4760*/  BRA `(.L_x_25496) ;  /* 0x0000000400107947 */ /* 0x000fec0003800000 */
.L_x_25509:
        /* <DEDUP_REMOVED lines=21> */
.L_x_25518:
[----:B------:R-:W-:Y:S05]  /*48c0*/  BSYNC.RECONVERGENT B1 ;  /* 0x0000000000017941 */ /* 0x000fea0003800200 */
.L_x_25517:
[----:B------:R-:W-:Y:S01]  /*48d0*/  IMAD.SHL.U32 R0, R0, 0x200000, RZ ;  /* 0x0020000000007824 */ /* 0x000fe200078e00ff */
[----:B------:R-:W-:-:S04]  /*48e0*/  LEA R3, R3, 0x37800000, 0x17 ;  /* 0x3780000003037811 */ /* 0x000fc800078eb8ff */
[----:B------:R-:W-:-:S07]  /*48f0*/  LOP3.LUT R4, R3, R0, R7, 0xfe, !PT ;  /* 0x0000000003047212 */ /* 0x000fce00078efe07 */
.L_x_25516:
[----:B------:R-:W-:Y:S05]  /*4900*/  BSYNC.RECONVERGENT B0 ;  /* 0x0000000000007941 */ /* 0x000fea0003800200 */
.L_x_25515:
[----:B------:R-:W0:Y:S02]  /*4910*/  F2I.S64.TRUNC R4, R4 ;  /* 0x0000000400047311 */ /* 0x000e24000020d900 */
[----:B0-----:R-:W-:Y:S01]  /*4920*/  PRMT R19, R4, 0x7610, R19 ;  /* 0x0000761004137816 */ /* 0x001fe20000000013 */
[----:B------:R-:W-:Y:S06]  /*4930*/  BRA `(.L_x_25496) ;  /* 0x00000000009c7947 */ /* 0x000fec0003800000 */
.L_x_25508:
        /* <DEDUP_REMOVED lines=14> */
.L_x_25522:
[----:B------:R-:W-:Y:S05]  /*4a20*/  BSYNC.RECONVERGENT B0 ;  /* 0x0000000000007941 */ /* 0x000fea0003800200 */
.L_x_25521:
[----:B------:R-:W0:Y:S02]  /*4a30*/  F2I.S64.TRUNC R4, R4 ;  /* 0x0000000400047311 */ /* 0x000e24000020d900 */
[----:B0-----:R-:W-:Y:S01]  /*4a40*/  PRMT R19, R4, 0x7610, R19 ;  /* 0x0000761004137816 */ /* 0x001fe20000000013 */
[----:B------:R-:W-:Y:S06]  /*4a50*/  BRA `(.L_x_25496) ;  /* 0x0000000000547947 */ /* 0x000fec0003800000 */
.L_x_25495:
        /* <DEDUP_REMOVED lines=16> */
.L_x_25523:
[----:B------:R-:W-:Y:S01]  /*4b60*/  PRMT R19, RZ, 0x7610, R19 ;  /* 0x00007610ff137816 */ /* 0x000fe20000000013 */
[----:B------:R-:W-:Y:S06]  /*4b70*/  BRA `(.L_x_25496) ;  /* 0x00000000000c7947 */ /* 0x000fec0003800000 */
.L_x_25520:
[----:B------:R1:W5:Y:S01]  /*4b80*/  LDG.E.U8 R19, desc[UR36][R6.64] ;  /* 0x0000002406137981 */ /* 0x000362000c1e1100 */
[----:B------:R-:W-:Y:S05]  /*4b90*/  BRA `(.L_x_25496) ;  /* 0x0000000000047947 */ /* 0x000fea0003800000 */
.L_x_25519:
[----:B------:R2:W5:Y:S02]  /*4ba0*/  LDG.E.U8 R19, desc[UR36][R6.64] ;  /* 0x0000002406137981 */ /* 0x000564000c1e1100 */
.L_x_25496:
        /* <DEDUP_REMOVED lines=18> */
.L_x_25527:
[----:B------:R0:W5:Y:S01]  /*4cd0*/  LDG.E.U8 R26, desc[UR36][R6.64] ;  /* 0x00000024061a7981 */ /* 0x000162000c1e1100 */
[----:B------:R-:W-:Y:S05]  /*4ce0*/  BRA `(.L_x_25529) ;  /* 0x0000000c00607947 */ /* 0x000fea0003800000 */
.L_x_25526:
        /* <DEDUP_REMOVED lines=8> */
.L_x_25531:
[----:B------:R4:W5:Y:S01]  /*4d70*/  LDG.E.U8 R26, desc[UR36][R6.64] ;  /* 0x00000024061a7981 */ /* 0x000962000c1e1100 */
[----:B------:R-:W-:Y:S05]  /*4d80*/  BRA `(.L_x_25529) ;  /* 0x0000000c00387947 */ /* 0x000fea0003800000 */
.L_x_25530:
[----:B------:R3:W5:Y:S01]  /*4d90*/  LDG.E.U16 R26, desc[UR36][R6.64] ;  /* 0x00000024061a7981 */ /* 0x000762000c1e1500 */
[----:B------:R-:W-:Y:S05]  /*4da0*/  BRA `(.L_x_25529) ;  /* 0x0000000c00307947 */ /* 0x000fea0003800000 */
.L_x_25525:
        /* <DEDUP_REMOVED lines=10> */
.L_x_25533:
[----:B------:R-:W2:Y:S02]  /*4e50*/  LDG.E.U16 R4, desc[UR36][R6.64] ;  /* 0x0000002406047981 */ /* 0x000ea4000c1e1500 */
[----:B--2---:R-:W-:-:S06]  /*4e60*/  HADD2.F32 R4, -RZ, R4.H0_H0 ;  /* 0x20000004ff047230 */ /* 0x004fcc0000004100 */
[----:B------:R-:W0:Y:S02]  /*4e70*/  F2I.S64.TRUNC R4, R4 ;  /* 0x0000000400047311 */ /* 0x000e24000020d900 */
[----:B0-----:R-:W-:Y:S01]  /*4e80*/  PRMT R26, R4, 0x7610, R26 ;  /* 0x00007610041a7816 */ /* 0x001fe2000000001a */
[----:B------:R-:W-:Y:S06]  /*4e90*/  BRA `(.L_x_25529) ;  /* 0x0000000800f47947 */ /* 0x000fec0003800000 */
.L_x_25532:
        /* <DEDUP_REMOVED lines=10> */
.L_x_25535:
[----:B------:R-:W2:Y:S02]  /*4f40*/  LDG.E.U16 R6, desc[UR36][R6.64] ;  /* 0x0000002406067981 */ /* 0x000ea4000c1e1500 */
[----:B--2---:R-:W-:-:S06]  /*4f50*/  HADD2.F32 R4, -RZ, R6.H0_H0 ;  /* 0x20000006ff047230 */ /* 0x004fcc0000004100 */
[----:B------:R-:W0:Y:S02]  /*4f60*/  F2I.S64.TRUNC R4, R4 ;  /* 0x0000000400047311 */ /* 0x000e24000020d900 */
[----:B0-----:R-:W-:Y:S01]  /*4f70*/  PRMT R26, R4, 0x7610, R26 ;  /* 0x00007610041a7816 */ /* 0x001fe2000000001a */
[----:B------:R-:W-:Y:S06]  /*4f80*/  BRA `(.L_x_25529) ;  /* 0x0000000800b87947 */ /* 0x000fec0003800000 */
.L_x_25534:
[----:B------:R-:W2:Y:S02]  /*4f90*/  LDG.E.64 R4, desc[UR36][R6.64] ;  /* 0x0000002406047981 */ /* 0x000ea4000c1e1b00 */
[----:B--2---:R-:W0:Y:S02]  /*4fa0*/  F2I.S64.F64.TRUNC R4, R4 ;  /* 0x0000000400047311 */ /* 0x004e24000030d900 */
[----:B0-----:R-:W-:Y:S01]  /*4fb0*/  PRMT R26, R4, 0x7610, R26 ;  /* 0x00007610041a7816 */ /* 0x001fe2000000001a */
[----:B------:R-:W-:Y:S06]  /*4fc0*/  BRA `(.L_x_25529) ;  /* 0x0000000800a87947 */ /* 0x000fec0003800000 */
.L_x_25524:
        /* <DEDUP_REMOVED lines=12> */
.L_x_25538:
[----:B------:R-:W2:Y:S02]  /*5090*/  LDG.E.64 R6, desc[UR36][R6.64] ;  /* 0x0000002406067981 */ /* 0x000ea4000c1e1b00 */
[----:B--2---:R-:W0:Y:S02]  /*50a0*/  F2I.S64.F64.TRUNC R4, R6 ;  /* 0x0000000600047311 */ /* 0x004e24000030d900 */
[----:B0-----:R-:W-:Y:S01]  /*50b0*/  PRMT R26, R4, 0x7610, R26 ;  /* 0x00007610041a7816 */ /* 0x001fe2000000001a */
[----:B------:R-:W-:Y:S06]  /*50c0*/  BRA `(.L_x_25529) ;  /* 0x0000000800687947 */ /* 0x000fec0003800000 */
.L_x_25537:
        /* <DEDUP_REMOVED lines=27> */
.L_x_25540:
        /* <DEDUP_REMOVED lines=15> */
.L_x_25539:
[----:B------:R-:W2:Y:S02]  /*5370*/  LDG.E.U16 R4, desc[UR36][R6.64] ;  /* 0x0000002406047981 */ /* 0x000ea4000c1e1500 */
[----:B--2---:R-:W-:-:S06]  /*5380*/  IMAD.U32 R4, R4, 0x10000, RZ ;  /* 0x0001000004047824 */ /* 0x004fcc00078e00ff */
[----:B------:R-:W0:Y:S02]  /*5390*/  F2I.S64.TRUNC R4, R4 ;  /* 0x0000000400047311 */ /* 0x000e24000020d900 */
[----:B0-----:R-:W-:Y:S01]  /*53a0*/  PRMT R26, R4, 0x7610, R26 ;  /* 0x00007610041a7816 */ /* 0x001fe2000000001a */
[----:B------:R-:W-:Y:S06]  /*53b0*/  BRA `(.L_x_25529) ;  /* 0x0000000400ac7947 */ /* 0x000fec0003800000 */
.L_x_25536:
        /* <DEDUP_REMOVED lines=10> */
.L_x_25543:
        /* <DEDUP_REMOVED lines=21> */
.L_x_25547:
[----:B------:R-:W-:Y:S05]  /*55b0*/  BSYNC.RECONVERGENT B1 ;  /* 0x0000000000017941 */ /* 0x000fea0003800200 */
.L_x_25546:
[----:B------:R-:W-:Y:S01]  /*55c0*/  IMAD.SHL.U32 R0, R0, 0x100000, RZ ;  /* 0x0010000000007824 */ /* 0x000fe200078e00ff */
[----:B------:R-:W-:-:S04]  /*55d0*/  LEA R3, R3, 0x3b800000, 0x17 ;  /* 0x3b80000003037811 */ /* 0x000fc800078eb8ff */
[----:B------:R-:W-:-:S07]  /*55e0*/  LOP3.LUT R4, R3, R0, R7, 0xfe, !PT ;  /* 0x0000000003047212 */ /* 0x000fce00078efe07 */
.L_x_25545:
[----:B------:R-:W-:Y:S05]  /*55f0*/  BSYNC.RECONVERGENT B0 ;  /* 0x0000000000007941 */ /* 0x000fea0003800200 */
.L_x_25544:
[----:B------:R-:W0:Y:S02]  /*5600*/  F2I.S64.TRUNC R4, R4 ;  /* 0x0000000400047311 */ /* 0x000e24000020d900 */
[----:B0-----:R-:W-:Y:S01]  /*5610*/  PRMT R26, R4, 0x7610, R26 ;  /* 0x00007610041a7816 */ /* 0x001fe2000000001a */
[----:B------:R-:W-:Y:S06]  /*5620*/  BRA `(.L_x_25529) ;  /* 0x0000000400107947 */ /* 0x000fec0003800000 */
.L_x_25542:
        /* <DEDUP_REMOVED lines=21> */
.L_x_25551:
[----:B------:R-:W-:Y:S05]  /*5780*/  BSYNC.RECONVERGENT B1 ;  /* 0x0000000000017941 */ /* 0x000fea0003800200 */
.L_x_25550:
[----:B------:R-:W-:Y:S01]  /*5790*/  IMAD.SHL.U32 R0, R0, 0x200000, RZ ;  /* 0x0020000000007824 */ /* 0x000fe200078e00ff */
[----:B------:R-:W-:-:S04]  /*57a0*/  LEA R3, R3, 0x37800000, 0x17 ;  /* 0x3780000003037811 */ /* 0x000fc800078eb8ff */
[----:B------:R-:W-:-:S07]  /*57b0*/  LOP3.LUT R4, R3, R0, R7, 0xfe, !PT ;  /* 0x0000000003047212 */ /* 0x000fce00078efe07 */
.L_x_25549:
[----:B------:R-:W-:Y:S05]  /*57c0*/  BSYNC.RECONVERGENT B0 ;  /* 0x0000000000007941 */ /* 0x000fea0003800200 */
.L_x_25548:
[----:B------:R-:W0:Y:S02]  /*57d0*/  F2I.S64.TRUNC R4, R4 ;  /* 0x0000000400047311 */ /* 0x000e24000020d900 */
[----:B0-----:R-:W-:Y:S01]  /*57e0*/  PRMT R26, R4, 0x7610, R26 ;  /* 0x00007610041a7816 */ /* 0x001fe2000000001a */
[----:B------:R-:W-:Y:S06]  /*57f0*/  BRA `(.L_x_25529) ;  /* 0x00000000009c7947 */ /* 0x000fec0003800000 */
.L_x_25541:
        /* <DEDUP_REMOVED lines=14> */
.L_x_25555:
[----:B------:R-:W-:Y:S05]  /*58e0*/  BSYNC.RECONVERGENT B0 ;  /* 0x0000000000007941 */ /* 0x000fea0003800200 */
.L_x_25554:
[----:B------:R-:W0:Y:S02]  /*58f0*/  F2I.S64.TRUNC R4, R4 ;  /* 0x0000000400047311 */ /* 0x000e24000020d900 */
[----:B0-----:R-:W-:Y:S01]  /*5900*/  PRMT R26, R4, 0x7610, R26 ;  /* 0x00007610041a7816 */ /* 0x001fe2000000001a */
[----:B------:R-:W-:Y:S06]  /*5910*/  BRA `(.L_x_25529) ;  /* 0x0000000000547947 */ /* 0x000fec0003800000 */
.L_x_25528:
        /* <DEDUP_REMOVED lines=16> */
.L_x_25556:
[----:B------:R-:W-:Y:S01]  /*5a20*/  PRMT R26, RZ, 0x7610, R26 ;  /* 0x00007610ff1a7816 */ /* 0x000fe2000000001a */
[----:B------:R-:W-:Y:S06]  /*5a30*/  BRA `(.L_x_25529) ;  /* 0x00000000000c7947 */ /* 0x000fec0003800000 */
.L_x_25553:
[----:B------:R1:W5:Y:S01]  /*5a40*/  LDG.E.U8 R26, desc[UR36][R6.64] ;  /* 0x00000024061a7981 */ /* 0x000362000c1e1100 */
[----:B------:R-:W-:Y:S05]  /*5a50*/  BRA `(.L_x_25529) ;  /* 0x0000000000047947 */ /* 0x000fea0003800000 */
.L_x_25552:
[----:B------:R2:W5:Y:S02]  /*5a60*/  LDG.E.U8 R26, desc[UR36][R6.64] ;  /* 0x00000024061a7981 */ /* 0x000564000c1e1100 */
.L_x_25529:
[----:B------:R-:W-:-:S07]  /*5a70*/  VIADD R29, R29, 0x80 ;  /* 0x000000801d1d7836 */ /* 0x000fce0000000000 */
.L_x_25490:
[----:B------:R-:W-:Y:S05]  /*5a80*/  BSYNC.RECONVERGENT B6 ;  /* 0x0000000000067941 */ /* 0x000fea0003800200 */
.L_x_25489:
        /* <DEDUP_REMOVED lines=24> */
.L_x_25562:
[----:B------:R0:W5:Y:S01]  /*5c10*/  LDG.E.U8 R24, desc[UR36][R6.64] ;  /* 0x0000002406187981 */ /* 0x000162000c1e1100 */
[----:B------:R-:W-:Y:S05]  /*5c20*/  BRA `(.L_x_25564) ;  /* 0x0000000c00607947 */ /* 0x000fea0003800000 */
.L_x_25561:
        /* <DEDUP_REMOVED lines=8> */
.L_x_25566:
[----:B------:R3:W5:Y:S01]  /*5cb0*/  LDG.E.U8 R24, desc[UR36][R6.64] ;  /* 0x0000002406187981 */ /* 0x000762000c1e1100 */
[----:B------:R-:W-:Y:S05]  /*5cc0*/  BRA `(.L_x_25564) ;  /* 0x0000000c00387947 */ /* 0x000fea0003800000 */
.L_x_25565:
[----:B------:R2:W5:Y:S01]  /*5cd0*/  LDG.E.U16 R24, desc[UR36][R6.64] ;  /* 0x0000002406187981 */ /* 0x000562000c1e1500 */
[----:B------:R-:W-:Y:S05]  /*5ce0*/  BRA `(.L_x_25564) ;  /* 0x0000000c00307947 */ /* 0x000fea0003800000 */
.L_x_25560:
        /* <DEDUP_REMOVED lines=10> */
.L_x_25568:
[----:B------:R-:W2:Y:S02]  /*5d90*/  LDG.E.U16 R4, desc[UR36][R6.64] ;  /* 0x0000002406047981 */ /* 0x000ea4000c1e1500 */
[----:B--2---:R-:W-:-:S06]  /*5da0*/  HADD2.F32 R4, -RZ, R4.H0_H0 ;  /* 0x20000004ff047230 */ /* 0x004fcc0000004100 */
[----:B------:R-:W0:Y:S02]  /*5db0*/  F2I.S64.TRUNC R4, R4 ;  /* 0x0000000400047311 */ /* 0x000e24000020d900 */
[----:B0-----:R-:W-:Y:S01]  /*5dc0*/  PRMT R24, R4, 0x7610, R24 ;  /* 0x0000761004187816 */ /* 0x001fe20000000018 */
[----:B------:R-:W-:Y:S06]  /*5dd0*/  BRA `(.L_x_25564) ;  /* 0x0000000800f47947 */ /* 0x000fec0003800000 */
.L_x_25567:
        /* <DEDUP_REMOVED lines=10> */
.L_x_25570:
[----:B------:R-:W2:Y:S02]  /*5e80*/  LDG.E.U16 R6, desc[UR36][R6.64] ;  /* 0x0000002406067981 */ /* 0x000ea4000c1e1500 */
[----:B--2---:R-:W-:-:S06]  /*5e90*/  HADD2.F32 R4, -RZ, R6.H0_H0 ;  /* 0x20000006ff047230 */ /* 0x004fcc0000004100 */
[----:B------:R-:W0:Y:S02]  /*5ea0*/  F2I.S64.TRUNC R4, R4 ;  /* 0x0000000400047311 */ /* 0x000e24000020d900 */
[----:B0-----:R-:W-:Y:S01]  /*5eb0*/  PRMT R24, R4, 0x7610, R24 ;  /* 0x0000761004187816 */ /* 0x001fe20000000018 */
[----:B------:R-:W-:Y:S06]  /*5ec0*/  BRA `(.L_x_25564) ;  /* 0x0000000800b87947 */ /* 0x000fec0003800000 */
.L_x_25569:
[----:B------:R-:W2:Y:S02]  /*5ed0*/  LDG.E.64 R4, desc[UR36][R6.64] ;  /* 0x0000002406047981 */ /* 0x000ea4000c1e1b00 */
[----:B--2---:R-:W0:Y:S02]  /*5ee0*/  F2I.S64.F64.TRUNC R4, R4 ;  /* 0x0000000400047311 */ /* 0x004e24000030d900 */
[----:B0-----:R-:W-:Y:S01]  /*5ef0*/  PRMT R24, R4, 0x7610, R24 ;  /* 0x0000761004187816 */ /* 0x001fe20000000018 */
[----:B------:R-:W-:Y:S06]  /*5f00*/  BRA `(.L_x_25564) ;  /* 0x0000000800a87947 */ /* 0x000fec0003800000 */
.L_x_25559:
        /* <DEDUP_REMOVED lines=12> */
.L_x_25573:
[----:B------:R-:W2:Y:S02]  /*5fd0*/  LDG.E.64 R6, desc[UR36][R6.64] ;  /* 0x0000002406067981 */ /* 0x000ea4000c1e1b00 */
[----:B--2---:R-:W0:Y:S02]  /*5fe0*/  F2I.S64.F64.TRUNC R4, R6 ;  /* 0x0000000600047311 */ /* 0x004e24000030d900 */
[----:B0-----:R-:W-:Y:S01]  /*5ff0*/  PRMT R24, R4, 0x7610, R24 ;  /* 0x0000761004187816 */ /* 0x001fe20000000018 */
[----:B------:R-:W-:Y:S06]  /*6000*/  BRA `(.L_x_25564) ;  /* 0x0000000800687947 */ /* 0x000fec0003800000 */
.L_x_25572:
        /* <DEDUP_REMOVED lines=27> */
.L_x_25575:
        /* <DEDUP_REMOVED lines=15> */
.L_x_25574:
[----:B------:R-:W2:Y:S02]  /*62b0*/  LDG.E.U16 R4, desc[UR36][R6.64] ;  /* 0x0000002406047981 */ /* 0x000ea4000c1e1500 */
[----:B--2---:R-:W-:-:S06]  /*62c0*/  IMAD.U32 R4, R4, 0x10000, RZ ;  /* 0x0001000004047824 */ /* 0x004fcc00078e00ff */
[----:B------:R-:W0:Y:S02]  /*62d0*/  F2I.S64.TRUNC R4, R4 ;  /* 0x0000000400047311 */ /* 0x000e24000020d900 */
[----:B0-----:R-:W-:Y:S01]  /*62e0*/  PRMT R24, R4, 0x7610, R24 ;  /* 0x0000761004187816 */ /* 0x001fe20000000018 */
[----:B------:R-:W-:Y:S06]  /*62f0*/  BRA `(.L_x_25564) ;  /* 0x0000000400ac7947 */ /* 0x000fec0003800000 */
.L_x_25571:
        /* <DEDUP_REMOVED lines=10> */
.L_x_25578:
        /* <DEDUP_REMOVED lines=21> */
.L_x_25582:
[----:B------:R-:W-:Y:S05]  /*64f0*/  BSYNC.RECONVERGENT B1 ;  /* 0x0000000000017941 */ /* 0x000fea0003800200 */
.L_x_25581:
[----:B------:R-:W-:Y:S01]  /*6500*/  IMAD.SHL.U32 R0, R0, 0x100000, RZ ;  /* 0x0010000000007824 */ /* 0x000fe200078e00ff */
[----:B------:R-:W-:-:S04]  /*6510*/  LEA R3, R3, 0x3b800000, 0x17 ;  /* 0x3b80000003037811 */ /* 0x000fc800078eb8ff */
[----:B------:R-:W-:-:S07]  /*6520*/  LOP3.LUT R4, R3, R0, R7, 0xfe, !PT ;  /* 0x0000000003047212 */ /* 0x000fce00078efe07 */
.L_x_25580:
[----:B------:R-:W-:Y:S05]  /*6530*/  BSYNC.RECONVERGENT B0 ;  /* 0x0000000000007941 */ /* 0x000fea0003800200 */
.L_x_25579:
[----:B------:R-:W0:Y:S02]  /*6540*/  F2I.S64.TRUNC R4, R4 ;  /* 0x0000000400047311 */ /* 0x000e24000020d900 */
[----:B0-----:R-:W-:Y:S01]  /*6550*/  PRMT R24, R4, 0x7610, R24 ;  /* 0x0000761004187816 */ /* 0x001fe20000000018 */
[----:B------:R-:W-:Y:S06]  /*6560*/  BRA `(.L_x_25564) ;  /* 0x0000000400107947 */ /* 0x000fec0003800000 */
.L_x_25577:
        /* <DEDUP_REMOVED lines=21> */
.L_x_25586:
[----:B------:R-:W-:Y:S05]  /*66c0*/  BSYNC.RECONVERGENT B1 ;  /* 0x0000000000017941 */ /* 0x000fea0003800200 */
.L_x_25585:
[----:B------:R-:W-:Y:S01]  /*66d0*/  IMAD.SHL.U32 R0, R0, 0x200000, RZ ;  /* 0x0020000000007824 */ /* 0x000fe200078e00ff */
[----:B------:R-:W-:-:S04]  /*66e0*/  LEA R3, R3, 0x37800000, 0x17 ;  /* 0x3780000003037811 */ /* 0x000fc800078eb8ff */
[----:B------:R-:W-:-:S07]  /*66f0*/  LOP3.LUT R4, R3, R0, R7, 0xfe, !PT ;  /* 0x0000000003047212 */ /* 0x000fce00078efe07 */
.L_x_25584:
[----:B------:R-:W-:Y:S05]  /*6700*/  BSYNC.RECONVERGENT B0 ;  /* 0x0000000000007941 */ /* 0x000fea0003800200 */
.L_x_25583:
[----:B------:R-:W0:Y:S02]  /*6710*/  F2I.S64.TRUNC R4, R4 ;  /* 0x0000000400047311 */ /* 0x000e24000020d900 */
[----:B0-----:R-:W-:Y:S01]  /*6720*/  PRMT R24, R4, 0x7610, R24 ;  /* 0x0000761004187816 */ /* 0x001fe20000000018 */
[----:B------:R-:W-:Y:S06]  /*6730*/  BRA `(.L_x_25564) ;  /* 0x00000000009c7947 */ /* 0x000fec0003800000 */
.L_x_25576:
        /* <DEDUP_REMOVED lines=14> */
.L_x_25590:
[----:B------:R-:W-:Y:S05]  /*6820*/  BSYNC.RECONVERGENT B0 ;  /* 0x0000000000007941 */ /* 0x000fea0003800200 */
.L_x_25589:
[----:B------:R-:W0:Y:S02]  /*6830*/  F2I.S64.TRUNC R4, R4 ;  /* 0x0000000400047311 */ /* 0x000e24000020d900 */
[----:B0-----:R-:W-:Y:S01]  /*6840*/  PRMT R24, R4, 0x7610, R24 ;  /* 0x0000761004187816 */ /* 0x001fe20000000018 */
[----:B------:R-:W-:Y:S06]  /*6850*/  BRA `(.L_x_25564) ;  /* 0x0000000000547947 */ /* 0x000fec0003800000 */
.L_x_25563:
        /* <DEDUP_REMOVED lines=16> */
.L_x_25591:
[----:B------:R-:W-:Y:S01]  /*6960*/  PRMT R24, RZ, 0x7610, R24 ;  /* 0x00007610ff187816 */ /* 0x000fe20000000018 */
[----:B------:R-:W-:Y:S06]  /*6970*/  BRA `(.L_x_25564) ;  /* 0x00000000000c7947 */ /* 0x000fec0003800000 */
.L_x_25588:
[----:B------:R0:W5:Y:S01]  /*6980*/  LDG.E.U8 R24, desc[UR36][R6.64] ;  /* 0x0000002406187981 */ /* 0x000162000c1e1100 */
[----:B------:R-:W-:Y:S05]  /*6990*/  BRA `(.L_x_25564) ;  /* 0x0000000000047947 */ /* 0x000fea0003800000 */
.L_x_25587:
[----:B------:R0:W5:Y:S02]  /*69a0*/  LDG.E.U8 R24, desc[UR36][R6.64] ;  /* 0x0000002406187981 */ /* 0x000164000c1e1100 */
.L_x_25564:
        /* <DEDUP_REMOVED lines=19> */
.L_x_25595:
[----:B------:R0:W5:Y:S01]  /*6ae0*/  LDG.E.U8 R17, desc[UR36][R6.64] ;  /* 0x0000002406117981 */ /* 0x000162000c1e1100 */
[----:B------:R-:W-:Y:S05]  /*6af0*/  BRA `(.L_x_25558) ;  /* 0x0000000c005c7947 */ /* 0x000fea0003800000 */
.L_x_25594:
        /* <DEDUP_REMOVED lines=8> */
.L_x_25598:
[----:B------:R0:W5:Y:S01]  /*6b80*/  LDG.E.U8 R17, desc[UR36][R6.64] ;  /* 0x0000002406117981 */ /* 0x000162000c1e1100 */
[----:B------:R-:W-:Y:S05]  /*6b90*/  BRA `(.L_x_25558) ;  /* 0x0000000c00347947 */ /* 0x000fea0003800000 */
.L_x_25597:
[----:B------:R0:W5:Y:S01]  /*6ba0*/  LDG.E.U16 R17, desc[UR36][R6.64] ;  /* 0x0000002406117981 */ /* 0x000162000c1e1500 */
[----:B------:R-:W-:Y:S05]  /*6bb0*/  BRA `(.L_x_25558) ;  /* 0x0000000c002c7947 */ /* 0x000fea0003800000 */
.L_x_25593:
        /* <DEDUP_REMOVED lines=10> */
.L_x_25600:
[----:B------:R-:W2:Y:S02]  /*6c60*/  LDG.E.U16 R4, desc[UR36][R6.64] ;  /* 0x0000002406047981 */ /* 0x000ea4000c1e1500 */
[----:B--2---:R-:W-:-:S06]  /*6c70*/  HADD2.F32 R4, -RZ, R4.H0_H0 ;  /* 0x20000004ff047230 */ /* 0x004fcc0000004100 */
[----:B------:R-:W0:Y:S02]  /*6c80*/  F2I.S64.TRUNC R4, R4 ;  /* 0x0000000400047311 */ /* 0x000e24000020d900 */
[----:B0-----:R-:W-:Y:S01]  /*6c90*/  PRMT R17, R4, 0x7610, R17 ;  /* 0x0000761004117816 */ /* 0x001fe20000000011 */
[----:B------:R-:W-:Y:S06]  /*6ca0*/  BRA `(.L_x_25558) ;  /* 0x0000000800f07947 */ /* 0x000fec0003800000 */
.L_x_25599:
        /* <DEDUP_REMOVED lines=10> */
.L_x_25602:
[----:B------:R-:W2:Y:S02]  /*6d50*/  LDG.E.U16 R6, desc[UR36][R6.64] ;  /* 0x0000002406067981 */ /* 0x000ea4000c1e1500 */
[----:B--2---:R-:W-:-:S06]  /*6d60*/  HADD2.F32 R4, -RZ, R6.H0_H0 ;  /* 0x20000006ff047230 */ /* 0x004fcc0000004100 */
[----:B------:R-:W0:Y:S02]  /*6d70*/  F2I.S64.TRUNC R4, R4 ;  /* 0x0000000400047311 */ /* 0x000e24000020d900 */
[----:B0-----:R-:W-:Y:S01]  /*6d80*/  PRMT R17, R4, 0x7610, R17 ;  /* 0x0000761004117816 */ /* 0x001fe20000000011 */
[----:B------:R-:W-:Y:S06]  /*6d90*/  BRA `(.L_x_25558) ;  /* 0x0000000800b47947 */ /* 0x000fec0003800000 */
.L_x_25601:
[----:B------:R-:W2:Y:S02]  /*6da0*/  LDG.E.64 R4, desc[UR36][R6.64] ;  /* 0x0000002406047981 */ /* 0x000ea4000c1e1b00 */
[----:B--2---:R-:W0:Y:S02]  /*6db0*/  F2I.S64.F64.TRUNC R4, R4 ;  /* 0x0000000400047311 */ /* 0x004e24000030d900 */
[----:B0-----:R-:W-:Y:S01]  /*6dc0*/  PRMT R17, R4, 0x7610, R17 ;  /* 0x0000761004117816 */ /* 0x001fe20000000011 */
[----:B------:R-:W-:Y:S06]  /*6dd0*/  BRA `(.L_x_25558) ;  /* 0x0000000800a47947 */ /* 0x000fec0003800000 */
.L_x_25592:
        /* <DEDUP_REMOVED lines=12> */
.L_x_25605:
[----:B------:R-:W2:Y:S02]  /*6ea0*/  LDG.E.64 R6, desc[UR36][R6.64] ;  /* 0x0000002406067981 */ /* 0x000ea4000c1e1b00 */
[----:B--2---:R-:W0:Y:S02]  /*6eb0*/  F2I.S64.F64.TRUNC R4, R6 ;  /* 0x0000000600047311 */ /* 0x004e24000030d900 */
[----:B0-----:R-:W-:Y:S01]  /*6ec0*/  PRMT R17, R4, 0x7610, R17 ;  /* 0x0000761004117816 */ /* 0x001fe20000000011 */
[----:B------:R-:W-:Y:S06]  /*6ed0*/  BRA `(.L_x_25558) ;  /* 0x0000000800647947 */ /* 0x000fec0003800000 */
.L_x_25604:
        /* <DEDUP_REMOVED lines=27> */
.L_x_25607:
        /* <DEDUP_REMOVED lines=15> */
.L_x_25606:
[----:B------:R-:W2:Y:S02]  /*7180*/  LDG.E.U16 R4, desc[UR36][R6.64] ;  /* 0x0000002406047981 */ /* 0x000ea4000c1e1500 */
[----:B--2---:R-:W-:-:S06]  /*7190*/  IMAD.U32 R4, R4, 0x10000, RZ ;  /* 0x0001000004047824 */ /* 0x004fcc00078e00ff */
[----:B------:R-:W0:Y:S02]  /*71a0*/  F2I.S64.TRUNC R4, R4 ;  /* 0x0000000400047311 */ /* 0x000e24000020d900 */
[----:B0-----:R-:W-:Y:S01]  /*71b0*/  PRMT R17, R4, 0x7610, R17 ;  /* 0x0000761004117816 */ /* 0x001fe20000000011 */
[----:B------:R-:W-:Y:S06]  /*71c0*/  BRA `(.L_x_25558) ;  /* 0x0000000400a87947 */ /* 0x000fec0003800000 */
.L_x_25603:
        /* <DEDUP_REMOVED lines=10> */
.L_x_25610:
        /* <DEDUP_REMOVED lines=21> */
.L_x_25614:
[----:B------:R-:W-:Y:S05]  /*73c0*/  BSYNC.RECONVERGENT B1 ;  /* 0x0000000000017941 */ /* 0x000fea0003800200 */
.L_x_25613:
[----:B------:R-:W-:Y:S01]  /*73d0*/  IMAD.SHL.U32 R0, R0, 0x100000, RZ ;  /* 0x0010000000007824 */ /* 0x000fe200078e00ff */
[----:B------:R-:W-:-:S04]  /*73e0*/  LEA R3, R3, 0x3b800000, 0x17 ;  /* 0x3b80000003037811 */ /* 0x000fc800078eb8ff */
[----:B------:R-:W-:-:S07]  /*73f0*/  LOP3.LUT R4, R3, R0, R7, 0xfe, !PT ;  /* 0x0000000003047212 */ /* 0x000fce00078efe07 */
.L_x_25612:
[----:B------:R-:W-:Y:S05]  /*7400*/  BSYNC.RECONVERGENT B0 ;  /* 0x0000000000007941 */ /* 0x000fea0003800200 */
.L_x_25611:
[----:B------:R-:W0:Y:S02]  /*7410*/  F2I.S64.TRUNC R4, R4 ;  /* 0x0000000400047311 */ /* 0x000e24000020d900 */
[----:B0-----:R-:W-:Y:S01]  /*7420*/  PRMT R17, R4, 0x7610, R17 ;  /* 0x0000761004117816 */ /* 0x001fe20000000011 */
[----:B------:R-:W-:Y:S06]  /*7430*/  BRA `(.L_x_25558) ;  /* 0x00000004000c7947 */ /* 0x000fec0003800000 */
.L_x_25609:
        /* <DEDUP_REMOVED lines=21> */
.L_x_25618:
[----:B------:R-:W-:Y:S05]  /*7590*/  BSYNC.RECONVERGENT B1 ;  /* 0x0000000000017941 */ /* 0x000fea0003800200 */
.L_x_25617:
[----:B------:R-:W-:Y:S01]  /*75a0*/  IMAD.SHL.U32 R0, R0, 0x200000, RZ ;  /* 0x0020000000007824 */ /* 0x000fe200078e00ff */
[----:B------:R-:W-:-:S04]  /*75b0*/  LEA R3, R3, 0x37800000, 0x17 ;  /* 0x3780000003037811 */ /* 0x000fc800078eb8ff */
[----:B------:R-:W-:-:S07]  /*75c0*/  LOP3.LUT R4, R3, R0, R7, 0xfe, !PT ;  /* 0x0000000003047212 */ /* 0x000fce00078efe07 */
.L_x_25616:
[----:B------:R-:W-:Y:S05]  /*75d0*/  BSYNC.RECONVERGENT B0 ;  /* 0x0000000000007941 */ /* 0x000fea0003800200 */
.L_x_25615:
[----:B------:R-:W0:Y:S02]  /*75e0*/  F2I.S64.TRUNC R4, R4 ;  /* 0x0000000400047311 */ /* 0x000e24000020d900 */
[----:B0-----:R-:W-:Y:S01]  /*75f0*/  PRMT R17, R4, 0x7610, R17 ;  /* 0x0000761004117816 */ /* 0x001fe20000000011 */
[----:B------:R-:W-:Y:S06]  /*7600*/  BRA `(.L_x_25558) ;  /* 0x0000000000987947 */ /* 0x000fec0003800000 */
.L_x_25608:
        /* <DEDUP_REMOVED lines=14> */
.L_x_25622:
[----:B------:R-:W-:Y:S05]  /*76f0*/  BSYNC.RECONVERGENT B0 ;  /* 0x0000000000007941 */ /* 0x000fea0003800200 */
.L_x_25621:
[----:B------:R-:W0:Y:S02]  /*7700*/  F2I.S64.TRUNC R4, R4 ;  /* 0x0000000400047311 */ /* 0x000e24000020d900 */
[----:B0-----:R-:W-:Y:S01]  /*7710*/  PRMT R17, R4, 0x7610, R17 ;  /* 0x0000761004117816 */ /* 0x001fe20000000011 */
[----:B------:R-:W-:Y:S06]  /*7720*/  BRA `(.L_x_25558) ;  /* 0x0000000000507947 */ /* 0x000fec0003800000 */
.L_x_25596:
        /* <DEDUP_REMOVED lines=16> */
.L_x_25623:
[----:B------:R-:W-:Y:S05]  /*7830*/  BRA `(.L_x_25558) ;  /* 0x00000000000c7947 */ /* 0x000fea0003800000 */
.L_x_25620:
[----:B------:R0:W5:Y:S01]  /*7840*/  LDG.E.U8 R17, desc[UR36][R6.64] ;  /* 0x0000002406117981 */ /* 0x000162000c1e1100 */
[----:B------:R-:W-:Y:S05]  /*7850*/  BRA `(.L_x_25558) ;  /* 0x0000000000047947 */ /* 0x000fea0003800000 */
.L_x_25619:
[----:B------:R0:W5:Y:S02]  /*7860*/  LDG.E.U8 R17, desc[UR36][R6.64] ;  /* 0x0000002406117981 */ /* 0x000164000c1e1100 */
.L_x_25558:
[----:B------:R-:W-:Y:S05]  /*7870*/  BSYNC.RECONVERGENT B6 ;  /* 0x0000000000067941 */ /* 0x000fea0003800200 */
.L_x_25557:
        /* <DEDUP_REMOVED lines=31> */
.L_x_25631:
[----:B------:R0:W-:Y:S01]  /*7a70*/  STG.E.U8 desc[UR36][R8.64], R5 ;  /* 0x0000000508007986 */ /* 0x0001e2000c101124 */
[----:B------:R-:W-:Y:S05]  /*7a80*/  BRA `(.L_x_25633) ;  /* 0x0000000c00507947 */ /* 0x000fea0003800000 */
.L_x_25630:
        /* <DEDUP_REMOVED lines=10> */
.L_x_25635:
[----:B------:R-:W-:-:S05]  /*7b30*/  LOP3.LUT R5, R5, 0xff, RZ, 0xc0, !PT ;  /* 0x000000ff05057812 */ /* 0x000fca00078ec0ff */
[----:B------:R0:W-:Y:S01]  /*7b40*/  STG.E desc[UR36][R8.64], R5 ;  /* 0x0000000508007986 */ /* 0x0001e2000c101924 */
[----:B------:R-:W-:Y:S05]  /*7b50*/  BRA `(.L_x_25633) ;  /* 0x0000000c001c7947 */ /* 0x000fea0003800000 */
.L_x_25634:
[----:B------:R-:W-:-:S05]  /*7b60*/  LOP3.LUT R3, R5, 0xff, RZ, 0xc0, !PT ;  /* 0x000000ff05037812 */ /* 0x000fca00078ec0ff */
[----:B------:R0:W-:Y:S01]  /*7b70*/  STG.E.U16 desc[UR36][R8.64], R3 ;  /* 0x0000000308007986 */ /* 0x0001e2000c101524 */
[----:B------:R-:W-:Y:S05]  /*7b80*/  BRA `(.L_x_25633) ;  /* 0x0000000c00107947 */ /* 0x000fea0003800000 */
.L_x_25629:
        /* <DEDUP_REMOVED lines=10> */
.L_x_25637:
[----:B------:R-:W-:-:S04]  /*7c30*/  LOP3.LUT R5, R5, 0xff, RZ, 0xc0, !PT ;  /* 0x000000ff05057812 */ /* 0x000fc800078ec0ff */
[----:B------:R-:W0:Y:S02]  /*7c40*/  I2F.U16 R0, R5 ;  /* 0x0000000500007306 */ /* 0x000e240000101000 */
[----:B0-----:R-:W-:-:S05]  /*7c50*/  F2FP.F16.F32.PACK_AB R0, RZ, R0 ;  /* 0x00000000ff00723e */ /* 0x001fca00000000ff */
[----:B------:R0:W-:Y:S01]  /*7c60*/  STG.E.U16 desc[UR36][R8.64], R0 ;  /* 0x0000000008007986 */ /* 0x0001e2000c101524 */
[----:B------:R-:W-:Y:S05]  /*7c70*/  BRA `(.L_x_25633) ;  /* 0x0000000800d47947 */ /* 0x000fea0003800000 */
.L_x_25636:
        /* <DEDUP_REMOVED lines=11> */
.L_x_25639:
[----:B------:R-:W-:-:S06]  /*7d30*/  LOP3.LUT R5, R5, 0xff, RZ, 0xc0, !PT ;  /* 0x000000ff05057812 */ /* 0x000fcc00078ec0ff */
[----:B------:R-:W0:Y:S02]  /*7d40*/  I2F.U16 R5, R5 ;  /* 0x0000000500057306 */ /* 0x000e240000101000 */
[----:B0-----:R-:W-:-:S04]  /*7d50*/  F2FP.F16.F32.PACK_AB R3, RZ, R5 ;  /* 0x00000005ff03723e */ /* 0x001fc800000000ff */
[----:B------:R-:W-:-:S05]  /*7d60*/  PRMT R3, R3, 0x5410, RZ ;  /* 0x0000541003037816 */ /* 0x000fca00000000ff */
[----:B------:R0:W-:Y:S01]  /*7d70*/  STG.E desc[UR36][R8.64], R3 ;  /* 0x0000000308007986 */ /* 0x0001e2000c101924 */
[----:B------:R-:W-:Y:S05]  /*7d80*/  BRA `(.L_x_25633) ;  /* 0x0000000800907947 */ /* 0x000fea0003800000 */
.L_x_25638:
[----:B------:R-:W-:-:S06]  /*7d90*/  LOP3.LUT R5, R5, 0xff, RZ, 0xc0, !PT ;  /* 0x000000ff05057812 */ /* 0x000fcc00078ec0ff */
[----:B------:R-:W0:Y:S02]  /*7da0*/  I2F.F64.U16 R4, R5 ;  /* 0x0000000500047312 */ /* 0x000e240000101800 */
[----:B0-----:R0:W-:Y:S01]  /*7db0*/  STG.E.64 desc[UR36][R8.64], R4 ;  /* 0x0000000408007986 */ /* 0x0011e2000c101b24 */
[----:B------:R-:W-:Y:S05]  /*7dc0*/  BRA `(.L_x_25633) ;  /* 0x0000000800807947 */ /* 0x000fea0003800000 */
.L_x_25628:
        /* <DEDUP_REMOVED lines=12> */
.L_x_25642:
[----:B------:R-:W-:Y:S02]  /*7e90*/  LOP3.LUT R5, R5, 0xff, RZ, 0xc0, !PT ;  /* 0x000000ff05057812 */ /* 0x000fe400078ec0ff */
[----:B--234-:R-:W-:-:S04]  /*7ea0*/  CS2R R6, SRZ ;  /* 0x0000000000067805 */ /* 0x01cfc8000001ff00 */
[----:B------:R-:W0:Y:S02]  /*7eb0*/  I2F.F64.U16 R4, R5 ;  /* 0x0000000500047312 */ /* 0x000e240000101800 */
[----:B0-----:R0:W-:Y:S01]  /*7ec0*/  STG.E.128 desc[UR36][R8.64], R4 ;  /* 0x0000000408007986 */ /* 0x0011e2000c101d24 */
[----:B------:R-:W-:Y:S05]  /*7ed0*/  BRA `(.L_x_25633) ;  /* 0x00000008003c7947 */ /* 0x000fea0003800000 */
.L_x_25641:
        /* <DEDUP_REMOVED lines=18> */
.L_x_25646:
[----:B------:R-:W-:Y:S05]  /*8000*/  BSYNC.RECONVERGENT B0 ;  /* 0x0000000000007941 */ /* 0x000fea0003800200 */
.L_x_25645:
[----:B------:R0:W-:Y:S01]  /*8010*/  STG.E.U8 desc[UR36][R8.64], R3 ;  /* 0x0000000308007986 */ /* 0x0001e2000c101124 */
[----:B------:R-:W-:Y:S05]  /*8020*/  BRA `(.L_x_25633) ;  /* 0x0000000400e87947 */ /* 0x000fea0003800000 */
.L_x_25644:
        /* <DEDUP_REMOVED lines=17> */
.L_x_25643:
[----:B------:R-:W-:-:S04]  /*8140*/  LOP3.LUT R5, R5, 0xff, RZ, 0xc0, !PT ;  /* 0x000000ff05057812 */ /* 0x000fc800078ec0ff */
[----:B------:R-:W0:Y:S02]  /*8150*/  I2F.U16 R0, R5 ;  /* 0x0000000500007306 */ /* 0x000e240000101000 */
[----:B0-----:R-:W-:-:S05]  /*8160*/  F2FP.BF16.F32.PACK_AB R0, RZ, R0 ;  /* 0x00000000ff00723e */ /* 0x001fca00000010ff */
[----:B------:R0:W-:Y:S01]  /*8170*/  STG.E.U16 desc[UR36][R8.64], R0 ;  /* 0x0000000008007986 */ /* 0x0001e2000c101524 */
[----:B------:R-:W-:Y:S05]  /*8180*/  BRA `(.L_x_25633) ;  /* 0x0000000400907947 */ /* 0x000fea0003800000 */
.L_x_25640:
        /* <DEDUP_REMOVED lines=11> */
.L_x_25649:
        /* <DEDUP_REMOVED lines=13> */
.L_x_25652:
[----:B------:R-:W-:-:S04]  /*8310*/  SHF.R.U32.HI R0, RZ, 0x14, R5 ;  /* 0x00000014ff007819 */ /* 0x000fc80000011605 */
[----:B------:R-:W-:-:S04]  /*8320*/  LOP3.LUT R0, R0, 0x1, RZ, 0xc0, !PT ;  /* 0x0000000100007812 */ /* 0x000fc800078ec0ff */
[----:B------:R-:W-:-:S04]  /*8330*/  IADD3 R0, PT, PT, R5, 0x487ffff, R0 ;  /* 0x0487ffff05007810 */ /* 0x000fc80007ffe000 */
[----:B------:R-:W-:-:S04]  /*8340*/  SHF.R.U32.HI R0, RZ, 0x14, R0 ;  /* 0x00000014ff007819 */ /* 0x000fc80000011600 */
[----:B------:R-:W-:-:S07]  /*8350*/  LOP3.LUT R0, R0, 0xff, RZ, 0xc0, !PT ;  /* 0x000000ff00007812 */ /* 0x000fce00078ec0ff */
.L_x_25653:
[----:B------:R-:W-:-:S07]  /*8360*/  PRMT R4, R0, 0x7610, R4 ;  /* 0x0000761000047816 */ /* 0x000fce0000000004 */
.L_x_25651:
[----:B------:R-:W-:Y:S05]  /*8370*/  BSYNC.RECONVERGENT B0 ;  /* 0x0000000000007941 */ /* 0x000fea0003800200 */
.L_x_25650:
[----:B------:R0:W-:Y:S01]  /*8380*/  STG.E.U8 desc[UR36][R8.64], R4 ;  /* 0x0000000408007986 */ /* 0x0001e2000c101124 */
[----:B------:R-:W-:Y:S05]  /*8390*/  BRA `(.L_x_25633) ;  /* 0x00000004000c7947 */ /* 0x000fea0003800000 */
.L_x_25648:
        /* <DEDUP_REMOVED lines=13> */
.L_x_25656:
[----:B------:R-:W-:-:S04]  /*8470*/  SHF.R.U32.HI R0, RZ, 0x15, R5 ;  /* 0x00000015ff007819 */ /* 0x000fc80000011605 */
[----:B------:R-:W-:-:S04]  /*8480*/  LOP3.LUT R0, R0, 0x1, RZ, 0xc0, !PT ;  /* 0x0000000100007812 */ /* 0x000fc800078ec0ff */
[----:B------:R-:W-:-:S04]  /*8490*/  IADD3 R0, PT, PT, R5, 0x88fffff, R0 ;  /* 0x088fffff05007810 */ /* 0x000fc80007ffe000 */
[----:B------:R-:W-:-:S04]  /*84a0*/  SHF.R.U32.HI R0, RZ, 0x15, R0 ;  /* 0x00000015ff007819 */ /* 0x000fc80000011600 */
[----:B------:R-:W-:-:S07]  /*84b0*/  LOP3.LUT R0, R0, 0xff, RZ, 0xc0, !PT ;  /* 0x000000ff00007812 */ /* 0x000fce00078ec0ff */
.L_x_25657:
[----:B------:R-:W-:-:S07]  /*84c0*/  PRMT R4, R0, 0x7610, R4 ;  /* 0x0000761000047816 */ /* 0x000fce0000000004 */
.L_x_25655:
[----:B------:R-:W-:Y:S05]  /*84d0*/  BSYNC.RECONVERGENT B0 ;  /* 0x0000000000007941 */ /* 0x000fea0003800200 */
.L_x_25654:
[----:B------:R0:W-:Y:S01]  /*84e0*/  STG.E.U8 desc[UR36][R8.64], R4 ;  /* 0x0000000408007986 */ /* 0x0001e2000c101124 */
[----:B------:R-:W-:Y:S05]  /*84f0*/  BRA `(.L_x_25633) ;  /* 0x0000000000b47947 */ /* 0x000fea0003800000 */
.L_x_25647:
[----:B------:R-:W-:-:S13]  /*8500*/  ISETP.NE.AND P0, PT, R0, 0x1c, PT ;  /* 0x0000001c0000780c */ /* 0x000fda0003f05270 */
[----:B------:R-:W-:Y:S05]  /*8510*/  @!P0 BRA `(.L_x_25658) ;  /* 0x0000000000a48947 */ /* 0x000fea0003800000 */
[----:B------:R-:W-:-:S13]  /*8520*/  ISETP.NE.AND P0, PT, R0, 0x1d, PT ;  /* 0x0000001d0000780c */ /* 0x000fda0003f05270 */
[----:B------:R-:W-:Y:S05]  /*8530*/  @!P0 BRA `(.L_x_25659) ;  /* 0x00000000008c8947 */ /* 0x000fea0003800000 */
[----:B------:R-:W-:-:S13]  /*8540*/  ISETP.NE.AND P0, PT, R0, 0x2c, PT ;  /* 0x0000002c0000780c */ /* 0x000fda0003f05270 */
[----:B------:R-:W-:Y:S05]  /*8550*/  @!P0 BRA `(.L_x_25660) ;  /* 0x0000000000448947 */ /* 0x000fea0003800000 */
.L_x_25632:
        /* <DEDUP_REMOVED lines=16> */
.L_x_25661:
[----:B------:R-:W-:Y:S05]  /*8660*/  BRA `(.L_x_25633) ;  /* 0x0000000000587947 */ /* 0x000fea0003800000 */
.L_x_25660:
        /* <DEDUP_REMOVED lines=16> */
.L_x_25659:
[----:B------:R-:W-:Y:S01]  /*8770*/  LOP3.LUT R4, R5, 0xff, RZ, 0xc0, !PT ;  /* 0x000000ff05047812 */ /* 0x000fe200078ec0ff */
[----:B------:R-:W-:-:S05]  /*8780*/  IMAD.MOV.U32 R5, RZ, RZ, RZ ;  /* 0x000000ffff057224 */ /* 0x000fca00078e00ff */
[----:B------:R0:W-:Y:S01]  /*8790*/  STG.E.64 desc[UR36][R8.64], R4 ;  /* 0x0000000408007986 */ /* 0x0001e2000c101b24 */
[----:B------:R-:W-:Y:S05]  /*87a0*/  BRA `(.L_x_25633) ;  /* 0x0000000000087947 */ /* 0x000fea0003800000 */
.L_x_25658:
[----:B------:R-:W-:-:S05]  /*87b0*/  LOP3.LUT R5, R5, 0xff, RZ, 0xc0, !PT ;  /* 0x000000ff05057812 */ /* 0x000fca00078ec0ff */
[----:B------:R0:W-:Y:S02]  /*87c0*/  STG.E desc[UR36][R8.64], R5 ;  /* 0x0000000508007986 */ /* 0x0001e4000c101924 */
.L_x_25633:
[----:B------:R-:W-:Y:S05]  /*87d0*/  BSYNC.RECONVERGENT B6 ;  /* 0x0000000000067941 */ /* 0x000fea0003800200 */
.L_x_25627:
        /* <DEDUP_REMOVED lines=24> */
.L_x_25667:
[----:B------:R0:W-:Y:S01]  /*8960*/  STG.E.U8 desc[UR36][R8.64], R22 ;  /* 0x0000001608007986 */ /* 0x0001e2000c101124 */
[----:B------:R-:W-:Y:S05]  /*8970*/  BRA `(.L_x_25669) ;  /* 0x0000000c004c7947 */ /* 0x000fea0003800000 */
.L_x_25666:
        /* <DEDUP_REMOVED lines=10> */
.L_x_25671:
[----:B------:R-:W-:-:S05]  /*8a20*/  LOP3.LUT R3, R22, 0xff, RZ, 0xc0, !PT ;  /* 0x000000ff16037812 */ /* 0x000fca00078ec0ff */
[----:B------:R0:W-:Y:S01]  /*8a30*/  STG.E desc[UR36][R8.64], R3 ;  /* 0x0000000308007986 */ /* 0x0001e2000c101924 */
[----:B------:R-:W-:Y:S05]  /*8a40*/  BRA `(.L_x_25669) ;  /* 0x0000000c00187947 */ /* 0x000fea0003800000 */
.L_x_25670:
[----:B------:R-:W-:-:S05]  /*8a50*/  LOP3.LUT R3, R22, 0xff, RZ, 0xc0, !PT ;  /* 0x000000ff16037812 */ /* 0x000fca00078ec0ff */
[----:B------:R0:W-:Y:S01]  /*8a60*/  STG.E.U16 desc[UR36][R8.64], R3 ;  /* 0x0000000308007986 */ /* 0x0001e2000c101524 */
[----:B------:R-:W-:Y:S05]  /*8a70*/  BRA `(.L_x_25669) ;  /* 0x0000000c000c7947 */ /* 0x000fea0003800000 */
.L_x_25665:
        /* <DEDUP_REMOVED lines=10> */
.L_x_25673:
[----:B------:R-:W-:-:S04]  /*8b20*/  LOP3.LUT R22, R22, 0xff, RZ, 0xc0, !PT ;  /* 0x000000ff16167812 */ /* 0x000fc800078ec0ff */
[----:B------:R-:W0:Y:S02]  /*8b30*/  I2F.U16 R0, R22 ;  /* 0x0000001600007306 */ /* 0x000e240000101000 */
[----:B0-----:R-:W-:-:S05]  /*8b40*/  F2FP.F16.F32.PACK_AB R0, RZ, R0 ;  /* 0x00000000ff00723e */ /* 0x001fca00000000ff */
[----:B------:R0:W-:Y:S01]  /*8b50*/  STG.E.U16 desc[UR36][R8.64], R0 ;  /* 0x0000000008007986 */ /* 0x0001e2000c101524 */
[----:B------:R-:W-:Y:S05]  /*8b60*/  BRA `(.L_x_25669) ;  /* 0x0000000800d07947 */ /* 0x000fea0003800000 */
.L_x_25672:
        /* <DEDUP_REMOVED lines=11> */
.L_x_25675:
[----:B------:R-:W-:-:S06]  /*8c20*/  LOP3.LUT R22, R22, 0xff, RZ, 0xc0, !PT ;  /* 0x000000ff16167812 */ /* 0x000fcc00078ec0ff */
[----:B------:R-:W0:Y:S02]  /*8c30*/  I2F.U16 R22, R22 ;  /* 0x0000001600167306 */ /* 0x000e240000101000 */
[----:B0-----:R-:W-:-:S04]  /*8c40*/  F2FP.F16.F32.PACK_AB R3, RZ, R22 ;  /* 0x00000016ff03723e */ /* 0x001fc800000000ff */
[----:B------:R-:W-:-:S05]  /*8c50*/  PRMT R3, R3, 0x5410, RZ ;  /* 0x0000541003037816 */ /* 0x000fca00000000ff */
[----:B------:R0:W-:Y:S01]  /*8c60*/  STG.E desc[UR36][R8.64], R3 ;  /* 0x0000000308007986 */ /* 0x0001e2000c101924 */
[----:B------:R-:W-:Y:S05]  /*8c70*/  BRA `(.L_x_25669) ;  /* 0x00000008008c7947 */ /* 0x000fea0003800000 */
.L_x_25674:
[----:B------:R-:W-:-:S06]  /*8c80*/  LOP3.LUT R4, R22, 0xff, RZ, 0xc0, !PT ;  /* 0x000000ff16047812 */ /* 0x000fcc00078ec0ff */
[----:B------:R-:W0:Y:S02]  /*8c90*/  I2F.F64.U16 R4, R4 ;  /* 0x0000000400047312 */ /* 0x000e240000101800 */
[----:B0-----:R0:W-:Y:S01]  /*8ca0*/  STG.E.64 desc[UR36][R8.64], R4 ;  /* 0x0000000408007986 */ /* 0x0011e2000c101b24 */
[----:B------:R-:W-:Y:S05]  /*8cb0*/  BRA `(.L_x_25669) ;  /* 0x00000008007c7947 */ /* 0x000fea0003800000 */
.L_x_25664:
        /* <DEDUP_REMOVED lines=13> */
.L_x_25679:
        /* <DEDUP_REMOVED lines=17> */
.L_x_25682:
[----:B------:R-:W-:-:S07]  /*8ea0*/  PRMT R4, R0, 0x7610, R4 ;  /* 0x0000761000047816 */ /* 0x000fce0000000004 */
.L_x_25681:
[----:B------:R-:W-:Y:S05]  /*8eb0*/  BSYNC.RECONVERGENT B0 ;  /* 0x0000000000007941 */ /* 0x000fea0003800200 */
.L_x_25680:
[----:B------:R0:W-:Y:S01]  /*8ec0*/  STG.E.U8 desc[UR36][R8.64], R4 ;  /* 0x0000000408007986 */ /* 0x0001e2000c101124 */
[----:B------:R-:W-:Y:S05]  /*8ed0*/  BRA `(.L_x_25669) ;  /* 0x0000000400f47947 */ /* 0x000fea0003800000 */
.L_x_25678:
        /* <DEDUP_REMOVED lines=17> */
.L_x_25685:
[----:B------:R-:W-:-:S07]  /*8ff0*/  PRMT R4, R0, 0x7610, R4 ;  /* 0x0000761000047816 */ /* 0x000fce0000000004 */
.L_x_25684:
[----:B------:R-:W-:Y:S05]  /*9000*/  BSYNC.RECONVERGENT B0 ;  /* 0x0000000000007941 */ /* 0x000fea0003800200 */
.L_x_25683:
[----:B------:R0:W-:Y:S01]  /*9010*/  STG.E.U8 desc[UR36][R8.64], R4 ;  /* 0x0000000408007986 */ /* 0x0001e2000c101124 */
[----:B------:R-:W-:Y:S05]  /*9020*/  BRA `(.L_x_25669) ;  /* 0x0000000400a07947 */ /* 0x000fea0003800000 */
.L_x_25677:
        /* <DEDUP_REMOVED lines=22> */
.L_x_25687:
[----:B------:R-:W-:Y:S01]  /*9190*/  LOP3.LUT R4, R22, 0xff, RZ, 0xc0, !PT ;  /* 0x000000ff16047812 */ /* 0x000fe200078ec0ff */
[----:B------:R-:W-:-:S05]  /*91a0*/  IMAD.MOV.U32 R5, RZ, RZ, RZ ;  /* 0x000000ffff057224 */ /* 0x000fca00078e00ff */
[----:B------:R0:W-:Y:S01]  /*91b0*/  STG.E.64 desc[UR36][R8.64], R4 ;  /* 0x0000000408007986 */ /* 0x0001e2000c101b24 */
[----:B------:R-:W-:Y:S05]  /*91c0*/  BRA `(.L_x_25669) ;  /* 0x0000000400387947 */ /* 0x000fea0003800000 */
.L_x_25686:
[----:B------:R-:W-:-:S05]  /*91d0*/  LOP3.LUT R3, R22, 0xff, RZ, 0xc0, !PT ;  /* 0x000000ff16037812 */ /* 0x000fca00078ec0ff */
[----:B------:R0:W-:Y:S01]  /*91e0*/  STG.E desc[UR36][R8.64], R3 ;  /* 0x0000000308007986 */ /* 0x0001e2000c101924 */
[----:B------:R-:W-:Y:S05]  /*91f0*/  BRA `(.L_x_25669) ;  /* 0x00000004002c7947 */ /* 0x000fea0003800000 */
.L_x_25676:
        /* <DEDUP_REMOVED lines=10> */
.L_x_25689:
[----:B------:R-:W-:Y:S02]  /*92a0*/  LOP3.LUT R4, R22, 0xff, RZ, 0xc0, !PT ;  /* 0x000000ff16047812 */ /* 0x000fe400078ec0ff */
[----:B--234-:R-:W-:-:S04]  /*92b0*/  CS2R R6, SRZ ;  /* 0x0000000000067805 */ /* 0x01cfc8000001ff00 */
[----:B------:R-:W0:Y:S02]  /*92c0*/  I2F.F64.U16 R4, R4 ;  /* 0x0000000400047312 */ /* 0x000e240000101800 */
[----:B0-----:R0:W-:Y:S01]  /*92d0*/  STG.E.128 desc[UR36][R8.64], R4 ;  /* 0x0000000408007986 */ /* 0x0011e2000c101d24 */
[----:B------:R-:W-:Y:S05]  /*92e0*/  BRA `(.L_x_25669) ;  /* 0x0000000000f07947 */ /* 0x000fea0003800000 */
.L_x_25688:
[----:B------:R-:W-:-:S13]  /*92f0*/  ISETP.NE.AND P0, PT, R0, 0xf, PT ;  /* 0x0000000f0000780c */ /* 0x000fda0003f05270 */
[----:B------:R-:W-:Y:S05]  /*9300*/  @!P0 BRA `(.L_x_25690) ;  /* 0x0000000000d88947 */ /* 0x000fea0003800000 */
[----:B------:R-:W-:-:S13]  /*9310*/  ISETP.NE.AND P0, PT, R0, 0x17, PT ;  /* 0x000000170000780c */ /* 0x000fda0003f05270 */
[----:B------:R-:W-:Y:S05]  /*9320*/  @!P0 BRA `(.L_x_25691) ;  /* 0x0000000000888947 */ /* 0x000fea0003800000 */
[----:B------:R-:W-:-:S13]  /*9330*/  ISETP.NE.AND P0, PT, R0, 0x18, PT ;  /* 0x000000180000780c */ /* 0x000fda0003f05270 */
[----:B------:R-:W-:Y:S05]  /*9340*/  @!P0 BRA `(.L_x_25692) ;  /* 0x0000000000448947 */ /* 0x000fea0003800000 */
.L_x_25668:
        /* <DEDUP_REMOVED lines=16> */
.L_x_25693:
[----:B------:R-:W-:Y:S05]  /*9450*/  BRA `(.L_x_25669) ;  /* 0x0000000000947947 */ /* 0x000fea0003800000 */
.L_x_25692:
        /* <DEDUP_REMOVED lines=12> */
.L_x_25695:
[----:B------:R-:W-:Y:S05]  /*9520*/  BSYNC.RECONVERGENT B0 ;  /* 0x0000000000007941 */ /* 0x000fea0003800200 */
.L_x_25694:
[----:B------:R0:W-:Y:S01]  /*9530*/  STG.E.U8 desc[UR36][R8.64], R3 ;  /* 0x0000000308007986 */ /* 0x0001e2000c101124 */
[----:B------:R-:W-:Y:S05]  /*9540*/  BRA `(.L_x_25669) ;  /* 0x0000000000587947 */ /* 0x000fea0003800000 */
.L_x_25691:
        /* <DEDUP_REMOVED lines=13> */
.L_x_25696:
[----:B------:R-:W-:Y:S01]  /*9620*/  IMAD.MOV.U32 R3, RZ, RZ, 0x7f ;  /* 0x0000007fff037424 */ /* 0x000fe200078e00ff */
[----:B------:R-:W-:-:S04]  /*9630*/  ISETP.GT.U32.AND P0, PT, R5, 0x7f800000, PT ;  /* 0x7f8000000500780c */ /* 0x000fc80003f04070 */
[----:B------:R-:W-:-:S05]  /*9640*/  SEL R3, R3, 0x7c, P0 ;  /* 0x0000007c03037807 */ /* 0x000fca0000000000 */
[----:B------:R1:W-:Y:S01]  /*9650*/  STG.E.U8 desc[UR36][R8.64], R3 ;  /* 0x0000000308007986 */ /* 0x0003e2000c101124 */
[----:B------:R-:W-:Y:S05]  /*9660*/  BRA `(.L_x_25669) ;  /* 0x0000000000107947 */ /* 0x000fea0003800000 */
.L_x_25690:
[----:B------:R-:W-:-:S04]  /*9670*/  LOP3.LUT R22, R22, 0xff, RZ, 0xc0, !PT ;  /* 0x000000ff16167812 */ /* 0x000fc800078ec0ff */
[----:B------:R-:W0:Y:S02]  /*9680*/  I2F.U16 R0, R22 ;  /* 0x0000001600007306 */ /* 0x000e240000101000 */
[----:B0-----:R-:W-:-:S05]  /*9690*/  F2FP.BF16.F32.PACK_AB R0, RZ, R0 ;  /* 0x00000000ff00723e */ /* 0x001fca00000010ff */
[----:B------:R0:W-:Y:S02]  /*96a0*/  STG.E.U16 desc[UR36][R8.64], R0 ;  /* 0x0000000008007986 */ /* 0x0001e4000c101524 */
.L_x_25669:
[----:B------:R-:W-:Y:S05]  /*96b0*/  BSYNC.RECONVERGENT B6 ;  /* 0x0000000000067941 */ /* 0x000fea0003800200 */
.L_x_25663:
[----:B------:R-:W-:-:S07]  /*96c0*/  VIADD R23, R23, 0x80 ;  /* 0x0000008017177836 */ /* 0x000fce0000000000 */
.L_x_25626:
[----:B------:R-:W-:-:S13]  /*96d0*/  ISETP.GE.AND P0, PT, R23, R16, PT ;  /* 0x000000101700720c */ /* 0x000fda0003f06270 */
[----:B------:R-:W-:Y:S05]  /*96e0*/  @P0 BREAK.RELIABLE B7 ;  /* 0x0000000000070942 */ /* 0x000fea0003800100 */
[----:B------:R-:W-:Y:S05]  /*96f0*/  @P0 BRA `(.L_x_25662) ;  /* 0x0000000c00b40947 */ /* 0x000fea0003800000 */
[----:B------:R-:W-:Y:S05]  /*9700*/  BSYNC.RELIABLE B7 ;  /* 0x0000000000077941 */ /* 0x000fea0003800100 */
.L_x_25625:
        /* <DEDUP_REMOVED lines=21> */
.L_x_25701:
[----:B------:R0:W-:Y:S01]  /*9860*/  STG.E.U8 desc[UR36][R8.64], R19 ;  /* 0x0000001308007986 */ /* 0x0001e2000c101124 */
[----:B------:R-:W-:Y:S05]  /*9870*/  BRA `(.L_x_25703) ;  /* 0x0000000c004c7947 */ /* 0x000fea0003800000 */
.L_x_25700:
        /* <DEDUP_REMOVED lines=10> */
.L_x_25705:
[----:B------:R-:W-:-:S05]  /*9920*/  LOP3.LUT R19, R19, 0xff, RZ, 0xc0, !PT ;  /* 0x000000ff13137812 */ /* 0x000fca00078ec0ff */
[----:B------:R0:W-:Y:S01]  /*9930*/  STG.E desc[UR36][R8.64], R19 ;  /* 0x0000001308007986 */ /* 0x0001e2000c101924 */
[----:B------:R-:W-:Y:S05]  /*9940*/  BRA `(.L_x_25703) ;  /* 0x0000000c00187947 */ /* 0x000fea0003800000 */
.L_x_25704:
[----:B------:R-:W-:-:S05]  /*9950*/  LOP3.LUT R19, R19, 0xff, RZ, 0xc0, !PT ;  /* 0x000000ff13137812 */ /* 0x000fca00078ec0ff */
[----:B------:R0:W-:Y:S01]  /*9960*/  STG.E.U16 desc[UR36][R8.64], R19 ;  /* 0x0000001308007986 */ /* 0x0001e2000c101524 */
[----:B------:R-:W-:Y:S05]  /*9970*/  BRA `(.L_x_25703) ;  /* 0x0000000c000c7947 */ /* 0x000fea0003800000 */
.L_x_25699:
        /* <DEDUP_REMOVED lines=10> */
.L_x_25707:
[----:B------:R-:W-:-:S04]  /*9a20*/  LOP3.LUT R19, R19, 0xff, RZ, 0xc0, !PT ;  /* 0x000000ff13137812 */ /* 0x000fc800078ec0ff */
[----:B------:R-:W0:Y:S02]  /*9a30*/  I2F.U16 R0, R19 ;  /* 0x0000001300007306 */ /* 0x000e240000101000 */
[----:B0-----:R-:W-:-:S05]  /*9a40*/  F2FP.F16.F32.PACK_AB R0, RZ, R0 ;  /* 0x00000000ff00723e */ /* 0x001fca00000000ff */
[----:B------:R0:W-:Y:S01]  /*9a50*/  STG.E.U16 desc[UR36][R8.64], R0 ;  /* 0x0000000008007986 */ /* 0x0001e2000c101524 */
[----:B------:R-:W-:Y:S05]  /*9a60*/  BRA `(.L_x_25703) ;  /* 0x0000000800d07947 */ /* 0x000fea0003800000 */
.L_x_25706:
        /* <DEDUP_REMOVED lines=11> */
.L_x_25709:
[----:B------:R-:W-:-:S06]  /*9b20*/  LOP3.LUT R19, R19, 0xff, RZ, 0xc0, !PT ;  /* 0x000000ff13137812 */ /* 0x000fcc00078ec0ff */
[----:B------:R-:W0:Y:S02]  /*9b30*/  I2F.U16 R19, R19 ;  /* 0x0000001300137306 */ /* 0x000e240000101000 */
[----:B0-----:R-:W-:-:S04]  /*9b40*/  F2FP.F16.F32.PACK_AB R3, RZ, R19 ;  /* 0x00000013ff03723e */ /* 0x001fc800000000ff */
[----:B------:R-:W-:-:S05]  /*9b50*/  PRMT R3, R3, 0x5410, RZ ;  /* 0x0000541003037816 */ /* 0x000fca00000000ff */
[----:B------:R0:W-:Y:S01]  /*9b60*/  STG.E desc[UR36][R8.64], R3 ;  /* 0x0000000308007986 */ /* 0x0001e2000c101924 */
[----:B------:R-:W-:Y:S05]  /*9b70*/  BRA `(.L_x_25703) ;  /* 0x00000008008c7947 */ /* 0x000fea0003800000 */
.L_x_25708:
[----:B------:R-:W-:-:S06]  /*9b80*/  LOP3.LUT R4, R19, 0xff, RZ, 0xc0, !PT ;  /* 0x000000ff13047812 */ /* 0x000fcc00078ec0ff */
[----:B------:R-:W0:Y:S02]  /*9b90*/  I2F.F64.U16 R4, R4 ;  /* 0x0000000400047312 */ /* 0x000e240000101800 */
[----:B0-----:R0:W-:Y:S01]  /*9ba0*/  STG.E.64 desc[UR36][R8.64], R4 ;  /* 0x0000000408007986 */ /* 0x0011e2000c101b24 */
[----:B------:R-:W-:Y:S05]  /*9bb0*/  BRA `(.L_x_25703) ;  /* 0x00000008007c7947 */ /* 0x000fea0003800000 */
.L_x_25698:
        /* <DEDUP_REMOVED lines=13> */
.L_x_25713:
        /* <DEDUP_REMOVED lines=17> */
.L_x_25716:
[----:B------:R-:W-:-:S07]  /*9da0*/  PRMT R4, R0, 0x7610, R4 ;  /* 0x0000761000047816 */ /* 0x000fce0000000004 */
.L_x_25715:
[----:B------:R-:W-:Y:S05]  /*9db0*/  BSYNC.RECONVERGENT B0 ;  /* 0x0000000000007941 */ /* 0x000fea0003800200 */
.L_x_25714:
[----:B------:R0:W-:Y:S01]  /*9dc0*/  STG.E.U8 desc[UR36][R8.64], R4 ;  /* 0x0000000408007986 */ /* 0x0001e2000c101124 */
[----:B------:R-:W-:Y:S05]  /*9dd0*/  BRA `(.L_x_25703) ;  /* 0x0000000400f47947 */ /* 0x000fea0003800000 */
.L_x_25712:
        /* <DEDUP_REMOVED lines=17> */
.L_x_25719:
[----:B------:R-:W-:-:S07]  /*9ef0*/  PRMT R4, R0, 0x7610, R4 ;  /* 0x0000761000047816 */ /* 0x000fce0000000004 */
.L_x_25718:
[----:B------:R-:W-:Y:S05]  /*9f00*/  BSYNC.RECONVERGENT B0 ;  /* 0x0000000000007941 */ /* 0x000fea0003800200 */
.L_x_25717:
[----:B------:R0:W-:Y:S01]  /*9f10*/  STG.E.U8 desc[UR36][R8.64], R4 ;  /* 0x0000000408007986 */ /* 0x0001e2000c101124 */
[----:B------:R-:W-:Y:S05]  /*9f20*/  BRA `(.L_x_25703) ;  /* 0x0000000400a07947 */ /* 0x000fea0003800000 */
.L_x_25711:
        /* <DEDUP_REMOVED lines=22> */
.L_x_25721:
[----:B------:R-:W-:Y:S01]  /*a090*/  LOP3.LUT R4, R19, 0xff, RZ, 0xc0, !PT ;  /* 0x000000ff13047812 */ /* 0x000fe200078ec0ff */
[----:B------:R-:W-:-:S05]  /*a0a0*/  IMAD.MOV.U32 R5, RZ, RZ, RZ ;  /* 0x000000ffff057224 */ /* 0x000fca00078e00ff */
[----:B------:R0:W-:Y:S01]  /*a0b0*/  STG.E.64 desc[UR36][R8.64], R4 ;  /* 0x0000000408007986 */ /* 0x0001e2000c101b24 */
[----:B------:R-:W-:Y:S05]  /*a0c0*/  BRA `(.L_x_25703) ;  /* 0x0000000400387947 */ /* 0x000fea0003800000 */
.L_x_25720:
[----:B------:R-:W-:-:S05]  /*a0d0*/  LOP3.LUT R19, R19, 0xff, RZ, 0xc0, !PT ;  /* 0x000000ff13137812 */ /* 0x000fca00078ec0ff */
[----:B------:R0:W-:Y:S01]  /*a0e0*/  STG.E desc[UR36][R8.64], R19 ;  /* 0x0000001308007986 */ /* 0x0001e2000c101924 */
[----:B------:R-:W-:Y:S05]  /*a0f0*/  BRA `(.L_x_25703) ;  /* 0x00000004002c7947 */ /* 0x000fea0003800000 */
.L_x_25710:
        /* <DEDUP_REMOVED lines=10> */
.L_x_25723:
[----:B------:R-:W-:Y:S02]  /*a1a0*/  LOP3.LUT R4, R19, 0xff, RZ, 0xc0, !PT ;  /* 0x000000ff13047812 */ /* 0x000fe400078ec0ff */
[----:B--234-:R-:W-:-:S04]  /*a1b0*/  CS2R R6, SRZ ;  /* 0x0000000000067805 */ /* 0x01cfc8000001ff00 */
[----:B------:R-:W0:Y:S02]  /*a1c0*/  I2F.F64.U16 R4, R4 ;  /* 0x0000000400047312 */ /* 0x000e240000101800 */
[----:B0-----:R0:W-:Y:S01]  /*a1d0*/  STG.E.128 desc[UR36][R8.64], R4 ;  /* 0x0000000408007986 */ /* 0x0011e2000c101d24 */
[----:B------:R-:W-:Y:S05]  /*a1e0*/  BRA `(.L_x_25703) ;  /* 0x0000000000f07947 */ /* 0x000fea0003800000 */
.L_x_25722:
[----:B------:R-:W-:-:S13]  /*a1f0*/  ISETP.NE.AND P0, PT, R0, 0xf, PT ;  /* 0x0000000f0000780c */ /* 0x000fda0003f05270 */
[----:B------:R-:W-:Y:S05]  /*a200*/  @!P0 BRA `(.L_x_25724) ;  /* 0x0000000000d88947 */ /* 0x000fea0003800000 */
[----:B------:R-:W-:-:S13]  /*a210*/  ISETP.NE.AND P0, PT, R0, 0x17, PT ;  /* 0x000000170000780c */ /* 0x000fda0003f05270 */
[----:B------:R-:W-:Y:S05]  /*a220*/  @!P0 BRA `(.L_x_25725) ;  /* 0x0000000000888947 */ /* 0x000fea0003800000 */
[----:B------:R-:W-:-:S13]  /*a230*/  ISETP.NE.AND P0, PT, R0, 0x18, PT ;  /* 0x000000180000780c */ /* 0x000fda0003f05270 */
[----:B------:R-:W-:Y:S05]  /*a240*/  @!P0 BRA `(.L_x_25726) ;  /* 0x0000000000448947 */ /* 0x000fea0003800000 */
.L_x_25702:
        /* <DEDUP_REMOVED lines=16> */
.L_x_25727:
[----:B------:R-:W-:Y:S05]  /*a350*/  BRA `(.L_x_25703) ;  /* 0x0000000000947947 */ /* 0x000fea0003800000 */
.L_x_25726:
        /* <DEDUP_REMOVED lines=12> */
.L_x_25729:
[----:B------:R-:W-:Y:S05]  /*a420*/  BSYNC.RECONVERGENT B0 ;  /* 0x0000000000007941 */ /* 0x000fea0003800200 */
.L_x_25728:
[----:B------:R0:W-:Y:S01]  /*a430*/  STG.E.U8 desc[UR36][R8.64], R3 ;  /* 0x0000000308007986 */ /* 0x0001e2000c101124 */
[----:B------:R-:W-:Y:S05]  /*a440*/  BRA `(.L_x_25703) ;  /* 0x0000000000587947 */ /* 0x000fea0003800000 */
.L_x_25725:
        /* <DEDUP_REMOVED lines=13> */
.L_x_25730:
[----:B------:R-:W-:Y:S01]  /*a520*/  IMAD.MOV.U32 R3, RZ, RZ, 0x7f ;  /* 0x0000007fff037424 */ /* 0x000fe200078e00ff */
[----:B------:R-:W-:-:S04]  /*a530*/  ISETP.GT.U32.AND P0, PT, R19, 0x7f800000, PT ;  /* 0x7f8000001300780c */ /* 0x000fc80003f04070 */
[----:B------:R-:W-:-:S05]  /*a540*/  SEL R3, R3, 0x7c, P0 ;  /* 0x0000007c03037807 */ /* 0x000fca0000000000 */
[----:B------:R1:W-:Y:S01]  /*a550*/  STG.E.U8 desc[UR36][R8.64], R3 ;  /* 0x0000000308007986 */ /* 0x0003e2000c101124 */
[----:B------:R-:W-:Y:S05]  /*a560*/  BRA `(.L_x_25703) ;  /* 0x0000000000107947 */ /* 0x000fea0003800000 */
.L_x_25724:
[----:B------:R-:W-:-:S04]  /*a570*/  LOP3.LUT R19, R19, 0xff, RZ, 0xc0, !PT ;  /* 0x000000ff13137812 */ /* 0x000fc800078ec0ff */
[----:B------:R-:W0:Y:S02]  /*a580*/  I2F.U16 R0, R19 ;  /* 0x0000001300007306 */ /* 0x000e240000101000 */
[----:B0-----:R-:W-:-:S05]  /*a590*/  F2FP.BF16.F32.PACK_AB R0, RZ, R0 ;  /* 0x00000000ff00723e */ /* 0x001fca00000010ff */
[----:B------:R0:W-:Y:S02]  /*a5a0*/  STG.E.U16 desc[UR36][R8.64], R0 ;  /* 0x0000000008007986 */ /* 0x0001e4000c101524 */
.L_x_25703:
[----:B------:R-:W-:Y:S05]  /*a5b0*/  BSYNC.RECONVERGENT B6 ;  /* 0x0000000000067941 */ /* 0x000fea0003800200 */
.L_x_25697:
[----:B------:R-:W-:-:S07]  /*a5c0*/  VIADD R23, R23, 0x80 ;  /* 0x0000008017177836 */ /* 0x000fce0000000000 */
.L_x_25662:
[----:B------:R-:W-:Y:S05]  /*a5d0*/  BSYNC.RECONVERGENT B8 ;  /* 0x0000000000087941 */ /* 0x000fea0003800200 */
.L_x_25624:
        /* <DEDUP_REMOVED lines=21> */
.L_x_25734:
[----:B------:R-:W-:Y:S01]  /*a730*/  STG.E.U8 desc[UR36][R2.64], R17 ;  /* 0x0000001102007986 */ /* 0x000fe2000c101124 */
[----:B------:R-:W-:Y:S05]  /*a740*/  EXIT ;  /* 0x000000000000794d */ /* 0x000fea0003800000 */
.L_x_25733:
        /* <DEDUP_REMOVED lines=10> */
.L_x_25737:
[----:B------:R-:W-:-:S05]  /*a7f0*/  LOP3.LUT R17, R17, 0xff, RZ, 0xc0, !PT ;  /* 0x000000ff11117812 */ /* 0x000fca00078ec0ff */
[----:B------:R-:W-:Y:S01]  /*a800*/  STG.E desc[UR36][R2.64], R17 ;  /* 0x0000001102007986 */ /* 0x000fe2000c101924 */
[----:B------:R-:W-:Y:S05]  /*a810*/  EXIT ;  /* 0x000000000000794d */ /* 0x000fea0003800000 */
.L_x_25736:
[----:B------:R-:W-:-:S05]  /*a820*/  LOP3.LUT R17, R17, 0xff, RZ, 0xc0, !PT ;  /* 0x000000ff11117812 */ /* 0x000fca00078ec0ff */
[----:B------:R-:W-:Y:S01]  /*a830*/  STG.E.U16 desc[UR36][R2.64], R17 ;  /* 0x0000001102007986 */ /* 0x000fe2000c101524 */
[----:B------:R-:W-:Y:S05]  /*a840*/  EXIT ;  /* 0x000000000000794d */ /* 0x000fea0003800000 */
.L_x_25732:
        /* <DEDUP_REMOVED lines=10> */
.L_x_25739:
[----:B------:R-:W-:-:S04]  /*a8f0*/  LOP3.LUT R17, R17, 0xff, RZ, 0xc0, !PT ;  /* 0x000000ff11117812 */ /* 0x000fc800078ec0ff */
[----:B------:R-:W0:Y:S02]  /*a900*/  I2F.U16 R0, R17 ;  /* 0x0000001100007306 */ /* 0x000e240000101000 */
[----:B0-----:R-:W-:-:S05]  /*a910*/  F2FP.F16.F32.PACK_AB R0, RZ, R0 ;  /* 0x00000000ff00723e */ /* 0x001fca00000000ff */
[----:B------:R-:W-:Y:S01]  /*a920*/  STG.E.U16 desc[UR36][R2.64], R0 ;  /* 0x0000000002007986 */ /* 0x000fe2000c101524 */
[----:B------:R-:W-:Y:S05]  /*a930*/  EXIT ;  /* 0x000000000000794d */ /* 0x000fea0003800000 */
.L_x_25738:
        /* <DEDUP_REMOVED lines=11> */
.L_x_25741:
[----:B------:R-:W-:-:S06]  /*a9f0*/  LOP3.LUT R17, R17, 0xff, RZ, 0xc0, !PT ;  /* 0x000000ff11117812 */ /* 0x000fcc00078ec0ff */
[----:B------:R-:W0:Y:S02]  /*aa00*/  I2F.U16 R17, R17 ;  /* 0x0000001100117306 */ /* 0x000e240000101000 */
[----:B0-----:R-:W-:-:S04]  /*aa10*/  F2FP.F16.F32.PACK_AB R5, RZ, R17 ;  /* 0x00000011ff05723e */ /* 0x001fc800000000ff */
[----:B------:R-:W-:-:S05]  /*aa20*/  PRMT R5, R5, 0x5410, RZ ;  /* 0x0000541005057816 */ /* 0x000fca00000000ff */
[----:B------:R-:W-:Y:S01]  /*aa30*/  STG.E desc[UR36][R2.64], R5 ;  /* 0x0000000502007986 */ /* 0x000fe2000c101924 */
[----:B------:R-:W-:Y:S05]  /*aa40*/  EXIT ;  /* 0x000000000000794d */ /* 0x000fea0003800000 */
.L_x_25740:
[----:B------:R-:W-:-:S06]  /*aa50*/  LOP3.LUT R4, R17, 0xff, RZ, 0xc0, !PT ;  /* 0x000000ff11047812 */ /* 0x000fcc00078ec0ff */
[----:B------:R-:W0:Y:S02]  /*aa60*/  I2F.F64.U16 R4, R4 ;  /* 0x0000000400047312 */ /* 0x000e240000101800 */
[----:B0-----:R-:W-:Y:S01]  /*aa70*/  STG.E.64 desc[UR36][R2.64], R4 ;  /* 0x0000000402007986 */ /* 0x001fe2000c101b24 */
[----:B------:R-:W-:Y:S05]  /*aa80*/  EXIT ;  /* 0x000000000000794d */ /* 0x000fea0003800000 */
.L_x_25731:
        /* <DEDUP_REMOVED lines=13> */
.L_x_25745:
        /* <DEDUP_REMOVED lines=18> */
.L_x_25747:
[----:B------:R-:W-:Y:S05]  /*ac80*/  BSYNC.RECONVERGENT B0 ;  /* 0x0000000000007941 */ /* 0x000fea0003800200 */
.L_x_25746:
[----:B------:R-:W-:Y:S01]  /*ac90*/  STG.E.U8 desc[UR36][R2.64], R0 ;  /* 0x0000000002007986 */ /* 0x000fe2000c101124 */
[----:B------:R-:W-:Y:S05]  /*aca0*/  EXIT ;  /* 0x000000000000794d */ /* 0x000fea0003800000 */
.L_x_25744:
        /* <DEDUP_REMOVED lines=18> */
.L_x_25749:
[----:B------:R-:W-:Y:S05]  /*add0*/  BSYNC.RECONVERGENT B0 ;  /* 0x0000000000007941 */ /* 0x000fea0003800200 */
.L_x_25748:
[----:B------:R-:W-:Y:S01]  /*ade0*/  STG.E.U8 desc[UR36][R2.64], R0 ;  /* 0x0000000002007986 */ /* 0x000fe2000c101124 */
[----:B------:R-:W-:Y:S05]  /*adf0*/  EXIT ;  /* 0x000000000000794d */ /* 0x000fea0003800000 */
.L_x_25743:
        /* <DEDUP_REMOVED lines=22> */
.L_x_25751:
[----:B------:R-:W-:Y:S01]  /*af60*/  LOP3.LUT R4, R17, 0xff, RZ, 0xc0, !PT ;  /* 0x000000ff11047812 */ /* 0x000fe200078ec0ff */
[----:B------:R-:W-:-:S05]  /*af70*/  IMAD.MOV.U32 R5, RZ, RZ, RZ ;  /* 0x000000ffff057224 */ /* 0x000fca00078e00ff */
[----:B------:R-:W-:Y:S01]  /*af80*/  STG.E.64 desc[UR36][R2.64], R4 ;  /* 0x0000000402007986 */ /* 0x000fe2000c101b24 */
[----:B------:R-:W-:Y:S05]  /*af90*/  EXIT ;  /* 0x000000000000794d */ /* 0x000fea0003800000 */
.L_x_25750:
[----:B------:R-:W-:-:S05]  /*afa0*/  LOP3.LUT R17, R17, 0xff, RZ, 0xc0, !PT ;  /* 0x000000ff11117812 */ /* 0x000fca00078ec0ff */
[----:B------:R-:W-:Y:S01]  /*afb0*/  STG.E desc[UR36][R2.64], R17 ;  /* 0x0000001102007986 */ /* 0x000fe2000c101924 */
[----:B------:R-:W-:Y:S05]  /*afc0*/  EXIT ;  /* 0x000000000000794d */ /* 0x000fea0003800000 */
.L_x_25742:
        /* <DEDUP_REMOVED lines=10> */
.L_x_25753:
[----:B------:R-:W-:Y:S02]  /*b070*/  LOP3.LUT R4, R17, 0xff, RZ, 0xc0, !PT ;  /* 0x000000ff11047812 */ /* 0x000fe400078ec0ff */
[----:B--234-:R-:W-:-:S04]  /*b080*/  CS2R R6, SRZ ;  /* 0x0000000000067805 */ /* 0x01cfc8000001ff00 */
[----:B------:R-:W0:Y:S02]  /*b090*/  I2F.F64.U16 R4, R4 ;  /* 0x0000000400047312 */ /* 0x000e240000101800 */
[----:B0-----:R-:W-:Y:S01]  /*b0a0*/  STG.E.128 desc[UR36][R2.64], R4 ;  /* 0x0000000402007986 */ /* 0x001fe2000c101d24 */
[----:B------:R-:W-:Y:S05]  /*b0b0*/  EXIT ;  /* 0x000000000000794d */ /* 0x000fea0003800000 */
.L_x_25752:
[----:B------:R-:W-:-:S13]  /*b0c0*/  ISETP.NE.AND P0, PT, R0, 0xf, PT ;  /* 0x0000000f0000780c */ /* 0x000fda0003f05270 */
[----:B------:R-:W-:Y:S05]  /*b0d0*/  @!P0 BRA `(.L_x_25754) ;  /* 0x0000000000dc8947 */ /* 0x000fea0003800000 */
[----:B------:R-:W-:-:S13]  /*b0e0*/  ISETP.NE.AND P0, PT, R0, 0x17, PT ;  /* 0x000000170000780c */ /* 0x000fda0003f05270 */
[----:B------:R-:W-:Y:S05]  /*b0f0*/  @!P0 BRA `(.L_x_25755) ;  /* 0x0000000000888947 */ /* 0x000fea0003800000 */
[----:B------:R-:W-:-:S13]  /*b100*/  ISETP.NE.AND P0, PT, R0, 0x18, PT ;  /* 0x000000180000780c */ /* 0x000fda0003f05270 */
[----:B------:R-:W-:Y:S05]  /*b110*/  @!P0 BRA `(.L_x_25756) ;  /* 0x0000000000448947 */ /* 0x000fea0003800000 */
.L_x_25735:
        /* <DEDUP_REMOVED lines=16> */
.L_x_25757:
[----:B------:R-:W-:Y:S05]  /*b220*/  EXIT ;  /* 0x000000000000794d */ /* 0x000fea0003800000 */
.L_x_25756:
        /* <DEDUP_REMOVED lines=12> */
.L_x_25759:
[----:B------:R-:W-:Y:S05]  /*b2f0*/  BSYNC.RECONVERGENT B0 ;  /* 0x0000000000007941 */ /* 0x000fea0003800200 */
.L_x_25758:
[----:B------:R-:W-:Y:S01]  /*b300*/  STG.E.U8 desc[UR36][R2.64], R5 ;  /* 0x0000000502007986 */ /* 0x000fe2000c101124 */
[----:B------:R-:W-:Y:S05]  /*b310*/  EXIT ;  /* 0x000000000000794d */ /* 0x000fea0003800000 */
.L_x_25755:
        /* <DEDUP_REMOVED lines=14> */
.L_x_25760:
[----:B------:R-:W-:Y:S01]  /*b400*/  IMAD.MOV.U32 R5, RZ, RZ, 0x7f ;  /* 0x0000007fff057424 */ /* 0x000fe200078e00ff */
[----:B------:R-:W-:-:S04]  /*b410*/  ISETP.GT.U32.AND P0, PT, R17, 0x7f800000, PT ;  /* 0x7f8000001100780c */ /* 0x000fc80003f04070 */
[----:B------:R-:W-:-:S05]  /*b420*/  SEL R5, R5, 0x7c, P0 ;  /* 0x0000007c05057807 */ /* 0x000fca0000000000 */
[----:B------:R-:W-:Y:S01]  /*b430*/  STG.E.U8 desc[UR36][R2.64], R5 ;  /* 0x0000000502007986 */ /* 0x000fe2000c101124 */
[----:B------:R-:W-:Y:S05]  /*b440*/  EXIT ;  /* 0x000000000000794d */ /* 0x000fea0003800000 */
.L_x_25754:
[----:B------:R-:W-:-:S04]  /*b450*/  LOP3.LUT R17, R17, 0xff, RZ, 0xc0, !PT ;  /* 0x000000ff11117812 */ /* 0x000fc800078ec0ff */
[----:B------:R-:W0:Y:S02]  /*b460*/  I2F.U16 R0, R17 ;  /* 0x0000001100007306 */ /* 0x000e240000101000 */
[----:B0-----:R-:W-:-:S05]  /*b470*/  F2FP.BF16.F32.PACK_AB R0, RZ, R0 ;  /* 0x00000000ff00723e */ /* 0x001fca00000010ff */
[----:B------:R-:W-:Y:S01]  /*b480*/  STG.E.U16 desc[UR36][R2.64], R0 ;  /* 0x0000000002007986 */ /* 0x000fe2000c101524 */
[----:B------:R-:W-:Y:S05]  /*b490*/  EXIT ;  /* 0x000000000000794d */ /* 0x000fea0003800000 */
.L_x_25761:
        /* <DEDUP_REMOVED lines=14> */
.L_x_26048:


//--------------------- .text._ZN2at6native18elementwise_kernelILi128ELi4EZNS0_22gpu_kernel_impl_nocastINS0_13BinaryFunctorIhhhNS0_17BitwiseAndFunctorIhEEEEEEvRNS_18TensorIteratorBaseERKT_EUliE_EEviT1_ --------------------------
	.section	.text._ZN2at6native18elementwise_kernelILi128ELi4EZNS0_22gpu_kernel_impl_nocastINS0_13BinaryFunctorIhhhNS0_17BitwiseAndFunctorIhEEEEEEvRNS_18TensorIteratorBaseERKT_EUliE_EEviT1_,"ax",@progbits
	.align	128
        .global         _ZN2at6native18elementwise_kernelILi128ELi4EZNS0_22gpu_kernel_impl_nocastINS0_13BinaryFunctorIhhhNS0_17BitwiseAndFunctorIhEEEEEEvRNS_18TensorIteratorBaseERKT_EUliE_EEviT1_
        .type           _ZN2at6native18elementwise_kernelILi128ELi4EZNS0_22gpu_kernel_impl_nocastINS0_13BinaryFunctorIhhhNS0_17BitwiseAndFunctorIhEEEEEEvRNS_18TensorIteratorBaseERKT_EUliE_EEviT1_,@function
        .size           _ZN2at6native18elementwise_kernelILi128ELi4EZNS0_22gpu_kernel_impl_nocastINS0_13BinaryFunctorIhhhNS0_17BitwiseAndFunctorIhEEEEEEvRNS_18TensorIteratorBaseERKT_EUliE_EEviT1_,(.L_x_26049 - _ZN2at6native18elementwise_kernelILi128ELi4EZNS0_22gpu_kernel_impl_nocastINS0_13BinaryFunctorIhhhNS0_17BitwiseAndFunctorIhEEEEEEvRNS_18TensorIteratorBaseERKT_EUliE_EEviT1_)
        .other          _ZN2at6native18elementwise_kernelILi128ELi4EZNS0_22gpu_kernel_impl_nocastINS0_13BinaryFunctorIhhhNS0_17BitwiseAndFunctorIhEEEEEEvRNS_18TensorIteratorBaseERKT_EUliE_EEviT1_,@"STO_CUDA_ENTRY STV_DEFAULT"
_ZN2at6native18elementwise_kernelILi128ELi4EZNS0_22gpu_kernel_impl_nocastINS0_13BinaryFunctorIhhhNS0_17BitwiseAndFunctorIhEEEEEEvRNS_18TensorIteratorBaseERKT_EUliE_EEviT1_:
.text._ZN2at6native18elementwise_kernelILi128ELi4EZNS0_22gpu_kernel_impl_nocastINS0_13BinaryFunctorIhhhNS0_17BitwiseAndFunctorIhEEEEEEvRNS_18TensorIteratorBaseERKT_EUliE_EEviT1_:
        /* <DEDUP_REMOVED lines=33> */
.L_x_25765:
[----:B------:R-:W-:-:S13]  /*0210*/  ISETP.GE.AND P0, PT, R3, UR4, PT ;  /* 0x0000000403007c0c */ /* 0x000fda000bf06270 */
[----:B------:R-:W-:Y:S05]  /*0220*/  @P0 BREAK.RELIABLE B1 ;  /* 0x0000000000010942 */ /* 0x000fea0003800100 */
[----:B------:R-:W-:Y:S05]  /*0230*/  @P0 BRA `(.L_x_25766) ;  /* 0x0000000000240947 */ /* 0x000fea0003800000 */
[----:B------:R-:W-:Y:S05]  /*0240*/  BSYNC.RELIABLE B1 ;  /* 0x0000000000017941 */ /* 0x000fea0003800100 */
.L_x_25764:
        /* <DEDUP_REMOVED lines=8> */
.L_x_25766:
[----:B------:R-:W-:Y:S05]  /*02d0*/  BSYNC.RECONVERGENT B0 ;  /* 0x0000000000007941 */ /* 0x000fea0003800200 */
.L_x_25763:
        /* <DEDUP_REMOVED lines=11> */
.L_x_25762:
        /* <DEDUP_REMOVED lines=356> */
.L_x_25770:
        /* <DEDUP_REMOVED lines=364> */
.L_x_25772:
        /* <DEDUP_REMOVED lines=13> */
.L_x_25769:
[----:B------:R-:W-:-:S13]  /*3160*/  ISETP.GE.AND P0, PT, R3, UR4, PT ;  /* 0x0000000403007c0c */ /* 0x000fda000bf06270 */
[----:B------:R-:W-:Y:S05]  /*3170*/  @P0 BREAK.RELIABLE B1 ;  /* 0x0000000000010942 */ /* 0x000fea0003800100 */
[----:B------:R-:W-:Y:S05]  /*3180*/  @P0 BRA `(.L_x_25771) ;  /* 0x0000001400a80947 */ /* 0x000fea0003800000 */
[----:B------:R-:W-:Y:S05]  /*3190*/  BSYNC.RELIABLE B1 ;  /* 0x0000000000017941 */ /* 0x000fea0003800100 */
.L_x_25768:
        /* <DEDUP_REMOVED lines=348> */
.L_x_25773:
        /* <DEDUP_REMOVED lines=13> */
.L_x_25771:
[----:B------:R-:W-:Y:S05]  /*4830*/  BSYNC.RECONVERGENT B0 ;  /* 0x0000000000007941 */ /* 0x000fea0003800200 */
.L_x_25767:
        /* <DEDUP_REMOVED lines=351> */
.L_x_25774:
        /* <DEDUP_REMOVED lines=13> */
.L_x_25775:
        /* <DEDUP_REMOVED lines=16> */
.L_x_26049:


//--------------------- .text._ZN2at6native27unrolled_elementwise_kernelINS0_13BinaryFunctorIhhhNS0_17BitwiseAndFunctorIhEEEESt5arrayIPcLm3EELi4E23TrivialOffsetCalculatorILi2EjES9_ILi1EjENS0_6memory15LoadWithoutCastENSC_16StoreWithoutCastEEEviT_T0_T2_T3_T4_T5_ --------------------------
	.section	.text._ZN2at6native27unrolled_elementwise_kernelINS0_13BinaryFunctorIhhhNS0_17BitwiseAndFunctorIhEEEESt5arrayIPcLm3EELi4E23TrivialOffsetCalculatorILi2EjES9_ILi1EjENS0_6memory15LoadWithoutCastENSC_16StoreWithoutCastEEEviT_T0_T2_T3_T4_T5_,"ax",@progbits
	.align	128
        .global         _ZN2at6native27unrolled_elementwise_kernelINS0_13BinaryFunctorIhhhNS0_17BitwiseAndFunctorIhEEEESt5arrayIPcLm3EELi4E23TrivialOffsetCalculatorILi2EjES9_ILi1EjENS0_6memory15LoadWithoutCastENSC_16StoreWithoutCastEEEviT_T0_T2_T3_T4_T5_
        .type           _ZN2at6native27unrolled_elementwise_kernelINS0_13BinaryFunctorIhhhNS0_17BitwiseAndFunctorIhEEEESt5arrayIPcLm3EELi4E23TrivialOffsetCalculatorILi2EjES9_ILi1EjENS0_6memory15LoadWithoutCastENSC_16StoreWithoutCastEEEviT_T0_T2_T3_T4_T5_,@function
        .size           _ZN2at6native27unrolled_elementwise_kernelINS0_13BinaryFunctorIhhhNS0_17BitwiseAndFunctorIhEEEESt5arrayIPcLm3EELi4E23TrivialOffsetCalculatorILi2EjES9_ILi1EjENS0_6memory15LoadWithoutCastENSC_16StoreWithoutCastEEEviT_T0_T2_T3_T4_T5_,(.L_x_26050 - _ZN2at6native27unrolled_elementwise_kernelINS0_13BinaryFunctorIhhhNS0_17BitwiseAndFunctorIhEEEESt5arrayIPcLm3EELi4E23TrivialOffsetCalculatorILi2EjES9_ILi1EjENS0_6memory15LoadWithoutCastENSC_16StoreWithoutCastEEEviT_T0_T2_T3_T4_T5_)
        .other          _ZN2at6native27unrolled_elementwise_kernelINS0_13BinaryFunctorIhhhNS0_17BitwiseAndFunctorIhEEEESt5arrayIPcLm3EELi4E23TrivialOffsetCalculatorILi2EjES9_ILi1EjENS0_6memory15LoadWithoutCastENSC_16StoreWithoutCastEEEviT_T0_T2_T3_T4_T5_,@"STO_CUDA_ENTRY STV_DEFAULT"
_ZN2at6native27unrolled_elementwise_kernelINS0_13BinaryFunctorIhhhNS0_17BitwiseAndFunctorIhEEEESt5arrayIPcLm3EELi4E23TrivialOffsetCalculatorILi2EjES9_ILi1EjENS0_6memory15LoadWithoutCastENSC_16StoreWithoutCastEEEviT_T0_T2_T3_T4_T5_:
.text._ZN2at6native27unrolled_elementwise_kernelINS0_13BinaryFunctorIhhhNS0_17BitwiseAndFunctorIhEEEESt5arrayIPcLm3EELi4E23TrivialOffsetCalculatorILi2EjES9_ILi1EjENS0_6memory15LoadWithoutCastENSC_16StoreWithoutCastEEEviT_T0_T2_T3_T4_T5_:
        /* <DEDUP_REMOVED lines=81> */
.L_x_25778:
[----:B------:R-:W-:Y:S05]  /*0510*/  BSYNC.RELIABLE B1 ;  /* 0x0000000000017941 */ /* 0x000fea0003800100 */
.L_x_25777:
[----:B------:R-:W-:-:S13]  /*0520*/  ISETP.GE.AND P0, PT, R17, R16, PT ;  /* 0x000000101100720c */ /* 0x000fda0003f06270 */
[----:B------:R-:W1:Y:S01]  /*0530*/  @!P0 LDC.64 R6, c[0x0][0x388] ;  /* 0x0000e200ff068b82 */ /* 0x000e620000000a00 */
[----:B0-----:R-:W-:Y:S02]  /*0540*/  @!P0 IMAD R3, R0, 0x200, R17 ;  /* 0x0000020000038824 */ /* 0x001fe400078e0211 */
[----:B------:R-:W-:-:S03]  /*0550*/  @!P0 VIADD R17, R17, 0x80 ;  /* 0x0000008011118836 */ /* 0x000fc60000000000 */
[----:B-1----:R-:W-:-:S05]  /*0560*/  @!P0 IADD3 R2, P1, PT, R3, R6, RZ ;  /* 0x0000000603028210 */ /* 0x002fca0007f3e0ff */
[----:B------:R-:W-:-:S05]  /*0570*/  @!P0 IMAD.X R3, RZ, RZ, R7, P1 ;  /* 0x000000ffff038224 */ /* 0x000fca00008e0607 */
[----:B------:R1:W-:Y:S03]  /*0580*/  @!P0 STG.E.U8 desc[UR4][R2.64], R13 ;  /* 0x0000000d02008986 */ /* 0x0003e6000c101104 */
.L_x_25779:
[----:B------:R-:W-:Y:S05]  /*0590*/  BSYNC.RECONVERGENT B0 ;  /* 0x0000000000007941 */ /* 0x000fea0003800200 */
.L_x_25776:
        /* <DEDUP_REMOVED lines=9> */
.L_x_25780:
        /* <DEDUP_REMOVED lines=13> */
.L_x_26050:


//--------------------- .text._ZN2at6native29vectorized_elementwise_kernelILi2ENS0_13BinaryFunctorIhhhNS0_17BitwiseAndFunctorIhEEEESt5arrayIPcLm3EEEEviT0_T1_ --------------------------
	.section	.text._ZN2at6native29vectorized_elementwise_kernelILi2ENS0_13BinaryFunctorIhhhNS0_17BitwiseAndFunctorIhEEEESt5arrayIPcLm3EEEEviT0_T1_,"ax",@progbits
	.align	128
        .global         _ZN2at6native29vectorized_elementwise_kernelILi2ENS0_13BinaryFunctorIhhhNS0_17BitwiseAndFunctorIhEEEESt5arrayIPcLm3EEEEviT0_T1_
        .type           _ZN2at6native29vectorized_elementwise_kernelILi2ENS0_13BinaryFunctorIhhhNS0_17BitwiseAndFunctorIhEEEESt5arrayIPcLm3EEEEviT0_T1_,@function
        .size           _ZN2at6native29vectorized_elementwise_kernelILi2ENS0_13BinaryFunctorIhhhNS0_17BitwiseAndFunctorIhEEEESt5arrayIPcLm3EEEEviT0_T1_,(.L_x_26051 - _ZN2at6native29vectorized_elementwise_kernelILi2ENS0_13BinaryFunctorIhhhNS0_17BitwiseAndFunctorIhEEEESt5arrayIPcLm3EEEEviT0_T1_)
        .other          _ZN2at6native29vectorized_elementwise_kernelILi2ENS0_13BinaryFunctorIhhhNS0_17BitwiseAndFunctorIhEEEESt5arrayIPcLm3EEEEviT0_T1_,@"STO_CUDA_ENTRY STV_DEFAULT"
_ZN2at6native29vectorized_elementwise_kernelILi2ENS0_13BinaryFunctorIhhhNS0_17BitwiseAndFunctorIhEEEESt5arrayIPcLm3EEEEviT0_T1_:
.text._ZN2at6native29vectorized_elementwise_kernelILi2ENS0_13BinaryFunctorIhhhNS0_17BitwiseAndFunctorIhEEEESt5arrayIPcLm3EEEEviT0_T1_:
        /* <DEDUP_REMOVED lines=139> */
.L_x_25784:
        /* <DEDUP_REMOVED lines=8> */
.L_x_25785:
        /* <DEDUP_REMOVED lines=8> */
.L_x_25786:
        /* <DEDUP_REMOVED lines=8> */
.L_x_25787:
        /* <DEDUP_REMOVED lines=9> */
.L_x_25788:
[----:B------:R-:W-:Y:S05]  /*0ac0*/  BSYNC.RELIABLE B1 ;  /* 0x0000000000017941 */ /* 0x000fea0003800100 */
.L_x_25783:
[----:B------:R-:W-:-:S13]  /*0ad0*/  ISETP.GE.U32.AND P0, PT, R0, UR5, PT ;  /* 0x0000000500007c0c */ /* 0x000fda000bf06070 */
[----:B--2---:R-:W1:Y:S01]  /*0ae0*/  @!P0 LDC.64 R6, c[0x0][0x388] ;  /* 0x0000e200ff068b82 */ /* 0x004e620000000a00 */
[C---:B------:R-:W-:Y:S02]  /*0af0*/  @!P0 VIADD R5, R0.reuse, UR4 ;  /* 0x0000000400058c36 */ /* 0x040fe40008000000 */
[----:B------:R-:W-:-:S03]  /*0b00*/  @!P0 VIADD R0, R0, 0x80 ;  /* 0x0000008000008836 */ /* 0x000fc60000000000 */
[----:B-1----:R-:W-:-:S05]  /*0b10*/  @!P0 IADD3 R4, P1, PT, R5, R6, RZ ;  /* 0x0000000605048210 */ /* 0x002fca0007f3e0ff */
[----:B------:R-:W-:-:S05]  /*0b20*/  @!P0 IMAD.X R5, RZ, RZ, R7, P1 ;  /* 0x000000ffff058224 */ /* 0x000fca00008e0607 */
[----:B------:R3:W-:Y:S03]  /*0b30*/  @!P0 STG.E.U8 desc[UR12][R4.64], R23 ;  /* 0x0000001704008986 */ /* 0x0007e6000c10110c */
.L_x_25789:
[----:B------:R-:W-:Y:S05]  /*0b40*/  BSYNC.RECONVERGENT B0 ;  /* 0x0000000000007941 */ /* 0x000fea0003800200 */
.L_x_25782:
        /* <DEDUP_REMOVED lines=9> */
.L_x_25781:
        /* <DEDUP_REMOVED lines=59> */
.L_x_25790:
        /* <DEDUP_REMOVED lines=15> */
.L_x_26051:


//--------------------- .text._ZN2at6native29vectorized_elementwise_kernelILi4ENS0_13BinaryFunctorIhhhNS0_17BitwiseAndFunctorIhEEEESt5arrayIPcLm3EEEEviT0_T1_ --------------------------
	.section	.text._ZN2at6native29vectorized_elementwise_kernelILi4ENS0_13BinaryFunctorIhhhNS0_17BitwiseAndFunctorIhEEEESt5arrayIPcLm3EEEEviT0_T1_,"ax",@progbits
	.align	128
        .global         _ZN2at6native29vectorized_elementwise_kernelILi4ENS0_13BinaryFunctorIhhhNS0_17BitwiseAndFunctorIhEEEESt5arrayIPcLm3EEEEviT0_T1_
        .type           _ZN2at6native29vectorized_elementwise_kernelILi4ENS0_13BinaryFunctorIhhhNS0_17BitwiseAndFunctorIhEEEESt5arrayIPcLm3EEEEviT0_T1_,@function
        .size           _ZN2at6native29vectorized_elementwise_kernelILi4ENS0_13BinaryFunctorIhhhNS0_17BitwiseAndFunctorIhEEEESt5arrayIPcLm3EEEEviT0_T1_,(.L_x_26052 - _ZN2at6native29vectorized_elementwise_kernelILi4ENS0_13BinaryFunctorIhhhNS0_17BitwiseAndFunctorIhEEEESt5arrayIPcLm3EEEEviT0_T1_)
        .other          _ZN2at6native29vectorized_elementwise_kernelILi4ENS0_13BinaryFunctorIhhhNS0_17BitwiseAndFunctorIhEEEESt5arrayIPcLm3EEEEviT0_T1_,@"STO_CUDA_ENTRY STV_DEFAULT"
_ZN2at6native29vectorized_elementwise_kernelILi4ENS0_13BinaryFunctorIhhhNS0_17BitwiseAndFunctorIhEEEESt5arrayIPcLm3EEEEviT0_T1_:
.text._ZN2at6native29vectorized_elementwise_kernelILi4ENS0_13BinaryFunctorIhhhNS0_17BitwiseAndFunctorIhEEEESt5arrayIPcLm3EEEEviT0_T1_:
        /* <DEDUP_REMOVED lines=139> */
.L_x_25794:
        /* <DEDUP_REMOVED lines=8> */
.L_x_25795:
        /* <DEDUP_REMOVED lines=8> */
.L_x_25796:
        /* <DEDUP_REMOVED lines=8> */
.L_x_25797:
        /* <DEDUP_REMOVED lines=9> */
.L_x_25798:
[----:B------:R-:W-:Y:S05]  /*0ac0*/  BSYNC.RELIABLE B1 ;  /* 0x0000000000017941 */ /* 0x000fea0003800100 */
.L_x_25793:
[----:B------:R-:W-:-:S13]  /*0ad0*/  ISETP.GE.U32.AND P0, PT, R0, UR5, PT ;  /* 0x0000000500007c0c */ /* 0x000fda000bf06070 */
[----:B--2---:R-:W1:Y:S01]  /*0ae0*/  @!P0 LDC.64 R6, c[0x0][0x388] ;  /* 0x0000e200ff068b82 */ /* 0x004e620000000a00 */
[C---:B------:R-:W-:Y:S02]  /*0af0*/  @!P0 VIADD R5, R0.reuse, UR4 ;  /* 0x0000000400058c36 */ /* 0x040fe40008000000 */
[----:B------:R-:W-:-:S03]  /*0b00*/  @!P0 VIADD R0, R0, 0x80 ;  /* 0x0000008000008836 */ /* 0x000fc60000000000 */
[----:B-1----:R-:W-:-:S05]  /*0b10*/  @!P0 IADD3 R4, P1, PT, R5, R6, RZ ;  /* 0x0000000605048210 */ /* 0x002fca0007f3e0ff */
[----:B------:R-:W-:-:S05]  /*0b20*/  @!P0 IMAD.X R5, RZ, RZ, R7, P1 ;  /* 0x000000ffff058224 */ /* 0x000fca00008e0607 */
[----:B------:R3:W-:Y:S03]  /*0b30*/  @!P0 STG.E.U8 desc[UR12][R4.64], R23 ;  /* 0x0000001704008986 */ /* 0x0007e6000c10110c */
.L_x_25799:
[----:B------:R-:W-:Y:S05]  /*0b40*/  BSYNC.RECONVERGENT B0 ;  /* 0x0000000000007941 */ /* 0x000fea0003800200 */
.L_x_25792:
        /* <DEDUP_REMOVED lines=9> */
.L_x_25791:
        /* <DEDUP_REMOVED lines=55> */
.L_x_25800:
        /* <DEDUP_REMOVED lines=11> */
.L_x_26052:


//--------------------- .text._ZN2at6native29vectorized_elementwise_kernelILi8ENS0_13BinaryFunctorIhhhNS0_17BitwiseAndFunctorIhEEEESt5arrayIPcLm3EEEEviT0_T1_ --------------------------
	.section	.text._ZN2at6native29vectorized_elementwise_kernelILi8ENS0_13BinaryFunctorIhhhNS0_17BitwiseAndFunctorIhEEEESt5arrayIPcLm3EEEEviT0_T1_,"ax",@progbits
	.align	128
        .global         _ZN2at6native29vectorized_elementwise_kernelILi8ENS0_13BinaryFunctorIhhhNS0_17BitwiseAndFunctorIhEEEESt5arrayIPcLm3EEEEviT0_T1_
        .type           _ZN2at6native29vectorized_elementwise_kernelILi8ENS0_13BinaryFunctorIhhhNS0_17BitwiseAndFunctorIhEEEESt5arrayIPcLm3EEEEviT0_T1_,@function
        .size           _ZN2at6native29vectorized_elementwise_kernelILi8ENS0_13BinaryFunctorIhhhNS0_17BitwiseAndFunctorIhEEEESt5arrayIPcLm3EEEEviT0_T1_,(.L_x_26053 - _ZN2at6native29vectorized_elementwise_kernelILi8ENS0_13BinaryFunctorIhhhNS0_17BitwiseAndFunctorIhEEEESt5arrayIPcLm3EEEEviT0_T1_)
        .other          _ZN2at6native29vectorized_elementwise_kernelILi8ENS0_13BinaryFunctorIhhhNS0_17BitwiseAndFunctorIhEEEESt5arrayIPcLm3EEEEviT0_T1_,@"STO_CUDA_ENTRY STV_DEFAULT"
_ZN2at6native29vectorized_elementwise_kernelILi8ENS0_13BinaryFunctorIhhhNS0_17BitwiseAndFunctorIhEEEESt5arrayIPcLm3EEEEviT0_T1_:
.text._ZN2at6native29vectorized_elementwise_kernelILi8ENS0_13BinaryFunctorIhhhNS0_17BitwiseAndFunctorIhEEEESt5arrayIPcLm3EEEEviT0_T1_:
[----:B------:R-:W-:Y:S01]  /*0000*/  LDC R1, c[0x0][0x37c] ;  /* 0x0000df00ff017b82 */ /* 0x000fe20000000800 */
[----:B------:R-:W-:Y:S05]  /*0010*/  EXIT ;  /* 0x000000000000794d */ /* 0x000fea0003800000 */
.L_x_25801:
        /* <DEDUP_REMOVED lines=14> */
.L_x_26053:


//--------------------- .nv.global.init           --------------------------
	.section	.nv.global.init,"aw",@progbits
.nv.global.init:
	.type		$str$7,@object
	.size		$str$7,(__unnamed_9 - $str$7)
$str$7:
        /*0000*/ 	.byte	0x66, 0x61, 0x6c, 0x73, 0x65, 0x00
	.type		__unnamed_9,@object
	.size		__unnamed_9,(__unnamed_1 - __unnamed_9)
__unnamed_9:
        /*0006*/ 	.byte	0x66, 0x65, 0x74, 0x63, 0x68, 0x5f, 0x61, 0x6e, 0x64, 0x5f, 0x63, 0x61, 0x73, 0x74, 0x00
	.type		__unnamed_1,@object
	.size		__unnamed_1,(__unnamed_5 - __unnamed_1)
__unnamed_1:
        /*0015*/ 	.byte	0x66, 0x65, 0x74, 0x63, 0x68, 0x5f, 0x61, 0x6e, 0x64, 0x5f, 0x63, 0x61, 0x73, 0x74, 0x00
	.type		__unnamed_5,@object
	.size		__unnamed_5,(__unnamed_11 - __unnamed_5)
__unnamed_5:
        /*0024*/ 	.byte	0x66, 0x65, 0x74, 0x63, 0x68, 0x5f, 0x61, 0x6e, 0x64, 0x5f, 0x63, 0x61, 0x73, 0x74, 0x00
	.type		__unnamed_11,@object
	.size		__unnamed_11,(__unnamed_3 - __unnamed_11)
__unnamed_11:
        /*0033*/ 	.byte	0x66, 0x65, 0x74, 0x63, 0x68, 0x5f, 0x61, 0x6e, 0x64, 0x5f, 0x63, 0x61, 0x73, 0x74, 0x00
	.type		__unnamed_3,@object
	.size		__unnamed_3,(__unnamed_7 - __unnamed_3)
__unnamed_3:
        /*0042*/ 	.byte	0x66, 0x65, 0x74, 0x63, 0x68, 0x5f, 0x61, 0x6e, 0x64, 0x5f, 0x63, 0x61, 0x73, 0x74, 0x00
	.type		__unnamed_7,@object
	.size		__unnamed_7,(__unnamed_10 - __unnamed_7)
__unnamed_7:
        /*0051*/ 	.byte	0x66, 0x65, 0x74, 0x63, 0x68, 0x5f, 0x61, 0x6e, 0x64, 0x5f, 0x63, 0x61, 0x73, 0x74, 0x00
	.type		__unnamed_10,@object
	.size		__unnamed_10,(__unnamed_2 - __unnamed_10)
__unnamed_10:
        /*0060*/ 	.byte	0x63, 0x61, 0x73, 0x74, 0x5f, 0x61, 0x6e, 0x64, 0x5f, 0x73, 0x74, 0x6f, 0x72, 0x65, 0x00
	.type		__unnamed_2,@object
	.size		__unnamed_2,(__unnamed_6 - __unnamed_2)
__unnamed_2:
        /*006f*/ 	.byte	0x63, 0x61, 0x73, 0x74, 0x5f, 0x61, 0x6e, 0x64, 0x5f, 0x73, 0x74, 0x6f, 0x72, 0x65, 0x00
	.type		__unnamed_6,@object
	.size		__unnamed_6,(__unnamed_12 - __unnamed_6)
__unnamed_6:
        /*007e*/ 	.byte	0x63, 0x61, 0x73, 0x74, 0x5f, 0x61, 0x6e, 0x64, 0x5f, 0x73, 0x74, 0x6f, 0x72, 0x65, 0x00
	.type		__unnamed_12,@object
	.size		__unnamed_12,(__unnamed_4 - __unnamed_12)
__unnamed_12:
        /*008d*/ 	.byte	0x63, 0x61, 0x73, 0x74, 0x5f, 0x61, 0x6e, 0x64, 0x5f, 0x73, 0x74, 0x6f, 0x72, 0x65, 0x00
	.type		__unnamed_4,@object
	.size		__unnamed_4,(__unnamed_8 - __unnamed_4)
__unnamed_4:
        /*009c*/ 	.byte	0x63, 0x61, 0x73, 0x74, 0x5f, 0x61, 0x6e, 0x64, 0x5f, 0x73, 0x74, 0x6f, 0x72, 0x65, 0x00
	.type		__unnamed_8,@object
	.size		__unnamed_8,($str$8 - __unnamed_8)
__unnamed_8:
        /*00ab*/ 	.byte	0x63, 0x61, 0x73, 0x74, 0x5f, 0x61, 0x6e, 0x64, 0x5f, 0x73, 0x74, 0x6f, 0x72, 0x65, 0x00
	.type		$str$8,@object
	.size		$str$8,(.L_41 - $str$8)
$str$8:
        /*00ba*/ 	.byte	0x2f, 0x72, 0x6f, 0x6f, 0x74, 0x2f, 0x2e, 0x70, 0x79, 0x65, 0x6e, 0x76, 0x2f, 0x76, 0x65, 0x72
        /*00ca*/ 	.byte	0x73, 0x69, 0x6f, 0x6e, 0x73, 0x2f, 0x33, 0x2e, 0x31, 0x33, 0x2e, 0x31, 0x32, 0x2f, 0x6c, 0x69
        /*00da*/ 	.byte	0x62, 0x2f, 0x70, 0x79, 0x74, 0x68, 0x6f, 0x6e, 0x33, 0x2e, 0x31, 0x33, 0x2f, 0x73, 0x69, 0x74
        /*00ea*/ 	.byte	0x65, 0x2d, 0x70, 0x61, 0x63, 0x6b, 0x61, 0x67, 0x65, 0x73, 0x2f, 0x74, 0x6f, 0x72, 0x63, 0x68
        /*00fa*/ 	.byte	0x2f, 0x69, 0x6e, 0x63, 0x6c, 0x75, 0x64, 0x65, 0x2f, 0x63, 0x31, 0x30, 0x2f, 0x63, 0x6f, 0x72
        /*010a*/ 	.byte	0x65, 0x2f, 0x44, 0x79, 0x6e, 0x61, 0x6d, 0x69, 0x63, 0x43, 0x61, 0x73, 0x74, 0x2e, 0x68, 0x00
.L_41:


//--------------------- .nv.shared.reserved.0     --------------------------
	.section	.nv.shared.reserved.0,"aw",@nobits
	.weak		__nv_reservedSMEM_offset_0_alias
	.size		__nv_reservedSMEM_offset_0_alias, 0, 64
	.other		__nv_reservedSMEM_offset_0_alias,@"STO_CUDA_RESERVED_SHARED STV_DEFAULT"
__nv_reservedSMEM_offset_0_alias:
	.zero		0
	.zero		64


//--------------------- .nv.global                --------------------------
	.section	.nv.global,"aw",@nobits
.nv.global:
	.type		_ZN57_INTERNAL_058b85fc_26_BinaryBitwiseOpsKernels_cu_f9fd63074cuda3std3__48in_placeE,@object
	.size		_ZN57_INTERNAL_058b85fc_26_BinaryBitwiseOpsKernels_cu_f9fd63074cuda3std3__48in_placeE,(_ZN57_INTERNAL_058b85fc_26_BinaryBitwiseOpsKernels_cu_f9fd63074cuda3std6ranges3__45__cpo8distanceE - _ZN57_INTERNAL_058b85fc_26_BinaryBitwiseOpsKernels_cu_f9fd63074cuda3std3__48in_placeE)
_ZN57_INTERNAL_058b85fc_26_BinaryBitwiseOpsKernels_cu_f9fd63074cuda3std3__48in_placeE:
	.zero		1
	.type		_ZN57_INTERNAL_058b85fc_26_BinaryBitwiseOpsKernels_cu_f9fd63074cuda3std6ranges3__45__cpo8distanceE,@object
	.size		_ZN57_INTERNAL_058b85fc_26_BinaryBitwiseOpsKernels_cu_f9fd63074cuda3std6ranges3__45__cpo8distanceE,(_ZN57_INTERNAL_058b85fc_26_BinaryBitwiseOpsKernels_cu_f9fd63074cuda3std3__45__cpo6cbeginE - _ZN57_INTERNAL_058b85fc_26_BinaryBitwiseOpsKernels_cu_f9fd63074cuda3std6ranges3__45__cpo8distanceE)
_ZN57_INTERNAL_058b85fc_26_BinaryBitwiseOpsKernels_cu_f9fd63074cuda3std6ranges3__45__cpo8distanceE:
	.zero		1
	.type		_ZN57_INTERNAL_058b85fc_26_BinaryBitwiseOpsKernels_cu_f9fd63074cuda3std3__45__cpo6cbeginE,@object
	.size		_ZN57_INTERNAL_058b85fc_26_BinaryBitwiseOpsKernels_cu_f9fd63074cuda3std3__45__cpo6cbeginE,(_ZN57_INTERNAL_058b85fc_26_BinaryBitwiseOpsKernels_cu_f9fd63074cuda3std6ranges3__45__cpo7advanceE - _ZN57_INTERNAL_058b85fc_26_BinaryBitwiseOpsKernels_cu_f9fd63074cuda3std3__45__cpo6cbeginE)
_ZN57_INTERNAL_058b85fc_26_BinaryBitwiseOpsKernels_cu_f9fd63074cuda3std3__45__cpo6cbeginE:
	.zero		1
	.type		_ZN57_INTERNAL_058b85fc_26_BinaryBitwiseOpsKernels_cu_f9fd63074cuda3std6ranges3__45__cpo7advanceE,@object
	.size		_ZN57_INTERNAL_058b85fc_26_BinaryBitwiseOpsKernels_cu_f9fd63074cuda3std6ranges3__45__cpo7advanceE,(_ZN57_INTERNAL_058b85fc_26_BinaryBitwiseOpsKernels_cu_f9fd63074cuda3std3__45__cpo7crbeginE - _ZN57_INTERNAL_058b85fc_26_BinaryBitwiseOpsKernels_cu_f9fd63074cuda3std6ranges3__45__cpo7advanceE)
_ZN57_INTERNAL_058b85fc_26_BinaryBitwiseOpsKernels_cu_f9fd63074cuda3std6ranges3__45__cpo7advanceE:
	.zero		1
	.type		_ZN57_INTERNAL_058b85fc_26_BinaryBitwiseOpsKernels_cu_f9fd63074cuda3std3__45__cpo7crbeginE,@object
	.size		_ZN57_INTERNAL_058b85fc_26_BinaryBitwiseOpsKernels_cu_f9fd63074cuda3std3__45__cpo7crbeginE,(_ZN57_INTERNAL_058b85fc_26_BinaryBitwiseOpsKernels_cu_f9fd63074cuda3std6ranges3__45__cpo4dataE - _ZN57_INTERNAL_058b85fc_26_BinaryBitwiseOpsKernels_cu_f9fd63074cuda3std3__45__cpo7crbeginE)
_ZN57_INTERNAL_058b85fc_26_BinaryBitwiseOpsKernels_cu_f9fd63074cuda3std3__45__cpo7crbeginE:
	.zero		1
	.type		_ZN57_INTERNAL_058b85fc_26_BinaryBitwiseOpsKernels_cu_f9fd63074cuda3std6ranges3__45__cpo4dataE,@object
	.size		_ZN57_INTERNAL_058b85fc_26_BinaryBitwiseOpsKernels_cu_f9fd63074cuda3std6ranges3__45__cpo4dataE,(_ZN57_INTERNAL_058b85fc_26_BinaryBitwiseOpsKernels_cu_f9fd63074cuda3std6ranges3__45__cpo5beginE - _ZN57_INTERNAL_058b85fc_26_BinaryBitwiseOpsKernels_cu_f9fd63074cuda3std6ranges3__45__cpo4dataE)
_ZN57_INTERNAL_058b85fc_26_BinaryBitwiseOpsKernels_cu_f9fd63074cuda3std6ranges3__45__cpo4dataE:
	.zero		1
	.type		_ZN57_INTERNAL_058b85fc_26_BinaryBitwiseOpsKernels_cu_f9fd63074cuda3std6ranges3__45__cpo5beginE,@object
	.size		_ZN57_INTERNAL_058b85fc_26_BinaryBitwiseOpsKernels_cu_f9fd63074cuda3std6ranges3__45__cpo5beginE,(_ZN57_INTERNAL_058b85fc_26_BinaryBitwiseOpsKernels_cu_f9fd63074cuda3std3__459_GLOBAL__N__058b85fc_26_BinaryBitwiseOpsKernels_cu_f9fd63076ignoreE - _ZN57_INTERNAL_058b85fc_26_BinaryBitwiseOpsKernels_cu_f9fd63074cuda3std6ranges3__45__cpo5beginE)
_ZN57_INTERNAL_058b85fc_26_BinaryBitwiseOpsKernels_cu_f9fd63074cuda3std6ranges3__45__cpo5beginE:
	.zero		1
	.type		_ZN57_INTERNAL_058b85fc_26_BinaryBitwiseOpsKernels_cu_f9fd63074cuda3std3__459_GLOBAL__N__058b85fc_26_BinaryBitwiseOpsKernels_cu_f9fd63076ignoreE,@object
	.size		_ZN57_INTERNAL_058b85fc_26_BinaryBitwiseOpsKernels_cu_f9fd63074cuda3std3__459_GLOBAL__N__058b85fc_26_BinaryBitwiseOpsKernels_cu_f9fd63076ignoreE,(_ZN57_INTERNAL_058b85fc_26_BinaryBitwiseOpsKernels_cu_f9fd63074cuda3std6ranges3__45__cpo4sizeE - _ZN57_INTERNAL_058b85fc_26_BinaryBitwiseOpsKernels_cu_f9fd63074cuda3std3__459_GLOBAL__N__058b85fc_26_BinaryBitwiseOpsKernels_cu_f9fd63076ignoreE)
_ZN57_INTERNAL_058b85fc_26_BinaryBitwiseOpsKernels_cu_f9fd63074cuda3std3__459_GLOBAL__N__058b85fc_26_BinaryBitwiseOpsKernels_cu_f9fd63076ignoreE:
	.zero		1
	.type		_ZN57_INTERNAL_058b85fc_26_BinaryBitwiseOpsKernels_cu_f9fd63074cuda3std6ranges3__45__cpo4sizeE,@object
	.size		_ZN57_INTERNAL_058b85fc_26_BinaryBitwiseOpsKernels_cu_f9fd63074cuda3std6ranges3__45__cpo4sizeE,(_ZN57_INTERNAL_058b85fc_26_BinaryBitwiseOpsKernels_cu_f9fd63074cuda3std3__45__cpo5beginE - _ZN57_INTERNAL_058b85fc_26_BinaryBitwiseOpsKernels_cu_f9fd63074cuda3std6ranges3__45__cpo4sizeE)
_ZN57_INTERNAL_058b85fc_26_BinaryBitwiseOpsKernels_cu_f9fd63074cuda3std6ranges3__45__cpo4sizeE:
	.zero		1
	.type		_ZN57_INTERNAL_058b85fc_26_BinaryBitwiseOpsKernels_cu_f9fd63074cuda3std3__45__cpo5beginE,@object
	.size		_ZN57_INTERNAL_058b85fc_26_BinaryBitwiseOpsKernels_cu_f9fd63074cuda3std3__45__cpo5beginE,(_ZN57_INTERNAL_058b85fc_26_BinaryBitwiseOpsKernels_cu_f9fd63074cuda3std6ranges3__45__cpo6cbeginE - _ZN57_INTERNAL_058b85fc_26_BinaryBitwiseOpsKernels_cu_f9fd63074cuda3std3__45__cpo5beginE)
_ZN57_INTERNAL_058b85fc_26_BinaryBitwiseOpsKernels_cu_f9fd63074cuda3std3__45__cpo5beginE:
	.zero		1
	.type		_ZN57_INTERNAL_058b85fc_26_BinaryBitwiseOpsKernels_cu_f9fd63074cuda3std6ranges3__45__cpo6cbeginE,@object
	.size		_ZN57_INTERNAL_058b85fc_26_BinaryBitwiseOpsKernels_cu_f9fd63074cuda3std6ranges3__45__cpo6cbeginE,(_ZN57_INTERNAL_058b85fc_26_BinaryBitwiseOpsKernels_cu_f9fd63074cuda3std3__45__cpo6rbeginE - _ZN57_INTERNAL_058b85fc_26_BinaryBitwiseOpsKernels_cu_f9fd63074cuda3std6ranges3__45__cpo6cbeginE)
_ZN57_INTERNAL_058b85fc_26_BinaryBitwiseOpsKernels_cu_f9fd63074cuda3std6ranges3__45__cpo6cbeginE:
	.zero		1
	.type		_ZN57_INTERNAL_058b85fc_26_BinaryBitwiseOpsKernels_cu_f9fd63074cuda3std3__45__cpo6rbeginE,@object
	.size		_ZN57_INTERNAL_058b85fc_26_BinaryBitwiseOpsKernels_cu_f9fd63074cuda3std3__45__cpo6rbeginE,(_ZN57_INTERNAL_058b85fc_26_BinaryBitwiseOpsKernels_cu_f9fd63074cuda3std6ranges3__45__cpo4nextE - _ZN57_INTERNAL_058b85fc_26_BinaryBitwiseOpsKernels_cu_f9fd63074cuda3std3__45__cpo6rbeginE)
_ZN57_INTERNAL_058b85fc_26_BinaryBitwiseOpsKernels_cu_f9fd63074cuda3std3__45__cpo6rbeginE:
	.zero		1
	.type		_ZN57_INTERNAL_058b85fc_26_BinaryBitwiseOpsKernels_cu_f9fd63074cuda3std6ranges3__45__cpo4nextE,@object
	.size		_ZN57_INTERNAL_058b85fc_26_BinaryBitwiseOpsKernels_cu_f9fd63074cuda3std6ranges3__45__cpo4nextE,(_ZN57_INTERNAL_058b85fc_26_BinaryBitwiseOpsKernels_cu_f9fd63074cuda3std6ranges3__45__cpo4swapE - _ZN57_INTERNAL_058b85fc_26_BinaryBitwiseOpsKernels_cu_f9fd63074cuda3std6ranges3__45__cpo4nextE)
_ZN57_INTERNAL_058b85fc_26_BinaryBitwiseOpsKernels_cu_f9fd63074cuda3std6ranges3__45__cpo4nextE:
	.zero		1
	.type		_ZN57_INTERNAL_058b85fc_26_BinaryBitwiseOpsKernels_cu_f9fd63074cuda3std6ranges3__45__cpo4swapE,@object
	.size		_ZN57_INTERNAL_058b85fc_26_BinaryBitwiseOpsKernels_cu_f9fd63074cuda3std6ranges3__45__cpo4swapE,(_ZN57_INTERNAL_058b85fc_26_BinaryBitwiseOpsKernels_cu_f9fd63074cuda3std3__420unreachable_sentinelE - _ZN57_INTERNAL_058b85fc_26_BinaryBitwiseOpsKernels_cu_f9fd63074cuda3std6ranges3__45__cpo4swapE)
_ZN57_INTERNAL_058b85fc_26_BinaryBitwiseOpsKernels_cu_f9fd63074cuda3std6ranges3__45__cpo4swapE:
	.zero		1
	.type		_ZN57_INTERNAL_058b85fc_26_BinaryBitwiseOpsKernels_cu_f9fd63074cuda3std3__420unreachable_sentinelE,@object
	.size		_ZN57_INTERNAL_058b85fc_26_BinaryBitwiseOpsKernels_cu_f9fd63074cuda3std3__420unreachable_sentinelE,(_ZN57_INTERNAL_058b85fc_26_BinaryBitwiseOpsKernels_cu_f9fd63076thrust24THRUST_300001_SM_1030_NS6system6detail10sequential3seqE - _ZN57_INTERNAL_058b85fc_26_BinaryBitwiseOpsKernels_cu_f9fd63074cuda3std3__420unreachable_sentinelE)
_ZN57_INTERNAL_058b85fc_26_BinaryBitwiseOpsKernels_cu_f9fd63074cuda3std3__420unreachable_sentinelE:
	.zero		1
	.type		_ZN57_INTERNAL_058b85fc_26_BinaryBitwiseOpsKernels_cu_f9fd63076thrust24THRUST_300001_SM_1030_NS6system6detail10sequential3seqE,@object
	.size		_ZN57_INTERNAL_058b85fc_26_BinaryBitwiseOpsKernels_cu_f9fd63076thrust24THRUST_300001_SM_1030_NS6system6detail10sequential3seqE,(_ZN57_INTERNAL_058b85fc_26_BinaryBitwiseOpsKernels_cu_f9fd63074cuda3std3__45__cpo4cendE - _ZN57_INTERNAL_058b85fc_26_BinaryBitwiseOpsKernels_cu_f9fd63076thrust24THRUST_300001_SM_1030_NS6system6detail10sequential3seqE)
_ZN57_INTERNAL_058b85fc_26_BinaryBitwiseOpsKernels_cu_f9fd63076thrust24THRUST_300001_SM_1030_NS6system6detail10sequential3seqE:
	.zero		1
	.type		_ZN57_INTERNAL_058b85fc_26_BinaryBitwiseOpsKernels_cu_f9fd63074cuda3std3__45__cpo4cendE,@object
	.size		_ZN57_INTERNAL_058b85fc_26_BinaryBitwiseOpsKernels_cu_f9fd63074cuda3std3__45__cpo4cendE,(_ZN57_INTERNAL_058b85fc_26_BinaryBitwiseOpsKernels_cu_f9fd63074cuda3std6ranges3__45__cpo9iter_swapE - _ZN57_INTERNAL_058b85fc_26_BinaryBitwiseOpsKernels_cu_f9fd63074cuda3std3__45__cpo4cendE)
_ZN57_INTERNAL_058b85fc_26_BinaryBitwiseOpsKernels_cu_f9fd63074cuda3std3__45__cpo4cendE:
	.zero		1
	.type		_ZN57_INTERNAL_058b85fc_26_BinaryBitwiseOpsKernels_cu_f9fd63074cuda3std6ranges3__45__cpo9iter_swapE,@object
	.size		_ZN57_INTERNAL_058b85fc_26_BinaryBitwiseOpsKernels_cu_f9fd63074cuda3std6ranges3__45__cpo9iter_swapE,(_ZN57_INTERNAL_058b85fc_26_BinaryBitwiseOpsKernels_cu_f9fd63074cuda3std3__45__cpo5crendE - _ZN57_INTERNAL_058b85fc_26_BinaryBitwiseOpsKernels_cu_f9fd63074cuda3std6ranges3__45__cpo9iter_swapE)
_ZN57_INTERNAL_058b85fc_26_BinaryBitwiseOpsKernels_cu_f9fd63074cuda3std6ranges3__45__cpo9iter_swapE:
	.zero		1
	.type		_ZN57_INTERNAL_058b85fc_26_BinaryBitwiseOpsKernels_cu_f9fd63074cuda3std3__45__cpo5crendE,@object
	.size		_ZN57_INTERNAL_058b85fc_26_BinaryBitwiseOpsKernels_cu_f9fd63074cuda3std3__45__cpo5crendE,(_ZN57_INTERNAL_058b85fc_26_BinaryBitwiseOpsKernels_cu_f9fd63074cuda3std6ranges3__45__cpo5cdataE - _ZN57_INTERNAL_058b85fc_26_BinaryBitwiseOpsKernels_cu_f9fd63074cuda3std3__45__cpo5crendE)
_ZN57_INTERNAL_058b85fc_26_BinaryBitwiseOpsKernels_cu_f9fd63074cuda3std3__45__cpo5crendE:
	.zero		1
	.type		_ZN57_INTERNAL_058b85fc_26_BinaryBitwiseOpsKernels_cu_f9fd63074cuda3std6ranges3__45__cpo5cdataE,@object
	.size		_ZN57_INTERNAL_058b85fc_26_BinaryBitwiseOpsKernels_cu_f9fd63074cuda3std6ranges3__45__cpo5cdataE,(_ZN57_INTERNAL_058b85fc_26_BinaryBitwiseOpsKernels_cu_f9fd63074cuda3std6ranges3__45__cpo3endE - _ZN57_INTERNAL_058b85fc_26_BinaryBitwiseOpsKernels_cu_f9fd63074cuda3std6ranges3__45__cpo5cdataE)
_ZN57_INTERNAL_058b85fc_26_BinaryBitwiseOpsKernels_cu_f9fd63074cuda3std6ranges3__45__cpo5cdataE:
	.zero		1
	.type		_ZN57_INTERNAL_058b85fc_26_BinaryBitwiseOpsKernels_cu_f9fd63074cuda3std6ranges3__45__cpo3endE,@object
	.size		_ZN57_INTERNAL_058b85fc_26_BinaryBitwiseOpsKernels_cu_f9fd63074cuda3std6ranges3__45__cpo3endE,(_ZN57_INTERNAL_058b85fc_26_BinaryBitwiseOpsKernels_cu_f9fd63074cuda3std3__419piecewise_constructE - _ZN57_INTERNAL_058b85fc_26_BinaryBitwiseOpsKernels_cu_f9fd63074cuda3std6ranges3__45__cpo3endE)
_ZN57_INTERNAL_058b85fc_26_BinaryBitwiseOpsKernels_cu_f9fd63074cuda3std6ranges3__45__cpo3endE:
	.zero		1
	.type		_ZN57_INTERNAL_058b85fc_26_BinaryBitwiseOpsKernels_cu_f9fd63074cuda3std3__419piecewise_constructE,@object
	.size		_ZN57_INTERNAL_058b85fc_26_BinaryBitwiseOpsKernels_cu_f9fd63074cuda3std3__419piecewise_constructE,(_ZN57_INTERNAL_058b85fc_26_BinaryBitwiseOpsKernels_cu_f9fd63074cuda3std6ranges3__45__cpo5ssizeE - _ZN57_INTERNAL_058b85fc_26_BinaryBitwiseOpsKernels_cu_f9fd63074cuda3std3__419piecewise_constructE)
_ZN57_INTERNAL_058b85fc_26_BinaryBitwiseOpsKernels_cu_f9fd63074cuda3std3__419piecewise_constructE:
	.zero		1
	.type		_ZN57_INTERNAL_058b85fc_26_BinaryBitwiseOpsKernels_cu_f9fd63074cuda3std6ranges3__45__cpo5ssizeE,@object
	.size		_ZN57_INTERNAL_058b85fc_26_BinaryBitwiseOpsKernels_cu_f9fd63074cuda3std6ranges3__45__cpo5ssizeE,(_ZN57_INTERNAL_058b85fc_26_BinaryBitwiseOpsKernels_cu_f9fd63074cuda3std3__45__cpo3endE - _ZN57_INTERNAL_058b85fc_26_BinaryBitwiseOpsKernels_cu_f9fd63074cuda3std6ranges3__45__cpo5ssizeE)
_ZN57_INTERNAL_058b85fc_26_BinaryBitwiseOpsKernels_cu_f9fd63074cuda3std6ranges3__45__cpo5ssizeE:
	.zero		1
	.type		_ZN57_INTERNAL_058b85fc_26_BinaryBitwiseOpsKernels_cu_f9fd63074cuda3std3__45__cpo3endE,@object
	.size		_ZN57_INTERNAL_058b85fc_26_BinaryBitwiseOpsKernels_cu_f9fd63074cuda3std3__45__cpo3endE,(_ZN57_INTERNAL_058b85fc_26_BinaryBitwiseOpsKernels_cu_f9fd63074cuda3std6ranges3__45__cpo4cendE - _ZN57_INTERNAL_058b85fc_26_BinaryBitwiseOpsKernels_cu_f9fd63074cuda3std3__45__cpo3endE)
_ZN57_INTERNAL_058b85fc_26_BinaryBitwiseOpsKernels_cu_f9fd63074cuda3std3__45__cpo3endE:
	.zero		1
	.type		_ZN57_INTERNAL_058b85fc_26_BinaryBitwiseOpsKernels_cu_f9fd63074cuda3std6ranges3__45__cpo4cendE,@object
	.size		_ZN57_INTERNAL_058b85fc_26_BinaryBitwiseOpsKernels_cu_f9fd63074cuda3std6ranges3__45__cpo4cendE,(_ZN57_INTERNAL_058b85fc_26_BinaryBitwiseOpsKernels_cu_f9fd63074cuda3std3__45__cpo4rendE - _ZN57_INTERNAL_058b85fc_26_BinaryBitwiseOpsKernels_cu_f9fd63074cuda3std6ranges3__45__cpo4cendE)
_ZN57_INTERNAL_058b85fc_26_BinaryBitwiseOpsKernels_cu_f9fd63074cuda3std6ranges3__45__cpo4cendE:
	.zero		1
	.type		_ZN57_INTERNAL_058b85fc_26_BinaryBitwiseOpsKernels_cu_f9fd63074cuda3std3__45__cpo4rendE,@object
	.size		_ZN57_INTERNAL_058b85fc_26_BinaryBitwiseOpsKernels_cu_f9fd63074cuda3std3__45__cpo4rendE,(_ZN57_INTERNAL_058b85fc_26_BinaryBitwiseOpsKernels_cu_f9fd63074cuda3std6ranges3__45__cpo4prevE - _ZN57_INTERNAL_058b85fc_26_BinaryBitwiseOpsKernels_cu_f9fd63074cuda3std3__45__cpo4rendE)
_ZN57_INTERNAL_058b85fc_26_BinaryBitwiseOpsKernels_cu_f9fd63074cuda3std3__45__cpo4rendE:
	.zero		1
	.type		_ZN57_INTERNAL_058b85fc_26_BinaryBitwiseOpsKernels_cu_f9fd63074cuda3std6ranges3__45__cpo4prevE,@object
	.size		_ZN57_INTERNAL_058b85fc_26_BinaryBitwiseOpsKernels_cu_f9fd63074cuda3std6ranges3__45__cpo4prevE,(_ZN57_INTERNAL_058b85fc_26_BinaryBitwiseOpsKernels_cu_f9fd63074cuda3std6ranges3__45__cpo9iter_moveE - _ZN57_INTERNAL_058b85fc_26_BinaryBitwiseOpsKernels_cu_f9fd63074cuda3std6ranges3__45__cpo4prevE)
_ZN57_INTERNAL_058b85fc_26_BinaryBitwiseOpsKernels_cu_f9fd63074cuda3std6ranges3__45__cpo4prevE:
	.zero		1
	.type		_ZN57_INTERNAL_058b85fc_26_BinaryBitwiseOpsKernels_cu_f9fd63074cuda3std6ranges3__45__cpo9iter_moveE,@object
	.size		_ZN57_INTERNAL_058b85fc_26_BinaryBitwiseOpsKernels_cu_f9fd63074cuda3std6ranges3__45__cpo9iter_moveE,(.L_25 - _ZN57_INTERNAL_058b85fc_26_BinaryBitwiseOpsKernels_cu_f9fd63074cuda3std6ranges3__45__cpo9iter_moveE)
_ZN57_INTERNAL_058b85fc_26_BinaryBitwiseOpsKernels_cu_f9fd63074cuda3std6ranges3__45__cpo9iter_moveE:
	.zero		1
.L_25:


//--------------------- .nv.constant0._ZN2at6native18elementwise_kernelILi128ELi4EZNS0_15gpu_kernel_implINS0_13AUnaryFunctorIbbbNS0_17BitwiseXorFunctorIbEEEEEEvRNS_18TensorIteratorBaseERKT_EUliE_EEviT1_ --------------------------
	.section	.nv.constant0._ZN2at6native18elementwise_kernelILi128ELi4EZNS0_15gpu_kernel_implINS0_13AUnaryFunctorIbbbNS0_17BitwiseXorFunctorIbEEEEEEvRNS_18TensorIteratorBaseERKT_EUliE_EEviT1_,"a",@progbits
	.sectionflags	@""
	.align	4
.nv.constant0._ZN2at6native18elementwise_kernelILi128ELi4EZNS0_15gpu_kernel_implINS0_13AUnaryFunctorIbbbNS0_17BitwiseXorFunctorIbEEEEEEvRNS_18TensorIteratorBaseERKT_EUliE_EEviT1_:
	.zero		1440


//--------------------- .nv.constant0._ZN2at6native27unrolled_elementwise_kernelINS0_13AUnaryFunctorIbbbNS0_17BitwiseXorFunctorIbEEEESt5arrayIPcLm2EELi4E23TrivialOffsetCalculatorILi1EjESA_NS0_6memory12LoadWithCastILi1EEENSB_13StoreWithCastILi1EEEEEviT_T0_T2_T3_T4_T5_ --------------------------
	.section	.nv.constant0._ZN2at6native27unrolled_elementwise_kernelINS0_13AUnaryFunctorIbbbNS0_17BitwiseXorFunctorIbEEEESt5arrayIPcLm2EELi4E23TrivialOffsetCalculatorILi1EjESA_NS0_6memory12LoadWithCastILi1EEENSB_13StoreWithCastILi1EEEEEviT_T0_T2_T3_T4_T5_,"a",@progbits
	.sectionflags	@""
	.align	4
.nv.constant0._ZN2at6native27unrolled_elementwise_kernelINS0_13AUnaryFunctorIbbbNS0_17BitwiseXorFunctorIbEEEESt5arrayIPcLm2EELi4E23TrivialOffsetCalculatorILi1EjESA_NS0_6memory12LoadWithCastILi1EEENSB_13StoreWithCastILi1EEEEEviT_T0_T2_T3_T4_T5_:
	.zero		940


//--------------------- .nv.constant0._ZN2at6native18elementwise_kernelILi128ELi4EZNS0_22gpu_kernel_impl_nocastINS0_13AUnaryFunctorIbbbNS0_17BitwiseXorFunctorIbEEEEEEvRNS_18TensorIteratorBaseERKT_EUliE_EEviT1_ --------------------------
	.section	.nv.constant0._ZN2at6native18elementwise_kernelILi128ELi4EZNS0_22gpu_kernel_impl_nocastINS0_13AUnaryFunctorIbbbNS0_17BitwiseXorFunctorIbEEEEEEvRNS_18TensorIteratorBaseERKT_EUliE_EEviT1_,"a",@progbits
	.sectionflags	@""
	.align	4
.nv.constant0._ZN2at6native18elementwise_kernelILi128ELi4EZNS0_22gpu_kernel_impl_nocastINS0_13AUnaryFunctorIbbbNS0_17BitwiseXorFunctorIbEEEEEEvRNS_18TensorIteratorBaseERKT_EUliE_EEviT1_:
	.zero		1440


//--------------------- .nv.constant0._ZN2at6native27unrolled_elementwise_kernelINS0_13AUnaryFunctorIbbbNS0_17BitwiseXorFunctorIbEEEESt5arrayIPcLm2EELi4E23TrivialOffsetCalculatorILi1EjESA_NS0_6memory15LoadWithoutCastENSB_16StoreWithoutCastEEEviT_T0_T2_T3_T4_T5_ --------------------------
	.section	.nv.constant0._ZN2at6native27unrolled_elementwise_kernelINS0_13AUnaryFunctorIbbbNS0_17BitwiseXorFunctorIbEEEESt5arrayIPcLm2EELi4E23TrivialOffsetCalculatorILi1EjESA_NS0_6memory15LoadWithoutCastENSB_16StoreWithoutCastEEEviT_T0_T2_T3_T4_T5_,"a",@progbits
	.sectionflags	@""
	.align	4
.nv.constant0._ZN2at6native27unrolled_elementwise_kernelINS0_13AUnaryFunctorIbbbNS0_17BitwiseXorFunctorIbEEEESt5arrayIPcLm2EELi4E23TrivialOffsetCalculatorILi1EjESA_NS0_6memory15LoadWithoutCastENSB_16StoreWithoutCastEEEviT_T0_T2_T3_T4_T5_:
	.zero		924


//--------------------- .nv.constant0._ZN2at6native29vectorized_elementwise_kernelILi2ENS0_13AUnaryFunctorIbbbNS0_17BitwiseXorFunctorIbEEEESt5arrayIPcLm2EEEEviT0_T1_ --------------------------
	.section	.nv.constant0._ZN2at6native29vectorized_elementwise_kernelILi2ENS0_13AUnaryFunctorIbbbNS0_17BitwiseXorFunctorIbEEEESt5arrayIPcLm2EEEEviT0_T1_,"a",@progbits
	.sectionflags	@""
	.align	4
.nv.constant0._ZN2at6native29vectorized_elementwise_kernelILi2ENS0_13AUnaryFunctorIbbbNS0_17BitwiseXorFunctorIbEEEESt5arrayIPcLm2EEEEviT0_T1_:
	.zero		920


//--------------------- .nv.constant0._ZN2at6native29vectorized_elementwise_kernelILi4ENS0_13AUnaryFunctorIbbbNS0_17BitwiseXorFunctorIbEEEESt5arrayIPcLm2EEEEviT0_T1_ --------------------------
	.section	.nv.constant0._ZN2at6native29vectorized_elementwise_kernelILi4ENS0_13AUnaryFunctorIbbbNS0_17BitwiseXorFunctorIbEEEESt5arrayIPcLm2EEEEviT0_T1_,"a",@progbits
	.sectionflags	@""
	.align	4
.nv.constant0._ZN2at6native29vectorized_elementwise_kernelILi4ENS0_13AUnaryFunctorIbbbNS0_17BitwiseXorFunctorIbEEEESt5arrayIPcLm2EEEEviT0_T1_:
	.zero		920


//--------------------- .nv.constant0._ZN2at6native29vectorized_elementwise_kernelILi8ENS0_13AUnaryFunctorIbbbNS0_17BitwiseXorFunctorIbEEEESt5arrayIPcLm2EEEEviT0_T1_ --------------------------
	.section	.nv.constant0._ZN2at6native29vectorized_elementwise_kernelILi8ENS0_13AUnaryFunctorIbbbNS0_17BitwiseXorFunctorIbEEEESt5arrayIPcLm2EEEEviT0_T1_,"a",@progbits
	.sectionflags	@""
	.align	4
.nv.constant0._ZN2at6native29vectorized_elementwise_kernelILi8ENS0_13AUnaryFunctorIbbbNS0_17BitwiseXorFunctorIbEEEESt5arrayIPcLm2EEEEviT0_T1_:
	.zero		920


//--------------------- .nv.constant0._ZN2at6native18elementwise_kernelILi128ELi4EZNS0_15gpu_kernel_implINS0_13BinaryFunctorIbbbNS0_17BitwiseXorFunctorIbEEEEEEvRNS_18TensorIteratorBaseERKT_EUliE_EEviT1_ --------------------------
	.section	.nv.constant0._ZN2at6native18elementwise_kernelILi128ELi4EZNS0_15gpu_kernel_implINS0_13BinaryFunctorIbbbNS0_17BitwiseXorFunctorIbEEEEEEvRNS_18TensorIteratorBaseERKT_EUliE_EEviT1_,"a",@progbits
	.sectionflags	@""
	.align	4
.nv.constant0._ZN2at6native18elementwise_kernelILi128ELi4EZNS0_15gpu_kernel_implINS0_13BinaryFunctorIbbbNS0_17BitwiseXorFunctorIbEEEEEEvRNS_18TensorIteratorBaseERKT_EUliE_EEviT1_:
	.zero		1552


//--------------------- .nv.constant0._ZN2at6native27unrolled_elementwise_kernelINS0_13BinaryFunctorIbbbNS0_17BitwiseXorFunctorIbEEEESt5arrayIPcLm3EELi4E23TrivialOffsetCalculatorILi2EjES9_ILi1EjENS0_6memory12LoadWithCastILi2EEENSC_13StoreWithCastILi1EEEEEviT_T0_T2_T3_T4_T5_ --------------------------
	.section	.nv.constant0._ZN2at6native27unrolled_elementwise_kernelINS0_13BinaryFunctorIbbbNS0_17BitwiseXorFunctorIbEEEESt5arrayIPcLm3EELi4E23TrivialOffsetCalculatorILi2EjES9_ILi1EjENS0_6memory12LoadWithCastILi2EEENSC_13StoreWithCastILi1EEEEEviT_T0_T2_T3_T4_T5_,"a",@progbits
	.sectionflags	@""
	.align	4
.nv.constant0._ZN2at6native27unrolled_elementwise_kernelINS0_13BinaryFunctorIbbbNS0_17BitwiseXorFunctorIbEEEESt5arrayIPcLm3EELi4E23TrivialOffsetCalculatorILi2EjES9_ILi1EjENS0_6memory12LoadWithCastILi2EEENSC_13StoreWithCastILi1EEEEEviT_T0_T2_T3_T4_T5_:
	.zero		952


//--------------------- .nv.constant0._ZN2at6native18elementwise_kernelILi128ELi4EZNS0_22gpu_kernel_impl_nocastINS0_13BinaryFunctorIbbbNS0_17BitwiseXorFunctorIbEEEEEEvRNS_18TensorIteratorBaseERKT_EUliE_EEviT1_ --------------------------
	.section	.nv.constant0._ZN2at6native18elementwise_kernelILi128ELi4EZNS0_22gpu_kernel_impl_nocastINS0_13BinaryFunctorIbbbNS0_17BitwiseXorFunctorIbEEEEEEvRNS_18TensorIteratorBaseERKT_EUliE_EEviT1_,"a",@progbits
	.sectionflags	@""
	.align	4
.nv.constant0._ZN2at6native18elementwise_kernelILi128ELi4EZNS0_22gpu_kernel_impl_nocastINS0_13BinaryFunctorIbbbNS0_17BitwiseXorFunctorIbEEEEEEvRNS_18TensorIteratorBaseERKT_EUliE_EEviT1_:
	.zero		1552


//--------------------- .nv.constant0._ZN2at6native27unrolled_elementwise_kernelINS0_13BinaryFunctorIbbbNS0_17BitwiseXorFunctorIbEEEESt5arrayIPcLm3EELi4E23TrivialOffsetCalculatorILi2EjES9_ILi1EjENS0_6memory15LoadWithoutCastENSC_16StoreWithoutCastEEEviT_T0_T2_T3_T4_T5_ --------------------------
	.section	.nv.constant0._ZN2at6native27unrolled_elementwise_kernelINS0_13BinaryFunctorIbbbNS0_17BitwiseXorFunctorIbEEEESt5arrayIPcLm3EELi4E23TrivialOffsetCalculatorILi2EjES9_ILi1EjENS0_6memory15LoadWithoutCastENSC_16StoreWithoutCastEEEviT_T0_T2_T3_T4_T5_,"a",@progbits
	.sectionflags	@""
	.align	4
.nv.constant0._ZN2at6native27unrolled_elementwise_kernelINS0_13BinaryFunctorIbbbNS0_17BitwiseXorFunctorIbEEEESt5arrayIPcLm3EELi4E23TrivialOffsetCalculatorILi2EjES9_ILi1EjENS0_6memory15LoadWithoutCastENSC_16StoreWithoutCastEEEviT_T0_T2_T3_T4_T5_:
	.zero		932


//--------------------- .nv.constant0._ZN2at6native29vectorized_elementwise_kernelILi2ENS0_13BinaryFunctorIbbbNS0_17BitwiseXorFunctorIbEEEESt5arrayIPcLm3EEEEviT0_T1_ --------------------------
	.section	.nv.constant0._ZN2at6native29vectorized_elementwise_kernelILi2ENS0_13BinaryFunctorIbbbNS0_17BitwiseXorFunctorIbEEEESt5arrayIPcLm3EEEEviT0_T1_,"a",@progbits
	.sectionflags	@""
	.align	4
.nv.constant0._ZN2at6native29vectorized_elementwise_kernelILi2ENS0_13BinaryFunctorIbbbNS0_17BitwiseXorFunctorIbEEEESt5arrayIPcLm3EEEEviT0_T1_:
	.zero		928


//--------------------- .nv.constant0._ZN2at6native29vectorized_elementwise_kernelILi4ENS0_13BinaryFunctorIbbbNS0_17BitwiseXorFunctorIbEEEESt5arrayIPcLm3EEEEviT0_T1_ --------------------------
	.section	.nv.constant0._ZN2at6native29vectorized_elementwise_kernelILi4ENS0_13BinaryFunctorIbbbNS0_17BitwiseXorFunctorIbEEEESt5arrayIPcLm3EEEEviT0_T1_,"a",@progbits
	.sectionflags	@""
	.align	4
.nv.constant0._ZN2at6native29vectorized_elementwise_kernelILi4ENS0_13BinaryFunctorIbbbNS0_17BitwiseXorFunctorIbEEEESt5arrayIPcLm3EEEEviT0_T1_:
	.zero		928


//--------------------- .nv.constant0._ZN2at6native29vectorized_elementwise_kernelILi8ENS0_13BinaryFunctorIbbbNS0_17BitwiseXorFunctorIbEEEESt5arrayIPcLm3EEEEviT0_T1_ --------------------------
	.section	.nv.constant0._ZN2at6native29vectorized_elementwise_kernelILi8ENS0_13BinaryFunctorIbbbNS0_17BitwiseXorFunctorIbEEEESt5arrayIPcLm3EEEEviT0_T1_,"a",@progbits
	.sectionflags	@""
	.align	4
.nv.constant0._ZN2at6native29vectorized_elementwise_kernelILi8ENS0_13BinaryFunctorIbbbNS0_17BitwiseXorFunctorIbEEEESt5arrayIPcLm3EEEEviT0_T1_:
	.zero		928


//--------------------- .nv.constant0._ZN2at6native18elementwise_kernelILi128ELi4EZNS0_15gpu_kernel_implINS0_13AUnaryFunctorIsssNS0_17BitwiseXorFunctorIsEEEEEEvRNS_18TensorIteratorBaseERKT_EUliE_EEviT1_ --------------------------
	.section	.nv.constant0._ZN2at6native18elementwise_kernelILi128ELi4EZNS0_15gpu_kernel_implINS0_13AUnaryFunctorIsssNS0_17BitwiseXorFunctorIsEEEEEEvRNS_18TensorIteratorBaseERKT_EUliE_EEviT1_,"a",@progbits
	.sectionflags	@""
	.align	4
.nv.constant0._ZN2at6native18elementwise_kernelILi128ELi4EZNS0_15gpu_kernel_implINS0_13AUnaryFunctorIsssNS0_17BitwiseXorFunctorIsEEEEEEvRNS_18TensorIteratorBaseERKT_EUliE_EEviT1_:
	.zero		1440


//--------------------- .nv.constant0._ZN2at6native27unrolled_elementwise_kernelINS0_13AUnaryFunctorIsssNS0_17BitwiseXorFunctorIsEEEESt5arrayIPcLm2EELi4E23TrivialOffsetCalculatorILi1EjESA_NS0_6memory12LoadWithCastILi1EEENSB_13StoreWithCastILi1EEEEEviT_T0_T2_T3_T4_T5_ --------------------------
	.section	.nv.constant0._ZN2at6native27unrolled_elementwise_kernelINS0_13AUnaryFunctorIsssNS0_17BitwiseXorFunctorIsEEEESt5arrayIPcLm2EELi4E23TrivialOffsetCalculatorILi1EjESA_NS0_6memory12LoadWithCastILi1EEENSB_13StoreWithCastILi1EEEEEviT_T0_T2_T3_T4_T5_,"a",@progbits
	.sectionflags	@""
	.align	4
.nv.constant0._ZN2at6native27unrolled_elementwise_kernelINS0_13AUnaryFunctorIsssNS0_17BitwiseXorFunctorIsEEEESt5arrayIPcLm2EELi4E23TrivialOffsetCalculatorILi1EjESA_NS0_6memory12LoadWithCastILi1EEENSB_13StoreWithCastILi1EEEEEviT_T0_T2_T3_T4_T5_:
	.zero		940


//--------------------- .nv.constant0._ZN2at6native18elementwise_kernelILi128ELi4EZNS0_22gpu_kernel_impl_nocastINS0_13AUnaryFunctorIsssNS0_17BitwiseXorFunctorIsEEEEEEvRNS_18TensorIteratorBaseERKT_EUliE_EEviT1_ --------------------------
	.section	.nv.constant0._ZN2at6native18elementwise_kernelILi128ELi4EZNS0_22gpu_kernel_impl_nocastINS0_13AUnaryFunctorIsssNS0_17BitwiseXorFunctorIsEEEEEEvRNS_18TensorIteratorBaseERKT_EUliE_EEviT1_,"a",@progbits
	.sectionflags	@""
	.align	4
.nv.constant0._ZN2at6native18elementwise_kernelILi128ELi4EZNS0_22gpu_kernel_impl_nocastINS0_13AUnaryFunctorIsssNS0_17BitwiseXorFunctorIsEEEEEEvRNS_18TensorIteratorBaseERKT_EUliE_EEviT1_:
	.zero		1440


//--------------------- .nv.constant0._ZN2at6native27unrolled_elementwise_kernelINS0_13AUnaryFunctorIsssNS0_17BitwiseXorFunctorIsEEEESt5arrayIPcLm2EELi4E23TrivialOffsetCalculatorILi1EjESA_NS0_6memory15LoadWithoutCastENSB_16StoreWithoutCastEEEviT_T0_T2_T3_T4_T5_ --------------------------
	.section	.nv.constant0._ZN2at6native27unrolled_elementwise_kernelINS0_13AUnaryFunctorIsssNS0_17BitwiseXorFunctorIsEEEESt5arrayIPcLm2EELi4E23TrivialOffsetCalculatorILi1EjESA_NS0_6memory15LoadWithoutCastENSB_16StoreWithoutCastEEEviT_T0_T2_T3_T4_T5_,"a",@progbits
	.sectionflags	@""
	.align	4
.nv.constant0._ZN2at6native27unrolled_elementwise_kernelINS0_13AUnaryFunctorIsssNS0_17BitwiseXorFunctorIsEEEESt5arrayIPcLm2EELi4E23TrivialOffsetCalculatorILi1EjESA_NS0_6memory15LoadWithoutCastENSB_16StoreWithoutCastEEEviT_T0_T2_T3_T4_T5_:
	.zero		924


//--------------------- .nv.constant0._ZN2at6native29vectorized_elementwise_kernelILi2ENS0_13AUnaryFunctorIsssNS0_17BitwiseXorFunctorIsEEEESt5arrayIPcLm2EEEEviT0_T1_ --------------------------
	.section	.nv.constant0._ZN2at6native29vectorized_elementwise_kernelILi2ENS0_13AUnaryFunctorIsssNS0_17BitwiseXorFunctorIsEEEESt5arrayIPcLm2EEEEviT0_T1_,"a",@progbits
	.sectionflags	@""
	.align	4
.nv.constant0._ZN2at6native29vectorized_elementwise_kernelILi2ENS0_13AUnaryFunctorIsssNS0_17BitwiseXorFunctorIsEEEESt5arrayIPcLm2EEEEviT0_T1_:
	.zero		920


//--------------------- .nv.constant0._ZN2at6native29vectorized_elementwise_kernelILi4ENS0_13AUnaryFunctorIsssNS0_17BitwiseXorFunctorIsEEEESt5arrayIPcLm2EEEEviT0_T1_ --------------------------
	.section	.nv.constant0._ZN2at6native29vectorized_elementwise_kernelILi4ENS0_13AUnaryFunctorIsssNS0_17BitwiseXorFunctorIsEEEESt5arrayIPcLm2EEEEviT0_T1_,"a",@progbits
	.sectionflags	@""
	.align	4
.nv.constant0._ZN2at6native29vectorized_elementwise_kernelILi4ENS0_13AUnaryFunctorIsssNS0_17BitwiseXorFunctorIsEEEESt5arrayIPcLm2EEEEviT0_T1_:
	.zero		920


//--------------------- .nv.constant0._ZN2at6native29vectorized_elementwise_kernelILi8ENS0_13AUnaryFunctorIsssNS0_17BitwiseXorFunctorIsEEEESt5arrayIPcLm2EEEEviT0_T1_ --------------------------
	.section	.nv.constant0._ZN2at6native29vectorized_elementwise_kernelILi8ENS0_13AUnaryFunctorIsssNS0_17BitwiseXorFunctorIsEEEESt5arrayIPcLm2EEEEviT0_T1_,"a",@progbits
	.sectionflags	@""
	.align	4
.nv.constant0._ZN2at6native29vectorized_elementwise_kernelILi8ENS0_13AUnaryFunctorIsssNS0_17BitwiseXorFunctorIsEEEESt5arrayIPcLm2EEEEviT0_T1_:
	.zero		920


//--------------------- .nv.constant0._ZN2at6native18elementwise_kernelILi128ELi4EZNS0_15gpu_kernel_implINS0_13BinaryFunctorIsssNS0_17BitwiseXorFunctorIsEEEEEEvRNS_18TensorIteratorBaseERKT_EUliE_EEviT1_ --------------------------
	.section	.nv.constant0._ZN2at6native18elementwise_kernelILi128ELi4EZNS0_15gpu_kernel_implINS0_13BinaryFunctorIsssNS0_17BitwiseXorFunctorIsEEEEEEvRNS_18TensorIteratorBaseERKT_EUliE_EEviT1_,"a",@progbits
	.sectionflags	@""
	.align	4
.nv.constant0._ZN2at6native18elementwise_kernelILi128ELi4EZNS0_15gpu_kernel_implINS0_13BinaryFunctorIsssNS0_17BitwiseXorFunctorIsEEEEEEvRNS_18TensorIteratorBaseERKT_EUliE_EEviT1_:
	.zero		1552


//--------------------- .nv.constant0._ZN2at6native27unrolled_elementwise_kernelINS0_13BinaryFunctorIsssNS0_17BitwiseXorFunctorIsEEEESt5arrayIPcLm3EELi4E23TrivialOffsetCalculatorILi2EjES9_ILi1EjENS0_6memory12LoadWithCastILi2EEENSC_13StoreWithCastILi1EEEEEviT_T0_T2_T3_T4_T5_ --------------------------
	.section	.nv.constant0._ZN2at6native27unrolled_elementwise_kernelINS0_13BinaryFunctorIsssNS0_17BitwiseXorFunctorIsEEEESt5arrayIPcLm3EELi4E23TrivialOffsetCalculatorILi2EjES9_ILi1EjENS0_6memory12LoadWithCastILi2EEENSC_13StoreWithCastILi1EEEEEviT_T0_T2_T3_T4_T5_,"a",@progbits
	.sectionflags	@""
	.align	4
.nv.constant0._ZN2at6native27unrolled_elementwise_kernelINS0_13BinaryFunctorIsssNS0_17BitwiseXorFunctorIsEEEESt5arrayIPcLm3EELi4E23TrivialOffsetCalculatorILi2EjES9_ILi1EjENS0_6memory12LoadWithCastILi2EEENSC_13StoreWithCastILi1EEEEEviT_T0_T2_T3_T4_T5_:
	.zero		952


//--------------------- .nv.constant0._ZN2at6native18elementwise_kernelILi128ELi4EZNS0_22gpu_kernel_impl_nocastINS0_13BinaryFunctorIsssNS0_17BitwiseXorFunctorIsEEEEEEvRNS_18TensorIteratorBaseERKT_EUliE_EEviT1_ --------------------------
	.section	.nv.constant0._ZN2at6native18elementwise_kernelILi128ELi4EZNS0_22gpu_kernel_impl_nocastINS0_13BinaryFunctorIsssNS0_17BitwiseXorFunctorIsEEEEEEvRNS_18TensorIteratorBaseERKT_EUliE_EEviT1_,"a",@progbits
	.sectionflags	@""
	.align	4
.nv.constant0._ZN2at6native18elementwise_kernelILi128ELi4EZNS0_22gpu_kernel_impl_nocastINS0_13BinaryFunctorIsssNS0_17BitwiseXorFunctorIsEEEEEEvRNS_18TensorIteratorBaseERKT_EUliE_EEviT1_:
	.zero		1552


//--------------------- .nv.constant0._ZN2at6native27unrolled_elementwise_kernelINS0_13BinaryFunctorIsssNS0_17BitwiseXorFunctorIsEEEESt5arrayIPcLm3EELi4E23TrivialOffsetCalculatorILi2EjES9_ILi1EjENS0_6memory15LoadWithoutCastENSC_16StoreWithoutCastEEEviT_T0_T2_T3_T4_T5_ --------------------------
	.section	.nv.constant0._ZN2at6native27unrolled_elementwise_kernelINS0_13BinaryFunctorIsssNS0_17BitwiseXorFunctorIsEEEESt5arrayIPcLm3EELi4E23TrivialOffsetCalculatorILi2EjES9_ILi1EjENS0_6memory15LoadWithoutCastENSC_16StoreWithoutCastEEEviT_T0_T2_T3_T4_T5_,"a",@progbits
	.sectionflags	@""
	.align	4
.nv.constant0._ZN2at6native27unrolled_elementwise_kernelINS0_13BinaryFunctorIsssNS0_17BitwiseXorFunctorIsEEEESt5arrayIPcLm3EELi4E23TrivialOffsetCalculatorILi2EjES9_ILi1EjENS0_6memory15LoadWithoutCastENSC_16StoreWithoutCastEEEviT_T0_T2_T3_T4_T5_:
	.zero		932


//--------------------- .nv.constant0._ZN2at6native29vectorized_elementwise_kernelILi2ENS0_13BinaryFunctorIsssNS0_17BitwiseXorFunctorIsEEEESt5arrayIPcLm3EEEEviT0_T1_ --------------------------
	.section	.nv.constant0._ZN2at6native29vectorized_elementwise_kernelILi2ENS0_13BinaryFunctorIsssNS0_17BitwiseXorFunctorIsEEEESt5arrayIPcLm3EEEEviT0_T1_,"a",@progbits
	.sectionflags	@""
	.align	4
.nv.constant0._ZN2at6native29vectorized_elementwise_kernelILi2ENS0_13BinaryFunctorIsssNS0_17BitwiseXorFunctorIsEEEESt5arrayIPcLm3EEEEviT0_T1_:
	.zero		928


//--------------------- .nv.constant0._ZN2at6native29vectorized_elementwise_kernelILi4ENS0_13BinaryFunctorIsssNS0_17BitwiseXorFunctorIsEEEESt5arrayIPcLm3EEEEviT0_T1_ --------------------------
	.section	.nv.constant0._ZN2at6native29vectorized_elementwise_kernelILi4ENS0_13BinaryFunctorIsssNS0_17BitwiseXorFunctorIsEEEESt5arrayIPcLm3EEEEviT0_T1_,"a",@progbits
	.sectionflags	@""
	.align	4
.nv.constant0._ZN2at6native29vectorized_elementwise_kernelILi4ENS0_13BinaryFunctorIsssNS0_17BitwiseXorFunctorIsEEEESt5arrayIPcLm3EEEEviT0_T1_:
	.zero		928


//--------------------- .nv.constant0._ZN2at6native29vectorized_elementwise_kernelILi8ENS0_13BinaryFunctorIsssNS0_17BitwiseXorFunctorIsEEEESt5arrayIPcLm3EEEEviT0_T1_ --------------------------
	.section	.nv.constant0._ZN2at6native29vectorized_elementwise_kernelILi8ENS0_13BinaryFunctorIsssNS0_17BitwiseXorFunctorIsEEEESt5arrayIPcLm3EEEEviT0_T1_,"a",@progbits
	.sectionflags	@""
	.align	4
.nv.constant0._ZN2at6native29vectorized_elementwise_kernelILi8ENS0_13BinaryFunctorIsssNS0_17BitwiseXorFunctorIsEEEESt5arrayIPcLm3EEEEviT0_T1_:
	.zero		928


//--------------------- .nv.constant0._ZN2at6native18elementwise_kernelILi128ELi4EZNS0_15gpu_kernel_implINS0_13AUnaryFunctorIlllNS0_17BitwiseXorFunctorIlEEEEEEvRNS_18TensorIteratorBaseERKT_EUliE_EEviT1_ --------------------------
	.section	.nv.constant0._ZN2at6native18elementwise_kernelILi128ELi4EZNS0_15gpu_kernel_implINS0_13AUnaryFunctorIlllNS0_17BitwiseXorFunctorIlEEEEEEvRNS_18TensorIteratorBaseERKT_EUliE_EEviT1_,"a",@progbits
	.sectionflags	@""
	.align	4
.nv.constant0._ZN2at6native18elementwise_kernelILi128ELi4EZNS0_15gpu_kernel_implINS0_13AUnaryFunctorIlllNS0_17BitwiseXorFunctorIlEEEEEEvRNS_18TensorIteratorBaseERKT_EUliE_EEviT1_:
	.zero		1456


//--------------------- .nv.constant0._ZN2at6native27unrolled_elementwise_kernelINS0_13AUnaryFunctorIlllNS0_17BitwiseXorFunctorIlEEEESt5arrayIPcLm2EELi4E23TrivialOffsetCalculatorILi1EjESA_NS0_6memory12LoadWithCastILi1EEENSB_13StoreWithCastILi1EEEEEviT_T0_T2_T3_T4_T5_ --------------------------
	.section	.nv.constant0._ZN2at6native27unrolled_elementwise_kernelINS0_13AUnaryFunctorIlllNS0_17BitwiseXorFunctorIlEEEESt5arrayIPcLm2EELi4E23TrivialOffsetCalculatorILi1EjESA_NS0_6memory12LoadWithCastILi1EEENSB_13StoreWithCastILi1EEEEEviT_T0_T2_T3_T4_T5_,"a",@progbits
	.sectionflags	@""
	.align	4
.nv.constant0._ZN2at6native27unrolled_elementwise_kernelINS0_13AUnaryFunctorIlllNS0_17BitwiseXorFunctorIlEEEESt5arrayIPcLm2EELi4E23TrivialOffsetCalculatorILi1EjESA_NS0_6memory12LoadWithCastILi1EEENSB_13StoreWithCastILi1EEEEEviT_T0_T2_T3_T4_T5_:
	.zero		956


//--------------------- .nv.constant0._ZN2at6native18elementwise_kernelILi128ELi2EZNS0_22gpu_kernel_impl_nocastINS0_13AUnaryFunctorIlllNS0_17BitwiseXorFunctorIlEEEEEEvRNS_18TensorIteratorBaseERKT_EUliE_EEviT1_ --------------------------
	.section	.nv.constant0._ZN2at6native18elementwise_kernelILi128ELi2EZNS0_22gpu_kernel_impl_nocastINS0_13AUnaryFunctorIlllNS0_17BitwiseXorFunctorIlEEEEEEvRNS_18TensorIteratorBaseERKT_EUliE_EEviT1_,"a",@progbits
	.sectionflags	@""
	.align	4
.nv.constant0._ZN2at6native18elementwise_kernelILi128ELi2EZNS0_22gpu_kernel_impl_nocastINS0_13AUnaryFunctorIlllNS0_17BitwiseXorFunctorIlEEEEEEvRNS_18TensorIteratorBaseERKT_EUliE_EEviT1_:
	.zero		1448


//--------------------- .nv.constant0._ZN2at6native27unrolled_elementwise_kernelINS0_13AUnaryFunctorIlllNS0_17BitwiseXorFunctorIlEEEESt5arrayIPcLm2EELi4E23TrivialOffsetCalculatorILi1EjESA_NS0_6memory15LoadWithoutCastENSB_16StoreWithoutCastEEEviT_T0_T2_T3_T4_T5_ --------------------------
	.section	.nv.constant0._ZN2at6native27unrolled_elementwise_kernelINS0_13AUnaryFunctorIlllNS0_17BitwiseXorFunctorIlEEEESt5arrayIPcLm2EELi4E23TrivialOffsetCalculatorILi1EjESA_NS0_6memory15LoadWithoutCastENSB_16StoreWithoutCastEEEviT_T0_T2_T3_T4_T5_,"a",@progbits
	.sectionflags	@""
	.align	4
.nv.constant0._ZN2at6native27unrolled_elementwise_kernelINS0_13AUnaryFunctorIlllNS0_17BitwiseXorFunctorIlEEEESt5arrayIPcLm2EELi4E23TrivialOffsetCalculatorILi1EjESA_NS0_6memory15LoadWithoutCastENSB_16StoreWithoutCastEEEviT_T0_T2_T3_T4_T5_:
	.zero		940


//--------------------- .nv.constant0._ZN2at6native29vectorized_elementwise_kernelILi2ENS0_13AUnaryFunctorIlllNS0_17BitwiseXorFunctorIlEEEESt5arrayIPcLm2EEEEviT0_T1_ --------------------------
	.section	.nv.constant0._ZN2at6native29vectorized_elementwise_kernelILi2ENS0_13AUnaryFunctorIlllNS0_17BitwiseXorFunctorIlEEEESt5arrayIPcLm2EEEEviT0_T1_,"a",@progbits
	.sectionflags	@""
	.align	4
.nv.constant0._ZN2at6native29vectorized_elementwise_kernelILi2ENS0_13AUnaryFunctorIlllNS0_17BitwiseXorFunctorIlEEEESt5arrayIPcLm2EEEEviT0_T1_:
	.zero		936


//--------------------- .nv.constant0._ZN2at6native29vectorized_elementwise_kernelILi4ENS0_13AUnaryFunctorIlllNS0_17BitwiseXorFunctorIlEEEESt5arrayIPcLm2EEEEviT0_T1_ --------------------------
	.section	.nv.constant0._ZN2at6native29vectorized_elementwise_kernelILi4ENS0_13AUnaryFunctorIlllNS0_17BitwiseXorFunctorIlEEEESt5arrayIPcLm2EEEEviT0_T1_,"a",@progbits
	.sectionflags	@""
	.align	4
.nv.constant0._ZN2at6native29vectorized_elementwise_kernelILi4ENS0_13AUnaryFunctorIlllNS0_17BitwiseXorFunctorIlEEEESt5arrayIPcLm2EEEEviT0_T1_:
	.zero		936


//--------------------- .nv.constant0._ZN2at6native29vectorized_elementwise_kernelILi8ENS0_13AUnaryFunctorIlllNS0_17BitwiseXorFunctorIlEEEESt5arrayIPcLm2EEEEviT0_T1_ --------------------------
	.section	.nv.constant0._ZN2at6native29vectorized_elementwise_kernelILi8ENS0_13AUnaryFunctorIlllNS0_17BitwiseXorFunctorIlEEEESt5arrayIPcLm2EEEEviT0_T1_,"a",@progbits
	.sectionflags	@""
	.align	4
.nv.constant0._ZN2at6native29vectorized_elementwise_kernelILi8ENS0_13AUnaryFunctorIlllNS0_17BitwiseXorFunctorIlEEEESt5arrayIPcLm2EEEEviT0_T1_:
	.zero		936


//--------------------- .nv.constant0._ZN2at6native18elementwise_kernelILi128ELi4EZNS0_15gpu_kernel_implINS0_13BinaryFunctorIlllNS0_17BitwiseXorFunctorIlEEEEEEvRNS_18TensorIteratorBaseERKT_EUliE_EEviT1_ --------------------------
	.section	.nv.constant0._ZN2at6native18elementwise_kernelILi128ELi4EZNS0_15gpu_kernel_implINS0_13BinaryFunctorIlllNS0_17BitwiseXorFunctorIlEEEEEEvRNS_18TensorIteratorBaseERKT_EUliE_EEviT1_,"a",@progbits
	.sectionflags	@""
	.align	4
.nv.constant0._ZN2at6native18elementwise_kernelILi128ELi4EZNS0_15gpu_kernel_implINS0_13BinaryFunctorIlllNS0_17BitwiseXorFunctorIlEEEEEEvRNS_18TensorIteratorBaseERKT_EUliE_EEviT1_:
	.zero		1552


//--------------------- .nv.constant0._ZN2at6native27unrolled_elementwise_kernelINS0_13BinaryFunctorIlllNS0_17BitwiseXorFunctorIlEEEESt5arrayIPcLm3EELi4E23TrivialOffsetCalculatorILi2EjES9_ILi1EjENS0_6memory12LoadWithCastILi2EEENSC_13StoreWithCastILi1EEEEEviT_T0_T2_T3_T4_T5_ --------------------------
	.section	.nv.constant0._ZN2at6native27unrolled_elementwise_kernelINS0_13BinaryFunctorIlllNS0_17BitwiseXorFunctorIlEEEESt5arrayIPcLm3EELi4E23TrivialOffsetCalculatorILi2EjES9_ILi1EjENS0_6memory12LoadWithCastILi2EEENSC_13StoreWithCastILi1EEEEEviT_T0_T2_T3_T4_T5_,"a",@progbits
	.sectionflags	@""
	.align	4
.nv.constant0._ZN2at6native27unrolled_elementwise_kernelINS0_13BinaryFunctorIlllNS0_17BitwiseXorFunctorIlEEEESt5arrayIPcLm3EELi4E23TrivialOffsetCalculatorILi2EjES9_ILi1EjENS0_6memory12LoadWithCastILi2EEENSC_13StoreWithCastILi1EEEEEviT_T0_T2_T3_T4_T5_:
	.zero		952


//--------------------- .nv.constant0._ZN2at6native18elementwise_kernelILi128ELi2EZNS0_22gpu_kernel_impl_nocastINS0_13BinaryFunctorIlllNS0_17BitwiseXorFunctorIlEEEEEEvRNS_18TensorIteratorBaseERKT_EUliE_EEviT1_ --------------------------
	.section	.nv.constant0._ZN2at6native18elementwise_kernelILi128ELi2EZNS0_22gpu_kernel_impl_nocastINS0_13BinaryFunctorIlllNS0_17BitwiseXorFunctorIlEEEEEEvRNS_18TensorIteratorBaseERKT_EUliE_EEviT1_,"a",@progbits
	.sectionflags	@""
	.align	4
.nv.constant0._ZN2at6native18elementwise_kernelILi128ELi2EZNS0_22gpu_kernel_impl_nocastINS0_13BinaryFunctorIlllNS0_17BitwiseXorFunctorIlEEEEEEvRNS_18TensorIteratorBaseERKT_EUliE_EEviT1_:
	.zero		1552


//--------------------- .nv.constant0._ZN2at6native27unrolled_elementwise_kernelINS0_13BinaryFunctorIlllNS0_17BitwiseXorFunctorIlEEEESt5arrayIPcLm3EELi4E23TrivialOffsetCalculatorILi2EjES9_ILi1EjENS0_6memory15LoadWithoutCastENSC_16StoreWithoutCastEEEviT_T0_T2_T3_T4_T5_ --------------------------
	.section	.nv.constant0._ZN2at6native27unrolled_elementwise_kernelINS0_13BinaryFunctorIlllNS0_17BitwiseXorFunctorIlEEEESt5arrayIPcLm3EELi4E23TrivialOffsetCalculatorILi2EjES9_ILi1EjENS0_6memory15LoadWithoutCastENSC_16StoreWithoutCastEEEviT_T0_T2_T3_T4_T5_,"a",@progbits
	.sectionflags	@""
	.align	4
.nv.constant0._ZN2at6native27unrolled_elementwise_kernelINS0_13BinaryFunctorIlllNS0_17BitwiseXorFunctorIlEEEESt5arrayIPcLm3EELi4E23TrivialOffsetCalculatorILi2EjES9_ILi1EjENS0_6memory15LoadWithoutCastENSC_16StoreWithoutCastEEEviT_T0_T2_T3_T4_T5_:
	.zero		932


//--------------------- .nv.constant0._ZN2at6native29vectorized_elementwise_kernelILi2ENS0_13BinaryFunctorIlllNS0_17BitwiseXorFunctorIlEEEESt5arrayIPcLm3EEEEviT0_T1_ --------------------------
	.section	.nv.constant0._ZN2at6native29vectorized_elementwise_kernelILi2ENS0_13BinaryFunctorIlllNS0_17BitwiseXorFunctorIlEEEESt5arrayIPcLm3EEEEviT0_T1_,"a",@progbits
	.sectionflags	@""
	.align	4
.nv.constant0._ZN2at6native29vectorized_elementwise_kernelILi2ENS0_13BinaryFunctorIlllNS0_17BitwiseXorFunctorIlEEEESt5arrayIPcLm3EEEEviT0_T1_:
	.zero		928


//--------------------- .nv.constant0._ZN2at6native29vectorized_elementwise_kernelILi4ENS0_13BinaryFunctorIlllNS0_17BitwiseXorFunctorIlEEEESt5arrayIPcLm3EEEEviT0_T1_ --------------------------
	.section	.nv.constant0._ZN2at6native29vectorized_elementwise_kernelILi4ENS0_13BinaryFunctorIlllNS0_17BitwiseXorFunctorIlEEEESt5arrayIPcLm3EEEEviT0_T1_,"a",@progbits
	.sectionflags	@""
	.align	4
.nv.constant0._ZN2at6native29vectorized_elementwise_kernelILi4ENS0_13BinaryFunctorIlllNS0_17BitwiseXorFunctorIlEEEESt5arrayIPcLm3EEEEviT0_T1_:
	.zero		928


//--------------------- .nv.constant0._ZN2at6native29vectorized_elementwise_kernelILi8ENS0_13BinaryFunctorIlllNS0_17BitwiseXorFunctorIlEEEESt5arrayIPcLm3EEEEviT0_T1_ --------------------------
	.section	.nv.constant0._ZN2at6native29vectorized_elementwise_kernelILi8ENS0_13BinaryFunctorIlllNS0_17BitwiseXorFunctorIlEEEESt5arrayIPcLm3EEEEviT0_T1_,"a",@progbits
	.sectionflags	@""
	.align	4
.nv.constant0._ZN2at6native29vectorized_elementwise_kernelILi8ENS0_13BinaryFunctorIlllNS0_17BitwiseXorFunctorIlEEEESt5arrayIPcLm3EEEEviT0_T1_:
	.zero		928


//--------------------- .nv.constant0._ZN2at6native18elementwise_kernelILi128ELi4EZNS0_15gpu_kernel_implINS0_13AUnaryFunctorIiiiNS0_17BitwiseXorFunctorIiEEEEEEvRNS_18TensorIteratorBaseERKT_EUliE_EEviT1_ --------------------------
	.section	.nv.constant0._ZN2at6native18elementwise_kernelILi128ELi4EZNS0_15gpu_kernel_implINS0_13AUnaryFunctorIiiiNS0_17BitwiseXorFunctorIiEEEEEEvRNS_18TensorIteratorBaseERKT_EUliE_EEviT1_,"a",@progbits
	.sectionflags	@""
	.align	4
.nv.constant0._ZN2at6native18elementwise_kernelILi128ELi4EZNS0_15gpu_kernel_implINS0_13AUnaryFunctorIiiiNS0_17BitwiseXorFunctorIiEEEEEEvRNS_18TensorIteratorBaseERKT_EUliE_EEviT1_:
	.zero		1448


//--------------------- .nv.constant0._ZN2at6native27unrolled_elementwise_kernelINS0_13AUnaryFunctorIiiiNS0_17BitwiseXorFunctorIiEEEESt5arrayIPcLm2EELi4E23TrivialOffsetCalculatorILi1EjESA_NS0_6memory12LoadWithCastILi1EEENSB_13StoreWithCastILi1EEEEEviT_T0_T2_T3_T4_T5_ --------------------------
	.section	.nv.constant0._ZN2at6native27unrolled_elementwise_kernelINS0_13AUnaryFunctorIiiiNS0_17BitwiseXorFunctorIiEEEESt5arrayIPcLm2EELi4E23TrivialOffsetCalculatorILi1EjESA_NS0_6memory12LoadWithCastILi1EEENSB_13StoreWithCastILi1EEEEEviT_T0_T2_T3_T4_T5_,"a",@progbits
	.sectionflags	@""
	.align	4
.nv.constant0._ZN2at6native27unrolled_elementwise_kernelINS0_13AUnaryFunctorIiiiNS0_17BitwiseXorFunctorIiEEEESt5arrayIPcLm2EELi4E23TrivialOffsetCalculatorILi1EjESA_NS0_6memory12LoadWithCastILi1EEENSB_13StoreWithCastILi1EEEEEviT_T0_T2_T3_T4_T5_:
	.zero		948


//--------------------- .nv.constant0._ZN2at6native18elementwise_kernelILi128ELi2EZNS0_22gpu_kernel_impl_nocastINS0_13AUnaryFunctorIiiiNS0_17BitwiseXorFunctorIiEEEEEEvRNS_18TensorIteratorBaseERKT_EUliE_EEviT1_ --------------------------
	.section	.nv.constant0._ZN2at6native18elementwise_kernelILi128ELi2EZNS0_22gpu_kernel_impl_nocastINS0_13AUnaryFunctorIiiiNS0_17BitwiseXorFunctorIiEEEEEEvRNS_18TensorIteratorBaseERKT_EUliE_EEviT1_,"a",@progbits
	.sectionflags	@""
	.align	4
.nv.constant0._ZN2at6native18elementwise_kernelILi128ELi2EZNS0_22gpu_kernel_impl_nocastINS0_13AUnaryFunctorIiiiNS0_17BitwiseXorFunctorIiEEEEEEvRNS_18TensorIteratorBaseERKT_EUliE_EEviT1_:
	.zero		1440


//--------------------- .nv.constant0._ZN2at6native27unrolled_elementwise_kernelINS0_13AUnaryFunctorIiiiNS0_17BitwiseXorFunctorIiEEEESt5arrayIPcLm2EELi4E23TrivialOffsetCalculatorILi1EjESA_NS0_6memory15LoadWithoutCastENSB_16StoreWithoutCastEEEviT_T0_T2_T3_T4_T5_ --------------------------
	.section	.nv.constant0._ZN2at6native27unrolled_elementwise_kernelINS0_13AUnaryFunctorIiiiNS0_17BitwiseXorFunctorIiEEEESt5arrayIPcLm2EELi4E23TrivialOffsetCalculatorILi1EjESA_NS0_6memory15LoadWithoutCastENSB_16StoreWithoutCastEEEviT_T0_T2_T3_T4_T5_,"a",@progbits
	.sectionflags	@""
	.align	4
.nv.constant0._ZN2at6native27unrolled_elementwise_kernelINS0_13AUnaryFunctorIiiiNS0_17BitwiseXorFunctorIiEEEESt5arrayIPcLm2EELi4E23TrivialOffsetCalculatorILi1EjESA_NS0_6memory15LoadWithoutCastENSB_16StoreWithoutCastEEEviT_T0_T2_T3_T4_T5_:
	.zero		932


//--------------------- .nv.constant0._ZN2at6native29vectorized_elementwise_kernelILi2ENS0_13AUnaryFunctorIiiiNS0_17BitwiseXorFunctorIiEEEESt5arrayIPcLm2EEEEviT0_T1_ --------------------------
	.section	.nv.constant0._ZN2at6native29vectorized_elementwise_kernelILi2ENS0_13AUnaryFunctorIiiiNS0_17BitwiseXorFunctorIiEEEESt5arrayIPcLm2EEEEviT0_T1_,"a",@progbits
	.sectionflags	@""
	.align	4
.nv.constant0._ZN2at6native29vectorized_elementwise_kernelILi2ENS0_13AUnaryFunctorIiiiNS0_17BitwiseXorFunctorIiEEEESt5arrayIPcLm2EEEEviT0_T1_:
	.zero		928


//--------------------- .nv.constant0._ZN2at6native29vectorized_elementwise_kernelILi4ENS0_13AUnaryFunctorIiiiNS0_17BitwiseXorFunctorIiEEEESt5arrayIPcLm2EEEEviT0_T1_ --------------------------
	.section	.nv.constant0._ZN2at6native29vectorized_elementwise_kernelILi4ENS0_13AUnaryFunctorIiiiNS0_17BitwiseXorFunctorIiEEEESt5arrayIPcLm2EEEEviT0_T1_,"a",@progbits
	.sectionflags	@""
	.align	4
.nv.constant0._ZN2at6native29vectorized_elementwise_kernelILi4ENS0_13AUnaryFunctorIiiiNS0_17BitwiseXorFunctorIiEEEESt5arrayIPcLm2EEEEviT0_T1_:
	.zero		928


//--------------------- .nv.constant0._ZN2at6native29vectorized_elementwise_kernelILi8ENS0_13AUnaryFunctorIiiiNS0_17BitwiseXorFunctorIiEEEESt5arrayIPcLm2EEEEviT0_T1_ --------------------------
	.section	.nv.constant0._ZN2at6native29vectorized_elementwise_kernelILi8ENS0_13AUnaryFunctorIiiiNS0_17BitwiseXorFunctorIiEEEESt5arrayIPcLm2EEEEviT0_T1_,"a",@progbits
	.sectionflags	@""
	.align	4
.nv.constant0._ZN2at6native29vectorized_elementwise_kernelILi8ENS0_13AUnaryFunctorIiiiNS0_17BitwiseXorFunctorIiEEEESt5arrayIPcLm2EEEEviT0_T1_:
	.zero		928


//--------------------- .nv.constant0._ZN2at6native18elementwise_kernelILi128ELi4EZNS0_15gpu_kernel_implINS0_13BinaryFunctorIiiiNS0_17BitwiseXorFunctorIiEEEEEEvRNS_18TensorIteratorBaseERKT_EUliE_EEviT1_ --------------------------
	.section	.nv.constant0._ZN2at6native18elementwise_kernelILi128ELi4EZNS0_15gpu_kernel_implINS0_13BinaryFunctorIiiiNS0_17BitwiseXorFunctorIiEEEEEEvRNS_18TensorIteratorBaseERKT_EUliE_EEviT1_,"a",@progbits
	.sectionflags	@""
	.align	4
.nv.constant0._ZN2at6native18elementwise_kernelILi128ELi4EZNS0_15gpu_kernel_implINS0_13BinaryFunctorIiiiNS0_17BitwiseXorFunctorIiEEEEEEvRNS_18TensorIteratorBaseERKT_EUliE_EEviT1_:
	.zero		1552


//--------------------- .nv.constant0._ZN2at6native27unrolled_elementwise_kernelINS0_13BinaryFunctorIiiiNS0_17BitwiseXorFunctorIiEEEESt5arrayIPcLm3EELi4E23TrivialOffsetCalculatorILi2EjES9_ILi1EjENS0_6memory12LoadWithCastILi2EEENSC_13StoreWithCastILi1EEEEEviT_T0_T2_T3_T4_T5_ --------------------------
	.section	.nv.constant0._ZN2at6native27unrolled_elementwise_kernelINS0_13BinaryFunctorIiiiNS0_17BitwiseXorFunctorIiEEEESt5arrayIPcLm3EELi4E23TrivialOffsetCalculatorILi2EjES9_ILi1EjENS0_6memory12LoadWithCastILi2EEENSC_13StoreWithCastILi1EEEEEviT_T0_T2_T3_T4_T5_,"a",@progbits
	.sectionflags	@""
	.align	4
.nv.constant0._ZN2at6native27unrolled_elementwise_kernelINS0_13BinaryFunctorIiiiNS0_17BitwiseXorFunctorIiEEEESt5arrayIPcLm3EELi4E23TrivialOffsetCalculatorILi2EjES9_ILi1EjENS0_6memory12LoadWithCastILi2EEENSC_13StoreWithCastILi1EEEEEviT_T0_T2_T3_T4_T5_:
	.zero		952


//--------------------- .nv.constant0._ZN2at6native18elementwise_kernelILi128ELi2EZNS0_22gpu_kernel_impl_nocastINS0_13BinaryFunctorIiiiNS0_17BitwiseXorFunctorIiEEEEEEvRNS_18TensorIteratorBaseERKT_EUliE_EEviT1_ --------------------------
	.section	.nv.constant0._ZN2at6native18elementwise_kernelILi128ELi2EZNS0_22gpu_kernel_impl_nocastINS0_13BinaryFunctorIiiiNS0_17BitwiseXorFunctorIiEEEEEEvRNS_18TensorIteratorBaseERKT_EUliE_EEviT1_,"a",@progbits
	.sectionflags	@""
	.align	4
.nv.constant0._ZN2at6native18elementwise_kernelILi128ELi2EZNS0_22gpu_kernel_impl_nocastINS0_13BinaryFunctorIiiiNS0_17BitwiseXorFunctorIiEEEEEEvRNS_18TensorIteratorBaseERKT_EUliE_EEviT1_:
	.zero		1552


//--------------------- .nv.constant0._ZN2at6native27unrolled_elementwise_kernelINS0_13BinaryFunctorIiiiNS0_17BitwiseXorFunctorIiEEEESt5arrayIPcLm3EELi4E23TrivialOffsetCalculatorILi2EjES9_ILi1EjENS0_6memory15LoadWithoutCastENSC_16StoreWithoutCastEEEviT_T0_T2_T3_T4_T5_ --------------------------
	.section	.nv.constant0._ZN2at6native27unrolled_elementwise_kernelINS0_13BinaryFunctorIiiiNS0_17BitwiseXorFunctorIiEEEESt5arrayIPcLm3EELi4E23TrivialOffsetCalculatorILi2EjES9_ILi1EjENS0_6memory15LoadWithoutCastENSC_16StoreWithoutCastEEEviT_T0_T2_T3_T4_T5_,"a",@progbits
	.sectionflags	@""
	.align	4
.nv.constant0._ZN2at6native27unrolled_elementwise_kernelINS0_13BinaryFunctorIiiiNS0_17BitwiseXorFunctorIiEEEESt5arrayIPcLm3EELi4E23TrivialOffsetCalculatorILi2EjES9_ILi1EjENS0_6memory15LoadWithoutCastENSC_16StoreWithoutCastEEEviT_T0_T2_T3_T4_T5_:
	.zero		932


//--------------------- .nv.constant0._ZN2at6native29vectorized_elementwise_kernelILi2ENS0_13BinaryFunctorIiiiNS0_17BitwiseXorFunctorIiEEEESt5arrayIPcLm3EEEEviT0_T1_ --------------------------
	.section	.nv.constant0._ZN2at6native29vectorized_elementwise_kernelILi2ENS0_13BinaryFunctorIiiiNS0_17BitwiseXorFunctorIiEEEESt5arrayIPcLm3EEEEviT0_T1_,"a",@progbits
	.sectionflags	@""
	.align	4
.nv.constant0._ZN2at6native29vectorized_elementwise_kernelILi2ENS0_13BinaryFunctorIiiiNS0_17BitwiseXorFunctorIiEEEESt5arrayIPcLm3EEEEviT0_T1_:
	.zero		928


//--------------------- .nv.constant0._ZN2at6native29vectorized_elementwise_kernelILi4ENS0_13BinaryFunctorIiiiNS0_17BitwiseXorFunctorIiEEEESt5arrayIPcLm3EEEEviT0_T1_ --------------------------
	.section	.nv.constant0._ZN2at6native29vectorized_elementwise_kernelILi4ENS0_13BinaryFunctorIiiiNS0_17BitwiseXorFunctorIiEEEESt5arrayIPcLm3EEEEviT0_T1_,"a",@progbits
	.sectionflags	@""
	.align	4
.nv.constant0._ZN2at6native29vectorized_elementwise_kernelILi4ENS0_13BinaryFunctorIiiiNS0_17BitwiseXorFunctorIiEEEESt5arrayIPcLm3EEEEviT0_T1_:
	.zero		928


//--------------------- .nv.constant0._ZN2at6native29vectorized_elementwise_kernelILi8ENS0_13BinaryFunctorIiiiNS0_17BitwiseXorFunctorIiEEEESt5arrayIPcLm3EEEEviT0_T1_ --------------------------
	.section	.nv.constant0._ZN2at6native29vectorized_elementwise_kernelILi8ENS0_13BinaryFunctorIiiiNS0_17BitwiseXorFunctorIiEEEESt5arrayIPcLm3EEEEviT0_T1_,"a",@progbits
	.sectionflags	@""
	.align	4
.nv.constant0._ZN2at6native29vectorized_elementwise_kernelILi8ENS0_13BinaryFunctorIiiiNS0_17BitwiseXorFunctorIiEEEESt5arrayIPcLm3EEEEviT0_T1_:
	.zero		928


//--------------------- .nv.constant0._ZN2at6native18elementwise_kernelILi128ELi4EZNS0_15gpu_kernel_implINS0_13AUnaryFunctorIaaaNS0_17BitwiseXorFunctorIaEEEEEEvRNS_18TensorIteratorBaseERKT_EUliE_EEviT1_ --------------------------
	.section	.nv.constant0._ZN2at6native18elementwise_kernelILi128ELi4EZNS0_15gpu_kernel_implINS0_13AUnaryFunctorIaaaNS0_17BitwiseXorFunctorIaEEEEEEvRNS_18TensorIteratorBaseERKT_EUliE_EEviT1_,"a",@progbits
	.sectionflags	@""
	.align	4
.nv.constant0._ZN2at6native18elementwise_kernelILi128ELi4EZNS0_15gpu_kernel_implINS0_13AUnaryFunctorIaaaNS0_17BitwiseXorFunctorIaEEEEEEvRNS_18TensorIteratorBaseERKT_EUliE_EEviT1_:
	.zero		1440


//--------------------- .nv.constant0._ZN2at6native27unrolled_elementwise_kernelINS0_13AUnaryFunctorIaaaNS0_17BitwiseXorFunctorIaEEEESt5arrayIPcLm2EELi4E23TrivialOffsetCalculatorILi1EjESA_NS0_6memory12LoadWithCastILi1EEENSB_13StoreWithCastILi1EEEEEviT_T0_T2_T3_T4_T5_ --------------------------
	.section	.nv.constant0._ZN2at6native27unrolled_elementwise_kernelINS0_13AUnaryFunctorIaaaNS0_17BitwiseXorFunctorIaEEEESt5arrayIPcLm2EELi4E23TrivialOffsetCalculatorILi1EjESA_NS0_6memory12LoadWithCastILi1EEENSB_13StoreWithCastILi1EEEEEviT_T0_T2_T3_T4_T5_,"a",@progbits
	.sectionflags	@""
	.align	4
.nv.constant0._ZN2at6native27unrolled_elementwise_kernelINS0_13AUnaryFunctorIaaaNS0_17BitwiseXorFunctorIaEEEESt5arrayIPcLm2EELi4E23TrivialOffsetCalculatorILi1EjESA_NS0_6memory12LoadWithCastILi1EEENSB_13StoreWithCastILi1EEEEEviT_T0_T2_T3_T4_T5_:
	.zero		940


//--------------------- .nv.constant0._ZN2at6native18elementwise_kernelILi128ELi4EZNS0_22gpu_kernel_impl_nocastINS0_13AUnaryFunctorIaaaNS0_17BitwiseXorFunctorIaEEEEEEvRNS_18TensorIteratorBaseERKT_EUliE_EEviT1_ --------------------------
	.section	.nv.constant0._ZN2at6native18elementwise_kernelILi128ELi4EZNS0_22gpu_kernel_impl_nocastINS0_13AUnaryFunctorIaaaNS0_17BitwiseXorFunctorIaEEEEEEvRNS_18TensorIteratorBaseERKT_EUliE_EEviT1_,"a",@progbits
	.sectionflags	@""
	.align	4
.nv.constant0._ZN2at6native18elementwise_kernelILi128ELi4EZNS0_22gpu_kernel_impl_nocastINS0_13AUnaryFunctorIaaaNS0_17BitwiseXorFunctorIaEEEEEEvRNS_18TensorIteratorBaseERKT_EUliE_EEviT1_:
	.zero		1440


//--------------------- .nv.constant0._ZN2at6native27unrolled_elementwise_kernelINS0_13AUnaryFunctorIaaaNS0_17BitwiseXorFunctorIaEEEESt5arrayIPcLm2EELi4E23TrivialOffsetCalculatorILi1EjESA_NS0_6memory15LoadWithoutCastENSB_16StoreWithoutCastEEEviT_T0_T2_T3_T4_T5_ --------------------------
	.section	.nv.constant0._ZN2at6native27unrolled_elementwise_kernelINS0_13AUnaryFunctorIaaaNS0_17BitwiseXorFunctorIaEEEESt5arrayIPcLm2EELi4E23TrivialOffsetCalculatorILi1EjESA_NS0_6memory15LoadWithoutCastENSB_16StoreWithoutCastEEEviT_T0_T2_T3_T4_T5_,"a",@progbits
	.sectionflags	@""
	.align	4
.nv.constant0._ZN2at6native27unrolled_elementwise_kernelINS0_13AUnaryFunctorIaaaNS0_17BitwiseXorFunctorIaEEEESt5arrayIPcLm2EELi4E23TrivialOffsetCalculatorILi1EjESA_NS0_6memory15LoadWithoutCastENSB_16StoreWithoutCastEEEviT_T0_T2_T3_T4_T5_:
	.zero		924


//--------------------- .nv.constant0._ZN2at6native29vectorized_elementwise_kernelILi2ENS0_13AUnaryFunctorIaaaNS0_17BitwiseXorFunctorIaEEEESt5arrayIPcLm2EEEEviT0_T1_ --------------------------
	.section	.nv.constant0._ZN2at6native29vectorized_elementwise_kernelILi2ENS0_13AUnaryFunctorIaaaNS0_17BitwiseXorFunctorIaEEEESt5arrayIPcLm2EEEEviT0_T1_,"a",@progbits
	.sectionflags	@""
	.align	4
.nv.constant0._ZN2at6native29vectorized_elementwise_kernelILi2ENS0_13AUnaryFunctorIaaaNS0_17BitwiseXorFunctorIaEEEESt5arrayIPcLm2EEEEviT0_T1_:
	.zero		920


//--------------------- .nv.constant0._ZN2at6native29vectorized_elementwise_kernelILi4ENS0_13AUnaryFunctorIaaaNS0_17BitwiseXorFunctorIaEEEESt5arrayIPcLm2EEEEviT0_T1_ --------------------------
	.section	.nv.constant0._ZN2at6native29vectorized_elementwise_kernelILi4ENS0_13AUnaryFunctorIaaaNS0_17BitwiseXorFunctorIaEEEESt5arrayIPcLm2EEEEviT0_T1_,"a",@progbits
	.sectionflags	@""
	.align	4
.nv.constant0._ZN2at6native29vectorized_elementwise_kernelILi4ENS0_13AUnaryFunctorIaaaNS0_17BitwiseXorFunctorIaEEEESt5arrayIPcLm2EEEEviT0_T1_:
	.zero		920


//--------------------- .nv.constant0._ZN2at6native29vectorized_elementwise_kernelILi8ENS0_13AUnaryFunctorIaaaNS0_17BitwiseXorFunctorIaEEEESt5arrayIPcLm2EEEEviT0_T1_ --------------------------
	.section	.nv.constant0._ZN2at6native29vectorized_elementwise_kernelILi8ENS0_13AUnaryFunctorIaaaNS0_17BitwiseXorFunctorIaEEEESt5arrayIPcLm2EEEEviT0_T1_,"a",@progbits
	.sectionflags	@""
	.align	4
.nv.constant0._ZN2at6native29vectorized_elementwise_kernelILi8ENS0_13AUnaryFunctorIaaaNS0_17BitwiseXorFunctorIaEEEESt5arrayIPcLm2EEEEviT0_T1_:
	.zero		920


//--------------------- .nv.constant0._ZN2at6native18elementwise_kernelILi128ELi4EZNS0_15gpu_kernel_implINS0_13BinaryFunctorIaaaNS0_17BitwiseXorFunctorIaEEEEEEvRNS_18TensorIteratorBaseERKT_EUliE_EEviT1_ --------------------------
	.section	.nv.constant0._ZN2at6native18elementwise_kernelILi128ELi4EZNS0_15gpu_kernel_implINS0_13BinaryFunctorIaaaNS0_17BitwiseXorFunctorIaEEEEEEvRNS_18TensorIteratorBaseERKT_EUliE_EEviT1_,"a",@progbits
	.sectionflags	@""
	.align	4
.nv.constant0._ZN2at6native18elementwise_kernelILi128ELi4EZNS0_15gpu_kernel_implINS0_13BinaryFunctorIaaaNS0_17BitwiseXorFunctorIaEEEEEEvRNS_18TensorIteratorBaseERKT_EUliE_EEviT1_:
	.zero		1552


//--------------------- .nv.constant0._ZN2at6native27unrolled_elementwise_kernelINS0_13BinaryFunctorIaaaNS0_17BitwiseXorFunctorIaEEEESt5arrayIPcLm3EELi4E23TrivialOffsetCalculatorILi2EjES9_ILi1EjENS0_6memory12LoadWithCastILi2EEENSC_13StoreWithCastILi1EEEEEviT_T0_T2_T3_T4_T5_ --------------------------
	.section	.nv.constant0._ZN2at6native27unrolled_elementwise_kernelINS0_13BinaryFunctorIaaaNS0_17BitwiseXorFunctorIaEEEESt5arrayIPcLm3EELi4E23TrivialOffsetCalculatorILi2EjES9_ILi1EjENS0_6memory12LoadWithCastILi2EEENSC_13StoreWithCastILi1EEEEEviT_T0_T2_T3_T4_T5_,"a",@progbits
	.sectionflags	@""
	.align	4
.nv.constant0._ZN2at6native27unrolled_elementwise_kernelINS0_13BinaryFunctorIaaaNS0_17BitwiseXorFunctorIaEEEESt5arrayIPcLm3EELi4E23TrivialOffsetCalculatorILi2EjES9_ILi1EjENS0_6memory12LoadWithCastILi2EEENSC_13StoreWithCastILi1EEEEEviT_T0_T2_T3_T4_T5_:
	.zero		952


//--------------------- .nv.constant0._ZN2at6native18elementwise_kernelILi128ELi4EZNS0_22gpu_kernel_impl_nocastINS0_13BinaryFunctorIaaaNS0_17BitwiseXorFunctorIaEEEEEEvRNS_18TensorIteratorBaseERKT_EUliE_EEviT1_ --------------------------
	.section	.nv.constant0._ZN2at6native18elementwise_kernelILi128ELi4EZNS0_22gpu_kernel_impl_nocastINS0_13BinaryFunctorIaaaNS0_17BitwiseXorFunctorIaEEEEEEvRNS_18TensorIteratorBaseERKT_EUliE_EEviT1_,"a",@progbits
	.sectionflags	@""
	.align	4
.nv.constant0._ZN2at6native18elementwise_kernelILi128ELi4EZNS0_22gpu_kernel_impl_nocastINS0_13BinaryFunctorIaaaNS0_17BitwiseXorFunctorIaEEEEEEvRNS_18TensorIteratorBaseERKT_EUliE_EEviT1_:
	.zero		1552


//--------------------- .nv.constant0._ZN2at6native27unrolled_elementwise_kernelINS0_13BinaryFunctorIaaaNS0_17BitwiseXorFunctorIaEEEESt5arrayIPcLm3EELi4E23TrivialOffsetCalculatorILi2EjES9_ILi1EjENS0_6memory15LoadWithoutCastENSC_16StoreWithoutCastEEEviT_T0_T2_T3_T4_T5_ --------------------------
	.section	.nv.constant0._ZN2at6native27unrolled_elementwise_kernelINS0_13BinaryFunctorIaaaNS0_17BitwiseXorFunctorIaEEEESt5arrayIPcLm3EELi4E23TrivialOffsetCalculatorILi2EjES9_ILi1EjENS0_6memory15LoadWithoutCastENSC_16StoreWithoutCastEEEviT_T0_T2_T3_T4_T5_,"a",@progbits
	.sectionflags	@""
	.align	4
.nv.constant0._ZN2at6native27unrolled_elementwise_kernelINS0_13BinaryFunctorIaaaNS0_17BitwiseXorFunctorIaEEEESt5arrayIPcLm3EELi4E23TrivialOffsetCalculatorILi2EjES9_ILi1EjENS0_6memory15LoadWithoutCastENSC_16StoreWithoutCastEEEviT_T0_T2_T3_T4_T5_:
	.zero		932


//--------------------- .nv.constant0._ZN2at6native29vectorized_elementwise_kernelILi2ENS0_13BinaryFunctorIaaaNS0_17BitwiseXorFunctorIaEEEESt5arrayIPcLm3EEEEviT0_T1_ --------------------------
	.section	.nv.constant0._ZN2at6native29vectorized_elementwise_kernelILi2ENS0_13BinaryFunctorIaaaNS0_17BitwiseXorFunctorIaEEEESt5arrayIPcLm3EEEEviT0_T1_,"a",@progbits
	.sectionflags	@""
	.align	4
.nv.constant0._ZN2at6native29vectorized_elementwise_kernelILi2ENS0_13BinaryFunctorIaaaNS0_17BitwiseXorFunctorIaEEEESt5arrayIPcLm3EEEEviT0_T1_:
	.zero		928


//--------------------- .nv.constant0._ZN2at6native29vectorized_elementwise_kernelILi4ENS0_13BinaryFunctorIaaaNS0_17BitwiseXorFunctorIaEEEESt5arrayIPcLm3EEEEviT0_T1_ --------------------------
	.section	.nv.constant0._ZN2at6native29vectorized_elementwise_kernelILi4ENS0_13BinaryFunctorIaaaNS0_17BitwiseXorFunctorIaEEEESt5arrayIPcLm3EEEEviT0_T1_,"a",@progbits
	.sectionflags	@""
	.align	4
.nv.constant0._ZN2at6native29vectorized_elementwise_kernelILi4ENS0_13BinaryFunctorIaaaNS0_17BitwiseXorFunctorIaEEEESt5arrayIPcLm3EEEEviT0_T1_:
	.zero		928


//--------------------- .nv.constant0._ZN2at6native29vectorized_elementwise_kernelILi8ENS0_13BinaryFunctorIaaaNS0_17BitwiseXorFunctorIaEEEESt5arrayIPcLm3EEEEviT0_T1_ --------------------------
	.section	.nv.constant0._ZN2at6native29vectorized_elementwise_kernelILi8ENS0_13BinaryFunctorIaaaNS0_17BitwiseXorFunctorIaEEEESt5arrayIPcLm3EEEEviT0_T1_,"a",@progbits
	.sectionflags	@""
	.align	4
.nv.constant0._ZN2at6native29vectorized_elementwise_kernelILi8ENS0_13BinaryFunctorIaaaNS0_17BitwiseXorFunctorIaEEEESt5arrayIPcLm3EEEEviT0_T1_:
	.zero		928


//--------------------- .nv.constant0._ZN2at6native18elementwise_kernelILi128ELi4EZNS0_15gpu_kernel_implINS0_13AUnaryFunctorIhhhNS0_17BitwiseXorFunctorIhEEEEEEvRNS_18TensorIteratorBaseERKT_EUliE_EEviT1_ --------------------------
	.section	.nv.constant0._ZN2at6native18elementwise_kernelILi128ELi4EZNS0_15gpu_kernel_implINS0_13AUnaryFunctorIhhhNS0_17BitwiseXorFunctorIhEEEEEEvRNS_18TensorIteratorBaseERKT_EUliE_EEviT1_,"a",@progbits
	.sectionflags	@""
	.align	4
.nv.constant0._ZN2at6native18elementwise_kernelILi128ELi4EZNS0_15gpu_kernel_implINS0_13AUnaryFunctorIhhhNS0_17BitwiseXorFunctorIhEEEEEEvRNS_18TensorIteratorBaseERKT_EUliE_EEviT1_:
	.zero		1440


//--------------------- .nv.constant0._ZN2at6native27unrolled_elementwise_kernelINS0_13AUnaryFunctorIhhhNS0_17BitwiseXorFunctorIhEEEESt5arrayIPcLm2EELi4E23TrivialOffsetCalculatorILi1EjESA_NS0_6memory12LoadWithCastILi1EEENSB_13StoreWithCastILi1EEEEEviT_T0_T2_T3_T4_T5_ --------------------------
	.section	.nv.constant0._ZN2at6native27unrolled_elementwise_kernelINS0_13AUnaryFunctorIhhhNS0_17BitwiseXorFunctorIhEEEESt5arrayIPcLm2EELi4E23TrivialOffsetCalculatorILi1EjESA_NS0_6memory12LoadWithCastILi1EEENSB_13StoreWithCastILi1EEEEEviT_T0_T2_T3_T4_T5_,"a",@progbits
	.sectionflags	@""
	.align	4
.nv.constant0._ZN2at6native27unrolled_elementwise_kernelINS0_13AUnaryFunctorIhhhNS0_17BitwiseXorFunctorIhEEEESt5arrayIPcLm2EELi4E23TrivialOffsetCalculatorILi1EjESA_NS0_6memory12LoadWithCastILi1EEENSB_13StoreWithCastILi1EEEEEviT_T0_T2_T3_T4_T5_:
	.zero		940


//--------------------- .nv.constant0._ZN2at6native18elementwise_kernelILi128ELi4EZNS0_22gpu_kernel_impl_nocastINS0_13AUnaryFunctorIhhhNS0_17BitwiseXorFunctorIhEEEEEEvRNS_18TensorIteratorBaseERKT_EUliE_EEviT1_ --------------------------
	.section	.nv.constant0._ZN2at6native18elementwise_kernelILi128ELi4EZNS0_22gpu_kernel_impl_nocastINS0_13AUnaryFunctorIhhhNS0_17BitwiseXorFunctorIhEEEEEEvRNS_18TensorIteratorBaseERKT_EUliE_EEviT1_,"a",@progbits
	.sectionflags	@""
	.align	4
.nv.constant0._ZN2at6native18elementwise_kernelILi128ELi4EZNS0_22gpu_kernel_impl_nocastINS0_13AUnaryFunctorIhhhNS0_17BitwiseXorFunctorIhEEEEEEvRNS_18TensorIteratorBaseERKT_EUliE_EEviT1_:
	.zero		1440


//--------------------- .nv.constant0._ZN2at6native27unrolled_elementwise_kernelINS0_13AUnaryFunctorIhhhNS0_17BitwiseXorFunctorIhEEEESt5arrayIPcLm2EELi4E23TrivialOffsetCalculatorILi1EjESA_NS0_6memory15LoadWithoutCastENSB_16StoreWithoutCastEEEviT_T0_T2_T3_T4_T5_ --------------------------
	.section	.nv.constant0._ZN2at6native27unrolled_elementwise_kernelINS0_13AUnaryFunctorIhhhNS0_17BitwiseXorFunctorIhEEEESt5arrayIPcLm2EELi4E23TrivialOffsetCalculatorILi1EjESA_NS0_6memory15LoadWithoutCastENSB_16StoreWithoutCastEEEviT_T0_T2_T3_T4_T5_,"a",@progbits
	.sectionflags	@""
	.align	4
.nv.constant0._ZN2at6native27unrolled_elementwise_kernelINS0_13AUnaryFunctorIhhhNS0_17BitwiseXorFunctorIhEEEESt5arrayIPcLm2EELi4E23TrivialOffsetCalculatorILi1EjESA_NS0_6memory15LoadWithoutCastENSB_16StoreWithoutCastEEEviT_T0_T2_T3_T4_T5_:
	.zero		924


//--------------------- .nv.constant0._ZN2at6native29vectorized_elementwise_kernelILi2ENS0_13AUnaryFunctorIhhhNS0_17BitwiseXorFunctorIhEEEESt5arrayIPcLm2EEEEviT0_T1_ --------------------------
	.section	.nv.constant0._ZN2at6native29vectorized_elementwise_kernelILi2ENS0_13AUnaryFunctorIhhhNS0_17BitwiseXorFunctorIhEEEESt5arrayIPcLm2EEEEviT0_T1_,"a",@progbits
	.sectionflags	@""
	.align	4
.nv.constant0._ZN2at6native29vectorized_elementwise_kernelILi2ENS0_13AUnaryFunctorIhhhNS0_17BitwiseXorFunctorIhEEEESt5arrayIPcLm2EEEEviT0_T1_:
	.zero		920


//--------------------- .nv.constant0._ZN2at6native29vectorized_elementwise_kernelILi4ENS0_13AUnaryFunctorIhhhNS0_17BitwiseXorFunctorIhEEEESt5arrayIPcLm2EEEEviT0_T1_ --------------------------
	.section	.nv.constant0._ZN2at6native29vectorized_elementwise_kernelILi4ENS0_13AUnaryFunctorIhhhNS0_17BitwiseXorFunctorIhEEEESt5arrayIPcLm2EEEEviT0_T1_,"a",@progbits
	.sectionflags	@""
	.align	4
.nv.constant0._ZN2at6native29vectorized_elementwise_kernelILi4ENS0_13AUnaryFunctorIhhhNS0_17BitwiseXorFunctorIhEEEESt5arrayIPcLm2EEEEviT0_T1_:
	.zero		920


//--------------------- .nv.constant0._ZN2at6native29vectorized_elementwise_kernelILi8ENS0_13AUnaryFunctorIhhhNS0_17BitwiseXorFunctorIhEEEESt5arrayIPcLm2EEEEviT0_T1_ --------------------------
	.section	.nv.constant0._ZN2at6native29vectorized_elementwise_kernelILi8ENS0_13AUnaryFunctorIhhhNS0_17BitwiseXorFunctorIhEEEESt5arrayIPcLm2EEEEviT0_T1_,"a",@progbits
	.sectionflags	@""
	.align	4
.nv.constant0._ZN2at6native29vectorized_elementwise_kernelILi8ENS0_13AUnaryFunctorIhhhNS0_17BitwiseXorFunctorIhEEEESt5arrayIPcLm2EEEEviT0_T1_:
	.zero		920


//--------------------- .nv.constant0._ZN2at6native18elementwise_kernelILi128ELi4EZNS0_15gpu_kernel_implINS0_13BinaryFunctorIhhhNS0_17BitwiseXorFunctorIhEEEEEEvRNS_18TensorIteratorBaseERKT_EUliE_EEviT1_ --------------------------
	.section	.nv.constant0._ZN2at6native18elementwise_kernelILi128ELi4EZNS0_15gpu_kernel_implINS0_13BinaryFunctorIhhhNS0_17BitwiseXorFunctorIhEEEEEEvRNS_18TensorIteratorBaseERKT_EUliE_EEviT1_,"a",@progbits
	.sectionflags	@""
	.align	4
.nv.constant0._ZN2at6native18elementwise_kernelILi128ELi4EZNS0_15gpu_kernel_implINS0_13BinaryFunctorIhhhNS0_17BitwiseXorFunctorIhEEEEEEvRNS_18TensorIteratorBaseERKT_EUliE_EEviT1_:
	.zero		1552


//--------------------- .nv.constant0._ZN2at6native27unrolled_elementwise_kernelINS0_13BinaryFunctorIhhhNS0_17BitwiseXorFunctorIhEEEESt5arrayIPcLm3EELi4E23TrivialOffsetCalculatorILi2EjES9_ILi1EjENS0_6memory12LoadWithCastILi2EEENSC_13StoreWithCastILi1EEEEEviT_T0_T2_T3_T4_T5_ --------------------------
	.section	.nv.constant0._ZN2at6native27unrolled_elementwise_kernelINS0_13BinaryFunctorIhhhNS0_17BitwiseXorFunctorIhEEEESt5arrayIPcLm3EELi4E23TrivialOffsetCalculatorILi2EjES9_ILi1EjENS0_6memory12LoadWithCastILi2EEENSC_13StoreWithCastILi1EEEEEviT_T0_T2_T3_T4_T5_,"a",@progbits
	.sectionflags	@""
	.align	4
.nv.constant0._ZN2at6native27unrolled_elementwise_kernelINS0_13BinaryFunctorIhhhNS0_17BitwiseXorFunctorIhEEEESt5arrayIPcLm3EELi4E23TrivialOffsetCalculatorILi2EjES9_ILi1EjENS0_6memory12LoadWithCastILi2EEENSC_13StoreWithCastILi1EEEEEviT_T0_T2_T3_T4_T5_:
	.zero		952


//--------------------- .nv.constant0._ZN2at6native18elementwise_kernelILi128ELi4EZNS0_22gpu_kernel_impl_nocastINS0_13BinaryFunctorIhhhNS0_17BitwiseXorFunctorIhEEEEEEvRNS_18TensorIteratorBaseERKT_EUliE_EEviT1_ --------------------------
	.section	.nv.constant0._ZN2at6native18elementwise_kernelILi128ELi4EZNS0_22gpu_kernel_impl_nocastINS0_13BinaryFunctorIhhhNS0_17BitwiseXorFunctorIhEEEEEEvRNS_18TensorIteratorBaseERKT_EUliE_EEviT1_,"a",@progbits
	.sectionflags	@""
	.align	4
.nv.constant0._ZN2at6native18elementwise_kernelILi128ELi4EZNS0_22gpu_kernel_impl_nocastINS0_13BinaryFunctorIhhhNS0_17BitwiseXorFunctorIhEEEEEEvRNS_18TensorIteratorBaseERKT_EUliE_EEviT1_:
	.zero		1552


//--------------------- .nv.constant0._ZN2at6native27unrolled_elementwise_kernelINS0_13BinaryFunctorIhhhNS0_17BitwiseXorFunctorIhEEEESt5arrayIPcLm3EELi4E23TrivialOffsetCalculatorILi2EjES9_ILi1EjENS0_6memory15LoadWithoutCastENSC_16StoreWithoutCastEEEviT_T0_T2_T3_T4_T5_ --------------------------
	.section	.nv.constant0._ZN2at6native27unrolled_elementwise_kernelINS0_13BinaryFunctorIhhhNS0_17BitwiseXorFunctorIhEEEESt5arrayIPcLm3EELi4E23TrivialOffsetCalculatorILi2EjES9_ILi1EjENS0_6memory15LoadWithoutCastENSC_16StoreWithoutCastEEEviT_T0_T2_T3_T4_T5_,"a",@progbits
	.sectionflags	@""
	.align	4
.nv.constant0._ZN2at6native27unrolled_elementwise_kernelINS0_13BinaryFunctorIhhhNS0_17BitwiseXorFunctorIhEEEESt5arrayIPcLm3EELi4E23TrivialOffsetCalculatorILi2EjES9_ILi1EjENS0_6memory15LoadWithoutCastENSC_16StoreWithoutCastEEEviT_T0_T2_T3_T4_T5_:
	.zero		932


//--------------------- .nv.constant0._ZN2at6native29vectorized_elementwise_kernelILi2ENS0_13BinaryFunctorIhhhNS0_17BitwiseXorFunctorIhEEEESt5arrayIPcLm3EEEEviT0_T1_ --------------------------
	.section	.nv.constant0._ZN2at6native29vectorized_elementwise_kernelILi2ENS0_13BinaryFunctorIhhhNS0_17BitwiseXorFunctorIhEEEESt5arrayIPcLm3EEEEviT0_T1_,"a",@progbits
	.sectionflags	@""
	.align	4
.nv.constant0._ZN2at6native29vectorized_elementwise_kernelILi2ENS0_13BinaryFunctorIhhhNS0_17BitwiseXorFunctorIhEEEESt5arrayIPcLm3EEEEviT0_T1_:
	.zero		928


//--------------------- .nv.constant0._ZN2at6native29vectorized_elementwise_kernelILi4ENS0_13BinaryFunctorIhhhNS0_17BitwiseXorFunctorIhEEEESt5arrayIPcLm3EEEEviT0_T1_ --------------------------
	.section	.nv.constant0._ZN2at6native29vectorized_elementwise_kernelILi4ENS0_13BinaryFunctorIhhhNS0_17BitwiseXorFunctorIhEEEESt5arrayIPcLm3EEEEviT0_T1_,"a",@progbits
	.sectionflags	@""
	.align	4
.nv.constant0._ZN2at6native29vectorized_elementwise_kernelILi4ENS0_13BinaryFunctorIhhhNS0_17BitwiseXorFunctorIhEEEESt5arrayIPcLm3EEEEviT0_T1_:
	.zero		928


//--------------------- .nv.constant0._ZN2at6native29vectorized_elementwise_kernelILi8ENS0_13BinaryFunctorIhhhNS0_17BitwiseXorFunctorIhEEEESt5arrayIPcLm3EEEEviT0_T1_ --------------------------
	.section	.nv.constant0._ZN2at6native29vectorized_elementwise_kernelILi8ENS0_13BinaryFunctorIhhhNS0_17BitwiseXorFunctorIhEEEESt5arrayIPcLm3EEEEviT0_T1_,"a",@progbits
	.sectionflags	@""
	.align	4
.nv.constant0._ZN2at6native29vectorized_elementwise_kernelILi8ENS0_13BinaryFunctorIhhhNS0_17BitwiseXorFunctorIhEEEESt5arrayIPcLm3EEEEviT0_T1_:
	.zero		928


//--------------------- .nv.constant0._ZN2at6native18elementwise_kernelILi128ELi4EZNS0_15gpu_kernel_implINS0_13AUnaryFunctorIbbbNS0_16BitwiseOrFunctorIbEEEEEEvRNS_18TensorIteratorBaseERKT_EUliE_EEviT1_ --------------------------
	.section	.nv.constant0._ZN2at6native18elementwise_kernelILi128ELi4EZNS0_15gpu_kernel_implINS0_13AUnaryFunctorIbbbNS0_16BitwiseOrFunctorIbEEEEEEvRNS_18TensorIteratorBaseERKT_EUliE_EEviT1_,"a",@progbits
	.sectionflags	@""
	.align	4
.nv.constant0._ZN2at6native18elementwise_kernelILi128ELi4EZNS0_15gpu_kernel_implINS0_13AUnaryFunctorIbbbNS0_16BitwiseOrFunctorIbEEEEEEvRNS_18TensorIteratorBaseERKT_EUliE_EEviT1_:
	.zero		1440


//--------------------- .nv.constant0._ZN2at6native27unrolled_elementwise_kernelINS0_13AUnaryFunctorIbbbNS0_16BitwiseOrFunctorIbEEEESt5arrayIPcLm2EELi4E23TrivialOffsetCalculatorILi1EjESA_NS0_6memory12LoadWithCastILi1EEENSB_13StoreWithCastILi1EEEEEviT_T0_T2_T3_T4_T5_ --------------------------
	.section	.nv.constant0._ZN2at6native27unrolled_elementwise_kernelINS0_13AUnaryFunctorIbbbNS0_16BitwiseOrFunctorIbEEEESt5arrayIPcLm2EELi4E23TrivialOffsetCalculatorILi1EjESA_NS0_6memory12LoadWithCastILi1EEENSB_13StoreWithCastILi1EEEEEviT_T0_T2_T3_T4_T5_,"a",@progbits
	.sectionflags	@""
	.align	4
.nv.constant0._ZN2at6native27unrolled_elementwise_kernelINS0_13AUnaryFunctorIbbbNS0_16BitwiseOrFunctorIbEEEESt5arrayIPcLm2EELi4E23TrivialOffsetCalculatorILi1EjESA_NS0_6memory12LoadWithCastILi1EEENSB_13StoreWithCastILi1EEEEEviT_T0_T2_T3_T4_T5_:
	.zero		940


//--------------------- .nv.constant0._ZN2at6native18elementwise_kernelILi128ELi4EZNS0_22gpu_kernel_impl_nocastINS0_13AUnaryFunctorIbbbNS0_16BitwiseOrFunctorIbEEEEEEvRNS_18TensorIteratorBaseERKT_EUliE_EEviT1_ --------------------------
	.section	.nv.constant0._ZN2at6native18elementwise_kernelILi128ELi4EZNS0_22gpu_kernel_impl_nocastINS0_13AUnaryFunctorIbbbNS0_16BitwiseOrFunctorIbEEEEEEvRNS_18TensorIteratorBaseERKT_EUliE_EEviT1_,"a",@progbits
	.sectionflags	@""
	.align	4
.nv.constant0._ZN2at6native18elementwise_kernelILi128ELi4EZNS0_22gpu_kernel_impl_nocastINS0_13AUnaryFunctorIbbbNS0_16BitwiseOrFunctorIbEEEEEEvRNS_18TensorIteratorBaseERKT_EUliE_EEviT1_:
	.zero		1440


//--------------------- .nv.constant0._ZN2at6native27unrolled_elementwise_kernelINS0_13AUnaryFunctorIbbbNS0_16BitwiseOrFunctorIbEEEESt5arrayIPcLm2EELi4E23TrivialOffsetCalculatorILi1EjESA_NS0_6memory15LoadWithoutCastENSB_16StoreWithoutCastEEEviT_T0_T2_T3_T4_T5_ --------------------------
	.section	.nv.constant0._ZN2at6native27unrolled_elementwise_kernelINS0_13AUnaryFunctorIbbbNS0_16BitwiseOrFunctorIbEEEESt5arrayIPcLm2EELi4E23TrivialOffsetCalculatorILi1EjESA_NS0_6memory15LoadWithoutCastENSB_16StoreWithoutCastEEEviT_T0_T2_T3_T4_T5_,"a",@progbits
	.sectionflags	@""
	.align	4
.nv.constant0._ZN2at6native27unrolled_elementwise_kernelINS0_13AUnaryFunctorIbbbNS0_16BitwiseOrFunctorIbEEEESt5arrayIPcLm2EELi4E23TrivialOffsetCalculatorILi1EjESA_NS0_6memory15LoadWithoutCastENSB_16StoreWithoutCastEEEviT_T0_T2_T3_T4_T5_:
	.zero		924


//--------------------- .nv.constant0._ZN2at6native29vectorized_elementwise_kernelILi2ENS0_13AUnaryFunctorIbbbNS0_16BitwiseOrFunctorIbEEEESt5arrayIPcLm2EEEEviT0_T1_ --------------------------
	.section	.nv.constant0._ZN2at6native29vectorized_elementwise_kernelILi2ENS0_13AUnaryFunctorIbbbNS0_16BitwiseOrFunctorIbEEEESt5arrayIPcLm2EEEEviT0_T1_,"a",@progbits
	.sectionflags	@""
	.align	4
.nv.constant0._ZN2at6native29vectorized_elementwise_kernelILi2ENS0_13AUnaryFunctorIbbbNS0_16BitwiseOrFunctorIbEEEESt5arrayIPcLm2EEEEviT0_T1_:
	.zero		920


//--------------------- .nv.constant0._ZN2at6native29vectorized_elementwise_kernelILi4ENS0_13AUnaryFunctorIbbbNS0_16BitwiseOrFunctorIbEEEESt5arrayIPcLm2EEEEviT0_T1_ --------------------------
	.section	.nv.constant0._ZN2at6native29vectorized_elementwise_kernelILi4ENS0_13AUnaryFunctorIbbbNS0_16BitwiseOrFunctorIbEEEESt5arrayIPcLm2EEEEviT0_T1_,"a",@progbits
	.sectionflags	@""
	.align	4
.nv.constant0._ZN2at6native29vectorized_elementwise_kernelILi4ENS0_13AUnaryFunctorIbbbNS0_16BitwiseOrFunctorIbEEEESt5arrayIPcLm2EEEEviT0_T1_:
	.zero		920


//--------------------- .nv.constant0._ZN2at6native29vectorized_elementwise_kernelILi8ENS0_13AUnaryFunctorIbbbNS0_16BitwiseOrFunctorIbEEEESt5arrayIPcLm2EEEEviT0_T1_ --------------------------
	.section	.nv.constant0._ZN2at6native29vectorized_elementwise_kernelILi8ENS0_13AUnaryFunctorIbbbNS0_16BitwiseOrFunctorIbEEEESt5arrayIPcLm2EEEEviT0_T1_,"a",@progbits
	.sectionflags	@""
	.align	4
.nv.constant0._ZN2at6native29vectorized_elementwise_kernelILi8ENS0_13AUnaryFunctorIbbbNS0_16BitwiseOrFunctorIbEEEESt5arrayIPcLm2EEEEviT0_T1_:
	.zero		920


//--------------------- .nv.constant0._ZN2at6native18elementwise_kernelILi128ELi4EZNS0_15gpu_kernel_implINS0_13BinaryFunctorIbbbNS0_16BitwiseOrFunctorIbEEEEEEvRNS_18TensorIteratorBaseERKT_EUliE_EEviT1_ --------------------------
	.section	.nv.constant0._ZN2at6native18elementwise_kernelILi128ELi4EZNS0_15gpu_kernel_implINS0_13BinaryFunctorIbbbNS0_16BitwiseOrFunctorIbEEEEEEvRNS_18TensorIteratorBaseERKT_EUliE_EEviT1_,"a",@progbits
	.sectionflags	@""
	.align	4
.nv.constant0._ZN2at6native18elementwise_kernelILi128ELi4EZNS0_15gpu_kernel_implINS0_13BinaryFunctorIbbbNS0_16BitwiseOrFunctorIbEEEEEEvRNS_18TensorIteratorBaseERKT_EUliE_EEviT1_:
	.zero		1552


//--------------------- .nv.constant0._ZN2at6native27unrolled_elementwise_kernelINS0_13BinaryFunctorIbbbNS0_16BitwiseOrFunctorIbEEEESt5arrayIPcLm3EELi4E23TrivialOffsetCalculatorILi2EjES9_ILi1EjENS0_6memory12LoadWithCastILi2EEENSC_13StoreWithCastILi1EEEEEviT_T0_T2_T3_T4_T5_ --------------------------
	.section	.nv.constant0._ZN2at6native27unrolled_elementwise_kernelINS0_13BinaryFunctorIbbbNS0_16BitwiseOrFunctorIbEEEESt5arrayIPcLm3EELi4E23TrivialOffsetCalculatorILi2EjES9_ILi1EjENS0_6memory12LoadWithCastILi2EEENSC_13StoreWithCastILi1EEEEEviT_T0_T2_T3_T4_T5_,"a",@progbits
	.sectionflags	@""
	.align	4
.nv.constant0._ZN2at6native27unrolled_elementwise_kernelINS0_13BinaryFunctorIbbbNS0_16BitwiseOrFunctorIbEEEESt5arrayIPcLm3EELi4E23TrivialOffsetCalculatorILi2EjES9_ILi1EjENS0_6memory12LoadWithCastILi2EEENSC_13StoreWithCastILi1EEEEEviT_T0_T2_T3_T4_T5_:
	.zero		952


//--------------------- .nv.constant0._ZN2at6native18elementwise_kernelILi128ELi4EZNS0_22gpu_kernel_impl_nocastINS0_13BinaryFunctorIbbbNS0_16BitwiseOrFunctorIbEEEEEEvRNS_18TensorIteratorBaseERKT_EUliE_EEviT1_ --------------------------
	.section	.nv.constant0._ZN2at6native18elementwise_kernelILi128ELi4EZNS0_22gpu_kernel_impl_nocastINS0_13BinaryFunctorIbbbNS0_16BitwiseOrFunctorIbEEEEEEvRNS_18TensorIteratorBaseERKT_EUliE_EEviT1_,"a",@progbits
	.sectionflags	@""
	.align	4
.nv.constant0._ZN2at6native18elementwise_kernelILi128ELi4EZNS0_22gpu_kernel_impl_nocastINS0_13BinaryFunctorIbbbNS0_16BitwiseOrFunctorIbEEEEEEvRNS_18TensorIteratorBaseERKT_EUliE_EEviT1_:
	.zero		1552


//--------------------- .nv.constant0._ZN2at6native27unrolled_elementwise_kernelINS0_13BinaryFunctorIbbbNS0_16BitwiseOrFunctorIbEEEESt5arrayIPcLm3EELi4E23TrivialOffsetCalculatorILi2EjES9_ILi1EjENS0_6memory15LoadWithoutCastENSC_16StoreWithoutCastEEEviT_T0_T2_T3_T4_T5_ --------------------------
	.section	.nv.constant0._ZN2at6native27unrolled_elementwise_kernelINS0_13BinaryFunctorIbbbNS0_16BitwiseOrFunctorIbEEEESt5arrayIPcLm3EELi4E23TrivialOffsetCalculatorILi2EjES9_ILi1EjENS0_6memory15LoadWithoutCastENSC_16StoreWithoutCastEEEviT_T0_T2_T3_T4_T5_,"a",@progbits
	.sectionflags	@""
	.align	4
.nv.constant0._ZN2at6native27unrolled_elementwise_kernelINS0_13BinaryFunctorIbbbNS0_16BitwiseOrFunctorIbEEEESt5arrayIPcLm3EELi4E23TrivialOffsetCalculatorILi2EjES9_ILi1EjENS0_6memory15LoadWithoutCastENSC_16StoreWithoutCastEEEviT_T0_T2_T3_T4_T5_:
	.zero		932


//--------------------- .nv.constant0._ZN2at6native29vectorized_elementwise_kernelILi2ENS0_13BinaryFunctorIbbbNS0_16BitwiseOrFunctorIbEEEESt5arrayIPcLm3EEEEviT0_T1_ --------------------------
	.section	.nv.constant0._ZN2at6native29vectorized_elementwise_kernelILi2ENS0_13BinaryFunctorIbbbNS0_16BitwiseOrFunctorIbEEEESt5arrayIPcLm3EEEEviT0_T1_,"a",@progbits
	.sectionflags	@""
	.align	4
.nv.constant0._ZN2at6native29vectorized_elementwise_kernelILi2ENS0_13BinaryFunctorIbbbNS0_16BitwiseOrFunctorIbEEEESt5arrayIPcLm3EEEEviT0_T1_:
	.zero		928


//--------------------- .nv.constant0._ZN2at6native29vectorized_elementwise_kernelILi4ENS0_13BinaryFunctorIbbbNS0_16BitwiseOrFunctorIbEEEESt5arrayIPcLm3EEEEviT0_T1_ --------------------------
	.section	.nv.constant0._ZN2at6native29vectorized_elementwise_kernelILi4ENS0_13BinaryFunctorIbbbNS0_16BitwiseOrFunctorIbEEEESt5arrayIPcLm3EEEEviT0_T1_,"a",@progbits
	.sectionflags	@""
	.align	4
.nv.constant0._ZN2at6native29vectorized_elementwise_kernelILi4ENS0_13BinaryFunctorIbbbNS0_16BitwiseOrFunctorIbEEEESt5arrayIPcLm3EEEEviT0_T1_:
	.zero		928


//--------------------- .nv.constant0._ZN2at6native29vectorized_elementwise_kernelILi8ENS0_13BinaryFunctorIbbbNS0_16BitwiseOrFunctorIbEEEESt5arrayIPcLm3EEEEviT0_T1_ --------------------------
	.section	.nv.constant0._ZN2at6native29vectorized_elementwise_kernelILi8ENS0_13BinaryFunctorIbbbNS0_16BitwiseOrFunctorIbEEEESt5arrayIPcLm3EEEEviT0_T1_,"a",@progbits
	.sectionflags	@""
	.align	4
.nv.constant0._ZN2at6native29vectorized_elementwise_kernelILi8ENS0_13BinaryFunctorIbbbNS0_16BitwiseOrFunctorIbEEEESt5arrayIPcLm3EEEEviT0_T1_:
	.zero		928


//--------------------- .nv.constant0._ZN2at6native18elementwise_kernelILi128ELi4EZNS0_15gpu_kernel_implINS0_13AUnaryFunctorIsssNS0_16BitwiseOrFunctorIsEEEEEEvRNS_18TensorIteratorBaseERKT_EUliE_EEviT1_ --------------------------
	.section	.nv.constant0._ZN2at6native18elementwise_kernelILi128ELi4EZNS0_15gpu_kernel_implINS0_13AUnaryFunctorIsssNS0_16BitwiseOrFunctorIsEEEEEEvRNS_18TensorIteratorBaseERKT_EUliE_EEviT1_,"a",@progbits
	.sectionflags	@""
	.align	4
.nv.constant0._ZN2at6native18elementwise_kernelILi128ELi4EZNS0_15gpu_kernel_implINS0_13AUnaryFunctorIsssNS0_16BitwiseOrFunctorIsEEEEEEvRNS_18TensorIteratorBaseERKT_EUliE_EEviT1_:
	.zero		1440


//--------------------- .nv.constant0._ZN2at6native27unrolled_elementwise_kernelINS0_13AUnaryFunctorIsssNS0_16BitwiseOrFunctorIsEEEESt5arrayIPcLm2EELi4E23TrivialOffsetCalculatorILi1EjESA_NS0_6memory12LoadWithCastILi1EEENSB_13StoreWithCastILi1EEEEEviT_T0_T2_T3_T4_T5_ --------------------------
	.section	.nv.constant0._ZN2at6native27unrolled_elementwise_kernelINS0_13AUnaryFunctorIsssNS0_16BitwiseOrFunctorIsEEEESt5arrayIPcLm2EELi4E23TrivialOffsetCalculatorILi1EjESA_NS0_6memory12LoadWithCastILi1EEENSB_13StoreWithCastILi1EEEEEviT_T0_T2_T3_T4_T5_,"a",@progbits
	.sectionflags	@""
	.align	4
.nv.constant0._ZN2at6native27unrolled_elementwise_kernelINS0_13AUnaryFunctorIsssNS0_16BitwiseOrFunctorIsEEEESt5arrayIPcLm2EELi4E23TrivialOffsetCalculatorILi1EjESA_NS0_6memory12LoadWithCastILi1EEENSB_13StoreWithCastILi1EEEEEviT_T0_T2_T3_T4_T5_:
	.zero		940


//--------------------- .nv.constant0._ZN2at6native18elementwise_kernelILi128ELi4EZNS0_22gpu_kernel_impl_nocastINS0_13AUnaryFunctorIsssNS0_16BitwiseOrFunctorIsEEEEEEvRNS_18TensorIteratorBaseERKT_EUliE_EEviT1_ --------------------------
	.section	.nv.constant0._ZN2at6native18elementwise_kernelILi128ELi4EZNS0_22gpu_kernel_impl_nocastINS0_13AUnaryFunctorIsssNS0_16BitwiseOrFunctorIsEEEEEEvRNS_18TensorIteratorBaseERKT_EUliE_EEviT1_,"a",@progbits
	.sectionflags	@""
	.align	4
.nv.constant0._ZN2at6native18elementwise_kernelILi128ELi4EZNS0_22gpu_kernel_impl_nocastINS0_13AUnaryFunctorIsssNS0_16BitwiseOrFunctorIsEEEEEEvRNS_18TensorIteratorBaseERKT_EUliE_EEviT1_:
	.zero		1440


//--------------------- .nv.constant0._ZN2at6native27unrolled_elementwise_kernelINS0_13AUnaryFunctorIsssNS0_16BitwiseOrFunctorIsEEEESt5arrayIPcLm2EELi4E23TrivialOffsetCalculatorILi1EjESA_NS0_6memory15LoadWithoutCastENSB_16StoreWithoutCastEEEviT_T0_T2_T3_T4_T5_ --------------------------
	.section	.nv.constant0._ZN2at6native27unrolled_elementwise_kernelINS0_13AUnaryFunctorIsssNS0_16BitwiseOrFunctorIsEEEESt5arrayIPcLm2EELi4E23TrivialOffsetCalculatorILi1EjESA_NS0_6memory15LoadWithoutCastENSB_16StoreWithoutCastEEEviT_T0_T2_T3_T4_T5_,"a",@progbits
	.sectionflags	@""
	.align	4
.nv.constant0._ZN2at6native27unrolled_elementwise_kernelINS0_13AUnaryFunctorIsssNS0_16BitwiseOrFunctorIsEEEESt5arrayIPcLm2EELi4E23TrivialOffsetCalculatorILi1EjESA_NS0_6memory15LoadWithoutCastENSB_16StoreWithoutCastEEEviT_T0_T2_T3_T4_T5_:
	.zero		924


//--------------------- .nv.constant0._ZN2at6native29vectorized_elementwise_kernelILi2ENS0_13AUnaryFunctorIsssNS0_16BitwiseOrFunctorIsEEEESt5arrayIPcLm2EEEEviT0_T1_ --------------------------
	.section	.nv.constant0._ZN2at6native29vectorized_elementwise_kernelILi2ENS0_13AUnaryFunctorIsssNS0_16BitwiseOrFunctorIsEEEESt5arrayIPcLm2EEEEviT0_T1_,"a",@progbits
	.sectionflags	@""
	.align	4
.nv.constant0._ZN2at6native29vectorized_elementwise_kernelILi2ENS0_13AUnaryFunctorIsssNS0_16BitwiseOrFunctorIsEEEESt5arrayIPcLm2EEEEviT0_T1_:
	.zero		920


//--------------------- .nv.constant0._ZN2at6native29vectorized_elementwise_kernelILi4ENS0_13AUnaryFunctorIsssNS0_16BitwiseOrFunctorIsEEEESt5arrayIPcLm2EEEEviT0_T1_ --------------------------
	.section	.nv.constant0._ZN2at6native29vectorized_elementwise_kernelILi4ENS0_13AUnaryFunctorIsssNS0_16BitwiseOrFunctorIsEEEESt5arrayIPcLm2EEEEviT0_T1_,"a",@progbits
	.sectionflags	@""
	.align	4
.nv.constant0._ZN2at6native29vectorized_elementwise_kernelILi4ENS0_13AUnaryFunctorIsssNS0_16BitwiseOrFunctorIsEEEESt5arrayIPcLm2EEEEviT0_T1_:
	.zero		920


//--------------------- .nv.constant0._ZN2at6native29vectorized_elementwise_kernelILi8ENS0_13AUnaryFunctorIsssNS0_16BitwiseOrFunctorIsEEEESt5arrayIPcLm2EEEEviT0_T1_ --------------------------
	.section	.nv.constant0._ZN2at6native29vectorized_elementwise_kernelILi8ENS0_13AUnaryFunctorIsssNS0_16BitwiseOrFunctorIsEEEESt5arrayIPcLm2EEEEviT0_T1_,"a",@progbits
	.sectionflags	@""
	.align	4
.nv.constant0._ZN2at6native29vectorized_elementwise_kernelILi8ENS0_13AUnaryFunctorIsssNS0_16BitwiseOrFunctorIsEEEESt5arrayIPcLm2EEEEviT0_T1_:
	.zero		920


//--------------------- .nv.constant0._ZN2at6native18elementwise_kernelILi128ELi4EZNS0_15gpu_kernel_implINS0_13BinaryFunctorIsssNS0_16BitwiseOrFunctorIsEEEEEEvRNS_18TensorIteratorBaseERKT_EUliE_EEviT1_ --------------------------
	.section	.nv.constant0._ZN2at6native18elementwise_kernelILi128ELi4EZNS0_15gpu_kernel_implINS0_13BinaryFunctorIsssNS0_16BitwiseOrFunctorIsEEEEEEvRNS_18TensorIteratorBaseERKT_EUliE_EEviT1_,"a",@progbits
	.sectionflags	@""
	.align	4
.nv.constant0._ZN2at6native18elementwise_kernelILi128ELi4EZNS0_15gpu_kernel_implINS0_13BinaryFunctorIsssNS0_16BitwiseOrFunctorIsEEEEEEvRNS_18TensorIteratorBaseERKT_EUliE_EEviT1_:
	.zero		1552


//--------------------- .nv.constant0._ZN2at6native27unrolled_elementwise_kernelINS0_13BinaryFunctorIsssNS0_16BitwiseOrFunctorIsEEEESt5arrayIPcLm3EELi4E23TrivialOffsetCalculatorILi2EjES9_ILi1EjENS0_6memory12LoadWithCastILi2EEENSC_13StoreWithCastILi1EEEEEviT_T0_T2_T3_T4_T5_ --------------------------
	.section	.nv.constant0._ZN2at6native27unrolled_elementwise_kernelINS0_13BinaryFunctorIsssNS0_16BitwiseOrFunctorIsEEEESt5arrayIPcLm3EELi4E23TrivialOffsetCalculatorILi2EjES9_ILi1EjENS0_6memory12LoadWithCastILi2EEENSC_13StoreWithCastILi1EEEEEviT_T0_T2_T3_T4_T5_,"a",@progbits
	.sectionflags	@""
	.align	4
.nv.constant0._ZN2at6native27unrolled_elementwise_kernelINS0_13BinaryFunctorIsssNS0_16BitwiseOrFunctorIsEEEESt5arrayIPcLm3EELi4E23TrivialOffsetCalculatorILi2EjES9_ILi1EjENS0_6memory12LoadWithCastILi2EEENSC_13StoreWithCastILi1EEEEEviT_T0_T2_T3_T4_T5_:
	.zero		952


//--------------------- .nv.constant0._ZN2at6native18elementwise_kernelILi128ELi4EZNS0_22gpu_kernel_impl_nocastINS0_13BinaryFunctorIsssNS0_16BitwiseOrFunctorIsEEEEEEvRNS_18TensorIteratorBaseERKT_EUliE_EEviT1_ --------------------------
	.section	.nv.constant0._ZN2at6native18elementwise_kernelILi128ELi4EZNS0_22gpu_kernel_impl_nocastINS0_13BinaryFunctorIsssNS0_16BitwiseOrFunctorIsEEEEEEvRNS_18TensorIteratorBaseERKT_EUliE_EEviT1_,"a",@progbits
	.sectionflags	@""
	.align	4
.nv.constant0._ZN2at6native18elementwise_kernelILi128ELi4EZNS0_22gpu_kernel_impl_nocastINS0_13BinaryFunctorIsssNS0_16BitwiseOrFunctorIsEEEEEEvRNS_18TensorIteratorBaseERKT_EUliE_EEviT1_:
	.zero		1552


//--------------------- .nv.constant0._ZN2at6native27unrolled_elementwise_kernelINS0_13BinaryFunctorIsssNS0_16BitwiseOrFunctorIsEEEESt5arrayIPcLm3EELi4E23TrivialOffsetCalculatorILi2EjES9_ILi1EjENS0_6memory15LoadWithoutCastENSC_16StoreWithoutCastEEEviT_T0_T2_T3_T4_T5_ --------------------------
	.section	.nv.constant0._ZN2at6native27unrolled_elementwise_kernelINS0_13BinaryFunctorIsssNS0_16BitwiseOrFunctorIsEEEESt5arrayIPcLm3EELi4E23TrivialOffsetCalculatorILi2EjES9_ILi1EjENS0_6memory15LoadWithoutCastENSC_16StoreWithoutCastEEEviT_T0_T2_T3_T4_T5_,"a",@progbits
	.sectionflags	@""
	.align	4
.nv.constant0._ZN2at6native27unrolled_elementwise_kernelINS0_13BinaryFunctorIsssNS0_16BitwiseOrFunctorIsEEEESt5arrayIPcLm3EELi4E23TrivialOffsetCalculatorILi2EjES9_ILi1EjENS0_6memory15LoadWithoutCastENSC_16StoreWithoutCastEEEviT_T0_T2_T3_T4_T5_:
	.zero		932


//--------------------- .nv.constant0._ZN2at6native29vectorized_elementwise_kernelILi2ENS0_13BinaryFunctorIsssNS0_16BitwiseOrFunctorIsEEEESt5arrayIPcLm3EEEEviT0_T1_ --------------------------
	.section	.nv.constant0._ZN2at6native29vectorized_elementwise_kernelILi2ENS0_13BinaryFunctorIsssNS0_16BitwiseOrFunctorIsEEEESt5arrayIPcLm3EEEEviT0_T1_,"a",@progbits
	.sectionflags	@""
	.align	4
.nv.constant0._ZN2at6native29vectorized_elementwise_kernelILi2ENS0_13BinaryFunctorIsssNS0_16BitwiseOrFunctorIsEEEESt5arrayIPcLm3EEEEviT0_T1_:
	.zero		928


//--------------------- .nv.constant0._ZN2at6native29vectorized_elementwise_kernelILi4ENS0_13BinaryFunctorIsssNS0_16BitwiseOrFunctorIsEEEESt5arrayIPcLm3EEEEviT0_T1_ --------------------------
	.section	.nv.constant0._ZN2at6native29vectorized_elementwise_kernelILi4ENS0_13BinaryFunctorIsssNS0_16BitwiseOrFunctorIsEEEESt5arrayIPcLm3EEEEviT0_T1_,"a",@progbits
	.sectionflags	@""
	.align	4
.nv.constant0._ZN2at6native29vectorized_elementwise_kernelILi4ENS0_13BinaryFunctorIsssNS0_16BitwiseOrFunctorIsEEEESt5arrayIPcLm3EEEEviT0_T1_:
	.zero		928


//--------------------- .nv.constant0._ZN2at6native29vectorized_elementwise_kernelILi8ENS0_13BinaryFunctorIsssNS0_16BitwiseOrFunctorIsEEEESt5arrayIPcLm3EEEEviT0_T1_ --------------------------
	.section	.nv.constant0._ZN2at6native29vectorized_elementwise_kernelILi8ENS0_13BinaryFunctorIsssNS0_16BitwiseOrFunctorIsEEEESt5arrayIPcLm3EEEEviT0_T1_,"a",@progbits
	.sectionflags	@""
	.align	4
.nv.constant0._ZN2at6native29vectorized_elementwise_kernelILi8ENS0_13BinaryFunctorIsssNS0_16BitwiseOrFunctorIsEEEESt5arrayIPcLm3EEEEviT0_T1_:
	.zero		928


//--------------------- .nv.constant0._ZN2at6native18elementwise_kernelILi128ELi4EZNS0_15gpu_kernel_implINS0_13AUnaryFunctorIlllNS0_16BitwiseOrFunctorIlEEEEEEvRNS_18TensorIteratorBaseERKT_EUliE_EEviT1_ --------------------------
	.section	.nv.constant0._ZN2at6native18elementwise_kernelILi128ELi4EZNS0_15gpu_kernel_implINS0_13AUnaryFunctorIlllNS0_16BitwiseOrFunctorIlEEEEEEvRNS_18TensorIteratorBaseERKT_EUliE_EEviT1_,"a",@progbits
	.sectionflags	@""
	.align	4
.nv.constant0._ZN2at6native18elementwise_kernelILi128ELi4EZNS0_15gpu_kernel_implINS0_13AUnaryFunctorIlllNS0_16BitwiseOrFunctorIlEEEEEEvRNS_18TensorIteratorBaseERKT_EUliE_EEviT1_:
	.zero		1456


//--------------------- .nv.constant0._ZN2at6native27unrolled_elementwise_kernelINS0_13AUnaryFunctorIlllNS0_16BitwiseOrFunctorIlEEEESt5arrayIPcLm2EELi4E23TrivialOffsetCalculatorILi1EjESA_NS0_6memory12LoadWithCastILi1EEENSB_13StoreWithCastILi1EEEEEviT_T0_T2_T3_T4_T5_ --------------------------
	.section	.nv.constant0._ZN2at6native27unrolled_elementwise_kernelINS0_13AUnaryFunctorIlllNS0_16BitwiseOrFunctorIlEEEESt5arrayIPcLm2EELi4E23TrivialOffsetCalculatorILi1EjESA_NS0_6memory12LoadWithCastILi1EEENSB_13StoreWithCastILi1EEEEEviT_T0_T2_T3_T4_T5_,"a",@progbits
	.sectionflags	@""
	.align	4
.nv.constant0._ZN2at6native27unrolled_elementwise_kernelINS0_13AUnaryFunctorIlllNS0_16BitwiseOrFunctorIlEEEESt5arrayIPcLm2EELi4E23TrivialOffsetCalculatorILi1EjESA_NS0_6memory12LoadWithCastILi1EEENSB_13StoreWithCastILi1EEEEEviT_T0_T2_T3_T4_T5_:
	.zero		956


//--------------------- .nv.constant0._ZN2at6native18elementwise_kernelILi128ELi2EZNS0_22gpu_kernel_impl_nocastINS0_13AUnaryFunctorIlllNS0_16BitwiseOrFunctorIlEEEEEEvRNS_18TensorIteratorBaseERKT_EUliE_EEviT1_ --------------------------
	.section	.nv.constant0._ZN2at6native18elementwise_kernelILi128ELi2EZNS0_22gpu_kernel_impl_nocastINS0_13AUnaryFunctorIlllNS0_16BitwiseOrFunctorIlEEEEEEvRNS_18TensorIteratorBaseERKT_EUliE_EEviT1_,"a",@progbits
	.sectionflags	@""
	.align	4
.nv.constant0._ZN2at6native18elementwise_kernelILi128ELi2EZNS0_22gpu_kernel_impl_nocastINS0_13AUnaryFunctorIlllNS0_16BitwiseOrFunctorIlEEEEEEvRNS_18TensorIteratorBaseERKT_EUliE_EEviT1_:
	.zero		1448


//--------------------- .nv.constant0._ZN2at6native27unrolled_elementwise_kernelINS0_13AUnaryFunctorIlllNS0_16BitwiseOrFunctorIlEEEESt5arrayIPcLm2EELi4E23TrivialOffsetCalculatorILi1EjESA_NS0_6memory15LoadWithoutCastENSB_16StoreWithoutCastEEEviT_T0_T2_T3_T4_T5_ --------------------------
	.section	.nv.constant0._ZN2at6native27unrolled_elementwise_kernelINS0_13AUnaryFunctorIlllNS0_16BitwiseOrFunctorIlEEEESt5arrayIPcLm2EELi4E23TrivialOffsetCalculatorILi1EjESA_NS0_6memory15LoadWithoutCastENSB_16StoreWithoutCastEEEviT_T0_T2_T3_T4_T5_,"a",@progbits
	.sectionflags	@""
	.align	4
.nv.constant0._ZN2at6native27unrolled_elementwise_kernelINS0_13AUnaryFunctorIlllNS0_16BitwiseOrFunctorIlEEEESt5arrayIPcLm2EELi4E23TrivialOffsetCalculatorILi1EjESA_NS0_6memory15LoadWithoutCastENSB_16StoreWithoutCastEEEviT_T0_T2_T3_T4_T5_:
	.zero		940


//--------------------- .nv.constant0._ZN2at6native29vectorized_elementwise_kernelILi2ENS0_13AUnaryFunctorIlllNS0_16BitwiseOrFunctorIlEEEESt5arrayIPcLm2EEEEviT0_T1_ --------------------------
	.section	.nv.constant0._ZN2at6native29vectorized_elementwise_kernelILi2ENS0_13AUnaryFunctorIlllNS0_16BitwiseOrFunctorIlEEEESt5arrayIPcLm2EEEEviT0_T1_,"a",@progbits
	.sectionflags	@""
	.align	4
.nv.constant0._ZN2at6native29vectorized_elementwise_kernelILi2ENS0_13AUnaryFunctorIlllNS0_16BitwiseOrFunctorIlEEEESt5arrayIPcLm2EEEEviT0_T1_:
	.zero		936


//--------------------- .nv.constant0._ZN2at6native29vectorized_elementwise_kernelILi4ENS0_13AUnaryFunctorIlllNS0_16BitwiseOrFunctorIlEEEESt5arrayIPcLm2EEEEviT0_T1_ --------------------------
	.section	.nv.constant0._ZN2at6native29vectorized_elementwise_kernelILi4ENS0_13AUnaryFunctorIlllNS0_16BitwiseOrFunctorIlEEEESt5arrayIPcLm2EEEEviT0_T1_,"a",@progbits
	.sectionflags	@""
	.align	4
.nv.constant0._ZN2at6native29vectorized_elementwise_kernelILi4ENS0_13AUnaryFunctorIlllNS0_16BitwiseOrFunctorIlEEEESt5arrayIPcLm2EEEEviT0_T1_:
	.zero		936


//--------------------- .nv.constant0._ZN2at6native29vectorized_elementwise_kernelILi8ENS0_13AUnaryFunctorIlllNS0_16BitwiseOrFunctorIlEEEESt5arrayIPcLm2EEEEviT0_T1_ --------------------------
	.section	.nv.constant0._ZN2at6native29vectorized_elementwise_kernelILi8ENS0_13AUnaryFunctorIlllNS0_16BitwiseOrFunctorIlEEEESt5arrayIPcLm2EEEEviT0_T1_,"a",@progbits
	.sectionflags	@""
	.align	4
.nv.constant0._ZN2at6native29vectorized_elementwise_kernelILi8ENS0_13AUnaryFunctorIlllNS0_16BitwiseOrFunctorIlEEEESt5arrayIPcLm2EEEEviT0_T1_:
	.zero		936


//--------------------- .nv.constant0._ZN2at6native18elementwise_kernelILi128ELi4EZNS0_15gpu_kernel_implINS0_13BinaryFunctorIlllNS0_16BitwiseOrFunctorIlEEEEEEvRNS_18TensorIteratorBaseERKT_EUliE_EEviT1_ --------------------------
	.section	.nv.constant0._ZN2at6native18elementwise_kernelILi128ELi4EZNS0_15gpu_kernel_implINS0_13BinaryFunctorIlllNS0_16BitwiseOrFunctorIlEEEEEEvRNS_18TensorIteratorBaseERKT_EUliE_EEviT1_,"a",@progbits
	.sectionflags	@""
	.align	4
.nv.constant0._ZN2at6native18elementwise_kernelILi128ELi4EZNS0_15gpu_kernel_implINS0_13BinaryFunctorIlllNS0_16BitwiseOrFunctorIlEEEEEEvRNS_18TensorIteratorBaseERKT_EUliE_EEviT1_:
	.zero		1552


//--------------------- .nv.constant0._ZN2at6native27unrolled_elementwise_kernelINS0_13BinaryFunctorIlllNS0_16BitwiseOrFunctorIlEEEESt5arrayIPcLm3EELi4E23TrivialOffsetCalculatorILi2EjES9_ILi1EjENS0_6memory12LoadWithCastILi2EEENSC_13StoreWithCastILi1EEEEEviT_T0_T2_T3_T4_T5_ --------------------------
	.section	.nv.constant0._ZN2at6native27unrolled_elementwise_kernelINS0_13BinaryFunctorIlllNS0_16BitwiseOrFunctorIlEEEESt5arrayIPcLm3EELi4E23TrivialOffsetCalculatorILi2EjES9_ILi1EjENS0_6memory12LoadWithCastILi2EEENSC_13StoreWithCastILi1EEEEEviT_T0_T2_T3_T4_T5_,"a",@progbits
	.sectionflags	@""
	.align	4
.nv.constant0._ZN2at6native27unrolled_elementwise_kernelINS0_13BinaryFunctorIlllNS0_16BitwiseOrFunctorIlEEEESt5arrayIPcLm3EELi4E23TrivialOffsetCalculatorILi2EjES9_ILi1EjENS0_6memory12LoadWithCastILi2EEENSC_13StoreWithCastILi1EEEEEviT_T0_T2_T3_T4_T5_:
	.zero		952


//--------------------- .nv.constant0._ZN2at6native18elementwise_kernelILi128ELi2EZNS0_22gpu_kernel_impl_nocastINS0_13BinaryFunctorIlllNS0_16BitwiseOrFunctorIlEEEEEEvRNS_18TensorIteratorBaseERKT_EUliE_EEviT1_ --------------------------
	.section	.nv.constant0._ZN2at6native18elementwise_kernelILi128ELi2EZNS0_22gpu_kernel_impl_nocastINS0_13BinaryFunctorIlllNS0_16BitwiseOrFunctorIlEEEEEEvRNS_18TensorIteratorBaseERKT_EUliE_EEviT1_,"a",@progbits
	.sectionflags	@""
	.align	4
.nv.constant0._ZN2at6native18elementwise_kernelILi128ELi2EZNS0_22gpu_kernel_impl_nocastINS0_13BinaryFunctorIlllNS0_16BitwiseOrFunctorIlEEEEEEvRNS_18TensorIteratorBaseERKT_EUliE_EEviT1_:
	.zero		1552


//--------------------- .nv.constant0._ZN2at6native27unrolled_elementwise_kernelINS0_13BinaryFunctorIlllNS0_16BitwiseOrFunctorIlEEEESt5arrayIPcLm3EELi4E23TrivialOffsetCalculatorILi2EjES9_ILi1EjENS0_6memory15LoadWithoutCastENSC_16StoreWithoutCastEEEviT_T0_T2_T3_T4_T5_ --------------------------
	.section	.nv.constant0._ZN2at6native27unrolled_elementwise_kernelINS0_13BinaryFunctorIlllNS0_16BitwiseOrFunctorIlEEEESt5arrayIPcLm3EELi4E23TrivialOffsetCalculatorILi2EjES9_ILi1EjENS0_6memory15LoadWithoutCastENSC_16StoreWithoutCastEEEviT_T0_T2_T3_T4_T5_,"a",@progbits
	.sectionflags	@""
	.align	4
.nv.constant0._ZN2at6native27unrolled_elementwise_kernelINS0_13BinaryFunctorIlllNS0_16BitwiseOrFunctorIlEEEESt5arrayIPcLm3EELi4E23TrivialOffsetCalculatorILi2EjES9_ILi1EjENS0_6memory15LoadWithoutCastENSC_16StoreWithoutCastEEEviT_T0_T2_T3_T4_T5_:
	.zero		932


//--------------------- .nv.constant0._ZN2at6native29vectorized_elementwise_kernelILi2ENS0_13BinaryFunctorIlllNS0_16BitwiseOrFunctorIlEEEESt5arrayIPcLm3EEEEviT0_T1_ --------------------------
	.section	.nv.constant0._ZN2at6native29vectorized_elementwise_kernelILi2ENS0_13BinaryFunctorIlllNS0_16BitwiseOrFunctorIlEEEESt5arrayIPcLm3EEEEviT0_T1_,"a",@progbits
	.sectionflags	@""
	.align	4
.nv.constant0._ZN2at6native29vectorized_elementwise_kernelILi2ENS0_13BinaryFunctorIlllNS0_16BitwiseOrFunctorIlEEEESt5arrayIPcLm3EEEEviT0_T1_:
	.zero		928


//--------------------- .nv.constant0._ZN2at6native29vectorized_elementwise_kernelILi4ENS0_13BinaryFunctorIlllNS0_16BitwiseOrFunctorIlEEEESt5arrayIPcLm3EEEEviT0_T1_ --------------------------
	.section	.nv.constant0._ZN2at6native29vectorized_elementwise_kernelILi4ENS0_13BinaryFunctorIlllNS0_16BitwiseOrFunctorIlEEEESt5arrayIPcLm3EEEEviT0_T1_,"a",@progbits
	.sectionflags	@""
	.align	4
.nv.constant0._ZN2at6native29vectorized_elementwise_kernelILi4ENS0_13BinaryFunctorIlllNS0_16BitwiseOrFunctorIlEEEESt5arrayIPcLm3EEEEviT0_T1_:
	.zero		928


//--------------------- .nv.constant0._ZN2at6native29vectorized_elementwise_kernelILi8ENS0_13BinaryFunctorIlllNS0_16BitwiseOrFunctorIlEEEESt5arrayIPcLm3EEEEviT0_T1_ --------------------------
	.section	.nv.constant0._ZN2at6native29vectorized_elementwise_kernelILi8ENS0_13BinaryFunctorIlllNS0_16BitwiseOrFunctorIlEEEESt5arrayIPcLm3EEEEviT0_T1_,"a",@progbits
	.sectionflags	@""
	.align	4
.nv.constant0._ZN2at6native29vectorized_elementwise_kernelILi8ENS0_13BinaryFunctorIlllNS0_16BitwiseOrFunctorIlEEEESt5arrayIPcLm3EEEEviT0_T1_:
	.zero		928


//--------------------- .nv.constant0._ZN2at6native18elementwise_kernelILi128ELi4EZNS0_15gpu_kernel_implINS0_13AUnaryFunctorIiiiNS0_16BitwiseOrFunctorIiEEEEEEvRNS_18TensorIteratorBaseERKT_EUliE_EEviT1_ --------------------------
	.section	.nv.constant0._ZN2at6native18elementwise_kernelILi128ELi4EZNS0_15gpu_kernel_implINS0_13AUnaryFunctorIiiiNS0_16BitwiseOrFunctorIiEEEEEEvRNS_18TensorIteratorBaseERKT_EUliE_EEviT1_,"a",@progbits
	.sectionflags	@""
	.align	4
.nv.constant0._ZN2at6native18elementwise_kernelILi128ELi4EZNS0_15gpu_kernel_implINS0_13AUnaryFunctorIiiiNS0_16BitwiseOrFunctorIiEEEEEEvRNS_18TensorIteratorBaseERKT_EUliE_EEviT1_:
	.zero		1448


//--------------------- .nv.constant0._ZN2at6native27unrolled_elementwise_kernelINS0_13AUnaryFunctorIiiiNS0_16BitwiseOrFunctorIiEEEESt5arrayIPcLm2EELi4E23TrivialOffsetCalculatorILi1EjESA_NS0_6memory12LoadWithCastILi1EEENSB_13StoreWithCastILi1EEEEEviT_T0_T2_T3_T4_T5_ --------------------------
	.section	.nv.constant0._ZN2at6native27unrolled_elementwise_kernelINS0_13AUnaryFunctorIiiiNS0_16BitwiseOrFunctorIiEEEESt5arrayIPcLm2EELi4E23TrivialOffsetCalculatorILi1EjESA_NS0_6memory12LoadWithCastILi1EEENSB_13StoreWithCastILi1EEEEEviT_T0_T2_T3_T4_T5_,"a",@progbits
	.sectionflags	@""
	.align	4
.nv.constant0._ZN2at6native27unrolled_elementwise_kernelINS0_13AUnaryFunctorIiiiNS0_16BitwiseOrFunctorIiEEEESt5arrayIPcLm2EELi4E23TrivialOffsetCalculatorILi1EjESA_NS0_6memory12LoadWithCastILi1EEENSB_13StoreWithCastILi1EEEEEviT_T0_T2_T3_T4_T5_:
	.zero		948


//--------------------- .nv.constant0._ZN2at6native18elementwise_kernelILi128ELi2EZNS0_22gpu_kernel_impl_nocastINS0_13AUnaryFunctorIiiiNS0_16BitwiseOrFunctorIiEEEEEEvRNS_18TensorIteratorBaseERKT_EUliE_EEviT1_ --------------------------
	.section	.nv.constant0._ZN2at6native18elementwise_kernelILi128ELi2EZNS0_22gpu_kernel_impl_nocastINS0_13AUnaryFunctorIiiiNS0_16BitwiseOrFunctorIiEEEEEEvRNS_18TensorIteratorBaseERKT_EUliE_EEviT1_,"a",@progbits
	.sectionflags	@""
	.align	4
.nv.constant0._ZN2at6native18elementwise_kernelILi128ELi2EZNS0_22gpu_kernel_impl_nocastINS0_13AUnaryFunctorIiiiNS0_16BitwiseOrFunctorIiEEEEEEvRNS_18TensorIteratorBaseERKT_EUliE_EEviT1_:
	.zero		1440


//--------------------- .nv.constant0._ZN2at6native27unrolled_elementwise_kernelINS0_13AUnaryFunctorIiiiNS0_16BitwiseOrFunctorIiEEEESt5arrayIPcLm2EELi4E23TrivialOffsetCalculatorILi1EjESA_NS0_6memory15LoadWithoutCastENSB_16StoreWithoutCastEEEviT_T0_T2_T3_T4_T5_ --------------------------
	.section	.nv.constant0._ZN2at6native27unrolled_elementwise_kernelINS0_13AUnaryFunctorIiiiNS0_16BitwiseOrFunctorIiEEEESt5arrayIPcLm2EELi4E23TrivialOffsetCalculatorILi1EjESA_NS0_6memory15LoadWithoutCastENSB_16StoreWithoutCastEEEviT_T0_T2_T3_T4_T5_,"a",@progbits
	.sectionflags	@""
	.align	4
.nv.constant0._ZN2at6native27unrolled_elementwise_kernelINS0_13AUnaryFunctorIiiiNS0_16BitwiseOrFunctorIiEEEESt5arrayIPcLm2EELi4E23TrivialOffsetCalculatorILi1EjESA_NS0_6memory15LoadWithoutCastENSB_16StoreWithoutCastEEEviT_T0_T2_T3_T4_T5_:
	.zero		932


//--------------------- .nv.constant0._ZN2at6native29vectorized_elementwise_kernelILi2ENS0_13AUnaryFunctorIiiiNS0_16BitwiseOrFunctorIiEEEESt5arrayIPcLm2EEEEviT0_T1_ --------------------------
	.section	.nv.constant0._ZN2at6native29vectorized_elementwise_kernelILi2ENS0_13AUnaryFunctorIiiiNS0_16BitwiseOrFunctorIiEEEESt5arrayIPcLm2EEEEviT0_T1_,"a",@progbits
	.sectionflags	@""
	.align	4
.nv.constant0._ZN2at6native29vectorized_elementwise_kernelILi2ENS0_13AUnaryFunctorIiiiNS0_16BitwiseOrFunctorIiEEEESt5arrayIPcLm2EEEEviT0_T1_:
	.zero		928


//--------------------- .nv.constant0._ZN2at6native29vectorized_elementwise_kernelILi4ENS0_13AUnaryFunctorIiiiNS0_16BitwiseOrFunctorIiEEEESt5arrayIPcLm2EEEEviT0_T1_ --------------------------
	.section	.nv.constant0._ZN2at6native29vectorized_elementwise_kernelILi4ENS0_13AUnaryFunctorIiiiNS0_16BitwiseOrFunctorIiEEEESt5arrayIPcLm2EEEEviT0_T1_,"a",@progbits
	.sectionflags	@""
	.align	4
.nv.constant0._ZN2at6native29vectorized_elementwise_kernelILi4ENS0_13AUnaryFunctorIiiiNS0_16BitwiseOrFunctorIiEEEESt5arrayIPcLm2EEEEviT0_T1_:
	.zero		928


//--------------------- .nv.constant0._ZN2at6native29vectorized_elementwise_kernelILi8ENS0_13AUnaryFunctorIiiiNS0_16BitwiseOrFunctorIiEEEESt5arrayIPcLm2EEEEviT0_T1_ --------------------------
	.section	.nv.constant0._ZN2at6native29vectorized_elementwise_kernelILi8ENS0_13AUnaryFunctorIiiiNS0_16BitwiseOrFunctorIiEEEESt5arrayIPcLm2EEEEviT0_T1_,"a",@progbits
	.sectionflags	@""
	.align	4
.nv.constant0._ZN2at6native29vectorized_elementwise_kernelILi8ENS0_13AUnaryFunctorIiiiNS0_16BitwiseOrFunctorIiEEEESt5arrayIPcLm2EEEEviT0_T1_:
	.zero		928


//--------------------- .nv.constant0._ZN2at6native18elementwise_kernelILi128ELi4EZNS0_15gpu_kernel_implINS0_13BinaryFunctorIiiiNS0_16BitwiseOrFunctorIiEEEEEEvRNS_18TensorIteratorBaseERKT_EUliE_EEviT1_ --------------------------
	.section	.nv.constant0._ZN2at6native18elementwise_kernelILi128ELi4EZNS0_15gpu_kernel_implINS0_13BinaryFunctorIiiiNS0_16BitwiseOrFunctorIiEEEEEEvRNS_18TensorIteratorBaseERKT_EUliE_EEviT1_,"a",@progbits
	.sectionflags	@""
	.align	4
.nv.constant0._ZN2at6native18elementwise_kernelILi128ELi4EZNS0_15gpu_kernel_implINS0_13BinaryFunctorIiiiNS0_16BitwiseOrFunctorIiEEEEEEvRNS_18TensorIteratorBaseERKT_EUliE_EEviT1_:
	.zero		1552


//--------------------- .nv.constant0._ZN2at6native27unrolled_elementwise_kernelINS0_13BinaryFunctorIiiiNS0_16BitwiseOrFunctorIiEEEESt5arrayIPcLm3EELi4E23TrivialOffsetCalculatorILi2EjES9_ILi1EjENS0_6memory12LoadWithCastILi2EEENSC_13StoreWithCastILi1EEEEEviT_T0_T2_T3_T4_T5_ --------------------------
	.section	.nv.constant0._ZN2at6native27unrolled_elementwise_kernelINS0_13BinaryFunctorIiiiNS0_16BitwiseOrFunctorIiEEEESt5arrayIPcLm3EELi4E23TrivialOffsetCalculatorILi2EjES9_ILi1EjENS0_6memory12LoadWithCastILi2EEENSC_13StoreWithCastILi1EEEEEviT_T0_T2_T3_T4_T5_,"a",@progbits
	.sectionflags	@""
	.align	4
.nv.constant0._ZN2at6native27unrolled_elementwise_kernelINS0_13BinaryFunctorIiiiNS0_16BitwiseOrFunctorIiEEEESt5arrayIPcLm3EELi4E23TrivialOffsetCalculatorILi2EjES9_ILi1EjENS0_6memory12LoadWithCastILi2EEENSC_13StoreWithCastILi1EEEEEviT_T0_T2_T3_T4_T5_:
	.zero		952


//--------------------- .nv.constant0._ZN2at6native18elementwise_kernelILi128ELi2EZNS0_22gpu_kernel_impl_nocastINS0_13BinaryFunctorIiiiNS0_16BitwiseOrFunctorIiEEEEEEvRNS_18TensorIteratorBaseERKT_EUliE_EEviT1_ --------------------------
	.section	.nv.constant0._ZN2at6native18elementwise_kernelILi128ELi2EZNS0_22gpu_kernel_impl_nocastINS0_13BinaryFunctorIiiiNS0_16BitwiseOrFunctorIiEEEEEEvRNS_18TensorIteratorBaseERKT_EUliE_EEviT1_,"a",@progbits
	.sectionflags	@""
	.align	4
.nv.constant0._ZN2at6native18elementwise_kernelILi128ELi2EZNS0_22gpu_kernel_impl_nocastINS0_13BinaryFunctorIiiiNS0_16BitwiseOrFunctorIiEEEEEEvRNS_18TensorIteratorBaseERKT_EUliE_EEviT1_:
	.zero		1552


//--------------------- .nv.constant0._ZN2at6native27unrolled_elementwise_kernelINS0_13BinaryFunctorIiiiNS0_16BitwiseOrFunctorIiEEEESt5arrayIPcLm3EELi4E23TrivialOffsetCalculatorILi2EjES9_ILi1EjENS0_6memory15LoadWithoutCastENSC_16StoreWithoutCastEEEviT_T0_T2_T3_T4_T5_ --------------------------
	.section	.nv.constant0._ZN2at6native27unrolled_elementwise_kernelINS0_13BinaryFunctorIiiiNS0_16BitwiseOrFunctorIiEEEESt5arrayIPcLm3EELi4E23TrivialOffsetCalculatorILi2EjES9_ILi1EjENS0_6memory15LoadWithoutCastENSC_16StoreWithoutCastEEEviT_T0_T2_T3_T4_T5_,"a",@progbits
	.sectionflags	@""
	.align	4
.nv.constant0._ZN2at6native27unrolled_elementwise_kernelINS0_13BinaryFunctorIiiiNS0_16BitwiseOrFunctorIiEEEESt5arrayIPcLm3EELi4E23TrivialOffsetCalculatorILi2EjES9_ILi1EjENS0_6memory15LoadWithoutCastENSC_16StoreWithoutCastEEEviT_T0_T2_T3_T4_T5_:
	.zero		932


//--------------------- .nv.constant0._ZN2at6native29vectorized_elementwise_kernelILi2ENS0_13BinaryFunctorIiiiNS0_16BitwiseOrFunctorIiEEEESt5arrayIPcLm3EEEEviT0_T1_ --------------------------
	.section	.nv.constant0._ZN2at6native29vectorized_elementwise_kernelILi2ENS0_13BinaryFunctorIiiiNS0_16BitwiseOrFunctorIiEEEESt5arrayIPcLm3EEEEviT0_T1_,"a",@progbits
	.sectionflags	@""
	.align	4
.nv.constant0._ZN2at6native29vectorized_elementwise_kernelILi2ENS0_13BinaryFunctorIiiiNS0_16BitwiseOrFunctorIiEEEESt5arrayIPcLm3EEEEviT0_T1_:
	.zero		928


//--------------------- .nv.constant0._ZN2at6native29vectorized_elementwise_kernelILi4ENS0_13BinaryFunctorIiiiNS0_16BitwiseOrFunctorIiEEEESt5arrayIPcLm3EEEEviT0_T1_ --------------------------
	.section	.nv.constant0._ZN2at6native29vectorized_elementwise_kernelILi4ENS0_13BinaryFunctorIiiiNS0_16BitwiseOrFunctorIiEEEESt5arrayIPcLm3EEEEviT0_T1_,"a",@progbits
	.sectionflags	@""
	.align	4
.nv.constant0._ZN2at6native29vectorized_elementwise_kernelILi4ENS0_13BinaryFunctorIiiiNS0_16BitwiseOrFunctorIiEEEESt5arrayIPcLm3EEEEviT0_T1_:
	.zero		928


//--------------------- .nv.constant0._ZN2at6native29vectorized_elementwise_kernelILi8ENS0_13BinaryFunctorIiiiNS0_16BitwiseOrFunctorIiEEEESt5arrayIPcLm3EEEEviT0_T1_ --------------------------
	.section	.nv.constant0._ZN2at6native29vectorized_elementwise_kernelILi8ENS0_13BinaryFunctorIiiiNS0_16BitwiseOrFunctorIiEEEESt5arrayIPcLm3EEEEviT0_T1_,"a",@progbits
	.sectionflags	@""
	.align	4
.nv.constant0._ZN2at6native29vectorized_elementwise_kernelILi8ENS0_13BinaryFunctorIiiiNS0_16BitwiseOrFunctorIiEEEESt5arrayIPcLm3EEEEviT0_T1_:
	.zero		928


//--------------------- .nv.constant0._ZN2at6native18elementwise_kernelILi128ELi4EZNS0_15gpu_kernel_implINS0_13AUnaryFunctorIaaaNS0_16BitwiseOrFunctorIaEEEEEEvRNS_18TensorIteratorBaseERKT_EUliE_EEviT1_ --------------------------
	.section	.nv.constant0._ZN2at6native18elementwise_kernelILi128ELi4EZNS0_15gpu_kernel_implINS0_13AUnaryFunctorIaaaNS0_16BitwiseOrFunctorIaEEEEEEvRNS_18TensorIteratorBaseERKT_EUliE_EEviT1_,"a",@progbits
	.sectionflags	@""
	.align	4
.nv.constant0._ZN2at6native18elementwise_kernelILi128ELi4EZNS0_15gpu_kernel_implINS0_13AUnaryFunctorIaaaNS0_16BitwiseOrFunctorIaEEEEEEvRNS_18TensorIteratorBaseERKT_EUliE_EEviT1_:
	.zero		1440


//--------------------- .nv.constant0._ZN2at6native27unrolled_elementwise_kernelINS0_13AUnaryFunctorIaaaNS0_16BitwiseOrFunctorIaEEEESt5arrayIPcLm2EELi4E23TrivialOffsetCalculatorILi1EjESA_NS0_6memory12LoadWithCastILi1EEENSB_13StoreWithCastILi1EEEEEviT_T0_T2_T3_T4_T5_ --------------------------
	.section	.nv.constant0._ZN2at6native27unrolled_elementwise_kernelINS0_13AUnaryFunctorIaaaNS0_16BitwiseOrFunctorIaEEEESt5arrayIPcLm2EELi4E23TrivialOffsetCalculatorILi1EjESA_NS0_6memory12LoadWithCastILi1EEENSB_13StoreWithCastILi1EEEEEviT_T0_T2_T3_T4_T5_,"a",@progbits
	.sectionflags	@""
	.align	4
.nv.constant0._ZN2at6native27unrolled_elementwise_kernelINS0_13AUnaryFunctorIaaaNS0_16BitwiseOrFunctorIaEEEESt5arrayIPcLm2EELi4E23TrivialOffsetCalculatorILi1EjESA_NS0_6memory12LoadWithCastILi1EEENSB_13StoreWithCastILi1EEEEEviT_T0_T2_T3_T4_T5_:
	.zero		940


//--------------------- .nv.constant0._ZN2at6native18elementwise_kernelILi128ELi4EZNS0_22gpu_kernel_impl_nocastINS0_13AUnaryFunctorIaaaNS0_16BitwiseOrFunctorIaEEEEEEvRNS_18TensorIteratorBaseERKT_EUliE_EEviT1_ --------------------------
	.section	.nv.constant0._ZN2at6native18elementwise_kernelILi128ELi4EZNS0_22gpu_kernel_impl_nocastINS0_13AUnaryFunctorIaaaNS0_16BitwiseOrFunctorIaEEEEEEvRNS_18TensorIteratorBaseERKT_EUliE_EEviT1_,"a",@progbits
	.sectionflags	@""
	.align	4
.nv.constant0._ZN2at6native18elementwise_kernelILi128ELi4EZNS0_22gpu_kernel_impl_nocastINS0_13AUnaryFunctorIaaaNS0_16BitwiseOrFunctorIaEEEEEEvRNS_18TensorIteratorBaseERKT_EUliE_EEviT1_:
	.zero		1440


//--------------------- .nv.constant0._ZN2at6native27unrolled_elementwise_kernelINS0_13AUnaryFunctorIaaaNS0_16BitwiseOrFunctorIaEEEESt5arrayIPcLm2EELi4E23TrivialOffsetCalculatorILi1EjESA_NS0_6memory15LoadWithoutCastENSB_16StoreWithoutCastEEEviT_T0_T2_T3_T4_T5_ --------------------------
	.section	.nv.constant0._ZN2at6native27unrolled_elementwise_kernelINS0_13AUnaryFunctorIaaaNS0_16BitwiseOrFunctorIaEEEESt5arrayIPcLm2EELi4E23TrivialOffsetCalculatorILi1EjESA_NS0_6memory15LoadWithoutCastENSB_16StoreWithoutCastEEEviT_T0_T2_T3_T4_T5_,"a",@progbits
	.sectionflags	@""
	.align	4
.nv.constant0._ZN2at6native27unrolled_elementwise_kernelINS0_13AUnaryFunctorIaaaNS0_16BitwiseOrFunctorIaEEEESt5arrayIPcLm2EELi4E23TrivialOffsetCalculatorILi1EjESA_NS0_6memory15LoadWithoutCastENSB_16StoreWithoutCastEEEviT_T0_T2_T3_T4_T5_:
	.zero		924


//--------------------- .nv.constant0._ZN2at6native29vectorized_elementwise_kernelILi2ENS0_13AUnaryFunctorIaaaNS0_16BitwiseOrFunctorIaEEEESt5arrayIPcLm2EEEEviT0_T1_ --------------------------
	.section	.nv.constant0._ZN2at6native29vectorized_elementwise_kernelILi2ENS0_13AUnaryFunctorIaaaNS0_16BitwiseOrFunctorIaEEEESt5arrayIPcLm2EEEEviT0_T1_,"a",@progbits
	.sectionflags	@""
	.align	4
.nv.constant0._ZN2at6native29vectorized_elementwise_kernelILi2ENS0_13AUnaryFunctorIaaaNS0_16BitwiseOrFunctorIaEEEESt5arrayIPcLm2EEEEviT0_T1_:
	.zero		920


//--------------------- .nv.constant0._ZN2at6native29vectorized_elementwise_kernelILi4ENS0_13AUnaryFunctorIaaaNS0_16BitwiseOrFunctorIaEEEESt5arrayIPcLm2EEEEviT0_T1_ --------------------------
	.section	.nv.constant0._ZN2at6native29vectorized_elementwise_kernelILi4ENS0_13AUnaryFunctorIaaaNS0_16BitwiseOrFunctorIaEEEESt5arrayIPcLm2EEEEviT0_T1_,"a",@progbits
	.sectionflags	@""
	.align	4
.nv.constant0._ZN2at6native29vectorized_elementwise_kernelILi4ENS0_13AUnaryFunctorIaaaNS0_16BitwiseOrFunctorIaEEEESt5arrayIPcLm2EEEEviT0_T1_:
	.zero		920


//--------------------- .nv.constant0._ZN2at6native29vectorized_elementwise_kernelILi8ENS0_13AUnaryFunctorIaaaNS0_16BitwiseOrFunctorIaEEEESt5arrayIPcLm2EEEEviT0_T1_ --------------------------
	.section	.nv.constant0._ZN2at6native29vectorized_elementwise_kernelILi8ENS0_13AUnaryFunctorIaaaNS0_16BitwiseOrFunctorIaEEEESt5arrayIPcLm2EEEEviT0_T1_,"a",@progbits
	.sectionflags	@""
	.align	4
.nv.constant0._ZN2at6native29vectorized_elementwise_kernelILi8ENS0_13AUnaryFunctorIaaaNS0_16BitwiseOrFunctorIaEEEESt5arrayIPcLm2EEEEviT0_T1_:
	.zero		920


//--------------------- .nv.constant0._ZN2at6native18elementwise_kernelILi128ELi4EZNS0_15gpu_kernel_implINS0_13BinaryFunctorIaaaNS0_16BitwiseOrFunctorIaEEEEEEvRNS_18TensorIteratorBaseERKT_EUliE_EEviT1_ --------------------------
	.section	.nv.constant0._ZN2at6native18elementwise_kernelILi128ELi4EZNS0_15gpu_kernel_implINS0_13BinaryFunctorIaaaNS0_16BitwiseOrFunctorIaEEEEEEvRNS_18TensorIteratorBaseERKT_EUliE_EEviT1_,"a",@progbits
	.sectionflags	@""
	.align	4
.nv.constant0._ZN2at6native18elementwise_kernelILi128ELi4EZNS0_15gpu_kernel_implINS0_13BinaryFunctorIaaaNS0_16BitwiseOrFunctorIaEEEEEEvRNS_18TensorIteratorBaseERKT_EUliE_EEviT1_:
	.zero		1552


//--------------------- .nv.constant0._ZN2at6native27unrolled_elementwise_kernelINS0_13BinaryFunctorIaaaNS0_16BitwiseOrFunctorIaEEEESt5arrayIPcLm3EELi4E23TrivialOffsetCalculatorILi2EjES9_ILi1EjENS0_6memory12LoadWithCastILi2EEENSC_13StoreWithCastILi1EEEEEviT_T0_T2_T3_T4_T5_ --------------------------
	.section	.nv.constant0._ZN2at6native27unrolled_elementwise_kernelINS0_13BinaryFunctorIaaaNS0_16BitwiseOrFunctorIaEEEESt5arrayIPcLm3EELi4E23TrivialOffsetCalculatorILi2EjES9_ILi1EjENS0_6memory12LoadWithCastILi2EEENSC_13StoreWithCastILi1EEEEEviT_T0_T2_T3_T4_T5_,"a",@progbits
	.sectionflags	@""
	.align	4
.nv.constant0._ZN2at6native27unrolled_elementwise_kernelINS0_13BinaryFunctorIaaaNS0_16BitwiseOrFunctorIaEEEESt5arrayIPcLm3EELi4E23TrivialOffsetCalculatorILi2EjES9_ILi1EjENS0_6memory12LoadWithCastILi2EEENSC_13StoreWithCastILi1EEEEEviT_T0_T2_T3_T4_T5_:
	.zero		952


//--------------------- .nv.constant0._ZN2at6native18elementwise_kernelILi128ELi4EZNS0_22gpu_kernel_impl_nocastINS0_13BinaryFunctorIaaaNS0_16BitwiseOrFunctorIaEEEEEEvRNS_18TensorIteratorBaseERKT_EUliE_EEviT1_ --------------------------
	.section	.nv.constant0._ZN2at6native18elementwise_kernelILi128ELi4EZNS0_22gpu_kernel_impl_nocastINS0_13BinaryFunctorIaaaNS0_16BitwiseOrFunctorIaEEEEEEvRNS_18TensorIteratorBaseERKT_EUliE_EEviT1_,"a",@progbits
	.sectionflags	@""
	.align	4
.nv.constant0._ZN2at6native18elementwise_kernelILi128ELi4EZNS0_22gpu_kernel_impl_nocastINS0_13BinaryFunctorIaaaNS0_16BitwiseOrFunctorIaEEEEEEvRNS_18TensorIteratorBaseERKT_EUliE_EEviT1_:
	.zero		1552


//--------------------- .nv.constant0._ZN2at6native27unrolled_elementwise_kernelINS0_13BinaryFunctorIaaaNS0_16BitwiseOrFunctorIaEEEESt5arrayIPcLm3EELi4E23TrivialOffsetCalculatorILi2EjES9_ILi1EjENS0_6memory15LoadWithoutCastENSC_16StoreWithoutCastEEEviT_T0_T2_T3_T4_T5_ --------------------------
	.section	.nv.constant0._ZN2at6native27unrolled_elementwise_kernelINS0_13BinaryFunctorIaaaNS0_16BitwiseOrFunctorIaEEEESt5arrayIPcLm3EELi4E23TrivialOffsetCalculatorILi2EjES9_ILi1EjENS0_6memory15LoadWithoutCastENSC_16StoreWithoutCastEEEviT_T0_T2_T3_T4_T5_,"a",@progbits
	.sectionflags	@""
	.align	4
.nv.constant0._ZN2at6native27unrolled_elementwise_kernelINS0_13BinaryFunctorIaaaNS0_16BitwiseOrFunctorIaEEEESt5arrayIPcLm3EELi4E23TrivialOffsetCalculatorILi2EjES9_ILi1EjENS0_6memory15LoadWithoutCastENSC_16StoreWithoutCastEEEviT_T0_T2_T3_T4_T5_:
	.zero		932


//--------------------- .nv.constant0._ZN2at6native29vectorized_elementwise_kernelILi2ENS0_13BinaryFunctorIaaaNS0_16BitwiseOrFunctorIaEEEESt5arrayIPcLm3EEEEviT0_T1_ --------------------------
	.section	.nv.constant0._ZN2at6native29vectorized_elementwise_kernelILi2ENS0_13BinaryFunctorIaaaNS0_16BitwiseOrFunctorIaEEEESt5arrayIPcLm3EEEEviT0_T1_,"a",@progbits
	.sectionflags	@""
	.align	4
.nv.constant0._ZN2at6native29vectorized_elementwise_kernelILi2ENS0_13BinaryFunctorIaaaNS0_16BitwiseOrFunctorIaEEEESt5arrayIPcLm3EEEEviT0_T1_:
	.zero		928


//--------------------- .nv.constant0._ZN2at6native29vectorized_elementwise_kernelILi4ENS0_13BinaryFunctorIaaaNS0_16BitwiseOrFunctorIaEEEESt5arrayIPcLm3EEEEviT0_T1_ --------------------------
	.section	.nv.constant0._ZN2at6native29vectorized_elementwise_kernelILi4ENS0_13BinaryFunctorIaaaNS0_16BitwiseOrFunctorIaEEEESt5arrayIPcLm3EEEEviT0_T1_,"a",@progbits
	.sectionflags	@""
	.align	4
.nv.constant0._ZN2at6native29vectorized_elementwise_kernelILi4ENS0_13BinaryFunctorIaaaNS0_16BitwiseOrFunctorIaEEEESt5arrayIPcLm3EEEEviT0_T1_:
	.zero		928


//--------------------- .nv.constant0._ZN2at6native29vectorized_elementwise_kernelILi8ENS0_13BinaryFunctorIaaaNS0_16BitwiseOrFunctorIaEEEESt5arrayIPcLm3EEEEviT0_T1_ --------------------------
	.section	.nv.constant0._ZN2at6native29vectorized_elementwise_kernelILi8ENS0_13BinaryFunctorIaaaNS0_16BitwiseOrFunctorIaEEEESt5arrayIPcLm3EEEEviT0_T1_,"a",@progbits
	.sectionflags	@""
	.align	4
.nv.constant0._ZN2at6native29vectorized_elementwise_kernelILi8ENS0_13BinaryFunctorIaaaNS0_16BitwiseOrFunctorIaEEEESt5arrayIPcLm3EEEEviT0_T1_:
	.zero		928


//--------------------- .nv.constant0._ZN2at6native18elementwise_kernelILi128ELi4EZNS0_15gpu_kernel_implINS0_13AUnaryFunctorIhhhNS0_16BitwiseOrFunctorIhEEEEEEvRNS_18TensorIteratorBaseERKT_EUliE_EEviT1_ --------------------------
	.section	.nv.constant0._ZN2at6native18elementwise_kernelILi128ELi4EZNS0_15gpu_kernel_implINS0_13AUnaryFunctorIhhhNS0_16BitwiseOrFunctorIhEEEEEEvRNS_18TensorIteratorBaseERKT_EUliE_EEviT1_,"a",@progbits
	.sectionflags	@""
	.align	4
.nv.constant0._ZN2at6native18elementwise_kernelILi128ELi4EZNS0_15gpu_kernel_implINS0_13AUnaryFunctorIhhhNS0_16BitwiseOrFunctorIhEEEEEEvRNS_18TensorIteratorBaseERKT_EUliE_EEviT1_:
	.zero		1440


//--------------------- .nv.constant0._ZN2at6native27unrolled_elementwise_kernelINS0_13AUnaryFunctorIhhhNS0_16BitwiseOrFunctorIhEEEESt5arrayIPcLm2EELi4E23TrivialOffsetCalculatorILi1EjESA_NS0_6memory12LoadWithCastILi1EEENSB_13StoreWithCastILi1EEEEEviT_T0_T2_T3_T4_T5_ --------------------------
	.section	.nv.constant0._ZN2at6native27unrolled_elementwise_kernelINS0_13AUnaryFunctorIhhhNS0_16BitwiseOrFunctorIhEEEESt5arrayIPcLm2EELi4E23TrivialOffsetCalculatorILi1EjESA_NS0_6memory12LoadWithCastILi1EEENSB_13StoreWithCastILi1EEEEEviT_T0_T2_T3_T4_T5_,"a",@progbits
	.sectionflags	@""
	.align	4
.nv.constant0._ZN2at6native27unrolled_elementwise_kernelINS0_13AUnaryFunctorIhhhNS0_16BitwiseOrFunctorIhEEEESt5arrayIPcLm2EELi4E23TrivialOffsetCalculatorILi1EjESA_NS0_6memory12LoadWithCastILi1EEENSB_13StoreWithCastILi1EEEEEviT_T0_T2_T3_T4_T5_:
	.zero		940


//--------------------- .nv.constant0._ZN2at6native18elementwise_kernelILi128ELi4EZNS0_22gpu_kernel_impl_nocastINS0_13AUnaryFunctorIhhhNS0_16BitwiseOrFunctorIhEEEEEEvRNS_18TensorIteratorBaseERKT_EUliE_EEviT1_ --------------------------
	.section	.nv.constant0._ZN2at6native18elementwise_kernelILi128ELi4EZNS0_22gpu_kernel_impl_nocastINS0_13AUnaryFunctorIhhhNS0_16BitwiseOrFunctorIhEEEEEEvRNS_18TensorIteratorBaseERKT_EUliE_EEviT1_,"a",@progbits
	.sectionflags	@""
	.align	4
.nv.constant0._ZN2at6native18elementwise_kernelILi128ELi4EZNS0_22gpu_kernel_impl_nocastINS0_13AUnaryFunctorIhhhNS0_16BitwiseOrFunctorIhEEEEEEvRNS_18TensorIteratorBaseERKT_EUliE_EEviT1_:
	.zero		1440


//--------------------- .nv.constant0._ZN2at6native27unrolled_elementwise_kernelINS0_13AUnaryFunctorIhhhNS0_16BitwiseOrFunctorIhEEEESt5arrayIPcLm2EELi4E23TrivialOffsetCalculatorILi1EjESA_NS0_6memory15LoadWithoutCastENSB_16StoreWithoutCastEEEviT_T0_T2_T3_T4_T5_ --------------------------
	.section	.nv.constant0._ZN2at6native27unrolled_elementwise_kernelINS0_13AUnaryFunctorIhhhNS0_16BitwiseOrFunctorIhEEEESt5arrayIPcLm2EELi4E23TrivialOffsetCalculatorILi1EjESA_NS0_6memory15LoadWithoutCastENSB_16StoreWithoutCastEEEviT_T0_T2_T3_T4_T5_,"a",@progbits
	.sectionflags	@""
	.align	4
.nv.constant0._ZN2at6native27unrolled_elementwise_kernelINS0_13AUnaryFunctorIhhhNS0_16BitwiseOrFunctorIhEEEESt5arrayIPcLm2EELi4E23TrivialOffsetCalculatorILi1EjESA_NS0_6memory15LoadWithoutCastENSB_16StoreWithoutCastEEEviT_T0_T2_T3_T4_T5_:
	.zero		924


//--------------------- .nv.constant0._ZN2at6native29vectorized_elementwise_kernelILi2ENS0_13AUnaryFunctorIhhhNS0_16BitwiseOrFunctorIhEEEESt5arrayIPcLm2EEEEviT0_T1_ --------------------------
	.section	.nv.constant0._ZN2at6native29vectorized_elementwise_kernelILi2ENS0_13AUnaryFunctorIhhhNS0_16BitwiseOrFunctorIhEEEESt5arrayIPcLm2EEEEviT0_T1_,"a",@progbits
	.sectionflags	@""
	.align	4
.nv.constant0._ZN2at6native29vectorized_elementwise_kernelILi2ENS0_13AUnaryFunctorIhhhNS0_16BitwiseOrFunctorIhEEEESt5arrayIPcLm2EEEEviT0_T1_:
	.zero		920


//--------------------- .nv.constant0._ZN2at6native29vectorized_elementwise_kernelILi4ENS0_13AUnaryFunctorIhhhNS0_16BitwiseOrFunctorIhEEEESt5arrayIPcLm2EEEEviT0_T1_ --------------------------
	.section	.nv.constant0._ZN2at6native29vectorized_elementwise_kernelILi4ENS0_13AUnaryFunctorIhhhNS0_16BitwiseOrFunctorIhEEEESt5arrayIPcLm2EEEEviT0_T1_,"a",@progbits
	.sectionflags	@""
	.align	4
.nv.constant0._ZN2at6native29vectorized_elementwise_kernelILi4ENS0_13AUnaryFunctorIhhhNS0_16BitwiseOrFunctorIhEEEESt5arrayIPcLm2EEEEviT0_T1_:
	.zero		920


//--------------------- .nv.constant0._ZN2at6native29vectorized_elementwise_kernelILi8ENS0_13AUnaryFunctorIhhhNS0_16BitwiseOrFunctorIhEEEESt5arrayIPcLm2EEEEviT0_T1_ --------------------------
	.section	.nv.constant0._ZN2at6native29vectorized_elementwise_kernelILi8ENS0_13AUnaryFunctorIhhhNS0_16BitwiseOrFunctorIhEEEESt5arrayIPcLm2EEEEviT0_T1_,"a",@progbits
	.sectionflags	@""
	.align	4
.nv.constant0._ZN2at6native29vectorized_elementwise_kernelILi8ENS0_13AUnaryFunctorIhhhNS0_16BitwiseOrFunctorIhEEEESt5arrayIPcLm2EEEEviT0_T1_:
	.zero		920


//--------------------- .nv.constant0._ZN2at6native18elementwise_kernelILi128ELi4EZNS0_15gpu_kernel_implINS0_13BinaryFunctorIhhhNS0_16BitwiseOrFunctorIhEEEEEEvRNS_18TensorIteratorBaseERKT_EUliE_EEviT1_ --------------------------
	.section	.nv.constant0._ZN2at6native18elementwise_kernelILi128ELi4EZNS0_15gpu_kernel_implINS0_13BinaryFunctorIhhhNS0_16BitwiseOrFunctorIhEEEEEEvRNS_18TensorIteratorBaseERKT_EUliE_EEviT1_,"a",@progbits
	.sectionflags	@""
	.align	4
.nv.constant0._ZN2at6native18elementwise_kernelILi128ELi4EZNS0_15gpu_kernel_implINS0_13BinaryFunctorIhhhNS0_16BitwiseOrFunctorIhEEEEEEvRNS_18TensorIteratorBaseERKT_EUliE_EEviT1_:
	.zero		1552


//--------------------- .nv.constant0._ZN2at6native27unrolled_elementwise_kernelINS0_13BinaryFunctorIhhhNS0_16BitwiseOrFunctorIhEEEESt5arrayIPcLm3EELi4E23TrivialOffsetCalculatorILi2EjES9_ILi1EjENS0_6memory12LoadWithCastILi2EEENSC_13StoreWithCastILi1EEEEEviT_T0_T2_T3_T4_T5_ --------------------------
	.section	.nv.constant0._ZN2at6native27unrolled_elementwise_kernelINS0_13BinaryFunctorIhhhNS0_16BitwiseOrFunctorIhEEEESt5arrayIPcLm3EELi4E23TrivialOffsetCalculatorILi2EjES9_ILi1EjENS0_6memory12LoadWithCastILi2EEENSC_13StoreWithCastILi1EEEEEviT_T0_T2_T3_T4_T5_,"a",@progbits
	.sectionflags	@""
	.align	4
.nv.constant0._ZN2at6native27unrolled_elementwise_kernelINS0_13BinaryFunctorIhhhNS0_16BitwiseOrFunctorIhEEEESt5arrayIPcLm3EELi4E23TrivialOffsetCalculatorILi2EjES9_ILi1EjENS0_6memory12LoadWithCastILi2EEENSC_13StoreWithCastILi1EEEEEviT_T0_T2_T3_T4_T5_:
	.zero		952


//--------------------- .nv.constant0._ZN2at6native18elementwise_kernelILi128ELi4EZNS0_22gpu_kernel_impl_nocastINS0_13BinaryFunctorIhhhNS0_16BitwiseOrFunctorIhEEEEEEvRNS_18TensorIteratorBaseERKT_EUliE_EEviT1_ --------------------------
	.section	.nv.constant0._ZN2at6native18elementwise_kernelILi128ELi4EZNS0_22gpu_kernel_impl_nocastINS0_13BinaryFunctorIhhhNS0_16BitwiseOrFunctorIhEEEEEEvRNS_18TensorIteratorBaseERKT_EUliE_EEviT1_,"a",@progbits
	.sectionflags	@""
	.align	4
.nv.constant0._ZN2at6native18elementwise_kernelILi128ELi4EZNS0_22gpu_kernel_impl_nocastINS0_13BinaryFunctorIhhhNS0_16BitwiseOrFunctorIhEEEEEEvRNS_18TensorIteratorBaseERKT_EUliE_EEviT1_:
	.zero		1552


//--------------------- .nv.constant0._ZN2at6native27unrolled_elementwise_kernelINS0_13BinaryFunctorIhhhNS0_16BitwiseOrFunctorIhEEEESt5arrayIPcLm3EELi4E23TrivialOffsetCalculatorILi2EjES9_ILi1EjENS0_6memory15LoadWithoutCastENSC_16StoreWithoutCastEEEviT_T0_T2_T3_T4_T5_ --------------------------
	.section	.nv.constant0._ZN2at6native27unrolled_elementwise_kernelINS0_13BinaryFunctorIhhhNS0_16BitwiseOrFunctorIhEEEESt5arrayIPcLm3EELi4E23TrivialOffsetCalculatorILi2EjES9_ILi1EjENS0_6memory15LoadWithoutCastENSC_16StoreWithoutCastEEEviT_T0_T2_T3_T4_T5_,"a",@progbits
	.sectionflags	@""
	.align	4
.nv.constant0._ZN2at6native27unrolled_elementwise_kernelINS0_13BinaryFunctorIhhhNS0_16BitwiseOrFunctorIhEEEESt5arrayIPcLm3EELi4E23TrivialOffsetCalculatorILi2EjES9_ILi1EjENS0_6memory15LoadWithoutCastENSC_16StoreWithoutCastEEEviT_T0_T2_T3_T4_T5_:
	.zero		932


//--------------------- .nv.constant0._ZN2at6native29vectorized_elementwise_kernelILi2ENS0_13BinaryFunctorIhhhNS0_16BitwiseOrFunctorIhEEEESt5arrayIPcLm3EEEEviT0_T1_ --------------------------
	.section	.nv.constant0._ZN2at6native29vectorized_elementwise_kernelILi2ENS0_13BinaryFunctorIhhhNS0_16BitwiseOrFunctorIhEEEESt5arrayIPcLm3EEEEviT0_T1_,"a",@progbits
	.sectionflags	@""
	.align	4
.nv.constant0._ZN2at6native29vectorized_elementwise_kernelILi2ENS0_13BinaryFunctorIhhhNS0_16BitwiseOrFunctorIhEEEESt5arrayIPcLm3EEEEviT0_T1_:
	.zero		928


//--------------------- .nv.constant0._ZN2at6native29vectorized_elementwise_kernelILi4ENS0_13BinaryFunctorIhhhNS0_16BitwiseOrFunctorIhEEEESt5arrayIPcLm3EEEEviT0_T1_ --------------------------
	.section	.nv.constant0._ZN2at6native29vectorized_elementwise_kernelILi4ENS0_13BinaryFunctorIhhhNS0_16BitwiseOrFunctorIhEEEESt5arrayIPcLm3EEEEviT0_T1_,"a",@progbits
	.sectionflags	@""
	.align	4
.nv.constant0._ZN2at6native29vectorized_elementwise_kernelILi4ENS0_13BinaryFunctorIhhhNS0_16BitwiseOrFunctorIhEEEESt5arrayIPcLm3EEEEviT0_T1_:
	.zero		928


//--------------------- .nv.constant0._ZN2at6native29vectorized_elementwise_kernelILi8ENS0_13BinaryFunctorIhhhNS0_16BitwiseOrFunctorIhEEEESt5arrayIPcLm3EEEEviT0_T1_ --------------------------
	.section	.nv.constant0._ZN2at6native29vectorized_elementwise_kernelILi8ENS0_13BinaryFunctorIhhhNS0_16BitwiseOrFunctorIhEEEESt5arrayIPcLm3EEEEviT0_T1_,"a",@progbits
	.sectionflags	@""
	.align	4
.nv.constant0._ZN2at6native29vectorized_elementwise_kernelILi8ENS0_13BinaryFunctorIhhhNS0_16BitwiseOrFunctorIhEEEESt5arrayIPcLm3EEEEviT0_T1_:
	.zero		928


//--------------------- .nv.constant0._ZN2at6native18elementwise_kernelILi128ELi4EZNS0_15gpu_kernel_implINS0_13AUnaryFunctorIbbbNS0_17BitwiseAndFunctorIbEEEEEEvRNS_18TensorIteratorBaseERKT_EUliE_EEviT1_ --------------------------
	.section	.nv.constant0._ZN2at6native18elementwise_kernelILi128ELi4EZNS0_15gpu_kernel_implINS0_13AUnaryFunctorIbbbNS0_17BitwiseAndFunctorIbEEEEEEvRNS_18TensorIteratorBaseERKT_EUliE_EEviT1_,"a",@progbits
	.sectionflags	@""
	.align	4
.nv.constant0._ZN2at6native18elementwise_kernelILi128ELi4EZNS0_15gpu_kernel_implINS0_13AUnaryFunctorIbbbNS0_17BitwiseAndFunctorIbEEEEEEvRNS_18TensorIteratorBaseERKT_EUliE_EEviT1_:
	.zero		1440


//--------------------- .nv.constant0._ZN2at6native27unrolled_elementwise_kernelINS0_13AUnaryFunctorIbbbNS0_17BitwiseAndFunctorIbEEEESt5arrayIPcLm2EELi4E23TrivialOffsetCalculatorILi1EjESA_NS0_6memory12LoadWithCastILi1EEENSB_13StoreWithCastILi1EEEEEviT_T0_T2_T3_T4_T5_ --------------------------
	.section	.nv.constant0._ZN2at6native27unrolled_elementwise_kernelINS0_13AUnaryFunctorIbbbNS0_17BitwiseAndFunctorIbEEEESt5arrayIPcLm2EELi4E23TrivialOffsetCalculatorILi1EjESA_NS0_6memory12LoadWithCastILi1EEENSB_13StoreWithCastILi1EEEEEviT_T0_T2_T3_T4_T5_,"a",@progbits
	.sectionflags	@""
	.align	4
.nv.constant0._ZN2at6native27unrolled_elementwise_kernelINS0_13AUnaryFunctorIbbbNS0_17BitwiseAndFunctorIbEEEESt5arrayIPcLm2EELi4E23TrivialOffsetCalculatorILi1EjESA_NS0_6memory12LoadWithCastILi1EEENSB_13StoreWithCastILi1EEEEEviT_T0_T2_T3_T4_T5_:
	.zero		940


//--------------------- .nv.constant0._ZN2at6native18elementwise_kernelILi128ELi4EZNS0_22gpu_kernel_impl_nocastINS0_13AUnaryFunctorIbbbNS0_17BitwiseAndFunctorIbEEEEEEvRNS_18TensorIteratorBaseERKT_EUliE_EEviT1_ --------------------------
	.section	.nv.constant0._ZN2at6native18elementwise_kernelILi128ELi4EZNS0_22gpu_kernel_impl_nocastINS0_13AUnaryFunctorIbbbNS0_17BitwiseAndFunctorIbEEEEEEvRNS_18TensorIteratorBaseERKT_EUliE_EEviT1_,"a",@progbits
	.sectionflags	@""
	.align	4
.nv.constant0._ZN2at6native18elementwise_kernelILi128ELi4EZNS0_22gpu_kernel_impl_nocastINS0_13AUnaryFunctorIbbbNS0_17BitwiseAndFunctorIbEEEEEEvRNS_18TensorIteratorBaseERKT_EUliE_EEviT1_:
	.zero		1440


//--------------------- .nv.constant0._ZN2at6native27unrolled_elementwise_kernelINS0_13AUnaryFunctorIbbbNS0_17BitwiseAndFunctorIbEEEESt5arrayIPcLm2EELi4E23TrivialOffsetCalculatorILi1EjESA_NS0_6memory15LoadWithoutCastENSB_16StoreWithoutCastEEEviT_T0_T2_T3_T4_T5_ --------------------------
	.section	.nv.constant0._ZN2at6native27unrolled_elementwise_kernelINS0_13AUnaryFunctorIbbbNS0_17BitwiseAndFunctorIbEEEESt5arrayIPcLm2EELi4E23TrivialOffsetCalculatorILi1EjESA_NS0_6memory15LoadWithoutCastENSB_16StoreWithoutCastEEEviT_T0_T2_T3_T4_T5_,"a",@progbits
	.sectionflags	@""
	.align	4
.nv.constant0._ZN2at6native27unrolled_elementwise_kernelINS0_13AUnaryFunctorIbbbNS0_17BitwiseAndFunctorIbEEEESt5arrayIPcLm2EELi4E23TrivialOffsetCalculatorILi1EjESA_NS0_6memory15LoadWithoutCastENSB_16StoreWithoutCastEEEviT_T0_T2_T3_T4_T5_:
	.zero		924


//--------------------- .nv.constant0._ZN2at6native29vectorized_elementwise_kernelILi2ENS0_13AUnaryFunctorIbbbNS0_17BitwiseAndFunctorIbEEEESt5arrayIPcLm2EEEEviT0_T1_ --------------------------
	.section	.nv.constant0._ZN2at6native29vectorized_elementwise_kernelILi2ENS0_13AUnaryFunctorIbbbNS0_17BitwiseAndFunctorIbEEEESt5arrayIPcLm2EEEEviT0_T1_,"a",@progbits
	.sectionflags	@""
	.align	4
.nv.constant0._ZN2at6native29vectorized_elementwise_kernelILi2ENS0_13AUnaryFunctorIbbbNS0_17BitwiseAndFunctorIbEEEESt5arrayIPcLm2EEEEviT0_T1_:
	.zero		920


//--------------------- .nv.constant0._ZN2at6native29vectorized_elementwise_kernelILi4ENS0_13AUnaryFunctorIbbbNS0_17BitwiseAndFunctorIbEEEESt5arrayIPcLm2EEEEviT0_T1_ --------------------------
	.section	.nv.constant0._ZN2at6native29vectorized_elementwise_kernelILi4ENS0_13AUnaryFunctorIbbbNS0_17BitwiseAndFunctorIbEEEESt5arrayIPcLm2EEEEviT0_T1_,"a",@progbits
	.sectionflags	@""
	.align	4
.nv.constant0._ZN2at6native29vectorized_elementwise_kernelILi4ENS0_13AUnaryFunctorIbbbNS0_17BitwiseAndFunctorIbEEEESt5arrayIPcLm2EEEEviT0_T1_:
	.zero		920


//--------------------- .nv.constant0._ZN2at6native29vectorized_elementwise_kernelILi8ENS0_13AUnaryFunctorIbbbNS0_17BitwiseAndFunctorIbEEEESt5arrayIPcLm2EEEEviT0_T1_ --------------------------
	.section	.nv.constant0._ZN2at6native29vectorized_elementwise_kernelILi8ENS0_13AUnaryFunctorIbbbNS0_17BitwiseAndFunctorIbEEEESt5arrayIPcLm2EEEEviT0_T1_,"a",@progbits
	.sectionflags	@""
	.align	4
.nv.constant0._ZN2at6native29vectorized_elementwise_kernelILi8ENS0_13AUnaryFunctorIbbbNS0_17BitwiseAndFunctorIbEEEESt5arrayIPcLm2EEEEviT0_T1_:
	.zero		920


//--------------------- .nv.constant0._ZN2at6native18elementwise_kernelILi128ELi4EZNS0_15gpu_kernel_implINS0_13BinaryFunctorIbbbNS0_17BitwiseAndFunctorIbEEEEEEvRNS_18TensorIteratorBaseERKT_EUliE_EEviT1_ --------------------------
	.section	.nv.constant0._ZN2at6native18elementwise_kernelILi128ELi4EZNS0_15gpu_kernel_implINS0_13BinaryFunctorIbbbNS0_17BitwiseAndFunctorIbEEEEEEvRNS_18TensorIteratorBaseERKT_EUliE_EEviT1_,"a",@progbits
	.sectionflags	@""
	.align	4
.nv.constant0._ZN2at6native18elementwise_kernelILi128ELi4EZNS0_15gpu_kernel_implINS0_13BinaryFunctorIbbbNS0_17BitwiseAndFunctorIbEEEEEEvRNS_18TensorIteratorBaseERKT_EUliE_EEviT1_:
	.zero		1552


//--------------------- .nv.constant0._ZN2at6native27unrolled_elementwise_kernelINS0_13BinaryFunctorIbbbNS0_17BitwiseAndFunctorIbEEEESt5arrayIPcLm3EELi4E23TrivialOffsetCalculatorILi2EjES9_ILi1EjENS0_6memory12LoadWithCastILi2EEENSC_13StoreWithCastILi1EEEEEviT_T0_T2_T3_T4_T5_ --------------------------
	.section	.nv.constant0._ZN2at6native27unrolled_elementwise_kernelINS0_13BinaryFunctorIbbbNS0_17BitwiseAndFunctorIbEEEESt5arrayIPcLm3EELi4E23TrivialOffsetCalculatorILi2EjES9_ILi1EjENS0_6memory12LoadWithCastILi2EEENSC_13StoreWithCastILi1EEEEEviT_T0_T2_T3_T4_T5_,"a",@progbits
	.sectionflags	@""
	.align	4
.nv.constant0._ZN2at6native27unrolled_elementwise_kernelINS0_13BinaryFunctorIbbbNS0_17BitwiseAndFunctorIbEEEESt5arrayIPcLm3EELi4E23TrivialOffsetCalculatorILi2EjES9_ILi1EjENS0_6memory12LoadWithCastILi2EEENSC_13StoreWithCastILi1EEEEEviT_T0_T2_T3_T4_T5_:
	.zero		952


//--------------------- .nv.constant0._ZN2at6native18elementwise_kernelILi128ELi4EZNS0_22gpu_kernel_impl_nocastINS0_13BinaryFunctorIbbbNS0_17BitwiseAndFunctorIbEEEEEEvRNS_18TensorIteratorBaseERKT_EUliE_EEviT1_ --------------------------
	.section	.nv.constant0._ZN2at6native18elementwise_kernelILi128ELi4EZNS0_22gpu_kernel_impl_nocastINS0_13BinaryFunctorIbbbNS0_17BitwiseAndFunctorIbEEEEEEvRNS_18TensorIteratorBaseERKT_EUliE_EEviT1_,"a",@progbits
	.sectionflags	@""
	.align	4
.nv.constant0._ZN2at6native18elementwise_kernelILi128ELi4EZNS0_22gpu_kernel_impl_nocastINS0_13BinaryFunctorIbbbNS0_17BitwiseAndFunctorIbEEEEEEvRNS_18TensorIteratorBaseERKT_EUliE_EEviT1_:
	.zero		1552


//--------------------- .nv.constant0._ZN2at6native27unrolled_elementwise_kernelINS0_13BinaryFunctorIbbbNS0_17BitwiseAndFunctorIbEEEESt5arrayIPcLm3EELi4E23TrivialOffsetCalculatorILi2EjES9_ILi1EjENS0_6memory15LoadWithoutCastENSC_16StoreWithoutCastEEEviT_T0_T2_T3_T4_T5_ --------------------------
	.section	.nv.constant0._ZN2at6native27unrolled_elementwise_kernelINS0_13BinaryFunctorIbbbNS0_17BitwiseAndFunctorIbEEEESt5arrayIPcLm3EELi4E23TrivialOffsetCalculatorILi2EjES9_ILi1EjENS0_6memory15LoadWithoutCastENSC_16StoreWithoutCastEEEviT_T0_T2_T3_T4_T5_,"a",@progbits
	.sectionflags	@""
	.align	4
.nv.constant0._ZN2at6native27unrolled_elementwise_kernelINS0_13BinaryFunctorIbbbNS0_17BitwiseAndFunctorIbEEEESt5arrayIPcLm3EELi4E23TrivialOffsetCalculatorILi2EjES9_ILi1EjENS0_6memory15LoadWithoutCastENSC_16StoreWithoutCastEEEviT_T0_T2_T3_T4_T5_:
	.zero		932


//--------------------- .nv.constant0._ZN2at6native29vectorized_elementwise_kernelILi2ENS0_13BinaryFunctorIbbbNS0_17BitwiseAndFunctorIbEEEESt5arrayIPcLm3EEEEviT0_T1_ --------------------------
	.section	.nv.constant0._ZN2at6native29vectorized_elementwise_kernelILi2ENS0_13BinaryFunctorIbbbNS0_17BitwiseAndFunctorIbEEEESt5arrayIPcLm3EEEEviT0_T1_,"a",@progbits
	.sectionflags	@""
	.align	4
.nv.constant0._ZN2at6native29vectorized_elementwise_kernelILi2ENS0_13BinaryFunctorIbbbNS0_17BitwiseAndFunctorIbEEEESt5arrayIPcLm3EEEEviT0_T1_:
	.zero		928


//--------------------- .nv.constant0._ZN2at6native29vectorized_elementwise_kernelILi4ENS0_13BinaryFunctorIbbbNS0_17BitwiseAndFunctorIbEEEESt5arrayIPcLm3EEEEviT0_T1_ --------------------------
	.section	.nv.constant0._ZN2at6native29vectorized_elementwise_kernelILi4ENS0_13BinaryFunctorIbbbNS0_17BitwiseAndFunctorIbEEEESt5arrayIPcLm3EEEEviT0_T1_,"a",@progbits
	.sectionflags	@""
	.align	4
.nv.constant0._ZN2at6native29vectorized_elementwise_kernelILi4ENS0_13BinaryFunctorIbbbNS0_17BitwiseAndFunctorIbEEEESt5arrayIPcLm3EEEEviT0_T1_:
	.zero		928


//--------------------- .nv.constant0._ZN2at6native29vectorized_elementwise_kernelILi8ENS0_13BinaryFunctorIbbbNS0_17BitwiseAndFunctorIbEEEESt5arrayIPcLm3EEEEviT0_T1_ --------------------------
	.section	.nv.constant0._ZN2at6native29vectorized_elementwise_kernelILi8ENS0_13BinaryFunctorIbbbNS0_17BitwiseAndFunctorIbEEEESt5arrayIPcLm3EEEEviT0_T1_,"a",@progbits
	.sectionflags	@""
	.align	4
.nv.constant0._ZN2at6native29vectorized_elementwise_kernelILi8ENS0_13BinaryFunctorIbbbNS0_17BitwiseAndFunctorIbEEEESt5arrayIPcLm3EEEEviT0_T1_:
	.zero		928


//--------------------- .nv.constant0._ZN2at6native18elementwise_kernelILi128ELi4EZNS0_15gpu_kernel_implINS0_13AUnaryFunctorIsssNS0_17BitwiseAndFunctorIsEEEEEEvRNS_18TensorIteratorBaseERKT_EUliE_EEviT1_ --------------------------
	.section	.nv.constant0._ZN2at6native18elementwise_kernelILi128ELi4EZNS0_15gpu_kernel_implINS0_13AUnaryFunctorIsssNS0_17BitwiseAndFunctorIsEEEEEEvRNS_18TensorIteratorBaseERKT_EUliE_EEviT1_,"a",@progbits
	.sectionflags	@""
	.align	4
.nv.constant0._ZN2at6native18elementwise_kernelILi128ELi4EZNS0_15gpu_kernel_implINS0_13AUnaryFunctorIsssNS0_17BitwiseAndFunctorIsEEEEEEvRNS_18TensorIteratorBaseERKT_EUliE_EEviT1_:
	.zero		1440


//--------------------- .nv.constant0._ZN2at6native27unrolled_elementwise_kernelINS0_13AUnaryFunctorIsssNS0_17BitwiseAndFunctorIsEEEESt5arrayIPcLm2EELi4E23TrivialOffsetCalculatorILi1EjESA_NS0_6memory12LoadWithCastILi1EEENSB_13StoreWithCastILi1EEEEEviT_T0_T2_T3_T4_T5_ --------------------------
	.section	.nv.constant0._ZN2at6native27unrolled_elementwise_kernelINS0_13AUnaryFunctorIsssNS0_17BitwiseAndFunctorIsEEEESt5arrayIPcLm2EELi4E23TrivialOffsetCalculatorILi1EjESA_NS0_6memory12LoadWithCastILi1EEENSB_13StoreWithCastILi1EEEEEviT_T0_T2_T3_T4_T5_,"a",@progbits
	.sectionflags	@""
	.align	4
.nv.constant0._ZN2at6native27unrolled_elementwise_kernelINS0_13AUnaryFunctorIsssNS0_17BitwiseAndFunctorIsEEEESt5arrayIPcLm2EELi4E23TrivialOffsetCalculatorILi1EjESA_NS0_6memory12LoadWithCastILi1EEENSB_13StoreWithCastILi1EEEEEviT_T0_T2_T3_T4_T5_:
	.zero		940


//--------------------- .nv.constant0._ZN2at6native18elementwise_kernelILi128ELi4EZNS0_22gpu_kernel_impl_nocastINS0_13AUnaryFunctorIsssNS0_17BitwiseAndFunctorIsEEEEEEvRNS_18TensorIteratorBaseERKT_EUliE_EEviT1_ --------------------------
	.section	.nv.constant0._ZN2at6native18elementwise_kernelILi128ELi4EZNS0_22gpu_kernel_impl_nocastINS0_13AUnaryFunctorIsssNS0_17BitwiseAndFunctorIsEEEEEEvRNS_18TensorIteratorBaseERKT_EUliE_EEviT1_,"a",@progbits
	.sectionflags	@""
	.align	4
.nv.constant0._ZN2at6native18elementwise_kernelILi128ELi4EZNS0_22gpu_kernel_impl_nocastINS0_13AUnaryFunctorIsssNS0_17BitwiseAndFunctorIsEEEEEEvRNS_18TensorIteratorBaseERKT_EUliE_EEviT1_:
	.zero		1440


//--------------------- .nv.constant0._ZN2at6native27unrolled_elementwise_kernelINS0_13AUnaryFunctorIsssNS0_17BitwiseAndFunctorIsEEEESt5arrayIPcLm2EELi4E23TrivialOffsetCalculatorILi1EjESA_NS0_6memory15LoadWithoutCastENSB_16StoreWithoutCastEEEviT_T0_T2_T3_T4_T5_ --------------------------
	.section	.nv.constant0._ZN2at6native27unrolled_elementwise_kernelINS0_13AUnaryFunctorIsssNS0_17BitwiseAndFunctorIsEEEESt5arrayIPcLm2EELi4E23TrivialOffsetCalculatorILi1EjESA_NS0_6memory15LoadWithoutCastENSB_16StoreWithoutCastEEEviT_T0_T2_T3_T4_T5_,"a",@progbits
	.sectionflags	@""
	.align	4
.nv.constant0._ZN2at6native27unrolled_elementwise_kernelINS0_13AUnaryFunctorIsssNS0_17BitwiseAndFunctorIsEEEESt5arrayIPcLm2EELi4E23TrivialOffsetCalculatorILi1EjESA_NS0_6memory15LoadWithoutCastENSB_16StoreWithoutCastEEEviT_T0_T2_T3_T4_T5_:
	.zero		924


//--------------------- .nv.constant0._ZN2at6native29vectorized_elementwise_kernelILi2ENS0_13AUnaryFunctorIsssNS0_17BitwiseAndFunctorIsEEEESt5arrayIPcLm2EEEEviT0_T1_ --------------------------
	.section	.nv.constant0._ZN2at6native29vectorized_elementwise_kernelILi2ENS0_13AUnaryFunctorIsssNS0_17BitwiseAndFunctorIsEEEESt5arrayIPcLm2EEEEviT0_T1_,"a",@progbits
	.sectionflags	@""
	.align	4
.nv.constant0._ZN2at6native29vectorized_elementwise_kernelILi2ENS0_13AUnaryFunctorIsssNS0_17BitwiseAndFunctorIsEEEESt5arrayIPcLm2EEEEviT0_T1_:
	.zero		920


//--------------------- .nv.constant0._ZN2at6native29vectorized_elementwise_kernelILi4ENS0_13AUnaryFunctorIsssNS0_17BitwiseAndFunctorIsEEEESt5arrayIPcLm2EEEEviT0_T1_ --------------------------
	.section	.nv.constant0._ZN2at6native29vectorized_elementwise_kernelILi4ENS0_13AUnaryFunctorIsssNS0_17BitwiseAndFunctorIsEEEESt5arrayIPcLm2EEEEviT0_T1_,"a",@progbits
	.sectionflags	@""
	.align	4
.nv.constant0._ZN2at6native29vectorized_elementwise_kernelILi4ENS0_13AUnaryFunctorIsssNS0_17BitwiseAndFunctorIsEEEESt5arrayIPcLm2EEEEviT0_T1_:
	.zero		920


//--------------------- .nv.constant0._ZN2at6native29vectorized_elementwise_kernelILi8ENS0_13AUnaryFunctorIsssNS0_17BitwiseAndFunctorIsEEEESt5arrayIPcLm2EEEEviT0_T1_ --------------------------
	.section	.nv.constant0._ZN2at6native29vectorized_elementwise_kernelILi8ENS0_13AUnaryFunctorIsssNS0_17BitwiseAndFunctorIsEEEESt5arrayIPcLm2EEEEviT0_T1_,"a",@progbits
	.sectionflags	@""
	.align	4
.nv.constant0._ZN2at6native29vectorized_elementwise_kernelILi8ENS0_13AUnaryFunctorIsssNS0_17BitwiseAndFunctorIsEEEESt5arrayIPcLm2EEEEviT0_T1_:
	.zero		920


//--------------------- .nv.constant0._ZN2at6native18elementwise_kernelILi128ELi4EZNS0_15gpu_kernel_implINS0_13BinaryFunctorIsssNS0_17BitwiseAndFunctorIsEEEEEEvRNS_18TensorIteratorBaseERKT_EUliE_EEviT1_ --------------------------
	.section	.nv.constant0._ZN2at6native18elementwise_kernelILi128ELi4EZNS0_15gpu_kernel_implINS0_13BinaryFunctorIsssNS0_17BitwiseAndFunctorIsEEEEEEvRNS_18TensorIteratorBaseERKT_EUliE_EEviT1_,"a",@progbits
	.sectionflags	@""
	.align	4
.nv.constant0._ZN2at6native18elementwise_kernelILi128ELi4EZNS0_15gpu_kernel_implINS0_13BinaryFunctorIsssNS0_17BitwiseAndFunctorIsEEEEEEvRNS_18TensorIteratorBaseERKT_EUliE_EEviT1_:
	.zero		1552


//--------------------- .nv.constant0._ZN2at6native27unrolled_elementwise_kernelINS0_13BinaryFunctorIsssNS0_17BitwiseAndFunctorIsEEEESt5arrayIPcLm3EELi4E23TrivialOffsetCalculatorILi2EjES9_ILi1EjENS0_6memory12LoadWithCastILi2EEENSC_13StoreWithCastILi1EEEEEviT_T0_T2_T3_T4_T5_ --------------------------
	.section	.nv.constant0._ZN2at6native27unrolled_elementwise_kernelINS0_13BinaryFunctorIsssNS0_17BitwiseAndFunctorIsEEEESt5arrayIPcLm3EELi4E23TrivialOffsetCalculatorILi2EjES9_ILi1EjENS0_6memory12LoadWithCastILi2EEENSC_13StoreWithCastILi1EEEEEviT_T0_T2_T3_T4_T5_,"a",@progbits
	.sectionflags	@""
	.align	4
.nv.constant0._ZN2at6native27unrolled_elementwise_kernelINS0_13BinaryFunctorIsssNS0_17BitwiseAndFunctorIsEEEESt5arrayIPcLm3EELi4E23TrivialOffsetCalculatorILi2EjES9_ILi1EjENS0_6memory12LoadWithCastILi2EEENSC_13StoreWithCastILi1EEEEEviT_T0_T2_T3_T4_T5_:
	.zero		952


//--------------------- .nv.constant0._ZN2at6native18elementwise_kernelILi128ELi4EZNS0_22gpu_kernel_impl_nocastINS0_13BinaryFunctorIsssNS0_17BitwiseAndFunctorIsEEEEEEvRNS_18TensorIteratorBaseERKT_EUliE_EEviT1_ --------------------------
	.section	.nv.constant0._ZN2at6native18elementwise_kernelILi128ELi4EZNS0_22gpu_kernel_impl_nocastINS0_13BinaryFunctorIsssNS0_17BitwiseAndFunctorIsEEEEEEvRNS_18TensorIteratorBaseERKT_EUliE_EEviT1_,"a",@progbits
	.sectionflags	@""
	.align	4
.nv.constant0._ZN2at6native18elementwise_kernelILi128ELi4EZNS0_22gpu_kernel_impl_nocastINS0_13BinaryFunctorIsssNS0_17BitwiseAndFunctorIsEEEEEEvRNS_18TensorIteratorBaseERKT_EUliE_EEviT1_:
	.zero		1552


//--------------------- .nv.constant0._ZN2at6native27unrolled_elementwise_kernelINS0_13BinaryFunctorIsssNS0_17BitwiseAndFunctorIsEEEESt5arrayIPcLm3EELi4E23TrivialOffsetCalculatorILi2EjES9_ILi1EjENS0_6memory15LoadWithoutCastENSC_16StoreWithoutCastEEEviT_T0_T2_T3_T4_T5_ --------------------------
	.section	.nv.constant0._ZN2at6native27unrolled_elementwise_kernelINS0_13BinaryFunctorIsssNS0_17BitwiseAndFunctorIsEEEESt5arrayIPcLm3EELi4E23TrivialOffsetCalculatorILi2EjES9_ILi1EjENS0_6memory15LoadWithoutCastENSC_16StoreWithoutCastEEEviT_T0_T2_T3_T4_T5_,"a",@progbits
	.sectionflags	@""
	.align	4
.nv.constant0._ZN2at6native27unrolled_elementwise_kernelINS0_13BinaryFunctorIsssNS0_17BitwiseAndFunctorIsEEEESt5arrayIPcLm3EELi4E23TrivialOffsetCalculatorILi2EjES9_ILi1EjENS0_6memory15LoadWithoutCastENSC_16StoreWithoutCastEEEviT_T0_T2_T3_T4_T5_:
	.zero		932


//--------------------- .nv.constant0._ZN2at6native29vectorized_elementwise_kernelILi2ENS0_13BinaryFunctorIsssNS0_17BitwiseAndFunctorIsEEEESt5arrayIPcLm3EEEEviT0_T1_ --------------------------
	.section	.nv.constant0._ZN2at6native29vectorized_elementwise_kernelILi2ENS0_13BinaryFunctorIsssNS0_17BitwiseAndFunctorIsEEEESt5arrayIPcLm3EEEEviT0_T1_,"a",@progbits
	.sectionflags	@""
	.align	4
.nv.constant0._ZN2at6native29vectorized_elementwise_kernelILi2ENS0_13BinaryFunctorIsssNS0_17BitwiseAndFunctorIsEEEESt5arrayIPcLm3EEEEviT0_T1_:
	.zero		928


//--------------------- .nv.constant0._ZN2at6native29vectorized_elementwise_kernelILi4ENS0_13BinaryFunctorIsssNS0_17BitwiseAndFunctorIsEEEESt5arrayIPcLm3EEEEviT0_T1_ --------------------------
	.section	.nv.constant0._ZN2at6native29vectorized_elementwise_kernelILi4ENS0_13BinaryFunctorIsssNS0_17BitwiseAndFunctorIsEEEESt5arrayIPcLm3EEEEviT0_T1_,"a",@progbits
	.sectionflags	@""
	.align	4
.nv.constant0._ZN2at6native29vectorized_elementwise_kernelILi4ENS0_13BinaryFunctorIsssNS0_17BitwiseAndFunctorIsEEEESt5arrayIPcLm3EEEEviT0_T1_:
	.zero		928


//--------------------- .nv.constant0._ZN2at6native29vectorized_elementwise_kernelILi8ENS0_13BinaryFunctorIsssNS0_17BitwiseAndFunctorIsEEEESt5arrayIPcLm3EEEEviT0_T1_ --------------------------
	.section	.nv.constant0._ZN2at6native29vectorized_elementwise_kernelILi8ENS0_13BinaryFunctorIsssNS0_17BitwiseAndFunctorIsEEEESt5arrayIPcLm3EEEEviT0_T1_,"a",@progbits
	.sectionflags	@""
	.align	4
.nv.constant0._ZN2at6native29vectorized_elementwise_kernelILi8ENS0_13BinaryFunctorIsssNS0_17BitwiseAndFunctorIsEEEESt5arrayIPcLm3EEEEviT0_T1_:
	.zero		928


//--------------------- .nv.constant0._ZN2at6native18elementwise_kernelILi128ELi4EZNS0_15gpu_kernel_implINS0_13AUnaryFunctorIlllNS0_17BitwiseAndFunctorIlEEEEEEvRNS_18TensorIteratorBaseERKT_EUliE_EEviT1_ --------------------------
	.section	.nv.constant0._ZN2at6native18elementwise_kernelILi128ELi4EZNS0_15gpu_kernel_implINS0_13AUnaryFunctorIlllNS0_17BitwiseAndFunctorIlEEEEEEvRNS_18TensorIteratorBaseERKT_EUliE_EEviT1_,"a",@progbits
	.sectionflags	@""
	.align	4
.nv.constant0._ZN2at6native18elementwise_kernelILi128ELi4EZNS0_15gpu_kernel_implINS0_13AUnaryFunctorIlllNS0_17BitwiseAndFunctorIlEEEEEEvRNS_18TensorIteratorBaseERKT_EUliE_EEviT1_:
	.zero		1456


//--------------------- .nv.constant0._ZN2at6native27unrolled_elementwise_kernelINS0_13AUnaryFunctorIlllNS0_17BitwiseAndFunctorIlEEEESt5arrayIPcLm2EELi4E23TrivialOffsetCalculatorILi1EjESA_NS0_6memory12LoadWithCastILi1EEENSB_13StoreWithCastILi1EEEEEviT_T0_T2_T3_T4_T5_ --------------------------
	.section	.nv.constant0._ZN2at6native27unrolled_elementwise_kernelINS0_13AUnaryFunctorIlllNS0_17BitwiseAndFunctorIlEEEESt5arrayIPcLm2EELi4E23TrivialOffsetCalculatorILi1EjESA_NS0_6memory12LoadWithCastILi1EEENSB_13StoreWithCastILi1EEEEEviT_T0_T2_T3_T4_T5_,"a",@progbits
	.sectionflags	@""
	.align	4
.nv.constant0._ZN2at6native27unrolled_elementwise_kernelINS0_13AUnaryFunctorIlllNS0_17BitwiseAndFunctorIlEEEESt5arrayIPcLm2EELi4E23TrivialOffsetCalculatorILi1EjESA_NS0_6memory12LoadWithCastILi1EEENSB_13StoreWithCastILi1EEEEEviT_T0_T2_T3_T4_T5_:
	.zero		956


//--------------------- .nv.constant0._ZN2at6native18elementwise_kernelILi128ELi2EZNS0_22gpu_kernel_impl_nocastINS0_13AUnaryFunctorIlllNS0_17BitwiseAndFunctorIlEEEEEEvRNS_18TensorIteratorBaseERKT_EUliE_EEviT1_ --------------------------
	.section	.nv.constant0._ZN2at6native18elementwise_kernelILi128ELi2EZNS0_22gpu_kernel_impl_nocastINS0_13AUnaryFunctorIlllNS0_17BitwiseAndFunctorIlEEEEEEvRNS_18TensorIteratorBaseERKT_EUliE_EEviT1_,"a",@progbits
	.sectionflags	@""
	.align	4
.nv.constant0._ZN2at6native18elementwise_kernelILi128ELi2EZNS0_22gpu_kernel_impl_nocastINS0_13AUnaryFunctorIlllNS0_17BitwiseAndFunctorIlEEEEEEvRNS_18TensorIteratorBaseERKT_EUliE_EEviT1_:
	.zero		1448


//--------------------- .nv.constant0._ZN2at6native27unrolled_elementwise_kernelINS0_13AUnaryFunctorIlllNS0_17BitwiseAndFunctorIlEEEESt5arrayIPcLm2EELi4E23TrivialOffsetCalculatorILi1EjESA_NS0_6memory15LoadWithoutCastENSB_16StoreWithoutCastEEEviT_T0_T2_T3_T4_T5_ --------------------------
	.section	.nv.constant0._ZN2at6native27unrolled_elementwise_kernelINS0_13AUnaryFunctorIlllNS0_17BitwiseAndFunctorIlEEEESt5arrayIPcLm2EELi4E23TrivialOffsetCalculatorILi1EjESA_NS0_6memory15LoadWithoutCastENSB_16StoreWithoutCastEEEviT_T0_T2_T3_T4_T5_,"a",@progbits
	.sectionflags	@""
	.align	4
.nv.constant0._ZN2at6native27unrolled_elementwise_kernelINS0_13AUnaryFunctorIlllNS0_17BitwiseAndFunctorIlEEEESt5arrayIPcLm2EELi4E23TrivialOffsetCalculatorILi1EjESA_NS0_6memory15LoadWithoutCastENSB_16StoreWithoutCastEEEviT_T0_T2_T3_T4_T5_:
	.zero		940


//--------------------- .nv.constant0._ZN2at6native29vectorized_elementwise_kernelILi2ENS0_13AUnaryFunctorIlllNS0_17BitwiseAndFunctorIlEEEESt5arrayIPcLm2EEEEviT0_T1_ --------------------------
	.section	.nv.constant0._ZN2at6native29vectorized_elementwise_kernelILi2ENS0_13AUnaryFunctorIlllNS0_17BitwiseAndFunctorIlEEEESt5arrayIPcLm2EEEEviT0_T1_,"a",@progbits
	.sectionflags	@""
	.align	4
.nv.constant0._ZN2at6native29vectorized_elementwise_kernelILi2ENS0_13AUnaryFunctorIlllNS0_17BitwiseAndFunctorIlEEEESt5arrayIPcLm2EEEEviT0_T1_:
	.zero		936


//--------------------- .nv.constant0._ZN2at6native29vectorized_elementwise_kernelILi4ENS0_13AUnaryFunctorIlllNS0_17BitwiseAndFunctorIlEEEESt5arrayIPcLm2EEEEviT0_T1_ --------------------------
	.section	.nv.constant0._ZN2at6native29vectorized_elementwise_kernelILi4ENS0_13AUnaryFunctorIlllNS0_17BitwiseAndFunctorIlEEEESt5arrayIPcLm2EEEEviT0_T1_,"a",@progbits
	.sectionflags	@""
	.align	4
.nv.constant0._ZN2at6native29vectorized_elementwise_kernelILi4ENS0_13AUnaryFunctorIlllNS0_17BitwiseAndFunctorIlEEEESt5arrayIPcLm2EEEEviT0_T1_:
	.zero		936


//--------------------- .nv.constant0._ZN2at6native29vectorized_elementwise_kernelILi8ENS0_13AUnaryFunctorIlllNS0_17BitwiseAndFunctorIlEEEESt5arrayIPcLm2EEEEviT0_T1_ --------------------------
	.section	.nv.constant0._ZN2at6native29vectorized_elementwise_kernelILi8ENS0_13AUnaryFunctorIlllNS0_17BitwiseAndFunctorIlEEEESt5arrayIPcLm2EEEEviT0_T1_,"a",@progbits
	.sectionflags	@""
	.align	4
.nv.constant0._ZN2at6native29vectorized_elementwise_kernelILi8ENS0_13AUnaryFunctorIlllNS0_17BitwiseAndFunctorIlEEEESt5arrayIPcLm2EEEEviT0_T1_:
	.zero		936


//--------------------- .nv.constant0._ZN2at6native18elementwise_kernelILi128ELi4EZNS0_15gpu_kernel_implINS0_13BinaryFunctorIlllNS0_17BitwiseAndFunctorIlEEEEEEvRNS_18TensorIteratorBaseERKT_EUliE_EEviT1_ --------------------------
	.section	.nv.constant0._ZN2at6native18elementwise_kernelILi128ELi4EZNS0_15gpu_kernel_implINS0_13BinaryFunctorIlllNS0_17BitwiseAndFunctorIlEEEEEEvRNS_18TensorIteratorBaseERKT_EUliE_EEviT1_,"a",@progbits
	.sectionflags	@""
	.align	4
.nv.constant0._ZN2at6native18elementwise_kernelILi128ELi4EZNS0_15gpu_kernel_implINS0_13BinaryFunctorIlllNS0_17BitwiseAndFunctorIlEEEEEEvRNS_18TensorIteratorBaseERKT_EUliE_EEviT1_:
	.zero		1552


//--------------------- .nv.constant0._ZN2at6native27unrolled_elementwise_kernelINS0_13BinaryFunctorIlllNS0_17BitwiseAndFunctorIlEEEESt5arrayIPcLm3EELi4E23TrivialOffsetCalculatorILi2EjES9_ILi1EjENS0_6memory12LoadWithCastILi2EEENSC_13StoreWithCastILi1EEEEEviT_T0_T2_T3_T4_T5_ --------------------------
	.section	.nv.constant0._ZN2at6native27unrolled_elementwise_kernelINS0_13BinaryFunctorIlllNS0_17BitwiseAndFunctorIlEEEESt5arrayIPcLm3EELi4E23TrivialOffsetCalculatorILi2EjES9_ILi1EjENS0_6memory12LoadWithCastILi2EEENSC_13StoreWithCastILi1EEEEEviT_T0_T2_T3_T4_T5_,"a",@progbits
	.sectionflags	@""
	.align	4
.nv.constant0._ZN2at6native27unrolled_elementwise_kernelINS0_13BinaryFunctorIlllNS0_17BitwiseAndFunctorIlEEEESt5arrayIPcLm3EELi4E23TrivialOffsetCalculatorILi2EjES9_ILi1EjENS0_6memory12LoadWithCastILi2EEENSC_13StoreWithCastILi1EEEEEviT_T0_T2_T3_T4_T5_:
	.zero		952


//--------------------- .nv.constant0._ZN2at6native18elementwise_kernelILi128ELi2EZNS0_22gpu_kernel_impl_nocastINS0_13BinaryFunctorIlllNS0_17BitwiseAndFunctorIlEEEEEEvRNS_18TensorIteratorBaseERKT_EUliE_EEviT1_ --------------------------
	.section	.nv.constant0._ZN2at6native18elementwise_kernelILi128ELi2EZNS0_22gpu_kernel_impl_nocastINS0_13BinaryFunctorIlllNS0_17BitwiseAndFunctorIlEEEEEEvRNS_18TensorIteratorBaseERKT_EUliE_EEviT1_,"a",@progbits
	.sectionflags	@""
	.align	4
.nv.constant0._ZN2at6native18elementwise_kernelILi128ELi2EZNS0_22gpu_kernel_impl_nocastINS0_13BinaryFunctorIlllNS0_17BitwiseAndFunctorIlEEEEEEvRNS_18TensorIteratorBaseERKT_EUliE_EEviT1_:
	.zero		1552


//--------------------- .nv.constant0._ZN2at6native27unrolled_elementwise_kernelINS0_13BinaryFunctorIlllNS0_17BitwiseAndFunctorIlEEEESt5arrayIPcLm3EELi4E23TrivialOffsetCalculatorILi2EjES9_ILi1EjENS0_6memory15LoadWithoutCastENSC_16StoreWithoutCastEEEviT_T0_T2_T3_T4_T5_ --------------------------
	.section	.nv.constant0._ZN2at6native27unrolled_elementwise_kernelINS0_13BinaryFunctorIlllNS0_17BitwiseAndFunctorIlEEEESt5arrayIPcLm3EELi4E23TrivialOffsetCalculatorILi2EjES9_ILi1EjENS0_6memory15LoadWithoutCastENSC_16StoreWithoutCastEEEviT_T0_T2_T3_T4_T5_,"a",@progbits
	.sectionflags	@""
	.align	4
.nv.constant0._ZN2at6native27unrolled_elementwise_kernelINS0_13BinaryFunctorIlllNS0_17BitwiseAndFunctorIlEEEESt5arrayIPcLm3EELi4E23TrivialOffsetCalculatorILi2EjES9_ILi1EjENS0_6memory15LoadWithoutCastENSC_16StoreWithoutCastEEEviT_T0_T2_T3_T4_T5_:
	.zero		932


//--------------------- .nv.constant0._ZN2at6native29vectorized_elementwise_kernelILi2ENS0_13BinaryFunctorIlllNS0_17BitwiseAndFunctorIlEEEESt5arrayIPcLm3EEEEviT0_T1_ --------------------------
	.section	.nv.constant0._ZN2at6native29vectorized_elementwise_kernelILi2ENS0_13BinaryFunctorIlllNS0_17BitwiseAndFunctorIlEEEESt5arrayIPcLm3EEEEviT0_T1_,"a",@progbits
	.sectionflags	@""
	.align	4
.nv.constant0._ZN2at6native29vectorized_elementwise_kernelILi2ENS0_13BinaryFunctorIlllNS0_17BitwiseAndFunctorIlEEEESt5arrayIPcLm3EEEEviT0_T1_:
	.zero		928


//--------------------- .nv.constant0._ZN2at6native29vectorized_elementwise_kernelILi4ENS0_13BinaryFunctorIlllNS0_17BitwiseAndFunctorIlEEEESt5arrayIPcLm3EEEEviT0_T1_ --------------------------
	.section	.nv.constant0._ZN2at6native29vectorized_elementwise_kernelILi4ENS0_13BinaryFunctorIlllNS0_17BitwiseAndFunctorIlEEEESt5arrayIPcLm3EEEEviT0_T1_,"a",@progbits
	.sectionflags	@""
	.align	4
.nv.constant0._ZN2at6native29vectorized_elementwise_kernelILi4ENS0_13BinaryFunctorIlllNS0_17BitwiseAndFunctorIlEEEESt5arrayIPcLm3EEEEviT0_T1_:
	.zero		928


//--------------------- .nv.constant0._ZN2at6native29vectorized_elementwise_kernelILi8ENS0_13BinaryFunctorIlllNS0_17BitwiseAndFunctorIlEEEESt5arrayIPcLm3EEEEviT0_T1_ --------------------------
	.section	.nv.constant0._ZN2at6native29vectorized_elementwise_kernelILi8ENS0_13BinaryFunctorIlllNS0_17BitwiseAndFunctorIlEEEESt5arrayIPcLm3EEEEviT0_T1_,"a",@progbits
	.sectionflags	@""
	.align	4
.nv.constant0._ZN2at6native29vectorized_elementwise_kernelILi8ENS0_13BinaryFunctorIlllNS0_17BitwiseAndFunctorIlEEEESt5arrayIPcLm3EEEEviT0_T1_:
	.zero		928


//--------------------- .nv.constant0._ZN2at6native18elementwise_kernelILi128ELi4EZNS0_15gpu_kernel_implINS0_13AUnaryFunctorIiiiNS0_17BitwiseAndFunctorIiEEEEEEvRNS_18TensorIteratorBaseERKT_EUliE_EEviT1_ --------------------------
	.section	.nv.constant0._ZN2at6native18elementwise_kernelILi128ELi4EZNS0_15gpu_kernel_implINS0_13AUnaryFunctorIiiiNS0_17BitwiseAndFunctorIiEEEEEEvRNS_18TensorIteratorBaseERKT_EUliE_EEviT1_,"a",@progbits
	.sectionflags	@""
	.align	4
.nv.constant0._ZN2at6native18elementwise_kernelILi128ELi4EZNS0_15gpu_kernel_implINS0_13AUnaryFunctorIiiiNS0_17BitwiseAndFunctorIiEEEEEEvRNS_18TensorIteratorBaseERKT_EUliE_EEviT1_:
	.zero		1448


//--------------------- .nv.constant0._ZN2at6native27unrolled_elementwise_kernelINS0_13AUnaryFunctorIiiiNS0_17BitwiseAndFunctorIiEEEESt5arrayIPcLm2EELi4E23TrivialOffsetCalculatorILi1EjESA_NS0_6memory12LoadWithCastILi1EEENSB_13StoreWithCastILi1EEEEEviT_T0_T2_T3_T4_T5_ --------------------------
	.section	.nv.constant0._ZN2at6native27unrolled_elementwise_kernelINS0_13AUnaryFunctorIiiiNS0_17BitwiseAndFunctorIiEEEESt5arrayIPcLm2EELi4E23TrivialOffsetCalculatorILi1EjESA_NS0_6memory12LoadWithCastILi1EEENSB_13StoreWithCastILi1EEEEEviT_T0_T2_T3_T4_T5_,"a",@progbits
	.sectionflags	@""
	.align	4
.nv.constant0._ZN2at6native27unrolled_elementwise_kernelINS0_13AUnaryFunctorIiiiNS0_17BitwiseAndFunctorIiEEEESt5arrayIPcLm2EELi4E23TrivialOffsetCalculatorILi1EjESA_NS0_6memory12LoadWithCastILi1EEENSB_13StoreWithCastILi1EEEEEviT_T0_T2_T3_T4_T5_:
	.zero		948


//--------------------- .nv.constant0._ZN2at6native18elementwise_kernelILi128ELi2EZNS0_22gpu_kernel_impl_nocastINS0_13AUnaryFunctorIiiiNS0_17BitwiseAndFunctorIiEEEEEEvRNS_18TensorIteratorBaseERKT_EUliE_EEviT1_ --------------------------
	.section	.nv.constant0._ZN2at6native18elementwise_kernelILi128ELi2EZNS0_22gpu_kernel_impl_nocastINS0_13AUnaryFunctorIiiiNS0_17BitwiseAndFunctorIiEEEEEEvRNS_18TensorIteratorBaseERKT_EUliE_EEviT1_,"a",@progbits
	.sectionflags	@""
	.align	4
.nv.constant0._ZN2at6native18elementwise_kernelILi128ELi2EZNS0_22gpu_kernel_impl_nocastINS0_13AUnaryFunctorIiiiNS0_17BitwiseAndFunctorIiEEEEEEvRNS_18TensorIteratorBaseERKT_EUliE_EEviT1_:
	.zero		1440


//--------------------- .nv.constant0._ZN2at6native27unrolled_elementwise_kernelINS0_13AUnaryFunctorIiiiNS0_17BitwiseAndFunctorIiEEEESt5arrayIPcLm2EELi4E23TrivialOffsetCalculatorILi1EjESA_NS0_6memory15LoadWithoutCastENSB_16StoreWithoutCastEEEviT_T0_T2_T3_T4_T5_ --------------------------
	.section	.nv.constant0._ZN2at6native27unrolled_elementwise_kernelINS0_13AUnaryFunctorIiiiNS0_17BitwiseAndFunctorIiEEEESt5arrayIPcLm2EELi4E23TrivialOffsetCalculatorILi1EjESA_NS0_6memory15LoadWithoutCastENSB_16StoreWithoutCastEEEviT_T0_T2_T3_T4_T5_,"a",@progbits
	.sectionflags	@""
	.align	4
.nv.constant0._ZN2at6native27unrolled_elementwise_kernelINS0_13AUnaryFunctorIiiiNS0_17BitwiseAndFunctorIiEEEESt5arrayIPcLm2EELi4E23TrivialOffsetCalculatorILi1EjESA_NS0_6memory15LoadWithoutCastENSB_16StoreWithoutCastEEEviT_T0_T2_T3_T4_T5_:
	.zero		932


//--------------------- .nv.constant0._ZN2at6native29vectorized_elementwise_kernelILi2ENS0_13AUnaryFunctorIiiiNS0_17BitwiseAndFunctorIiEEEESt5arrayIPcLm2EEEEviT0_T1_ --------------------------
	.section	.nv.constant0._ZN2at6native29vectorized_elementwise_kernelILi2ENS0_13AUnaryFunctorIiiiNS0_17BitwiseAndFunctorIiEEEESt5arrayIPcLm2EEEEviT0_T1_,"a",@progbits
	.sectionflags	@""
	.align	4
.nv.constant0._ZN2at6native29vectorized_elementwise_kernelILi2ENS0_13AUnaryFunctorIiiiNS0_17BitwiseAndFunctorIiEEEESt5arrayIPcLm2EEEEviT0_T1_:
	.zero		928


//--------------------- .nv.constant0._ZN2at6native29vectorized_elementwise_kernelILi4ENS0_13AUnaryFunctorIiiiNS0_17BitwiseAndFunctorIiEEEESt5arrayIPcLm2EEEEviT0_T1_ --------------------------
	.section	.nv.constant0._ZN2at6native29vectorized_elementwise_kernelILi4ENS0_13AUnaryFunctorIiiiNS0_17BitwiseAndFunctorIiEEEESt5arrayIPcLm2EEEEviT0_T1_,"a",@progbits
	.sectionflags	@""
	.align	4
.nv.constant0._ZN2at6native29vectorized_elementwise_kernelILi4ENS0_13AUnaryFunctorIiiiNS0_17BitwiseAndFunctorIiEEEESt5arrayIPcLm2EEEEviT0_T1_:
	.zero		928


//--------------------- .nv.constant0._ZN2at6native29vectorized_elementwise_kernelILi8ENS0_13AUnaryFunctorIiiiNS0_17BitwiseAndFunctorIiEEEESt5arrayIPcLm2EEEEviT0_T1_ --------------------------
	.section	.nv.constant0._ZN2at6native29vectorized_elementwise_kernelILi8ENS0_13AUnaryFunctorIiiiNS0_17BitwiseAndFunctorIiEEEESt5arrayIPcLm2EEEEviT0_T1_,"a",@progbits
	.sectionflags	@""
	.align	4
.nv.constant0._ZN2at6native29vectorized_elementwise_kernelILi8ENS0_13AUnaryFunctorIiiiNS0_17BitwiseAndFunctorIiEEEESt5arrayIPcLm2EEEEviT0_T1_:
	.zero		928


//--------------------- .nv.constant0._ZN2at6native18elementwise_kernelILi128ELi4EZNS0_15gpu_kernel_implINS0_13BinaryFunctorIiiiNS0_17BitwiseAndFunctorIiEEEEEEvRNS_18TensorIteratorBaseERKT_EUliE_EEviT1_ --------------------------
	.section	.nv.constant0._ZN2at6native18elementwise_kernelILi128ELi4EZNS0_15gpu_kernel_implINS0_13BinaryFunctorIiiiNS0_17BitwiseAndFunctorIiEEEEEEvRNS_18TensorIteratorBaseERKT_EUliE_EEviT1_,"a",@progbits
	.sectionflags	@""
	.align	4
.nv.constant0._ZN2at6native18elementwise_kernelILi128ELi4EZNS0_15gpu_kernel_implINS0_13BinaryFunctorIiiiNS0_17BitwiseAndFunctorIiEEEEEEvRNS_18TensorIteratorBaseERKT_EUliE_EEviT1_:
	.zero		1552


//--------------------- .nv.constant0._ZN2at6native27unrolled_elementwise_kernelINS0_13BinaryFunctorIiiiNS0_17BitwiseAndFunctorIiEEEESt5arrayIPcLm3EELi4E23TrivialOffsetCalculatorILi2EjES9_ILi1EjENS0_6memory12LoadWithCastILi2EEENSC_13StoreWithCastILi1EEEEEviT_T0_T2_T3_T4_T5_ --------------------------
	.section	.nv.constant0._ZN2at6native27unrolled_elementwise_kernelINS0_13BinaryFunctorIiiiNS0_17BitwiseAndFunctorIiEEEESt5arrayIPcLm3EELi4E23TrivialOffsetCalculatorILi2EjES9_ILi1EjENS0_6memory12LoadWithCastILi2EEENSC_13StoreWithCastILi1EEEEEviT_T0_T2_T3_T4_T5_,"a",@progbits
	.sectionflags	@""
	.align	4
.nv.constant0._ZN2at6native27unrolled_elementwise_kernelINS0_13BinaryFunctorIiiiNS0_17BitwiseAndFunctorIiEEEESt5arrayIPcLm3EELi4E23TrivialOffsetCalculatorILi2EjES9_ILi1EjENS0_6memory12LoadWithCastILi2EEENSC_13StoreWithCastILi1EEEEEviT_T0_T2_T3_T4_T5_:
	.zero		952


//--------------------- .nv.constant0._ZN2at6native18elementwise_kernelILi128ELi2EZNS0_22gpu_kernel_impl_nocastINS0_13BinaryFunctorIiiiNS0_17BitwiseAndFunctorIiEEEEEEvRNS_18TensorIteratorBaseERKT_EUliE_EEviT1_ --------------------------
	.section	.nv.constant0._ZN2at6native18elementwise_kernelILi128ELi2EZNS0_22gpu_kernel_impl_nocastINS0_13BinaryFunctorIiiiNS0_17BitwiseAndFunctorIiEEEEEEvRNS_18TensorIteratorBaseERKT_EUliE_EEviT1_,"a",@progbits
	.sectionflags	@""
	.align	4
.nv.constant0._ZN2at6native18elementwise_kernelILi128ELi2EZNS0_22gpu_kernel_impl_nocastINS0_13BinaryFunctorIiiiNS0_17BitwiseAndFunctorIiEEEEEEvRNS_18TensorIteratorBaseERKT_EUliE_EEviT1_:
	.zero		1552


//--------------------- .nv.constant0._ZN2at6native27unrolled_elementwise_kernelINS0_13BinaryFunctorIiiiNS0_17BitwiseAndFunctorIiEEEESt5arrayIPcLm3EELi4E23TrivialOffsetCalculatorILi2EjES9_ILi1EjENS0_6memory15LoadWithoutCastENSC_16StoreWithoutCastEEEviT_T0_T2_T3_T4_T5_ --------------------------
	.section	.nv.constant0._ZN2at6native27unrolled_elementwise_kernelINS0_13BinaryFunctorIiiiNS0_17BitwiseAndFunctorIiEEEESt5arrayIPcLm3EELi4E23TrivialOffsetCalculatorILi2EjES9_ILi1EjENS0_6memory15LoadWithoutCastENSC_16StoreWithoutCastEEEviT_T0_T2_T3_T4_T5_,"a",@progbits
	.sectionflags	@""
	.align	4
.nv.constant0._ZN2at6native27unrolled_elementwise_kernelINS0_13BinaryFunctorIiiiNS0_17BitwiseAndFunctorIiEEEESt5arrayIPcLm3EELi4E23TrivialOffsetCalculatorILi2EjES9_ILi1EjENS0_6memory15LoadWithoutCastENSC_16StoreWithoutCastEEEviT_T0_T2_T3_T4_T5_:
	.zero		932


//--------------------- .nv.constant0._ZN2at6native29vectorized_elementwise_kernelILi2ENS0_13BinaryFunctorIiiiNS0_17BitwiseAndFunctorIiEEEESt5arrayIPcLm3EEEEviT0_T1_ --------------------------
	.section	.nv.constant0._ZN2at6native29vectorized_elementwise_kernelILi2ENS0_13BinaryFunctorIiiiNS0_17BitwiseAndFunctorIiEEEESt5arrayIPcLm3EEEEviT0_T1_,"a",@progbits
	.sectionflags	@""
	.align	4
.nv.constant0._ZN2at6native29vectorized_elementwise_kernelILi2ENS0_13BinaryFunctorIiiiNS0_17BitwiseAndFunctorIiEEEESt5arrayIPcLm3EEEEviT0_T1_:
	.zero		928


//--------------------- .nv.constant0._ZN2at6native29vectorized_elementwise_kernelILi4ENS0_13BinaryFunctorIiiiNS0_17BitwiseAndFunctorIiEEEESt5arrayIPcLm3EEEEviT0_T1_ --------------------------
	.section	.nv.constant0._ZN2at6native29vectorized_elementwise_kernelILi4ENS0_13BinaryFunctorIiiiNS0_17BitwiseAndFunctorIiEEEESt5arrayIPcLm3EEEEviT0_T1_,"a",@progbits
	.sectionflags	@""
	.align	4
.nv.constant0._ZN2at6native29vectorized_elementwise_kernelILi4ENS0_13BinaryFunctorIiiiNS0_17BitwiseAndFunctorIiEEEESt5arrayIPcLm3EEEEviT0_T1_:
	.zero		928


//--------------------- .nv.constant0._ZN2at6native29vectorized_elementwise_kernelILi8ENS0_13BinaryFunctorIiiiNS0_17BitwiseAndFunctorIiEEEESt5arrayIPcLm3EEEEviT0_T1_ --------------------------
	.section	.nv.constant0._ZN2at6native29vectorized_elementwise_kernelILi8ENS0_13BinaryFunctorIiiiNS0_17BitwiseAndFunctorIiEEEESt5arrayIPcLm3EEEEviT0_T1_,"a",@progbits
	.sectionflags	@""
	.align	4
.nv.constant0._ZN2at6native29vectorized_elementwise_kernelILi8ENS0_13BinaryFunctorIiiiNS0_17BitwiseAndFunctorIiEEEESt5arrayIPcLm3EEEEviT0_T1_:
	.zero		928


//--------------------- .nv.constant0._ZN2at6native18elementwise_kernelILi128ELi4EZNS0_15gpu_kernel_implINS0_13AUnaryFunctorIaaaNS0_17BitwiseAndFunctorIaEEEEEEvRNS_18TensorIteratorBaseERKT_EUliE_EEviT1_ --------------------------
	.section	.nv.constant0._ZN2at6native18elementwise_kernelILi128ELi4EZNS0_15gpu_kernel_implINS0_13AUnaryFunctorIaaaNS0_17BitwiseAndFunctorIaEEEEEEvRNS_18TensorIteratorBaseERKT_EUliE_EEviT1_,"a",@progbits
	.sectionflags	@""
	.align	4
.nv.constant0._ZN2at6native18elementwise_kernelILi128ELi4EZNS0_15gpu_kernel_implINS0_13AUnaryFunctorIaaaNS0_17BitwiseAndFunctorIaEEEEEEvRNS_18TensorIteratorBaseERKT_EUliE_EEviT1_:
	.zero		1440


//--------------------- .nv.constant0._ZN2at6native27unrolled_elementwise_kernelINS0_13AUnaryFunctorIaaaNS0_17BitwiseAndFunctorIaEEEESt5arrayIPcLm2EELi4E23TrivialOffsetCalculatorILi1EjESA_NS0_6memory12LoadWithCastILi1EEENSB_13StoreWithCastILi1EEEEEviT_T0_T2_T3_T4_T5_ --------------------------
	.section	.nv.constant0._ZN2at6native27unrolled_elementwise_kernelINS0_13AUnaryFunctorIaaaNS0_17BitwiseAndFunctorIaEEEESt5arrayIPcLm2EELi4E23TrivialOffsetCalculatorILi1EjESA_NS0_6memory12LoadWithCastILi1EEENSB_13StoreWithCastILi1EEEEEviT_T0_T2_T3_T4_T5_,"a",@progbits
	.sectionflags	@""
	.align	4
.nv.constant0._ZN2at6native27unrolled_elementwise_kernelINS0_13AUnaryFunctorIaaaNS0_17BitwiseAndFunctorIaEEEESt5arrayIPcLm2EELi4E23TrivialOffsetCalculatorILi1EjESA_NS0_6memory12LoadWithCastILi1EEENSB_13StoreWithCastILi1EEEEEviT_T0_T2_T3_T4_T5_:
	.zero		940


//--------------------- .nv.constant0._ZN2at6native18elementwise_kernelILi128ELi4EZNS0_22gpu_kernel_impl_nocastINS0_13AUnaryFunctorIaaaNS0_17BitwiseAndFunctorIaEEEEEEvRNS_18TensorIteratorBaseERKT_EUliE_EEviT1_ --------------------------
	.section	.nv.constant0._ZN2at6native18elementwise_kernelILi128ELi4EZNS0_22gpu_kernel_impl_nocastINS0_13AUnaryFunctorIaaaNS0_17BitwiseAndFunctorIaEEEEEEvRNS_18TensorIteratorBaseERKT_EUliE_EEviT1_,"a",@progbits
	.sectionflags	@""
	.align	4
.nv.constant0._ZN2at6native18elementwise_kernelILi128ELi4EZNS0_22gpu_kernel_impl_nocastINS0_13AUnaryFunctorIaaaNS0_17BitwiseAndFunctorIaEEEEEEvRNS_18TensorIteratorBaseERKT_EUliE_EEviT1_:
	.zero		1440


//--------------------- .nv.constant0._ZN2at6native27unrolled_elementwise_kernelINS0_13AUnaryFunctorIaaaNS0_17BitwiseAndFunctorIaEEEESt5arrayIPcLm2EELi4E23TrivialOffsetCalculatorILi1EjESA_NS0_6memory15LoadWithoutCastENSB_16StoreWithoutCastEEEviT_T0_T2_T3_T4_T5_ --------------------------
	.section	.nv.constant0._ZN2at6native27unrolled_elementwise_kernelINS0_13AUnaryFunctorIaaaNS0_17BitwiseAndFunctorIaEEEESt5arrayIPcLm2EELi4E23TrivialOffsetCalculatorILi1EjESA_NS0_6memory15LoadWithoutCastENSB_16StoreWithoutCastEEEviT_T0_T2_T3_T4_T5_,"a",@progbits
	.sectionflags	@""
	.align	4
.nv.constant0._ZN2at6native27unrolled_elementwise_kernelINS0_13AUnaryFunctorIaaaNS0_17BitwiseAndFunctorIaEEEESt5arrayIPcLm2EELi4E23TrivialOffsetCalculatorILi1EjESA_NS0_6memory15LoadWithoutCastENSB_16StoreWithoutCastEEEviT_T0_T2_T3_T4_T5_:
	.zero		924


//--------------------- .nv.constant0._ZN2at6native29vectorized_elementwise_kernelILi2ENS0_13AUnaryFunctorIaaaNS0_17BitwiseAndFunctorIaEEEESt5arrayIPcLm2EEEEviT0_T1_ --------------------------
	.section	.nv.constant0._ZN2at6native29vectorized_elementwise_kernelILi2ENS0_13AUnaryFunctorIaaaNS0_17BitwiseAndFunctorIaEEEESt5arrayIPcLm2EEEEviT0_T1_,"a",@progbits
	.sectionflags	@""
	.align	4
.nv.constant0._ZN2at6native29vectorized_elementwise_kernelILi2ENS0_13AUnaryFunctorIaaaNS0_17BitwiseAndFunctorIaEEEESt5arrayIPcLm2EEEEviT0_T1_:
	.zero		920


//--------------------- .nv.constant0._ZN2at6native29vectorized_elementwise_kernelILi4ENS0_13AUnaryFunctorIaaaNS0_17BitwiseAndFunctorIaEEEESt5arrayIPcLm2EEEEviT0_T1_ --------------------------
	.section	.nv.constant0._ZN2at6native29vectorized_elementwise_kernelILi4ENS0_13AUnaryFunctorIaaaNS0_17BitwiseAndFunctorIaEEEESt5arrayIPcLm2EEEEviT0_T1_,"a",@progbits
	.sectionflags	@""
	.align	4
.nv.constant0._ZN2at6native29vectorized_elementwise_kernelILi4ENS0_13AUnaryFunctorIaaaNS0_17BitwiseAndFunctorIaEEEESt5arrayIPcLm2EEEEviT0_T1_:
	.zero		920


//--------------------- .nv.constant0._ZN2at6native29vectorized_elementwise_kernelILi8ENS0_13AUnaryFunctorIaaaNS0_17BitwiseAndFunctorIaEEEESt5arrayIPcLm2EEEEviT0_T1_ --------------------------
	.section	.nv.constant0._ZN2at6native29vectorized_elementwise_kernelILi8ENS0_13AUnaryFunctorIaaaNS0_17BitwiseAndFunctorIaEEEESt5arrayIPcLm2EEEEviT0_T1_,"a",@progbits
	.sectionflags	@""
	.align	4
.nv.constant0._ZN2at6native29vectorized_elementwise_kernelILi8ENS0_13AUnaryFunctorIaaaNS0_17BitwiseAndFunctorIaEEEESt5arrayIPcLm2EEEEviT0_T1_:
	.zero		920


//--------------------- .nv.constant0._ZN2at6native18elementwise_kernelILi128ELi4EZNS0_15gpu_kernel_implINS0_13BinaryFunctorIaaaNS0_17BitwiseAndFunctorIaEEEEEEvRNS_18TensorIteratorBaseERKT_EUliE_EEviT1_ --------------------------
	.section	.nv.constant0._ZN2at6native18elementwise_kernelILi128ELi4EZNS0_15gpu_kernel_implINS0_13BinaryFunctorIaaaNS0_17BitwiseAndFunctorIaEEEEEEvRNS_18TensorIteratorBaseERKT_EUliE_EEviT1_,"a",@progbits
	.sectionflags	@""
	.align	4
.nv.constant0._ZN2at6native18elementwise_kernelILi128ELi4EZNS0_15gpu_kernel_implINS0_13BinaryFunctorIaaaNS0_17BitwiseAndFunctorIaEEEEEEvRNS_18TensorIteratorBaseERKT_EUliE_EEviT1_:
	.zero		1552


//--------------------- .nv.constant0._ZN2at6native27unrolled_elementwise_kernelINS0_13BinaryFunctorIaaaNS0_17BitwiseAndFunctorIaEEEESt5arrayIPcLm3EELi4E23TrivialOffsetCalculatorILi2EjES9_ILi1EjENS0_6memory12LoadWithCastILi2EEENSC_13StoreWithCastILi1EEEEEviT_T0_T2_T3_T4_T5_ --------------------------
	.section	.nv.constant0._ZN2at6native27unrolled_elementwise_kernelINS0_13BinaryFunctorIaaaNS0_17BitwiseAndFunctorIaEEEESt5arrayIPcLm3EELi4E23TrivialOffsetCalculatorILi2EjES9_ILi1EjENS0_6memory12LoadWithCastILi2EEENSC_13StoreWithCastILi1EEEEEviT_T0_T2_T3_T4_T5_,"a",@progbits
	.sectionflags	@""
	.align	4
.nv.constant0._ZN2at6native27unrolled_elementwise_kernelINS0_13BinaryFunctorIaaaNS0_17BitwiseAndFunctorIaEEEESt5arrayIPcLm3EELi4E23TrivialOffsetCalculatorILi2EjES9_ILi1EjENS0_6memory12LoadWithCastILi2EEENSC_13StoreWithCastILi1EEEEEviT_T0_T2_T3_T4_T5_:
	.zero		952


//--------------------- .nv.constant0._ZN2at6native18elementwise_kernelILi128ELi4EZNS0_22gpu_kernel_impl_nocastINS0_13BinaryFunctorIaaaNS0_17BitwiseAndFunctorIaEEEEEEvRNS_18TensorIteratorBaseERKT_EUliE_EEviT1_ --------------------------
	.section	.nv.constant0._ZN2at6native18elementwise_kernelILi128ELi4EZNS0_22gpu_kernel_impl_nocastINS0_13BinaryFunctorIaaaNS0_17BitwiseAndFunctorIaEEEEEEvRNS_18TensorIteratorBaseERKT_EUliE_EEviT1_,"a",@progbits
	.sectionflags	@""
	.align	4
.nv.constant0._ZN2at6native18elementwise_kernelILi128ELi4EZNS0_22gpu_kernel_impl_nocastINS0_13BinaryFunctorIaaaNS0_17BitwiseAndFunctorIaEEEEEEvRNS_18TensorIteratorBaseERKT_EUliE_EEviT1_:
	.zero		1552


//--------------------- .nv.constant0._ZN2at6native27unrolled_elementwise_kernelINS0_13BinaryFunctorIaaaNS0_17BitwiseAndFunctorIaEEEESt5arrayIPcLm3EELi4E23TrivialOffsetCalculatorILi2EjES9_ILi1EjENS0_6memory15LoadWithoutCastENSC_16StoreWithoutCastEEEviT_T0_T2_T3_T4_T5_ --------------------------
	.section	.nv.constant0._ZN2at6native27unrolled_elementwise_kernelINS0_13BinaryFunctorIaaaNS0_17BitwiseAndFunctorIaEEEESt5arrayIPcLm3EELi4E23TrivialOffsetCalculatorILi2EjES9_ILi1EjENS0_6memory15LoadWithoutCastENSC_16StoreWithoutCastEEEviT_T0_T2_T3_T4_T5_,"a",@progbits
	.sectionflags	@""
	.align	4
.nv.constant0._ZN2at6native27unrolled_elementwise_kernelINS0_13BinaryFunctorIaaaNS0_17BitwiseAndFunctorIaEEEESt5arrayIPcLm3EELi4E23TrivialOffsetCalculatorILi2EjES9_ILi1EjENS0_6memory15LoadWithoutCastENSC_16StoreWithoutCastEEEviT_T0_T2_T3_T4_T5_:
	.zero		932


//--------------------- .nv.constant0._ZN2at6native29vectorized_elementwise_kernelILi2ENS0_13BinaryFunctorIaaaNS0_17BitwiseAndFunctorIaEEEESt5arrayIPcLm3EEEEviT0_T1_ --------------------------
	.section	.nv.constant0._ZN2at6native29vectorized_elementwise_kernelILi2ENS0_13BinaryFunctorIaaaNS0_17BitwiseAndFunctorIaEEEESt5arrayIPcLm3EEEEviT0_T1_,"a",@progbits
	.sectionflags	@""
	.align	4
.nv.constant0._ZN2at6native29vectorized_elementwise_kernelILi2ENS0_13BinaryFunctorIaaaNS0_17BitwiseAndFunctorIaEEEESt5arrayIPcLm3EEEEviT0_T1_:
	.zero		928


//--------------------- .nv.constant0._ZN2at6native29vectorized_elementwise_kernelILi4ENS0_13BinaryFunctorIaaaNS0_17BitwiseAndFunctorIaEEEESt5arrayIPcLm3EEEEviT0_T1_ --------------------------
	.section	.nv.constant0._ZN2at6native29vectorized_elementwise_kernelILi4ENS0_13BinaryFunctorIaaaNS0_17BitwiseAndFunctorIaEEEESt5arrayIPcLm3EEEEviT0_T1_,"a",@progbits
	.sectionflags	@""
	.align	4
.nv.constant0._ZN2at6native29vectorized_elementwise_kernelILi4ENS0_13BinaryFunctorIaaaNS0_17BitwiseAndFunctorIaEEEESt5arrayIPcLm3EEEEviT0_T1_:
	.zero		928


//--------------------- .nv.constant0._ZN2at6native29vectorized_elementwise_kernelILi8ENS0_13BinaryFunctorIaaaNS0_17BitwiseAndFunctorIaEEEESt5arrayIPcLm3EEEEviT0_T1_ --------------------------
	.section	.nv.constant0._ZN2at6native29vectorized_elementwise_kernelILi8ENS0_13BinaryFunctorIaaaNS0_17BitwiseAndFunctorIaEEEESt5arrayIPcLm3EEEEviT0_T1_,"a",@progbits
	.sectionflags	@""
	.align	4
.nv.constant0._ZN2at6native29vectorized_elementwise_kernelILi8ENS0_13BinaryFunctorIaaaNS0_17BitwiseAndFunctorIaEEEESt5arrayIPcLm3EEEEviT0_T1_:
	.zero		928


//--------------------- .nv.constant0._ZN2at6native18elementwise_kernelILi128ELi4EZNS0_15gpu_kernel_implINS0_13AUnaryFunctorIhhhNS0_17BitwiseAndFunctorIhEEEEEEvRNS_18TensorIteratorBaseERKT_EUliE_EEviT1_ --------------------------
	.section	.nv.constant0._ZN2at6native18elementwise_kernelILi128ELi4EZNS0_15gpu_kernel_implINS0_13AUnaryFunctorIhhhNS0_17BitwiseAndFunctorIhEEEEEEvRNS_18TensorIteratorBaseERKT_EUliE_EEviT1_,"a",@progbits
	.sectionflags	@""
	.align	4
.nv.constant0._ZN2at6native18elementwise_kernelILi128ELi4EZNS0_15gpu_kernel_implINS0_13AUnaryFunctorIhhhNS0_17BitwiseAndFunctorIhEEEEEEvRNS_18TensorIteratorBaseERKT_EUliE_EEviT1_:
	.zero		1440


//--------------------- .nv.constant0._ZN2at6native27unrolled_elementwise_kernelINS0_13AUnaryFunctorIhhhNS0_17BitwiseAndFunctorIhEEEESt5arrayIPcLm2EELi4E23TrivialOffsetCalculatorILi1EjESA_NS0_6memory12LoadWithCastILi1EEENSB_13StoreWithCastILi1EEEEEviT_T0_T2_T3_T4_T5_ --------------------------
	.section	.nv.constant0._ZN2at6native27unrolled_elementwise_kernelINS0_13AUnaryFunctorIhhhNS0_17BitwiseAndFunctorIhEEEESt5arrayIPcLm2EELi4E23TrivialOffsetCalculatorILi1EjESA_NS0_6memory12LoadWithCastILi1EEENSB_13StoreWithCastILi1EEEEEviT_T0_T2_T3_T4_T5_,"a",@progbits
	.sectionflags	@""
	.align	4
.nv.constant0._ZN2at6native27unrolled_elementwise_kernelINS0_13AUnaryFunctorIhhhNS0_17BitwiseAndFunctorIhEEEESt5arrayIPcLm2EELi4E23TrivialOffsetCalculatorILi1EjESA_NS0_6memory12LoadWithCastILi1EEENSB_13StoreWithCastILi1EEEEEviT_T0_T2_T3_T4_T5_:
	.zero		940


//--------------------- .nv.constant0._ZN2at6native18elementwise_kernelILi128ELi4EZNS0_22gpu_kernel_impl_nocastINS0_13AUnaryFunctorIhhhNS0_17BitwiseAndFunctorIhEEEEEEvRNS_18TensorIteratorBaseERKT_EUliE_EEviT1_ --------------------------
	.section	.nv.constant0._ZN2at6native18elementwise_kernelILi128ELi4EZNS0_22gpu_kernel_impl_nocastINS0_13AUnaryFunctorIhhhNS0_17BitwiseAndFunctorIhEEEEEEvRNS_18TensorIteratorBaseERKT_EUliE_EEviT1_,"a",@progbits
	.sectionflags	@""
	.align	4
.nv.constant0._ZN2at6native18elementwise_kernelILi128ELi4EZNS0_22gpu_kernel_impl_nocastINS0_13AUnaryFunctorIhhhNS0_17BitwiseAndFunctorIhEEEEEEvRNS_18TensorIteratorBaseERKT_EUliE_EEviT1_:
	.zero		1440


//--------------------- .nv.constant0._ZN2at6native27unrolled_elementwise_kernelINS0_13AUnaryFunctorIhhhNS0_17BitwiseAndFunctorIhEEEESt5arrayIPcLm2EELi4E23TrivialOffsetCalculatorILi1EjESA_NS0_6memory15LoadWithoutCastENSB_16StoreWithoutCastEEEviT_T0_T2_T3_T4_T5_ --------------------------
	.section	.nv.constant0._ZN2at6native27unrolled_elementwise_kernelINS0_13AUnaryFunctorIhhhNS0_17BitwiseAndFunctorIhEEEESt5arrayIPcLm2EELi4E23TrivialOffsetCalculatorILi1EjESA_NS0_6memory15LoadWithoutCastENSB_16StoreWithoutCastEEEviT_T0_T2_T3_T4_T5_,"a",@progbits
	.sectionflags	@""
	.align	4
.nv.constant0._ZN2at6native27unrolled_elementwise_kernelINS0_13AUnaryFunctorIhhhNS0_17BitwiseAndFunctorIhEEEESt5arrayIPcLm2EELi4E23TrivialOffsetCalculatorILi1EjESA_NS0_6memory15LoadWithoutCastENSB_16StoreWithoutCastEEEviT_T0_T2_T3_T4_T5_:
	.zero		924


//--------------------- .nv.constant0._ZN2at6native29vectorized_elementwise_kernelILi2ENS0_13AUnaryFunctorIhhhNS0_17BitwiseAndFunctorIhEEEESt5arrayIPcLm2EEEEviT0_T1_ --------------------------
	.section	.nv.constant0._ZN2at6native29vectorized_elementwise_kernelILi2ENS0_13AUnaryFunctorIhhhNS0_17BitwiseAndFunctorIhEEEESt5arrayIPcLm2EEEEviT0_T1_,"a",@progbits
	.sectionflags	@""
	.align	4
.nv.constant0._ZN2at6native29vectorized_elementwise_kernelILi2ENS0_13AUnaryFunctorIhhhNS0_17BitwiseAndFunctorIhEEEESt5arrayIPcLm2EEEEviT0_T1_:
	.zero		920


//--------------------- .nv.constant0._ZN2at6native29vectorized_elementwise_kernelILi4ENS0_13AUnaryFunctorIhhhNS0_17BitwiseAndFunctorIhEEEESt5arrayIPcLm2EEEEviT0_T1_ --------------------------
	.section	.nv.constant0._ZN2at6native29vectorized_elementwise_kernelILi4ENS0_13AUnaryFunctorIhhhNS0_17BitwiseAndFunctorIhEEEESt5arrayIPcLm2EEEEviT0_T1_,"a",@progbits
	.sectionflags	@""
	.align	4
.nv.constant0._ZN2at6native29vectorized_elementwise_kernelILi4ENS0_13AUnaryFunctorIhhhNS0_17BitwiseAndFunctorIhEEEESt5arrayIPcLm2EEEEviT0_T1_:
	.zero		920


//--------------------- .nv.constant0._ZN2at6native29vectorized_elementwise_kernelILi8ENS0_13AUnaryFunctorIhhhNS0_17BitwiseAndFunctorIhEEEESt5arrayIPcLm2EEEEviT0_T1_ --------------------------
	.section	.nv.constant0._ZN2at6native29vectorized_elementwise_kernelILi8ENS0_13AUnaryFunctorIhhhNS0_17BitwiseAndFunctorIhEEEESt5arrayIPcLm2EEEEviT0_T1_,"a",@progbits
	.sectionflags	@""
	.align	4
.nv.constant0._ZN2at6native29vectorized_elementwise_kernelILi8ENS0_13AUnaryFunctorIhhhNS0_17BitwiseAndFunctorIhEEEESt5arrayIPcLm2EEEEviT0_T1_:
	.zero		920


//--------------------- .nv.constant0._ZN2at6native18elementwise_kernelILi128ELi4EZNS0_15gpu_kernel_implINS0_13BinaryFunctorIhhhNS0_17BitwiseAndFunctorIhEEEEEEvRNS_18TensorIteratorBaseERKT_EUliE_EEviT1_ --------------------------
	.section	.nv.constant0._ZN2at6native18elementwise_kernelILi128ELi4EZNS0_15gpu_kernel_implINS0_13BinaryFunctorIhhhNS0_17BitwiseAndFunctorIhEEEEEEvRNS_18TensorIteratorBaseERKT_EUliE_EEviT1_,"a",@progbits
	.sectionflags	@""
	.align	4
.nv.constant0._ZN2at6native18elementwise_kernelILi128ELi4EZNS0_15gpu_kernel_implINS0_13BinaryFunctorIhhhNS0_17BitwiseAndFunctorIhEEEEEEvRNS_18TensorIteratorBaseERKT_EUliE_EEviT1_:
	.zero		1552


//--------------------- .nv.constant0._ZN2at6native27unrolled_elementwise_kernelINS0_13BinaryFunctorIhhhNS0_17BitwiseAndFunctorIhEEEESt5arrayIPcLm3EELi4E23TrivialOffsetCalculatorILi2EjES9_ILi1EjENS0_6memory12LoadWithCastILi2EEENSC_13StoreWithCastILi1EEEEEviT_T0_T2_T3_T4_T5_ --------------------------
	.section	.nv.constant0._ZN2at6native27unrolled_elementwise_kernelINS0_13BinaryFunctorIhhhNS0_17BitwiseAndFunctorIhEEEESt5arrayIPcLm3EELi4E23TrivialOffsetCalculatorILi2EjES9_ILi1EjENS0_6memory12LoadWithCastILi2EEENSC_13StoreWithCastILi1EEEEEviT_T0_T2_T3_T4_T5_,"a",@progbits
	.sectionflags	@""
	.align	4
.nv.constant0._ZN2at6native27unrolled_elementwise_kernelINS0_13BinaryFunctorIhhhNS0_17BitwiseAndFunctorIhEEEESt5arrayIPcLm3EELi4E23TrivialOffsetCalculatorILi2EjES9_ILi1EjENS0_6memory12LoadWithCastILi2EEENSC_13StoreWithCastILi1EEEEEviT_T0_T2_T3_T4_T5_:
	.zero		952


//--------------------- .nv.constant0._ZN2at6native18elementwise_kernelILi128ELi4EZNS0_22gpu_kernel_impl_nocastINS0_13BinaryFunctorIhhhNS0_17BitwiseAndFunctorIhEEEEEEvRNS_18TensorIteratorBaseERKT_EUliE_EEviT1_ --------------------------
	.section	.nv.constant0._ZN2at6native18elementwise_kernelILi128ELi4EZNS0_22gpu_kernel_impl_nocastINS0_13BinaryFunctorIhhhNS0_17BitwiseAndFunctorIhEEEEEEvRNS_18TensorIteratorBaseERKT_EUliE_EEviT1_,"a",@progbits
	.sectionflags	@""
	.align	4
.nv.constant0._ZN2at6native18elementwise_kernelILi128ELi4EZNS0_22gpu_kernel_impl_nocastINS0_13BinaryFunctorIhhhNS0_17BitwiseAndFunctorIhEEEEEEvRNS_18TensorIteratorBaseERKT_EUliE_EEviT1_:
	.zero		1552


//--------------------- .nv.constant0._ZN2at6native27unrolled_elementwise_kernelINS0_13BinaryFunctorIhhhNS0_17BitwiseAndFunctorIhEEEESt5arrayIPcLm3EELi4E23TrivialOffsetCalculatorILi2EjES9_ILi1EjENS0_6memory15LoadWithoutCastENSC_16StoreWithoutCastEEEviT_T0_T2_T3_T4_T5_ --------------------------
	.section	.nv.constant0._ZN2at6native27unrolled_elementwise_kernelINS0_13BinaryFunctorIhhhNS0_17BitwiseAndFunctorIhEEEESt5arrayIPcLm3EELi4E23TrivialOffsetCalculatorILi2EjES9_ILi1EjENS0_6memory15LoadWithoutCastENSC_16StoreWithoutCastEEEviT_T0_T2_T3_T4_T5_,"a",@progbits
	.sectionflags	@""
	.align	4
.nv.constant0._ZN2at6native27unrolled_elementwise_kernelINS0_13BinaryFunctorIhhhNS0_17BitwiseAndFunctorIhEEEESt5arrayIPcLm3EELi4E23TrivialOffsetCalculatorILi2EjES9_ILi1EjENS0_6memory15LoadWithoutCastENSC_16StoreWithoutCastEEEviT_T0_T2_T3_T4_T5_:
	.zero		932


//--------------------- .nv.constant0._ZN2at6native29vectorized_elementwise_kernelILi2ENS0_13BinaryFunctorIhhhNS0_17BitwiseAndFunctorIhEEEESt5arrayIPcLm3EEEEviT0_T1_ --------------------------
	.section	.nv.constant0._ZN2at6native29vectorized_elementwise_kernelILi2ENS0_13BinaryFunctorIhhhNS0_17BitwiseAndFunctorIhEEEESt5arrayIPcLm3EEEEviT0_T1_,"a",@progbits
	.sectionflags	@""
	.align	4
.nv.constant0._ZN2at6native29vectorized_elementwise_kernelILi2ENS0_13BinaryFunctorIhhhNS0_17BitwiseAndFunctorIhEEEESt5arrayIPcLm3EEEEviT0_T1_:
	.zero		928


//--------------------- .nv.constant0._ZN2at6native29vectorized_elementwise_kernelILi4ENS0_13BinaryFunctorIhhhNS0_17BitwiseAndFunctorIhEEEESt5arrayIPcLm3EEEEviT0_T1_ --------------------------
	.section	.nv.constant0._ZN2at6native29vectorized_elementwise_kernelILi4ENS0_13BinaryFunctorIhhhNS0_17BitwiseAndFunctorIhEEEESt5arrayIPcLm3EEEEviT0_T1_,"a",@progbits
	.sectionflags	@""
	.align	4
.nv.constant0._ZN2at6native29vectorized_elementwise_kernelILi4ENS0_13BinaryFunctorIhhhNS0_17BitwiseAndFunctorIhEEEESt5arrayIPcLm3EEEEviT0_T1_:
	.zero		928


//--------------------- .nv.constant0._ZN2at6native29vectorized_elementwise_kernelILi8ENS0_13BinaryFunctorIhhhNS0_17BitwiseAndFunctorIhEEEESt5arrayIPcLm3EEEEviT0_T1_ --------------------------
	.section	.nv.constant0._ZN2at6native29vectorized_elementwise_kernelILi8ENS0_13BinaryFunctorIhhhNS0_17BitwiseAndFunctorIhEEEESt5arrayIPcLm3EEEEviT0_T1_,"a",@progbits
	.sectionflags	@""
	.align	4
.nv.constant0._ZN2at6native29vectorized_elementwise_kernelILi8ENS0_13BinaryFunctorIhhhNS0_17BitwiseAndFunctorIhEEEESt5arrayIPcLm3EEEEviT0_T1_:
	.zero		928


//--------------------- SYMBOLS --------------------------

	.type		.nv.reservedSmem.offset0,@object
	.size		.nv.reservedSmem.offset0,0x4
	.type		__assertfail,@function
